	.target	sm_80

	.elftype	@"ET_EXEC"


//--------------------- .note.nv.tkinfo           --------------------------
	.section	.note.nv.tkinfo,"",@"SHT_NOTE"
	.sectionflags	@"SHF_NOTE_NV_TKINFO"
	.tkinfo
        /*0018*/ 	.word	0x00000002
        /*0030*/ 	.string	""
        /*0030*/ 	.string	"ptxas"
        /*0030*/ 	.string	"Cuda compilation tools, release 13.0, V13.0.88"
        /*0030*/ 	.string	"Build cuda_13.0.r13.0/compiler.36424714_0"
        /*0030*/ 	.string	"-arch sm_80 -m 64 "



//--------------------- .note.nv.cuinfo           --------------------------
	.section	.note.nv.cuinfo,"",@"SHT_NOTE"
	.sectionflags	@"SHF_NOTE_NV_CUINFO"
        /*0018*/ 	.short	0x0002
        /*001a*/ 	.short	0x0050
        /*001c*/ 	.short	0x0082
	.zero		2


//--------------------- .nv.info                  --------------------------
	.section	.nv.info,"",@"SHT_CUDA_INFO"
	.align	4


	//----- nvinfo : EIATTR_REGCOUNT
	.align		4
        /*0000*/ 	.byte	0x04, 0x2f
        /*0002*/ 	.short	(.L_12 - .L_11)
	.align		4
.L_11:
        /*0004*/ 	.word	index@(_ZN5flash16flash_fwd_kernelI23Flash_fwd_kernel_traitsILi64ELi128ELi64ELi4ELb0ELb0EN7cutlass6half_tE19Flash_kernel_traitsILi64ELi128ELi64ELi4ES3_EELb0ELb1ELb0ELb1ELb0ELb0ELb1ELb0EEEvNS_16Flash_fwd_paramsE)
        /*0008*/ 	.word	0x000000ff


	//----- nvinfo : EIATTR_FRAME_SIZE
	.align		4
.L_12:
        /*000c*/ 	.byte	0x04, 0x11
        /*000e*/ 	.short	(.L_14 - .L_13)
	.align		4
.L_13:
        /*0010*/ 	.word	index@(_ZN5flash16flash_fwd_kernelI23Flash_fwd_kernel_traitsILi64ELi128ELi64ELi4ELb0ELb0EN7cutlass6half_tE19Flash_kernel_traitsILi64ELi128ELi64ELi4ES3_EELb0ELb1ELb0ELb1ELb0ELb0ELb1ELb0EEEvNS_16Flash_fwd_paramsE)
        /*0014*/ 	.word	0x00000038


	//----- nvinfo : EIATTR_REGCOUNT
	.align		4
.L_14:
        /*0018*/ 	.byte	0x04, 0x2f
        /*001a*/ 	.short	(.L_16 - .L_15)
	.align		4
.L_15:
        /*001c*/ 	.word	index@(_ZN5flash16flash_fwd_kernelI23Flash_fwd_kernel_traitsILi64ELi128ELi64ELi4ELb0ELb0EN7cutlass6half_tE19Flash_kernel_traitsILi64ELi128ELi64ELi4ES3_EELb1ELb1ELb0ELb1ELb0ELb0ELb0ELb1EEEvNS_16Flash_fwd_paramsE)
        /*0020*/ 	.word	0x000000ff


	//----- nvinfo : EIATTR_FRAME_SIZE
	.align		4
.L_16:
        /*0024*/ 	.byte	0x04, 0x11
        /*0026*/ 	.short	(.L_18 - .L_17)
	.align		4
.L_17:
        /*0028*/ 	.word	index@(_ZN5flash16flash_fwd_kernelI23Flash_fwd_kernel_traitsILi64ELi128ELi64ELi4ELb0ELb0EN7cutlass6half_tE19Flash_kernel_traitsILi64ELi128ELi64ELi4ES3_EELb1ELb1ELb0ELb1ELb0ELb0ELb0ELb1EEEvNS_16Flash_fwd_paramsE)
        /*002c*/ 	.word	0x000001b0


	//----- nvinfo : EIATTR_REGCOUNT
	.align		4
.L_18:
        /*0030*/ 	.byte	0x04, 0x2f
        /*0032*/ 	.short	(.L_20 - .L_19)
	.align		4
.L_19:
        /*0034*/ 	.word	index@(_ZN5flash16flash_fwd_kernelI23Flash_fwd_kernel_traitsILi64ELi128ELi64ELi4ELb0ELb0EN7cutlass6half_tE19Flash_kernel_traitsILi64ELi128ELi64ELi4ES3_EELb0ELb1ELb0ELb0ELb0ELb0ELb1ELb0EEEvNS_16Flash_fwd_paramsE)
        /*0038*/ 	.word	0x000000ff


	//----- nvinfo : EIATTR_FRAME_SIZE
	.align		4
.L_20:
        /*003c*/ 	.byte	0x04, 0x11
        /*003e*/ 	.short	(.L_22 - .L_21)
	.align		4
.L_21:
        /*0040*/ 	.word	index@(_ZN5flash16flash_fwd_kernelI23Flash_fwd_kernel_traitsILi64ELi128ELi64ELi4ELb0ELb0EN7cutlass6half_tE19Flash_kernel_traitsILi64ELi128ELi64ELi4ES3_EELb0ELb1ELb0ELb0ELb0ELb0ELb1ELb0EEEvNS_16Flash_fwd_paramsE)
        /*0044*/ 	.word	0x00000048


	//----- nvinfo : EIATTR_REGCOUNT
	.align		4
.L_22:
        /*0048*/ 	.byte	0x04, 0x2f
        /*004a*/ 	.short	(.L_24 - .L_23)
	.align		4
.L_23:
        /*004c*/ 	.word	index@(_ZN5flash16flash_fwd_kernelI23Flash_fwd_kernel_traitsILi64ELi128ELi64ELi4ELb0ELb0EN7cutlass6half_tE19Flash_kernel_traitsILi64ELi128ELi64ELi4ES3_EELb1ELb1ELb0ELb0ELb0ELb0ELb0ELb1EEEvNS_16Flash_fwd_paramsE)
        /*0050*/ 	.word	0x000000ff


	//----- nvinfo : EIATTR_FRAME_SIZE
	.align		4
.L_24:
        /*0054*/ 	.byte	0x04, 0x11
        /*0056*/ 	.short	(.L_26 - .L_25)
	.align		4
.L_25:
        /*0058*/ 	.word	index@(_ZN5flash16flash_fwd_kernelI23Flash_fwd_kernel_traitsILi64ELi128ELi64ELi4ELb0ELb0EN7cutlass6half_tE19Flash_kernel_traitsILi64ELi128ELi64ELi4ES3_EELb1ELb1ELb0ELb0ELb0ELb0ELb0ELb1EEEvNS_16Flash_fwd_paramsE)
        /*005c*/ 	.word	0x000001d0


	//----- nvinfo : EIATTR_REGCOUNT
	.align		4
.L_26:
        /*0060*/ 	.byte	0x04, 0x2f
        /*0062*/ 	.short	(.L_28 - .L_27)
	.align		4
.L_27:
        /*0064*/ 	.word	index@(_ZN5flash16flash_fwd_kernelI23Flash_fwd_kernel_traitsILi64ELi128ELi64ELi4ELb0ELb0EN7cutlass6half_tE19Flash_kernel_traitsILi64ELi128ELi64ELi4ES3_EELb1ELb1ELb0ELb1ELb0ELb0ELb0ELb0EEEvNS_16Flash_fwd_paramsE)
        /*0068*/ 	.word	0x000000ff


	//----- nvinfo : EIATTR_FRAME_SIZE
	.align		4
.L_28:
        /*006c*/ 	.byte	0x04, 0x11
        /*006e*/ 	.short	(.L_30 - .L_29)
	.align		4
.L_29:
        /*0070*/ 	.word	index@(_ZN5flash16flash_fwd_kernelI23Flash_fwd_kernel_traitsILi64ELi128ELi64ELi4ELb0ELb0EN7cutlass6half_tE19Flash_kernel_traitsILi64ELi128ELi64ELi4ES3_EELb1ELb1ELb0ELb1ELb0ELb0ELb0ELb0EEEvNS_16Flash_fwd_paramsE)
        /*0074*/ 	.word	0x00000000


	//----- nvinfo : EIATTR_REGCOUNT
	.align		4
.L_30:
        /*0078*/ 	.byte	0x04, 0x2f
        /*007a*/ 	.short	(.L_32 - .L_31)
	.align		4
.L_31:
        /*007c*/ 	.word	index@(_ZN5flash16flash_fwd_kernelI23Flash_fwd_kernel_traitsILi64ELi128ELi64ELi4ELb0ELb0EN7cutlass6half_tE19Flash_kernel_traitsILi64ELi128ELi64ELi4ES3_EELb0ELb1ELb0ELb0ELb0ELb1ELb1ELb0EEEvNS_16Flash_fwd_paramsE)
        /*0080*/ 	.word	0x000000ff


	//----- nvinfo : EIATTR_FRAME_SIZE
	.align		4
.L_32:
        /*0084*/ 	.byte	0x04, 0x11
        /*0086*/ 	.short	(.L_34 - .L_33)
	.align		4
.L_33:
        /*0088*/ 	.word	index@(_ZN5flash16flash_fwd_kernelI23Flash_fwd_kernel_traitsILi64ELi128ELi64ELi4ELb0ELb0EN7cutlass6half_tE19Flash_kernel_traitsILi64ELi128ELi64ELi4ES3_EELb0ELb1ELb0ELb0ELb0ELb1ELb1ELb0EEEvNS_16Flash_fwd_paramsE)
        /*008c*/ 	.word	0x00000000


	//----- nvinfo : EIATTR_REGCOUNT
	.align		4
.L_34:
        /*0090*/ 	.byte	0x04, 0x2f
        /*0092*/ 	.short	(.L_36 - .L_35)
	.align		4
.L_35:
        /*0094*/ 	.word	index@(_ZN5flash16flash_fwd_kernelI23Flash_fwd_kernel_traitsILi64ELi128ELi64ELi4ELb0ELb0EN7cutlass6half_tE19Flash_kernel_traitsILi64ELi128ELi64ELi4ES3_EELb1ELb1ELb0ELb0ELb0ELb1ELb0ELb0EEEvNS_16Flash_fwd_paramsE)
        /*0098*/ 	.word	0x000000ff


	//----- nvinfo : EIATTR_FRAME_SIZE
	.align		4
.L_36:
        /*009c*/ 	.byte	0x04, 0x11
        /*009e*/ 	.short	(.L_38 - .L_37)
	.align		4
.L_37:
        /*00a0*/ 	.word	index@(_ZN5flash16flash_fwd_kernelI23Flash_fwd_kernel_traitsILi64ELi128ELi64ELi4ELb0ELb0EN7cutlass6half_tE19Flash_kernel_traitsILi64ELi128ELi64ELi4ES3_EELb1ELb1ELb0ELb0ELb0ELb1ELb0ELb0EEEvNS_16Flash_fwd_paramsE)
        /*00a4*/ 	.word	0x00000000


	//----- nvinfo : EIATTR_REGCOUNT
	.align		4
.L_38:
        /*00a8*/ 	.byte	0x04, 0x2f
        /*00aa*/ 	.short	(.L_40 - .L_39)
	.align		4
.L_39:
        /*00ac*/ 	.word	index@(_ZN5flash16flash_fwd_kernelI23Flash_fwd_kernel_traitsILi64ELi128ELi64ELi4ELb0ELb0EN7cutlass6half_tE19Flash_kernel_traitsILi64ELi128ELi64ELi4ES3_EELb0ELb1ELb0ELb0ELb1ELb1ELb1ELb0EEEvNS_16Flash_fwd_paramsE)
        /*00b0*/ 	.word	0x000000ff


	//----- nvinfo : EIATTR_FRAME_SIZE
	.align		4
.L_40:
        /*00b4*/ 	.byte	0x04, 0x11
        /*00b6*/ 	.short	(.L_42 - .L_41)
	.align		4
.L_41:
        /*00b8*/ 	.word	index@(_ZN5flash16flash_fwd_kernelI23Flash_fwd_kernel_traitsILi64ELi128ELi64ELi4ELb0ELb0EN7cutlass6half_tE19Flash_kernel_traitsILi64ELi128ELi64ELi4ES3_EELb0ELb1ELb0ELb0ELb1ELb1ELb1ELb0EEEvNS_16Flash_fwd_paramsE)
        /*00bc*/ 	.word	0x00000000


	//----- nvinfo : EIATTR_REGCOUNT
	.align		4
.L_42:
        /*00c0*/ 	.byte	0x04, 0x2f
        /*00c2*/ 	.short	(.L_44 - .L_43)
	.align		4
.L_43:
        /*00c4*/ 	.word	index@(_ZN5flash16flash_fwd_kernelI23Flash_fwd_kernel_traitsILi64ELi128ELi64ELi4ELb0ELb0EN7cutlass6half_tE19Flash_kernel_traitsILi64ELi128ELi64ELi4ES3_EELb1ELb1ELb0ELb0ELb1ELb1ELb0ELb0EEEvNS_16Flash_fwd_paramsE)
        /*00c8*/ 	.word	0x000000ff


	//----- nvinfo : EIATTR_FRAME_SIZE
	.align		4
.L_44:
        /*00cc*/ 	.byte	0x04, 0x11
        /*00ce*/ 	.short	(.L_46 - .L_45)
	.align		4
.L_45:
        /*00d0*/ 	.word	index@(_ZN5flash16flash_fwd_kernelI23Flash_fwd_kernel_traitsILi64ELi128ELi64ELi4ELb0ELb0EN7cutlass6half_tE19Flash_kernel_traitsILi64ELi128ELi64ELi4ES3_EELb1ELb1ELb0ELb0ELb1ELb1ELb0ELb0EEEvNS_16Flash_fwd_paramsE)
        /*00d4*/ 	.word	0x00000000


	//----- nvinfo : EIATTR_REGCOUNT
	.align		4
.L_46:
        /*00d8*/ 	.byte	0x04, 0x2f
        /*00da*/ 	.short	(.L_48 - .L_47)
	.align		4
.L_47:
        /*00dc*/ 	.word	index@(_ZN5flash16flash_fwd_kernelI23Flash_fwd_kernel_traitsILi64ELi128ELi64ELi4ELb0ELb0EN7cutlass6half_tE19Flash_kernel_traitsILi64ELi128ELi64ELi4ES3_EELb1ELb1ELb0ELb0ELb0ELb0ELb0ELb0EEEvNS_16Flash_fwd_paramsE)
        /*00e0*/ 	.word	0x000000ff


	//----- nvinfo : EIATTR_FRAME_SIZE
	.align		4
.L_48:
        /*00e4*/ 	.byte	0x04, 0x11
        /*00e6*/ 	.short	(.L_50 - .L_49)
	.align		4
.L_49:
        /*00e8*/ 	.word	index@(_ZN5flash16flash_fwd_kernelI23Flash_fwd_kernel_traitsILi64ELi128ELi64ELi4ELb0ELb0EN7cutlass6half_tE19Flash_kernel_traitsILi64ELi128ELi64ELi4ES3_EELb1ELb1ELb0ELb0ELb0ELb0ELb0ELb0EEEvNS_16Flash_fwd_paramsE)
        /*00ec*/ 	.word	0x00000020


	//----- nvinfo : EIATTR_REGCOUNT
	.align		4
.L_50:
        /*00f0*/ 	.byte	0x04, 0x2f
        /*00f2*/ 	.short	(.L_52 - .L_51)
	.align		4
.L_51:
        /*00f4*/ 	.word	index@(_ZN5flash16flash_fwd_kernelI23Flash_fwd_kernel_traitsILi64ELi128ELi128ELi4ELb0ELb0EN7cutlass6half_tE19Flash_kernel_traitsILi64ELi128ELi128ELi4ES3_EELb0ELb1ELb0ELb1ELb0ELb0ELb1ELb0EEEvNS_16Flash_fwd_paramsE)
        /*00f8*/ 	.word	0x000000ff


	//----- nvinfo : EIATTR_FRAME_SIZE
	.align		4
.L_52:
        /*00fc*/ 	.byte	0x04, 0x11
        /*00fe*/ 	.short	(.L_54 - .L_53)
	.align		4
.L_53:
        /*0100*/ 	.word	index@(_ZN5flash16flash_fwd_kernelI23Flash_fwd_kernel_traitsILi64ELi128ELi128ELi4ELb0ELb0EN7cutlass6half_tE19Flash_kernel_traitsILi64ELi128ELi128ELi4ES3_EELb0ELb1ELb0ELb1ELb0ELb0ELb1ELb0EEEvNS_16Flash_fwd_paramsE)
        /*0104*/ 	.word	0x00000170


	//----- nvinfo : EIATTR_REGCOUNT
	.align		4
.L_54:
        /*0108*/ 	.byte	0x04, 0x2f
        /*010a*/ 	.short	(.L_56 - .L_55)
	.align		4
.L_55:
        /*010c*/ 	.word	index@(_ZN5flash16flash_fwd_kernelI23Flash_fwd_kernel_traitsILi64ELi128ELi128ELi4ELb0ELb0EN7cutlass6half_tE19Flash_kernel_traitsILi64ELi128ELi128ELi4ES3_EELb0ELb1ELb0ELb1ELb0ELb0ELb0ELb0EEEvNS_16Flash_fwd_paramsE)
        /*0110*/ 	.word	0x000000ff


	//----- nvinfo : EIATTR_FRAME_SIZE
	.align		4
.L_56:
        /*0114*/ 	.byte	0x04, 0x11
        /*0116*/ 	.short	(.L_58 - .L_57)
	.align		4
.L_57:
        /*0118*/ 	.word	index@(_ZN5flash16flash_fwd_kernelI23Flash_fwd_kernel_traitsILi64ELi128ELi128ELi4ELb0ELb0EN7cutlass6half_tE19Flash_kernel_traitsILi64ELi128ELi128ELi4ES3_EELb0ELb1ELb0ELb1ELb0ELb0ELb0ELb0EEEvNS_16Flash_fwd_paramsE)
        /*011c*/ 	.word	0x00000130


	//----- nvinfo : EIATTR_REGCOUNT
	.align		4
.L_58:
        /*0120*/ 	.byte	0x04, 0x2f
        /*0122*/ 	.short	(.L_60 - .L_59)
	.align		4
.L_59:
        /*0124*/ 	.word	index@(_ZN5flash16flash_fwd_kernelI23Flash_fwd_kernel_traitsILi64ELi128ELi128ELi4ELb0ELb0EN7cutlass6half_tE19Flash_kernel_traitsILi64ELi128ELi128ELi4ES3_EELb0ELb1ELb0ELb0ELb0ELb0ELb1ELb0EEEvNS_16Flash_fwd_paramsE)
        /*0128*/ 	.word	0x000000ff


	//----- nvinfo : EIATTR_FRAME_SIZE
	.align		4
.L_60:
        /*012c*/ 	.byte	0x04, 0x11
        /*012e*/ 	.short	(.L_62 - .L_61)
	.align		4
.L_61:
        /*0130*/ 	.word	index@(_ZN5flash16flash_fwd_kernelI23Flash_fwd_kernel_traitsILi64ELi128ELi128ELi4ELb0ELb0EN7cutlass6half_tE19Flash_kernel_traitsILi64ELi128ELi128ELi4ES3_EELb0ELb1ELb0ELb0ELb0ELb0ELb1ELb0EEEvNS_16Flash_fwd_paramsE)
        /*0134*/ 	.word	0x00000160


	//----- nvinfo : EIATTR_REGCOUNT
	.align		4
.L_62:
        /*0138*/ 	.byte	0x04, 0x2f
        /*013a*/ 	.short	(.L_64 - .L_63)
	.align		4
.L_63:
        /*013c*/ 	.word	index@(_ZN5flash16flash_fwd_kernelI23Flash_fwd_kernel_traitsILi64ELi128ELi128ELi4ELb0ELb0EN7cutlass6half_tE19Flash_kernel_traitsILi64ELi128ELi128ELi4ES3_EELb0ELb1ELb0ELb0ELb0ELb0ELb0ELb0EEEvNS_16Flash_fwd_paramsE)
        /*0140*/ 	.word	0x000000ff


	//----- nvinfo : EIATTR_FRAME_SIZE
	.align		4
.L_64:
        /*0144*/ 	.byte	0x04, 0x11
        /*0146*/ 	.short	(.L_66 - .L_65)
	.align		4
.L_65:
        /*0148*/ 	.word	index@(_ZN5flash16flash_fwd_kernelI23Flash_fwd_kernel_traitsILi64ELi128ELi128ELi4ELb0ELb0EN7cutlass6half_tE19Flash_kernel_traitsILi64ELi128ELi128ELi4ES3_EELb0ELb1ELb0ELb0ELb0ELb0ELb0ELb0EEEvNS_16Flash_fwd_paramsE)
        /*014c*/ 	.word	0x00000170


	//----- nvinfo : EIATTR_REGCOUNT
	.align		4
.L_66:
        /*0150*/ 	.byte	0x04, 0x2f
        /*0152*/ 	.short	(.L_68 - .L_67)
	.align		4
.L_67:
        /*0154*/ 	.word	index@(_ZN5flash16flash_fwd_kernelI23Flash_fwd_kernel_traitsILi64ELi128ELi128ELi4ELb0ELb0EN7cutlass6half_tE19Flash_kernel_traitsILi64ELi128ELi128ELi4ES3_EELb0ELb1ELb0ELb0ELb0ELb1ELb1ELb0EEEvNS_16Flash_fwd_paramsE)
        /*0158*/ 	.word	0x000000ff


	//----- nvinfo : EIATTR_FRAME_SIZE
	.align		4
.L_68:
        /*015c*/ 	.byte	0x04, 0x11
        /*015e*/ 	.short	(.L_70 - .L_69)
	.align		4
.L_69:
        /*0160*/ 	.word	index@(_ZN5flash16flash_fwd_kernelI23Flash_fwd_kernel_traitsILi64ELi128ELi128ELi4ELb0ELb0EN7cutlass6half_tE19Flash_kernel_traitsILi64ELi128ELi128ELi4ES3_EELb0ELb1ELb0ELb0ELb0ELb1ELb1ELb0EEEvNS_16Flash_fwd_paramsE)
        /*0164*/ 	.word	0x00000118


	//----- nvinfo : EIATTR_REGCOUNT
	.align		4
.L_70:
        /*0168*/ 	.byte	0x04, 0x2f
        /*016a*/ 	.short	(.L_72 - .L_71)
	.align		4
.L_71:
        /*016c*/ 	.word	index@(_ZN5flash16flash_fwd_kernelI23Flash_fwd_kernel_traitsILi64ELi128ELi128ELi4ELb0ELb0EN7cutlass6half_tE19Flash_kernel_traitsILi64ELi128ELi128ELi4ES3_EELb0ELb1ELb0ELb0ELb0ELb1ELb0ELb0EEEvNS_16Flash_fwd_paramsE)
        /*0170*/ 	.word	0x000000ff


	//----- nvinfo : EIATTR_FRAME_SIZE
	.align		4
.L_72:
        /*0174*/ 	.byte	0x04, 0x11
        /*0176*/ 	.short	(.L_74 - .L_73)
	.align		4
.L_73:
        /*0178*/ 	.word	index@(_ZN5flash16flash_fwd_kernelI23Flash_fwd_kernel_traitsILi64ELi128ELi128ELi4ELb0ELb0EN7cutlass6half_tE19Flash_kernel_traitsILi64ELi128ELi128ELi4ES3_EELb0ELb1ELb0ELb0ELb0ELb1ELb0ELb0EEEvNS_16Flash_fwd_paramsE)
        /*017c*/ 	.word	0x00000128


	//----- nvinfo : EIATTR_REGCOUNT
	.align		4
.L_74:
        /*0180*/ 	.byte	0x04, 0x2f
        /*0182*/ 	.short	(.L_76 - .L_75)
	.align		4
.L_75:
        /*0184*/ 	.word	index@(_ZN5flash16flash_fwd_kernelI23Flash_fwd_kernel_traitsILi64ELi128ELi128ELi4ELb0ELb0EN7cutlass6half_tE19Flash_kernel_traitsILi64ELi128ELi128ELi4ES3_EELb0ELb1ELb0ELb0ELb1ELb1ELb1ELb0EEEvNS_16Flash_fwd_paramsE)
        /*0188*/ 	.word	0x000000ff


	//----- nvinfo : EIATTR_FRAME_SIZE
	.align		4
.L_76:
        /*018c*/ 	.byte	0x04, 0x11
        /*018e*/ 	.short	(.L_78 - .L_77)
	.align		4
.L_77:
        /*0190*/ 	.word	index@(_ZN5flash16flash_fwd_kernelI23Flash_fwd_kernel_traitsILi64ELi128ELi128ELi4ELb0ELb0EN7cutlass6half_tE19Flash_kernel_traitsILi64ELi128ELi128ELi4ES3_EELb0ELb1ELb0ELb0ELb1ELb1ELb1ELb0EEEvNS_16Flash_fwd_paramsE)
        /*0194*/ 	.word	0x000000e0


	//----- nvinfo : EIATTR_REGCOUNT
	.align		4
.L_78:
        /*0198*/ 	.byte	0x04, 0x2f
        /*019a*/ 	.short	(.L_80 - .L_79)
	.align		4
.L_79:
        /*019c*/ 	.word	index@(_ZN5flash16flash_fwd_kernelI23Flash_fwd_kernel_traitsILi64ELi128ELi128ELi4ELb0ELb0EN7cutlass6half_tE19Flash_kernel_traitsILi64ELi128ELi128ELi4ES3_EELb0ELb1ELb0ELb0ELb1ELb1ELb0ELb0EEEvNS_16Flash_fwd_paramsE)
        /*01a0*/ 	.word	0x000000ff


	//----- nvinfo : EIATTR_FRAME_SIZE
	.align		4
.L_80:
        /*01a4*/ 	.byte	0x04, 0x11
        /*01a6*/ 	.short	(.L_82 - .L_81)
	.align		4
.L_81:
        /*01a8*/ 	.word	index@(_ZN5flash16flash_fwd_kernelI23Flash_fwd_kernel_traitsILi64ELi128ELi128ELi4ELb0ELb0EN7cutlass6half_tE19Flash_kernel_traitsILi64ELi128ELi128ELi4ES3_EELb0ELb1ELb0ELb0ELb1ELb1ELb0ELb0EEEvNS_16Flash_fwd_paramsE)
        /*01ac*/ 	.word	0x000000d8


	//----- nvinfo : EIATTR_MIN_STACK_SIZE
	.align		4
.L_82:
        /*01b0*/ 	.byte	0x04, 0x12
        /*01b2*/ 	.short	(.L_84 - .L_83)
	.align		4
.L_83:
        /*01b4*/ 	.word	index@(_ZN5flash16flash_fwd_kernelI23Flash_fwd_kernel_traitsILi64ELi128ELi128ELi4ELb0ELb0EN7cutlass6half_tE19Flash_kernel_traitsILi64ELi128ELi128ELi4ES3_EELb0ELb1ELb0ELb0ELb1ELb1ELb0ELb0EEEvNS_16Flash_fwd_paramsE)
        /*01b8*/ 	.word	0x000000d8


	//----- nvinfo : EIATTR_MIN_STACK_SIZE
	.align		4
.L_84:
        /*01bc*/ 	.byte	0x04, 0x12
        /*01be*/ 	.short	(.L_86 - .L_85)
	.align		4
.L_85:
        /*01c0*/ 	.word	index@(_ZN5flash16flash_fwd_kernelI23Flash_fwd_kernel_traitsILi64ELi128ELi128ELi4ELb0ELb0EN7cutlass6half_tE19Flash_kernel_traitsILi64ELi128ELi128ELi4ES3_EELb0ELb1ELb0ELb0ELb1ELb1ELb1ELb0EEEvNS_16Flash_fwd_paramsE)
        /*01c4*/ 	.word	0x000000e0


	//----- nvinfo : EIATTR_MIN_STACK_SIZE
	.align		4
.L_86:
        /*01c8*/ 	.byte	0x04, 0x12
        /*01ca*/ 	.short	(.L_88 - .L_87)
	.align		4
.L_87:
        /*01cc*/ 	.word	index@(_ZN5flash16flash_fwd_kernelI23Flash_fwd_kernel_traitsILi64ELi128ELi128ELi4ELb0ELb0EN7cutlass6half_tE19Flash_kernel_traitsILi64ELi128ELi128ELi4ES3_EELb0ELb1ELb0ELb0ELb0ELb1ELb0ELb0EEEvNS_16Flash_fwd_paramsE)
        /*01d0*/ 	.word	0x00000128


	//----- nvinfo : EIATTR_MIN_STACK_SIZE
	.align		4
.L_88:
        /*01d4*/ 	.byte	0x04, 0x12
        /*01d6*/ 	.short	(.L_90 - .L_89)
	.align		4
.L_89:
        /*01d8*/ 	.word	index@(_ZN5flash16flash_fwd_kernelI23Flash_fwd_kernel_traitsILi64ELi128ELi128ELi4ELb0ELb0EN7cutlass6half_tE19Flash_kernel_traitsILi64ELi128ELi128ELi4ES3_EELb0ELb1ELb0ELb0ELb0ELb1ELb1ELb0EEEvNS_16Flash_fwd_paramsE)
        /*01dc*/ 	.word	0x00000118


	//----- nvinfo : EIATTR_MIN_STACK_SIZE
	.align		4
.L_90:
        /*01e0*/ 	.byte	0x04, 0x12
        /*01e2*/ 	.short	(.L_92 - .L_91)
	.align		4
.L_91:
        /*01e4*/ 	.word	index@(_ZN5flash16flash_fwd_kernelI23Flash_fwd_kernel_traitsILi64ELi128ELi128ELi4ELb0ELb0EN7cutlass6half_tE19Flash_kernel_traitsILi64ELi128ELi128ELi4ES3_EELb0ELb1ELb0ELb0ELb0ELb0ELb0ELb0EEEvNS_16Flash_fwd_paramsE)
        /*01e8*/ 	.word	0x00000170


	//----- nvinfo : EIATTR_MIN_STACK_SIZE
	.align		4
.L_92:
        /*01ec*/ 	.byte	0x04, 0x12
        /*01ee*/ 	.short	(.L_94 - .L_93)
	.align		4
.L_93:
        /*01f0*/ 	.word	index@(_ZN5flash16flash_fwd_kernelI23Flash_fwd_kernel_traitsILi64ELi128ELi128ELi4ELb0ELb0EN7cutlass6half_tE19Flash_kernel_traitsILi64ELi128ELi128ELi4ES3_EELb0ELb1ELb0ELb0ELb0ELb0ELb1ELb0EEEvNS_16Flash_fwd_paramsE)
        /*01f4*/ 	.word	0x00000160


	//----- nvinfo : EIATTR_MIN_STACK_SIZE
	.align		4
.L_94:
        /*01f8*/ 	.byte	0x04, 0x12
        /*01fa*/ 	.short	(.L_96 - .L_95)
	.align		4
.L_95:
        /*01fc*/ 	.word	index@(_ZN5flash16flash_fwd_kernelI23Flash_fwd_kernel_traitsILi64ELi128ELi128ELi4ELb0ELb0EN7cutlass6half_tE19Flash_kernel_traitsILi64ELi128ELi128ELi4ES3_EELb0ELb1ELb0ELb1ELb0ELb0ELb0ELb0EEEvNS_16Flash_fwd_paramsE)
        /*0200*/ 	.word	0x00000130


	//----- nvinfo : EIATTR_MIN_STACK_SIZE
	.align		4
.L_96:
        /*0204*/ 	.byte	0x04, 0x12
        /*0206*/ 	.short	(.L_98 - .L_97)
	.align		4
.L_97:
        /*0208*/ 	.word	index@(_ZN5flash16flash_fwd_kernelI23Flash_fwd_kernel_traitsILi64ELi128ELi128ELi4ELb0ELb0EN7cutlass6half_tE19Flash_kernel_traitsILi64ELi128ELi128ELi4ES3_EELb0ELb1ELb0ELb1ELb0ELb0ELb1ELb0EEEvNS_16Flash_fwd_paramsE)
        /*020c*/ 	.word	0x00000170


	//----- nvinfo : EIATTR_MIN_STACK_SIZE
	.align		4
.L_98:
        /*0210*/ 	.byte	0x04, 0x12
        /*0212*/ 	.short	(.L_100 - .L_99)
	.align		4
.L_99:
        /*0214*/ 	.word	index@(_ZN5flash16flash_fwd_kernelI23Flash_fwd_kernel_traitsILi64ELi128ELi64ELi4ELb0ELb0EN7cutlass6half_tE19Flash_kernel_traitsILi64ELi128ELi64ELi4ES3_EELb1ELb1ELb0ELb0ELb0ELb0ELb0ELb0EEEvNS_16Flash_fwd_paramsE)
        /*0218*/ 	.word	0x00000020


	//----- nvinfo : EIATTR_MIN_STACK_SIZE
	.align		4
.L_100:
        /*021c*/ 	.byte	0x04, 0x12
        /*021e*/ 	.short	(.L_102 - .L_101)
	.align		4
.L_101:
        /*0220*/ 	.word	index@(_ZN5flash16flash_fwd_kernelI23Flash_fwd_kernel_traitsILi64ELi128ELi64ELi4ELb0ELb0EN7cutlass6half_tE19Flash_kernel_traitsILi64ELi128ELi64ELi4ES3_EELb1ELb1ELb0ELb0ELb1ELb1ELb0ELb0EEEvNS_16Flash_fwd_paramsE)
        /*0224*/ 	.word	0x00000000


	//----- nvinfo : EIATTR_MIN_STACK_SIZE
	.align		4
.L_102:
        /*0228*/ 	.byte	0x04, 0x12
        /*022a*/ 	.short	(.L_104 - .L_103)
	.align		4
.L_103:
        /*022c*/ 	.word	index@(_ZN5flash16flash_fwd_kernelI23Flash_fwd_kernel_traitsILi64ELi128ELi64ELi4ELb0ELb0EN7cutlass6half_tE19Flash_kernel_traitsILi64ELi128ELi64ELi4ES3_EELb0ELb1ELb0ELb0ELb1ELb1ELb1ELb0EEEvNS_16Flash_fwd_paramsE)
        /*0230*/ 	.word	0x00000000


	//----- nvinfo : EIATTR_MIN_STACK_SIZE
	.align		4
.L_104:
        /*0234*/ 	.byte	0x04, 0x12
        /*0236*/ 	.short	(.L_106 - .L_105)
	.align		4
.L_105:
        /*0238*/ 	.word	index@(_ZN5flash16flash_fwd_kernelI23Flash_fwd_kernel_traitsILi64ELi128ELi64ELi4ELb0ELb0EN7cutlass6half_tE19Flash_kernel_traitsILi64ELi128ELi64ELi4ES3_EELb1ELb1ELb0ELb0ELb0ELb1ELb0ELb0EEEvNS_16Flash_fwd_paramsE)
        /*023c*/ 	.word	0x00000000


	//----- nvinfo : EIATTR_MIN_STACK_SIZE
	.align		4
.L_106:
        /*0240*/ 	.byte	0x04, 0x12
        /*0242*/ 	.short	(.L_108 - .L_107)
	.align		4
.L_107:
        /*0244*/ 	.word	index@(_ZN5flash16flash_fwd_kernelI23Flash_fwd_kernel_traitsILi64ELi128ELi64ELi4ELb0ELb0EN7cutlass6half_tE19Flash_kernel_traitsILi64ELi128ELi64ELi4ES3_EELb0ELb1ELb0ELb0ELb0ELb1ELb1ELb0EEEvNS_16Flash_fwd_paramsE)
        /*0248*/ 	.word	0x00000000


	//----- nvinfo : EIATTR_MIN_STACK_SIZE
	.align		4
.L_108:
        /*024c*/ 	.byte	0x04, 0x12
        /*024e*/ 	.short	(.L_110 - .L_109)
	.align		4
.L_109:
        /*0250*/ 	.word	index@(_ZN5flash16flash_fwd_kernelI23Flash_fwd_kernel_traitsILi64ELi128ELi64ELi4ELb0ELb0EN7cutlass6half_tE19Flash_kernel_traitsILi64ELi128ELi64ELi4ES3_EELb1ELb1ELb0ELb1ELb0ELb0ELb0ELb0EEEvNS_16Flash_fwd_paramsE)
        /*0254*/ 	.word	0x00000000


	//----- nvinfo : EIATTR_MIN_STACK_SIZE
	.align		4
.L_110:
        /*0258*/ 	.byte	0x04, 0x12
        /*025a*/ 	.short	(.L_112 - .L_111)
	.align		4
.L_111:
        /*025c*/ 	.word	index@(_ZN5flash16flash_fwd_kernelI23Flash_fwd_kernel_traitsILi64ELi128ELi64ELi4ELb0ELb0EN7cutlass6half_tE19Flash_kernel_traitsILi64ELi128ELi64ELi4ES3_EELb1ELb1ELb0ELb0ELb0ELb0ELb0ELb1EEEvNS_16Flash_fwd_paramsE)
        /*0260*/ 	.word	0x000001d0


	//----- nvinfo : EIATTR_MIN_STACK_SIZE
	.align		4
.L_112:
        /*0264*/ 	.byte	0x04, 0x12
        /*0266*/ 	.short	(.L_114 - .L_113)
	.align		4
.L_113:
        /*0268*/ 	.word	index@(_ZN5flash16flash_fwd_kernelI23Flash_fwd_kernel_traitsILi64ELi128ELi64ELi4ELb0ELb0EN7cutlass6half_tE19Flash_kernel_traitsILi64ELi128ELi64ELi4ES3_EELb0ELb1ELb0ELb0ELb0ELb0ELb1ELb0EEEvNS_16Flash_fwd_paramsE)
        /*026c*/ 	.word	0x00000048


	//----- nvinfo : EIATTR_MIN_STACK_SIZE
	.align		4
.L_114:
        /*0270*/ 	.byte	0x04, 0x12
        /*0272*/ 	.short	(.L_116 - .L_115)
	.align		4
.L_115:
        /*0274*/ 	.word	index@(_ZN5flash16flash_fwd_kernelI23Flash_fwd_kernel_traitsILi64ELi128ELi64ELi4ELb0ELb0EN7cutlass6half_tE19Flash_kernel_traitsILi64ELi128ELi64ELi4ES3_EELb1ELb1ELb0ELb1ELb0ELb0ELb0ELb1EEEvNS_16Flash_fwd_paramsE)
        /*0278*/ 	.word	0x000001b0


	//----- nvinfo : EIATTR_MIN_STACK_SIZE
	.align		4
.L_116:
        /*027c*/ 	.byte	0x04, 0x12
        /*027e*/ 	.short	(.L_118 - .L_117)
	.align		4
.L_117:
        /*0280*/ 	.word	index@(_ZN5flash16flash_fwd_kernelI23Flash_fwd_kernel_traitsILi64ELi128ELi64ELi4ELb0ELb0EN7cutlass6half_tE19Flash_kernel_traitsILi64ELi128ELi64ELi4ES3_EELb0ELb1ELb0ELb1ELb0ELb0ELb1ELb0EEEvNS_16Flash_fwd_paramsE)
        /*0284*/ 	.word	0x00000038
.L_118:


//--------------------- .nv.info._ZN5flash16flash_fwd_kernelI23Flash_fwd_kernel_traitsILi64ELi128ELi128ELi4ELb0ELb0EN7cutlass6half_tE19Flash_kernel_traitsILi64ELi128ELi128ELi4ES3_EELb0ELb1ELb0ELb0ELb1ELb1ELb0ELb0EEEvNS_16Flash_fwd_paramsE --------------------------
	.section	.nv.info._ZN5flash16flash_fwd_kernelI23Flash_fwd_kernel_traitsILi64ELi128ELi128ELi4ELb0ELb0EN7cutlass6half_tE19Flash_kernel_traitsILi64ELi128ELi128ELi4ES3_EELb0ELb1ELb0ELb0ELb1ELb1ELb0ELb0EEEvNS_16Flash_fwd_paramsE,"",@"SHT_CUDA_INFO"
	.sectionflags	@""
	.align	4


	//----- nvinfo : EIATTR_CUDA_API_VERSION
	.align		4
        /*0000*/ 	.byte	0x04, 0x37
        /*0002*/ 	.short	(.L_120 - .L_119)
.L_119:
        /*0004*/ 	.word	0x00000082


	//----- nvinfo : EIATTR_SW2861232_WAR
	.align		4
.L_120:
        /*0008*/ 	.byte	0x01, 0x35
	.zero		2


	//----- nvinfo : EIATTR_PARAM_CBANK
	.align		4
        /*000c*/ 	.byte	0x04, 0x0a
        /*000e*/ 	.short	(.L_122 - .L_121)
	.align		4
.L_121:
        /*0010*/ 	.word	index@(.nv.constant0._ZN5flash16flash_fwd_kernelI23Flash_fwd_kernel_traitsILi64ELi128ELi128ELi4ELb0ELb0EN7cutlass6half_tE19Flash_kernel_traitsILi64ELi128ELi128ELi4ES3_EELb0ELb1ELb0ELb0ELb1ELb1ELb0ELb0EEEvNS_16Flash_fwd_paramsE)
        /*0014*/ 	.short	0x0160
        /*0016*/ 	.short	0x01d0


	//----- nvinfo : EIATTR_CBANK_PARAM_SIZE
	.align		4
.L_122:
        /*0018*/ 	.byte	0x03, 0x19
        /*001a*/ 	.short	0x01d0


	//----- nvinfo : EIATTR_KPARAM_INFO
	.align		4
        /*001c*/ 	.byte	0x04, 0x17
        /*001e*/ 	.short	(.L_124 - .L_123)
.L_123:
        /*0020*/ 	.word	0x00000000
        /*0024*/ 	.short	0x0000
        /*0026*/ 	.short	0x0000
        /*0028*/ 	.byte	0x00, 0xf0, 0x41, 0x07


	//----- nvinfo : EIATTR_MAXREG_COUNT
	.align		4
.L_124:
        /*002c*/ 	.byte	0x03, 0x1b
        /*002e*/ 	.short	0x00ff


	//----- nvinfo : EIATTR_NUM_BARRIERS
	.align		4
        /*0030*/ 	.byte	0x02, 0x4c
        /*0032*/ 	.byte	0x01
	.zero		1


	//----- nvinfo : EIATTR_ANNOTATIONS
	.align		4
        /*0034*/ 	.byte	0x04, 0x55
        /*0036*/ 	.short	(.L_126 - .L_125)


	//   ....[0]....
.L_125:
        /*0038*/ 	.word	0x00000001
        /*003c*/ 	.byte	0x60, 0x02, 0x00, 0x00, 0x01, 0x00, 0x00, 0x00, 0x50, 0x04, 0x00, 0x00, 0x01, 0x00, 0x00, 0x00
        /* <DEDUP_REMOVED lines=65> */
        /*045c*/ 	.byte	0x90, 0xd0, 0x00, 0x00


	//----- nvinfo : EIATTR_MERCURY_ISA_VERSION
	.align		4
.L_126:
        /*0460*/ 	.byte	0x03, 0x5f
        /*0462*/ 	.short	0x0000


	//----- nvinfo : EIATTR_COOP_GROUP_MASK_REGIDS
	.align		4
        /*0464*/ 	.byte	0x04, 0x29
        /*0466*/ 	.short	(.L_128 - .L_127)


	//   ....[0]....
.L_127:
        /*0468*/ 	.word	0xffffffff


	//   ....[1]....
        /*046c*/ 	.word	0xffffffff


	//   ....[2]....
        /*0470*/ 	.word	0xffffffff


	//   ....[3]....
        /*0474*/ 	.word	0xffffffff


	//   ....[4]....
        /*0478*/ 	.word	0xffffffff


	//   ....[5]....
        /*047c*/ 	.word	0xffffffff


	//   ....[6]....
        /*0480*/ 	.word	0xffffffff


	//   ....[7]....
        /*0484*/ 	.word	0xffffffff


	//   ....[8]....
        /*0488*/ 	.word	0xffffffff


	//   ....[9]....
        /*048c*/ 	.word	0xffffffff


	//   ....[10]....
        /*0490*/ 	.word	0xffffffff


	//   ....[11]....
        /*0494*/ 	.word	0xffffffff


	//   ....[12]....
        /*0498*/ 	.word	0xffffffff


	//   ....[13]....
        /*049c*/ 	.word	0xffffffff


	//   ....[14]....
        /*04a0*/ 	.word	0xffffffff


	//   ....[15]....
        /*04a4*/ 	.word	0xffffffff


	//   ....[16]....
        /*04a8*/ 	.word	0xffffffff


	//   ....[17]....
        /*04ac*/ 	.word	0xffffffff


	//   ....[18]....
        /*04b0*/ 	.word	0xffffffff


	//   ....[19]....
        /*04b4*/ 	.word	0xffffffff


	//   ....[20]....
        /*04b8*/ 	.word	0xffffffff


	//   ....[21]....
        /*04bc*/ 	.word	0xffffffff


	//   ....[22]....
        /*04c0*/ 	.word	0xffffffff


	//   ....[23]....
        /*04c4*/ 	.word	0xffffffff


	//----- nvinfo : EIATTR_COOP_GROUP_INSTR_OFFSETS
	.align		4
.L_128:
        /*04c8*/ 	.byte	0x04, 0x28
        /*04ca*/ 	.short	(.L_130 - .L_129)


	//   ....[0]....
.L_129:
        /*04cc*/ 	.word	0x00003990


	//   ....[1]....
        /*04d0*/ 	.word	0x00003a10


	//   ....[2]....
        /*04d4*/ 	.word	0x00003a20


	//   ....[3]....
        /*04d8*/ 	.word	0x00003a60


	//   ....[4]....
        /*04dc*/ 	.word	0x00004160


	//   ....[5]....
        /*04e0*/ 	.word	0x00004250


	//   ....[6]....
        /*04e4*/ 	.word	0x000042f0


	//   ....[7]....
        /*04e8*/ 	.word	0x00004350


	//   ....[8]....
        /*04ec*/ 	.word	0x00008c60


	//   ....[9]....
        /*04f0*/ 	.word	0x00008dd0


	//   ....[10]....
        /*04f4*/ 	.word	0x00008e10


	//   ....[11]....
        /*04f8*/ 	.word	0x00008e30


	//   ....[12]....
        /*04fc*/ 	.word	0x00008e40


	//   ....[13]....
        /*0500*/ 	.word	0x00008e90


	//   ....[14]....
        /*0504*/ 	.word	0x00008ed0


	//   ....[15]....
        /*0508*/ 	.word	0x00008f00


	//   ....[16]....
        /*050c*/ 	.word	0x0000bf20


	//   ....[17]....
        /*0510*/ 	.word	0x0000bf30


	//   ....[18]....
        /*0514*/ 	.word	0x0000bf40


	//   ....[19]....
        /*0518*/ 	.word	0x0000bf50


	//   ....[20]....
        /*051c*/ 	.word	0x0000bf80


	//   ....[21]....
        /*0520*/ 	.word	0x0000bfa0


	//   ....[22]....
        /*0524*/ 	.word	0x0000bfc0


	//   ....[23]....
        /*0528*/ 	.word	0x0000bfd0


	//----- nvinfo : EIATTR_EXIT_INSTR_OFFSETS
	.align		4
.L_130:
        /*052c*/ 	.byte	0x04, 0x1c
        /*052e*/ 	.short	(.L_132 - .L_131)


	//   ....[0]....
.L_131:
        /*0530*/ 	.word	0x00000170


	//   ....[1]....
        /*0534*/ 	.word	0x0000d340


	//   ....[2]....
        /*0538*/ 	.word	0x0000dc70


	//   ....[3]....
        /*053c*/ 	.word	0x0000dcf0


	//----- nvinfo : EIATTR_CTAIDZ_USED
	.align		4
.L_132:
        /*0540*/ 	.byte	0x01, 0x04
	.zero		2


	//----- nvinfo : EIATTR_CRS_STACK_SIZE
	.align		4
        /*0544*/ 	.byte	0x04, 0x1e
        /*0546*/ 	.short	(.L_134 - .L_133)
.L_133:
        /*0548*/ 	.word	0x00000000
.L_134:


//--------------------- .nv.info._ZN5flash16flash_fwd_kernelI23Flash_fwd_kernel_traitsILi64ELi128ELi128ELi4ELb0ELb0EN7cutlass6half_tE19Flash_kernel_traitsILi64ELi128ELi128ELi4ES3_EELb0ELb1ELb0ELb0ELb1ELb1ELb1ELb0EEEvNS_16Flash_fwd_paramsE --------------------------
	.section	.nv.info._ZN5flash16flash_fwd_kernelI23Flash_fwd_kernel_traitsILi64ELi128ELi128ELi4ELb0ELb0EN7cutlass6half_tE19Flash_kernel_traitsILi64ELi128ELi128ELi4ES3_EELb0ELb1ELb0ELb0ELb1ELb1ELb1ELb0EEEvNS_16Flash_fwd_paramsE,"",@"SHT_CUDA_INFO"
	.sectionflags	@""
	.align	4


	//----- nvinfo : EIATTR_CUDA_API_VERSION
	.align		4
        /*0000*/ 	.byte	0x04, 0x37
        /*0002*/ 	.short	(.L_136 - .L_135)
.L_135:
        /*0004*/ 	.word	0x00000082


	//----- nvinfo : EIATTR_SW2861232_WAR
	.align		4
.L_136:
        /*0008*/ 	.byte	0x01, 0x35
	.zero		2


	//----- nvinfo : EIATTR_PARAM_CBANK
	.align		4
        /*000c*/ 	.byte	0x04, 0x0a
        /*000e*/ 	.short	(.L_138 - .L_137)
	.align		4
.L_137:
        /*0010*/ 	.word	index@(.nv.constant0._ZN5flash16flash_fwd_kernelI23Flash_fwd_kernel_traitsILi64ELi128ELi128ELi4ELb0ELb0EN7cutlass6half_tE19Flash_kernel_traitsILi64ELi128ELi128ELi4ES3_EELb0ELb1ELb0ELb0ELb1ELb1ELb1ELb0EEEvNS_16Flash_fwd_paramsE)
        /*0014*/ 	.short	0x0160
        /*0016*/ 	.short	0x01d0


	//----- nvinfo : EIATTR_CBANK_PARAM_SIZE
	.align		4
.L_138:
        /*0018*/ 	.byte	0x03, 0x19
        /*001a*/ 	.short	0x01d0


	//----- nvinfo : EIATTR_KPARAM_INFO
	.align		4
        /*001c*/ 	.byte	0x04, 0x17
        /*001e*/ 	.short	(.L_140 - .L_139)
.L_139:
        /*0020*/ 	.word	0x00000000
        /*0024*/ 	.short	0x0000
        /*0026*/ 	.short	0x0000
        /*0028*/ 	.byte	0x00, 0xf0, 0x41, 0x07


	//----- nvinfo : EIATTR_MAXREG_COUNT
	.align		4
.L_140:
        /*002c*/ 	.byte	0x03, 0x1b
        /*002e*/ 	.short	0x00ff


	//----- nvinfo : EIATTR_NUM_BARRIERS
	.align		4
        /*0030*/ 	.byte	0x02, 0x4c
        /*0032*/ 	.byte	0x01
	.zero		1


	//----- nvinfo : EIATTR_ANNOTATIONS
	.align		4
        /*0034*/ 	.byte	0x04, 0x55
        /*0036*/ 	.short	(.L_142 - .L_141)


	//   ....[0]....
.L_141:
        /* <DEDUP_REMOVED lines=57> */
        /*03bc*/ 	.byte	0xf0, 0xf4, 0x00, 0x00, 0x01, 0x00, 0x00, 0x00, 0x20, 0xf5, 0x00, 0x00


	//----- nvinfo : EIATTR_MERCURY_ISA_VERSION
	.align		4
.L_142:
        /*03c8*/ 	.byte	0x03, 0x5f
        /*03ca*/ 	.short	0x0000


	//----- nvinfo : EIATTR_COOP_GROUP_MASK_REGIDS
	.align		4
        /*03cc*/ 	.byte	0x04, 0x29
        /*03ce*/ 	.short	(.L_144 - .L_143)


	//   ....[0]....
.L_143:
        /*03d0*/ 	.word	0xffffffff


	//   ....[1]....
        /*03d4*/ 	.word	0xffffffff


	//   ....[2]....
        /*03d8*/ 	.word	0xffffffff


	//   ....[3]....
        /*03dc*/ 	.word	0xffffffff


	//   ....[4]....
        /*03e0*/ 	.word	0xffffffff


	//   ....[5]....
        /*03e4*/ 	.word	0xffffffff


	//   ....[6]....
        /*03e8*/ 	.word	0xffffffff


	//   ....[7]....
        /*03ec*/ 	.word	0xffffffff


	//   ....[8]....
        /*03f0*/ 	.word	0xffffffff


	//   ....[9]....
        /*03f4*/ 	.word	0xffffffff


	//   ....[10]....
        /*03f8*/ 	.word	0xffffffff


	//   ....[11]....
        /*03fc*/ 	.word	0xffffffff


	//   ....[12]....
        /*0400*/ 	.word	0xffffffff


	//   ....[13]....
        /*0404*/ 	.word	0xffffffff


	//   ....[14]....
        /*0408*/ 	.word	0xffffffff


	//   ....[15]....
        /*040c*/ 	.word	0xffffffff


	//   ....[16]....
        /*0410*/ 	.word	0xffffffff


	//   ....[17]....
        /*0414*/ 	.word	0xffffffff


	//   ....[18]....
        /*0418*/ 	.word	0xffffffff


	//   ....[19]....
        /*041c*/ 	.word	0xffffffff


	//   ....[20]....
        /*0420*/ 	.word	0xffffffff


	//   ....[21]....
        /*0424*/ 	.word	0xffffffff


	//   ....[22]....
        /*0428*/ 	.word	0xffffffff


	//   ....[23]....
        /*042c*/ 	.word	0xffffffff


	//----- nvinfo : EIATTR_COOP_GROUP_INSTR_OFFSETS
	.align		4
.L_144:
        /*0430*/ 	.byte	0x04, 0x28
        /*0432*/ 	.short	(.L_146 - .L_145)


	//   ....[0]....
.L_145:
        /*0434*/ 	.word	0x00004a60


	//   ....[1]....
        /*0438*/ 	.word	0x00004ae0


	//   ....[2]....
        /*043c*/ 	.word	0x00004af0


	//   ....[3]....
        /*0440*/ 	.word	0x00004b30


	//   ....[4]....
        /*0444*/ 	.word	0x00005270


	//   ....[5]....
        /*0448*/ 	.word	0x00005350


	//   ....[6]....
        /*044c*/ 	.word	0x00005360


	//   ....[7]....
        /*0450*/ 	.word	0x000053f0


	//   ....[8]....
        /*0454*/ 	.word	0x0000aab0


	//   ....[9]....
        /*0458*/ 	.word	0x0000ab00


	//   ....[10]....
        /*045c*/ 	.word	0x0000abb0


	//   ....[11]....
        /*0460*/ 	.word	0x0000abf0


	//   ....[12]....
        /*0464*/ 	.word	0x0000ac20


	//   ....[13]....
        /*0468*/ 	.word	0x0000ac70


	//   ....[14]....
        /*046c*/ 	.word	0x0000b090


	//   ....[15]....
        /*0470*/ 	.word	0x0000b1d0


	//   ....[16]....
        /*0474*/ 	.word	0x0000e3b0


	//   ....[17]....
        /*0478*/ 	.word	0x0000e3c0


	//   ....[18]....
        /*047c*/ 	.word	0x0000e3d0


	//   ....[19]....
        /*0480*/ 	.word	0x0000e3e0


	//   ....[20]....
        /*0484*/ 	.word	0x0000e410


	//   ....[21]....
        /*0488*/ 	.word	0x0000e430


	//   ....[22]....
        /*048c*/ 	.word	0x0000e450


	//   ....[23]....
        /*0490*/ 	.word	0x0000e460


	//----- nvinfo : EIATTR_EXIT_INSTR_OFFSETS
	.align		4
.L_146:
        /*0494*/ 	.byte	0x04, 0x1c
        /*0496*/ 	.short	(.L_148 - .L_147)


	//   ....[0]....
.L_147:
        /*0498*/ 	.word	0x00000170


	//   ....[1]....
        /*049c*/ 	.word	0x0000f7d0


	//   ....[2]....
        /*04a0*/ 	.word	0x000100d0


	//   ....[3]....
        /*04a4*/ 	.word	0x00010150


	//----- nvinfo : EIATTR_CTAIDZ_USED
	.align		4
.L_148:
        /*04a8*/ 	.byte	0x01, 0x04
	.zero		2


	//----- nvinfo : EIATTR_CRS_STACK_SIZE
	.align		4
        /*04ac*/ 	.byte	0x04, 0x1e
        /*04ae*/ 	.short	(.L_150 - .L_149)
.L_149:
        /*04b0*/ 	.word	0x00000000
.L_150:


//--------------------- .nv.info._ZN5flash16flash_fwd_kernelI23Flash_fwd_kernel_traitsILi64ELi128ELi128ELi4ELb0ELb0EN7cutlass6half_tE19Flash_kernel_traitsILi64ELi128ELi128ELi4ES3_EELb0ELb1ELb0ELb0ELb0ELb1ELb0ELb0EEEvNS_16Flash_fwd_paramsE --------------------------
	.section	.nv.info._ZN5flash16flash_fwd_kernelI23Flash_fwd_kernel_traitsILi64ELi128ELi128ELi4ELb0ELb0EN7cutlass6half_tE19Flash_kernel_traitsILi64ELi128ELi128ELi4ES3_EELb0ELb1ELb0ELb0ELb0ELb1ELb0ELb0EEEvNS_16Flash_fwd_paramsE,"",@"SHT_CUDA_INFO"
	.sectionflags	@""
	.align	4


	//----- nvinfo : EIATTR_CUDA_API_VERSION
	.align		4
        /*0000*/ 	.byte	0x04, 0x37
        /*0002*/ 	.short	(.L_152 - .L_151)
.L_151:
        /*0004*/ 	.word	0x00000082


	//----- nvinfo : EIATTR_SW2861232_WAR
	.align		4
.L_152:
        /*0008*/ 	.byte	0x01, 0x35
	.zero		2


	//----- nvinfo : EIATTR_PARAM_CBANK
	.align		4
        /*000c*/ 	.byte	0x04, 0x0a
        /*000e*/ 	.short	(.L_154 - .L_153)
	.align		4
.L_153:
        /*0010*/ 	.word	index@(.nv.constant0._ZN5flash16flash_fwd_kernelI23Flash_fwd_kernel_traitsILi64ELi128ELi128ELi4ELb0ELb0EN7cutlass6half_tE19Flash_kernel_traitsILi64ELi128ELi128ELi4ES3_EELb0ELb1ELb0ELb0ELb0ELb1ELb0ELb0EEEvNS_16Flash_fwd_paramsE)
        /*0014*/ 	.short	0x0160
        /*0016*/ 	.short	0x01d0


	//----- nvinfo : EIATTR_CBANK_PARAM_SIZE
	.align		4
.L_154:
        /*0018*/ 	.byte	0x03, 0x19
        /*001a*/ 	.short	0x01d0


	//----- nvinfo : EIATTR_KPARAM_INFO
	.align		4
        /*001c*/ 	.byte	0x04, 0x17
        /*001e*/ 	.short	(.L_156 - .L_155)
.L_155:
        /*0020*/ 	.word	0x00000000
        /*0024*/ 	.short	0x0000
        /*0026*/ 	.short	0x0000
        /*0028*/ 	.byte	0x00, 0xf0, 0x41, 0x07


	//----- nvinfo : EIATTR_MAXREG_COUNT
	.align		4
.L_156:
        /*002c*/ 	.byte	0x03, 0x1b
        /*002e*/ 	.short	0x00ff


	//----- nvinfo : EIATTR_NUM_BARRIERS
	.align		4
        /*0030*/ 	.byte	0x02, 0x4c
        /*0032*/ 	.byte	0x01
	.zero		1


	//----- nvinfo : EIATTR_ANNOTATIONS
	.align		4
        /*0034*/ 	.byte	0x04, 0x55
        /*0036*/ 	.short	(.L_158 - .L_157)


	//   ....[0]....
.L_157:
        /* <DEDUP_REMOVED lines=110> */


	//----- nvinfo : EIATTR_MERCURY_ISA_VERSION
	.align		4
.L_158:
        /*0700*/ 	.byte	0x03, 0x5f
        /*0702*/ 	.short	0x0000


	//----- nvinfo : EIATTR_COOP_GROUP_MASK_REGIDS
	.align		4
        /*0704*/ 	.byte	0x04, 0x29
        /*0706*/ 	.short	(.L_160 - .L_159)


	//   ....[0]....
.L_159:
        /*0708*/ 	.word	0xffffffff


	//   ....[1]....
        /*070c*/ 	.word	0xffffffff


	//   ....[2]....
        /*0710*/ 	.word	0xffffffff


	//   ....[3]....
        /*0714*/ 	.word	0xffffffff


	//   ....[4]....
        /*0718*/ 	.word	0xffffffff


	//   ....[5]....
        /*071c*/ 	.word	0xffffffff


	//   ....[6]....
        /*0720*/ 	.word	0xffffffff


	//   ....[7]....
        /*0724*/ 	.word	0xffffffff


	//   ....[8]....
        /*0728*/ 	.word	0xffffffff


	//   ....[9]....
        /*072c*/ 	.word	0xffffffff


	//   ....[10]....
        /*0730*/ 	.word	0xffffffff


	//   ....[11]....
        /*0734*/ 	.word	0xffffffff


	//   ....[12]....
        /*0738*/ 	.word	0xffffffff


	//   ....[13]....
        /*073c*/ 	.word	0xffffffff


	//   ....[14]....
        /*0740*/ 	.word	0xffffffff


	//   ....[15]....
        /*0744*/ 	.word	0xffffffff


	//   ....[16]....
        /*0748*/ 	.word	0xffffffff


	//   ....[17]....
        /*074c*/ 	.word	0xffffffff


	//   ....[18]....
        /*0750*/ 	.word	0xffffffff


	//   ....[19]....
        /*0754*/ 	.word	0xffffffff


	//   ....[20]....
        /*0758*/ 	.word	0xffffffff


	//   ....[21]....
        /*075c*/ 	.word	0xffffffff


	//   ....[22]....
        /*0760*/ 	.word	0xffffffff


	//   ....[23]....
        /*0764*/ 	.word	0xffffffff


	//   ....[24]....
        /*0768*/ 	.word	0xffffffff


	//   ....[25]....
        /*076c*/ 	.word	0xffffffff


	//   ....[26]....
        /*0770*/ 	.word	0xffffffff


	//   ....[27]....
        /*0774*/ 	.word	0xffffffff


	//   ....[28]....
        /*0778*/ 	.word	0xffffffff


	//   ....[29]....
        /*077c*/ 	.word	0xffffffff


	//   ....[30]....
        /*0780*/ 	.word	0xffffffff


	//   ....[31]....
        /*0784*/ 	.word	0xffffffff


	//----- nvinfo : EIATTR_COOP_GROUP_INSTR_OFFSETS
	.align		4
.L_160:
        /*0788*/ 	.byte	0x04, 0x28
        /*078a*/ 	.short	(.L_162 - .L_161)


	//   ....[0]....
.L_161:
        /*078c*/ 	.word	0x00004a50


	//   ....[1]....
        /*0790*/ 	.word	0x00004bb0


	//   ....[2]....
        /*0794*/ 	.word	0x00004d50


	//   ....[3]....
        /*0798*/ 	.word	0x00004f40


	//   ....[4]....
        /*079c*/ 	.word	0x00004f90


	//   ....[5]....
        /*07a0*/ 	.word	0x00004fd0


	//   ....[6]....
        /*07a4*/ 	.word	0x00005220


	//   ....[7]....
        /*07a8*/ 	.word	0x00005270


	//   ....[8]....
        /*07ac*/ 	.word	0x0000c310


	//   ....[9]....
        /*07b0*/ 	.word	0x0000c470


	//   ....[10]....
        /*07b4*/ 	.word	0x0000c490


	//   ....[11]....
        /*07b8*/ 	.word	0x0000c570


	//   ....[12]....
        /*07bc*/ 	.word	0x0000c590


	//   ....[13]....
        /*07c0*/ 	.word	0x0000c660


	//   ....[14]....
        /*07c4*/ 	.word	0x0000c690


	//   ....[15]....
        /*07c8*/ 	.word	0x0000c790


	//   ....[16]....
        /*07cc*/ 	.word	0x00011bc0


	//   ....[17]....
        /*07d0*/ 	.word	0x00011d30


	//   ....[18]....
        /*07d4*/ 	.word	0x00011d80


	//   ....[19]....
        /*07d8*/ 	.word	0x00011da0


	//   ....[20]....
        /*07dc*/ 	.word	0x00011dc0


	//   ....[21]....
        /*07e0*/ 	.word	0x00011df0


	//   ....[22]....
        /*07e4*/ 	.word	0x00011e30


	//   ....[23]....
        /*07e8*/ 	.word	0x00011e60


	//   ....[24]....
        /*07ec*/ 	.word	0x00015340


	//   ....[25]....
        /*07f0*/ 	.word	0x00015350


	//   ....[26]....
        /*07f4*/ 	.word	0x00015360


	//   ....[27]....
        /*07f8*/ 	.word	0x00015380


	//   ....[28]....
        /*07fc*/ 	.word	0x00015390


	//   ....[29]....
        /*0800*/ 	.word	0x000153c0


	//   ....[30]....
        /*0804*/ 	.word	0x000153f0


	//   ....[31]....
        /*0808*/ 	.word	0x00015410


	//----- nvinfo : EIATTR_EXIT_INSTR_OFFSETS
	.align		4
.L_162:
        /*080c*/ 	.byte	0x04, 0x1c
        /*080e*/ 	.short	(.L_164 - .L_163)


	//   ....[0]....
.L_163:
        /*0810*/ 	.word	0x000004d0


	//   ....[1]....
        /*0814*/ 	.word	0x00016b10


	//   ....[2]....
        /*0818*/ 	.word	0x00016bd0


	//   ....[3]....
        /*081c*/ 	.word	0x00017ae0


	//   ....[4]....
        /*0820*/ 	.word	0x00017b60


	//----- nvinfo : EIATTR_CTAIDZ_USED
	.align		4
.L_164:
        /*0824*/ 	.byte	0x01, 0x04
	.zero		2


	//----- nvinfo : EIATTR_CRS_STACK_SIZE
	.align		4
        /*0828*/ 	.byte	0x04, 0x1e
        /*082a*/ 	.short	(.L_166 - .L_165)
.L_165:
        /*082c*/ 	.word	0x00000000
.L_166:


//--------------------- .nv.info._ZN5flash16flash_fwd_kernelI23Flash_fwd_kernel_traitsILi64ELi128ELi128ELi4ELb0ELb0EN7cutlass6half_tE19Flash_kernel_traitsILi64ELi128ELi128ELi4ES3_EELb0ELb1ELb0ELb0ELb0ELb1ELb1ELb0EEEvNS_16Flash_fwd_paramsE --------------------------
	.section	.nv.info._ZN5flash16flash_fwd_kernelI23Flash_fwd_kernel_traitsILi64ELi128ELi128ELi4ELb0ELb0EN7cutlass6half_tE19Flash_kernel_traitsILi64ELi128ELi128ELi4ES3_EELb0ELb1ELb0ELb0ELb0ELb1ELb1ELb0EEEvNS_16Flash_fwd_paramsE,"",@"SHT_CUDA_INFO"
	.sectionflags	@""
	.align	4


	//----- nvinfo : EIATTR_CUDA_API_VERSION
	.align		4
        /*0000*/ 	.byte	0x04, 0x37
        /*0002*/ 	.short	(.L_168 - .L_167)
.L_167:
        /*0004*/ 	.word	0x00000082


	//----- nvinfo : EIATTR_SW2861232_WAR
	.align		4
.L_168:
        /*0008*/ 	.byte	0x01, 0x35
	.zero		2


	//----- nvinfo : EIATTR_PARAM_CBANK
	.align		4
        /*000c*/ 	.byte	0x04, 0x0a
        /*000e*/ 	.short	(.L_170 - .L_169)
	.align		4
.L_169:
        /*0010*/ 	.word	index@(.nv.constant0._ZN5flash16flash_fwd_kernelI23Flash_fwd_kernel_traitsILi64ELi128ELi128ELi4ELb0ELb0EN7cutlass6half_tE19Flash_kernel_traitsILi64ELi128ELi128ELi4ES3_EELb0ELb1ELb0ELb0ELb0ELb1ELb1ELb0EEEvNS_16Flash_fwd_paramsE)
        /*0014*/ 	.short	0x0160
        /*0016*/ 	.short	0x01d0


	//----- nvinfo : EIATTR_CBANK_PARAM_SIZE
	.align		4
.L_170:
        /*0018*/ 	.byte	0x03, 0x19
        /*001a*/ 	.short	0x01d0


	//----- nvinfo : EIATTR_KPARAM_INFO
	.align		4
        /*001c*/ 	.byte	0x04, 0x17
        /*001e*/ 	.short	(.L_172 - .L_171)
.L_171:
        /*0020*/ 	.word	0x00000000
        /*0024*/ 	.short	0x0000
        /*0026*/ 	.short	0x0000
        /*0028*/ 	.byte	0x00, 0xf0, 0x41, 0x07


	//----- nvinfo : EIATTR_MAXREG_COUNT
	.align		4
.L_172:
        /*002c*/ 	.byte	0x03, 0x1b
        /*002e*/ 	.short	0x00ff


	//----- nvinfo : EIATTR_NUM_BARRIERS
	.align		4
        /*0030*/ 	.byte	0x02, 0x4c
        /*0032*/ 	.byte	0x01
	.zero		1


	//----- nvinfo : EIATTR_ANNOTATIONS
	.align		4
        /*0034*/ 	.byte	0x04, 0x55
        /*0036*/ 	.short	(.L_174 - .L_173)


	//   ....[0]....
.L_173:
        /* <DEDUP_REMOVED lines=103> */


	//----- nvinfo : EIATTR_MERCURY_ISA_VERSION
	.align		4
.L_174:
        /*0698*/ 	.byte	0x03, 0x5f
        /*069a*/ 	.short	0x0000


	//----- nvinfo : EIATTR_COOP_GROUP_MASK_REGIDS
	.align		4
        /*069c*/ 	.byte	0x04, 0x29
        /*069e*/ 	.short	(.L_176 - .L_175)


	//   ....[0]....
.L_175:
        /*06a0*/ 	.word	0xffffffff


	//   ....[1]....
        /*06a4*/ 	.word	0xffffffff


	//   ....[2]....
        /*06a8*/ 	.word	0xffffffff


	//   ....[3]....
        /*06ac*/ 	.word	0xffffffff


	//   ....[4]....
        /*06b0*/ 	.word	0xffffffff


	//   ....[5]....
        /*06b4*/ 	.word	0xffffffff


	//   ....[6]....
        /*06b8*/ 	.word	0xffffffff


	//   ....[7]....
        /*06bc*/ 	.word	0xffffffff


	//   ....[8]....
        /*06c0*/ 	.word	0xffffffff


	//   ....[9]....
        /*06c4*/ 	.word	0xffffffff


	//   ....[10]....
        /*06c8*/ 	.word	0xffffffff


	//   ....[11]....
        /*06cc*/ 	.word	0xffffffff


	//   ....[12]....
        /*06d0*/ 	.word	0xffffffff


	//   ....[13]....
        /*06d4*/ 	.word	0xffffffff


	//   ....[14]....
        /*06d8*/ 	.word	0xffffffff


	//   ....[15]....
        /*06dc*/ 	.word	0xffffffff


	//   ....[16]....
        /*06e0*/ 	.word	0xffffffff


	//   ....[17]....
        /*06e4*/ 	.word	0xffffffff


	//   ....[18]....
        /*06e8*/ 	.word	0xffffffff


	//   ....[19]....
        /*06ec*/ 	.word	0xffffffff


	//   ....[20]....
        /*06f0*/ 	.word	0xffffffff


	//   ....[21]....
        /*06f4*/ 	.word	0xffffffff


	//   ....[22]....
        /*06f8*/ 	.word	0xffffffff


	//   ....[23]....
        /*06fc*/ 	.word	0xffffffff


	//   ....[24]....
        /*0700*/ 	.word	0xffffffff


	//   ....[25]....
        /*0704*/ 	.word	0xffffffff


	//   ....[26]....
        /*0708*/ 	.word	0xffffffff


	//   ....[27]....
        /*070c*/ 	.word	0xffffffff


	//   ....[28]....
        /*0710*/ 	.word	0xffffffff


	//   ....[29]....
        /*0714*/ 	.word	0xffffffff


	//   ....[30]....
        /*0718*/ 	.word	0xffffffff


	//   ....[31]....
        /*071c*/ 	.word	0xffffffff


	//----- nvinfo : EIATTR_COOP_GROUP_INSTR_OFFSETS
	.align		4
.L_176:
        /*0720*/ 	.byte	0x04, 0x28
        /*0722*/ 	.short	(.L_178 - .L_177)


	//   ....[0]....
.L_177:
        /*0724*/ 	.word	0x000058d0


	//   ....[1]....
        /*0728*/ 	.word	0x00005a30


	//   ....[2]....
        /*072c*/ 	.word	0x00005bd0


	//   ....[3]....
        /*0730*/ 	.word	0x00005de0


	//   ....[4]....
        /*0734*/ 	.word	0x00005e30


	//   ....[5]....
        /*0738*/ 	.word	0x00005e70


	//   ....[6]....
        /*073c*/ 	.word	0x00006080


	//   ....[7]....
        /*0740*/ 	.word	0x000060d0


	//   ....[8]....
        /*0744*/ 	.word	0x0000d840


	//   ....[9]....
        /*0748*/ 	.word	0x0000d9a0


	//   ....[10]....
        /*074c*/ 	.word	0x0000d9c0


	//   ....[11]....
        /*0750*/ 	.word	0x0000daa0


	//   ....[12]....
        /*0754*/ 	.word	0x0000dac0


	//   ....[13]....
        /*0758*/ 	.word	0x0000db90


	//   ....[14]....
        /*075c*/ 	.word	0x0000dbb0


	//   ....[15]....
        /*0760*/ 	.word	0x0000ddb0


	//   ....[16]....
        /*0764*/ 	.word	0x00014270


	//   ....[17]....
        /*0768*/ 	.word	0x00014300


	//   ....[18]....
        /*076c*/ 	.word	0x00014350


	//   ....[19]....
        /*0770*/ 	.word	0x00014360


	//   ....[20]....
        /*0774*/ 	.word	0x00014660


	//   ....[21]....
        /*0778*/ 	.word	0x00014690


	//   ....[22]....
        /*077c*/ 	.word	0x00014a10


	//   ....[23]....
        /*0780*/ 	.word	0x00014b50


	//   ....[24]....
        /*0784*/ 	.word	0x000189e0


	//   ....[25]....
        /*0788*/ 	.word	0x000189f0


	//   ....[26]....
        /*078c*/ 	.word	0x00018a00


	//   ....[27]....
        /*0790*/ 	.word	0x00018a20


	//   ....[28]....
        /*0794*/ 	.word	0x00018a30


	//   ....[29]....
        /*0798*/ 	.word	0x00018a60


	//   ....[30]....
        /*079c*/ 	.word	0x00018a90


	//   ....[31]....
        /*07a0*/ 	.word	0x00018ab0


	//----- nvinfo : EIATTR_EXIT_INSTR_OFFSETS
	.align		4
.L_178:
        /*07a4*/ 	.byte	0x04, 0x1c
        /*07a6*/ 	.short	(.L_180 - .L_179)


	//   ....[0]....
.L_179:
        /*07a8*/ 	.word	0x000004d0


	//   ....[1]....
        /*07ac*/ 	.word	0x0001a1b0


	//   ....[2]....
        /*07b0*/ 	.word	0x0001a270


	//   ....[3]....
        /*07b4*/ 	.word	0x0001b180


	//   ....[4]....
        /*07b8*/ 	.word	0x0001b200


	//----- nvinfo : EIATTR_CTAIDZ_USED
	.align		4
.L_180:
        /*07bc*/ 	.byte	0x01, 0x04
	.zero		2


	//----- nvinfo : EIATTR_CRS_STACK_SIZE
	.align		4
        /*07c0*/ 	.byte	0x04, 0x1e
        /*07c2*/ 	.short	(.L_182 - .L_181)
.L_181:
        /*07c4*/ 	.word	0x00000000
.L_182:


//--------------------- .nv.info._ZN5flash16flash_fwd_kernelI23Flash_fwd_kernel_traitsILi64ELi128ELi128ELi4ELb0ELb0EN7cutlass6half_tE19Flash_kernel_traitsILi64ELi128ELi128ELi4ES3_EELb0ELb1ELb0ELb0ELb0ELb0ELb0ELb0EEEvNS_16Flash_fwd_paramsE --------------------------
	.section	.nv.info._ZN5flash16flash_fwd_kernelI23Flash_fwd_kernel_traitsILi64ELi128ELi128ELi4ELb0ELb0EN7cutlass6half_tE19Flash_kernel_traitsILi64ELi128ELi128ELi4ES3_EELb0ELb1ELb0ELb0ELb0ELb0ELb0ELb0EEEvNS_16Flash_fwd_paramsE,"",@"SHT_CUDA_INFO"
	.sectionflags	@""
	.align	4


	//----- nvinfo : EIATTR_CUDA_API_VERSION
	.align		4
        /*0000*/ 	.byte	0x04, 0x37
        /*0002*/ 	.short	(.L_184 - .L_183)
.L_183:
        /*0004*/ 	.word	0x00000082


	//----- nvinfo : EIATTR_SW2861232_WAR
	.align		4
.L_184:
        /*0008*/ 	.byte	0x01, 0x35
	.zero		2


	//----- nvinfo : EIATTR_PARAM_CBANK
	.align		4
        /*000c*/ 	.byte	0x04, 0x0a
        /*000e*/ 	.short	(.L_186 - .L_185)
	.align		4
.L_185:
        /*0010*/ 	.word	index@(.nv.constant0._ZN5flash16flash_fwd_kernelI23Flash_fwd_kernel_traitsILi64ELi128ELi128ELi4ELb0ELb0EN7cutlass6half_tE19Flash_kernel_traitsILi64ELi128ELi128ELi4ES3_EELb0ELb1ELb0ELb0ELb0ELb0ELb0ELb0EEEvNS_16Flash_fwd_paramsE)
        /*0014*/ 	.short	0x0160
        /*0016*/ 	.short	0x01d0


	//----- nvinfo : EIATTR_CBANK_PARAM_SIZE
	.align		4
.L_186:
        /*0018*/ 	.byte	0x03, 0x19
        /*001a*/ 	.short	0x01d0


	//----- nvinfo : EIATTR_KPARAM_INFO
	.align		4
        /*001c*/ 	.byte	0x04, 0x17
        /*001e*/ 	.short	(.L_188 - .L_187)
.L_187:
        /*0020*/ 	.word	0x00000000
        /*0024*/ 	.short	0x0000
        /*0026*/ 	.short	0x0000
        /*0028*/ 	.byte	0x00, 0xf0, 0x41, 0x07


	//----- nvinfo : EIATTR_MAXREG_COUNT
	.align		4
.L_188:
        /*002c*/ 	.byte	0x03, 0x1b
        /*002e*/ 	.short	0x00ff


	//----- nvinfo : EIATTR_NUM_BARRIERS
	.align		4
        /*0030*/ 	.byte	0x02, 0x4c
        /*0032*/ 	.byte	0x01
	.zero		1


	//----- nvinfo : EIATTR_ANNOTATIONS
	.align		4
        /*0034*/ 	.byte	0x04, 0x55
        /*0036*/ 	.short	(.L_190 - .L_189)


	//   ....[0]....
.L_189:
        /* <DEDUP_REMOVED lines=162> */


	//----- nvinfo : EIATTR_MERCURY_ISA_VERSION
	.align		4
.L_190:
        /*0a48*/ 	.byte	0x03, 0x5f
        /*0a4a*/ 	.short	0x0000


	//----- nvinfo : EIATTR_COOP_GROUP_MASK_REGIDS
	.align		4
        /*0a4c*/ 	.byte	0x04, 0x29
        /*0a4e*/ 	.short	(.L_192 - .L_191)


	//   ....[0]....
.L_191:
        /*0a50*/ 	.word	0xffffffff


	//   ....[1]....
        /*0a54*/ 	.word	0xffffffff


	//   ....[2]....
        /*0a58*/ 	.word	0xffffffff


	//   ....[3]....
        /*0a5c*/ 	.word	0xffffffff


	//   ....[4]....
        /*0a60*/ 	.word	0xffffffff


	//   ....[5]....
        /*0a64*/ 	.word	0xffffffff


	//   ....[6]....
        /*0a68*/ 	.word	0xffffffff


	//   ....[7]....
        /*0a6c*/ 	.word	0xffffffff


	//   ....[8]....
        /*0a70*/ 	.word	0xffffffff


	//   ....[9]....
        /*0a74*/ 	.word	0xffffffff


	//   ....[10]....
        /*0a78*/ 	.word	0xffffffff


	//   ....[11]....
        /*0a7c*/ 	.word	0xffffffff


	//   ....[12]....
        /*0a80*/ 	.word	0xffffffff


	//   ....[13]....
        /*0a84*/ 	.word	0xffffffff


	//   ....[14]....
        /*0a88*/ 	.word	0xffffffff


	//   ....[15]....
        /*0a8c*/ 	.word	0xffffffff


	//   ....[16]....
        /*0a90*/ 	.word	0xffffffff


	//   ....[17]....
        /*0a94*/ 	.word	0xffffffff


	//   ....[18]....
        /*0a98*/ 	.word	0xffffffff


	//   ....[19]....
        /*0a9c*/ 	.word	0xffffffff


	//   ....[20]....
        /*0aa0*/ 	.word	0xffffffff


	//   ....[21]....
        /*0aa4*/ 	.word	0xffffffff


	//   ....[22]....
        /*0aa8*/ 	.word	0xffffffff


	//   ....[23]....
        /*0aac*/ 	.word	0xffffffff


	//   ....[24]....
        /*0ab0*/ 	.word	0xffffffff


	//   ....[25]....
        /*0ab4*/ 	.word	0xffffffff


	//   ....[26]....
        /*0ab8*/ 	.word	0xffffffff


	//   ....[27]....
        /*0abc*/ 	.word	0xffffffff


	//   ....[28]....
        /*0ac0*/ 	.word	0xffffffff


	//   ....[29]....
        /*0ac4*/ 	.word	0xffffffff


	//   ....[30]....
        /*0ac8*/ 	.word	0xffffffff


	//   ....[31]....
        /*0acc*/ 	.word	0xffffffff


	//----- nvinfo : EIATTR_COOP_GROUP_INSTR_OFFSETS
	.align		4
.L_192:
        /*0ad0*/ 	.byte	0x04, 0x28
        /*0ad2*/ 	.short	(.L_194 - .L_193)


	//   ....[0]....
.L_193:
        /*0ad4*/ 	.word	0x00005c00


	//   ....[1]....
        /*0ad8*/ 	.word	0x00005c20


	//   ....[2]....
        /*0adc*/ 	.word	0x00005d40


	//   ....[3]....
        /*0ae0*/ 	.word	0x00005d70


	//   ....[4]....
        /*0ae4*/ 	.word	0x00006420


	//   ....[5]....
        /*0ae8*/ 	.word	0x00006620


	//   ....[6]....
        /*0aec*/ 	.word	0x00006630


	//   ....[7]....
        /*0af0*/ 	.word	0x00006690


	//   ....[8]....
        /*0af4*/ 	.word	0x0000d100


	//   ....[9]....
        /*0af8*/ 	.word	0x0000d210


	//   ....[10]....
        /*0afc*/ 	.word	0x0000d270


	//   ....[11]....
        /*0b00*/ 	.word	0x0000d2b0


	//   ....[12]....
        /*0b04*/ 	.word	0x0000d370


	//   ....[13]....
        /*0b08*/ 	.word	0x0000d400


	//   ....[14]....
        /*0b0c*/ 	.word	0x0000d460


	//   ....[15]....
        /*0b10*/ 	.word	0x0000d560


	//   ....[16]....
        /*0b14*/ 	.word	0x00013cc0


	//   ....[17]....
        /*0b18*/ 	.word	0x00013e30


	//   ....[18]....
        /*0b1c*/ 	.word	0x00013e80


	//   ....[19]....
        /*0b20*/ 	.word	0x00013ea0


	//   ....[20]....
        /*0b24*/ 	.word	0x00013ec0


	//   ....[21]....
        /*0b28*/ 	.word	0x00013f00


	//   ....[22]....
        /*0b2c*/ 	.word	0x00013f40


	//   ....[23]....
        /*0b30*/ 	.word	0x00013f70


	//   ....[24]....
        /*0b34*/ 	.word	0x000172d0


	//   ....[25]....
        /*0b38*/ 	.word	0x000172e0


	//   ....[26]....
        /*0b3c*/ 	.word	0x000172f0


	//   ....[27]....
        /*0b40*/ 	.word	0x00017310


	//   ....[28]....
        /*0b44*/ 	.word	0x00017320


	//   ....[29]....
        /*0b48*/ 	.word	0x00017350


	//   ....[30]....
        /*0b4c*/ 	.word	0x00017380


	//   ....[31]....
        /*0b50*/ 	.word	0x000173a0


	//----- nvinfo : EIATTR_EXIT_INSTR_OFFSETS
	.align		4
.L_194:
        /*0b54*/ 	.byte	0x04, 0x1c
        /*0b56*/ 	.short	(.L_196 - .L_195)


	//   ....[0]....
.L_195:
        /*0b58*/ 	.word	0x000004d0


	//   ....[1]....
        /*0b5c*/ 	.word	0x00018b90


	//   ....[2]....
        /*0b60*/ 	.word	0x00018c50


	//   ....[3]....
        /*0b64*/ 	.word	0x00019c60


	//   ....[4]....
        /*0b68*/ 	.word	0x00019ce0


	//----- nvinfo : EIATTR_CTAIDZ_USED
	.align		4
.L_196:
        /*0b6c*/ 	.byte	0x01, 0x04
	.zero		2


	//----- nvinfo : EIATTR_CRS_STACK_SIZE
	.align		4
        /*0b70*/ 	.byte	0x04, 0x1e
        /*0b72*/ 	.short	(.L_198 - .L_197)
.L_197:
        /*0b74*/ 	.word	0x00000000
.L_198:


//--------------------- .nv.info._ZN5flash16flash_fwd_kernelI23Flash_fwd_kernel_traitsILi64ELi128ELi128ELi4ELb0ELb0EN7cutlass6half_tE19Flash_kernel_traitsILi64ELi128ELi128ELi4ES3_EELb0ELb1ELb0ELb0ELb0ELb0ELb1ELb0EEEvNS_16Flash_fwd_paramsE --------------------------
	.section	.nv.info._ZN5flash16flash_fwd_kernelI23Flash_fwd_kernel_traitsILi64ELi128ELi128ELi4ELb0ELb0EN7cutlass6half_tE19Flash_kernel_traitsILi64ELi128ELi128ELi4ES3_EELb0ELb1ELb0ELb0ELb0ELb0ELb1ELb0EEEvNS_16Flash_fwd_paramsE,"",@"SHT_CUDA_INFO"
	.sectionflags	@""
	.align	4


	//----- nvinfo : EIATTR_CUDA_API_VERSION
	.align		4
        /*0000*/ 	.byte	0x04, 0x37
        /*0002*/ 	.short	(.L_200 - .L_199)
.L_199:
        /*0004*/ 	.word	0x00000082


	//----- nvinfo : EIATTR_SW2861232_WAR
	.align		4
.L_200:
        /*0008*/ 	.byte	0x01, 0x35
	.zero		2


	//----- nvinfo : EIATTR_PARAM_CBANK
	.align		4
        /*000c*/ 	.byte	0x04, 0x0a
        /*000e*/ 	.short	(.L_202 - .L_201)
	.align		4
.L_201:
        /*0010*/ 	.word	index@(.nv.constant0._ZN5flash16flash_fwd_kernelI23Flash_fwd_kernel_traitsILi64ELi128ELi128ELi4ELb0ELb0EN7cutlass6half_tE19Flash_kernel_traitsILi64ELi128ELi128ELi4ES3_EELb0ELb1ELb0ELb0ELb0ELb0ELb1ELb0EEEvNS_16Flash_fwd_paramsE)
        /*0014*/ 	.short	0x0160
        /*0016*/ 	.short	0x01d0


	//----- nvinfo : EIATTR_CBANK_PARAM_SIZE
	.align		4
.L_202:
        /*0018*/ 	.byte	0x03, 0x19
        /*001a*/ 	.short	0x01d0


	//----- nvinfo : EIATTR_KPARAM_INFO
	.align		4
        /*001c*/ 	.byte	0x04, 0x17
        /*001e*/ 	.short	(.L_204 - .L_203)
.L_203:
        /*0020*/ 	.word	0x00000000
        /*0024*/ 	.short	0x0000
        /*0026*/ 	.short	0x0000
        /*0028*/ 	.byte	0x00, 0xf0, 0x41, 0x07


	//----- nvinfo : EIATTR_MAXREG_COUNT
	.align		4
.L_204:
        /*002c*/ 	.byte	0x03, 0x1b
        /*002e*/ 	.short	0x00ff


	//----- nvinfo : EIATTR_NUM_BARRIERS
	.align		4
        /*0030*/ 	.byte	0x02, 0x4c
        /*0032*/ 	.byte	0x01
	.zero		1


	//----- nvinfo : EIATTR_ANNOTATIONS
	.align		4
        /*0034*/ 	.byte	0x04, 0x55
        /*0036*/ 	.short	(.L_206 - .L_205)


	//   ....[0]....
.L_205:
        /* <DEDUP_REMOVED lines=153> */


	//----- nvinfo : EIATTR_MERCURY_ISA_VERSION
	.align		4
.L_206:
        /*09b0*/ 	.byte	0x03, 0x5f
        /*09b2*/ 	.short	0x0000


	//----- nvinfo : EIATTR_COOP_GROUP_MASK_REGIDS
	.align		4
        /*09b4*/ 	.byte	0x04, 0x29
        /*09b6*/ 	.short	(.L_208 - .L_207)


	//   ....[0]....
.L_207:
        /*09b8*/ 	.word	0xffffffff


	//   ....[1]....
        /*09bc*/ 	.word	0xffffffff


	//   ....[2]....
        /*09c0*/ 	.word	0xffffffff


	//   ....[3]....
        /*09c4*/ 	.word	0xffffffff


	//   ....[4]....
        /*09c8*/ 	.word	0xffffffff


	//   ....[5]....
        /*09cc*/ 	.word	0xffffffff


	//   ....[6]....
        /*09d0*/ 	.word	0xffffffff


	//   ....[7]....
        /*09d4*/ 	.word	0xffffffff


	//   ....[8]....
        /*09d8*/ 	.word	0xffffffff


	//   ....[9]....
        /*09dc*/ 	.word	0xffffffff


	//   ....[10]....
        /*09e0*/ 	.word	0xffffffff


	//   ....[11]....
        /*09e4*/ 	.word	0xffffffff


	//   ....[12]....
        /*09e8*/ 	.word	0xffffffff


	//   ....[13]....
        /*09ec*/ 	.word	0xffffffff


	//   ....[14]....
        /*09f0*/ 	.word	0xffffffff


	//   ....[15]....
        /*09f4*/ 	.word	0xffffffff


	//   ....[16]....
        /*09f8*/ 	.word	0xffffffff


	//   ....[17]....
        /*09fc*/ 	.word	0xffffffff


	//   ....[18]....
        /*0a00*/ 	.word	0xffffffff


	//   ....[19]....
        /*0a04*/ 	.word	0xffffffff


	//   ....[20]....
        /*0a08*/ 	.word	0xffffffff


	//   ....[21]....
        /*0a0c*/ 	.word	0xffffffff


	//   ....[22]....
        /*0a10*/ 	.word	0xffffffff


	//   ....[23]....
        /*0a14*/ 	.word	0xffffffff


	//   ....[24]....
        /*0a18*/ 	.word	0xffffffff


	//   ....[25]....
        /*0a1c*/ 	.word	0xffffffff


	//   ....[26]....
        /*0a20*/ 	.word	0xffffffff


	//   ....[27]....
        /*0a24*/ 	.word	0xffffffff


	//   ....[28]....
        /*0a28*/ 	.word	0xffffffff


	//   ....[29]....
        /*0a2c*/ 	.word	0xffffffff


	//   ....[30]....
        /*0a30*/ 	.word	0xffffffff


	//   ....[31]....
        /*0a34*/ 	.word	0xffffffff


	//----- nvinfo : EIATTR_COOP_GROUP_INSTR_OFFSETS
	.align		4
.L_208:
        /*0a38*/ 	.byte	0x04, 0x28
        /*0a3a*/ 	.short	(.L_210 - .L_209)


	//   ....[0]....
.L_209:
        /*0a3c*/ 	.word	0x00006b20


	//   ....[1]....
        /*0a40*/ 	.word	0x00006b50


	//   ....[2]....
        /*0a44*/ 	.word	0x00006c60


	//   ....[3]....
        /*0a48*/ 	.word	0x00006c90


	//   ....[4]....
        /*0a4c*/ 	.word	0x000072d0


	//   ....[5]....
        /*0a50*/ 	.word	0x000074c0


	//   ....[6]....
        /*0a54*/ 	.word	0x000074e0


	//   ....[7]....
        /*0a58*/ 	.word	0x00007560


	//   ....[8]....
        /*0a5c*/ 	.word	0x0000ee80


	//   ....[9]....
        /*0a60*/ 	.word	0x0000f050


	//   ....[10]....
        /*0a64*/ 	.word	0x0000f080


	//   ....[11]....
        /*0a68*/ 	.word	0x0000f110


	//   ....[12]....
        /*0a6c*/ 	.word	0x0000f170


	//   ....[13]....
        /*0a70*/ 	.word	0x0000f1e0


	//   ....[14]....
        /*0a74*/ 	.word	0x0000f200


	//   ....[15]....
        /*0a78*/ 	.word	0x0000f330


	//   ....[16]....
        /*0a7c*/ 	.word	0x00017030


	//   ....[17]....
        /*0a80*/ 	.word	0x000171b0


	//   ....[18]....
        /*0a84*/ 	.word	0x00017200


	//   ....[19]....
        /*0a88*/ 	.word	0x00017220


	//   ....[20]....
        /*0a8c*/ 	.word	0x00017240


	//   ....[21]....
        /*0a90*/ 	.word	0x000172a0


	//   ....[22]....
        /*0a94*/ 	.word	0x00017310


	//   ....[23]....
        /*0a98*/ 	.word	0x00017360


	//   ....[24]....
        /*0a9c*/ 	.word	0x0001aa10


	//   ....[25]....
        /*0aa0*/ 	.word	0x0001aa20


	//   ....[26]....
        /*0aa4*/ 	.word	0x0001aa30


	//   ....[27]....
        /*0aa8*/ 	.word	0x0001aa50


	//   ....[28]....
        /*0aac*/ 	.word	0x0001aa60


	//   ....[29]....
        /*0ab0*/ 	.word	0x0001aa90


	//   ....[30]....
        /*0ab4*/ 	.word	0x0001aac0


	//   ....[31]....
        /*0ab8*/ 	.word	0x0001aae0


	//----- nvinfo : EIATTR_EXIT_INSTR_OFFSETS
	.align		4
.L_210:
        /*0abc*/ 	.byte	0x04, 0x1c
        /*0abe*/ 	.short	(.L_212 - .L_211)


	//   ....[0]....
.L_211:
        /*0ac0*/ 	.word	0x000004d0


	//   ....[1]....
        /*0ac4*/ 	.word	0x0001c2d0


	//   ....[2]....
        /*0ac8*/ 	.word	0x0001c390


	//   ....[3]....
        /*0acc*/ 	.word	0x0001d3a0


	//   ....[4]....
        /*0ad0*/ 	.word	0x0001d420


	//----- nvinfo : EIATTR_CTAIDZ_USED
	.align		4
.L_212:
        /*0ad4*/ 	.byte	0x01, 0x04
	.zero		2


	//----- nvinfo : EIATTR_CRS_STACK_SIZE
	.align		4
        /*0ad8*/ 	.byte	0x04, 0x1e
        /*0ada*/ 	.short	(.L_214 - .L_213)
.L_213:
        /*0adc*/ 	.word	0x00000000
.L_214:


//--------------------- .nv.info._ZN5flash16flash_fwd_kernelI23Flash_fwd_kernel_traitsILi64ELi128ELi128ELi4ELb0ELb0EN7cutlass6half_tE19Flash_kernel_traitsILi64ELi128ELi128ELi4ES3_EELb0ELb1ELb0ELb1ELb0ELb0ELb0ELb0EEEvNS_16Flash_fwd_paramsE --------------------------
	.section	.nv.info._ZN5flash16flash_fwd_kernelI23Flash_fwd_kernel_traitsILi64ELi128ELi128ELi4ELb0ELb0EN7cutlass6half_tE19Flash_kernel_traitsILi64ELi128ELi128ELi4ES3_EELb0ELb1ELb0ELb1ELb0ELb0ELb0ELb0EEEvNS_16Flash_fwd_paramsE,"",@"SHT_CUDA_INFO"
	.sectionflags	@""
	.align	4


	//----- nvinfo : EIATTR_CUDA_API_VERSION
	.align		4
        /*0000*/ 	.byte	0x04, 0x37
        /*0002*/ 	.short	(.L_216 - .L_215)
.L_215:
        /*0004*/ 	.word	0x00000082


	//----- nvinfo : EIATTR_SW2861232_WAR
	.align		4
.L_216:
        /*0008*/ 	.byte	0x01, 0x35
	.zero		2


	//----- nvinfo : EIATTR_PARAM_CBANK
	.align		4
        /*000c*/ 	.byte	0x04, 0x0a
        /*000e*/ 	.short	(.L_218 - .L_217)
	.align		4
.L_217:
        /*0010*/ 	.word	index@(.nv.constant0._ZN5flash16flash_fwd_kernelI23Flash_fwd_kernel_traitsILi64ELi128ELi128ELi4ELb0ELb0EN7cutlass6half_tE19Flash_kernel_traitsILi64ELi128ELi128ELi4ES3_EELb0ELb1ELb0ELb1ELb0ELb0ELb0ELb0EEEvNS_16Flash_fwd_paramsE)
        /*0014*/ 	.short	0x0160
        /*0016*/ 	.short	0x01d0


	//----- nvinfo : EIATTR_CBANK_PARAM_SIZE
	.align		4
.L_218:
        /*0018*/ 	.byte	0x03, 0x19
        /*001a*/ 	.short	0x01d0


	//----- nvinfo : EIATTR_KPARAM_INFO
	.align		4
        /*001c*/ 	.byte	0x04, 0x17
        /*001e*/ 	.short	(.L_220 - .L_219)
.L_219:
        /*0020*/ 	.word	0x00000000
        /*0024*/ 	.short	0x0000
        /*0026*/ 	.short	0x0000
        /*0028*/ 	.byte	0x00, 0xf0, 0x41, 0x07


	//----- nvinfo : EIATTR_MAXREG_COUNT
	.align		4
.L_220:
        /*002c*/ 	.byte	0x03, 0x1b
        /*002e*/ 	.short	0x00ff


	//----- nvinfo : EIATTR_NUM_BARRIERS
	.align		4
        /*0030*/ 	.byte	0x02, 0x4c
        /*0032*/ 	.byte	0x01
	.zero		1


	//----- nvinfo : EIATTR_ANNOTATIONS
	.align		4
        /*0034*/ 	.byte	0x04, 0x55
        /*0036*/ 	.short	(.L_222 - .L_221)


	//   ....[0]....
.L_221:
        /* <DEDUP_REMOVED lines=119> */


	//----- nvinfo : EIATTR_MERCURY_ISA_VERSION
	.align		4
.L_222:
        /*0790*/ 	.byte	0x03, 0x5f
        /*0792*/ 	.short	0x0000


	//----- nvinfo : EIATTR_COOP_GROUP_MASK_REGIDS
	.align		4
        /*0794*/ 	.byte	0x04, 0x29
        /*0796*/ 	.short	(.L_224 - .L_223)


	//   ....[0]....
.L_223:
        /*0798*/ 	.word	0xffffffff


	//   ....[1]....
        /*079c*/ 	.word	0xffffffff


	//   ....[2]....
        /*07a0*/ 	.word	0xffffffff


	//   ....[3]....
        /*07a4*/ 	.word	0xffffffff


	//   ....[4]....
        /*07a8*/ 	.word	0xffffffff


	//   ....[5]....
        /*07ac*/ 	.word	0xffffffff


	//   ....[6]....
        /*07b0*/ 	.word	0xffffffff


	//   ....[7]....
        /*07b4*/ 	.word	0xffffffff


	//   ....[8]....
        /*07b8*/ 	.word	0xffffffff


	//   ....[9]....
        /*07bc*/ 	.word	0xffffffff


	//   ....[10]....
        /*07c0*/ 	.word	0xffffffff


	//   ....[11]....
        /*07c4*/ 	.word	0xffffffff


	//   ....[12]....
        /*07c8*/ 	.word	0xffffffff


	//   ....[13]....
        /*07cc*/ 	.word	0xffffffff


	//   ....[14]....
        /*07d0*/ 	.word	0xffffffff


	//   ....[15]....
        /*07d4*/ 	.word	0xffffffff


	//   ....[16]....
        /*07d8*/ 	.word	0xffffffff


	//   ....[17]....
        /*07dc*/ 	.word	0xffffffff


	//   ....[18]....
        /*07e0*/ 	.word	0xffffffff


	//   ....[19]....
        /*07e4*/ 	.word	0xffffffff


	//   ....[20]....
        /*07e8*/ 	.word	0xffffffff


	//   ....[21]....
        /*07ec*/ 	.word	0xffffffff


	//   ....[22]....
        /*07f0*/ 	.word	0xffffffff


	//   ....[23]....
        /*07f4*/ 	.word	0xffffffff


	//   ....[24]....
        /*07f8*/ 	.word	0xffffffff


	//   ....[25]....
        /*07fc*/ 	.word	0xffffffff


	//   ....[26]....
        /*0800*/ 	.word	0xffffffff


	//   ....[27]....
        /*0804*/ 	.word	0xffffffff


	//   ....[28]....
        /*0808*/ 	.word	0xffffffff


	//   ....[29]....
        /*080c*/ 	.word	0xffffffff


	//   ....[30]....
        /*0810*/ 	.word	0xffffffff


	//   ....[31]....
        /*0814*/ 	.word	0xffffffff


	//----- nvinfo : EIATTR_COOP_GROUP_INSTR_OFFSETS
	.align		4
.L_224:
        /*0818*/ 	.byte	0x04, 0x28
        /*081a*/ 	.short	(.L_226 - .L_225)


	//   ....[0]....
.L_225:
        /*081c*/ 	.word	0x00006730


	//   ....[1]....
        /*0820*/ 	.word	0x000067b0


	//   ....[2]....
        /*0824*/ 	.word	0x00006810


	//   ....[3]....
        /*0828*/ 	.word	0x00006890


	//   ....[4]....
        /*082c*/ 	.word	0x000068b0


	//   ....[5]....
        /*0830*/ 	.word	0x000069e0


	//   ....[6]....
        /*0834*/ 	.word	0x00006d40


	//   ....[7]....
        /*0838*/ 	.word	0x00006df0


	//   ....[8]....
        /*083c*/ 	.word	0x0000ede0


	//   ....[9]....
        /*0840*/ 	.word	0x0000ee80


	//   ....[10]....
        /*0844*/ 	.word	0x0000eeb0


	//   ....[11]....
        /*0848*/ 	.word	0x0000ef90


	//   ....[12]....
        /*084c*/ 	.word	0x0000f480


	//   ....[13]....
        /*0850*/ 	.word	0x0000f4e0


	//   ....[14]....
        /*0854*/ 	.word	0x0000f4f0


	//   ....[15]....
        /*0858*/ 	.word	0x0000f7f0


	//   ....[16]....
        /*085c*/ 	.word	0x000155d0


	//   ....[17]....
        /*0860*/ 	.word	0x00015680


	//   ....[18]....
        /*0864*/ 	.word	0x000156e0


	//   ....[19]....
        /*0868*/ 	.word	0x00015700


	//   ....[20]....
        /*086c*/ 	.word	0x00015720


	//   ....[21]....
        /*0870*/ 	.word	0x00015730


	//   ....[22]....
        /*0874*/ 	.word	0x00015770


	//   ....[23]....
        /*0878*/ 	.word	0x000157b0


	//   ....[24]....
        /*087c*/ 	.word	0x000189c0


	//   ....[25]....
        /*0880*/ 	.word	0x000189d0


	//   ....[26]....
        /*0884*/ 	.word	0x000189e0


	//   ....[27]....
        /*0888*/ 	.word	0x00018a00


	//   ....[28]....
        /*088c*/ 	.word	0x00018a10


	//   ....[29]....
        /*0890*/ 	.word	0x00018a30


	//   ....[30]....
        /*0894*/ 	.word	0x00018a80


	//   ....[31]....
        /*0898*/ 	.word	0x00018aa0


	//----- nvinfo : EIATTR_EXIT_INSTR_OFFSETS
	.align		4
.L_226:
        /*089c*/ 	.byte	0x04, 0x1c
        /*089e*/ 	.short	(.L_228 - .L_227)


	//   ....[0]....
.L_227:
        /*08a0*/ 	.word	0x000004d0


	//   ....[1]....
        /*08a4*/ 	.word	0x0001a290


	//   ....[2]....
        /*08a8*/ 	.word	0x0001a350


	//   ....[3]....
        /*08ac*/ 	.word	0x0001b360


	//   ....[4]....
        /*08b0*/ 	.word	0x0001b3e0


	//----- nvinfo : EIATTR_CTAIDZ_USED
	.align		4
.L_228:
        /*08b4*/ 	.byte	0x01, 0x04
	.zero		2


	//----- nvinfo : EIATTR_CRS_STACK_SIZE
	.align		4
        /*08b8*/ 	.byte	0x04, 0x1e
        /*08ba*/ 	.short	(.L_230 - .L_229)
.L_229:
        /*08bc*/ 	.word	0x00000000
.L_230:


//--------------------- .nv.info._ZN5flash16flash_fwd_kernelI23Flash_fwd_kernel_traitsILi64ELi128ELi128ELi4ELb0ELb0EN7cutlass6half_tE19Flash_kernel_traitsILi64ELi128ELi128ELi4ES3_EELb0ELb1ELb0ELb1ELb0ELb0ELb1ELb0EEEvNS_16Flash_fwd_paramsE --------------------------
	.section	.nv.info._ZN5flash16flash_fwd_kernelI23Flash_fwd_kernel_traitsILi64ELi128ELi128ELi4ELb0ELb0EN7cutlass6half_tE19Flash_kernel_traitsILi64ELi128ELi128ELi4ES3_EELb0ELb1ELb0ELb1ELb0ELb0ELb1ELb0EEEvNS_16Flash_fwd_paramsE,"",@"SHT_CUDA_INFO"
	.sectionflags	@""
	.align	4


	//----- nvinfo : EIATTR_CUDA_API_VERSION
	.align		4
        /*0000*/ 	.byte	0x04, 0x37
        /*0002*/ 	.short	(.L_232 - .L_231)
.L_231:
        /*0004*/ 	.word	0x00000082


	//----- nvinfo : EIATTR_SW2861232_WAR
	.align		4
.L_232:
        /*0008*/ 	.byte	0x01, 0x35
	.zero		2


	//----- nvinfo : EIATTR_PARAM_CBANK
	.align		4
        /*000c*/ 	.byte	0x04, 0x0a
        /*000e*/ 	.short	(.L_234 - .L_233)
	.align		4
.L_233:
        /*0010*/ 	.word	index@(.nv.constant0._ZN5flash16flash_fwd_kernelI23Flash_fwd_kernel_traitsILi64ELi128ELi128ELi4ELb0ELb0EN7cutlass6half_tE19Flash_kernel_traitsILi64ELi128ELi128ELi4ES3_EELb0ELb1ELb0ELb1ELb0ELb0ELb1ELb0EEEvNS_16Flash_fwd_paramsE)
        /*0014*/ 	.short	0x0160
        /*0016*/ 	.short	0x01d0


	//----- nvinfo : EIATTR_CBANK_PARAM_SIZE
	.align		4
.L_234:
        /*0018*/ 	.byte	0x03, 0x19
        /*001a*/ 	.short	0x01d0


	//----- nvinfo : EIATTR_KPARAM_INFO
	.align		4
        /*001c*/ 	.byte	0x04, 0x17
        /*001e*/ 	.short	(.L_236 - .L_235)
.L_235:
        /*0020*/ 	.word	0x00000000
        /*0024*/ 	.short	0x0000
        /*0026*/ 	.short	0x0000
        /*0028*/ 	.byte	0x00, 0xf0, 0x41, 0x07


	//----- nvinfo : EIATTR_MAXREG_COUNT
	.align		4
.L_236:
        /*002c*/ 	.byte	0x03, 0x1b
        /*002e*/ 	.short	0x00ff


	//----- nvinfo : EIATTR_NUM_BARRIERS
	.align		4
        /*0030*/ 	.byte	0x02, 0x4c
        /*0032*/ 	.byte	0x01
	.zero		1


	//----- nvinfo : EIATTR_ANNOTATIONS
	.align		4
        /*0034*/ 	.byte	0x04, 0x55
        /*0036*/ 	.short	(.L_238 - .L_237)


	//   ....[0]....
.L_237:
        /* <DEDUP_REMOVED lines=144> */


	//----- nvinfo : EIATTR_MERCURY_ISA_VERSION
	.align		4
.L_238:
        /*0928*/ 	.byte	0x03, 0x5f
        /*092a*/ 	.short	0x0000


	//----- nvinfo : EIATTR_COOP_GROUP_MASK_REGIDS
	.align		4
        /*092c*/ 	.byte	0x04, 0x29
        /*092e*/ 	.short	(.L_240 - .L_239)


	//   ....[0]....
.L_239:
        /*0930*/ 	.word	0xffffffff


	//   ....[1]....
        /*0934*/ 	.word	0xffffffff


	//   ....[2]....
        /*0938*/ 	.word	0xffffffff


	//   ....[3]....
        /*093c*/ 	.word	0xffffffff


	//   ....[4]....
        /*0940*/ 	.word	0xffffffff


	//   ....[5]....
        /*0944*/ 	.word	0xffffffff


	//   ....[6]....
        /*0948*/ 	.word	0xffffffff


	//   ....[7]....
        /*094c*/ 	.word	0xffffffff


	//   ....[8]....
        /*0950*/ 	.word	0xffffffff


	//   ....[9]....
        /*0954*/ 	.word	0xffffffff


	//   ....[10]....
        /*0958*/ 	.word	0xffffffff


	//   ....[11]....
        /*095c*/ 	.word	0xffffffff


	//   ....[12]....
        /*0960*/ 	.word	0xffffffff


	//   ....[13]....
        /*0964*/ 	.word	0xffffffff


	//   ....[14]....
        /*0968*/ 	.word	0xffffffff


	//   ....[15]....
        /*096c*/ 	.word	0xffffffff


	//   ....[16]....
        /*0970*/ 	.word	0xffffffff


	//   ....[17]....
        /*0974*/ 	.word	0xffffffff


	//   ....[18]....
        /*0978*/ 	.word	0xffffffff


	//   ....[19]....
        /*097c*/ 	.word	0xffffffff


	//   ....[20]....
        /*0980*/ 	.word	0xffffffff


	//   ....[21]....
        /*0984*/ 	.word	0xffffffff


	//   ....[22]....
        /*0988*/ 	.word	0xffffffff


	//   ....[23]....
        /*098c*/ 	.word	0xffffffff


	//   ....[24]....
        /*0990*/ 	.word	0xffffffff


	//   ....[25]....
        /*0994*/ 	.word	0xffffffff


	//   ....[26]....
        /*0998*/ 	.word	0xffffffff


	//   ....[27]....
        /*099c*/ 	.word	0xffffffff


	//   ....[28]....
        /*09a0*/ 	.word	0xffffffff


	//   ....[29]....
        /*09a4*/ 	.word	0xffffffff


	//   ....[30]....
        /*09a8*/ 	.word	0xffffffff


	//   ....[31]....
        /*09ac*/ 	.word	0xffffffff


	//----- nvinfo : EIATTR_COOP_GROUP_INSTR_OFFSETS
	.align		4
.L_240:
        /*09b0*/ 	.byte	0x04, 0x28
        /*09b2*/ 	.short	(.L_242 - .L_241)


	//   ....[0]....
.L_241:
        /*09b4*/ 	.word	0x00007c60


	//   ....[1]....
        /*09b8*/ 	.word	0x00007ce0


	//   ....[2]....
        /*09bc*/ 	.word	0x00007d40


	//   ....[3]....
        /*09c0*/ 	.word	0x00007dc0


	//   ....[4]....
        /*09c4*/ 	.word	0x00007de0


	//   ....[5]....
        /*09c8*/ 	.word	0x00007f10


	//   ....[6]....
        /*09cc*/ 	.word	0x00008270


	//   ....[7]....
        /*09d0*/ 	.word	0x000082f0


	//   ....[8]....
        /*09d4*/ 	.word	0x00011270


	//   ....[9]....
        /*09d8*/ 	.word	0x00011310


	//   ....[10]....
        /*09dc*/ 	.word	0x00011340


	//   ....[11]....
        /*09e0*/ 	.word	0x00011420


	//   ....[12]....
        /*09e4*/ 	.word	0x000118c0


	//   ....[13]....
        /*09e8*/ 	.word	0x00011950


	//   ....[14]....
        /*09ec*/ 	.word	0x00011990


	//   ....[15]....
        /*09f0*/ 	.word	0x00011c90


	//   ....[16]....
        /*09f4*/ 	.word	0x000198d0


	//   ....[17]....
        /*09f8*/ 	.word	0x00019950


	//   ....[18]....
        /*09fc*/ 	.word	0x00019990


	//   ....[19]....
        /*0a00*/ 	.word	0x000199c0


	//   ....[20]....
        /*0a04*/ 	.word	0x00019a00


	//   ....[21]....
        /*0a08*/ 	.word	0x00019a20


	//   ....[22]....
        /*0a0c*/ 	.word	0x00019a40


	//   ....[23]....
        /*0a10*/ 	.word	0x00019b00


	//   ....[24]....
        /*0a14*/ 	.word	0x0001d120


	//   ....[25]....
        /*0a18*/ 	.word	0x0001d130


	//   ....[26]....
        /*0a1c*/ 	.word	0x0001d140


	//   ....[27]....
        /*0a20*/ 	.word	0x0001d160


	//   ....[28]....
        /*0a24*/ 	.word	0x0001d170


	//   ....[29]....
        /*0a28*/ 	.word	0x0001d190


	//   ....[30]....
        /*0a2c*/ 	.word	0x0001d1e0


	//   ....[31]....
        /*0a30*/ 	.word	0x0001d200


	//----- nvinfo : EIATTR_EXIT_INSTR_OFFSETS
	.align		4
.L_242:
        /*0a34*/ 	.byte	0x04, 0x1c
        /*0a36*/ 	.short	(.L_244 - .L_243)


	//   ....[0]....
.L_243:
        /*0a38*/ 	.word	0x000004d0


	//   ....[1]....
        /*0a3c*/ 	.word	0x0001e9f0


	//   ....[2]....
        /*0a40*/ 	.word	0x0001eab0


	//   ....[3]....
        /*0a44*/ 	.word	0x0001fac0


	//   ....[4]....
        /*0a48*/ 	.word	0x0001fb40


	//----- nvinfo : EIATTR_CTAIDZ_USED
	.align		4
.L_244:
        /*0a4c*/ 	.byte	0x01, 0x04
	.zero		2


	//----- nvinfo : EIATTR_CRS_STACK_SIZE
	.align		4
        /*0a50*/ 	.byte	0x04, 0x1e
        /*0a52*/ 	.short	(.L_246 - .L_245)
.L_245:
        /*0a54*/ 	.word	0x00000000
.L_246:


//--------------------- .nv.info._ZN5flash16flash_fwd_kernelI23Flash_fwd_kernel_traitsILi64ELi128ELi64ELi4ELb0ELb0EN7cutlass6half_tE19Flash_kernel_traitsILi64ELi128ELi64ELi4ES3_EELb1ELb1ELb0ELb0ELb0ELb0ELb0ELb0EEEvNS_16Flash_fwd_paramsE --------------------------
	.section	.nv.info._ZN5flash16flash_fwd_kernelI23Flash_fwd_kernel_traitsILi64ELi128ELi64ELi4ELb0ELb0EN7cutlass6half_tE19Flash_kernel_traitsILi64ELi128ELi64ELi4ES3_EELb1ELb1ELb0ELb0ELb0ELb0ELb0ELb0EEEvNS_16Flash_fwd_paramsE,"",@"SHT_CUDA_INFO"
	.sectionflags	@""
	.align	4


	//----- nvinfo : EIATTR_CUDA_API_VERSION
	.align		4
        /*0000*/ 	.byte	0x04, 0x37
        /*0002*/ 	.short	(.L_248 - .L_247)
.L_247:
        /*0004*/ 	.word	0x00000082


	//----- nvinfo : EIATTR_SW2861232_WAR
	.align		4
.L_248:
        /*0008*/ 	.byte	0x01, 0x35
	.zero		2


	//----- nvinfo : EIATTR_PARAM_CBANK
	.align		4
        /*000c*/ 	.byte	0x04, 0x0a
        /*000e*/ 	.short	(.L_250 - .L_249)
	.align		4
.L_249:
        /*0010*/ 	.word	index@(.nv.constant0._ZN5flash16flash_fwd_kernelI23Flash_fwd_kernel_traitsILi64ELi128ELi64ELi4ELb0ELb0EN7cutlass6half_tE19Flash_kernel_traitsILi64ELi128ELi64ELi4ES3_EELb1ELb1ELb0ELb0ELb0ELb0ELb0ELb0EEEvNS_16Flash_fwd_paramsE)
        /*0014*/ 	.short	0x0160
        /*0016*/ 	.short	0x01d0


	//----- nvinfo : EIATTR_CBANK_PARAM_SIZE
	.align		4
.L_250:
        /*0018*/ 	.byte	0x03, 0x19
        /*001a*/ 	.short	0x01d0


	//----- nvinfo : EIATTR_KPARAM_INFO
	.align		4
        /*001c*/ 	.byte	0x04, 0x17
        /*001e*/ 	.short	(.L_252 - .L_251)
.L_251:
        /*0020*/ 	.word	0x00000000
        /*0024*/ 	.short	0x0000
        /*0026*/ 	.short	0x0000
        /*0028*/ 	.byte	0x00, 0xf0, 0x41, 0x07


	//----- nvinfo : EIATTR_MAXREG_COUNT
	.align		4
.L_252:
        /*002c*/ 	.byte	0x03, 0x1b
        /*002e*/ 	.short	0x00ff


	//----- nvinfo : EIATTR_NUM_BARRIERS
	.align		4
        /*0030*/ 	.byte	0x02, 0x4c
        /*0032*/ 	.byte	0x01
	.zero		1


	//----- nvinfo : EIATTR_ANNOTATIONS
	.align		4
        /*0034*/ 	.byte	0x04, 0x55
        /*0036*/ 	.short	(.L_254 - .L_253)


	//   ....[0]....
.L_253:
        /*0038*/ 	.word	0x00000001
        /*003c*/ 	.byte	0x90, 0x77, 0x00, 0x00, 0x01, 0x00, 0x00, 0x00, 0xd0, 0x77, 0x00, 0x00, 0x01, 0x00, 0x00, 0x00
        /*004c*/ 	.byte	0x30, 0x78, 0x00, 0x00, 0x01, 0x00, 0x00, 0x00, 0x60, 0x78, 0x00, 0x00, 0x01, 0x00, 0x00, 0x00
        /*005c*/ 	.byte	0xd0, 0x89, 0x00, 0x00, 0x01, 0x00, 0x00, 0x00, 0xe0, 0x8e, 0x00, 0x00, 0x01, 0x00, 0x00, 0x00
        /*006c*/ 	.byte	0x40, 0x8f, 0x00, 0x00, 0x01, 0x00, 0x00, 0x00, 0x60, 0x8f, 0x00, 0x00


	//----- nvinfo : EIATTR_MERCURY_ISA_VERSION
	.align		4
.L_254:
        /*0078*/ 	.byte	0x03, 0x5f
        /*007a*/ 	.short	0x0000


	//----- nvinfo : EIATTR_COOP_GROUP_MASK_REGIDS
	.align		4
        /*007c*/ 	.byte	0x04, 0x29
        /*007e*/ 	.short	(.L_256 - .L_255)


	//   ....[0]....
.L_255:
        /*0080*/ 	.word	0xffffffff


	//   ....[1]....
        /*0084*/ 	.word	0xffffffff


	//   ....[2]....
        /*0088*/ 	.word	0xffffffff


	//   ....[3]....
        /*008c*/ 	.word	0xffffffff


	//   ....[4]....
        /*0090*/ 	.word	0xffffffff


	//   ....[5]....
        /*0094*/ 	.word	0xffffffff


	//   ....[6]....
        /*0098*/ 	.word	0xffffffff


	//   ....[7]....
        /*009c*/ 	.word	0xffffffff


	//   ....[8]....
        /*00a0*/ 	.word	0xffffffff


	//   ....[9]....
        /*00a4*/ 	.word	0xffffffff


	//   ....[10]....
        /*00a8*/ 	.word	0xffffffff


	//   ....[11]....
        /*00ac*/ 	.word	0xffffffff


	//   ....[12]....
        /*00b0*/ 	.word	0xffffffff


	//   ....[13]....
        /*00b4*/ 	.word	0xffffffff


	//   ....[14]....
        /*00b8*/ 	.word	0xffffffff


	//   ....[15]....
        /*00bc*/ 	.word	0xffffffff


	//   ....[16]....
        /*00c0*/ 	.word	0xffffffff


	//   ....[17]....
        /*00c4*/ 	.word	0xffffffff


	//   ....[18]....
        /*00c8*/ 	.word	0xffffffff


	//   ....[19]....
        /*00cc*/ 	.word	0xffffffff


	//   ....[20]....
        /*00d0*/ 	.word	0xffffffff


	//   ....[21]....
        /*00d4*/ 	.word	0xffffffff


	//   ....[22]....
        /*00d8*/ 	.word	0xffffffff


	//   ....[23]....
        /*00dc*/ 	.word	0xffffffff


	//   ....[24]....
        /*00e0*/ 	.word	0xffffffff


	//   ....[25]....
        /*00e4*/ 	.word	0xffffffff


	//   ....[26]....
        /*00e8*/ 	.word	0xffffffff


	//   ....[27]....
        /*00ec*/ 	.word	0xffffffff


	//   ....[28]....
        /*00f0*/ 	.word	0xffffffff


	//   ....[29]....
        /*00f4*/ 	.word	0xffffffff


	//   ....[30]....
        /*00f8*/ 	.word	0xffffffff


	//   ....[31]....
        /*00fc*/ 	.word	0xffffffff


	//   ....[32]....
        /*0100*/ 	.word	0xffffffff


	//   ....[33]....
        /*0104*/ 	.word	0xffffffff


	//   ....[34]....
        /*0108*/ 	.word	0xffffffff


	//   ....[35]....
        /*010c*/ 	.word	0xffffffff


	//   ....[36]....
        /*0110*/ 	.word	0xffffffff


	//   ....[37]....
        /*0114*/ 	.word	0xffffffff


	//   ....[38]....
        /*0118*/ 	.word	0xffffffff


	//   ....[39]....
        /*011c*/ 	.word	0xffffffff


	//----- nvinfo : EIATTR_COOP_GROUP_INSTR_OFFSETS
	.align		4
.L_256:
        /*0120*/ 	.byte	0x04, 0x28
        /*0122*/ 	.short	(.L_258 - .L_257)


	//   ....[0]....
.L_257:
        /*0124*/ 	.word	0x00003a20


	//   ....[1]....
        /*0128*/ 	.word	0x00003b50


	//   ....[2]....
        /*012c*/ 	.word	0x00003c30


	//   ....[3]....
        /*0130*/ 	.word	0x00003de0


	//   ....[4]....
        /*0134*/ 	.word	0x00003e30


	//   ....[5]....
        /*0138*/ 	.word	0x00003e70


	//   ....[6]....
        /*013c*/ 	.word	0x00003f30


	//   ....[7]....
        /*0140*/ 	.word	0x00003fe0


	//   ....[8]....
        /*0144*/ 	.word	0x000079f0


	//   ....[9]....
        /*0148*/ 	.word	0x00007a20


	//   ....[10]....
        /*014c*/ 	.word	0x00007b10


	//   ....[11]....
        /*0150*/ 	.word	0x00007b40


	//   ....[12]....
        /*0154*/ 	.word	0x000082a0


	//   ....[13]....
        /*0158*/ 	.word	0x000084c0


	//   ....[14]....
        /*015c*/ 	.word	0x000084e0


	//   ....[15]....
        /*0160*/ 	.word	0x000085d0


	//   ....[16]....
        /*0164*/ 	.word	0x0000c0a0


	//   ....[17]....
        /*0168*/ 	.word	0x0000c130


	//   ....[18]....
        /*016c*/ 	.word	0x0000c170


	//   ....[19]....
        /*0170*/ 	.word	0x0000c210


	//   ....[20]....
        /*0174*/ 	.word	0x0000ca10


	//   ....[21]....
        /*0178*/ 	.word	0x0000cb20


	//   ....[22]....
        /*017c*/ 	.word	0x0000cdb0


	//   ....[23]....
        /*0180*/ 	.word	0x0000ce50


	//   ....[24]....
        /*0184*/ 	.word	0x0000ff80


	//   ....[25]....
        /*0188*/ 	.word	0x0000ffd0


	//   ....[26]....
        /*018c*/ 	.word	0x00010020


	//   ....[27]....
        /*0190*/ 	.word	0x00010050


	//   ....[28]....
        /*0194*/ 	.word	0x00010070


	//   ....[29]....
        /*0198*/ 	.word	0x000100a0


	//   ....[30]....
        /*019c*/ 	.word	0x000103f0


	//   ....[31]....
        /*01a0*/ 	.word	0x00010520


	//   ....[32]....
        /*01a4*/ 	.word	0x00012c20


	//   ....[33]....
        /*01a8*/ 	.word	0x00012c60


	//   ....[34]....
        /*01ac*/ 	.word	0x00012ca0


	//   ....[35]....
        /*01b0*/ 	.word	0x00012cc0


	//   ....[36]....
        /*01b4*/ 	.word	0x00012cf0


	//   ....[37]....
        /*01b8*/ 	.word	0x00012d10


	//   ....[38]....
        /*01bc*/ 	.word	0x00012d40


	//   ....[39]....
        /*01c0*/ 	.word	0x00012d50


	//----- nvinfo : EIATTR_EXIT_INSTR_OFFSETS
	.align		4
.L_258:
        /*01c4*/ 	.byte	0x04, 0x1c
        /*01c6*/ 	.short	(.L_260 - .L_259)


	//   ....[0]....
.L_259:
        /*01c8*/ 	.word	0x000004e0


	//   ....[1]....
        /*01cc*/ 	.word	0x00014650


	//   ....[2]....
        /*01d0*/ 	.word	0x00014700


	//   ....[3]....
        /*01d4*/ 	.word	0x000156a0


	//   ....[4]....
        /*01d8*/ 	.word	0x00015720


	//----- nvinfo : EIATTR_CTAIDZ_USED
	.align		4
.L_260:
        /*01dc*/ 	.byte	0x01, 0x04
	.zero		2


	//----- nvinfo : EIATTR_CRS_STACK_SIZE
	.align		4
        /*01e0*/ 	.byte	0x04, 0x1e
        /*01e2*/ 	.short	(.L_262 - .L_261)
.L_261:
        /*01e4*/ 	.word	0x00000000
.L_262:


//--------------------- .nv.info._ZN5flash16flash_fwd_kernelI23Flash_fwd_kernel_traitsILi64ELi128ELi64ELi4ELb0ELb0EN7cutlass6half_tE19Flash_kernel_traitsILi64ELi128ELi64ELi4ES3_EELb1ELb1ELb0ELb0ELb1ELb1ELb0ELb0EEEvNS_16Flash_fwd_paramsE --------------------------
	.section	.nv.info._ZN5flash16flash_fwd_kernelI23Flash_fwd_kernel_traitsILi64ELi128ELi64ELi4ELb0ELb0EN7cutlass6half_tE19Flash_kernel_traitsILi64ELi128ELi64ELi4ES3_EELb1ELb1ELb0ELb0ELb1ELb1ELb0ELb0EEEvNS_16Flash_fwd_paramsE,"",@"SHT_CUDA_INFO"
	.sectionflags	@""
	.align	4


	//----- nvinfo : EIATTR_CUDA_API_VERSION
	.align		4
        /*0000*/ 	.byte	0x04, 0x37
        /*0002*/ 	.short	(.L_264 - .L_263)
.L_263:
        /*0004*/ 	.word	0x00000082


	//----- nvinfo : EIATTR_SW2861232_WAR
	.align		4
.L_264:
        /*0008*/ 	.byte	0x01, 0x35
	.zero		2


	//----- nvinfo : EIATTR_PARAM_CBANK
	.align		4
        /*000c*/ 	.byte	0x04, 0x0a
        /*000e*/ 	.short	(.L_266 - .L_265)
	.align		4
.L_265:
        /*0010*/ 	.word	index@(.nv.constant0._ZN5flash16flash_fwd_kernelI23Flash_fwd_kernel_traitsILi64ELi128ELi64ELi4ELb0ELb0EN7cutlass6half_tE19Flash_kernel_traitsILi64ELi128ELi64ELi4ES3_EELb1ELb1ELb0ELb0ELb1ELb1ELb0ELb0EEEvNS_16Flash_fwd_paramsE)
        /*0014*/ 	.short	0x0160
        /*0016*/ 	.short	0x01d0


	//----- nvinfo : EIATTR_CBANK_PARAM_SIZE
	.align		4
.L_266:
        /*0018*/ 	.byte	0x03, 0x19
        /*001a*/ 	.short	0x01d0


	//----- nvinfo : EIATTR_KPARAM_INFO
	.align		4
        /*001c*/ 	.byte	0x04, 0x17
        /*001e*/ 	.short	(.L_268 - .L_267)
.L_267:
        /*0020*/ 	.word	0x00000000
        /*0024*/ 	.short	0x0000
        /*0026*/ 	.short	0x0000
        /*0028*/ 	.byte	0x00, 0xf0, 0x41, 0x07


	//----- nvinfo : EIATTR_MAXREG_COUNT
	.align		4
.L_268:
        /*002c*/ 	.byte	0x03, 0x1b
        /*002e*/ 	.short	0x00ff


	//----- nvinfo : EIATTR_NUM_BARRIERS
	.align		4
        /*0030*/ 	.byte	0x02, 0x4c
        /*0032*/ 	.byte	0x01
	.zero		1


	//----- nvinfo : EIATTR_MERCURY_ISA_VERSION
	.align		4
        /*0034*/ 	.byte	0x03, 0x5f
        /*0036*/ 	.short	0x0000


	//----- nvinfo : EIATTR_COOP_GROUP_MASK_REGIDS
	.align		4
        /*0038*/ 	.byte	0x04, 0x29
        /*003a*/ 	.short	(.L_270 - .L_269)


	//   ....[0]....
.L_269:
        /*003c*/ 	.word	0xffffffff


	//   ....[1]....
        /*0040*/ 	.word	0xffffffff


	//   ....[2]....
        /*0044*/ 	.word	0xffffffff


	//   ....[3]....
        /*0048*/ 	.word	0xffffffff


	//   ....[4]....
        /*004c*/ 	.word	0xffffffff


	//   ....[5]....
        /*0050*/ 	.word	0xffffffff


	//   ....[6]....
        /*0054*/ 	.word	0xffffffff


	//   ....[7]....
        /*0058*/ 	.word	0xffffffff


	//   ....[8]....
        /*005c*/ 	.word	0xffffffff


	//   ....[9]....
        /*0060*/ 	.word	0xffffffff


	//   ....[10]....
        /*0064*/ 	.word	0xffffffff


	//   ....[11]....
        /*0068*/ 	.word	0xffffffff


	//   ....[12]....
        /*006c*/ 	.word	0xffffffff


	//   ....[13]....
        /*0070*/ 	.word	0xffffffff


	//   ....[14]....
        /*0074*/ 	.word	0xffffffff


	//   ....[15]....
        /*0078*/ 	.word	0xffffffff


	//   ....[16]....
        /*007c*/ 	.word	0xffffffff


	//   ....[17]....
        /*0080*/ 	.word	0xffffffff


	//   ....[18]....
        /*0084*/ 	.word	0xffffffff


	//   ....[19]....
        /*0088*/ 	.word	0xffffffff


	//   ....[20]....
        /*008c*/ 	.word	0xffffffff


	//   ....[21]....
        /*0090*/ 	.word	0xffffffff


	//   ....[22]....
        /*0094*/ 	.word	0xffffffff


	//   ....[23]....
        /*0098*/ 	.word	0xffffffff


	//   ....[24]....
        /*009c*/ 	.word	0xffffffff


	//   ....[25]....
        /*00a0*/ 	.word	0xffffffff


	//   ....[26]....
        /*00a4*/ 	.word	0xffffffff


	//   ....[27]....
        /*00a8*/ 	.word	0xffffffff


	//   ....[28]....
        /*00ac*/ 	.word	0xffffffff


	//   ....[29]....
        /*00b0*/ 	.word	0xffffffff


	//   ....[30]....
        /*00b4*/ 	.word	0xffffffff


	//   ....[31]....
        /*00b8*/ 	.word	0xffffffff


	//----- nvinfo : EIATTR_COOP_GROUP_INSTR_OFFSETS
	.align		4
.L_270:
        /*00bc*/ 	.byte	0x04, 0x28
        /*00be*/ 	.short	(.L_272 - .L_271)


	//   ....[0]....
.L_271:
        /*00c0*/ 	.word	0x00002770


	//   ....[1]....
        /*00c4*/ 	.word	0x000027b0


	//   ....[2]....
        /*00c8*/ 	.word	0x00002910


	//   ....[3]....
        /*00cc*/ 	.word	0x00002990


	//   ....[4]....
        /*00d0*/ 	.word	0x000029c0


	//   ....[5]....
        /*00d4*/ 	.word	0x00002a00


	//   ....[6]....
        /*00d8*/ 	.word	0x00002b30


	//   ....[7]....
        /*00dc*/ 	.word	0x00002b80


	//   ....[8]....
        /*00e0*/ 	.word	0x00006450


	//   ....[9]....
        /*00e4*/ 	.word	0x000064a0


	//   ....[10]....
        /*00e8*/ 	.word	0x00006500


	//   ....[11]....
        /*00ec*/ 	.word	0x000065f0


	//   ....[12]....
        /*00f0*/ 	.word	0x00006640


	//   ....[13]....
        /*00f4*/ 	.word	0x000066e0


	//   ....[14]....
        /*00f8*/ 	.word	0x00006720


	//   ....[15]....
        /*00fc*/ 	.word	0x000068b0


	//   ....[16]....
        /*0100*/ 	.word	0x00009d90


	//   ....[17]....
        /*0104*/ 	.word	0x00009de0


	//   ....[18]....
        /*0108*/ 	.word	0x00009e90


	//   ....[19]....
        /*010c*/ 	.word	0x00009f30


	//   ....[20]....
        /*0110*/ 	.word	0x00009f40


	//   ....[21]....
        /*0114*/ 	.word	0x00009f50


	//   ....[22]....
        /*0118*/ 	.word	0x0000a1b0


	//   ....[23]....
        /*011c*/ 	.word	0x0000a310


	//   ....[24]....
        /*0120*/ 	.word	0x0000ca60


	//   ....[25]....
        /*0124*/ 	.word	0x0000caa0


	//   ....[26]....
        /*0128*/ 	.word	0x0000cae0


	//   ....[27]....
        /*012c*/ 	.word	0x0000cb50


	//   ....[28]....
        /*0130*/ 	.word	0x0000cba0


	//   ....[29]....
        /*0134*/ 	.word	0x0000cbc0


	//   ....[30]....
        /*0138*/ 	.word	0x0000cbe0


	//   ....[31]....
        /*013c*/ 	.word	0x0000cc40


	//----- nvinfo : EIATTR_EXIT_INSTR_OFFSETS
	.align		4
.L_272:
        /*0140*/ 	.byte	0x04, 0x1c
        /*0142*/ 	.short	(.L_274 - .L_273)


	//   ....[0]....
.L_273:
        /*0144*/ 	.word	0x000003b0


	//   ....[1]....
        /*0148*/ 	.word	0x0000df80


	//   ....[2]....
        /*014c*/ 	.word	0x0000e870


	//   ....[3]....
        /*0150*/ 	.word	0x0000e8f0


	//----- nvinfo : EIATTR_CTAIDZ_USED
	.align		4
.L_274:
        /*0154*/ 	.byte	0x01, 0x04
	.zero		2


	//----- nvinfo : EIATTR_CRS_STACK_SIZE
	.align		4
        /*0158*/ 	.byte	0x04, 0x1e
        /*015a*/ 	.short	(.L_276 - .L_275)
.L_275:
        /*015c*/ 	.word	0x00000000
.L_276:


//--------------------- .nv.info._ZN5flash16flash_fwd_kernelI23Flash_fwd_kernel_traitsILi64ELi128ELi64ELi4ELb0ELb0EN7cutlass6half_tE19Flash_kernel_traitsILi64ELi128ELi64ELi4ES3_EELb0ELb1ELb0ELb0ELb1ELb1ELb1ELb0EEEvNS_16Flash_fwd_paramsE --------------------------
	.section	.nv.info._ZN5flash16flash_fwd_kernelI23Flash_fwd_kernel_traitsILi64ELi128ELi64ELi4ELb0ELb0EN7cutlass6half_tE19Flash_kernel_traitsILi64ELi128ELi64ELi4ES3_EELb0ELb1ELb0ELb0ELb1ELb1ELb1ELb0EEEvNS_16Flash_fwd_paramsE,"",@"SHT_CUDA_INFO"
	.sectionflags	@""
	.align	4


	//----- nvinfo : EIATTR_CUDA_API_VERSION
	.align		4
        /*0000*/ 	.byte	0x04, 0x37
        /*0002*/ 	.short	(.L_278 - .L_277)
.L_277:
        /*0004*/ 	.word	0x00000082


	//----- nvinfo : EIATTR_SW2861232_WAR
	.align		4
.L_278:
        /*0008*/ 	.byte	0x01, 0x35
	.zero		2


	//----- nvinfo : EIATTR_PARAM_CBANK
	.align		4
        /*000c*/ 	.byte	0x04, 0x0a
        /*000e*/ 	.short	(.L_280 - .L_279)
	.align		4
.L_279:
        /*0010*/ 	.word	index@(.nv.constant0._ZN5flash16flash_fwd_kernelI23Flash_fwd_kernel_traitsILi64ELi128ELi64ELi4ELb0ELb0EN7cutlass6half_tE19Flash_kernel_traitsILi64ELi128ELi64ELi4ES3_EELb0ELb1ELb0ELb0ELb1ELb1ELb1ELb0EEEvNS_16Flash_fwd_paramsE)
        /*0014*/ 	.short	0x0160
        /*0016*/ 	.short	0x01d0


	//----- nvinfo : EIATTR_CBANK_PARAM_SIZE
	.align		4
.L_280:
        /*0018*/ 	.byte	0x03, 0x19
        /*001a*/ 	.short	0x01d0


	//----- nvinfo : EIATTR_KPARAM_INFO
	.align		4
        /*001c*/ 	.byte	0x04, 0x17
        /*001e*/ 	.short	(.L_282 - .L_281)
.L_281:
        /*0020*/ 	.word	0x00000000
        /*0024*/ 	.short	0x0000
        /*0026*/ 	.short	0x0000
        /*0028*/ 	.byte	0x00, 0xf0, 0x41, 0x07


	//----- nvinfo : EIATTR_MAXREG_COUNT
	.align		4
.L_282:
        /*002c*/ 	.byte	0x03, 0x1b
        /*002e*/ 	.short	0x00ff


	//----- nvinfo : EIATTR_NUM_BARRIERS
	.align		4
        /*0030*/ 	.byte	0x02, 0x4c
        /*0032*/ 	.byte	0x01
	.zero		1


	//----- nvinfo : EIATTR_MERCURY_ISA_VERSION
	.align		4
        /*0034*/ 	.byte	0x03, 0x5f
        /*0036*/ 	.short	0x0000


	//----- nvinfo : EIATTR_COOP_GROUP_MASK_REGIDS
	.align		4
        /*0038*/ 	.byte	0x04, 0x29
        /*003a*/ 	.short	(.L_284 - .L_283)


	//   ....[0]....
.L_283:
        /*003c*/ 	.word	0xffffffff


	//   ....[1]....
        /*0040*/ 	.word	0xffffffff


	//   ....[2]....
        /*0044*/ 	.word	0xffffffff


	//   ....[3]....
        /*0048*/ 	.word	0xffffffff


	//   ....[4]....
        /*004c*/ 	.word	0xffffffff


	//   ....[5]....
        /*0050*/ 	.word	0xffffffff


	//   ....[6]....
        /*0054*/ 	.word	0xffffffff


	//   ....[7]....
        /*0058*/ 	.word	0xffffffff


	//   ....[8]....
        /*005c*/ 	.word	0xffffffff


	//   ....[9]....
        /*0060*/ 	.word	0xffffffff


	//   ....[10]....
        /*0064*/ 	.word	0xffffffff


	//   ....[11]....
        /*0068*/ 	.word	0xffffffff


	//   ....[12]....
        /*006c*/ 	.word	0xffffffff


	//   ....[13]....
        /*0070*/ 	.word	0xffffffff


	//   ....[14]....
        /*0074*/ 	.word	0xffffffff


	//   ....[15]....
        /*0078*/ 	.word	0xffffffff


	//   ....[16]....
        /*007c*/ 	.word	0xffffffff


	//   ....[17]....
        /*0080*/ 	.word	0xffffffff


	//   ....[18]....
        /*0084*/ 	.word	0xffffffff


	//   ....[19]....
        /*0088*/ 	.word	0xffffffff


	//   ....[20]....
        /*008c*/ 	.word	0xffffffff


	//   ....[21]....
        /*0090*/ 	.word	0xffffffff


	//   ....[22]....
        /*0094*/ 	.word	0xffffffff


	//   ....[23]....
        /*0098*/ 	.word	0xffffffff


	//   ....[24]....
        /*009c*/ 	.word	0xffffffff


	//   ....[25]....
        /*00a0*/ 	.word	0xffffffff


	//   ....[26]....
        /*00a4*/ 	.word	0xffffffff


	//   ....[27]....
        /*00a8*/ 	.word	0xffffffff


	//   ....[28]....
        /*00ac*/ 	.word	0xffffffff


	//   ....[29]....
        /*00b0*/ 	.word	0xffffffff


	//   ....[30]....
        /*00b4*/ 	.word	0xffffffff


	//   ....[31]....
        /*00b8*/ 	.word	0xffffffff


	//----- nvinfo : EIATTR_COOP_GROUP_INSTR_OFFSETS
	.align		4
.L_284:
        /*00bc*/ 	.byte	0x04, 0x28
        /*00be*/ 	.short	(.L_286 - .L_285)


	//   ....[0]....
.L_285:
        /*00c0*/ 	.word	0x00002860


	//   ....[1]....
        /*00c4*/ 	.word	0x00002ac0


	//   ....[2]....
        /*00c8*/ 	.word	0x00002bc0


	//   ....[3]....
        /*00cc*/ 	.word	0x00002d00


	//   ....[4]....
        /*00d0*/ 	.word	0x00002d40


	//   ....[5]....
        /*00d4*/ 	.word	0x00002e90


	//   ....[6]....
        /*00d8*/ 	.word	0x00002ec0


	//   ....[7]....
        /*00dc*/ 	.word	0x00003040


	//   ....[8]....
        /*00e0*/ 	.word	0x00005e30


	//   ....[9]....
        /*00e4*/ 	.word	0x00005ea0


	//   ....[10]....
        /*00e8*/ 	.word	0x00005f40


	//   ....[11]....
        /*00ec*/ 	.word	0x00005f50


	//   ....[12]....
        /*00f0*/ 	.word	0x00005f80


	//   ....[13]....
        /*00f4*/ 	.word	0x00006020


	//   ....[14]....
        /*00f8*/ 	.word	0x00006150


	//   ....[15]....
        /*00fc*/ 	.word	0x00006310


	//   ....[16]....
        /*0100*/ 	.word	0x00008fa0


	//   ....[17]....
        /*0104*/ 	.word	0x00008fe0


	//   ....[18]....
        /*0108*/ 	.word	0x00008ff0


	//   ....[19]....
        /*010c*/ 	.word	0x00009000


	//   ....[20]....
        /*0110*/ 	.word	0x00009040


	//   ....[21]....
        /*0114*/ 	.word	0x00009060


	//   ....[22]....
        /*0118*/ 	.word	0x00009070


	//   ....[23]....
        /*011c*/ 	.word	0x00009080


	//   ....[24]....
        /*0120*/ 	.word	0x0000a980


	//   ....[25]....
        /*0124*/ 	.word	0x0000a9c0


	//   ....[26]....
        /*0128*/ 	.word	0x0000aa00


	//   ....[27]....
        /*012c*/ 	.word	0x0000aa30


	//   ....[28]....
        /*0130*/ 	.word	0x0000aae0


	//   ....[29]....
        /*0134*/ 	.word	0x0000ab00


	//   ....[30]....
        /*0138*/ 	.word	0x0000ab20


	//   ....[31]....
        /*013c*/ 	.word	0x0000ab30


	//----- nvinfo : EIATTR_EXIT_INSTR_OFFSETS
	.align		4
.L_286:
        /*0140*/ 	.byte	0x04, 0x1c
        /*0142*/ 	.short	(.L_288 - .L_287)


	//   ....[0]....
.L_287:
        /*0144*/ 	.word	0x00000160


	//   ....[1]....
        /*0148*/ 	.word	0x0000be50


	//   ....[2]....
        /*014c*/ 	.word	0x0000c750


	//   ....[3]....
        /*0150*/ 	.word	0x0000c7d0


	//----- nvinfo : EIATTR_CTAIDZ_USED
	.align		4
.L_288:
        /*0154*/ 	.byte	0x01, 0x04
	.zero		2


	//----- nvinfo : EIATTR_CRS_STACK_SIZE
	.align		4
        /*0158*/ 	.byte	0x04, 0x1e
        /*015a*/ 	.short	(.L_290 - .L_289)
.L_289:
        /*015c*/ 	.word	0x00000000
.L_290:


//--------------------- .nv.info._ZN5flash16flash_fwd_kernelI23Flash_fwd_kernel_traitsILi64ELi128ELi64ELi4ELb0ELb0EN7cutlass6half_tE19Flash_kernel_traitsILi64ELi128ELi64ELi4ES3_EELb1ELb1ELb0ELb0ELb0ELb1ELb0ELb0EEEvNS_16Flash_fwd_paramsE --------------------------
	.section	.nv.info._ZN5flash16flash_fwd_kernelI23Flash_fwd_kernel_traitsILi64ELi128ELi64ELi4ELb0ELb0EN7cutlass6half_tE19Flash_kernel_traitsILi64ELi128ELi64ELi4ES3_EELb1ELb1ELb0ELb0ELb0ELb1ELb0ELb0EEEvNS_16Flash_fwd_paramsE,"",@"SHT_CUDA_INFO"
	.sectionflags	@""
	.align	4


	//----- nvinfo : EIATTR_CUDA_API_VERSION
	.align		4
        /*0000*/ 	.byte	0x04, 0x37
        /*0002*/ 	.short	(.L_292 - .L_291)
.L_291:
        /*0004*/ 	.word	0x00000082


	//----- nvinfo : EIATTR_SW2861232_WAR
	.align		4
.L_292:
        /*0008*/ 	.byte	0x01, 0x35
	.zero		2


	//----- nvinfo : EIATTR_PARAM_CBANK
	.align		4
        /*000c*/ 	.byte	0x04, 0x0a
        /*000e*/ 	.short	(.L_294 - .L_293)
	.align		4
.L_293:
        /*0010*/ 	.word	index@(.nv.constant0._ZN5flash16flash_fwd_kernelI23Flash_fwd_kernel_traitsILi64ELi128ELi64ELi4ELb0ELb0EN7cutlass6half_tE19Flash_kernel_traitsILi64ELi128ELi64ELi4ES3_EELb1ELb1ELb0ELb0ELb0ELb1ELb0ELb0EEEvNS_16Flash_fwd_paramsE)
        /*0014*/ 	.short	0x0160
        /*0016*/ 	.short	0x01d0


	//----- nvinfo : EIATTR_CBANK_PARAM_SIZE
	.align		4
.L_294:
        /*0018*/ 	.byte	0x03, 0x19
        /*001a*/ 	.short	0x01d0


	//----- nvinfo : EIATTR_KPARAM_INFO
	.align		4
        /*001c*/ 	.byte	0x04, 0x17
        /*001e*/ 	.short	(.L_296 - .L_295)
.L_295:
        /*0020*/ 	.word	0x00000000
        /*0024*/ 	.short	0x0000
        /*0026*/ 	.short	0x0000
        /*0028*/ 	.byte	0x00, 0xf0, 0x41, 0x07


	//----- nvinfo : EIATTR_MAXREG_COUNT
	.align		4
.L_296:
        /*002c*/ 	.byte	0x03, 0x1b
        /*002e*/ 	.short	0x00ff


	//----- nvinfo : EIATTR_NUM_BARRIERS
	.align		4
        /*0030*/ 	.byte	0x02, 0x4c
        /*0032*/ 	.byte	0x01
	.zero		1


	//----- nvinfo : EIATTR_MERCURY_ISA_VERSION
	.align		4
        /*0034*/ 	.byte	0x03, 0x5f
        /*0036*/ 	.short	0x0000


	//----- nvinfo : EIATTR_COOP_GROUP_MASK_REGIDS
	.align		4
        /*0038*/ 	.byte	0x04, 0x29
        /*003a*/ 	.short	(.L_298 - .L_297)


	//   ....[0]....
.L_297:
        /*003c*/ 	.word	0xffffffff


	//   ....[1]....
        /*0040*/ 	.word	0xffffffff


	//   ....[2]....
        /*0044*/ 	.word	0xffffffff


	//   ....[3]....
        /*0048*/ 	.word	0xffffffff


	//   ....[4]....
        /*004c*/ 	.word	0xffffffff


	//   ....[5]....
        /*0050*/ 	.word	0xffffffff


	//   ....[6]....
        /*0054*/ 	.word	0xffffffff


	//   ....[7]....
        /*0058*/ 	.word	0xffffffff


	//   ....[8]....
        /*005c*/ 	.word	0xffffffff


	//   ....[9]....
        /*0060*/ 	.word	0xffffffff


	//   ....[10]....
        /*0064*/ 	.word	0xffffffff


	//   ....[11]....
        /*0068*/ 	.word	0xffffffff


	//   ....[12]....
        /*006c*/ 	.word	0xffffffff


	//   ....[13]....
        /*0070*/ 	.word	0xffffffff


	//   ....[14]....
        /*0074*/ 	.word	0xffffffff


	//   ....[15]....
        /*0078*/ 	.word	0xffffffff


	//   ....[16]....
        /*007c*/ 	.word	0xffffffff


	//   ....[17]....
        /*0080*/ 	.word	0xffffffff


	//   ....[18]....
        /*0084*/ 	.word	0xffffffff


	//   ....[19]....
        /*0088*/ 	.word	0xffffffff


	//   ....[20]....
        /*008c*/ 	.word	0xffffffff


	//   ....[21]....
        /*0090*/ 	.word	0xffffffff


	//   ....[22]....
        /*0094*/ 	.word	0xffffffff


	//   ....[23]....
        /*0098*/ 	.word	0xffffffff


	//   ....[24]....
        /*009c*/ 	.word	0xffffffff


	//   ....[25]....
        /*00a0*/ 	.word	0xffffffff


	//   ....[26]....
        /*00a4*/ 	.word	0xffffffff


	//   ....[27]....
        /*00a8*/ 	.word	0xffffffff


	//   ....[28]....
        /*00ac*/ 	.word	0xffffffff


	//   ....[29]....
        /*00b0*/ 	.word	0xffffffff


	//   ....[30]....
        /*00b4*/ 	.word	0xffffffff


	//   ....[31]....
        /*00b8*/ 	.word	0xffffffff


	//   ....[32]....
        /*00bc*/ 	.word	0xffffffff


	//   ....[33]....
        /*00c0*/ 	.word	0xffffffff


	//   ....[34]....
        /*00c4*/ 	.word	0xffffffff


	//   ....[35]....
        /*00c8*/ 	.word	0xffffffff


	//   ....[36]....
        /*00cc*/ 	.word	0xffffffff


	//   ....[37]....
        /*00d0*/ 	.word	0xffffffff


	//   ....[38]....
        /*00d4*/ 	.word	0xffffffff


	//   ....[39]....
        /*00d8*/ 	.word	0xffffffff


	//----- nvinfo : EIATTR_COOP_GROUP_INSTR_OFFSETS
	.align		4
.L_298:
        /*00dc*/ 	.byte	0x04, 0x28
        /*00de*/ 	.short	(.L_300 - .L_299)


	//   ....[0]....
.L_299:
        /*00e0*/ 	.word	0x000030c0


	//   ....[1]....
        /*00e4*/ 	.word	0x000031f0


	//   ....[2]....
        /*00e8*/ 	.word	0x00003270


	//   ....[3]....
        /*00ec*/ 	.word	0x00003460


	//   ....[4]....
        /*00f0*/ 	.word	0x000034a0


	//   ....[5]....
        /*00f4*/ 	.word	0x000034e0


	//   ....[6]....
        /*00f8*/ 	.word	0x000035e0


	//   ....[7]....
        /*00fc*/ 	.word	0x00003680


	//   ....[8]....
        /*0100*/ 	.word	0x00006dc0


	//   ....[9]....
        /*0104*/ 	.word	0x00006e90


	//   ....[10]....
        /*0108*/ 	.word	0x00006eb0


	//   ....[11]....
        /*010c*/ 	.word	0x00006ef0


	//   ....[12]....
        /*0110*/ 	.word	0x00007800


	//   ....[13]....
        /*0114*/ 	.word	0x00007970


	//   ....[14]....
        /*0118*/ 	.word	0x00007a40


	//   ....[15]....
        /*011c*/ 	.word	0x00007b80


	//   ....[16]....
        /*0120*/ 	.word	0x0000b050


	//   ....[17]....
        /*0124*/ 	.word	0x0000b070


	//   ....[18]....
        /*0128*/ 	.word	0x0000b120


	//   ....[19]....
        /*012c*/ 	.word	0x0000b240


	//   ....[20]....
        /*0130*/ 	.word	0x0000b470


	//   ....[21]....
        /*0134*/ 	.word	0x0000b780


	//   ....[22]....
        /*0138*/ 	.word	0x0000b860


	//   ....[23]....
        /*013c*/ 	.word	0x0000ba60


	//   ....[24]....
        /*0140*/ 	.word	0x0000ec80


	//   ....[25]....
        /*0144*/ 	.word	0x0000ecd0


	//   ....[26]....
        /*0148*/ 	.word	0x0000ed80


	//   ....[27]....
        /*014c*/ 	.word	0x0000ee20


	//   ....[28]....
        /*0150*/ 	.word	0x0000ee30


	//   ....[29]....
        /*0154*/ 	.word	0x0000ee40


	//   ....[30]....
        /*0158*/ 	.word	0x0000f0a0


	//   ....[31]....
        /*015c*/ 	.word	0x0000f200


	//   ....[32]....
        /*0160*/ 	.word	0x00011950


	//   ....[33]....
        /*0164*/ 	.word	0x00011990


	//   ....[34]....
        /*0168*/ 	.word	0x000119d0


	//   ....[35]....
        /*016c*/ 	.word	0x000119e0


	//   ....[36]....
        /*0170*/ 	.word	0x00011a60


	//   ....[37]....
        /*0174*/ 	.word	0x00011a80


	//   ....[38]....
        /*0178*/ 	.word	0x00011aa0


	//   ....[39]....
        /*017c*/ 	.word	0x00011ab0


	//----- nvinfo : EIATTR_EXIT_INSTR_OFFSETS
	.align		4
.L_300:
        /*0180*/ 	.byte	0x04, 0x1c
        /*0182*/ 	.short	(.L_302 - .L_301)


	//   ....[0]....
.L_301:
        /*0184*/ 	.word	0x00000510


	//   ....[1]....
        /*0188*/ 	.word	0x00013320


	//   ....[2]....
        /*018c*/ 	.word	0x000133e0


	//   ....[3]....
        /*0190*/ 	.word	0x00014290


	//   ....[4]....
        /*0194*/ 	.word	0x00014310


	//----- nvinfo : EIATTR_CTAIDZ_USED
	.align		4
.L_302:
        /*0198*/ 	.byte	0x01, 0x04
	.zero		2


	//----- nvinfo : EIATTR_CRS_STACK_SIZE
	.align		4
        /*019c*/ 	.byte	0x04, 0x1e
        /*019e*/ 	.short	(.L_304 - .L_303)
.L_303:
        /*01a0*/ 	.word	0x00000000
.L_304:


//--------------------- .nv.info._ZN5flash16flash_fwd_kernelI23Flash_fwd_kernel_traitsILi64ELi128ELi64ELi4ELb0ELb0EN7cutlass6half_tE19Flash_kernel_traitsILi64ELi128ELi64ELi4ES3_EELb0ELb1ELb0ELb0ELb0ELb1ELb1ELb0EEEvNS_16Flash_fwd_paramsE --------------------------
	.section	.nv.info._ZN5flash16flash_fwd_kernelI23Flash_fwd_kernel_traitsILi64ELi128ELi64ELi4ELb0ELb0EN7cutlass6half_tE19Flash_kernel_traitsILi64ELi128ELi64ELi4ES3_EELb0ELb1ELb0ELb0ELb0ELb1ELb1ELb0EEEvNS_16Flash_fwd_paramsE,"",@"SHT_CUDA_INFO"
	.sectionflags	@""
	.align	4


	//----- nvinfo : EIATTR_CUDA_API_VERSION
	.align		4
        /*0000*/ 	.byte	0x04, 0x37
        /*0002*/ 	.short	(.L_306 - .L_305)
.L_305:
        /*0004*/ 	.word	0x00000082


	//----- nvinfo : EIATTR_SW2861232_WAR
	.align		4
.L_306:
        /*0008*/ 	.byte	0x01, 0x35
	.zero		2


	//----- nvinfo : EIATTR_PARAM_CBANK
	.align		4
        /*000c*/ 	.byte	0x04, 0x0a
        /*000e*/ 	.short	(.L_308 - .L_307)
	.align		4
.L_307:
        /*0010*/ 	.word	index@(.nv.constant0._ZN5flash16flash_fwd_kernelI23Flash_fwd_kernel_traitsILi64ELi128ELi64ELi4ELb0ELb0EN7cutlass6half_tE19Flash_kernel_traitsILi64ELi128ELi64ELi4ES3_EELb0ELb1ELb0ELb0ELb0ELb1ELb1ELb0EEEvNS_16Flash_fwd_paramsE)
        /*0014*/ 	.short	0x0160
        /*0016*/ 	.short	0x01d0


	//----- nvinfo : EIATTR_CBANK_PARAM_SIZE
	.align		4
.L_308:
        /*0018*/ 	.byte	0x03, 0x19
        /*001a*/ 	.short	0x01d0


	//----- nvinfo : EIATTR_KPARAM_INFO
	.align		4
        /*001c*/ 	.byte	0x04, 0x17
        /*001e*/ 	.short	(.L_310 - .L_309)
.L_309:
        /*0020*/ 	.word	0x00000000
        /*0024*/ 	.short	0x0000
        /*0026*/ 	.short	0x0000
        /*0028*/ 	.byte	0x00, 0xf0, 0x41, 0x07


	//----- nvinfo : EIATTR_MAXREG_COUNT
	.align		4
.L_310:
        /*002c*/ 	.byte	0x03, 0x1b
        /*002e*/ 	.short	0x00ff


	//----- nvinfo : EIATTR_NUM_BARRIERS
	.align		4
        /*0030*/ 	.byte	0x02, 0x4c
        /*0032*/ 	.byte	0x01
	.zero		1


	//----- nvinfo : EIATTR_MERCURY_ISA_VERSION
	.align		4
        /*0034*/ 	.byte	0x03, 0x5f
        /*0036*/ 	.short	0x0000


	//----- nvinfo : EIATTR_COOP_GROUP_MASK_REGIDS
	.align		4
        /*0038*/ 	.byte	0x04, 0x29
        /*003a*/ 	.short	(.L_312 - .L_311)


	//   ....[0]....
.L_311:
        /*003c*/ 	.word	0xffffffff


	//   ....[1]....
        /*0040*/ 	.word	0xffffffff


	//   ....[2]....
        /*0044*/ 	.word	0xffffffff


	//   ....[3]....
        /*0048*/ 	.word	0xffffffff


	//   ....[4]....
        /*004c*/ 	.word	0xffffffff


	//   ....[5]....
        /*0050*/ 	.word	0xffffffff


	//   ....[6]....
        /*0054*/ 	.word	0xffffffff


	//   ....[7]....
        /*0058*/ 	.word	0xffffffff


	//   ....[8]....
        /*005c*/ 	.word	0xffffffff


	//   ....[9]....
        /*0060*/ 	.word	0xffffffff


	//   ....[10]....
        /*0064*/ 	.word	0xffffffff


	//   ....[11]....
        /*0068*/ 	.word	0xffffffff


	//   ....[12]....
        /*006c*/ 	.word	0xffffffff


	//   ....[13]....
        /*0070*/ 	.word	0xffffffff


	//   ....[14]....
        /*0074*/ 	.word	0xffffffff


	//   ....[15]....
        /*0078*/ 	.word	0xffffffff


	//   ....[16]....
        /*007c*/ 	.word	0xffffffff


	//   ....[17]....
        /*0080*/ 	.word	0xffffffff


	//   ....[18]....
        /*0084*/ 	.word	0xffffffff


	//   ....[19]....
        /*0088*/ 	.word	0xffffffff


	//   ....[20]....
        /*008c*/ 	.word	0xffffffff


	//   ....[21]....
        /*0090*/ 	.word	0xffffffff


	//   ....[22]....
        /*0094*/ 	.word	0xffffffff


	//   ....[23]....
        /*0098*/ 	.word	0xffffffff


	//   ....[24]....
        /*009c*/ 	.word	0xffffffff


	//   ....[25]....
        /*00a0*/ 	.word	0xffffffff


	//   ....[26]....
        /*00a4*/ 	.word	0xffffffff


	//   ....[27]....
        /*00a8*/ 	.word	0xffffffff


	//   ....[28]....
        /*00ac*/ 	.word	0xffffffff


	//   ....[29]....
        /*00b0*/ 	.word	0xffffffff


	//   ....[30]....
        /*00b4*/ 	.word	0xffffffff


	//   ....[31]....
        /*00b8*/ 	.word	0xffffffff


	//   ....[32]....
        /*00bc*/ 	.word	0xffffffff


	//   ....[33]....
        /*00c0*/ 	.word	0xffffffff


	//   ....[34]....
        /*00c4*/ 	.word	0xffffffff


	//   ....[35]....
        /*00c8*/ 	.word	0xffffffff


	//   ....[36]....
        /*00cc*/ 	.word	0xffffffff


	//   ....[37]....
        /*00d0*/ 	.word	0xffffffff


	//   ....[38]....
        /*00d4*/ 	.word	0xffffffff


	//   ....[39]....
        /*00d8*/ 	.word	0xffffffff


	//----- nvinfo : EIATTR_COOP_GROUP_INSTR_OFFSETS
	.align		4
.L_312:
        /*00dc*/ 	.byte	0x04, 0x28
        /*00de*/ 	.short	(.L_314 - .L_313)


	//   ....[0]....
.L_313:
        /*00e0*/ 	.word	0x00003550


	//   ....[1]....
        /*00e4*/ 	.word	0x00003630


	//   ....[2]....
        /*00e8*/ 	.word	0x00003660


	//   ....[3]....
        /*00ec*/ 	.word	0x000036b0


	//   ....[4]....
        /*00f0*/ 	.word	0x00003770


	//   ....[5]....
        /*00f4*/ 	.word	0x000037f0


	//   ....[6]....
        /*00f8*/ 	.word	0x000038e0


	//   ....[7]....
        /*00fc*/ 	.word	0x00003a80


	//   ....[8]....
        /*0100*/ 	.word	0x00006830


	//   ....[9]....
        /*0104*/ 	.word	0x00006910


	//   ....[10]....
        /*0108*/ 	.word	0x00006940


	//   ....[11]....
        /*010c*/ 	.word	0x00006a10


	//   ....[12]....
        /*0110*/ 	.word	0x00006a70


	//   ....[13]....
        /*0114*/ 	.word	0x00006b50


	//   ....[14]....
        /*0118*/ 	.word	0x00006c00


	//   ....[15]....
        /*011c*/ 	.word	0x00006cc0


	//   ....[16]....
        /*0120*/ 	.word	0x0000a060


	//   ....[17]....
        /*0124*/ 	.word	0x0000a160


	//   ....[18]....
        /*0128*/ 	.word	0x0000a1d0


	//   ....[19]....
        /*012c*/ 	.word	0x0000a2e0


	//   ....[20]....
        /*0130*/ 	.word	0x0000a320


	//   ....[21]....
        /*0134*/ 	.word	0x0000a370


	//   ....[22]....
        /*0138*/ 	.word	0x0000a410


	//   ....[23]....
        /*013c*/ 	.word	0x0000a490


	//   ....[24]....
        /*0140*/ 	.word	0x0000d120


	//   ....[25]....
        /*0144*/ 	.word	0x0000d1e0


	//   ....[26]....
        /*0148*/ 	.word	0x0000d250


	//   ....[27]....
        /*014c*/ 	.word	0x0000d280


	//   ....[28]....
        /*0150*/ 	.word	0x0000d2a0


	//   ....[29]....
        /*0154*/ 	.word	0x0000d2b0


	//   ....[30]....
        /*0158*/ 	.word	0x0000d2d0


	//   ....[31]....
        /*015c*/ 	.word	0x0000d2f0


	//   ....[32]....
        /*0160*/ 	.word	0x0000ebf0


	//   ....[33]....
        /*0164*/ 	.word	0x0000ec30


	//   ....[34]....
        /*0168*/ 	.word	0x0000ec60


	//   ....[35]....
        /*016c*/ 	.word	0x0000ec70


	//   ....[36]....
        /*0170*/ 	.word	0x0000ecf0


	//   ....[37]....
        /*0174*/ 	.word	0x0000ed10


	//   ....[38]....
        /*0178*/ 	.word	0x0000ed30


	//   ....[39]....
        /*017c*/ 	.word	0x0000ed40


	//----- nvinfo : EIATTR_EXIT_INSTR_OFFSETS
	.align		4
.L_314:
        /*0180*/ 	.byte	0x04, 0x1c
        /*0182*/ 	.short	(.L_316 - .L_315)


	//   ....[0]....
.L_315:
        /*0184*/ 	.word	0x000002d0


	//   ....[1]....
        /*0188*/ 	.word	0x00010570


	//   ....[2]....
        /*018c*/ 	.word	0x00010630


	//   ....[3]....
        /*0190*/ 	.word	0x000114c0


	//   ....[4]....
        /*0194*/ 	.word	0x00011540


	//----- nvinfo : EIATTR_CTAIDZ_USED
	.align		4
.L_316:
        /*0198*/ 	.byte	0x01, 0x04
	.zero		2


	//----- nvinfo : EIATTR_CRS_STACK_SIZE
	.align		4
        /*019c*/ 	.byte	0x04, 0x1e
        /*019e*/ 	.short	(.L_318 - .L_317)
.L_317:
        /*01a0*/ 	.word	0x00000000
.L_318:


//--------------------- .nv.info._ZN5flash16flash_fwd_kernelI23Flash_fwd_kernel_traitsILi64ELi128ELi64ELi4ELb0ELb0EN7cutlass6half_tE19Flash_kernel_traitsILi64ELi128ELi64ELi4ES3_EELb1ELb1ELb0ELb1ELb0ELb0ELb0ELb0EEEvNS_16Flash_fwd_paramsE --------------------------
	.section	.nv.info._ZN5flash16flash_fwd_kernelI23Flash_fwd_kernel_traitsILi64ELi128ELi64ELi4ELb0ELb0EN7cutlass6half_tE19Flash_kernel_traitsILi64ELi128ELi64ELi4ES3_EELb1ELb1ELb0ELb1ELb0ELb0ELb0ELb0EEEvNS_16Flash_fwd_paramsE,"",@"SHT_CUDA_INFO"
	.sectionflags	@""
	.align	4


	//----- nvinfo : EIATTR_CUDA_API_VERSION
	.align		4
        /*0000*/ 	.byte	0x04, 0x37
        /*0002*/ 	.short	(.L_320 - .L_319)
.L_319:
        /*0004*/ 	.word	0x00000082


	//----- nvinfo : EIATTR_SW2861232_WAR
	.align		4
.L_320:
        /*0008*/ 	.byte	0x01, 0x35
	.zero		2


	//----- nvinfo : EIATTR_PARAM_CBANK
	.align		4
        /*000c*/ 	.byte	0x04, 0x0a
        /*000e*/ 	.short	(.L_322 - .L_321)
	.align		4
.L_321:
        /*0010*/ 	.word	index@(.nv.constant0._ZN5flash16flash_fwd_kernelI23Flash_fwd_kernel_traitsILi64ELi128ELi64ELi4ELb0ELb0EN7cutlass6half_tE19Flash_kernel_traitsILi64ELi128ELi64ELi4ES3_EELb1ELb1ELb0ELb1ELb0ELb0ELb0ELb0EEEvNS_16Flash_fwd_paramsE)
        /*0014*/ 	.short	0x0160
        /*0016*/ 	.short	0x01d0


	//----- nvinfo : EIATTR_CBANK_PARAM_SIZE
	.align		4
.L_322:
        /*0018*/ 	.byte	0x03, 0x19
        /*001a*/ 	.short	0x01d0


	//----- nvinfo : EIATTR_KPARAM_INFO
	.align		4
        /*001c*/ 	.byte	0x04, 0x17
        /*001e*/ 	.short	(.L_324 - .L_323)
.L_323:
        /*0020*/ 	.word	0x00000000
        /*0024*/ 	.short	0x0000
        /*0026*/ 	.short	0x0000
        /*0028*/ 	.byte	0x00, 0xf0, 0x41, 0x07


	//----- nvinfo : EIATTR_MAXREG_COUNT
	.align		4
.L_324:
        /*002c*/ 	.byte	0x03, 0x1b
        /*002e*/ 	.short	0x00ff


	//----- nvinfo : EIATTR_NUM_BARRIERS
	.align		4
        /*0030*/ 	.byte	0x02, 0x4c
        /*0032*/ 	.byte	0x01
	.zero		1


	//----- nvinfo : EIATTR_MERCURY_ISA_VERSION
	.align		4
        /*0034*/ 	.byte	0x03, 0x5f
        /*0036*/ 	.short	0x0000


	//----- nvinfo : EIATTR_COOP_GROUP_MASK_REGIDS
	.align		4
        /*0038*/ 	.byte	0x04, 0x29
        /*003a*/ 	.short	(.L_326 - .L_325)


	//   ....[0]....
.L_325:
        /*003c*/ 	.word	0xffffffff


	//   ....[1]....
        /*0040*/ 	.word	0xffffffff


	//   ....[2]....
        /*0044*/ 	.word	0xffffffff


	//   ....[3]....
        /*0048*/ 	.word	0xffffffff


	//   ....[4]....
        /*004c*/ 	.word	0xffffffff


	//   ....[5]....
        /*0050*/ 	.word	0xffffffff


	//   ....[6]....
        /*0054*/ 	.word	0xffffffff


	//   ....[7]....
        /*0058*/ 	.word	0xffffffff


	//   ....[8]....
        /*005c*/ 	.word	0xffffffff


	//   ....[9]....
        /*0060*/ 	.word	0xffffffff


	//   ....[10]....
        /*0064*/ 	.word	0xffffffff


	//   ....[11]....
        /*0068*/ 	.word	0xffffffff


	//   ....[12]....
        /*006c*/ 	.word	0xffffffff


	//   ....[13]....
        /*0070*/ 	.word	0xffffffff


	//   ....[14]....
        /*0074*/ 	.word	0xffffffff


	//   ....[15]....
        /*0078*/ 	.word	0xffffffff


	//   ....[16]....
        /*007c*/ 	.word	0xffffffff


	//   ....[17]....
        /*0080*/ 	.word	0xffffffff


	//   ....[18]....
        /*0084*/ 	.word	0xffffffff


	//   ....[19]....
        /*0088*/ 	.word	0xffffffff


	//   ....[20]....
        /*008c*/ 	.word	0xffffffff


	//   ....[21]....
        /*0090*/ 	.word	0xffffffff


	//   ....[22]....
        /*0094*/ 	.word	0xffffffff


	//   ....[23]....
        /*0098*/ 	.word	0xffffffff


	//   ....[24]....
        /*009c*/ 	.word	0xffffffff


	//   ....[25]....
        /*00a0*/ 	.word	0xffffffff


	//   ....[26]....
        /*00a4*/ 	.word	0xffffffff


	//   ....[27]....
        /*00a8*/ 	.word	0xffffffff


	//   ....[28]....
        /*00ac*/ 	.word	0xffffffff


	//   ....[29]....
        /*00b0*/ 	.word	0xffffffff


	//   ....[30]....
        /*00b4*/ 	.word	0xffffffff


	//   ....[31]....
        /*00b8*/ 	.word	0xffffffff


	//   ....[32]....
        /*00bc*/ 	.word	0xffffffff


	//   ....[33]....
        /*00c0*/ 	.word	0xffffffff


	//   ....[34]....
        /*00c4*/ 	.word	0xffffffff


	//   ....[35]....
        /*00c8*/ 	.word	0xffffffff


	//   ....[36]....
        /*00cc*/ 	.word	0xffffffff


	//   ....[37]....
        /*00d0*/ 	.word	0xffffffff


	//   ....[38]....
        /*00d4*/ 	.word	0xffffffff


	//   ....[39]....
        /*00d8*/ 	.word	0xffffffff


	//----- nvinfo : EIATTR_COOP_GROUP_INSTR_OFFSETS
	.align		4
.L_326:
        /*00dc*/ 	.byte	0x04, 0x28
        /*00de*/ 	.short	(.L_328 - .L_327)


	//   ....[0]....
.L_327:
        /*00e0*/ 	.word	0x00004160


	//   ....[1]....
        /*00e4*/ 	.word	0x000042d0


	//   ....[2]....
        /*00e8*/ 	.word	0x00004310


	//   ....[3]....
        /*00ec*/ 	.word	0x000043a0


	//   ....[4]....
        /*00f0*/ 	.word	0x000043f0


	//   ....[5]....
        /*00f4*/ 	.word	0x00004430


	//   ....[6]....
        /*00f8*/ 	.word	0x00004530


	//   ....[7]....
        /*00fc*/ 	.word	0x000045a0


	//   ....[8]....
        /*0100*/ 	.word	0x00008520


	//   ....[9]....
        /*0104*/ 	.word	0x00008600


	//   ....[10]....
        /*0108*/ 	.word	0x00008610


	//   ....[11]....
        /*010c*/ 	.word	0x00008650


	//   ....[12]....
        /*0110*/ 	.word	0x00009040


	//   ....[13]....
        /*0114*/ 	.word	0x000091b0


	//   ....[14]....
        /*0118*/ 	.word	0x000093a0


	//   ....[15]....
        /*011c*/ 	.word	0x000094d0


	//   ....[16]....
        /*0120*/ 	.word	0x0000cf30


	//   ....[17]....
        /*0124*/ 	.word	0x0000d060


	//   ....[18]....
        /*0128*/ 	.word	0x0000d090


	//   ....[19]....
        /*012c*/ 	.word	0x0000d1a0


	//   ....[20]....
        /*0130*/ 	.word	0x0000d830


	//   ....[21]....
        /*0134*/ 	.word	0x0000d9f0


	//   ....[22]....
        /*0138*/ 	.word	0x0000dbf0


	//   ....[23]....
        /*013c*/ 	.word	0x0000dd50


	//   ....[24]....
        /*0140*/ 	.word	0x00011070


	//   ....[25]....
        /*0144*/ 	.word	0x000111c0


	//   ....[26]....
        /*0148*/ 	.word	0x00011240


	//   ....[27]....
        /*014c*/ 	.word	0x00011400


	//   ....[28]....
        /*0150*/ 	.word	0x000114f0


	//   ....[29]....
        /*0154*/ 	.word	0x000115d0


	//   ....[30]....
        /*0158*/ 	.word	0x000116b0


	//   ....[31]....
        /*015c*/ 	.word	0x00011750


	//   ....[32]....
        /*0160*/ 	.word	0x00013f80


	//   ....[33]....
        /*0164*/ 	.word	0x00013fc0


	//   ....[34]....
        /*0168*/ 	.word	0x00013fe0


	//   ....[35]....
        /*016c*/ 	.word	0x00014020


	//   ....[36]....
        /*0170*/ 	.word	0x00014060


	//   ....[37]....
        /*0174*/ 	.word	0x00014070


	//   ....[38]....
        /*0178*/ 	.word	0x00014080


	//   ....[39]....
        /*017c*/ 	.word	0x000140b0


	//----- nvinfo : EIATTR_EXIT_INSTR_OFFSETS
	.align		4
.L_328:
        /*0180*/ 	.byte	0x04, 0x1c
        /*0182*/ 	.short	(.L_330 - .L_329)


	//   ....[0]....
.L_329:
        /*0184*/ 	.word	0x00000510


	//   ....[1]....
        /*0188*/ 	.word	0x00015970


	//   ....[2]....
        /*018c*/ 	.word	0x00015a30


	//   ....[3]....
        /*0190*/ 	.word	0x000169c0


	//   ....[4]....
        /*0194*/ 	.word	0x00016a40


	//----- nvinfo : EIATTR_CTAIDZ_USED
	.align		4
.L_330:
        /*0198*/ 	.byte	0x01, 0x04
	.zero		2


	//----- nvinfo : EIATTR_CRS_STACK_SIZE
	.align		4
        /*019c*/ 	.byte	0x04, 0x1e
        /*019e*/ 	.short	(.L_332 - .L_331)
.L_331:
        /*01a0*/ 	.word	0x00000000
.L_332:


//--------------------- .nv.info._ZN5flash16flash_fwd_kernelI23Flash_fwd_kernel_traitsILi64ELi128ELi64ELi4ELb0ELb0EN7cutlass6half_tE19Flash_kernel_traitsILi64ELi128ELi64ELi4ES3_EELb1ELb1ELb0ELb0ELb0ELb0ELb0ELb1EEEvNS_16Flash_fwd_paramsE --------------------------
	.section	.nv.info._ZN5flash16flash_fwd_kernelI23Flash_fwd_kernel_traitsILi64ELi128ELi64ELi4ELb0ELb0EN7cutlass6half_tE19Flash_kernel_traitsILi64ELi128ELi64ELi4ES3_EELb1ELb1ELb0ELb0ELb0ELb0ELb0ELb1EEEvNS_16Flash_fwd_paramsE,"",@"SHT_CUDA_INFO"
	.sectionflags	@""
	.align	4


	//----- nvinfo : EIATTR_CUDA_API_VERSION
	.align		4
        /*0000*/ 	.byte	0x04, 0x37
        /*0002*/ 	.short	(.L_334 - .L_333)
.L_333:
        /*0004*/ 	.word	0x00000082


	//----- nvinfo : EIATTR_SW2861232_WAR
	.align		4
.L_334:
        /*0008*/ 	.byte	0x01, 0x35
	.zero		2


	//----- nvinfo : EIATTR_PARAM_CBANK
	.align		4
        /*000c*/ 	.byte	0x04, 0x0a
        /*000e*/ 	.short	(.L_336 - .L_335)
	.align		4
.L_335:
        /*0010*/ 	.word	index@(.nv.constant0._ZN5flash16flash_fwd_kernelI23Flash_fwd_kernel_traitsILi64ELi128ELi64ELi4ELb0ELb0EN7cutlass6half_tE19Flash_kernel_traitsILi64ELi128ELi64ELi4ES3_EELb1ELb1ELb0ELb0ELb0ELb0ELb0ELb1EEEvNS_16Flash_fwd_paramsE)
        /*0014*/ 	.short	0x0160
        /*0016*/ 	.short	0x01d0


	//----- nvinfo : EIATTR_CBANK_PARAM_SIZE
	.align		4
.L_336:
        /*0018*/ 	.byte	0x03, 0x19
        /*001a*/ 	.short	0x01d0


	//----- nvinfo : EIATTR_KPARAM_INFO
	.align		4
        /*001c*/ 	.byte	0x04, 0x17
        /*001e*/ 	.short	(.L_338 - .L_337)
.L_337:
        /*0020*/ 	.word	0x00000000
        /*0024*/ 	.short	0x0000
        /*0026*/ 	.short	0x0000
        /*0028*/ 	.byte	0x00, 0xf0, 0x41, 0x07


	//----- nvinfo : EIATTR_MAXREG_COUNT
	.align		4
.L_338:
        /*002c*/ 	.byte	0x03, 0x1b
        /*002e*/ 	.short	0x00ff


	//----- nvinfo : EIATTR_NUM_BARRIERS
	.align		4
        /*0030*/ 	.byte	0x02, 0x4c
        /*0032*/ 	.byte	0x01
	.zero		1


	//----- nvinfo : EIATTR_ANNOTATIONS
	.align		4
        /*0034*/ 	.byte	0x04, 0x55
        /*0036*/ 	.short	(.L_340 - .L_339)


	//   ....[0]....
.L_339:
        /* <DEDUP_REMOVED lines=151> */


	//----- nvinfo : EIATTR_MERCURY_ISA_VERSION
	.align		4
.L_340:
        /*0990*/ 	.byte	0x03, 0x5f
        /*0992*/ 	.short	0x0000


	//----- nvinfo : EIATTR_COOP_GROUP_MASK_REGIDS
	.align		4
        /*0994*/ 	.byte	0x04, 0x29
        /*0996*/ 	.short	(.L_342 - .L_341)


	//   ....[0]....
.L_341:
        /*0998*/ 	.word	0xffffffff


	//   ....[1]....
        /*099c*/ 	.word	0xffffffff


	//   ....[2]....
        /*09a0*/ 	.word	0xffffffff


	//   ....[3]....
        /*09a4*/ 	.word	0xffffffff


	//   ....[4]....
        /*09a8*/ 	.word	0xffffffff


	//   ....[5]....
        /*09ac*/ 	.word	0xffffffff


	//   ....[6]....
        /*09b0*/ 	.word	0xffffffff


	//   ....[7]....
        /*09b4*/ 	.word	0xffffffff


	//   ....[8]....
        /*09b8*/ 	.word	0xffffffff


	//   ....[9]....
        /*09bc*/ 	.word	0xffffffff


	//   ....[10]....
        /*09c0*/ 	.word	0xffffffff


	//   ....[11]....
        /*09c4*/ 	.word	0xffffffff


	//   ....[12]....
        /*09c8*/ 	.word	0xffffffff


	//   ....[13]....
        /*09cc*/ 	.word	0xffffffff


	//   ....[14]....
        /*09d0*/ 	.word	0xffffffff


	//   ....[15]....
        /*09d4*/ 	.word	0xffffffff


	//   ....[16]....
        /*09d8*/ 	.word	0xffffffff


	//   ....[17]....
        /*09dc*/ 	.word	0xffffffff


	//   ....[18]....
        /*09e0*/ 	.word	0xffffffff


	//   ....[19]....
        /*09e4*/ 	.word	0xffffffff


	//   ....[20]....
        /*09e8*/ 	.word	0xffffffff


	//   ....[21]....
        /*09ec*/ 	.word	0xffffffff


	//   ....[22]....
        /*09f0*/ 	.word	0xffffffff


	//   ....[23]....
        /*09f4*/ 	.word	0xffffffff


	//   ....[24]....
        /*09f8*/ 	.word	0xffffffff


	//   ....[25]....
        /*09fc*/ 	.word	0xffffffff


	//   ....[26]....
        /*0a00*/ 	.word	0xffffffff


	//   ....[27]....
        /*0a04*/ 	.word	0xffffffff


	//   ....[28]....
        /*0a08*/ 	.word	0xffffffff


	//   ....[29]....
        /*0a0c*/ 	.word	0xffffffff


	//   ....[30]....
        /*0a10*/ 	.word	0xffffffff


	//   ....[31]....
        /*0a14*/ 	.word	0xffffffff


	//   ....[32]....
        /*0a18*/ 	.word	0xffffffff


	//   ....[33]....
        /*0a1c*/ 	.word	0xffffffff


	//   ....[34]....
        /*0a20*/ 	.word	0xffffffff


	//   ....[35]....
        /*0a24*/ 	.word	0xffffffff


	//   ....[36]....
        /*0a28*/ 	.word	0xffffffff


	//   ....[37]....
        /*0a2c*/ 	.word	0xffffffff


	//   ....[38]....
        /*0a30*/ 	.word	0xffffffff


	//   ....[39]....
        /*0a34*/ 	.word	0xffffffff


	//----- nvinfo : EIATTR_COOP_GROUP_INSTR_OFFSETS
	.align		4
.L_342:
        /*0a38*/ 	.byte	0x04, 0x28
        /*0a3a*/ 	.short	(.L_344 - .L_343)


	//   ....[0]....
.L_343:
        /*0a3c*/ 	.word	0x00003a20


	//   ....[1]....
        /*0a40*/ 	.word	0x00003b70


	//   ....[2]....
        /*0a44*/ 	.word	0x00003bf0


	//   ....[3]....
        /*0a48*/ 	.word	0x00003d40


	//   ....[4]....
        /*0a4c*/ 	.word	0x00005af0


	//   ....[5]....
        /*0a50*/ 	.word	0x00005c50


	//   ....[6]....
        /*0a54*/ 	.word	0x00005e70


	//   ....[7]....
        /*0a58*/ 	.word	0x00006070


	//   ....[8]....
        /*0a5c*/ 	.word	0x0000a860


	//   ....[9]....
        /*0a60*/ 	.word	0x0000a920


	//   ....[10]....
        /*0a64*/ 	.word	0x0000aa10


	//   ....[11]....
        /*0a68*/ 	.word	0x0000aaf0


	//   ....[12]....
        /*0a6c*/ 	.word	0x0000b500


	//   ....[13]....
        /*0a70*/ 	.word	0x0000b550


	//   ....[14]....
        /*0a74*/ 	.word	0x0000b6d0


	//   ....[15]....
        /*0a78*/ 	.word	0x0000b770


	//   ....[16]....
        /*0a7c*/ 	.word	0x00012090


	//   ....[17]....
        /*0a80*/ 	.word	0x00012150


	//   ....[18]....
        /*0a84*/ 	.word	0x000121e0


	//   ....[19]....
        /*0a88*/ 	.word	0x000122a0


	//   ....[20]....
        /*0a8c*/ 	.word	0x000130b0


	//   ....[21]....
        /*0a90*/ 	.word	0x00013230


	//   ....[22]....
        /*0a94*/ 	.word	0x00013320


	//   ....[23]....
        /*0a98*/ 	.word	0x00013450


	//   ....[24]....
        /*0a9c*/ 	.word	0x00019710


	//   ....[25]....
        /*0aa0*/ 	.word	0x00019830


	//   ....[26]....
        /*0aa4*/ 	.word	0x000198f0


	//   ....[27]....
        /*0aa8*/ 	.word	0x00019980


	//   ....[28]....
        /*0aac*/ 	.word	0x000199c0


	//   ....[29]....
        /*0ab0*/ 	.word	0x00019b10


	//   ....[30]....
        /*0ab4*/ 	.word	0x00019c70


	//   ....[31]....
        /*0ab8*/ 	.word	0x00019e20


	//   ....[32]....
        /*0abc*/ 	.word	0x0001f230


	//   ....[33]....
        /*0ac0*/ 	.word	0x0001f240


	//   ....[34]....
        /*0ac4*/ 	.word	0x0001f250


	//   ....[35]....
        /*0ac8*/ 	.word	0x0001f290


	//   ....[36]....
        /*0acc*/ 	.word	0x0001f2b0


	//   ....[37]....
        /*0ad0*/ 	.word	0x0001f2d0


	//   ....[38]....
        /*0ad4*/ 	.word	0x0001f2f0


	//   ....[39]....
        /*0ad8*/ 	.word	0x0001f360


	//----- nvinfo : EIATTR_EXIT_INSTR_OFFSETS
	.align		4
.L_344:
        /*0adc*/ 	.byte	0x04, 0x1c
        /*0ade*/ 	.short	(.L_346 - .L_345)


	//   ....[0]....
.L_345:
        /*0ae0*/ 	.word	0x000004f0


	//   ....[1]....
        /*0ae4*/ 	.word	0x00020de0


	//   ....[2]....
        /*0ae8*/ 	.word	0x00020ea0


	//   ....[3]....
        /*0aec*/ 	.word	0x00021e90


	//   ....[4]....
        /*0af0*/ 	.word	0x00021f10


	//----- nvinfo : EIATTR_CTAIDZ_USED
	.align		4
.L_346:
        /*0af4*/ 	.byte	0x01, 0x04
	.zero		2


	//----- nvinfo : EIATTR_CRS_STACK_SIZE
	.align		4
        /*0af8*/ 	.byte	0x04, 0x1e
        /*0afa*/ 	.short	(.L_348 - .L_347)
.L_347:
        /*0afc*/ 	.word	0x00000000
.L_348:


//--------------------- .nv.info._ZN5flash16flash_fwd_kernelI23Flash_fwd_kernel_traitsILi64ELi128ELi64ELi4ELb0ELb0EN7cutlass6half_tE19Flash_kernel_traitsILi64ELi128ELi64ELi4ES3_EELb0ELb1ELb0ELb0ELb0ELb0ELb1ELb0EEEvNS_16Flash_fwd_paramsE --------------------------
	.section	.nv.info._ZN5flash16flash_fwd_kernelI23Flash_fwd_kernel_traitsILi64ELi128ELi64ELi4ELb0ELb0EN7cutlass6half_tE19Flash_kernel_traitsILi64ELi128ELi64ELi4ES3_EELb0ELb1ELb0ELb0ELb0ELb0ELb1ELb0EEEvNS_16Flash_fwd_paramsE,"",@"SHT_CUDA_INFO"
	.sectionflags	@""
	.align	4


	//----- nvinfo : EIATTR_CUDA_API_VERSION
	.align		4
        /*0000*/ 	.byte	0x04, 0x37
        /*0002*/ 	.short	(.L_350 - .L_349)
.L_349:
        /*0004*/ 	.word	0x00000082


	//----- nvinfo : EIATTR_SW2861232_WAR
	.align		4
.L_350:
        /*0008*/ 	.byte	0x01, 0x35
	.zero		2


	//----- nvinfo : EIATTR_PARAM_CBANK
	.align		4
        /*000c*/ 	.byte	0x04, 0x0a
        /*000e*/ 	.short	(.L_352 - .L_351)
	.align		4
.L_351:
        /*0010*/ 	.word	index@(.nv.constant0._ZN5flash16flash_fwd_kernelI23Flash_fwd_kernel_traitsILi64ELi128ELi64ELi4ELb0ELb0EN7cutlass6half_tE19Flash_kernel_traitsILi64ELi128ELi64ELi4ES3_EELb0ELb1ELb0ELb0ELb0ELb0ELb1ELb0EEEvNS_16Flash_fwd_paramsE)
        /*0014*/ 	.short	0x0160
        /*0016*/ 	.short	0x01d0


	//----- nvinfo : EIATTR_CBANK_PARAM_SIZE
	.align		4
.L_352:
        /*0018*/ 	.byte	0x03, 0x19
        /*001a*/ 	.short	0x01d0


	//----- nvinfo : EIATTR_KPARAM_INFO
	.align		4
        /*001c*/ 	.byte	0x04, 0x17
        /*001e*/ 	.short	(.L_354 - .L_353)
.L_353:
        /*0020*/ 	.word	0x00000000
        /*0024*/ 	.short	0x0000
        /*0026*/ 	.short	0x0000
        /*0028*/ 	.byte	0x00, 0xf0, 0x41, 0x07


	//----- nvinfo : EIATTR_MAXREG_COUNT
	.align		4
.L_354:
        /*002c*/ 	.byte	0x03, 0x1b
        /*002e*/ 	.short	0x00ff


	//----- nvinfo : EIATTR_NUM_BARRIERS
	.align		4
        /*0030*/ 	.byte	0x02, 0x4c
        /*0032*/ 	.byte	0x01
	.zero		1


	//----- nvinfo : EIATTR_ANNOTATIONS
	.align		4
        /*0034*/ 	.byte	0x04, 0x55
        /*0036*/ 	.short	(.L_356 - .L_355)


	//   ....[0]....
.L_355:
        /* <DEDUP_REMOVED lines=16> */


	//----- nvinfo : EIATTR_MERCURY_ISA_VERSION
	.align		4
.L_356:
        /*0128*/ 	.byte	0x03, 0x5f
        /*012a*/ 	.short	0x0000


	//----- nvinfo : EIATTR_COOP_GROUP_MASK_REGIDS
	.align		4
        /*012c*/ 	.byte	0x04, 0x29
        /*012e*/ 	.short	(.L_358 - .L_357)


	//   ....[0]....
.L_357:
        /*0130*/ 	.word	0xffffffff


	//   ....[1]....
        /*0134*/ 	.word	0xffffffff


	//   ....[2]....
        /*0138*/ 	.word	0xffffffff


	//   ....[3]....
        /*013c*/ 	.word	0xffffffff


	//   ....[4]....
        /*0140*/ 	.word	0xffffffff


	//   ....[5]....
        /*0144*/ 	.word	0xffffffff


	//   ....[6]....
        /*0148*/ 	.word	0xffffffff


	//   ....[7]....
        /*014c*/ 	.word	0xffffffff


	//   ....[8]....
        /*0150*/ 	.word	0xffffffff


	//   ....[9]....
        /*0154*/ 	.word	0xffffffff


	//   ....[10]....
        /*0158*/ 	.word	0xffffffff


	//   ....[11]....
        /*015c*/ 	.word	0xffffffff


	//   ....[12]....
        /*0160*/ 	.word	0xffffffff


	//   ....[13]....
        /*0164*/ 	.word	0xffffffff


	//   ....[14]....
        /*0168*/ 	.word	0xffffffff


	//   ....[15]....
        /*016c*/ 	.word	0xffffffff


	//   ....[16]....
        /*0170*/ 	.word	0xffffffff


	//   ....[17]....
        /*0174*/ 	.word	0xffffffff


	//   ....[18]....
        /*0178*/ 	.word	0xffffffff


	//   ....[19]....
        /*017c*/ 	.word	0xffffffff


	//   ....[20]....
        /*0180*/ 	.word	0xffffffff


	//   ....[21]....
        /*0184*/ 	.word	0xffffffff


	//   ....[22]....
        /*0188*/ 	.word	0xffffffff


	//   ....[23]....
        /*018c*/ 	.word	0xffffffff


	//   ....[24]....
        /*0190*/ 	.word	0xffffffff


	//   ....[25]....
        /*0194*/ 	.word	0xffffffff


	//   ....[26]....
        /*0198*/ 	.word	0xffffffff


	//   ....[27]....
        /*019c*/ 	.word	0xffffffff


	//   ....[28]....
        /*01a0*/ 	.word	0xffffffff


	//   ....[29]....
        /*01a4*/ 	.word	0xffffffff


	//   ....[30]....
        /*01a8*/ 	.word	0xffffffff


	//   ....[31]....
        /*01ac*/ 	.word	0xffffffff


	//   ....[32]....
        /*01b0*/ 	.word	0xffffffff


	//   ....[33]....
        /*01b4*/ 	.word	0xffffffff


	//   ....[34]....
        /*01b8*/ 	.word	0xffffffff


	//   ....[35]....
        /*01bc*/ 	.word	0xffffffff


	//   ....[36]....
        /*01c0*/ 	.word	0xffffffff


	//   ....[37]....
        /*01c4*/ 	.word	0xffffffff


	//   ....[38]....
        /*01c8*/ 	.word	0xffffffff


	//   ....[39]....
        /*01cc*/ 	.word	0xffffffff


	//----- nvinfo : EIATTR_COOP_GROUP_INSTR_OFFSETS
	.align		4
.L_358:
        /*01d0*/ 	.byte	0x04, 0x28
        /*01d2*/ 	.short	(.L_360 - .L_359)


	//   ....[0]....
.L_359:
        /*01d4*/ 	.word	0x00004120


	//   ....[1]....
        /*01d8*/ 	.word	0x00004190


	//   ....[2]....
        /*01dc*/ 	.word	0x00004230


	//   ....[3]....
        /*01e0*/ 	.word	0x00004250


	//   ....[4]....
        /*01e4*/ 	.word	0x00004280


	//   ....[5]....
        /*01e8*/ 	.word	0x00004300


	//   ....[6]....
        /*01ec*/ 	.word	0x000043f0


	//   ....[7]....
        /*01f0*/ 	.word	0x00004580


	//   ....[8]....
        /*01f4*/ 	.word	0x000076a0


	//   ....[9]....
        /*01f8*/ 	.word	0x000076e0


	//   ....[10]....
        /*01fc*/ 	.word	0x00007770


	//   ....[11]....
        /*0200*/ 	.word	0x00007780


	//   ....[12]....
        /*0204*/ 	.word	0x000077b0


	//   ....[13]....
        /*0208*/ 	.word	0x00007830


	//   ....[14]....
        /*020c*/ 	.word	0x00007990


	//   ....[15]....
        /*0210*/ 	.word	0x00007a00


	//   ....[16]....
        /*0214*/ 	.word	0x0000b330


	//   ....[17]....
        /*0218*/ 	.word	0x0000b3c0


	//   ....[18]....
        /*021c*/ 	.word	0x0000b450


	//   ....[19]....
        /*0220*/ 	.word	0x0000b470


	//   ....[20]....
        /*0224*/ 	.word	0x0000b4b0


	//   ....[21]....
        /*0228*/ 	.word	0x0000b550


	//   ....[22]....
        /*022c*/ 	.word	0x0000b660


	//   ....[23]....
        /*0230*/ 	.word	0x0000b6d0


	//   ....[24]....
        /*0234*/ 	.word	0x0000e870


	//   ....[25]....
        /*0238*/ 	.word	0x0000e9e0


	//   ....[26]....
        /*023c*/ 	.word	0x0000ea30


	//   ....[27]....
        /*0240*/ 	.word	0x0000ea50


	//   ....[28]....
        /*0244*/ 	.word	0x0000ea60


	//   ....[29]....
        /*0248*/ 	.word	0x0000eaa0


	//   ....[30]....
        /*024c*/ 	.word	0x0000eae0


	//   ....[31]....
        /*0250*/ 	.word	0x0000eb10


	//   ....[32]....
        /*0254*/ 	.word	0x000103b0


	//   ....[33]....
        /*0258*/ 	.word	0x000103f0


	//   ....[34]....
        /*025c*/ 	.word	0x00010400


	//   ....[35]....
        /*0260*/ 	.word	0x00010410


	//   ....[36]....
        /*0264*/ 	.word	0x00010450


	//   ....[37]....
        /*0268*/ 	.word	0x00010470


	//   ....[38]....
        /*026c*/ 	.word	0x00010490


	//   ....[39]....
        /*0270*/ 	.word	0x000104b0


	//----- nvinfo : EIATTR_EXIT_INSTR_OFFSETS
	.align		4
.L_360:
        /*0274*/ 	.byte	0x04, 0x1c
        /*0276*/ 	.short	(.L_362 - .L_361)


	//   ....[0]....
.L_361:
        /*0278*/ 	.word	0x000002e0


	//   ....[1]....
        /*027c*/ 	.word	0x00011de0


	//   ....[2]....
        /*0280*/ 	.word	0x00011ea0


	//   ....[3]....
        /*0284*/ 	.word	0x00012e50


	//   ....[4]....
        /*0288*/ 	.word	0x00012ed0


	//----- nvinfo : EIATTR_CTAIDZ_USED
	.align		4
.L_362:
        /*028c*/ 	.byte	0x01, 0x04
	.zero		2


	//----- nvinfo : EIATTR_CRS_STACK_SIZE
	.align		4
        /*0290*/ 	.byte	0x04, 0x1e
        /*0292*/ 	.short	(.L_364 - .L_363)
.L_363:
        /*0294*/ 	.word	0x00000000
.L_364:


//--------------------- .nv.info._ZN5flash16flash_fwd_kernelI23Flash_fwd_kernel_traitsILi64ELi128ELi64ELi4ELb0ELb0EN7cutlass6half_tE19Flash_kernel_traitsILi64ELi128ELi64ELi4ES3_EELb1ELb1ELb0ELb1ELb0ELb0ELb0ELb1EEEvNS_16Flash_fwd_paramsE --------------------------
	.section	.nv.info._ZN5flash16flash_fwd_kernelI23Flash_fwd_kernel_traitsILi64ELi128ELi64ELi4ELb0ELb0EN7cutlass6half_tE19Flash_kernel_traitsILi64ELi128ELi64ELi4ES3_EELb1ELb1ELb0ELb1ELb0ELb0ELb0ELb1EEEvNS_16Flash_fwd_paramsE,"",@"SHT_CUDA_INFO"
	.sectionflags	@""
	.align	4


	//----- nvinfo : EIATTR_CUDA_API_VERSION
	.align		4
        /*0000*/ 	.byte	0x04, 0x37
        /*0002*/ 	.short	(.L_366 - .L_365)
.L_365:
        /*0004*/ 	.word	0x00000082


	//----- nvinfo : EIATTR_SW2861232_WAR
	.align		4
.L_366:
        /*0008*/ 	.byte	0x01, 0x35
	.zero		2


	//----- nvinfo : EIATTR_PARAM_CBANK
	.align		4
        /*000c*/ 	.byte	0x04, 0x0a
        /*000e*/ 	.short	(.L_368 - .L_367)
	.align		4
.L_367:
        /*0010*/ 	.word	index@(.nv.constant0._ZN5flash16flash_fwd_kernelI23Flash_fwd_kernel_traitsILi64ELi128ELi64ELi4ELb0ELb0EN7cutlass6half_tE19Flash_kernel_traitsILi64ELi128ELi64ELi4ES3_EELb1ELb1ELb0ELb1ELb0ELb0ELb0ELb1EEEvNS_16Flash_fwd_paramsE)
        /*0014*/ 	.short	0x0160
        /*0016*/ 	.short	0x01d0


	//----- nvinfo : EIATTR_CBANK_PARAM_SIZE
	.align		4
.L_368:
        /*0018*/ 	.byte	0x03, 0x19
        /*001a*/ 	.short	0x01d0


	//----- nvinfo : EIATTR_KPARAM_INFO
	.align		4
        /*001c*/ 	.byte	0x04, 0x17
        /*001e*/ 	.short	(.L_370 - .L_369)
.L_369:
        /*0020*/ 	.word	0x00000000
        /*0024*/ 	.short	0x0000
        /*0026*/ 	.short	0x0000
        /*0028*/ 	.byte	0x00, 0xf0, 0x41, 0x07


	//----- nvinfo : EIATTR_MAXREG_COUNT
	.align		4
.L_370:
        /*002c*/ 	.byte	0x03, 0x1b
        /*002e*/ 	.short	0x00ff


	//----- nvinfo : EIATTR_NUM_BARRIERS
	.align		4
        /*0030*/ 	.byte	0x02, 0x4c
        /*0032*/ 	.byte	0x01
	.zero		1


	//----- nvinfo : EIATTR_ANNOTATIONS
	.align		4
        /*0034*/ 	.byte	0x04, 0x55
        /*0036*/ 	.short	(.L_372 - .L_371)


	//   ....[0]....
.L_371:
        /* <DEDUP_REMOVED lines=138> */


	//----- nvinfo : EIATTR_MERCURY_ISA_VERSION
	.align		4
.L_372:
        /*08c0*/ 	.byte	0x03, 0x5f
        /*08c2*/ 	.short	0x0000


	//----- nvinfo : EIATTR_COOP_GROUP_MASK_REGIDS
	.align		4
        /*08c4*/ 	.byte	0x04, 0x29
        /*08c6*/ 	.short	(.L_374 - .L_373)


	//   ....[0]....
.L_373:
        /*08c8*/ 	.word	0xffffffff


	//   ....[1]....
        /*08cc*/ 	.word	0xffffffff


	//   ....[2]....
        /*08d0*/ 	.word	0xffffffff


	//   ....[3]....
        /*08d4*/ 	.word	0xffffffff


	//   ....[4]....
        /*08d8*/ 	.word	0xffffffff


	//   ....[5]....
        /*08dc*/ 	.word	0xffffffff


	//   ....[6]....
        /*08e0*/ 	.word	0xffffffff


	//   ....[7]....
        /*08e4*/ 	.word	0xffffffff


	//   ....[8]....
        /*08e8*/ 	.word	0xffffffff


	//   ....[9]....
        /*08ec*/ 	.word	0xffffffff


	//   ....[10]....
        /*08f0*/ 	.word	0xffffffff


	//   ....[11]....
        /*08f4*/ 	.word	0xffffffff


	//   ....[12]....
        /*08f8*/ 	.word	0xffffffff


	//   ....[13]....
        /*08fc*/ 	.word	0xffffffff


	//   ....[14]....
        /*0900*/ 	.word	0xffffffff


	//   ....[15]....
        /*0904*/ 	.word	0xffffffff


	//   ....[16]....
        /*0908*/ 	.word	0xffffffff


	//   ....[17]....
        /*090c*/ 	.word	0xffffffff


	//   ....[18]....
        /*0910*/ 	.word	0xffffffff


	//   ....[19]....
        /*0914*/ 	.word	0xffffffff


	//   ....[20]....
        /*0918*/ 	.word	0xffffffff


	//   ....[21]....
        /*091c*/ 	.word	0xffffffff


	//   ....[22]....
        /*0920*/ 	.word	0xffffffff


	//   ....[23]....
        /*0924*/ 	.word	0xffffffff


	//   ....[24]....
        /*0928*/ 	.word	0xffffffff


	//   ....[25]....
        /*092c*/ 	.word	0xffffffff


	//   ....[26]....
        /*0930*/ 	.word	0xffffffff


	//   ....[27]....
        /*0934*/ 	.word	0xffffffff


	//   ....[28]....
        /*0938*/ 	.word	0xffffffff


	//   ....[29]....
        /*093c*/ 	.word	0xffffffff


	//   ....[30]....
        /*0940*/ 	.word	0xffffffff


	//   ....[31]....
        /*0944*/ 	.word	0xffffffff


	//   ....[32]....
        /*0948*/ 	.word	0xffffffff


	//   ....[33]....
        /*094c*/ 	.word	0xffffffff


	//   ....[34]....
        /*0950*/ 	.word	0xffffffff


	//   ....[35]....
        /*0954*/ 	.word	0xffffffff


	//   ....[36]....
        /*0958*/ 	.word	0xffffffff


	//   ....[37]....
        /*095c*/ 	.word	0xffffffff


	//   ....[38]....
        /*0960*/ 	.word	0xffffffff


	//   ....[39]....
        /*0964*/ 	.word	0xffffffff


	//----- nvinfo : EIATTR_COOP_GROUP_INSTR_OFFSETS
	.align		4
.L_374:
        /*0968*/ 	.byte	0x04, 0x28
        /*096a*/ 	.short	(.L_376 - .L_375)


	//   ....[0]....
.L_375:
        /*096c*/ 	.word	0x00004670


	//   ....[1]....
        /*0970*/ 	.word	0x00004760


	//   ....[2]....
        /*0974*/ 	.word	0x00004830


	//   ....[3]....
        /*0978*/ 	.word	0x000049e0


	//   ....[4]....
        /*097c*/ 	.word	0x000061a0


	//   ....[5]....
        /*0980*/ 	.word	0x000062d0


	//   ....[6]....
        /*0984*/ 	.word	0x00006300


	//   ....[7]....
        /*0988*/ 	.word	0x00006440


	//   ....[8]....
        /*098c*/ 	.word	0x0000afc0


	//   ....[9]....
        /*0990*/ 	.word	0x0000b000


	//   ....[10]....
        /*0994*/ 	.word	0x0000b020


	//   ....[11]....
        /*0998*/ 	.word	0x0000b210


	//   ....[12]....
        /*099c*/ 	.word	0x0000bb80


	//   ....[13]....
        /*09a0*/ 	.word	0x0000bc10


	//   ....[14]....
        /*09a4*/ 	.word	0x0000bcf0


	//   ....[15]....
        /*09a8*/ 	.word	0x0000be10


	//   ....[16]....
        /*09ac*/ 	.word	0x00012d30


	//   ....[17]....
        /*09b0*/ 	.word	0x00012dc0


	//   ....[18]....
        /*09b4*/ 	.word	0x00012df0


	//   ....[19]....
        /*09b8*/ 	.word	0x00012e10


	//   ....[20]....
        /*09bc*/ 	.word	0x00013b80


	//   ....[21]....
        /*09c0*/ 	.word	0x00013d00


	//   ....[22]....
        /*09c4*/ 	.word	0x00013e10


	//   ....[23]....
        /*09c8*/ 	.word	0x00013f50


	//   ....[24]....
        /*09cc*/ 	.word	0x0001ab50


	//   ....[25]....
        /*09d0*/ 	.word	0x0001abd0


	//   ....[26]....
        /*09d4*/ 	.word	0x0001acb0


	//   ....[27]....
        /*09d8*/ 	.word	0x0001ada0


	//   ....[28]....
        /*09dc*/ 	.word	0x0001b070


	//   ....[29]....
        /*09e0*/ 	.word	0x0001b190


	//   ....[30]....
        /*09e4*/ 	.word	0x0001b290


	//   ....[31]....
        /*09e8*/ 	.word	0x0001b390


	//   ....[32]....
        /*09ec*/ 	.word	0x00020580


	//   ....[33]....
        /*09f0*/ 	.word	0x00020590


	//   ....[34]....
        /*09f4*/ 	.word	0x000205a0


	//   ....[35]....
        /*09f8*/ 	.word	0x000205b0


	//   ....[36]....
        /*09fc*/ 	.word	0x000205f0


	//   ....[37]....
        /*0a00*/ 	.word	0x00020610


	//   ....[38]....
        /*0a04*/ 	.word	0x00020630


	//   ....[39]....
        /*0a08*/ 	.word	0x00020650


	//----- nvinfo : EIATTR_EXIT_INSTR_OFFSETS
	.align		4
.L_376:
        /*0a0c*/ 	.byte	0x04, 0x1c
        /*0a0e*/ 	.short	(.L_378 - .L_377)


	//   ....[0]....
.L_377:
        /*0a10*/ 	.word	0x000004f0


	//   ....[1]....
        /*0a14*/ 	.word	0x00022140


	//   ....[2]....
        /*0a18*/ 	.word	0x00022200


	//   ....[3]....
        /*0a1c*/ 	.word	0x000231f0


	//   ....[4]....
        /*0a20*/ 	.word	0x00023270


	//----- nvinfo : EIATTR_CTAIDZ_USED
	.align		4
.L_378:
        /*0a24*/ 	.byte	0x01, 0x04
	.zero		2


	//----- nvinfo : EIATTR_CRS_STACK_SIZE
	.align		4
        /*0a28*/ 	.byte	0x04, 0x1e
        /*0a2a*/ 	.short	(.L_380 - .L_379)
.L_379:
        /*0a2c*/ 	.word	0x00000000
.L_380:


//--------------------- .nv.info._ZN5flash16flash_fwd_kernelI23Flash_fwd_kernel_traitsILi64ELi128ELi64ELi4ELb0ELb0EN7cutlass6half_tE19Flash_kernel_traitsILi64ELi128ELi64ELi4ES3_EELb0ELb1ELb0ELb1ELb0ELb0ELb1ELb0EEEvNS_16Flash_fwd_paramsE --------------------------
	.section	.nv.info._ZN5flash16flash_fwd_kernelI23Flash_fwd_kernel_traitsILi64ELi128ELi64ELi4ELb0ELb0EN7cutlass6half_tE19Flash_kernel_traitsILi64ELi128ELi64ELi4ES3_EELb0ELb1ELb0ELb1ELb0ELb0ELb1ELb0EEEvNS_16Flash_fwd_paramsE,"",@"SHT_CUDA_INFO"
	.sectionflags	@""
	.align	4


	//----- nvinfo : EIATTR_CUDA_API_VERSION
	.align		4
        /*0000*/ 	.byte	0x04, 0x37
        /*0002*/ 	.short	(.L_382 - .L_381)
.L_381:
        /*0004*/ 	.word	0x00000082


	//----- nvinfo : EIATTR_SW2861232_WAR
	.align		4
.L_382:
        /*0008*/ 	.byte	0x01, 0x35
	.zero		2


	//----- nvinfo : EIATTR_PARAM_CBANK
	.align		4
        /*000c*/ 	.byte	0x04, 0x0a
        /*000e*/ 	.short	(.L_384 - .L_383)
	.align		4
.L_383:
        /*0010*/ 	.word	index@(.nv.constant0._ZN5flash16flash_fwd_kernelI23Flash_fwd_kernel_traitsILi64ELi128ELi64ELi4ELb0ELb0EN7cutlass6half_tE19Flash_kernel_traitsILi64ELi128ELi64ELi4ES3_EELb0ELb1ELb0ELb1ELb0ELb0ELb1ELb0EEEvNS_16Flash_fwd_paramsE)
        /*0014*/ 	.short	0x0160
        /*0016*/ 	.short	0x01d0


	//----- nvinfo : EIATTR_CBANK_PARAM_SIZE
	.align		4
.L_384:
        /*0018*/ 	.byte	0x03, 0x19
        /*001a*/ 	.short	0x01d0


	//----- nvinfo : EIATTR_KPARAM_INFO
	.align		4
        /*001c*/ 	.byte	0x04, 0x17
        /*001e*/ 	.short	(.L_386 - .L_385)
.L_385:
        /*0020*/ 	.word	0x00000000
        /*0024*/ 	.short	0x0000
        /*0026*/ 	.short	0x0000
        /*0028*/ 	.byte	0x00, 0xf0, 0x41, 0x07


	//----- nvinfo : EIATTR_MAXREG_COUNT
	.align		4
.L_386:
        /*002c*/ 	.byte	0x03, 0x1b
        /*002e*/ 	.short	0x00ff


	//----- nvinfo : EIATTR_NUM_BARRIERS
	.align		4
        /*0030*/ 	.byte	0x02, 0x4c
        /*0032*/ 	.byte	0x01
	.zero		1


	//----- nvinfo : EIATTR_ANNOTATIONS
	.align		4
        /*0034*/ 	.byte	0x04, 0x55
        /*0036*/ 	.short	(.L_388 - .L_387)


	//   ....[0]....
.L_387:
        /* <DEDUP_REMOVED lines=14> */


	//----- nvinfo : EIATTR_MERCURY_ISA_VERSION
	.align		4
.L_388:
        /*0100*/ 	.byte	0x03, 0x5f
        /*0102*/ 	.short	0x0000


	//----- nvinfo : EIATTR_COOP_GROUP_MASK_REGIDS
	.align		4
        /*0104*/ 	.byte	0x04, 0x29
        /*0106*/ 	.short	(.L_390 - .L_389)


	//   ....[0]....
.L_389:
        /*0108*/ 	.word	0xffffffff


	//   ....[1]....
        /*010c*/ 	.word	0xffffffff


	//   ....[2]....
        /*0110*/ 	.word	0xffffffff


	//   ....[3]....
        /*0114*/ 	.word	0xffffffff


	//   ....[4]....
        /*0118*/ 	.word	0xffffffff


	//   ....[5]....
        /*011c*/ 	.word	0xffffffff


	//   ....[6]....
        /*0120*/ 	.word	0xffffffff


	//   ....[7]....
        /*0124*/ 	.word	0xffffffff


	//   ....[8]....
        /*0128*/ 	.word	0xffffffff


	//   ....[9]....
        /*012c*/ 	.word	0xffffffff


	//   ....[10]....
        /*0130*/ 	.word	0xffffffff


	//   ....[11]....
        /*0134*/ 	.word	0xffffffff


	//   ....[12]....
        /*0138*/ 	.word	0xffffffff


	//   ....[13]....
        /*013c*/ 	.word	0xffffffff


	//   ....[14]....
        /*0140*/ 	.word	0xffffffff


	//   ....[15]....
        /*0144*/ 	.word	0xffffffff


	//   ....[16]....
        /*0148*/ 	.word	0xffffffff


	//   ....[17]....
        /*014c*/ 	.word	0xffffffff


	//   ....[18]....
        /*0150*/ 	.word	0xffffffff


	//   ....[19]....
        /*0154*/ 	.word	0xffffffff


	//   ....[20]....
        /*0158*/ 	.word	0xffffffff


	//   ....[21]....
        /*015c*/ 	.word	0xffffffff


	//   ....[22]....
        /*0160*/ 	.word	0xffffffff


	//   ....[23]....
        /*0164*/ 	.word	0xffffffff


	//   ....[24]....
        /*0168*/ 	.word	0xffffffff


	//   ....[25]....
        /*016c*/ 	.word	0xffffffff


	//   ....[26]....
        /*0170*/ 	.word	0xffffffff


	//   ....[27]....
        /*0174*/ 	.word	0xffffffff


	//   ....[28]....
        /*0178*/ 	.word	0xffffffff


	//   ....[29]....
        /*017c*/ 	.word	0xffffffff


	//   ....[30]....
        /*0180*/ 	.word	0xffffffff


	//   ....[31]....
        /*0184*/ 	.word	0xffffffff


	//   ....[32]....
        /*0188*/ 	.word	0xffffffff


	//   ....[33]....
        /*018c*/ 	.word	0xffffffff


	//   ....[34]....
        /*0190*/ 	.word	0xffffffff


	//   ....[35]....
        /*0194*/ 	.word	0xffffffff


	//   ....[36]....
        /*0198*/ 	.word	0xffffffff


	//   ....[37]....
        /*019c*/ 	.word	0xffffffff


	//   ....[38]....
        /*01a0*/ 	.word	0xffffffff


	//   ....[39]....
        /*01a4*/ 	.word	0xffffffff


	//----- nvinfo : EIATTR_COOP_GROUP_INSTR_OFFSETS
	.align		4
.L_390:
        /*01a8*/ 	.byte	0x04, 0x28
        /*01aa*/ 	.short	(.L_392 - .L_391)


	//   ....[0]....
.L_391:
        /*01ac*/ 	.word	0x000046e0


	//   ....[1]....
        /*01b0*/ 	.word	0x00004780


	//   ....[2]....
        /*01b4*/ 	.word	0x000047d0


	//   ....[3]....
        /*01b8*/ 	.word	0x00004830


	//   ....[4]....
        /*01bc*/ 	.word	0x00004860


	//   ....[5]....
        /*01c0*/ 	.word	0x00004950


	//   ....[6]....
        /*01c4*/ 	.word	0x00004a90


	//   ....[7]....
        /*01c8*/ 	.word	0x00004b80


	//   ....[8]....
        /*01cc*/ 	.word	0x00008190


	//   ....[9]....
        /*01d0*/ 	.word	0x000081d0


	//   ....[10]....
        /*01d4*/ 	.word	0x00008260


	//   ....[11]....
        /*01d8*/ 	.word	0x00008270


	//   ....[12]....
        /*01dc*/ 	.word	0x000082a0


	//   ....[13]....
        /*01e0*/ 	.word	0x00008320


	//   ....[14]....
        /*01e4*/ 	.word	0x00008430


	//   ....[15]....
        /*01e8*/ 	.word	0x000084b0


	//   ....[16]....
        /*01ec*/ 	.word	0x0000c390


	//   ....[17]....
        /*01f0*/ 	.word	0x0000c3e0


	//   ....[18]....
        /*01f4*/ 	.word	0x0000c4b0


	//   ....[19]....
        /*01f8*/ 	.word	0x0000c4e0


	//   ....[20]....
        /*01fc*/ 	.word	0x0000c500


	//   ....[21]....
        /*0200*/ 	.word	0x0000c580


	//   ....[22]....
        /*0204*/ 	.word	0x0000c5b0


	//   ....[23]....
        /*0208*/ 	.word	0x0000c6c0


	//   ....[24]....
        /*020c*/ 	.word	0x0000fdd0


	//   ....[25]....
        /*0210*/ 	.word	0x0000fea0


	//   ....[26]....
        /*0214*/ 	.word	0x0000fef0


	//   ....[27]....
        /*0218*/ 	.word	0x0000ff20


	//   ....[28]....
        /*021c*/ 	.word	0x0000ff50


	//   ....[29]....
        /*0220*/ 	.word	0x0000ff70


	//   ....[30]....
        /*0224*/ 	.word	0x0000ffc0


	//   ....[31]....
        /*0228*/ 	.word	0x0000fff0


	//   ....[32]....
        /*022c*/ 	.word	0x000118c0


	//   ....[33]....
        /*0230*/ 	.word	0x00011900


	//   ....[34]....
        /*0234*/ 	.word	0x00011920


	//   ....[35]....
        /*0238*/ 	.word	0x00011930


	//   ....[36]....
        /*023c*/ 	.word	0x00011970


	//   ....[37]....
        /*0240*/ 	.word	0x00011990


	//   ....[38]....
        /*0244*/ 	.word	0x000119b0


	//   ....[39]....
        /*0248*/ 	.word	0x000119d0


	//----- nvinfo : EIATTR_EXIT_INSTR_OFFSETS
	.align		4
.L_392:
        /*024c*/ 	.byte	0x04, 0x1c
        /*024e*/ 	.short	(.L_394 - .L_393)


	//   ....[0]....
.L_393:
        /*0250*/ 	.word	0x000002e0


	//   ....[1]....
        /*0254*/ 	.word	0x000132a0


	//   ....[2]....
        /*0258*/ 	.word	0x00013360


	//   ....[3]....
        /*025c*/ 	.word	0x00014310


	//   ....[4]....
        /*0260*/ 	.word	0x00014390


	//----- nvinfo : EIATTR_CTAIDZ_USED
	.align		4
.L_394:
        /*0264*/ 	.byte	0x01, 0x04
	.zero		2


	//----- nvinfo : EIATTR_CRS_STACK_SIZE
	.align		4
        /*0268*/ 	.byte	0x04, 0x1e
        /*026a*/ 	.short	(.L_396 - .L_395)
.L_395:
        /*026c*/ 	.word	0x00000000
.L_396:


//--------------------- .nv.callgraph             --------------------------
	.section	.nv.callgraph,"",@"SHT_CUDA_CALLGRAPH"
	.align	4
	.sectionentsize	8
	.align		4
        /*0000*/ 	.word	0x00000000
	.align		4
        /*0004*/ 	.word	0xffffffff
	.align		4
        /*0008*/ 	.word	0x00000000
	.align		4
        /*000c*/ 	.word	0xfffffffe
	.align		4
        /*0010*/ 	.word	0x00000000
	.align		4
        /*0014*/ 	.word	0xfffffffd
	.align		4
        /*0018*/ 	.word	0x00000000
	.align		4
        /*001c*/ 	.word	0xfffffffc


//--------------------- .nv.rel.action            --------------------------
	.section	.nv.rel.action,"",@"SHT_CUDA_RELOCINFO"
	.align	8
	.sectionentsize	8
        /*0000*/ 	.byte	0x73, 0x00, 0x00, 0x00, 0x00, 0x00, 0x00, 0x00, 0x00, 0x00, 0x00, 0x11, 0x25, 0x00, 0x05, 0x36


//--------------------- .nv.constant4             --------------------------
	.section	.nv.constant4,"a",@progbits
	.align	8
	.align		8
.nv.constant4:
        /*0000*/ 	.dword	_ZN72_INTERNAL_aa5abc54_36_flash_fwd_hdim64_fp16_causal_sm80_cu_e763cb1e_28414cuda3std3__45__cpo5beginE
	.align		8
        /*0008*/ 	.dword	_ZN72_INTERNAL_aa5abc54_36_flash_fwd_hdim64_fp16_causal_sm80_cu_e763cb1e_28414cuda3std3__45__cpo3endE
	.align		8
        /*0010*/ 	.dword	_ZN72_INTERNAL_aa5abc54_36_flash_fwd_hdim64_fp16_causal_sm80_cu_e763cb1e_28414cuda3std3__45__cpo6cbeginE
	.align		8
        /*0018*/ 	.dword	_ZN72_INTERNAL_aa5abc54_36_flash_fwd_hdim64_fp16_causal_sm80_cu_e763cb1e_28414cuda3std3__45__cpo4cendE
	.align		8
        /*0020*/ 	.dword	_ZN72_INTERNAL_aa5abc54_36_flash_fwd_hdim64_fp16_causal_sm80_cu_e763cb1e_28414cuda3std3__474_GLOBAL__N__aa5abc54_36_flash_fwd_hdim64_fp16_causal_sm80_cu_e763cb1e_28416ignoreE
	.align		8
        /*0028*/ 	.dword	_ZN72_INTERNAL_aa5abc54_36_flash_fwd_hdim64_fp16_causal_sm80_cu_e763cb1e_28414cuda3std3__419piecewise_constructE
	.align		8
        /*0030*/ 	.dword	_ZN72_INTERNAL_aa5abc54_36_flash_fwd_hdim64_fp16_causal_sm80_cu_e763cb1e_28414cuda3std3__48in_placeE
	.align		8
        /*0038*/ 	.dword	_ZN72_INTERNAL_aa5abc54_36_flash_fwd_hdim64_fp16_causal_sm80_cu_e763cb1e_28414cuda3std6ranges3__45__cpo4swapE
	.align		8
        /*0040*/ 	.dword	_ZN72_INTERNAL_aa5abc54_36_flash_fwd_hdim64_fp16_causal_sm80_cu_e763cb1e_28414cuda3std6ranges3__45__cpo9iter_moveE
	.align		8
        /*0048*/ 	.dword	_ZN72_INTERNAL_aa5abc54_36_flash_fwd_hdim64_fp16_causal_sm80_cu_e763cb1e_28414cute7productE
	.align		8
        /*0050*/ 	.dword	_ZN72_INTERNAL_aa5abc54_36_flash_fwd_hdim64_fp16_causal_sm80_cu_e763cb1e_28414cute1_E


//--------------------- .nv.constant0._ZN5flash16flash_fwd_kernelI23Flash_fwd_kernel_traitsILi64ELi128ELi128ELi4ELb0ELb0EN7cutlass6half_tE19Flash_kernel_traitsILi64ELi128ELi128ELi4ES3_EELb0ELb1ELb0ELb0ELb1ELb1ELb0ELb0EEEvNS_16Flash_fwd_paramsE --------------------------
	.section	.nv.constant0._ZN5flash16flash_fwd_kernelI23Flash_fwd_kernel_traitsILi64ELi128ELi128ELi4ELb0ELb0EN7cutlass6half_tE19Flash_kernel_traitsILi64ELi128ELi128ELi4ES3_EELb0ELb1ELb0ELb0ELb1ELb1ELb0ELb0EEEvNS_16Flash_fwd_paramsE,"a",@progbits
	.sectionflags	@""
	.align	4
.nv.constant0._ZN5flash16flash_fwd_kernelI23Flash_fwd_kernel_traitsILi64ELi128ELi128ELi4ELb0ELb0EN7cutlass6half_tE19Flash_kernel_traitsILi64ELi128ELi128ELi4ES3_EELb0ELb1ELb0ELb0ELb1ELb1ELb0ELb0EEEvNS_16Flash_fwd_paramsE:
	.zero		816


//--------------------- .nv.constant0._ZN5flash16flash_fwd_kernelI23Flash_fwd_kernel_traitsILi64ELi128ELi128ELi4ELb0ELb0EN7cutlass6half_tE19Flash_kernel_traitsILi64ELi128ELi128ELi4ES3_EELb0ELb1ELb0ELb0ELb1ELb1ELb1ELb0EEEvNS_16Flash_fwd_paramsE --------------------------
	.section	.nv.constant0._ZN5flash16flash_fwd_kernelI23Flash_fwd_kernel_traitsILi64ELi128ELi128ELi4ELb0ELb0EN7cutlass6half_tE19Flash_kernel_traitsILi64ELi128ELi128ELi4ES3_EELb0ELb1ELb0ELb0ELb1ELb1ELb1ELb0EEEvNS_16Flash_fwd_paramsE,"a",@progbits
	.sectionflags	@""
	.align	4
.nv.constant0._ZN5flash16flash_fwd_kernelI23Flash_fwd_kernel_traitsILi64ELi128ELi128ELi4ELb0ELb0EN7cutlass6half_tE19Flash_kernel_traitsILi64ELi128ELi128ELi4ES3_EELb0ELb1ELb0ELb0ELb1ELb1ELb1ELb0EEEvNS_16Flash_fwd_paramsE:
	.zero		816


//--------------------- .nv.constant0._ZN5flash16flash_fwd_kernelI23Flash_fwd_kernel_traitsILi64ELi128ELi128ELi4ELb0ELb0EN7cutlass6half_tE19Flash_kernel_traitsILi64ELi128ELi128ELi4ES3_EELb0ELb1ELb0ELb0ELb0ELb1ELb0ELb0EEEvNS_16Flash_fwd_paramsE --------------------------
	.section	.nv.constant0._ZN5flash16flash_fwd_kernelI23Flash_fwd_kernel_traitsILi64ELi128ELi128ELi4ELb0ELb0EN7cutlass6half_tE19Flash_kernel_traitsILi64ELi128ELi128ELi4ES3_EELb0ELb1ELb0ELb0ELb0ELb1ELb0ELb0EEEvNS_16Flash_fwd_paramsE,"a",@progbits
	.sectionflags	@""
	.align	4
.nv.constant0._ZN5flash16flash_fwd_kernelI23Flash_fwd_kernel_traitsILi64ELi128ELi128ELi4ELb0ELb0EN7cutlass6half_tE19Flash_kernel_traitsILi64ELi128ELi128ELi4ES3_EELb0ELb1ELb0ELb0ELb0ELb1ELb0ELb0EEEvNS_16Flash_fwd_paramsE:
	.zero		816


//--------------------- .nv.constant0._ZN5flash16flash_fwd_kernelI23Flash_fwd_kernel_traitsILi64ELi128ELi128ELi4ELb0ELb0EN7cutlass6half_tE19Flash_kernel_traitsILi64ELi128ELi128ELi4ES3_EELb0ELb1ELb0ELb0ELb0ELb1ELb1ELb0EEEvNS_16Flash_fwd_paramsE --------------------------
	.section	.nv.constant0._ZN5flash16flash_fwd_kernelI23Flash_fwd_kernel_traitsILi64ELi128ELi128ELi4ELb0ELb0EN7cutlass6half_tE19Flash_kernel_traitsILi64ELi128ELi128ELi4ES3_EELb0ELb1ELb0ELb0ELb0ELb1ELb1ELb0EEEvNS_16Flash_fwd_paramsE,"a",@progbits
	.sectionflags	@""
	.align	4
.nv.constant0._ZN5flash16flash_fwd_kernelI23Flash_fwd_kernel_traitsILi64ELi128ELi128ELi4ELb0ELb0EN7cutlass6half_tE19Flash_kernel_traitsILi64ELi128ELi128ELi4ES3_EELb0ELb1ELb0ELb0ELb0ELb1ELb1ELb0EEEvNS_16Flash_fwd_paramsE:
	.zero		816


//--------------------- .nv.constant0._ZN5flash16flash_fwd_kernelI23Flash_fwd_kernel_traitsILi64ELi128ELi128ELi4ELb0ELb0EN7cutlass6half_tE19Flash_kernel_traitsILi64ELi128ELi128ELi4ES3_EELb0ELb1ELb0ELb0ELb0ELb0ELb0ELb0EEEvNS_16Flash_fwd_paramsE --------------------------
	.section	.nv.constant0._ZN5flash16flash_fwd_kernelI23Flash_fwd_kernel_traitsILi64ELi128ELi128ELi4ELb0ELb0EN7cutlass6half_tE19Flash_kernel_traitsILi64ELi128ELi128ELi4ES3_EELb0ELb1ELb0ELb0ELb0ELb0ELb0ELb0EEEvNS_16Flash_fwd_paramsE,"a",@progbits
	.sectionflags	@""
	.align	4
.nv.constant0._ZN5flash16flash_fwd_kernelI23Flash_fwd_kernel_traitsILi64ELi128ELi128ELi4ELb0ELb0EN7cutlass6half_tE19Flash_kernel_traitsILi64ELi128ELi128ELi4ES3_EELb0ELb1ELb0ELb0ELb0ELb0ELb0ELb0EEEvNS_16Flash_fwd_paramsE:
	.zero		816


//--------------------- .nv.constant0._ZN5flash16flash_fwd_kernelI23Flash_fwd_kernel_traitsILi64ELi128ELi128ELi4ELb0ELb0EN7cutlass6half_tE19Flash_kernel_traitsILi64ELi128ELi128ELi4ES3_EELb0ELb1ELb0ELb0ELb0ELb0ELb1ELb0EEEvNS_16Flash_fwd_paramsE --------------------------
	.section	.nv.constant0._ZN5flash16flash_fwd_kernelI23Flash_fwd_kernel_traitsILi64ELi128ELi128ELi4ELb0ELb0EN7cutlass6half_tE19Flash_kernel_traitsILi64ELi128ELi128ELi4ES3_EELb0ELb1ELb0ELb0ELb0ELb0ELb1ELb0EEEvNS_16Flash_fwd_paramsE,"a",@progbits
	.sectionflags	@""
	.align	4
.nv.constant0._ZN5flash16flash_fwd_kernelI23Flash_fwd_kernel_traitsILi64ELi128ELi128ELi4ELb0ELb0EN7cutlass6half_tE19Flash_kernel_traitsILi64ELi128ELi128ELi4ES3_EELb0ELb1ELb0ELb0ELb0ELb0ELb1ELb0EEEvNS_16Flash_fwd_paramsE:
	.zero		816


//--------------------- .nv.constant0._ZN5flash16flash_fwd_kernelI23Flash_fwd_kernel_traitsILi64ELi128ELi128ELi4ELb0ELb0EN7cutlass6half_tE19Flash_kernel_traitsILi64ELi128ELi128ELi4ES3_EELb0ELb1ELb0ELb1ELb0ELb0ELb0ELb0EEEvNS_16Flash_fwd_paramsE --------------------------
	.section	.nv.constant0._ZN5flash16flash_fwd_kernelI23Flash_fwd_kernel_traitsILi64ELi128ELi128ELi4ELb0ELb0EN7cutlass6half_tE19Flash_kernel_traitsILi64ELi128ELi128ELi4ES3_EELb0ELb1ELb0ELb1ELb0ELb0ELb0ELb0EEEvNS_16Flash_fwd_paramsE,"a",@progbits
	.sectionflags	@""
	.align	4
.nv.constant0._ZN5flash16flash_fwd_kernelI23Flash_fwd_kernel_traitsILi64ELi128ELi128ELi4ELb0ELb0EN7cutlass6half_tE19Flash_kernel_traitsILi64ELi128ELi128ELi4ES3_EELb0ELb1ELb0ELb1ELb0ELb0ELb0ELb0EEEvNS_16Flash_fwd_paramsE:
	.zero		816


//--------------------- .nv.constant0._ZN5flash16flash_fwd_kernelI23Flash_fwd_kernel_traitsILi64ELi128ELi128ELi4ELb0ELb0EN7cutlass6half_tE19Flash_kernel_traitsILi64ELi128ELi128ELi4ES3_EELb0ELb1ELb0ELb1ELb0ELb0ELb1ELb0EEEvNS_16Flash_fwd_paramsE --------------------------
	.section	.nv.constant0._ZN5flash16flash_fwd_kernelI23Flash_fwd_kernel_traitsILi64ELi128ELi128ELi4ELb0ELb0EN7cutlass6half_tE19Flash_kernel_traitsILi64ELi128ELi128ELi4ES3_EELb0ELb1ELb0ELb1ELb0ELb0ELb1ELb0EEEvNS_16Flash_fwd_paramsE,"a",@progbits
	.sectionflags	@""
	.align	4
.nv.constant0._ZN5flash16flash_fwd_kernelI23Flash_fwd_kernel_traitsILi64ELi128ELi128ELi4ELb0ELb0EN7cutlass6half_tE19Flash_kernel_traitsILi64ELi128ELi128ELi4ES3_EELb0ELb1ELb0ELb1ELb0ELb0ELb1ELb0EEEvNS_16Flash_fwd_paramsE:
	.zero		816


//--------------------- .nv.constant0._ZN5flash16flash_fwd_kernelI23Flash_fwd_kernel_traitsILi64ELi128ELi64ELi4ELb0ELb0EN7cutlass6half_tE19Flash_kernel_traitsILi64ELi128ELi64ELi4ES3_EELb1ELb1ELb0ELb0ELb0ELb0ELb0ELb0EEEvNS_16Flash_fwd_paramsE --------------------------
	.section	.nv.constant0._ZN5flash16flash_fwd_kernelI23Flash_fwd_kernel_traitsILi64ELi128ELi64ELi4ELb0ELb0EN7cutlass6half_tE19Flash_kernel_traitsILi64ELi128ELi64ELi4ES3_EELb1ELb1ELb0ELb0ELb0ELb0ELb0ELb0EEEvNS_16Flash_fwd_paramsE,"a",@progbits
	.sectionflags	@""
	.align	4
.nv.constant0._ZN5flash16flash_fwd_kernelI23Flash_fwd_kernel_traitsILi64ELi128ELi64ELi4ELb0ELb0EN7cutlass6half_tE19Flash_kernel_traitsILi64ELi128ELi64ELi4ES3_EELb1ELb1ELb0ELb0ELb0ELb0ELb0ELb0EEEvNS_16Flash_fwd_paramsE:
	.zero		816


//--------------------- .nv.constant0._ZN5flash16flash_fwd_kernelI23Flash_fwd_kernel_traitsILi64ELi128ELi64ELi4ELb0ELb0EN7cutlass6half_tE19Flash_kernel_traitsILi64ELi128ELi64ELi4ES3_EELb1ELb1ELb0ELb0ELb1ELb1ELb0ELb0EEEvNS_16Flash_fwd_paramsE --------------------------
	.section	.nv.constant0._ZN5flash16flash_fwd_kernelI23Flash_fwd_kernel_traitsILi64ELi128ELi64ELi4ELb0ELb0EN7cutlass6half_tE19Flash_kernel_traitsILi64ELi128ELi64ELi4ES3_EELb1ELb1ELb0ELb0ELb1ELb1ELb0ELb0EEEvNS_16Flash_fwd_paramsE,"a",@progbits
	.sectionflags	@""
	.align	4
.nv.constant0._ZN5flash16flash_fwd_kernelI23Flash_fwd_kernel_traitsILi64ELi128ELi64ELi4ELb0ELb0EN7cutlass6half_tE19Flash_kernel_traitsILi64ELi128ELi64ELi4ES3_EELb1ELb1ELb0ELb0ELb1ELb1ELb0ELb0EEEvNS_16Flash_fwd_paramsE:
	.zero		816


//--------------------- .nv.constant0._ZN5flash16flash_fwd_kernelI23Flash_fwd_kernel_traitsILi64ELi128ELi64ELi4ELb0ELb0EN7cutlass6half_tE19Flash_kernel_traitsILi64ELi128ELi64ELi4ES3_EELb0ELb1ELb0ELb0ELb1ELb1ELb1ELb0EEEvNS_16Flash_fwd_paramsE --------------------------
	.section	.nv.constant0._ZN5flash16flash_fwd_kernelI23Flash_fwd_kernel_traitsILi64ELi128ELi64ELi4ELb0ELb0EN7cutlass6half_tE19Flash_kernel_traitsILi64ELi128ELi64ELi4ES3_EELb0ELb1ELb0ELb0ELb1ELb1ELb1ELb0EEEvNS_16Flash_fwd_paramsE,"a",@progbits
	.sectionflags	@""
	.align	4
.nv.constant0._ZN5flash16flash_fwd_kernelI23Flash_fwd_kernel_traitsILi64ELi128ELi64ELi4ELb0ELb0EN7cutlass6half_tE19Flash_kernel_traitsILi64ELi128ELi64ELi4ES3_EELb0ELb1ELb0ELb0ELb1ELb1ELb1ELb0EEEvNS_16Flash_fwd_paramsE:
	.zero		816


//--------------------- .nv.constant0._ZN5flash16flash_fwd_kernelI23Flash_fwd_kernel_traitsILi64ELi128ELi64ELi4ELb0ELb0EN7cutlass6half_tE19Flash_kernel_traitsILi64ELi128ELi64ELi4ES3_EELb1ELb1ELb0ELb0ELb0ELb1ELb0ELb0EEEvNS_16Flash_fwd_paramsE --------------------------
	.section	.nv.constant0._ZN5flash16flash_fwd_kernelI23Flash_fwd_kernel_traitsILi64ELi128ELi64ELi4ELb0ELb0EN7cutlass6half_tE19Flash_kernel_traitsILi64ELi128ELi64ELi4ES3_EELb1ELb1ELb0ELb0ELb0ELb1ELb0ELb0EEEvNS_16Flash_fwd_paramsE,"a",@progbits
	.sectionflags	@""
	.align	4
.nv.constant0._ZN5flash16flash_fwd_kernelI23Flash_fwd_kernel_traitsILi64ELi128ELi64ELi4ELb0ELb0EN7cutlass6half_tE19Flash_kernel_traitsILi64ELi128ELi64ELi4ES3_EELb1ELb1ELb0ELb0ELb0ELb1ELb0ELb0EEEvNS_16Flash_fwd_paramsE:
	.zero		816


//--------------------- .nv.constant0._ZN5flash16flash_fwd_kernelI23Flash_fwd_kernel_traitsILi64ELi128ELi64ELi4ELb0ELb0EN7cutlass6half_tE19Flash_kernel_traitsILi64ELi128ELi64ELi4ES3_EELb0ELb1ELb0ELb0ELb0ELb1ELb1ELb0EEEvNS_16Flash_fwd_paramsE --------------------------
	.section	.nv.constant0._ZN5flash16flash_fwd_kernelI23Flash_fwd_kernel_traitsILi64ELi128ELi64ELi4ELb0ELb0EN7cutlass6half_tE19Flash_kernel_traitsILi64ELi128ELi64ELi4ES3_EELb0ELb1ELb0ELb0ELb0ELb1ELb1ELb0EEEvNS_16Flash_fwd_paramsE,"a",@progbits
	.sectionflags	@""
	.align	4
.nv.constant0._ZN5flash16flash_fwd_kernelI23Flash_fwd_kernel_traitsILi64ELi128ELi64ELi4ELb0ELb0EN7cutlass6half_tE19Flash_kernel_traitsILi64ELi128ELi64ELi4ES3_EELb0ELb1ELb0ELb0ELb0ELb1ELb1ELb0EEEvNS_16Flash_fwd_paramsE:
	.zero		816


//--------------------- .nv.constant0._ZN5flash16flash_fwd_kernelI23Flash_fwd_kernel_traitsILi64ELi128ELi64ELi4ELb0ELb0EN7cutlass6half_tE19Flash_kernel_traitsILi64ELi128ELi64ELi4ES3_EELb1ELb1ELb0ELb1ELb0ELb0ELb0ELb0EEEvNS_16Flash_fwd_paramsE --------------------------
	.section	.nv.constant0._ZN5flash16flash_fwd_kernelI23Flash_fwd_kernel_traitsILi64ELi128ELi64ELi4ELb0ELb0EN7cutlass6half_tE19Flash_kernel_traitsILi64ELi128ELi64ELi4ES3_EELb1ELb1ELb0ELb1ELb0ELb0ELb0ELb0EEEvNS_16Flash_fwd_paramsE,"a",@progbits
	.sectionflags	@""
	.align	4
.nv.constant0._ZN5flash16flash_fwd_kernelI23Flash_fwd_kernel_traitsILi64ELi128ELi64ELi4ELb0ELb0EN7cutlass6half_tE19Flash_kernel_traitsILi64ELi128ELi64ELi4ES3_EELb1ELb1ELb0ELb1ELb0ELb0ELb0ELb0EEEvNS_16Flash_fwd_paramsE:
	.zero		816


//--------------------- .nv.constant0._ZN5flash16flash_fwd_kernelI23Flash_fwd_kernel_traitsILi64ELi128ELi64ELi4ELb0ELb0EN7cutlass6half_tE19Flash_kernel_traitsILi64ELi128ELi64ELi4ES3_EELb1ELb1ELb0ELb0ELb0ELb0ELb0ELb1EEEvNS_16Flash_fwd_paramsE --------------------------
	.section	.nv.constant0._ZN5flash16flash_fwd_kernelI23Flash_fwd_kernel_traitsILi64ELi128ELi64ELi4ELb0ELb0EN7cutlass6half_tE19Flash_kernel_traitsILi64ELi128ELi64ELi4ES3_EELb1ELb1ELb0ELb0ELb0ELb0ELb0ELb1EEEvNS_16Flash_fwd_paramsE,"a",@progbits
	.sectionflags	@""
	.align	4
.nv.constant0._ZN5flash16flash_fwd_kernelI23Flash_fwd_kernel_traitsILi64ELi128ELi64ELi4ELb0ELb0EN7cutlass6half_tE19Flash_kernel_traitsILi64ELi128ELi64ELi4ES3_EELb1ELb1ELb0ELb0ELb0ELb0ELb0ELb1EEEvNS_16Flash_fwd_paramsE:
	.zero		816


//--------------------- .nv.constant0._ZN5flash16flash_fwd_kernelI23Flash_fwd_kernel_traitsILi64ELi128ELi64ELi4ELb0ELb0EN7cutlass6half_tE19Flash_kernel_traitsILi64ELi128ELi64ELi4ES3_EELb0ELb1ELb0ELb0ELb0ELb0ELb1ELb0EEEvNS_16Flash_fwd_paramsE --------------------------
	.section	.nv.constant0._ZN5flash16flash_fwd_kernelI23Flash_fwd_kernel_traitsILi64ELi128ELi64ELi4ELb0ELb0EN7cutlass6half_tE19Flash_kernel_traitsILi64ELi128ELi64ELi4ES3_EELb0ELb1ELb0ELb0ELb0ELb0ELb1ELb0EEEvNS_16Flash_fwd_paramsE,"a",@progbits
	.sectionflags	@""
	.align	4
.nv.constant0._ZN5flash16flash_fwd_kernelI23Flash_fwd_kernel_traitsILi64ELi128ELi64ELi4ELb0ELb0EN7cutlass6half_tE19Flash_kernel_traitsILi64ELi128ELi64ELi4ES3_EELb0ELb1ELb0ELb0ELb0ELb0ELb1ELb0EEEvNS_16Flash_fwd_paramsE:
	.zero		816


//--------------------- .nv.constant0._ZN5flash16flash_fwd_kernelI23Flash_fwd_kernel_traitsILi64ELi128ELi64ELi4ELb0ELb0EN7cutlass6half_tE19Flash_kernel_traitsILi64ELi128ELi64ELi4ES3_EELb1ELb1ELb0ELb1ELb0ELb0ELb0ELb1EEEvNS_16Flash_fwd_paramsE --------------------------
	.section	.nv.constant0._ZN5flash16flash_fwd_kernelI23Flash_fwd_kernel_traitsILi64ELi128ELi64ELi4ELb0ELb0EN7cutlass6half_tE19Flash_kernel_traitsILi64ELi128ELi64ELi4ES3_EELb1ELb1ELb0ELb1ELb0ELb0ELb0ELb1EEEvNS_16Flash_fwd_paramsE,"a",@progbits
	.sectionflags	@""
	.align	4
.nv.constant0._ZN5flash16flash_fwd_kernelI23Flash_fwd_kernel_traitsILi64ELi128ELi64ELi4ELb0ELb0EN7cutlass6half_tE19Flash_kernel_traitsILi64ELi128ELi64ELi4ES3_EELb1ELb1ELb0ELb1ELb0ELb0ELb0ELb1EEEvNS_16Flash_fwd_paramsE:
	.zero		816


//--------------------- .nv.constant0._ZN5flash16flash_fwd_kernelI23Flash_fwd_kernel_traitsILi64ELi128ELi64ELi4ELb0ELb0EN7cutlass6half_tE19Flash_kernel_traitsILi64ELi128ELi64ELi4ES3_EELb0ELb1ELb0ELb1ELb0ELb0ELb1ELb0EEEvNS_16Flash_fwd_paramsE --------------------------
	.section	.nv.constant0._ZN5flash16flash_fwd_kernelI23Flash_fwd_kernel_traitsILi64ELi128ELi64ELi4ELb0ELb0EN7cutlass6half_tE19Flash_kernel_traitsILi64ELi128ELi64ELi4ES3_EELb0ELb1ELb0ELb1ELb0ELb0ELb1ELb0EEEvNS_16Flash_fwd_paramsE,"a",@progbits
	.sectionflags	@""
	.align	4
.nv.constant0._ZN5flash16flash_fwd_kernelI23Flash_fwd_kernel_traitsILi64ELi128ELi64ELi4ELb0ELb0EN7cutlass6half_tE19Flash_kernel_traitsILi64ELi128ELi64ELi4ES3_EELb0ELb1ELb0ELb1ELb0ELb0ELb1ELb0EEEvNS_16Flash_fwd_paramsE:
	.zero		816


//--------------------- .text._ZN5flash16flash_fwd_kernelI23Flash_fwd_kernel_traitsILi64ELi128ELi128ELi4ELb0ELb0EN7cutlass6half_tE19Flash_kernel_traitsILi64ELi128ELi128ELi4ES3_EELb0ELb1ELb0ELb0ELb1ELb1ELb0ELb0EEEvNS_16Flash_fwd_paramsE --------------------------
	.section	.text._ZN5flash16flash_fwd_kernelI23Flash_fwd_kernel_traitsILi64ELi128ELi128ELi4ELb0ELb0EN7cutlass6half_tE19Flash_kernel_traitsILi64ELi128ELi128ELi4ES3_EELb0ELb1ELb0ELb0ELb1ELb1ELb0ELb0EEEvNS_16Flash_fwd_paramsE,"ax",@progbits
	.sectioninfo	@"SHI_REGISTERS=255"
	.align	128
        .global         _ZN5flash16flash_fwd_kernelI23Flash_fwd_kernel_traitsILi64ELi128ELi128ELi4ELb0ELb0EN7cutlass6half_tE19Flash_kernel_traitsILi64ELi128ELi128ELi4ES3_EELb0ELb1ELb0ELb0ELb1ELb1ELb0ELb0EEEvNS_16Flash_fwd_paramsE
        .type           _ZN5flash16flash_fwd_kernelI23Flash_fwd_kernel_traitsILi64ELi128ELi128ELi4ELb0ELb0EN7cutlass6half_tE19Flash_kernel_traitsILi64ELi128ELi128ELi4ES3_EELb0ELb1ELb0ELb0ELb1ELb1ELb0ELb0EEEvNS_16Flash_fwd_paramsE,@function
        .size           _ZN5flash16flash_fwd_kernelI23Flash_fwd_kernel_traitsILi64ELi128ELi128ELi4ELb0ELb0EN7cutlass6half_tE19Flash_kernel_traitsILi64ELi128ELi128ELi4ES3_EELb0ELb1ELb0ELb0ELb1ELb1ELb0ELb0EEEvNS_16Flash_fwd_paramsE,(.L_x_1130 - _ZN5flash16flash_fwd_kernelI23Flash_fwd_kernel_traitsILi64ELi128ELi128ELi4ELb0ELb0EN7cutlass6half_tE19Flash_kernel_traitsILi64ELi128ELi128ELi4ES3_EELb0ELb1ELb0ELb0ELb1ELb1ELb0ELb0EEEvNS_16Flash_fwd_paramsE)
        .other          _ZN5flash16flash_fwd_kernelI23Flash_fwd_kernel_traitsILi64ELi128ELi128ELi4ELb0ELb0EN7cutlass6half_tE19Flash_kernel_traitsILi64ELi128ELi128ELi4ES3_EELb0ELb1ELb0ELb0ELb1ELb1ELb0ELb0EEEvNS_16Flash_fwd_paramsE,@"STO_CUDA_ENTRY STV_DEFAULT"
_ZN5flash16flash_fwd_kernelI23Flash_fwd_kernel_traitsILi64ELi128ELi128ELi4ELb0ELb0EN7cutlass6half_tE19Flash_kernel_traitsILi64ELi128ELi128ELi4ES3_EELb0ELb1ELb0ELb0ELb1ELb1ELb0ELb0EEEvNS_16Flash_fwd_paramsE:
.text._ZN5flash16flash_fwd_kernelI23Flash_fwd_kernel_traitsILi64ELi128ELi128ELi4ELb0ELb0EN7cutlass6half_tE19Flash_kernel_traitsILi64ELi128ELi128ELi4ES3_EELb0ELb1ELb0ELb0ELb1ELb1ELb0ELb0EEEvNS_16Flash_fwd_paramsE:
[----:B------:R-:W-:Y:S02]  /*0000*/  MOV R1, c[0x0][0x28] ;  /* 0x00000a0000017a02 */ /* 0x000fe40000000f00 */
[----:B------:R-:W1:Y:S01]  /*0010*/  S2R R22, SR_CTAID.Y ;  /* 0x0000000000167919 */ /* 0x000e620000002600 */
[----:B------:R-:W-:Y:S01]  /*0020*/  ISETP.NE.U32.AND P2, PT, RZ, c[0x0][0x258], PT ;  /* 0x00009600ff007a0c */ /* 0x000fe20003f45070 */
[----:B------:R-:W-:Y:S01]  /*0030*/  IMAD.MOV.U32 R6, RZ, RZ, RZ ;  /* 0x000000ffff067224 */ /* 0x000fe200078e00ff */
[----:B------:R-:W-:Y:S01]  /*0040*/  ISETP.NE.U32.AND P0, PT, RZ, c[0x0][0x250], PT ;  /* 0x00009400ff007a0c */ /* 0x000fe20003f05070 */
[----:B------:R-:W-:Y:S01]  /*0050*/  ULDC.64 UR8, c[0x0][0x118] ;  /* 0x0000460000087ab9 */ /* 0x000fe20000000a00 */
[----:B------:R-:W-:Y:S02]  /*0060*/  ISETP.NE.AND.EX P2, PT, RZ, c[0x0][0x25c], PT, P2 ;  /* 0x00009700ff007a0c */ /* 0x000fe40003f45320 */
[----:B------:R-:W-:Y:S02]  /*0070*/  ISETP.NE.AND.EX P0, PT, RZ, c[0x0][0x254], PT, P0 ;  /* 0x00009500ff007a0c */ /* 0x000fe40003f05300 */
[----:B------:R-:W-:-:S09]  /*0080*/  IADD3 R1, R1, -0xd8, RZ ;  /* 0xffffff2801017810 */ /* 0x000fd20007ffe0ff */
[----:B------:R-:W-:Y:S02]  /*0090*/  @P2 IMAD.MOV.U32 R2, RZ, RZ, 0x4 ;  /* 0x00000004ff022424 */ /* 0x000fe400078e00ff */
[----:B------:R-:W-:Y:S02]  /*00a0*/  @P0 IMAD.MOV.U32 R0, RZ, RZ, 0x4 ;  /* 0x00000004ff000424 */ /* 0x000fe400078e00ff */
[----:B-1----:R-:W-:-:S04]  /*00b0*/  @P2 IMAD.WIDE R2, R22, R2, c[0x0][0x258] ;  /* 0x0000960016022625 */ /* 0x002fc800078e0202 */
[----:B------:R-:W-:Y:S02]  /*00c0*/  @P0 IMAD.WIDE R4, R22, R0, c[0x0][0x250] ;  /* 0x0000940016040625 */ /* 0x000fe400078e0200 */
[----:B------:R-:W2:Y:S04]  /*00d0*/  @P2 LDG.E R2, [R2.64] ;  /* 0x0000000802022981 */ /* 0x000ea8000c1e1900 */
[----:B------:R-:W2:Y:S04]  /*00e0*/  @P0 LDG.E R6, [R4.64] ;  /* 0x0000000804060981 */ /* 0x000ea8000c1e1900 */
[----:B------:R-:W1:Y:S01]  /*00f0*/  S2R R14, SR_CTAID.X ;  /* 0x00000000000e7919 */ /* 0x000e620000002500 */
[----:B------:R-:W-:-:S04]  /*0100*/  @!P2 ISETP.NE.U32.AND P1, PT, RZ, c[0x0][0x268], PT ;  /* 0x00009a00ff00aa0c */ /* 0x000fc80003f25070 */
[----:B------:R-:W-:Y:S01]  /*0110*/  @!P2 ISETP.NE.AND.EX P1, PT, RZ, c[0x0][0x26c], PT, P1 ;  /* 0x00009b00ff00aa0c */ /* 0x000fe20003f25310 */
[----:B-1----:R-:W-:-:S05]  /*0120*/  IMAD.SHL.U32 R7, R14, 0x80, RZ ;  /* 0x000000800e077824 */ /* 0x002fca00078e00ff */
[----:B------:R-:W-:Y:S02]  /*0130*/  ISETP.GE.AND P0, PT, R7, c[0x0][0x214], PT ;  /* 0x0000850007007a0c */ /* 0x000fe40003f06270 */
[----:B------:R-:W-:Y:S01]  /*0140*/  @!P2 SEL R0, RZ, c[0x0][0x21c], !P1 ;  /* 0x00008700ff00aa07 */ /* 0x000fe20004800000 */
[----:B--2---:R-:W-:-:S03]  /*0150*/  @P2 IMAD.IADD R81, R2, 0x1, -R6 ;  /* 0x0000000102512824 */ /* 0x004fc600078e0a06 */
[----:B------:R-:W-:-:S07]  /*0160*/  @!P2 IADD3 R81, R0, c[0x0][0x218], -R6 ;  /* 0x000086000051aa10 */ /* 0x000fce0007ffe806 */
[----:B------:R-:W-:Y:S05]  /*0170*/  @P0 EXIT ;  /* 0x000000000000094d */ /* 0x000fea0003800000 */
[----:B------:R-:W-:Y:S01]  /*0180*/  IADD3 R0, R7, 0xff, RZ ;  /* 0x000000ff07007810 */ /* 0x000fe20007ffe0ff */
[----:B------:R-:W1:Y:S01]  /*0190*/  S2R R23, SR_CTAID.Z ;  /* 0x0000000000177919 */ /* 0x000e620000002700 */
[C---:B------:R-:W-:Y:S02]  /*01a0*/  IADD3 R2, R81.reuse, 0x7f, RZ ;  /* 0x0000007f51027810 */ /* 0x040fe40007ffe0ff */
[----:B------:R-:W-:Y:S01]  /*01b0*/  IADD3 R0, R81, -c[0x0][0x214], R0 ;  /* 0x8000850051007a10 */ /* 0x000fe20007ffe000 */
[----:B------:R-:W2:Y:S03]  /*01c0*/  S2R R24, SR_TID.X ;  /* 0x0000000000187919 */ /* 0x000ea60000002100 */
[----:B------:R-:W-:Y:S02]  /*01d0*/  IADD3 R3, R0, c[0x0][0x2e8], RZ ;  /* 0x0000ba0000037a10 */ /* 0x000fe40007ffe0ff */
[----:B------:R-:W-:-:S02]  /*01e0*/  SHF.R.S32.HI R0, RZ, 0x1f, R2 ;  /* 0x0000001fff007819 */ /* 0x000fc40000011402 */
[----:B------:R-:W-:Y:S02]  /*01f0*/  SHF.R.S32.HI R4, RZ, 0x1f, R3 ;  /* 0x0000001fff047819 */ /* 0x000fe40000011403 */
[----:B------:R-:W-:Y:S02]  /*0200*/  LEA.HI R0, R0, R2, RZ, 0x7 ;  /* 0x0000000200007211 */ /* 0x000fe400078f38ff */
[----:B------:R-:W-:Y:S02]  /*0210*/  LEA.HI R2, R4, R3, RZ, 0x7 ;  /* 0x0000000304027211 */ /* 0x000fe400078f38ff */
[----:B------:R-:W-:Y:S02]  /*0220*/  SHF.R.S32.HI R0, RZ, 0x7, R0 ;  /* 0x00000007ff007819 */ /* 0x000fe40000011400 */
[----:B------:R-:W-:-:S04]  /*0230*/  SHF.R.S32.HI R2, RZ, 0x7, R2 ;  /* 0x00000007ff027819 */ /* 0x000fc80000011402 */
[----:B------:R-:W-:-:S04]  /*0240*/  IMNMX R224, R0, R2, PT ;  /* 0x0000000200e07217 */ /* 0x000fc80003800200 */
[----:B------:R-:W-:Y:S01]  /*0250*/  ISETP.GE.AND P0, PT, R224, 0x1, PT ;  /* 0x00000001e000780c */ /* 0x000fe20003f06270 */
[----:B------:R3:W-:-:S12]  /*0260*/  STL [R1+0x24], R224 ;  /* 0x000024e001007387 */ /* 0x0007d80000100800 */
[----:B------:R-:W-:Y:S05]  /*0270*/  @!P0 BRA `(.L_x_0) ;  /* 0x0000d0d000008947 */ /* 0x000fea0003800000 */
[----:B-12---:R-:W-:Y:S01]  /*0280*/  IABS R0, c[0x0][0x1c8] ;  /* 0x0000720000007a13 */ /* 0x006fe20000000000 */
[----:B------:R-:W-:Y:S01]  /*0290*/  ULDC.64 UR4, c[0x0][0x190] ;  /* 0x0000640000047ab9 */ /* 0x000fe20000000a00 */
[----:B------:R-:W-:Y:S01]  /*02a0*/  SHF.R.S32.HI R19, RZ, 0x1f, R24 ;  /* 0x0000001fff137819 */ /* 0x000fe20000011418 */
[----:B------:R-:W-:Y:S01]  /*02b0*/  USHF.L.U32 UR7, UR4, 0x5, URZ ;  /* 0x0000000504077899 */ /* 0x000fe2000800063f */
[----:B------:R-:W-:Y:S01]  /*02c0*/  SHF.R.S32.HI R21, RZ, 0x1f, R22 ;  /* 0x0000001fff157819 */ /* 0x000fe20000011416 */
[----:B------:R-:W-:Y:S01]  /*02d0*/  IMAD.MOV.U32 R15, RZ, RZ, R0 ;  /* 0x000000ffff0f7224 */ /* 0x000fe200078e0000 */
[----:B------:R-:W-:Y:S01]  /*02e0*/  LOP3.LUT R0, R23, c[0x0][0x1c8], RZ, 0x3c, !PT ;  /* 0x0000720017007a12 */ /* 0x000fe200078e3cff */
[----:B------:R-:W-:Y:S01]  /*02f0*/  UMOV UR6, 0x5 ;  /* 0x0000000500067882 */ /* 0x000fe20000000000 */
[CC--:B------:R-:W-:Y:S01]  /*0300*/  LEA.HI R18, R19.reuse, R24.reuse, RZ, 0x3 ;  /* 0x0000001813127211 */ /* 0x0c0fe200078f18ff */
[----:B------:R-:W1:Y:S01]  /*0310*/  I2F.RP R4, R15 ;  /* 0x0000000f00047306 */ /* 0x000e620000209400 */
[----:B------:R-:W-:Y:S01]  /*0320*/  ISETP.GE.AND P1, PT, R0, RZ, PT ;  /* 0x000000ff0000720c */ /* 0x000fe20003f26270 */
[----:B------:R-:W-:Y:S01]  /*0330*/  USHF.L.U64.HI UR13, UR4, UR6, UR5 ;  /* 0x00000006040d7299 */ /* 0x000fe20008010205 */
[----:B------:R-:W-:Y:S01]  /*0340*/  LOP3.LUT R0, R18, 0xfffffff8, RZ, 0xc0, !PT ;  /* 0xfffffff812007812 */ /* 0x000fe200078ec0ff */
[----:B------:R-:W-:Y:S01]  /*0350*/  UMOV UR10, 0x7 ;  /* 0x00000007000a7882 */ /* 0x000fe20000000000 */
[----:B------:R-:W-:Y:S01]  /*0360*/  SHF.R.S32.HI R2, RZ, 0x3, R18 ;  /* 0x00000003ff027819 */ /* 0x000fe20000011412 */
[----:B------:R-:W-:Y:S01]  /*0370*/  ULDC.64 UR4, c[0x0][0x198] ;  /* 0x0000660000047ab9 */ /* 0x000fe20000000a00 */
[----:B------:R-:W-:Y:S01]  /*0380*/  LEA.HI R8, R19, R24, RZ, 0x4 ;  /* 0x0000001813087211 */ /* 0x000fe200078f20ff */
[----:B------:R-:W-:Y:S01]  /*0390*/  IMAD.IADD R80, R24, 0x1, -R0 ;  /* 0x0000000118507824 */ /* 0x000fe200078e0a00 */
[----:B------:R-:W-:Y:S01]  /*03a0*/  SHF.R.S32.HI R3, RZ, 0x1f, R2 ;  /* 0x0000001fff037819 */ /* 0x000fe20000011402 */
[----:B------:R-:W-:Y:S01]  /*03b0*/  IMAD.SHL.U32 R0, R2, 0x40, RZ ;  /* 0x0000004002007824 */ /* 0x000fe200078e00ff */
[----:B------:R-:W-:Y:S01]  /*03c0*/  SHF.R.S32.HI R11, RZ, 0x4, R8 ;  /* 0x00000004ff0b7819 */ /* 0x000fe20000011408 */
[----:B------:R-:W-:Y:S01]  /*03d0*/  IMAD.SHL.U32 R30, R80, 0x8, RZ ;  /* 0x00000008501e7824 */ /* 0x000fe200078e00ff */
[----:B------:R-:W-:Y:S01]  /*03e0*/  IADD3 R7, P0, R2, R6, RZ ;  /* 0x0000000602077210 */ /* 0x000fe20007f1e0ff */
[----:B------:R-:W-:Y:S01]  /*03f0*/  IMAD.WIDE R28, R14, 0x80, R2 ;  /* 0x000000800e1c7825 */ /* 0x000fe200078e0202 */
[----:B------:R-:W-:Y:S01]  /*0400*/  LEA.HI R10, R8, R11, RZ, 0x1 ;  /* 0x0000000b080a7211 */ /* 0x000fe200078f08ff */
[----:B-1----:R-:W1:Y:S01]  /*0410*/  MUFU.RCP R4, R4 ;  /* 0x0000000400047308 */ /* 0x002e620000001000 */
[----:B------:R-:W-:Y:S01]  /*0420*/  LOP3.LUT R0, R0, 0x1c0, RZ, 0xc0, !PT ;  /* 0x000001c000007812 */ /* 0x000fe200078ec0ff */
[----:B------:R-:W-:Y:S01]  /*0430*/  USHF.L.U64.HI UR10, UR4, UR10, UR5 ;  /* 0x0000000a040a7299 */ /* 0x000fe20008010205 */
[----:B------:R-:W-:Y:S01]  /*0440*/  LEA.HI.X.SX32 R9, R6, R3, 0x1, P0 ;  /* 0x0000000306097211 */ /* 0x000fe200000f0eff */
[----:B------:R2:W-:Y:S01]  /*0450*/  STL.64 [R1+0x70], R28 ;  /* 0x0000701c01007387 */ /* 0x0005e20000100a00 */
[----:B------:R-:W-:Y:S01]  /*0460*/  LOP3.LUT R6, R10, 0xfffffffe, RZ, 0xc0, !PT ;  /* 0xfffffffe0a067812 */ /* 0x000fe200078ec0ff */
[----:B------:R-:W-:Y:S01]  /*0470*/  USHF.L.U32 UR11, UR4, 0x7, URZ ;  /* 0x00000007040b7899 */ /* 0x000fe2000800063f */
[----:B------:R-:W-:Y:S01]  /*0480*/  LOP3.LUT R3, R0, 0x38, R30, 0xf8, !PT ;  /* 0x0000003800037812 */ /* 0x000fe200078ef81e */
[----:B------:R-:W-:Y:S01]  /*0490*/  USHF.L.U32 UR12, UR4, 0x5, URZ ;  /* 0x00000005040c7899 */ /* 0x000fe2000800063f */
[----:B------:R-:W-:Y:S01]  /*04a0*/  SHF.R.U32.HI R2, RZ, 0x3, R0 ;  /* 0x00000003ff027819 */ /* 0x000fe20000011600 */
[----:B------:R-:W-:Y:S01]  /*04b0*/  IMAD.IADD R17, R11, 0x1, -R6 ;  /* 0x000000010b117824 */ /* 0x000fe200078e0a06 */
[----:B------:R-:W-:Y:S01]  /*04c0*/  IABS R10, R23 ;  /* 0x00000017000a7213 */ /* 0x000fe20000000000 */
[----:B------:R-:W-:Y:S01]  /*04d0*/  USHF.L.U64.HI UR14, UR4, UR6, UR5 ;  /* 0x00000006040e7299 */ /* 0x000fe20008010205 */
[----:B------:R-:W-:-:S02]  /*04e0*/  SHF.R.S32.HI R31, RZ, 0x1f, R30 ;  /* 0x0000001fff1f7819 */ /* 0x000fc4000001141e */
[----:B------:R-:W-:Y:S01]  /*04f0*/  LOP3.LUT R239, R3, R2, RZ, 0x3c, !PT ;  /* 0x0000000203ef7212 */ /* 0x000fe200078e3cff */
[----:B------:R-:W-:Y:S01]  /*0500*/  ULDC.64 UR4, c[0x0][0x1a0] ;  /* 0x0000680000047ab9 */ /* 0x000fe20000000a00 */
[----:B-1----:R-:W-:Y:S01]  /*0510*/  IADD3 R4, R4, 0xffffffe, RZ ;  /* 0x0ffffffe04047810 */ /* 0x002fe20007ffe0ff */
[----:B------:R-:W-:Y:S01]  /*0520*/  IMAD.WIDE.U32 R2, R22, c[0x0][0x178], R30 ;  /* 0x00005e0016027a25 */ /* 0x000fe200078e001e */
[----:B------:R-:W-:Y:S01]  /*0530*/  SHF.R.S32.HI R20, RZ, 0x1f, R23 ;  /* 0x0000001fff147819 */ /* 0x000fe20000011417 */
[----:B------:R-:W-:Y:S01]  /*0540*/  STL.64 [R1+0x68], R30 ;  /* 0x0000681e01007387 */ /* 0x000fe20000100a00 */
[----:B------:R-:W1:Y:S01]  /*0550*/  F2I.FTZ.U32.TRUNC.NTZ R5, R4 ;  /* 0x0000000400057305 */ /* 0x000e62000021f000 */
[----:B------:R-:W-:Y:S01]  /*0560*/  LEA.HI R11, R19, R24, RZ, 0x6 ;  /* 0x00000018130b7211 */ /* 0x000fe200078f30ff */
[----:B------:R-:W-:Y:S01]  /*0570*/  USHF.L.U64.HI UR5, UR4, UR6, UR5 ;  /* 0x0000000604057299 */ /* 0x000fe20008010205 */
[----:B------:R-:W-:Y:S01]  /*0580*/  IMAD R20, R20, c[0x0][0x1a8], RZ ;  /* 0x00006a0014147a24 */ /* 0x000fe200078e02ff */
[----:B------:R-:W-:-:S02]  /*0590*/  IADD3 R236, R224, -0x1, RZ ;  /* 0xffffffffe0ec7810 */ /* 0x000fc40007ffe0ff */
[----:B------:R-:W-:Y:S01]  /*05a0*/  IMAD.SHL.U32 R11, R11, 0x8, RZ ;  /* 0x000000080b0b7824 */ /* 0x000fe200078e00ff */
[----:B------:R-:W-:-:S04]  /*05b0*/  LEA.HI R252, R19, R24, RZ, 0x5 ;  /* 0x0000001813fc7211 */ /* 0x000fc800078f28ff */
[----:B------:R-:W-:Y:S01]  /*05c0*/  LOP3.LUT R239, R239, 0x7ffffe00, R11, 0xf8, !PT ;  /* 0x7ffffe00efef7812 */ /* 0x000fe200078ef80b */
[----:B------:R-:W-:Y:S01]  /*05d0*/  IMAD R11, R21, c[0x0][0x180], RZ ;  /* 0x00006000150b7a24 */ /* 0x000fe200078e02ff */
[----:B------:R-:W-:Y:S01]  /*05e0*/  SHF.R.S32.HI R83, RZ, 0x5, R252 ;  /* 0x00000005ff537819 */ /* 0x000fe200000114fc */
[----:B-1----:R-:W-:Y:S02]  /*05f0*/  IMAD.MOV R4, RZ, RZ, -R5 ;  /* 0x000000ffff047224 */ /* 0x002fe400078e0a05 */
[----:B------:R-:W-:Y:S02]  /*0600*/  IMAD.SHL.U32 R239, R239, 0x2, RZ ;  /* 0x00000002efef7824 */ /* 0x000fe400078e00ff */
[----:B------:R-:W-:Y:S02]  /*0610*/  IMAD R0, R4, R15, RZ ;  /* 0x0000000f04007224 */ /* 0x000fe400078e02ff */
[----:B------:R-:W-:Y:S02]  /*0620*/  IMAD.MOV.U32 R4, RZ, RZ, RZ ;  /* 0x000000ffff047224 */ /* 0x000fe400078e00ff */
[----:B------:R-:W-:-:S02]  /*0630*/  IMAD R11, R22, c[0x0][0x184], R11 ;  /* 0x00006100160b7a24 */ /* 0x000fc400078e020b */
[----:B------:R-:W-:Y:S01]  /*0640*/  IMAD.HI.U32 R6, R5, R0, R4 ;  /* 0x0000000005067227 */ /* 0x000fe200078e0004 */
[----:B------:R-:W-:-:S03]  /*0650*/  LOP3.LUT R5, R8, 0xfffffff0, RZ, 0xc0, !PT ;  /* 0xfffffff008057812 */ /* 0x000fc600078ec0ff */
[----:B------:R-:W-:Y:S02]  /*0660*/  IMAD R0, R9, c[0x0][0x198], RZ ;  /* 0x0000660009007a24 */ /* 0x000fe400078e02ff */
[----:B------:R-:W-:-:S04]  /*0670*/  IMAD.HI.U32 R12, R6, R10, RZ ;  /* 0x0000000a060c7227 */ /* 0x000fc800078e00ff */
[----:B------:R-:W-:Y:S02]  /*0680*/  IMAD R13, R7, c[0x0][0x19c], R0 ;  /* 0x00006700070d7a24 */ /* 0x000fe400078e0200 */
[----:B------:R-:W-:Y:S02]  /*0690*/  IMAD.MOV R0, RZ, RZ, -R12 ;  /* 0x000000ffff007224 */ /* 0x000fe400078e0a0c */
[----:B------:R-:W-:Y:S02]  /*06a0*/  IMAD.IADD R8, R24, 0x1, -R5 ;  /* 0x0000000118087824 */ /* 0x000fe400078e0a05 */
[----:B------:R-:W-:Y:S02]  /*06b0*/  IMAD R0, R15, R0, R10 ;  /* 0x000000000f007224 */ /* 0x000fe400078e020a */
[----:B------:R-:W-:Y:S02]  /*06c0*/  IMAD R4, R21, c[0x0][0x178], RZ ;  /* 0x00005e0015047a24 */ /* 0x000fe400078e02ff */
[----:B------:R-:W-:Y:S01]  /*06d0*/  IMAD R5, R9, c[0x0][0x1a0], RZ ;  /* 0x0000680009057a24 */ /* 0x000fe200078e02ff */
[----:B------:R-:W-:Y:S01]  /*06e0*/  SHF.R.S32.HI R9, RZ, 0x1f, R8 ;  /* 0x0000001fff097819 */ /* 0x000fe20000011408 */
[----:B------:R-:W-:Y:S01]  /*06f0*/  IMAD R4, R22, c[0x0][0x17c], R4 ;  /* 0x00005f0016047a24 */ /* 0x000fe200078e0204 */
[----:B------:R-:W-:Y:S01]  /*0700*/  ISETP.GT.U32.AND P2, PT, R15, R0, PT ;  /* 0x000000000f00720c */ /* 0x000fe20003f44070 */
[----:B------:R-:W-:Y:S01]  /*0710*/  IMAD R14, R7, c[0x0][0x1a4], R5 ;  /* 0x00006900070e7a24 */ /* 0x000fe200078e0205 */
[----:B------:R-:W-:Y:S01]  /*0720*/  LEA.HI R16, R9, R8, RZ, 0x3 ;  /* 0x0000000809107211 */ /* 0x000fe200078f18ff */
[----:B------:R-:W-:-:S02]  /*0730*/  IMAD.IADD R3, R3, 0x1, R4 ;  /* 0x0000000103037824 */ /* 0x000fc400078e0204 */
[----:B------:R-:W-:Y:S01]  /*0740*/  IMAD.WIDE.U32 R4, R7, c[0x0][0x198], R30 ;  /* 0x0000660007047a25 */ /* 0x000fe200078e001e */
[----:B------:R-:W-:-:S03]  /*0750*/  LOP3.LUT R10, R16, 0xfffffff8, RZ, 0xc0, !PT ;  /* 0xfffffff8100a7812 */ /* 0x000fc600078ec0ff */
[C---:B------:R-:W-:Y:S02]  /*0760*/  IMAD R9, R23.reuse, c[0x0][0x1ac], R20 ;  /* 0x00006b0017097a24 */ /* 0x040fe400078e0214 */
[----:B------:R-:W-:Y:S02]  /*0770*/  IMAD.WIDE.U32 R2, R23, c[0x0][0x1a8], R2 ;  /* 0x00006a0017027a25 */ /* 0x000fe400078e0002 */
[----:B------:R-:W-:Y:S02]  /*0780*/  @!P2 IADD3 R12, R12, 0x1, RZ ;  /* 0x000000010c0ca810 */ /* 0x000fe40007ffe0ff */
[----:B------:R-:W-:Y:S02]  /*0790*/  IMAD.IADD R5, R5, 0x1, R13 ;  /* 0x0000000105057824 */ /* 0x000fe400078e020d */
[----:B------:R-:W-:Y:S02]  /*07a0*/  IMAD.IADD R82, R8, 0x1, -R10 ;  /* 0x0000000108527824 */ /* 0x000fe400078e0a0a */
[----:B------:R-:W-:-:S02]  /*07b0*/  @!P2 IMAD.IADD R0, R0, 0x1, -R15 ;  /* 0x000000010000a824 */ /* 0x000fc400078e0a0f */
[----:B------:R-:W-:Y:S02]  /*07c0*/  IMAD.IADD R3, R3, 0x1, R9 ;  /* 0x0000000103037824 */ /* 0x000fe400078e0209 */
[----:B------:R-:W-:Y:S01]  /*07d0*/  IMAD R10, R29, c[0x0][0x190], RZ ;  /* 0x000064001d0a7a24 */ /* 0x000fe200078e02ff */
[----:B------:R-:W-:Y:S01]  /*07e0*/  ISETP.GE.U32.AND P3, PT, R0, R15, PT ;  /* 0x0000000f0000720c */ /* 0x000fe20003f66070 */
[----:B------:R-:W-:Y:S01]  /*07f0*/  IMAD.WIDE.U32 R8, R22, c[0x0][0x180], R4 ;  /* 0x0000600016087a25 */ /* 0x000fe200078e0004 */
[----:B------:R-:W-:-:S03]  /*0800*/  SHF.R.S32.HI R15, RZ, 0x1f, R236 ;  /* 0x0000001fff0f7819 */ /* 0x000fc600000114ec */
[C---:B------:R-:W-:Y:S02]  /*0810*/  IMAD R13, R28.reuse, c[0x0][0x194], R10 ;  /* 0x000065001c0d7a24 */ /* 0x040fe400078e020a */
[----:B------:R-:W-:-:S04]  /*0820*/  IMAD.WIDE.U32 R4, R28, c[0x0][0x190], R2 ;  /* 0x000064001c047a25 */ /* 0x000fc800078e0002 */
[----:B------:R-:W-:Y:S01]  /*0830*/  IMAD.IADD R0, R5, 0x1, R13 ;  /* 0x0000000105007824 */ /* 0x000fe200078e020d */
[----:B------:R-:W-:Y:S01]  /*0840*/  LEA R2, P0, R4, c[0x0][0x160], 0x1 ;  /* 0x0000580004027a11 */ /* 0x000fe200078008ff */
[----:B------:R-:W-:Y:S01]  /*0850*/  IMAD.WIDE.U32 R6, R7, c[0x0][0x1a0], R30 ;  /* 0x0000680007067a25 */ /* 0x000fe200078e001e */
[----:B------:R-:W-:Y:S02]  /*0860*/  @P3 IADD3 R12, R12, 0x1, RZ ;  /* 0x000000010c0c3810 */ /* 0x000fe40007ffe0ff */
[----:B------:R-:W-:Y:S01]  /*0870*/  LEA.HI.X R3, R4, c[0x0][0x164], R0, 0x1, P0 ;  /* 0x0000590004037a11 */ /* 0x000fe200000f0c00 */
[----:B------:R-:W-:Y:S01]  /*0880*/  IMAD R21, R21, c[0x0][0x188], RZ ;  /* 0x0000620015157a24 */ /* 0x000fe200078e02ff */
[----:B------:R-:W-:Y:S01]  /*0890*/  ISETP.NE.AND P0, PT, RZ, c[0x0][0x1c8], PT ;  /* 0x00007200ff007a0c */ /* 0x000fe20003f05270 */
[----:B------:R-:W-:Y:S01]  /*08a0*/  IMAD.MOV.U32 R0, RZ, RZ, R12 ;  /* 0x000000ffff007224 */ /* 0x000fe200078e000c */
[----:B------:R-:W-:Y:S01]  /*08b0*/  IADD3 R4, P2, R2, UR7, RZ ;  /* 0x0000000702047c10 */ /* 0x000fe2000ff5e0ff */
[----:B------:R-:W-:Y:S01]  /*08c0*/  IMAD.IADD R7, R7, 0x1, R14 ;  /* 0x0000000107077824 */ /* 0x000fe200078e020e */
[----:B------:R1:W-:Y:S01]  /*08d0*/  LDGSTS.E.BYPASS.LTC128B.128 [R239], [R2.64] ;  /* 0x0000000002ef7fae */ /* 0x0003e2000b901d48 */
[----:B------:R-:W-:Y:S01]  /*08e0*/  @!P1 IMAD.MOV R0, RZ, RZ, -R0 ;  /* 0x000000ffff009224 */ /* 0x000fe200078e0a00 */
[----:B------:R-:W-:Y:S01]  /*08f0*/  IADD3.X R5, R3, UR13, RZ, P2, !PT ;  /* 0x0000000d03057c10 */ /* 0x000fe200097fe4ff */
[----:B------:R-:W-:-:S02]  /*0900*/  IMAD R10, R22, c[0x0][0x18c], R21 ;  /* 0x00006300160a7a24 */ /* 0x000fc400078e0215 */
[----:B------:R-:W-:Y:S02]  /*0910*/  IMAD.WIDE.U32 R6, R22, c[0x0][0x188], R6 ;  /* 0x0000620016067a25 */ /* 0x000fe400078e0006 */
[----:B------:R4:W-:Y:S02]  /*0920*/  LDGSTS.E.BYPASS.LTC128B.128 [R239+0x800], [R4.64] ;  /* 0x0080000004ef7fae */ /* 0x0009e4000b901d48 */
[----:B------:R-:W-:Y:S01]  /*0930*/  @!P0 LOP3.LUT R0, RZ, c[0x0][0x1c8], RZ, 0x33, !PT ;  /* 0x00007200ff008a12 */ /* 0x000fe200078e33ff */
[----:B------:R-:W-:Y:S02]  /*0940*/  IMAD.IADD R9, R9, 0x1, R11 ;  /* 0x0000000109097824 */ /* 0x000fe400078e020b */
[----:B------:R-:W-:Y:S01]  /*0950*/  IMAD.IADD R11, R7, 0x1, R10 ;  /* 0x00000001070b7824 */ /* 0x000fe200078e020a */
[----:B------:R-:W-:Y:S01]  /*0960*/  SHF.R.S32.HI R14, RZ, 0x1f, R0 ;  /* 0x0000001fff0e7819 */ /* 0x000fe20000011400 */
[----:B------:R-:W-:Y:S02]  /*0970*/  IMAD.MOV.U32 R10, RZ, RZ, R6 ;  /* 0x000000ffff0a7224 */ /* 0x000fe400078e0006 */
[----:B--2---:R-:W-:-:S04]  /*0980*/  IMAD.WIDE.U32 R28, R0, c[0x0][0x1b0], R8 ;  /* 0x00006c00001c7a25 */ /* 0x004fc800078e0008 */
[----:B------:R-:W-:Y:S01]  /*0990*/  IMAD R12, R236, UR10, RZ ;  /* 0x0000000aec0c7c24 */ /* 0x000fe2000f8e02ff */
[----:B------:R-:W-:Y:S01]  /*09a0*/  STL.64 [R1+0x58], R28 ;  /* 0x0000581c01007387 */ /* 0x000fe20000100a00 */
[----:B------:R-:W-:Y:S02]  /*09b0*/  IMAD.MOV.U32 R26, RZ, RZ, R28 ;  /* 0x000000ffff1a7224 */ /* 0x000fe400078e001c */
[----:B------:R-:W-:Y:S02]  /*09c0*/  IMAD R12, R15, UR11, R12 ;  /* 0x0000000b0f0c7c24 */ /* 0x000fe4000f8e020c */
[----:B------:R-:W-:Y:S01]  /*09d0*/  IMAD.WIDE.U32 R20, R0, c[0x0][0x1b8], R10 ;  /* 0x00006e0000147a25 */ /* 0x000fe200078e000a */
[----:B-1----:R-:W-:-:S04]  /*09e0*/  IADD3 R2, P0, R4, UR7, RZ ;  /* 0x0000000704027c10 */ /* 0x002fc8000ff1e0ff */
[----:B------:R-:W-:Y:S02]  /*09f0*/  IADD3.X R3, R5, UR13, RZ, P0, !PT ;  /* 0x0000000d05037c10 */ /* 0x000fe400087fe4ff */
[----:B------:R-:W-:Y:S01]  /*0a00*/  IADD3 R6, P0, R2, UR7, RZ ;  /* 0x0000000702067c10 */ /* 0x000fe2000ff1e0ff */
[----:B----4-:R-:W-:Y:S02]  /*0a10*/  IMAD R5, R14, c[0x0][0x1b0], RZ ;  /* 0x00006c000e057a24 */ /* 0x010fe400078e02ff */
[----:B------:R1:W-:Y:S01]  /*0a20*/  LDGSTS.E.BYPASS.LTC128B.128 [R239+0x1000], [R2.64] ;  /* 0x0100000002ef7fae */ /* 0x0003e2000b901d48 */
[----:B------:R-:W-:Y:S01]  /*0a30*/  IADD3.X R7, R3, UR13, RZ, P0, !PT ;  /* 0x0000000d03077c10 */ /* 0x000fe200087fe4ff */
[----:B------:R-:W-:Y:S01]  /*0a40*/  IMAD R5, R0, c[0x0][0x1b4], R5 ;  /* 0x00006d0000057a24 */ /* 0x000fe200078e0205 */
[----:B------:R-:W-:-:S03]  /*0a50*/  IADD3 R4, P0, R6, UR7, RZ ;  /* 0x0000000706047c10 */ /* 0x000fc6000ff1e0ff */
[----:B------:R-:W-:Y:S01]  /*0a60*/  IMAD.IADD R27, R29, 0x1, R5 ;  /* 0x000000011d1b7824 */ /* 0x000fe200078e0205 */
[----:B------:R-:W-:Y:S01]  /*0a70*/  IADD3.X R5, R7, UR13, RZ, P0, !PT ;  /* 0x0000000d07057c10 */ /* 0x000fe200087fe4ff */
[----:B------:R2:W-:Y:S02]  /*0a80*/  LDGSTS.E.BYPASS.LTC128B.128 [R239+0x1800], [R6.64] ;  /* 0x0180000006ef7fae */ /* 0x0005e4000b901d48 */
[----:B------:R-:W-:Y:S02]  /*0a90*/  IMAD.WIDE.U32 R8, R236, UR11, R26 ;  /* 0x0000000bec087c25 */ /* 0x000fe4000f8e001a */
[----:B------:R4:W-:Y:S04]  /*0aa0*/  LDGSTS.E.BYPASS.LTC128B.128 [R239+0x2000], [R4.64] ;  /* 0x0200000004ef7fae */ /* 0x0009e8000b901d48 */
[----:B------:R-:W-:Y:S04]  /*0ab0*/  STL.64 [R1+0x48], R26 ;  /* 0x0000481a01007387 */ /* 0x000fe80000100a00 */
[----:B------:R-:W-:Y:S01]  /*0ac0*/  STL.64 [R1+0x50], R20 ;  /* 0x0000501401007387 */ /* 0x000fe20000100a00 */
[----:B-1----:R-:W-:-:S04]  /*0ad0*/  IADD3 R2, P0, R4, UR7, RZ ;  /* 0x0000000704027c10 */ /* 0x002fc8000ff1e0ff */
[----:B------:R-:W-:Y:S01]  /*0ae0*/  IADD3.X R3, R5, UR13, RZ, P0, !PT ;  /* 0x0000000d05037c10 */ /* 0x000fe200087fe4ff */
[----:B--2---:R-:W-:-:S04]  /*0af0*/  IMAD R7, R14, c[0x0][0x1b8], RZ ;  /* 0x00006e000e077a24 */ /* 0x004fc800078e02ff */
[----:B------:R1:W-:Y:S01]  /*0b00*/  LDGSTS.E.BYPASS.LTC128B.128 [R239+0x2800], [R2.64] ;  /* 0x0280000002ef7fae */ /* 0x0003e2000b901d48 */
[----:B----4-:R-:W-:Y:S01]  /*0b10*/  IMAD.IADD R4, R9, 0x1, R12 ;  /* 0x0000000109047824 */ /* 0x010fe200078e020c */
[----:B------:R-:W-:Y:S01]  /*0b20*/  LEA R12, P0, R8, c[0x0][0x168], 0x1 ;  /* 0x00005a00080c7a11 */ /* 0x000fe200078008ff */
[----:B------:R-:W-:Y:S02]  /*0b30*/  IMAD R14, R0, c[0x0][0x1bc], R7 ;  /* 0x00006f00000e7a24 */ /* 0x000fe400078e0207 */
[----:B------:R-:W-:Y:S01]  /*0b40*/  IMAD R0, R15, c[0x0][0x1a0], RZ ;  /* 0x000068000f007a24 */ /* 0x000fe200078e02ff */
[----:B------:R-:W-:Y:S02]  /*0b50*/  LEA.HI.X R13, R8, c[0x0][0x16c], R4, 0x1, P0 ;  /* 0x00005b00080d7a11 */ /* 0x000fe400000f0c04 */
[----:B------:R-:W-:Y:S01]  /*0b60*/  IADD3 R4, P1, R2, UR7, RZ ;  /* 0x0000000702047c10 */ /* 0x000fe2000ff3e0ff */
[----:B------:R-:W-:-:S03]  /*0b70*/  IMAD R0, R236, c[0x0][0x1a4], R0 ;  /* 0x00006900ec007a24 */ /* 0x000fc600078e0200 */
[----:B------:R-:W-:Y:S02]  /*0b80*/  IADD3.X R5, R3, UR13, RZ, P1, !PT ;  /* 0x0000000d03057c10 */ /* 0x000fe40008ffe4ff */
[----:B------:R-:W-:Y:S01]  /*0b90*/  IADD3 R6, P1, R4, UR7, RZ ;  /* 0x0000000704067c10 */ /* 0x000fe2000ff3e0ff */
[----:B------:R-:W-:Y:S02]  /*0ba0*/  USHF.L.U32 UR7, UR4, 0x5, URZ ;  /* 0x0000000504077899 */ /* 0x000fe4000800063f */
[----:B------:R2:W-:Y:S01]  /*0bb0*/  LDGSTS.E.BYPASS.LTC128B.128 [R239+0x3000], [R4.64] ;  /* 0x0300000004ef7fae */ /* 0x0005e2000b901d48 */
[----:B------:R-:W-:-:S05]  /*0bc0*/  IADD3.X R7, R5, UR13, RZ, P1, !PT ;  /* 0x0000000d05077c10 */ /* 0x000fca0008ffe4ff */
[----:B------:R4:W-:Y:S01]  /*0bd0*/  LDGSTS.E.BYPASS.LTC128B.128 [R239+0x3800], [R6.64] ;  /* 0x0380000006ef7fae */ /* 0x0009e2000b901d48 */
[----:B-1----:R-:W-:-:S03]  /*0be0*/  IADD3 R2, P0, R12, UR12, RZ ;  /* 0x0000000c0c027c10 */ /* 0x002fc6000ff1e0ff */
[----:B------:R1:W-:Y:S01]  /*0bf0*/  LDGSTS.E.BYPASS.LTC128B.128 [R239+0x4000], [R12.64] ;  /* 0x040000000cef7fae */ /* 0x0003e2000b901d48 */
[----:B------:R-:W-:Y:S02]  /*0c00*/  IADD3.X R3, R13, UR14, RZ, P0, !PT ;  /* 0x0000000e0d037c10 */ /* 0x000fe400087fe4ff */
[----:B------:R-:W-:-:S03]  /*0c10*/  IADD3 R10, P0, R2, UR12, RZ ;  /* 0x0000000c020a7c10 */ /* 0x000fc6000ff1e0ff */
[----:B------:R5:W-:Y:S01]  /*0c20*/  LDGSTS.E.BYPASS.LTC128B.128 [R239+0x4800], [R2.64] ;  /* 0x0480000002ef7fae */ /* 0x000be2000b901d48 */
[----:B------:R-:W-:Y:S02]  /*0c30*/  IADD3.X R11, R3, UR14, RZ, P0, !PT ;  /* 0x0000000e030b7c10 */ /* 0x000fe400087fe4ff */
[----:B------:R-:W-:-:S03]  /*0c40*/  IADD3 R8, P0, R10, UR12, RZ ;  /* 0x0000000c0a087c10 */ /* 0x000fc6000ff1e0ff */
[----:B------:R3:W-:Y:S01]  /*0c50*/  LDGSTS.E.BYPASS.LTC128B.128 [R239+0x5000], [R10.64] ;  /* 0x050000000aef7fae */ /* 0x0007e2000b901d48 */
[----:B------:R-:W-:-:S05]  /*0c60*/  IADD3.X R9, R11, UR14, RZ, P0, !PT ;  /* 0x0000000e0b097c10 */ /* 0x000fca00087fe4ff */
[----:B------:R1:W-:Y:S01]  /*0c70*/  LDGSTS.E.BYPASS.LTC128B.128 [R239+0x5800], [R8.64] ;  /* 0x0580000008ef7fae */ /* 0x0003e2000b901d48 */
[----:B----4-:R-:W-:-:S04]  /*0c80*/  IADD3 R6, P0, R8, UR12, RZ ;  /* 0x0000000c08067c10 */ /* 0x010fc8000ff1e0ff */
[----:B------:R-:W-:Y:S02]  /*0c90*/  IADD3.X R7, R9, UR14, RZ, P0, !PT ;  /* 0x0000000e09077c10 */ /* 0x000fe400087fe4ff */
[----:B--2---:R-:W-:-:S03]  /*0ca0*/  IADD3 R4, P0, R6, UR12, RZ ;  /* 0x0000000c06047c10 */ /* 0x004fc6000ff1e0ff */
[----:B------:R2:W-:Y:S01]  /*0cb0*/  LDGSTS.E.BYPASS.LTC128B.128 [R239+0x6000], [R6.64] ;  /* 0x0600000006ef7fae */ /* 0x0005e2000b901d48 */
[----:B------:R-:W-:Y:S02]  /*0cc0*/  IADD3.X R5, R7, UR14, RZ, P0, !PT ;  /* 0x0000000e07057c10 */ /* 0x000fe400087fe4ff */
[----:B-----5:R-:W-:-:S03]  /*0cd0*/  IADD3 R2, P0, R4, UR12, RZ ;  /* 0x0000000c04027c10 */ /* 0x020fc6000ff1e0ff */
[----:B------:R4:W-:Y:S01]  /*0ce0*/  LDGSTS.E.BYPASS.LTC128B.128 [R239+0x6800], [R4.64] ;  /* 0x0680000004ef7fae */ /* 0x0009e2000b901d48 */
[----:B------:R-:W-:-:S05]  /*0cf0*/  IADD3.X R3, R5, UR14, RZ, P0, !PT ;  /* 0x0000000e05037c10 */ /* 0x000fca00087fe4ff */
[----:B------:R5:W-:Y:S01]  /*0d00*/  LDGSTS.E.BYPASS.LTC128B.128 [R239+0x7000], [R2.64] ;  /* 0x0700000002ef7fae */ /* 0x000be2000b901d48 */
[----:B--2---:R-:W-:-:S04]  /*0d10*/  IADD3 R6, P0, R2, UR12, RZ ;  /* 0x0000000c02067c10 */ /* 0x004fc8000ff1e0ff */
[----:B------:R-:W-:Y:S01]  /*0d20*/  IADD3.X R7, R3, UR14, RZ, P0, !PT ;  /* 0x0000000e03077c10 */ /* 0x000fe200087fe4ff */
[----:B----4-:R-:W-:-:S04]  /*0d30*/  IMAD.WIDE.U32 R4, R236, c[0x0][0x1a0], RZ ;  /* 0x00006800ec047a25 */ /* 0x010fc800078e00ff */
[----:B------:R2:W-:Y:S01]  /*0d40*/  LDGSTS.E.BYPASS.LTC128B.128 [R239+0x7800], [R6.64] ;  /* 0x0780000006ef7fae */ /* 0x0005e2000b901d48 */
[----:B-----5:R-:W-:-:S03]  /*0d50*/  IMAD.IADD R2, R5, 0x1, R0 ;  /* 0x0000000105027824 */ /* 0x020fc600078e0200 */
[----:B------:R-:W0:Y:S01]  /*0d60*/  LDGDEPBAR ;  /* 0x00000000000079af */ /* 0x000e220000000000 */
[----:B------:R-:W-:Y:S02]  /*0d70*/  IMAD.SHL.U32 R0, R80, 0x40, RZ ;  /* 0x0000004050007824 */ /* 0x000fe400078e00ff */
[----:B------:R-:W-:Y:S02]  /*0d80*/  IMAD.IADD R3, R21, 0x1, R14 ;  /* 0x0000000115037824 */ /* 0x000fe400078e020e */
[----:B------:R-:W-:Y:S01]  /*0d90*/  IMAD.SHL.U32 R5, R82, 0x40, RZ ;  /* 0x0000004052057824 */ /* 0x000fe200078e00ff */
[----:B------:R-:W-:Y:S02]  /*0da0*/  LOP3.LUT R0, R0, 0x1c0, RZ, 0xc0, !PT ;  /* 0x000001c000007812 */ /* 0x000fe400078ec0ff */
[----:B------:R4:W-:Y:S02]  /*0db0*/  STL [R1+0x60], R3 ;  /* 0x0000600301007387 */ /* 0x0009e40000100800 */
[----:B-1----:R-:W-:-:S02]  /*0dc0*/  LOP3.LUT R8, R0, 0x8, R18, 0xf8, !PT ;  /* 0x0000000800087812 */ /* 0x002fc400078ef812 */
[----:B--2---:R-:W-:Y:S01]  /*0dd0*/  LEA R6, P0, R4, R20, 0x7 ;  /* 0x0000001404067211 */ /* 0x004fe200078038ff */
[----:B------:R-:W-:-:S04]  /*0de0*/  DEPBAR.LE SB0, 0x0 ;  /* 0x000080000000791a */ /* 0x000fc80000000000 */
[----:B------:R-:W-:Y:S02]  /*0df0*/  LEA.HI.X R7, R4, R3, R2, 0x7, P0 ;  /* 0x0000000304077211 */ /* 0x000fe400000f3c02 */
[----:B------:R-:W-:Y:S01]  /*0e00*/  SHF.R.U32.HI R2, RZ, 0x3, R0 ;  /* 0x00000003ff027819 */ /* 0x000fe20000011600 */
[----:B------:R-:W-:Y:S01]  /*0e10*/  BAR.SYNC.DEFER_BLOCKING 0x0 ;  /* 0x0000000000007b1d */ /* 0x000fe20000010000 */
[C---:B------:R-:W-:Y:S01]  /*0e20*/  LEA R4, P0, R6.reuse, c[0x0][0x170], 0x1 ;  /* 0x00005c0006047a11 */ /* 0x040fe200078008ff */
[----:B----4-:R-:W-:Y:S01]  /*0e30*/  IMAD.SHL.U32 R3, R17, 0x8, RZ ;  /* 0x0000000811037824 */ /* 0x010fe200078e00ff */
[----:B------:R-:W-:Y:S02]  /*0e40*/  LOP3.LUT R0, R5, 0x1c0, RZ, 0xc0, !PT ;  /* 0x000001c005007812 */ /* 0x000fe400078ec0ff */
[----:B------:R-:W-:Y:S02]  /*0e50*/  LEA.HI.X R5, R6, c[0x0][0x174], R7, 0x1, P0 ;  /* 0x00005d0006057a11 */ /* 0x000fe400000f0c07 */
[----:B------:R-:W-:-:S02]  /*0e60*/  LOP3.LUT R8, R8, R2, RZ, 0x3c, !PT ;  /* 0x0000000208087212 */ /* 0x000fc400078e3cff */
[----:B------:R-:W-:Y:S02]  /*0e70*/  LOP3.LUT R6, R0, 0x8, R3, 0xf8, !PT ;  /* 0x0000000800067812 */ /* 0x000fe400078ef803 */
[----:B------:R-:W-:Y:S01]  /*0e80*/  SHF.R.U32.HI R3, RZ, 0x3, R0 ;  /* 0x00000003ff037819 */ /* 0x000fe20000011600 */
[----:B------:R-:W-:Y:S01]  /*0e90*/  IMAD R0, R17, 0x200, R8 ;  /* 0x0000020011007824 */ /* 0x000fe200078e0208 */
[----:B------:R-:W-:Y:S02]  /*0ea0*/  IADD3 R2, P0, R4, UR7, RZ ;  /* 0x0000000704027c10 */ /* 0x000fe4000ff1e0ff */
[----:B------:R-:W-:Y:S02]  /*0eb0*/  LOP3.LUT R238, R6, R3, RZ, 0x3c, !PT ;  /* 0x0000000306ee7212 */ /* 0x000fe400078e3cff */
[----:B------:R-:W-:Y:S02]  /*0ec0*/  IADD3 R8, P1, R2, UR7, RZ ;  /* 0x0000000702087c10 */ /* 0x000fe4000ff3e0ff */
[----:B------:R-:W-:-:S02]  /*0ed0*/  IADD3.X R3, R5, UR5, RZ, P0, !PT ;  /* 0x0000000505037c10 */ /* 0x000fc400087fe4ff */
[----:B------:R-:W-:Y:S02]  /*0ee0*/  IADD3 R6, P0, R8, UR7, RZ ;  /* 0x0000000708067c10 */ /* 0x000fe4000ff1e0ff */
[----:B------:R-:W-:Y:S01]  /*0ef0*/  IADD3.X R9, R3, UR5, RZ, P1, !PT ;  /* 0x0000000503097c10 */ /* 0x000fe20008ffe4ff */
[----:B------:R-:W-:Y:S01]  /*0f00*/  @!PT LDS RZ, [RZ] ;  /* 0x00000000fffff984 */ /* 0x000fe20000000800 */
[----:B------:R-:W-:Y:S01]  /*0f10*/  @!PT LDS RZ, [RZ] ;  /* 0x00000000fffff984 */ /* 0x000fe20000000800 */
[----:B------:R-:W-:Y:S01]  /*0f20*/  @!PT LDS RZ, [RZ] ;  /* 0x00000000fffff984 */ /* 0x000fe20000000800 */
[----:B------:R1:W-:Y:S01]  /*0f30*/  LDGSTS.E.BYPASS.LTC128B.128 [R239+0x8000], [R4.64] ;  /* 0x0800000004ef7fae */ /* 0x0003e2000b901d48 */
[----:B------:R-:W-:Y:S02]  /*0f40*/  LEA R226, R0, 0x4000, 0x1 ;  /* 0x0000400000e27811 */ /* 0x000fe400078e08ff */
[----:B------:R-:W-:Y:S01]  /*0f50*/  IADD3.X R7, R9, UR5, RZ, P0, !PT ;  /* 0x0000000509077c10 */ /* 0x000fe200087fe4ff */
[----:B------:R2:W-:Y:S01]  /*0f60*/  LDGSTS.E.BYPASS.LTC128B.128 [R239+0x8800], [R2.64] ;  /* 0x0880000002ef7fae */ /* 0x0005e2000b901d48 */
[----:B------:R-:W-:-:S03]  /*0f70*/  IADD3 R231, R226, 0x40, RZ ;  /* 0x00000040e2e77810 */ /* 0x000fc60007ffe0ff */
[----:B------:R4:W-:Y:S04]  /*0f80*/  LDGSTS.E.BYPASS.LTC128B.128 [R239+0x9000], [R8.64] ;  /* 0x0900000008ef7fae */ /* 0x0009e8000b901d48 */
[----:B------:R5:W-:Y:S01]  /*0f90*/  LDGSTS.E.BYPASS.LTC128B.128 [R239+0x9800], [R6.64] ;  /* 0x0980000006ef7fae */ /* 0x000be2000b901d48 */
[----:B--2---:R-:W-:Y:S01]  /*0fa0*/  IMAD.SHL.U32 R3, R16, 0x40, RZ ;  /* 0x0000004010037824 */ /* 0x004fe200078e00ff */
[----:B------:R-:W-:-:S04]  /*0fb0*/  IADD3 R2, P1, R6, UR7, RZ ;  /* 0x0000000706027c10 */ /* 0x000fc8000ff3e0ff */
[----:B------:R-:W-:Y:S02]  /*0fc0*/  LOP3.LUT R237, R3, 0xfffffe00, RZ, 0xc0, !PT ;  /* 0xfffffe0003ed7812 */ /* 0x000fe400078ec0ff */
[----:B-1----:R-:W-:Y:S02]  /*0fd0*/  IADD3 R4, P0, R2, UR7, RZ ;  /* 0x0000000702047c10 */ /* 0x002fe4000ff1e0ff */
[----:B------:R-:W-:Y:S01]  /*0fe0*/  IADD3.X R3, R7, UR5, RZ, P1, !PT ;  /* 0x0000000507037c10 */ /* 0x000fe20008ffe4ff */
[----:B----4-:R-:W-:Y:S01]  /*0ff0*/  IMAD R9, R83, 0x400, R237 ;  /* 0x0000040053097824 */ /* 0x010fe200078e02ed */
[----:B-----5:R-:W-:Y:S02]  /*1000*/  IADD3 R6, P1, R4, UR7, RZ ;  /* 0x0000000704067c10 */ /* 0x020fe4000ff3e0ff */
[----:B------:R-:W-:Y:S01]  /*1010*/  IADD3.X R5, R3, UR5, RZ, P0, !PT ;  /* 0x0000000503057c10 */ /* 0x000fe200087fe4ff */
[----:B------:R1:W-:Y:S01]  /*1020*/  LDGSTS.E.BYPASS.LTC128B.128 [R239+0xa000], [R2.64] ;  /* 0x0a00000002ef7fae */ /* 0x0003e2000b901d48 */
[----:B------:R-:W-:-:S02]  /*1030*/  IADD3 R8, P0, R6, UR7, RZ ;  /* 0x0000000706087c10 */ /* 0x000fc4000ff1e0ff */
[----:B------:R-:W-:Y:S01]  /*1040*/  IADD3.X R7, R5, UR5, RZ, P1, !PT ;  /* 0x0000000505077c10 */ /* 0x000fe20008ffe4ff */
[----:B------:R2:W-:Y:S01]  /*1050*/  LDGSTS.E.BYPASS.LTC128B.128 [R239+0xa800], [R4.64] ;  /* 0x0a80000004ef7fae */ /* 0x0005e2000b901d48 */
[----:B------:R-:W-:-:S03]  /*1060*/  LOP3.LUT P1, RZ, R82, 0x2, RZ, 0xc0, !PT ;  /* 0x0000000252ff7812 */ /* 0x000fc6000782c0ff */
[----:B------:R2:W-:Y:S01]  /*1070*/  LDGSTS.E.BYPASS.LTC128B.128 [R239+0xb000], [R6.64] ;  /* 0x0b00000006ef7fae */ /* 0x0005e2000b901d48 */
[----:B-1----:R-:W-:Y:S01]  /*1080*/  IMAD.IADD R2, R9, 0x1, R238 ;  /* 0x0000000109027824 */ /* 0x002fe200078e02ee */
[----:B------:R-:W-:Y:S01]  /*1090*/  IADD3.X R9, R7, UR5, RZ, P0, !PT ;  /* 0x0000000507097c10 */ /* 0x000fe200087fe4ff */
[----:B------:R-:W-:Y:S01]  /*10a0*/  IMAD.SHL.U32 R3, R0, 0x2, RZ ;  /* 0x0000000200037824 */ /* 0x000fe200078e00ff */
[----:B------:R-:W-:Y:S01]  /*10b0*/  LOP3.LUT P0, RZ, R80, 0x2, RZ, 0xc0, !PT ;  /* 0x0000000250ff7812 */ /* 0x000fe2000780c0ff */
[----:B------:R-:W-:Y:S02]  /*10c0*/  IMAD.SHL.U32 R227, R2, 0x2, RZ ;  /* 0x0000000202e37824 */ /* 0x000fe400078e00ff */
[----:B------:R3:W-:Y:S01]  /*10d0*/  LDGSTS.E.BYPASS.LTC128B.128 [R239+0xb800], [R8.64] ;  /* 0x0b80000008ef7fae */ /* 0x0007e2000b901d48 */
[----:B------:R-:W-:-:S03]  /*10e0*/  IMAD.MOV.U32 R2, RZ, RZ, 0x20 ;  /* 0x00000020ff027424 */ /* 0x000fc600078e00ff */
[----:B------:R-:W-:Y:S02]  /*10f0*/  LDSM.16.M88.4 R36, [R3+0x4000] ;  /* 0x004000000324783b */ /* 0x000fe40000000200 */
[----:B------:R-:W-:Y:S02]  /*1100*/  SEL R0, R2, 0xffffffe0, !P1 ;  /* 0xffffffe002007807 */ /* 0x000fe40004800000 */
[----:B------:R-:W-:Y:S01]  /*1110*/  LDSM.16.M88.4 R32, [R3+0x4800] ;  /* 0x004800000320783b */ /* 0x000fe20000000200 */
[----:B------:R-:W-:Y:S02]  /*1120*/  LOP3.LUT P1, RZ, R82, 0x4, RZ, 0xc0, !PT ;  /* 0x0000000452ff7812 */ /* 0x000fe4000782c0ff */
[----:B------:R-:W-:Y:S01]  /*1130*/  IMAD.IADD R230, R227, 0x1, R0 ;  /* 0x00000001e3e67824 */ /* 0x000fe200078e0200 */
[----:B------:R-:W-:Y:S04]  /*1140*/  LDSM.16.M88.4 R28, [R3+0x5000] ;  /* 0x00500000031c783b */ /* 0x000fe80000000200 */
[----:B------:R-:W-:Y:S04]  /*1150*/  LDSM.16.M88.4 R24, [R3+0x5800] ;  /* 0x005800000318783b */ /* 0x000fe80000000200 */
[----:B------:R-:W-:Y:S04]  /*1160*/  LDSM.16.M88.4 R20, [R3+0x6000] ;  /* 0x006000000314783b */ /* 0x000fe80000000200 */
[----:B------:R-:W-:Y:S04]  /*1170*/  LDSM.16.M88.4 R16, [R3+0x6800] ;  /* 0x006800000310783b */ /* 0x000fe80000000200 */
[----:B---3--:R-:W1:Y:S04]  /*1180*/  LDSM.16.M88.4 R8, [R227+0x2000] ;  /* 0x00200000e308783b */ /* 0x008e680000000200 */
[----:B------:R-:W3:Y:S04]  /*1190*/  LDSM.16.M88.4 R40, [R3+0x7000] ;  /* 0x007000000328783b */ /* 0x000ee80000000200 */
[----:B------:R4:W5:Y:S04]  /*11a0*/  LDSM.16.M88.4 R108, [R3+0x7800] ;  /* 0x00780000036c783b */ /* 0x0009680000000200 */
[----:B--2---:R-:W-:Y:S04]  /*11b0*/  LDSM.16.M88.4 R4, [R230+0x2000] ;  /* 0x00200000e604783b */ /* 0x004fe80000000200 */
[----:B------:R-:W-:Y:S04]  /*11c0*/  LDSM.16.M88.4 R12, [R227] ;  /* 0x00000000e30c783b */ /* 0x000fe80000000200 */
[----:B------:R-:W2:Y:S04]  /*11d0*/  S2R R82, SR_TID.X ;  /* 0x0000000000527919 */ /* 0x000ea80000002100 */
[----:B------:R-:W0:Y:S01]  /*11e0*/  LDGDEPBAR ;  /* 0x00000000000079af */ /* 0x000e220000000000 */
[----:B----4-:R-:W-:Y:S01]  /*11f0*/  SEL R3, R2, 0xffffffe0, !P0 ;  /* 0xffffffe002037807 */ /* 0x010fe20004000000 */
[----:B------:R-:W-:Y:S01]  /*1200*/  IMAD.MOV.U32 R2, RZ, RZ, 0x40 ;  /* 0x00000040ff027424 */ /* 0x000fe200078e00ff */
[----:B------:R-:W-:Y:S01]  /*1210*/  LOP3.LUT P0, RZ, R80, 0x4, RZ, 0xc0, !PT ;  /* 0x0000000450ff7812 */ /* 0x000fe2000780c0ff */
[----:B------:R-:W-:-:S02]  /*1220*/  IMAD.MOV.U32 R80, RZ, RZ, R224 ;  /* 0x000000ffff507224 */ /* 0x000fc400078e00e0 */
[----:B------:R-:W-:Y:S01]  /*1230*/  IMAD.IADD R225, R226, 0x1, R3 ;  /* 0x00000001e2e17824 */ /* 0x000fe200078e0203 */
[----:B------:R-:W-:Y:S01]  /*1240*/  SEL R2, R2, 0xffffffc0, !P1 ;  /* 0xffffffc002027807 */ /* 0x000fe20004800000 */
[----:B-1----:R-:W-:Y:S03]  /*1250*/  HMMA.16816.F32 R104, R8, R36, RZ ;  /* 0x000000240868723c */ /* 0x002fe600000018ff */
[----:B------:R-:W-:Y:S01]  /*1260*/  LDSM.16.M88.4 R140, [R225+0x3800] ;  /* 0x00380000e18c783b */ /* 0x000fe20000000200 */
[----:B------:R-:W-:-:S03]  /*1270*/  IMAD.IADD R228, R227, 0x1, R2 ;  /* 0x00000001e3e47824 */ /* 0x000fc600078e0202 */
[----:B------:R-:W1:Y:S01]  /*1280*/  LDSM.16.M88.4 R112, [R225] ;  /* 0x00000000e170783b */ /* 0x000e620000000200 */
[----:B------:R-:W-:Y:S01]  /*1290*/  @P0 IADD3 R231, R226, -0x40, RZ ;  /* 0xffffffc0e2e70810 */ /* 0x000fe20007ffe0ff */
[----:B------:R-:W-:Y:S01]  /*12a0*/  IMAD.IADD R229, R0, 0x1, R228 ;  /* 0x0000000100e57824 */ /* 0x000fe200078e02e4 */
[C---:B------:R-:W-:Y:S01]  /*12b0*/  HMMA.16816.F32 R100, R8.reuse, R32, RZ ;  /* 0x000000200864723c */ /* 0x040fe200000018ff */
[----:B------:R-:W4:Y:S02]  /*12c0*/  LDSM.16.M88.4 R132, [R225+0x2800] ;  /* 0x00280000e184783b */ /* 0x000f240000000200 */
[----:B------:R-:W-:Y:S01]  /*12d0*/  IMAD.IADD R224, R3, 0x1, R231 ;  /* 0x0000000103e07824 */ /* 0x000fe200078e02e7 */
[----:B------:R-:W-:Y:S01]  /*12e0*/  LOP3.LUT R3, R252, 0xffffffe0, RZ, 0xc0, !PT ;  /* 0xffffffe0fc037812 */ /* 0x000fe200078ec0ff */
[----:B------:R-:W1:Y:S03]  /*12f0*/  LDSM.16.M88.4 R128, [R225+0x2000] ;  /* 0x00200000e180783b */ /* 0x000e660000000200 */
[----:B------:R-:W-:Y:S01]  /*1300*/  HMMA.16816.F32 R88, R8, R28, RZ ;  /* 0x0000001c0858723c */ /* 0x000fe200000018ff */
[----:B------:R-:W1:Y:S01]  /*1310*/  LDSM.16.M88.4 R116, [R225+0x800] ;  /* 0x00080000e174783b */ /* 0x000e620000000200 */
[----:B--2---:R-:W-:-:S03]  /*1320*/  IMAD.IADD R3, R82, 0x1, -R3 ;  /* 0x0000000152037824 */ /* 0x004fc600078e0a03 */
[----:B------:R-:W-:Y:S03]  /*1330*/  LDSM.16.M88.4 R120, [R225+0x1000] ;  /* 0x00100000e178783b */ /* 0x000fe60000000200 */
[C---:B------:R-:W-:Y:S01]  /*1340*/  HMMA.16816.F32 R76, R8.reuse, R24, RZ ;  /* 0x00000018084c723c */ /* 0x040fe200000018ff */
[----:B------:R-:W2:Y:S04]  /*1350*/  LDSM.16.M88.4 R124, [R225+0x1800] ;  /* 0x00180000e17c783b */ /* 0x000ea80000000200 */
[----:B------:R-:W1:Y:S03]  /*1360*/  LDSM.16.M88.4 R136, [R225+0x3000] ;  /* 0x00300000e188783b */ /* 0x000e660000000200 */
[C---:B------:R-:W-:Y:S08]  /*1370*/  HMMA.16816.F32 R68, R8.reuse, R20, RZ ;  /* 0x000000140844723c */ /* 0x040ff000000018ff */
[C---:B------:R-:W-:Y:S08]  /*1380*/  HMMA.16816.F32 R60, R8.reuse, R16, RZ ;  /* 0x00000010083c723c */ /* 0x040ff000000018ff */
[C---:B---3--:R-:W-:Y:S08]  /*1390*/  HMMA.16816.F32 R52, R8.reuse, R40, RZ ;  /* 0x000000280834723c */ /* 0x048ff000000018ff */
[C---:B-----5:R-:W-:Y:S08]  /*13a0*/  HMMA.16816.F32 R44, R8.reuse, R108, RZ ;  /* 0x0000006c082c723c */ /* 0x060ff000000018ff */
[C---:B------:R-:W-:Y:S08]  /*13b0*/  HMMA.16816.F32 R96, R8.reuse, R38, RZ ;  /* 0x000000260860723c */ /* 0x040ff000000018ff */
[C---:B------:R-:W-:Y:S08]  /*13c0*/  HMMA.16816.F32 R92, R8.reuse, R34, RZ ;  /* 0x00000022085c723c */ /* 0x040ff000000018ff */
[C---:B------:R-:W-:Y:S08]  /*13d0*/  HMMA.16816.F32 R84, R8.reuse, R30, RZ ;  /* 0x0000001e0854723c */ /* 0x040ff000000018ff */
[C---:B------:R-:W-:Y:S08]  /*13e0*/  HMMA.16816.F32 R72, R8.reuse, R26, RZ ;  /* 0x0000001a0848723c */ /* 0x040ff000000018ff */
[C---:B------:R-:W-:Y:S08]  /*13f0*/  HMMA.16816.F32 R64, R8.reuse, R22, RZ ;  /* 0x000000160840723c */ /* 0x040ff000000018ff */
[C---:B------:R-:W-:Y:S08]  /*1400*/  HMMA.16816.F32 R56, R8.reuse, R18, RZ ;  /* 0x000000120838723c */ /* 0x040ff000000018ff */
[C---:B------:R-:W-:Y:S08]  /*1410*/  HMMA.16816.F32 R48, R8.reuse, R42, RZ ;  /* 0x0000002a0830723c */ /* 0x040ff000000018ff */
[----:B------:R-:W-:Y:S08]  /*1420*/  HMMA.16816.F32 R8, R8, R110, RZ ;  /* 0x0000006e0808723c */ /* 0x000ff000000018ff */
[C---:B-1----:R-:W-:Y:S08]  /*1430*/  HMMA.16816.F32 R144, R4.reuse, R112, R104 ;  /* 0x000000700490723c */ /* 0x042ff00000001868 */
[C---:B----4-:R-:W-:Y:S08]  /*1440*/  HMMA.16816.F32 R220, R4.reuse, R132, R60 ;  /* 0x0000008404dc723c */ /* 0x050ff0000000183c */
[----:B------:R-:W-:Y:S01]  /*1450*/  HMMA.16816.F32 R180, R4, R142, R8 ;  /* 0x0000008e04b4723c */ /* 0x000fe20000001808 */
[----:B------:R-:W1:Y:S07]  /*1460*/  LDSM.16.M88.4 R8, [R230] ;  /* 0x00000000e608783b */ /* 0x000e6e0000000200 */
[----:B------:R-:W-:Y:S01]  /*1470*/  HMMA.16816.F32 R60, R12, R20, RZ ;  /* 0x000000140c3c723c */ /* 0x000fe200000018ff */
[----:B------:R-:W-:-:S02]  /*1480*/  IMAD.MOV.U32 R171, RZ, RZ, R144 ;  /* 0x000000ffffab7224 */ /* 0x000fc400078e0090 */
[----:B------:R-:W-:Y:S02]  /*1490*/  IMAD.MOV.U32 R170, RZ, RZ, R145 ;  /* 0x000000ffffaa7224 */ /* 0x000fe400078e0091 */
[----:B------:R-:W-:Y:S02]  /*14a0*/  IMAD.MOV.U32 R169, RZ, RZ, R146 ;  /* 0x000000ffffa97224 */ /* 0x000fe400078e0092 */
[----:B------:R-:W-:Y:S01]  /*14b0*/  IMAD.MOV.U32 R168, RZ, RZ, R147 ;  /* 0x000000ffffa87224 */ /* 0x000fe200078e0093 */
[C---:B------:R-:W-:Y:S08]  /*14c0*/  HMMA.16816.F32 R232, R4.reuse, R128, R68 ;  /* 0x0000008004e8723c */ /* 0x040ff00000001844 */
[----:B------:R-:W-:Y:S08]  /*14d0*/  HMMA.16816.F32 R188, R4, R134, R56 ;  /* 0x0000008604bc723c */ /* 0x000ff00000001838 */
[C---:B------:R-:W-:Y:S08]  /*14e0*/  HMMA.16816.F32 R68, R12.reuse, R28, RZ ;  /* 0x0000001c0c44723c */ /* 0x040ff000000018ff */
[C---:B------:R-:W-:Y:S08]  /*14f0*/  HMMA.16816.F32 R56, R12.reuse, R16, RZ ;  /* 0x000000100c38723c */ /* 0x040ff000000018ff */
[----:B------:R-:W-:Y:S01]  /*1500*/  HMMA.16816.F32 R152, R12, R30, RZ ;  /* 0x0000001e0c98723c */ /* 0x000fe200000018ff */
[----:B------:R-:W-:Y:S07]  /*1510*/  LDSM.16.M88.4 R28, [R231+0x3000] ;  /* 0x00300000e71c783b */ /* 0x000fee0000000200 */
[C---:B------:R-:W-:Y:S08]  /*1520*/  HMMA.16816.F32 R248, R4.reuse, R116, R100 ;  /* 0x0000007404f8723c */ /* 0x040ff00000001864 */
[C---:B--2---:R-:W-:Y:S08]  /*1530*/  HMMA.16816.F32 R240, R4.reuse, R124, R76 ;  /* 0x0000007c04f0723c */ /* 0x044ff0000000184c */
[C---:B------:R-:W-:Y:S08]  /*1540*/  HMMA.16816.F32 R216, R4.reuse, R136, R52 ;  /* 0x0000008804d8723c */ /* 0x040ff00000001834 */
[C---:B------:R-:W-:Y:S08]  /*1550*/  HMMA.16816.F32 R208, R4.reuse, R114, R96 ;  /* 0x0000007204d0723c */ /* 0x040ff00000001860 */
[C---:B------:R-:W-:Y:S08]  /*1560*/  HMMA.16816.F32 R200, R4.reuse, R122, R84 ;  /* 0x0000007a04c8723c */ /* 0x040ff00000001854 */
[C---:B------:R-:W-:Y:S08]  /*1570*/  HMMA.16816.F32 R196, R4.reuse, R126, R72 ;  /* 0x0000007e04c4723c */ /* 0x040ff00000001848 */
[C---:B------:R-:W-:Y:S08]  /*1580*/  HMMA.16816.F32 R192, R4.reuse, R130, R64 ;  /* 0x0000008204c0723c */ /* 0x040ff00000001840 */
[----:B------:R-:W-:Y:S08]  /*1590*/  HMMA.16816.F32 R184, R4, R138, R48 ;  /* 0x0000008a04b8723c */ /* 0x000ff00000001830 */
[C---:B------:R-:W-:Y:S08]  /*15a0*/  HMMA.16816.F32 R76, R12.reuse, R36, RZ ;  /* 0x000000240c4c723c */ /* 0x040ff000000018ff */
[C---:B------:R-:W-:Y:S01]  /*15b0*/  HMMA.16816.F32 R160, R12.reuse, R38, RZ ;  /* 0x000000260ca0723c */ /* 0x040fe200000018ff */
[----:B------:R-:W-:Y:S07]  /*15c0*/  LDSM.16.M88.4 R36, [R231+0x2000] ;  /* 0x00200000e724783b */ /* 0x000fee0000000200 */
[C---:B------:R-:W-:Y:S08]  /*15d0*/  HMMA.16816.F32 R72, R12.reuse, R32, RZ ;  /* 0x000000200c48723c */ /* 0x040ff000000018ff */
[C---:B------:R-:W-:Y:S01]  /*15e0*/  HMMA.16816.F32 R156, R12.reuse, R34, RZ ;  /* 0x000000220c9c723c */ /* 0x040fe200000018ff */
[----:B------:R-:W-:Y:S07]  /*15f0*/  LDSM.16.M88.4 R32, [R231+0x2800] ;  /* 0x00280000e720783b */ /* 0x000fee0000000200 */
[C---:B------:R-:W-:Y:S08]  /*1600*/  HMMA.16816.F32 R64, R12.reuse, R24, RZ ;  /* 0x000000180c40723c */ /* 0x040ff000000018ff */
[C---:B------:R-:W-:Y:S01]  /*1610*/  HMMA.16816.F32 R148, R12.reuse, R26, RZ ;  /* 0x0000001a0c94723c */ /* 0x040fe200000018ff */
[----:B------:R-:W-:Y:S07]  /*1620*/  LDSM.16.M88.4 R24, [R231+0x1000] ;  /* 0x00100000e718783b */ /* 0x000fee0000000200 */
[C---:B------:R-:W-:Y:S01]  /*1630*/  HMMA.16816.F32 R144, R12.reuse, R22, RZ ;  /* 0x000000160c90723c */ /* 0x040fe200000018ff */
[----:B------:R-:W-:Y:S07]  /*1640*/  LDSM.16.M88.4 R20, [R231] ;  /* 0x00000000e714783b */ /* 0x000fee0000000200 */
[C---:B------:R-:W-:Y:S01]  /*1650*/  HMMA.16816.F32 R100, R12.reuse, R18, RZ ;  /* 0x000000120c64723c */ /* 0x040fe200000018ff */
[----:B------:R-:W-:Y:S07]  /*1660*/  LDSM.16.M88.4 R16, [R231+0x800] ;  /* 0x00080000e710783b */ /* 0x000fee0000000200 */
[C---:B------:R-:W-:Y:S08]  /*1670*/  HMMA.16816.F32 R52, R12.reuse, R40, RZ ;  /* 0x000000280c34723c */ /* 0x040ff000000018ff */
[C---:B------:R-:W-:Y:S01]  /*1680*/  HMMA.16816.F32 R96, R12.reuse, R42, RZ ;  /* 0x0000002a0c60723c */ /* 0x040fe200000018ff */
[----:B------:R-:W-:Y:S07]  /*1690*/  LDSM.16.M88.4 R40, [R231+0x1800] ;  /* 0x00180000e728783b */ /* 0x000fee0000000200 */
[C---:B------:R-:W-:Y:S08]  /*16a0*/  HMMA.16816.F32 R48, R12.reuse, R108, RZ ;  /* 0x0000006c0c30723c */ /* 0x040ff000000018ff */
[----:B------:R-:W-:Y:S01]  /*16b0*/  HMMA.16816.F32 R84, R12, R110, RZ ;  /* 0x0000006e0c54723c */ /* 0x000fe200000018ff */
[----:B------:R-:W2:Y:S07]  /*16c0*/  LDSM.16.M88.4 R12, [R228] ;  /* 0x00000000e40c783b */ /* 0x000eae0000000200 */
[----:B-1----:R-:W-:Y:S07]  /*16d0*/  HMMA.16816.F32 R164, R8, R128, R60 ;  /* 0x0000008008a4723c */ /* 0x002fee000000183c */
[----:B------:R-:W-:Y:S01]  /*16e0*/  IMAD.MOV.U32 R60, RZ, RZ, R171 ;  /* 0x000000ffff3c7224 */ /* 0x000fe200078e00ab */
[----:B------:R-:W-:Y:S01]  /*16f0*/  HMMA.16816.F32 R244, R4, R120, R88 ;  /* 0x0000007804f4723c */ /* 0x000fe20000001858 */
[----:B------:R-:W-:-:S02]  /*1700*/  IMAD.MOV.U32 R61, RZ, RZ, R170 ;  /* 0x000000ffff3d7224 */ /* 0x000fc400078e00aa */
[----:B------:R-:W-:Y:S02]  /*1710*/  IMAD.MOV.U32 R62, RZ, RZ, R169 ;  /* 0x000000ffff3e7224 */ /* 0x000fe400078e00a9 */
[----:B------:R-:W-:-:S03]  /*1720*/  IMAD.MOV.U32 R63, RZ, RZ, R168 ;  /* 0x000000ffff3f7224 */ /* 0x000fc600078e00a8 */
[C---:B------:R-:W-:Y:S01]  /*1730*/  HMMA.16816.F32 R212, R4.reuse, R140, R44 ;  /* 0x0000008c04d4723c */ /* 0x040fe2000000182c */
[----:B------:R-:W-:Y:S07]  /*1740*/  LDSM.16.M88.4 R44, [R231+0x3800] ;  /* 0x00380000e72c783b */ /* 0x000fee0000000200 */
[----:B------:R-:W-:Y:S01]  /*1750*/  HMMA.16816.F32 R204, R4, R118, R92 ;  /* 0x0000007604cc723c */ /* 0x000fe2000000185c */
[----:B------:R-:W1:Y:S07]  /*1760*/  LDSM.16.M88.4 R4, [R228+0x2000] ;  /* 0x00200000e404783b */ /* 0x000e6e0000000200 */
[C---:B------:R-:W-:Y:S08]  /*1770*/  HMMA.16816.F32 R104, R8.reuse, R120, R68 ;  /* 0x000000780868723c */ /* 0x040ff00000001844 */
[C---:B------:R-:W-:Y:S08]  /*1780*/  HMMA.16816.F32 R168, R8.reuse, R132, R56 ;  /* 0x0000008408a8723c */ /* 0x040ff00000001838 */
[C---:B------:R-:W-:Y:S08]  /*1790*/  HMMA.16816.F32 R56, R8.reuse, R122, R152 ;  /* 0x0000007a0838723c */ /* 0x040ff00000001898 */
[C---:B------:R-:W-:Y:S08]  /*17a0*/  HMMA.16816.F32 R88, R8.reuse, R112, R76 ;  /* 0x000000700858723c */ /* 0x040ff0000000184c */
[C---:B------:R-:W-:Y:S08]  /*17b0*/  HMMA.16816.F32 R172, R8.reuse, R136, R52 ;  /* 0x0000008808ac723c */ /* 0x040ff00000001834 */
[C---:B------:R-:W-:Y:S01]  /*17c0*/  HMMA.16816.F32 R52, R8.reuse, R114, R160 ;  /* 0x000000720834723c */ /* 0x040fe200000018a0 */
[----:B------:R-:W3:Y:S07]  /*17d0*/  S2R R163, SR_CTAID.X ;  /* 0x0000000000a37919 */ /* 0x000eee0000002500 */
[C---:B------:R-:W-:Y:S08]  /*17e0*/  HMMA.16816.F32 R68, R8.reuse, R134, R100 ;  /* 0x000000860844723c */ /* 0x040ff00000001864 */
[C---:B------:R-:W-:Y:S08]  /*17f0*/  HMMA.16816.F32 R92, R8.reuse, R116, R72 ;  /* 0x00000074085c723c */ /* 0x040ff00000001848 */
[----:B------:R-:W-:Y:S01]  /*1800*/  HMMA.16816.F32 R108, R8, R124, R64 ;  /* 0x0000007c086c723c */ /* 0x000fe20000001840 */
[----:B---3--:R-:W-:-:S07]  /*1810*/  IMAD.SHL.U32 R163, R163, 0x80, RZ ;  /* 0x00000080a3a37824 */ /* 0x008fce00078e00ff */
[----:B------:R-:W-:Y:S08]  /*1820*/  HMMA.16816.F32 R176, R8, R140, R48 ;  /* 0x0000008c08b0723c */ /* 0x000ff00000001830 */
[----:B--2---:R-:W-:Y:S08]  /*1830*/  HMMA.16816.F32 R100, R12, R24, R104 ;  /* 0x000000180c64723c */ /* 0x004ff00000001868 */
[C---:B------:R-:W-:Y:S08]  /*1840*/  HMMA.16816.F32 R48, R8.reuse, R118, R156 ;  /* 0x000000760830723c */ /* 0x040ff0000000189c */
[C---:B------:R-:W-:Y:S08]  /*1850*/  HMMA.16816.F32 R76, R8.reuse, R126, R148 ;  /* 0x0000007e084c723c */ /* 0x040ff00000001894 */
[C---:B------:R-:W-:Y:S08]  /*1860*/  HMMA.16816.F32 R72, R8.reuse, R130, R144 ;  /* 0x000000820848723c */ /* 0x040ff00000001890 */
[C---:B------:R-:W-:Y:S01]  /*1870*/  HMMA.16816.F32 R64, R8.reuse, R138, R96 ;  /* 0x0000008a0840723c */ /* 0x040fe20000001860 */
[----:B------:R-:W-:Y:S07]  /*1880*/  LDSM.16.M88.4 R96, [R224+0x800] ;  /* 0x00080000e060783b */ /* 0x000fee0000000200 */
[----:B------:R-:W-:Y:S01]  /*1890*/  HMMA.16816.F32 R84, R8, R142, R84 ;  /* 0x0000008e0854723c */ /* 0x000fe20000001854 */
[----:B------:R-:W-:Y:S07]  /*18a0*/  LDSM.16.M88.4 R8, [R229] ;  /* 0x00000000e508783b */ /* 0x000fee0000000200 */
[----:B------:R-:W-:Y:S01]  /*18b0*/  HMMA.16816.F32 R104, R12, R26, R56 ;  /* 0x0000001a0c68723c */ /* 0x000fe20000001838 */
[----:B------:R-:W2:Y:S07]  /*18c0*/  LDSM.16.M88.4 R56, [R224] ;  /* 0x00000000e038783b */ /* 0x000eae0000000200 */
[-C--:B-1----:R-:W-:Y:S08]  /*18d0*/  HMMA.16816.F32 R116, R4, R20.reuse, R60 ;  /* 0x000000140474723c */ /* 0x082ff0000000183c */
[----:B------:R-:W-:Y:S08]  /*18e0*/  HMMA.16816.F32 R60, R12, R20, R88 ;  /* 0x000000140c3c723c */ /* 0x000ff00000001858 */
[C---:B------:R-:W-:Y:S08]  /*18f0*/  HMMA.16816.F32 R248, R4.reuse, R16, R248 ;  /* 0x0000001004f8723c */ /* 0x040ff000000018f8 */
        /* <DEDUP_REMOVED lines=13> */
[----:B------:R-:W-:Y:S01]  /*19d0*/  HMMA.16816.F32 R180, R4, R46, R180 ;  /* 0x0000002e04b4723c */ /* 0x000fe200000018b4 */
[----:B------:R-:W1:Y:S07]  /*19e0*/  LDSM.16.M88.4 R4, [R229+0x2000] ;  /* 0x00200000e504783b */ /* 0x000e6e0000000200 */
[C---:B------:R-:W-:Y:S08]  /*19f0*/  HMMA.16816.F32 R52, R12.reuse, R22, R52 ;  /* 0x000000160c34723c */ /* 0x040ff00000001834 */
[C---:B------:R-:W-:Y:S01]  /*1a00*/  HMMA.16816.F32 R88, R12.reuse, R16, R92 ;  /* 0x000000100c58723c */ /* 0x040fe2000000185c */
[----:B------:R-:W-:Y:S07]  /*1a10*/  LDSM.16.M88.4 R92, [R224+0x1000] ;  /* 0x00100000e05c783b */ /* 0x000fee0000000200 */
[C---:B------:R-:W-:Y:S08]  /*1a20*/  HMMA.16816.F32 R48, R12.reuse, R18, R48 ;  /* 0x000000120c30723c */ /* 0x040ff00000001830 */
[C---:B------:R-:W-:Y:S08]  /*1a30*/  HMMA.16816.F32 R108, R12.reuse, R40, R108 ;  /* 0x000000280c6c723c */ /* 0x040ff0000000186c */
[C---:B------:R-:W-:Y:S01]  /*1a40*/  HMMA.16816.F32 R112, R12.reuse, R42, R76 ;  /* 0x0000002a0c70723c */ /* 0x040fe2000000184c */
[----:B------:R-:W-:Y:S07]  /*1a50*/  LDSM.16.M88.4 R76, [R224+0x2000] ;  /* 0x00200000e04c783b */ /* 0x000fee0000000200 */
[C---:B------:R-:W-:Y:S08]  /*1a60*/  HMMA.16816.F32 R120, R12.reuse, R36, R164 ;  /* 0x000000240c78723c */ /* 0x040ff000000018a4 */
[C---:B------:R-:W-:Y:S01]  /*1a70*/  HMMA.16816.F32 R124, R12.reuse, R38, R72 ;  /* 0x000000260c7c723c */ /* 0x040fe20000001848 */
[----:B------:R-:W-:Y:S07]  /*1a80*/  LDSM.16.M88.4 R72, [R224+0x2800] ;  /* 0x00280000e048783b */ /* 0x000fee0000000200 */
[C---:B------:R-:W-:Y:S08]  /*1a90*/  HMMA.16816.F32 R128, R12.reuse, R32, R168 ;  /* 0x000000200c80723c */ /* 0x040ff000000018a8 */
[C---:B------:R-:W-:Y:S01]  /*1aa0*/  HMMA.16816.F32 R132, R12.reuse, R34, R68 ;  /* 0x000000220c84723c */ /* 0x040fe20000001844 */
[----:B------:R-:W-:Y:S07]  /*1ab0*/  LDSM.16.M88.4 R68, [R224+0x3000] ;  /* 0x00300000e044783b */ /* 0x000fee0000000200 */
[C---:B------:R-:W-:Y:S08]  /*1ac0*/  HMMA.16816.F32 R136, R12.reuse, R28, R172 ;  /* 0x0000001c0c88723c */ /* 0x040ff000000018ac */
[C---:B------:R-:W-:Y:S08]  /*1ad0*/  HMMA.16816.F32 R64, R12.reuse, R30, R64 ;  /* 0x0000001e0c40723c */ /* 0x040ff00000001840 */
[C---:B------:R-:W-:Y:S08]  /*1ae0*/  HMMA.16816.F32 R140, R12.reuse, R44, R176 ;  /* 0x0000002c0c8c723c */ /* 0x040ff000000018b0 */
[----:B------:R-:W-:Y:S01]  /*1af0*/  HMMA.16816.F32 R144, R12, R46, R84 ;  /* 0x0000002e0c90723c */ /* 0x000fe20000001854 */
[----:B------:R-:W3:Y:S06]  /*1b00*/  LDSM.16.M88.4 R84, [R224+0x1800] ;  /* 0x00180000e054783b */ /* 0x000eec0000000200 */
[----:B------:R-:W-:Y:S01]  /*1b10*/  SHF.R.S32.HI R12, RZ, 0x1f, R3 ;  /* 0x0000001fff0c7819 */ /* 0x000fe20000011403 */
[----:B------:R-:W-:Y:S01]  /*1b20*/  IMAD R13, R83, 0x10, R163 ;  /* 0x00000010530d7824 */ /* 0x000fe200078e02a3 */
[----:B--2---:R-:W-:Y:S01]  /*1b30*/  HMMA.16816.F32 R20, R8, R56, R60 ;  /* 0x000000380814723c */ /* 0x004fe2000000183c */
[----:B------:R-:W-:Y:S01]  /*1b40*/  IMAD.SHL.U32 R14, R82, 0x2, RZ ;  /* 0x00000002520e7824 */ /* 0x000fe200078e00ff */
[----:B------:R-:W-:-:S02]  /*1b50*/  LEA.HI R3, R12, R3, RZ, 0x2 ;  /* 0x000000030c037211 */ /* 0x000fc400078f10ff */
[----:B------:R-:W-:Y:S02]  /*1b60*/  SHF.R.S32.HI R12, RZ, 0x1f, R252 ;  /* 0x0000001fff0c7819 */ /* 0x000fe400000114fc */
[----:B------:R-:W-:Y:S02]  /*1b70*/  SHF.R.S32.HI R3, RZ, 0x2, R3 ;  /* 0x00000002ff037819 */ /* 0x000fe40000011403 */
[----:B------:R-:W-:Y:S01]  /*1b80*/  LEA.HI R12, R12, R83, RZ, 0x2 ;  /* 0x000000530c0c7211 */ /* 0x000fe200078f10ff */
[----:B------:R-:W-:Y:S02]  /*1b90*/  HMMA.16816.F32 R28, R8, R58, R52 ;  /* 0x0000003a081c723c */ /* 0x000fe40000001834 */
[----:B------:R2:W-:Y:S01]  /*1ba0*/  STL [R1+0x78], R3 ;  /* 0x0000780301007387 */ /* 0x0005e20000100800 */
[----:B------:R-:W-:-:S05]  /*1bb0*/  LOP3.LUT R12, R12, 0xfffffffc, RZ, 0xc0, !PT ;  /* 0xfffffffc0c0c7812 */ /* 0x000fca00078ec0ff */
[----:B------:R-:W-:Y:S01]  /*1bc0*/  IMAD.IADD R12, R83, 0x1, -R12 ;  /* 0x00000001530c7824 */ /* 0x000fe200078e0a0c */
[----:B-1----:R-:W-:Y:S04]  /*1bd0*/  HMMA.16816.F32 R116, R4, R56, R116 ;  /* 0x000000380474723c */ /* 0x002fe80000001874 */
[----:B------:R1:W-:Y:S04]  /*1be0*/  STL [R1+0x7c], R12 ;  /* 0x00007c0c01007387 */ /* 0x0003e80000100800 */
[----:B------:R-:W-:Y:S01]  /*1bf0*/  HMMA.16816.F32 R16, R8, R96, R88 ;  /* 0x000000600810723c */ /* 0x000fe20000001858 */
[----:B------:R-:W4:Y:S01]  /*1c00*/  LDSM.16.M88.4 R88, [R224+0x3800] ;  /* 0x00380000e058783b */ /* 0x000f220000000200 */
[----:B------:R-:W-:-:S06]  /*1c10*/  DEPBAR.LE SB0, 0x0 ;  /* 0x000080000000791a */ /* 0x000fcc0000000000 */
[----:B------:R-:W-:Y:S01]  /*1c20*/  HMMA.16816.F32 R24, R8, R98, R48 ;  /* 0x000000620818723c */ /* 0x000fe20000001830 */
[----:B--2---:R-:W-:Y:S02]  /*1c30*/  IADD3 R3, R13, 0x1, R3 ;  /* 0x000000010d037810 */ /* 0x004fe40007ffe003 */
[----:B------:R-:W-:Y:S02]  /*1c40*/  LOP3.LUT R13, R14, 0x6, RZ, 0xc0, !PT ;  /* 0x000000060e0d7812 */ /* 0x000fe400078ec0ff */
[----:B------:R-:W-:-:S03]  /*1c50*/  IADD3 R3, R81, -c[0x0][0x214], R3 ;  /* 0x8000850051037a10 */ /* 0x000fc60007ffe003 */
[----:B---3--:R-:W-:Y:S01]  /*1c60*/  HMMA.16816.F32 R32, R8, R86, R112 ;  /* 0x000000560820723c */ /* 0x008fe20000001870 */
[----:B------:R-:W-:Y:S01]  /*1c70*/  IADD3 R60, R3, c[0x0][0x2e8], RZ ;  /* 0x0000ba00033c7a10 */ /* 0x000fe20007ffe0ff */
[----:B------:R-:W-:Y:S01]  /*1c80*/  IMAD R3, R236, 0x80, R13 ;  /* 0x00000080ec037824 */ /* 0x000fe200078e020d */
[----:B------:R-:W-:Y:S02]  /*1c90*/  IADD3 R236, R231, 0x1800, RZ ;  /* 0x00001800e7ec7810 */ /* 0x000fe40007ffe0ff */
[C---:B------:R-:W-:Y:S02]  /*1ca0*/  IADD3 R14, R60.reuse, 0x8, RZ ;  /* 0x000000083c0e7810 */ /* 0x040fe40007ffe0ff */
[----:B------:R-:W-:Y:S02]  /*1cb0*/  IADD3 R55, R3, 0x1, RZ ;  /* 0x0000000103377810 */ /* 0x000fe40007ffe0ff */
[-C--:B-1----:R-:W-:Y:S02]  /*1cc0*/  IMNMX R12, R60, R81.reuse, PT ;  /* 0x000000513c0c7217 */ /* 0x082fe40003800200 */
[----:B------:R-:W-:-:S02]  /*1cd0*/  IMNMX R14, R14, R81, PT ;  /* 0x000000510e0e7217 */ /* 0x000fc40003800200 */
[-C--:B------:R-:W-:Y:S02]  /*1ce0*/  ISETP.GE.AND P3, PT, R3, R12.reuse, PT ;  /* 0x0000000c0300720c */ /* 0x080fe40003f66270 */
[----:B------:R-:W-:Y:S02]  /*1cf0*/  ISETP.GE.AND P2, PT, R55, R12, PT ;  /* 0x0000000c3700720c */ /* 0x000fe40003f46270 */
[-C--:B------:R-:W-:Y:S02]  /*1d00*/  ISETP.GE.AND P1, PT, R3, R14.reuse, PT ;  /* 0x0000000e0300720c */ /* 0x080fe40003f26270 */
[----:B------:R-:W-:Y:S02]  /*1d10*/  ISETP.GE.AND P0, PT, R55, R14, PT ;  /* 0x0000000e3700720c */ /* 0x000fe40003f06270 */
[C---:B------:R-:W-:Y:S02]  /*1d20*/  IADD3 R57, R3.reuse, 0x8, RZ ;  /* 0x0000000803397810 */ /* 0x040fe40007ffe0ff */
[----:B------:R-:W-:-:S02]  /*1d30*/  IADD3 R56, R3, 0x9, RZ ;  /* 0x0000000903387810 */ /* 0x000fc40007ffe0ff */
[----:B------:R-:W-:Y:S02]  /*1d40*/  FSEL R150, R20, -INF , !P3 ;  /* 0xff80000014967808 */ /* 0x000fe40005800000 */
[----:B------:R-:W-:Y:S02]  /*1d50*/  FSEL R151, R21, -INF , !P2 ;  /* 0xff80000015977808 */ /* 0x000fe40005000000 */
[----:B------:R-:W-:Y:S02]  /*1d60*/  FSEL R159, R22, -INF , !P1 ;  /* 0xff800000169f7808 */ /* 0x000fe40004800000 */
[----:B------:R-:W-:Y:S02]  /*1d70*/  FSEL R158, R23, -INF , !P0 ;  /* 0xff800000179e7808 */ /* 0x000fe40004000000 */
[-C--:B------:R-:W-:Y:S01]  /*1d80*/  ISETP.GE.AND P3, PT, R57, R12.reuse, PT ;  /* 0x0000000c3900720c */ /* 0x080fe20003f66270 */
[----:B------:R-:W-:Y:S01]  /*1d90*/  HMMA.16816.F32 R20, R8, R94, R104 ;  /* 0x0000005e0814723c */ /* 0x000fe20000001868 */
[----:B------:R-:W-:-:S02]  /*1da0*/  ISETP.GE.AND P2, PT, R56, R12, PT ;  /* 0x0000000c3800720c */ /* 0x000fc40003f46270 */
[-C--:B------:R-:W-:Y:S02]  /*1db0*/  ISETP.GE.AND P1, PT, R57, R14.reuse, PT ;  /* 0x0000000e3900720c */ /* 0x080fe40003f26270 */
[----:B------:R-:W-:Y:S02]  /*1dc0*/  ISETP.GE.AND P0, PT, R56, R14, PT ;  /* 0x0000000e3800720c */ /* 0x000fe40003f06270 */
[----:B------:R-:W-:Y:S02]  /*1dd0*/  FSEL R156, R28, -INF , !P3 ;  /* 0xff8000001c9c7808 */ /* 0x000fe40005800000 */
[----:B------:R-:W-:Y:S02]  /*1de0*/  FSEL R155, R29, -INF , !P2 ;  /* 0xff8000001d9b7808 */ /* 0x000fe40005000000 */
[----:B------:R-:W-:Y:S02]  /*1df0*/  FSEL R163, R30, -INF , !P1 ;  /* 0xff8000001ea37808 */ /* 0x000fe40004800000 */
[----:B------:R-:W-:-:S02]  /*1e00*/  FSEL R162, R31, -INF , !P0 ;  /* 0xff8000001fa27808 */ /* 0x000fc40004000000 */
[----:B------:R-:W-:Y:S01]  /*1e10*/  HMMA.16816.F32 R28, R8, R92, R100 ;  /* 0x0000005c081c723c */ /* 0x000fe20000001864 */
[C---:B------:R-:W-:Y:S02]  /*1e20*/  IADD3 R54, R3.reuse, 0x10, RZ ;  /* 0x0000001003367810 */ /* 0x040fe40007ffe0ff */
[----:B------:R-:W-:Y:S02]  /*1e30*/  IADD3 R53, R3, 0x11, RZ ;  /* 0x0000001103357810 */ /* 0x000fe40007ffe0ff */
[CC--:B------:R-:W-:Y:S02]  /*1e40*/  ISETP.GE.AND P3, PT, R54.reuse, R12.reuse, PT ;  /* 0x0000000c3600720c */ /* 0x0c0fe40003f66270 */
[C---:B------:R-:W-:Y:S02]  /*1e50*/  ISETP.GE.AND P2, PT, R53.reuse, R12, PT ;  /* 0x0000000c3500720c */ /* 0x040fe40003f46270 */
[-C--:B------:R-:W-:Y:S02]  /*1e60*/  ISETP.GE.AND P1, PT, R54, R14.reuse, PT ;  /* 0x0000000e3600720c */ /* 0x080fe40003f26270 */
[----:B------:R-:W-:-:S02]  /*1e70*/  ISETP.GE.AND P0, PT, R53, R14, PT ;  /* 0x0000000e3500720c */ /* 0x000fc40003f06270 */
[C---:B------:R-:W-:Y:S02]  /*1e80*/  IADD3 R52, R3.reuse, 0x18, RZ ;  /* 0x0000001803347810 */ /* 0x040fe40007ffe0ff */
[----:B------:R-:W-:Y:S02]  /*1e90*/  IADD3 R43, R3, 0x19, RZ ;  /* 0x00000019032b7810 */ /* 0x000fe40007ffe0ff */
[----:B------:R-:W-:Y:S02]  /*1ea0*/  FSEL R152, R16, -INF , !P3 ;  /* 0xff80000010987808 */ /* 0x000fe40005800000 */
[----:B------:R-:W-:Y:S02]  /*1eb0*/  FSEL R153, R17, -INF , !P2 ;  /* 0xff80000011997808 */ /* 0x000fe40005000000 */
[----:B------:R-:W-:Y:S02]  /*1ec0*/  FSEL R161, R18, -INF , !P1 ;  /* 0xff80000012a17808 */ /* 0x000fe40004800000 */
[----:B------:R-:W-:-:S02]  /*1ed0*/  FSEL R160, R19, -INF , !P0 ;  /* 0xff80000013a07808 */ /* 0x000fc40004000000 */
[CC--:B------:R-:W-:Y:S01]  /*1ee0*/  ISETP.GE.AND P3, PT, R52.reuse, R12.reuse, PT ;  /* 0x0000000c3400720c */ /* 0x0c0fe20003f66270 */
[----:B------:R-:W-:Y:S01]  /*1ef0*/  HMMA.16816.F32 R16, R8, R84, R108 ;  /* 0x000000540810723c */ /* 0x000fe2000000186c */
[C---:B------:R-:W-:Y:S02]  /*1f00*/  ISETP.GE.AND P2, PT, R43.reuse, R12, PT ;  /* 0x0000000c2b00720c */ /* 0x040fe40003f46270 */
        /* <DEDUP_REMOVED lines=19> */
[C---:B------:R-:W-:Y:S02]  /*2040*/  IADD3 R41, R3.reuse, 0x29, RZ ;  /* 0x0000002903297810 */ /* 0x040fe40007ffe0ff */
[----:B------:R-:W-:Y:S02]  /*2050*/  ISETP.GE.AND P3, PT, R42, R12, PT ;  /* 0x0000000c2a00720c */ /* 0x000fe40003f66270 */
[----:B------:R-:W-:Y:S02]  /*2060*/  IADD3 R38, R3, 0x30, RZ ;  /* 0x0000003003267810 */ /* 0x000fe40007ffe0ff */
[C---:B------:R-:W-:Y:S02]  /*2070*/  ISETP.GE.AND P0, PT, R41.reuse, R14, PT ;  /* 0x0000000e2900720c */ /* 0x040fe40003f06270 */
[----:B------:R-:W-:-:S02]  /*2080*/  ISETP.GE.AND P2, PT, R41, R12, PT ;  /* 0x0000000c2900720c */ /* 0x000fc40003f46270 */
[----:B------:R-:W-:Y:S02]  /*2090*/  ISETP.GE.AND P1, PT, R42, R14, PT ;  /* 0x0000000e2a00720c */ /* 0x000fe40003f26270 */
[----:B------:R-:W-:Y:S02]  /*20a0*/  IADD3 R37, R3, 0x31, RZ ;  /* 0x0000003103257810 */ /* 0x000fe40007ffe0ff */
[----:B------:R-:W-:Y:S02]  /*20b0*/  FSEL R165, R20, -INF , !P3 ;  /* 0xff80000014a57808 */ /* 0x000fe40005800000 */
[----:B------:R-:W-:Y:S02]  /*20c0*/  ISETP.GE.AND P3, PT, R38, R12, PT ;  /* 0x0000000c2600720c */ /* 0x000fe40003f66270 */
[----:B------:R-:W-:Y:S02]  /*20d0*/  FSEL R166, R23, -INF , !P0 ;  /* 0xff80000017a67808 */ /* 0x000fe40004000000 */
[----:B------:R-:W-:-:S02]  /*20e0*/  IADD3 R51, R3, 0x38, RZ ;  /* 0x0000003803337810 */ /* 0x000fc40007ffe0ff */
[----:B------:R-:W-:Y:S02]  /*20f0*/  FSEL R164, R21, -INF , !P2 ;  /* 0xff80000015a47808 */ /* 0x000fe40005000000 */
[----:B------:R-:W-:Y:S02]  /*2100*/  FSEL R167, R22, -INF , !P1 ;  /* 0xff80000016a77808 */ /* 0x000fe40004800000 */
[----:B------:R-:W-:Y:S01]  /*2110*/  ISETP.GE.AND P0, PT, R37, R14, PT ;  /* 0x0000000e2500720c */ /* 0x000fe20003f06270 */
[----:B------:R-:W-:Y:S01]  /*2120*/  HMMA.16816.F32 R20, R8, R72, R128 ;  /* 0x000000480814723c */ /* 0x000fe20000001880 */
[----:B------:R-:W-:Y:S02]  /*2130*/  IADD3 R50, R3, 0x39, RZ ;  /* 0x0000003903327810 */ /* 0x000fe40007ffe0ff */
[----:B------:R-:W-:Y:S02]  /*2140*/  ISETP.GE.AND P2, PT, R37, R12, PT ;  /* 0x0000000c2500720c */ /* 0x000fe40003f46270 */
[----:B------:R-:W-:-:S02]  /*2150*/  ISETP.GE.AND P1, PT, R38, R14, PT ;  /* 0x0000000e2600720c */ /* 0x000fc40003f26270 */
[----:B------:R-:W-:Y:S02]  /*2160*/  FSEL R177, R16, -INF , !P3 ;  /* 0xff80000010b17808 */ /* 0x000fe40005800000 */
[----:B------:R-:W-:Y:S02]  /*2170*/  ISETP.GE.AND P3, PT, R51, R12, PT ;  /* 0x0000000c3300720c */ /* 0x000fe40003f66270 */
[----:B------:R-:W-:Y:S02]  /*2180*/  FSEL R252, R19, -INF , !P0 ;  /* 0xff80000013fc7808 */ /* 0x000fe40004000000 */
[----:B------:R-:W-:Y:S02]  /*2190*/  IADD3 R36, R3, 0x40, RZ ;  /* 0x0000004003247810 */ /* 0x000fe40007ffe0ff */
[----:B------:R-:W-:Y:S02]  /*21a0*/  FSEL R176, R17, -INF , !P2 ;  /* 0xff80000011b07808 */ /* 0x000fe40005000000 */
[----:B------:R-:W-:-:S02]  /*21b0*/  FSEL R13, R18, -INF , !P1 ;  /* 0xff800000120d7808 */ /* 0x000fc40004800000 */
[----:B------:R-:W-:Y:S01]  /*21c0*/  ISETP.GE.AND P0, PT, R50, R14, PT ;  /* 0x0000000e3200720c */ /* 0x000fe20003f06270 */
[----:B------:R-:W-:Y:S01]  /*21d0*/  HMMA.16816.F32 R16, R8, R74, R132 ;  /* 0x0000004a0810723c */ /* 0x000fe20000001884 */
[----:B------:R-:W-:Y:S01]  /*21e0*/  FSEL R173, R32, -INF , !P3 ;  /* 0xff80000020ad7808 */ /* 0x000fe20005800000 */
[----:B------:R1:W-:Y:S01]  /*21f0*/  STL [R1], R13 ;  /* 0x0000000d01007387 */ /* 0x0003e20000100800 */
[-C--:B------:R-:W-:Y:S02]  /*2200*/  ISETP.GE.AND P3, PT, R36, R12.reuse, PT ;  /* 0x0000000c2400720c */ /* 0x080fe40003f66270 */
[----:B------:R-:W-:Y:S02]  /*2210*/  ISETP.GE.AND P2, PT, R50, R12, PT ;  /* 0x0000000c3200720c */ /* 0x000fe40003f46270 */
[----:B------:R-:W-:Y:S01]  /*2220*/  ISETP.GE.AND P1, PT, R51, R14, PT ;  /* 0x0000000e3300720c */ /* 0x000fe20003f26270 */
[----:B------:R-:W-:Y:S01]  /*2230*/  IMAD.MOV.U32 R135, RZ, RZ, R80 ;  /* 0x000000ffff877224 */ /* 0x000fe200078e0050 */
[----:B------:R-:W-:-:S02]  /*2240*/  FSEL R174, R35, -INF , !P0 ;  /* 0xff80000023ae7808 */ /* 0x000fc40004000000 */
[C---:B------:R-:W-:Y:S02]  /*2250*/  IADD3 R35, R3.reuse, 0x41, RZ ;  /* 0x0000004103237810 */ /* 0x040fe40007ffe0ff */
[----:B------:R-:W-:Y:S02]  /*2260*/  IADD3 R49, R3, 0x48, RZ ;  /* 0x0000004803317810 */ /* 0x000fe40007ffe0ff */
[----:B------:R-:W-:Y:S02]  /*2270*/  FSEL R172, R33, -INF , !P2 ;  /* 0xff80000021ac7808 */ /* 0x000fe40005000000 */
[----:B------:R-:W-:Y:S02]  /*2280*/  FSEL R175, R34, -INF , !P1 ;  /* 0xff80000022af7808 */ /* 0x000fe40004800000 */
[----:B------:R-:W-:Y:S02]  /*2290*/  ISETP.GE.AND P2, PT, R35, R12, PT ;  /* 0x0000000c2300720c */ /* 0x000fe40003f46270 */
[----:B------:R-:W-:-:S02]  /*22a0*/  ISETP.GE.AND P1, PT, R36, R14, PT ;  /* 0x0000000e2400720c */ /* 0x000fc40003f26270 */
[----:B------:R-:W-:Y:S02]  /*22b0*/  ISETP.GE.AND P0, PT, R35, R14, PT ;  /* 0x0000000e2300720c */ /* 0x000fe40003f06270 */
[----:B------:R-:W-:Y:S02]  /*22c0*/  IADD3 R34, R3, 0x50, RZ ;  /* 0x0000005003227810 */ /* 0x000fe40007ffe0ff */
[----:B-1----:R-:W-:Y:S02]  /*22d0*/  FSEL R13, R28, -INF , !P3 ;  /* 0xff8000001c0d7808 */ /* 0x002fe40005800000 */
[----:B------:R-:W-:Y:S02]  /*22e0*/  ISETP.GE.AND P3, PT, R49, R12, PT ;  /* 0x0000000c3100720c */ /* 0x000fe40003f66270 */
[----:B------:R-:W-:Y:S01]  /*22f0*/  FSEL R107, R29, -INF , !P2 ;  /* 0xff8000001d6b7808 */ /* 0x000fe20005000000 */
[----:B------:R1:W-:Y:S01]  /*2300*/  STL [R1+0x18], R13 ;  /* 0x0000180d01007387 */ /* 0x0003e20000100800 */
[----:B------:R-:W-:-:S02]  /*2310*/  FSEL R105, R30, -INF , !P1 ;  /* 0xff8000001e697808 */ /* 0x000fc40004800000 */
[----:B------:R-:W-:Y:S02]  /*2320*/  IADD3 R48, R3, 0x49, RZ ;  /* 0x0000004903307810 */ /* 0x000fe40007ffe0ff */
[----:B------:R-:W-:Y:S02]  /*2330*/  ISETP.GE.AND P1, PT, R49, R14, PT ;  /* 0x0000000e3100720c */ /* 0x000fe40003f26270 */
[----:B------:R-:W-:Y:S02]  /*2340*/  FSEL R106, R24, -INF , !P3 ;  /* 0xff800000186a7808 */ /* 0x000fe40005800000 */
[-C--:B------:R-:W-:Y:S02]  /*2350*/  ISETP.GE.AND P3, PT, R34, R12.reuse, PT ;  /* 0x0000000c2200720c */ /* 0x080fe40003f66270 */
[----:B------:R-:W-:Y:S02]  /*2360*/  IADD3 R47, R3, 0x58, RZ ;  /* 0x00000058032f7810 */ /* 0x000fe40007ffe0ff */
[----:B------:R-:W-:-:S02]  /*2370*/  ISETP.GE.AND P2, PT, R48, R12, PT ;  /* 0x0000000c3000720c */ /* 0x000fc40003f46270 */
[----:B------:R-:W-:Y:S02]  /*2380*/  FSEL R15, R26, -INF , !P1 ;  /* 0xff8000001a0f7808 */ /* 0x000fe40004800000 */
[----:B------:R-:W-:Y:S02]  /*2390*/  IADD3 R33, R3, 0x51, RZ ;  /* 0x0000005103217810 */ /* 0x000fe40007ffe0ff */
[----:B------:R-:W-:Y:S02]  /*23a0*/  FSEL R100, R20, -INF , !P3 ;  /* 0xff80000014647808 */ /* 0x000fe40005800000 */
[----:B------:R-:W-:Y:S02]  /*23b0*/  ISETP.GE.AND P3, PT, R47, R12, PT ;  /* 0x0000000c2f00720c */ /* 0x000fe40003f66270 */
[----:B------:R-:W-:Y:S02]  /*23c0*/  FSEL R104, R25, -INF , !P2 ;  /* 0xff80000019687808 */ /* 0x000fe40005000000 */
[----:B-1----:R-:W-:-:S02]  /*23d0*/  FSEL R13, R31, -INF , !P0 ;  /* 0xff8000001f0d7808 */ /* 0x002fc40004000000 */
[----:B------:R-:W-:Y:S01]  /*23e0*/  HMMA.16816.F32 R28, R8, R68, R136 ;  /* 0x00000044081c723c */ /* 0x000fe20000001888 */
[----:B------:R-:W-:Y:S02]  /*23f0*/  ISETP.GE.AND P0, PT, R48, R14, PT ;  /* 0x0000000e3000720c */ /* 0x000fe40003f06270 */
[----:B------:R1:W-:Y:S01]  /*2400*/  STL [R1+0x1c], R13 ;  /* 0x00001c0d01007387 */ /* 0x0003e20000100800 */
[----:B------:R-:W-:Y:S02]  /*2410*/  ISETP.GE.AND P2, PT, R33, R12, PT ;  /* 0x0000000c2100720c */ /* 0x000fe40003f46270 */
[----:B------:R-:W-:Y:S01]  /*2420*/  IADD3 R46, R3, 0x59, RZ ;  /* 0x00000059032e7810 */ /* 0x000fe20007ffe0ff */
[----:B------:R2:W-:Y:S04]  /*2430*/  STL [R1+0x10], R15 ;  /* 0x0000100f01007387 */ /* 0x0005e80000100800 */
[----:B------:R-:W-:Y:S01]  /*2440*/  BAR.SYNC.DEFER_BLOCKING 0x0 ;  /* 0x0000000000007b1d */ /* 0x000fe20000010000 */
[----:B------:R-:W-:-:S02]  /*2450*/  ISETP.GE.AND P1, PT, R34, R14, PT ;  /* 0x0000000e2200720c */ /* 0x000fc40003f26270 */
[----:B------:R-:W-:Y:S02]  /*2460*/  FSEL R102, R21, -INF , !P2 ;  /* 0xff80000015667808 */ /* 0x000fe40005000000 */
[-C--:B------:R-:W-:Y:S02]  /*2470*/  ISETP.GE.AND P2, PT, R46, R12.reuse, PT ;  /* 0x0000000c2e00720c */ /* 0x080fe40003f46270 */
[C---:B------:R-:W-:Y:S02]  /*2480*/  IADD3 R32, R3.reuse, 0x60, RZ ;  /* 0x0000006003207810 */ /* 0x040fe40007ffe0ff */
[----:B------:R-:W-:Y:S02]  /*2490*/  FSEL R108, R22, -INF , !P1 ;  /* 0xff800000166c7808 */ /* 0x000fe40004800000 */
[----:B------:R-:W-:Y:S02]  /*24a0*/  ISETP.GE.AND P5, PT, R32, R12, PT ;  /* 0x0000000c2000720c */ /* 0x000fe40003fa6270 */
[----:B------:R-:W-:-:S02]  /*24b0*/  IADD3 R45, R3, 0x68, RZ ;  /* 0x00000068032d7810 */ /* 0x000fc40007ffe0ff */
[-C--:B------:R-:W-:Y:S02]  /*24c0*/  ISETP.GE.AND P1, PT, R47, R14.reuse, PT ;  /* 0x0000000e2f00720c */ /* 0x080fe40003f26270 */
[----:B-1----:R-:W-:Y:S02]  /*24d0*/  FSEL R13, R27, -INF , !P0 ;  /* 0xff8000001b0d7808 */ /* 0x002fe40004000000 */
[-C--:B------:R-:W-:Y:S01]  /*24e0*/  ISETP.GE.AND P0, PT, R33, R14.reuse, PT ;  /* 0x0000000e2100720c */ /* 0x080fe20003f06270 */
[C---:B----4-:R-:W-:Y:S01]  /*24f0*/  HMMA.16816.F32 R24, R8.reuse, R88, R140 ;  /* 0x000000580818723c */ /* 0x050fe2000000188c */
[----:B--2---:R-:W-:Y:S01]  /*2500*/  FSEL R15, R16, -INF , !P3 ;  /* 0xff800000100f7808 */ /* 0x004fe20005800000 */
[----:B------:R1:W-:Y:S01]  /*2510*/  STL [R1+0xc], R13 ;  /* 0x00000c0d01007387 */ /* 0x0003e20000100800 */
[----:B------:R-:W-:Y:S02]  /*2520*/  FSEL R109, R23, -INF , !P0 ;  /* 0xff800000176d7808 */ /* 0x000fe40004000000 */
[----:B------:R-:W-:Y:S01]  /*2530*/  FSEL R16, R28, -INF , !P5 ;  /* 0xff8000001c107808 */ /* 0x000fe20006800000 */
[----:B------:R2:W-:Y:S01]  /*2540*/  STL [R1+0x30], R15 ;  /* 0x0000300f01007387 */ /* 0x0005e20000100800 */
[----:B------:R-:W-:Y:S01]  /*2550*/  ISETP.GE.AND P0, PT, R46, R14, PT ;  /* 0x0000000e2e00720c */ /* 0x000fe20003f06270 */
[----:B------:R-:W-:Y:S01]  /*2560*/  HMMA.16816.F32 R20, R8, R70, R64 ;  /* 0x000000460814723c */ /* 0x000fe20000001840 */
[----:B------:R-:W-:-:S02]  /*2570*/  IADD3 R44, R3, 0x69, RZ ;  /* 0x00000069032c7810 */ /* 0x000fc40007ffe0ff */
[----:B------:R-:W-:Y:S02]  /*2580*/  FSEL R103, R18, -INF , !P1 ;  /* 0xff80000012677808 */ /* 0x000fe40004800000 */
[----:B------:R-:W-:Y:S02]  /*2590*/  FSEL R101, R19, -INF , !P0 ;  /* 0xff80000013657808 */ /* 0x000fe40004000000 */
[C---:B------:R-:W-:Y:S01]  /*25a0*/  IADD3 R67, R3.reuse, 0x70, RZ ;  /* 0x0000007003437810 */ /* 0x040fe20007ffe0ff */
[----:B------:R-:W-:Y:S01]  /*25b0*/  HMMA.16816.F32 R8, R8, R90, R144 ;  /* 0x0000005a0808723c */ /* 0x000fe20000001890 */
[C---:B------:R-:W-:Y:S02]  /*25c0*/  IADD3 R66, R3.reuse, 0x71, RZ ;  /* 0x0000007103427810 */ /* 0x040fe40007ffe0ff */
[C---:B------:R-:W-:Y:S02]  /*25d0*/  IADD3 R65, R3.reuse, 0x78, RZ ;  /* 0x0000007803417810 */ /* 0x040fe40007ffe0ff */
[----:B------:R-:W-:-:S02]  /*25e0*/  IADD3 R64, R3, 0x79, RZ ;  /* 0x0000007903407810 */ /* 0x000fc40007ffe0ff */
[-C--:B------:R-:W-:Y:S02]  /*25f0*/  ISETP.GE.AND P4, PT, R45, R12.reuse, PT ;  /* 0x0000000c2d00720c */ /* 0x080fe40003f86270 */
[-C--:B------:R-:W-:Y:S02]  /*2600*/  ISETP.GE.AND P0, PT, R44, R12.reuse, PT ;  /* 0x0000000c2c00720c */ /* 0x080fe40003f06270 */
[----:B-1----:R-:W-:Y:S02]  /*2610*/  FSEL R13, R17, -INF , !P2 ;  /* 0xff800000110d7808 */ /* 0x002fe40005000000 */
[-C--:B------:R-:W-:Y:S02]  /*2620*/  ISETP.GE.AND P2, PT, R67, R12.reuse, PT ;  /* 0x0000000c4300720c */ /* 0x080fe40003f46270 */
[----:B--2---:R-:W-:Y:S01]  /*2630*/  IADD3 R15, R3, 0x61, RZ ;  /* 0x00000061030f7810 */ /* 0x004fe20007ffe0ff */
[----:B------:R1:W-:Y:S01]  /*2640*/  STL [R1+0x38], R13 ;  /* 0x0000380d01007387 */ /* 0x0003e20000100800 */
[----:B------:R-:W-:-:S02]  /*2650*/  ISETP.GE.AND P1, PT, R66, R12, PT ;  /* 0x0000000c4200720c */ /* 0x000fc40003f26270 */
[-C--:B------:R-:W-:Y:S01]  /*2660*/  ISETP.GE.AND P3, PT, R15, R12.reuse, PT ;  /* 0x0000000c0f00720c */ /* 0x080fe20003f66270 */
[----:B------:R2:W-:Y:S01]  /*2670*/  STL [R1+0x2c], R16 ;  /* 0x00002c1001007387 */ /* 0x0005e20000100800 */
[-C--:B------:R-:W-:Y:S02]  /*2680*/  ISETP.GE.AND P6, PT, R65, R12.reuse, PT ;  /* 0x0000000c4100720c */ /* 0x080fe40003fc6270 */
[----:B------:R-:W-:Y:S02]  /*2690*/  ISETP.GE.AND P5, PT, R64, R12, PT ;  /* 0x0000000c4000720c */ /* 0x000fe40003fa6270 */
[----:B------:R-:W-:Y:S02]  /*26a0*/  IADD3 R12, R60, 0x48, RZ ;  /* 0x000000483c0c7810 */ /* 0x000fe40007ffe0ff */
[----:B------:R-:W-:Y:S02]  /*26b0*/  FSEL R145, R8, -INF , !P6 ;  /* 0xff80000008917808 */ /* 0x000fe40007000000 */
[----:B------:R-:W-:-:S02]  /*26c0*/  IMNMX R12, R12, R81, PT ;  /* 0x000000510c0c7217 */ /* 0x000fc40003800200 */
[----:B------:R-:W-:Y:S02]  /*26d0*/  FSEL R146, R9, -INF , !P5 ;  /* 0xff80000009927808 */ /* 0x000fe40006800000 */
[----:B-1----:R-:W-:Y:S02]  /*26e0*/  FSEL R13, R29, -INF , !P3 ;  /* 0xff8000001d0d7808 */ /* 0x002fe40005800000 */
[----:B------:R-:W-:-:S03]  /*26f0*/  ISETP.GE.AND P3, PT, R32, R14, PT ;  /* 0x0000000e2000720c */ /* 0x000fc60003f66270 */
[----:B------:R1:W-:Y:S01]  /*2700*/  STL [R1+0x28], R13 ;  /* 0x0000280d01007387 */ /* 0x0003e20000100800 */
[----:B--2---:R-:W-:Y:S02]  /*2710*/  FSEL R16, R30, -INF , !P3 ;  /* 0xff8000001e107808 */ /* 0x004fe40005800000 */
[----:B------:R-:W-:-:S03]  /*2720*/  ISETP.GE.AND P3, PT, R15, R14, PT ;  /* 0x0000000e0f00720c */ /* 0x000fc60003f66270 */
[----:B------:R2:W-:Y:S01]  /*2730*/  STL [R1+0x34], R16 ;  /* 0x0000341001007387 */ /* 0x0005e20000100800 */
[----:B-1----:R-:W-:Y:S02]  /*2740*/  IADD3 R13, R60, 0x40, RZ ;  /* 0x000000403c0d7810 */ /* 0x002fe40007ffe0ff */
[C---:B------:R-:W-:Y:S02]  /*2750*/  HMMA.16816.F32 R60, R4.reuse, R58, R208 ;  /* 0x0000003a043c723c */ /* 0x040fe400000018d0 */
[----:B------:R-:W-:Y:S02]  /*2760*/  IMNMX R13, R13, R81, PT ;  /* 0x000000510d0d7217 */ /* 0x000fe40003800200 */
[----:B--2---:R-:W-:Y:S02]  /*2770*/  FSEL R16, R31, -INF , !P3 ;  /* 0xff8000001f107808 */ /* 0x004fe40005800000 */
[-C--:B------:R-:W-:Y:S02]  /*2780*/  ISETP.GE.AND P3, PT, R45, R14.reuse, PT ;  /* 0x0000000e2d00720c */ /* 0x080fe40003f66270 */
[----:B------:R-:W-:Y:S01]  /*2790*/  FSEL R209, R21, -INF , !P0 ;  /* 0xff80000015d17808 */ /* 0x000fe20004000000 */
[----:B------:R1:W-:Y:S01]  /*27a0*/  STL [R1+0x40], R16 ;  /* 0x0000401001007387 */ /* 0x0003e20000100800 */
[----:B------:R-:W-:Y:S01]  /*27b0*/  ISETP.GE.AND P0, PT, R44, R14, PT ;  /* 0x0000000e2c00720c */ /* 0x000fe20003f06270 */
[----:B------:R-:W-:Y:S01]  /*27c0*/  HMMA.16816.F32 R28, R4, R92, R244 ;  /* 0x0000005c041c723c */ /* 0x000fe200000018f4 */
[----:B------:R-:W-:-:S02]  /*27d0*/  FSEL R208, R24, -INF , !P2 ;  /* 0xff80000018d07808 */ /* 0x000fc40005000000 */
[-C--:B------:R-:W-:Y:S02]  /*27e0*/  ISETP.GE.AND P2, PT, R67, R14.reuse, PT ;  /* 0x0000000e4300720c */ /* 0x080fe40003f46270 */
[----:B------:R-:W-:Y:S02]  /*27f0*/  FSEL R211, R25, -INF , !P1 ;  /* 0xff80000019d37808 */ /* 0x000fe40004800000 */
[-C--:B------:R-:W-:Y:S02]  /*2800*/  ISETP.GE.AND P1, PT, R66, R14.reuse, PT ;  /* 0x0000000e4200720c */ /* 0x080fe40003f26270 */
[----:B------:R-:W-:Y:S02]  /*2810*/  FSEL R210, R20, -INF , !P4 ;  /* 0xff80000014d27808 */ /* 0x000fe40006000000 */
[----:B------:R-:W-:-:S04]  /*2820*/  ISETP.GE.AND P4, PT, R65, R14, PT ;  /* 0x0000000e4100720c */ /* 0x000fc80003f86270 */
[----:B------:R-:W-:Y:S02]  /*2830*/  FSEL R140, R10, -INF , !P4 ;  /* 0xff8000000a8c7808 */ /* 0x000fe40006000000 */
[----:B-1----:R-:W-:Y:S02]  /*2840*/  FSEL R16, R22, -INF , !P3 ;  /* 0xff80000016107808 */ /* 0x002fe40005800000 */
[----:B------:R-:W-:-:S03]  /*2850*/  ISETP.GE.AND P3, PT, R64, R14, PT ;  /* 0x0000000e4000720c */ /* 0x000fc60003f66270 */
[----:B------:R1:W-:Y:S01]  /*2860*/  STL [R1+0x3c], R16 ;  /* 0x00003c1001007387 */ /* 0x0003e20000100800 */
[----:B------:R-:W-:Y:S01]  /*2870*/  FSEL R139, R11, -INF , !P3 ;  /* 0xff8000000b8b7808 */ /* 0x000fe20005800000 */
[C---:B-1----:R-:W-:Y:S07]  /*2880*/  HMMA.16816.F32 R16, R4.reuse, R96, R248 ;  /* 0x000000600410723c */ /* 0x042fee00000018f8 */
[----:B------:R-:W-:Y:S02]  /*2890*/  FSEL R250, R23, -INF , !P0 ;  /* 0xff80000017fa7808 */ /* 0x000fe40004000000 */
[----:B------:R-:W-:Y:S01]  /*28a0*/  ISETP.GE.AND P0, PT, R3, R13, PT ;  /* 0x0000000d0300720c */ /* 0x000fe20003f06270 */
[----:B------:R-:W-:Y:S01]  /*28b0*/  HMMA.16816.F32 R20, R4, R98, R204 ;  /* 0x000000620414723c */ /* 0x000fe200000018cc */
[----:B------:R-:W-:-:S02]  /*28c0*/  FSEL R249, R26, -INF , !P2 ;  /* 0xff8000001af97808 */ /* 0x000fc40005000000 */
[-C--:B------:R-:W-:Y:S02]  /*28d0*/  ISETP.GE.AND P2, PT, R3, R12.reuse, PT ;  /* 0x0000000c0300720c */ /* 0x080fe40003f46270 */
[----:B------:R-:W-:Y:S02]  /*28e0*/  FSEL R248, R27, -INF , !P1 ;  /* 0xff8000001bf87808 */ /* 0x000fe40004800000 */
[C---:B------:R-:W-:Y:S01]  /*28f0*/  ISETP.GE.AND P1, PT, R55.reuse, R13, PT ;  /* 0x0000000d3700720c */ /* 0x040fe20003f26270 */
[----:B------:R-:W-:Y:S01]  /*2900*/  HMMA.16816.F32 R24, R4, R86, R196 ;  /* 0x000000560418723c */ /* 0x000fe200000018c4 */
[----:B------:R-:W-:Y:S02]  /*2910*/  FSEL R80, R116, -INF , !P0 ;  /* 0xff80000074507808 */ /* 0x000fe40004000000 */
[----:B------:R-:W-:Y:S02]  /*2920*/  ISETP.GE.AND P0, PT, R55, R12, PT ;  /* 0x0000000c3700720c */ /* 0x000fe40003f06270 */
[----:B------:R-:W-:-:S02]  /*2930*/  FSEL R81, R118, -INF , !P2 ;  /* 0xff80000076517808 */ /* 0x000fc40005000000 */
[-C--:B------:R-:W-:Y:S02]  /*2940*/  ISETP.GE.AND P2, PT, R57, R13.reuse, PT ;  /* 0x0000000d3900720c */ /* 0x080fe40003f46270 */
[----:B------:R-:W-:Y:S02]  /*2950*/  FSEL R55, R117, -INF , !P1 ;  /* 0xff80000075377808 */ /* 0x000fe40004800000 */
[----:B------:R-:W-:Y:S02]  /*2960*/  ISETP.GE.AND P1, PT, R57, R12, PT ;  /* 0x0000000c3900720c */ /* 0x000fe40003f26270 */
[----:B------:R-:W-:Y:S02]  /*2970*/  FSEL R82, R119, -INF , !P0 ;  /* 0xff80000077527808 */ /* 0x000fe40004000000 */
[----:B------:R-:W-:Y:S02]  /*2980*/  ISETP.GE.AND P0, PT, R56, R13, PT ;  /* 0x0000000d3800720c */ /* 0x000fe40003f06270 */
[----:B------:R-:W-:-:S02]  /*2990*/  FSEL R60, R60, -INF , !P2 ;  /* 0xff8000003c3c7808 */ /* 0x000fc40005000000 */
[-C--:B------:R-:W-:Y:S02]  /*29a0*/  ISETP.GE.AND P2, PT, R56, R12.reuse, PT ;  /* 0x0000000c3800720c */ /* 0x080fe40003f46270 */
[----:B------:R-:W-:Y:S01]  /*29b0*/  FSEL R62, R62, -INF , !P1 ;  /* 0xff8000003e3e7808 */ /* 0x000fe20004800000 */
[----:B------:R-:W-:Y:S01]  /*29c0*/  HMMA.16816.F32 R56, R4, R94, R200 ;  /* 0x0000005e0438723c */ /* 0x000fe200000018c8 */
[C---:B------:R-:W-:Y:S02]  /*29d0*/  ISETP.GE.AND P1, PT, R54.reuse, R13, PT ;  /* 0x0000000d3600720c */ /* 0x040fe40003f26270 */
[----:B------:R-:W-:Y:S02]  /*29e0*/  FSEL R61, R61, -INF , !P0 ;  /* 0xff8000003d3d7808 */ /* 0x000fe40004000000 */
[----:B------:R-:W-:Y:S02]  /*29f0*/  ISETP.GE.AND P0, PT, R54, R12, PT ;  /* 0x0000000c3600720c */ /* 0x000fe40003f06270 */
[----:B------:R-:W-:-:S02]  /*2a00*/  FSEL R54, R63, -INF , !P2 ;  /* 0xff8000003f367808 */ /* 0x000fc40005000000 */
[----:B------:R-:W-:Y:S02]  /*2a10*/  FSEL R63, R16, -INF , !P1 ;  /* 0xff800000103f7808 */ /* 0x000fe40004800000 */
[C---:B------:R-:W-:Y:S02]  /*2a20*/  ISETP.GE.AND P2, PT, R53.reuse, R13, PT ;  /* 0x0000000d3500720c */ /* 0x040fe40003f46270 */
[----:B------:R-:W-:Y:S02]  /*2a30*/  ISETP.GE.AND P1, PT, R53, R12, PT ;  /* 0x0000000c3500720c */ /* 0x000fe40003f26270 */
[----:B------:R-:W-:Y:S02]  /*2a40*/  FSEL R92, R18, -INF , !P0 ;  /* 0xff800000125c7808 */ /* 0x000fe40004000000 */
[----:B------:R-:W-:Y:S02]  /*2a50*/  FSEL R53, R17, -INF , !P2 ;  /* 0xff80000011357808 */ /* 0x000fe40005000000 */
[----:B------:R-:W-:-:S02]  /*2a60*/  FSEL R93, R19, -INF , !P1 ;  /* 0xff800000135d7808 */ /* 0x000fc40004800000 */
[CC--:B------:R-:W-:Y:S01]  /*2a70*/  ISETP.GE.AND P0, PT, R52.reuse, R13.reuse, PT ;  /* 0x0000000d3400720c */ /* 0x0c0fe20003f06270 */
[----:B------:R-:W-:Y:S01]  /*2a80*/  HMMA.16816.F32 R16, R4, R84, R240 ;  /* 0x000000540410723c */ /* 0x000fe200000018f0 */
[-C--:B------:R-:W-:Y:S02]  /*2a90*/  ISETP.GE.AND P2, PT, R52, R12.reuse, PT ;  /* 0x0000000c3400720c */ /* 0x080fe40003f46270 */
[C---:B------:R-:W-:Y:S02]  /*2aa0*/  ISETP.GE.AND P1, PT, R43.reuse, R13, PT ;  /* 0x0000000d2b00720c */ /* 0x040fe40003f26270 */
[----:B------:R-:W-:Y:S02]  /*2ab0*/  FSEL R52, R20, -INF , !P0 ;  /* 0xff80000014347808 */ /* 0x000fe40004000000 */
[----:B------:R-:W-:Y:S02]  /*2ac0*/  FSEL R84, R22, -INF , !P2 ;  /* 0xff80000016547808 */ /* 0x000fe40005000000 */
[----:B------:R-:W-:-:S02]  /*2ad0*/  ISETP.GE.AND P0, PT, R43, R12, PT ;  /* 0x0000000c2b00720c */ /* 0x000fc40003f06270 */
[CC--:B------:R-:W-:Y:S02]  /*2ae0*/  ISETP.GE.AND P2, PT, R40.reuse, R13.reuse, PT ;  /* 0x0000000d2800720c */ /* 0x0c0fe40003f46270 */
[----:B------:R-:W-:Y:S02]  /*2af0*/  FSEL R83, R21, -INF , !P1 ;  /* 0xff80000015537808 */ /* 0x000fe40004800000 */
[----:B------:R-:W-:Y:S02]  /*2b00*/  ISETP.GE.AND P1, PT, R40, R12, PT ;  /* 0x0000000c2800720c */ /* 0x000fe40003f26270 */
[----:B------:R-:W-:Y:S02]  /*2b10*/  FSEL R85, R23, -INF , !P0 ;  /* 0xff80000017557808 */ /* 0x000fe40004000000 */
[----:B------:R-:W-:Y:S01]  /*2b20*/  FSEL R117, R28, -INF , !P2 ;  /* 0xff8000001c757808 */ /* 0x000fe20005000000 */
[----:B------:R-:W-:Y:S01]  /*2b30*/  HMMA.16816.F32 R20, R4, R72, R220 ;  /* 0x000000480414723c */ /* 0x000fe200000018dc */
[----:B------:R-:W-:-:S02]  /*2b40*/  ISETP.GE.AND P0, PT, R39, R13, PT ;  /* 0x0000000d2700720c */ /* 0x000fc40003f06270 */
[-C--:B------:R-:W-:Y:S02]  /*2b50*/  ISETP.GE.AND P2, PT, R39, R12.reuse, PT ;  /* 0x0000000c2700720c */ /* 0x080fe40003f46270 */
[----:B------:R-:W-:Y:S02]  /*2b60*/  FSEL R119, R30, -INF , !P1 ;  /* 0xff8000001e777808 */ /* 0x000fe40004800000 */
[CC--:B------:R-:W-:Y:S02]  /*2b70*/  ISETP.GE.AND P1, PT, R42.reuse, R13.reuse, PT ;  /* 0x0000000d2a00720c */ /* 0x0c0fe40003f26270 */
[----:B------:R-:W-:Y:S02]  /*2b80*/  FSEL R115, R29, -INF , !P0 ;  /* 0xff8000001d737808 */ /* 0x000fe40004000000 */
[----:B------:R-:W-:Y:S02]  /*2b90*/  FSEL R118, R31, -INF , !P2 ;  /* 0xff8000001f767808 */ /* 0x000fe40005000000 */
[----:B------:R-:W-:Y:S01]  /*2ba0*/  ISETP.GE.AND P0, PT, R42, R12, PT ;  /* 0x0000000c2a00720c */ /* 0x000fe20003f06270 */
[----:B------:R-:W-:Y:S01]  /*2bb0*/  HMMA.16816.F32 R28, R4, R76, R232 ;  /* 0x0000004c041c723c */ /* 0x000fe200000018e8 */
[----:B------:R-:W-:-:S02]  /*2bc0*/  ISETP.GE.AND P2, PT, R41, R13, PT ;  /* 0x0000000d2900720c */ /* 0x000fc40003f46270 */
[----:B------:R-:W-:Y:S02]  /*2bd0*/  FSEL R113, R56, -INF , !P1 ;  /* 0xff80000038717808 */ /* 0x000fe40004800000 */
[-C--:B------:R-:W-:Y:S02]  /*2be0*/  ISETP.GE.AND P1, PT, R41, R12.reuse, PT ;  /* 0x0000000c2900720c */ /* 0x080fe40003f26270 */
[----:B------:R-:W-:Y:S01]  /*2bf0*/  FSEL R116, R58, -INF , !P0 ;  /* 0xff8000003a747808 */ /* 0x000fe20004000000 */
[----:B------:R-:W-:Y:S01]  /*2c00*/  HMMA.16816.F32 R40, R4, R78, R192 ;  /* 0x0000004e0428723c */ /* 0x000fe200000018c0 */
[----:B------:R-:W-:Y:S02]  /*2c10*/  FSEL R112, R57, -INF , !P2 ;  /* 0xff80000039707808 */ /* 0x000fe40005000000 */
[C---:B------:R-:W-:Y:S02]  /*2c20*/  ISETP.GE.AND P0, PT, R38.reuse, R13, PT ;  /* 0x0000000d2600720c */ /* 0x040fe40003f06270 */
[----:B------:R-:W-:-:S02]  /*2c30*/  ISETP.GE.AND P2, PT, R38, R12, PT ;  /* 0x0000000c2600720c */ /* 0x000fc40003f46270 */
[----:B------:R-:W-:Y:S02]  /*2c40*/  FSEL R114, R59, -INF , !P1 ;  /* 0xff8000003b727808 */ /* 0x000fe40004800000 */
[----:B------:R-:W-:Y:S02]  /*2c50*/  FSEL R125, R16, -INF , !P0 ;  /* 0xff800000107d7808 */ /* 0x000fe40004000000 */
[----:B------:R-:W-:Y:S02]  /*2c60*/  FSEL R127, R18, -INF , !P2 ;  /* 0xff800000127f7808 */ /* 0x000fe40005000000 */
[CC--:B------:R-:W-:Y:S02]  /*2c70*/  ISETP.GE.AND P1, PT, R37.reuse, R13.reuse, PT ;  /* 0x0000000d2500720c */ /* 0x0c0fe40003f26270 */
[----:B------:R-:W-:Y:S02]  /*2c80*/  ISETP.GE.AND P0, PT, R37, R12, PT ;  /* 0x0000000c2500720c */ /* 0x000fe40003f06270 */
[----:B------:R-:W-:-:S02]  /*2c90*/  ISETP.GE.AND P2, PT, R51, R13, PT ;  /* 0x0000000d3300720c */ /* 0x000fc40003f46270 */
[----:B------:R-:W-:Y:S02]  /*2ca0*/  FSEL R123, R17, -INF , !P1 ;  /* 0xff800000117b7808 */ /* 0x000fe40004800000 */
[----:B------:R-:W-:Y:S02]  /*2cb0*/  FSEL R126, R19, -INF , !P0 ;  /* 0xff800000137e7808 */ /* 0x000fe40004000000 */
[----:B------:R-:W-:Y:S01]  /*2cc0*/  FSEL R121, R24, -INF , !P2 ;  /* 0xff80000018797808 */ /* 0x000fe20005000000 */
[----:B------:R-:W-:Y:S01]  /*2cd0*/  HMMA.16816.F32 R16, R4, R74, R188 ;  /* 0x0000004a0410723c */ /* 0x000fe200000018bc */
[-C--:B------:R-:W-:Y:S02]  /*2ce0*/  ISETP.GE.AND P1, PT, R51, R12.reuse, PT ;  /* 0x0000000c3300720c */ /* 0x080fe40003f26270 */
[C---:B------:R-:W-:Y:S02]  /*2cf0*/  ISETP.GE.AND P0, PT, R50.reuse, R13, PT ;  /* 0x0000000d3200720c */ /* 0x040fe40003f06270 */
[----:B------:R-:W-:-:S02]  /*2d00*/  ISETP.GE.AND P2, PT, R50, R12, PT ;  /* 0x0000000c3200720c */ /* 0x000fc40003f46270 */
[----:B------:R-:W-:Y:S02]  /*2d10*/  FSEL R124, R26, -INF , !P1 ;  /* 0xff8000001a7c7808 */ /* 0x000fe40004800000 */
[----:B------:R-:W-:Y:S02]  /*2d20*/  FSEL R120, R25, -INF , !P0 ;  /* 0xff80000019787808 */ /* 0x000fe40004000000 */
[----:B------:R-:W-:Y:S02]  /*2d30*/  FSEL R122, R27, -INF , !P2 ;  /* 0xff8000001b7a7808 */ /* 0x000fe40005000000 */
[CC--:B------:R-:W-:Y:S01]  /*2d40*/  ISETP.GE.AND P1, PT, R36.reuse, R13.reuse, PT ;  /* 0x0000000d2400720c */ /* 0x0c0fe20003f26270 */
[----:B------:R-:W-:Y:S01]  /*2d50*/  HMMA.16816.F32 R24, R4, R68, R216 ;  /* 0x000000440418723c */ /* 0x000fe200000018d8 */
[----:B------:R-:W-:Y:S02]  /*2d60*/  ISETP.GE.AND P0, PT, R36, R12, PT ;  /* 0x0000000c2400720c */ /* 0x000fe40003f06270 */
[----:B------:R-:W-:-:S02]  /*2d70*/  ISETP.GE.AND P2, PT, R35, R13, PT ;  /* 0x0000000d2300720c */ /* 0x000fc40003f46270 */
[----:B------:R-:W-:Y:S02]  /*2d80*/  FSEL R138, R28, -INF , !P1 ;  /* 0xff8000001c8a7808 */ /* 0x000fe40004800000 */
[----:B------:R-:W-:Y:S02]  /*2d90*/  FSEL R137, R30, -INF , !P0 ;  /* 0xff8000001e897808 */ /* 0x000fe40004000000 */
[----:B------:R-:W-:Y:S02]  /*2da0*/  FSEL R131, R29, -INF , !P2 ;  /* 0xff8000001d837808 */ /* 0x000fe40005000000 */
[-C--:B------:R-:W-:Y:S02]  /*2db0*/  ISETP.GE.AND P1, PT, R35, R12.reuse, PT ;  /* 0x0000000c2300720c */ /* 0x080fe40003f26270 */
[C---:B------:R-:W-:Y:S02]  /*2dc0*/  ISETP.GE.AND P0, PT, R49.reuse, R13, PT ;  /* 0x0000000d3100720c */ /* 0x040fe40003f06270 */
[----:B------:R-:W-:-:S02]  /*2dd0*/  ISETP.GE.AND P2, PT, R49, R12, PT ;  /* 0x0000000c3100720c */ /* 0x000fc40003f46270 */
[----:B------:R-:W-:Y:S02]  /*2de0*/  FSEL R133, R31, -INF , !P1 ;  /* 0xff8000001f857808 */ /* 0x000fe40004800000 */
[----:B------:R-:W-:Y:S01]  /*2df0*/  FSEL R129, R40, -INF , !P0 ;  /* 0xff80000028817808 */ /* 0x000fe20004000000 */
[----:B------:R-:W-:Y:S01]  /*2e00*/  HMMA.16816.F32 R28, R4, R70, R184 ;  /* 0x00000046041c723c */ /* 0x000fe200000018b8 */
[----:B------:R-:W-:Y:S02]  /*2e10*/  FSEL R132, R42, -INF , !P2 ;  /* 0xff8000002a847808 */ /* 0x000fe40005000000 */
[CC--:B------:R-:W-:Y:S02]  /*2e20*/  ISETP.GE.AND P1, PT, R48.reuse, R13.reuse, PT ;  /* 0x0000000d3000720c */ /* 0x0c0fe40003f26270 */
        /* <DEDUP_REMOVED lines=9> */
[----:B------:R-:W-:Y:S02]  /*2ec0*/  FSEL R178, R21, -INF , !P0 ;  /* 0xff80000015b27808 */ /* 0x000fe40004000000 */
[----:B------:R-:W-:Y:S02]  /*2ed0*/  FSEL R187, R23, -INF , !P2 ;  /* 0xff80000017bb7808 */ /* 0x000fe40005000000 */
[C---:B------:R-:W-:Y:S01]  /*2ee0*/  ISETP.GE.AND P0, PT, R47.reuse, R12, PT ;  /* 0x0000000c2f00720c */ /* 0x040fe20003f06270 */
[----:B------:R-:W-:Y:S01]  /*2ef0*/  HMMA.16816.F32 R20, R4, R88, R212 ;  /* 0x000000580414723c */ /* 0x000fe200000018d4 */
[----:B------:R-:W-:Y:S02]  /*2f00*/  ISETP.GE.AND P1, PT, R47, R13, PT ;  /* 0x0000000d2f00720c */ /* 0x000fe40003f26270 */
[----:B------:R-:W-:-:S02]  /*2f10*/  FSEL R186, R18, -INF , !P0 ;  /* 0xff80000012ba7808 */ /* 0x000fc40004000000 */
[-C--:B------:R-:W-:Y:S02]  /*2f20*/  ISETP.GE.AND P0, PT, R32, R13.reuse, PT ;  /* 0x0000000d2000720c */ /* 0x080fe40003f06270 */
[----:B------:R-:W-:Y:S01]  /*2f30*/  FSEL R143, R16, -INF , !P1 ;  /* 0xff800000108f7808 */ /* 0x000fe20004800000 */
[----:B------:R-:W-:Y:S01]  /*2f40*/  HMMA.16816.F32 R4, R4, R90, R180 ;  /* 0x0000005a0404723c */ /* 0x000fe200000018b4 */
[----:B------:R-:W-:Y:S02]  /*2f50*/  FSEL R190, R24, -INF , !P0 ;  /* 0xff80000018be7808 */ /* 0x000fe40004000000 */
[----:B------:R-:W-:Y:S02]  /*2f60*/  ISETP.GE.AND P0, PT, R15, R12, PT ;  /* 0x0000000c0f00720c */ /* 0x000fe40003f06270 */
[----:B------:R-:W-:Y:S02]  /*2f70*/  ISETP.GE.AND P2, PT, R46, R13, PT ;  /* 0x0000000d2e00720c */ /* 0x000fe40003f46270 */
[----:B------:R-:W-:-:S02]  /*2f80*/  FSEL R197, R27, -INF , !P0 ;  /* 0xff8000001bc57808 */ /* 0x000fc40004000000 */
[----:B------:R-:W-:Y:S02]  /*2f90*/  ISETP.GE.AND P0, PT, R44, R13, PT ;  /* 0x0000000d2c00720c */ /* 0x000fe40003f06270 */
[-C--:B------:R-:W-:Y:S02]  /*2fa0*/  ISETP.GE.AND P1, PT, R46, R12.reuse, PT ;  /* 0x0000000c2e00720c */ /* 0x080fe40003f26270 */
[----:B------:R-:W-:Y:S02]  /*2fb0*/  FSEL R182, R29, -INF , !P0 ;  /* 0xff8000001db67808 */ /* 0x000fe40004000000 */
[----:B------:R-:W-:Y:S02]  /*2fc0*/  ISETP.GE.AND P0, PT, R67, R12, PT ;  /* 0x0000000c4300720c */ /* 0x000fe40003f06270 */
[----:B------:R-:W-:Y:S02]  /*2fd0*/  FSEL R141, R17, -INF , !P2 ;  /* 0xff800000118d7808 */ /* 0x000fe40005000000 */
[----:B------:R-:W-:-:S02]  /*2fe0*/  FSEL R194, R22, -INF , !P0 ;  /* 0xff80000016c27808 */ /* 0x000fc40004000000 */
[----:B------:R-:W-:Y:S02]  /*2ff0*/  FSEL R185, R19, -INF , !P1 ;  /* 0xff80000013b97808 */ /* 0x000fe40004800000 */
[-C--:B------:R-:W-:Y:S02]  /*3000*/  ISETP.GE.AND P0, PT, R65, R13.reuse, PT ;  /* 0x0000000d4100720c */ /* 0x080fe40003f06270 */
[----:B------:R-:W-:Y:S02]  /*3010*/  ISETP.GE.AND P2, PT, R32, R12, PT ;  /* 0x0000000c2000720c */ /* 0x000fe40003f46270 */
[----:B------:R-:W-:Y:S02]  /*3020*/  ISETP.GE.AND P1, PT, R15, R13, PT ;  /* 0x0000000d0f00720c */ /* 0x000fe40003f26270 */
[----:B------:R-:W-:Y:S02]  /*3030*/  FSEL R179, R4, -INF , !P0 ;  /* 0xff80000004b37808 */ /* 0x000fe40004000000 */
[----:B------:R-:W-:-:S02]  /*3040*/  FSEL R198, R26, -INF , !P2 ;  /* 0xff8000001ac67808 */ /* 0x000fc40005000000 */
[----:B------:R-:W-:Y:S02]  /*3050*/  FSEL R189, R25, -INF , !P1 ;  /* 0xff80000019bd7808 */ /* 0x000fe40004800000 */
[-C--:B------:R-:W-:Y:S02]  /*3060*/  ISETP.GE.AND P0, PT, R64, R12.reuse, PT ;  /* 0x0000000c4000720c */ /* 0x080fe40003f06270 */
[C---:B------:R-:W-:Y:S02]  /*3070*/  ISETP.GE.AND P2, PT, R45.reuse, R13, PT ;  /* 0x0000000d2d00720c */ /* 0x040fe40003f46270 */
[----:B------:R-:W-:Y:S02]  /*3080*/  ISETP.GE.AND P1, PT, R45, R12, PT ;  /* 0x0000000c2d00720c */ /* 0x000fe40003f26270 */
[----:B------:R-:W-:Y:S02]  /*3090*/  FSEL R191, R7, -INF , !P0 ;  /* 0xff80000007bf7808 */ /* 0x000fe40004000000 */
[----:B------:R-:W-:-:S02]  /*30a0*/  FSEL R183, R28, -INF , !P2 ;  /* 0xff8000001cb77808 */ /* 0x000fc40005000000 */
[----:B------:R-:W-:Y:S02]  /*30b0*/  FSEL R196, R30, -INF , !P1 ;  /* 0xff8000001ec47808 */ /* 0x000fe40004800000 */
[----:B------:R-:W-:Y:S02]  /*30c0*/  ISETP.NE.AND P0, PT, R135, 0x1, PT ;  /* 0x000000018700780c */ /* 0x000fe40003f05270 */
[----:B------:R-:W-:Y:S02]  /*30d0*/  ISETP.GE.AND P2, PT, R44, R12, PT ;  /* 0x0000000c2c00720c */ /* 0x000fe40003f46270 */
[----:B------:R-:W-:Y:S02]  /*30e0*/  ISETP.GE.AND P1, PT, R67, R13, PT ;  /* 0x0000000d4300720c */ /* 0x000fe40003f26270 */
[----:B------:R-:W-:Y:S02]  /*30f0*/  FSEL R195, R31, -INF , !P2 ;  /* 0xff8000001fc37808 */ /* 0x000fe40005000000 */
[----:B------:R-:W-:-:S02]  /*3100*/  FSEL R181, R20, -INF , !P1 ;  /* 0xff80000014b57808 */ /* 0x000fc40004800000 */
[CC--:B------:R-:W-:Y:S02]  /*3110*/  ISETP.GE.AND P2, PT, R66.reuse, R13.reuse, PT ;  /* 0x0000000d4200720c */ /* 0x0c0fe40003f46270 */
[-C--:B------:R-:W-:Y:S02]  /*3120*/  ISETP.GE.AND P1, PT, R66, R12.reuse, PT ;  /* 0x0000000c4200720c */ /* 0x080fe40003f26270 */
[----:B------:R-:W-:Y:S02]  /*3130*/  FSEL R180, R21, -INF , !P2 ;  /* 0xff80000015b47808 */ /* 0x000fe40005000000 */
[----:B------:R-:W-:Y:S02]  /*3140*/  FSEL R193, R23, -INF , !P1 ;  /* 0xff80000017c17808 */ /* 0x000fe40004800000 */
[----:B------:R-:W-:Y:S02]  /*3150*/  ISETP.GE.AND P2, PT, R64, R13, PT ;  /* 0x0000000d4000720c */ /* 0x000fe40003f46270 */
[----:B------:R-:W-:-:S02]  /*3160*/  ISETP.GE.AND P1, PT, R65, R12, PT ;  /* 0x0000000c4100720c */ /* 0x000fc40003f26270 */
[----:B------:R-:W-:Y:S02]  /*3170*/  LOP3.LUT R4, R238, R237, RZ, 0xfc, !PT ;  /* 0x000000edee047212 */ /* 0x000fe400078efcff */
[----:B------:R-:W-:Y:S02]  /*3180*/  FSEL R142, R5, -INF , !P2 ;  /* 0xff800000058e7808 */ /* 0x000fe40005000000 */
[----:B------:R-:W-:Y:S02]  /*3190*/  FSEL R192, R6, -INF , !P1 ;  /* 0xff80000006c07808 */ /* 0x000fe40004800000 */
[C---:B------:R-:W-:Y:S02]  /*31a0*/  IADD3 R238, R231.reuse, 0x800, RZ ;  /* 0x00000800e7ee7810 */ /* 0x040fe40007ffe0ff */
[C---:B------:R-:W-:Y:S02]  /*31b0*/  IADD3 R237, R231.reuse, 0x1000, RZ ;  /* 0x00001000e7ed7810 */ /* 0x040fe40007ffe0ff */
[----:B------:R-:W-:-:S02]  /*31c0*/  IADD3 R235, R231, 0x2000, RZ ;  /* 0x00002000e7eb7810 */ /* 0x000fc40007ffe0ff */
[C---:B------:R-:W-:Y:S02]  /*31d0*/  IADD3 R234, R231.reuse, 0x2800, RZ ;  /* 0x00002800e7ea7810 */ /* 0x040fe40007ffe0ff */
[C---:B------:R-:W-:Y:S02]  /*31e0*/  IADD3 R233, R231.reuse, 0x3000, RZ ;  /* 0x00003000e7e97810 */ /* 0x040fe40007ffe0ff */
[----:B------:R-:W-:Y:S01]  /*31f0*/  IADD3 R232, R231, 0x3800, RZ ;  /* 0x00003800e7e87810 */ /* 0x000fe20007ffe0ff */
[----:B------:R-:W-:Y:S05]  /*3200*/  @!P0 BRA `(.L_x_1) ;  /* 0x0000023000008947 */ /* 0x000fea0003800000 */
[----:B------:R-:W2:Y:S01]  /*3210*/  LDL.64 R110, [R1+0x48] ;  /* 0x00004800016e7983 */ /* 0x000ea20000100a00 */
[----:B------:R-:W-:-:S04]  /*3220*/  IADD3 R8, R135, -0x2, RZ ;  /* 0xfffffffe87087810 */ /* 0x000fc80007ffe0ff */
[----:B------:R-:W-:Y:S01]  /*3230*/  SHF.R.S32.HI R5, RZ, 0x1f, R8 ;  /* 0x0000001fff057819 */ /* 0x000fe20000011408 */
[----:B------:R-:W-:-:S04]  /*3240*/  IMAD R3, R8, UR10, RZ ;  /* 0x0000000a08037c24 */ /* 0x000fc8000f8e02ff */
[----:B------:R-:W-:Y:S02]  /*3250*/  IMAD R3, R5, UR11, R3 ;  /* 0x0000000b05037c24 */ /* 0x000fe4000f8e0203 */
[----:B--2---:R-:W-:-:S04]  /*3260*/  IMAD.WIDE.U32 R8, R8, UR11, R110 ;  /* 0x0000000b08087c25 */ /* 0x004fc8000f8e006e */
[----:B------:R-:W-:Y:S01]  /*3270*/  IMAD.IADD R3, R9, 0x1, R3 ;  /* 0x0000000109037824 */ /* 0x000fe200078e0203 */
[----:B------:R-:W-:-:S04]  /*3280*/  LEA R6, P2, R8, c[0x0][0x168], 0x1 ;  /* 0x00005a0008067a11 */ /* 0x000fc800078408ff */
[----:B------:R-:W-:Y:S02]  /*3290*/  IADD3 R10, P1, R6, UR12, RZ ;  /* 0x0000000c060a7c10 */ /* 0x000fe4000ff3e0ff */
[----:B------:R-:W-:Y:S02]  /*32a0*/  LEA.HI.X R7, R8, c[0x0][0x16c], R3, 0x1, P2 ;  /* 0x00005b0008077a11 */ /* 0x000fe400010f0c03 */
[----:B------:R-:W-:Y:S02]  /*32b0*/  IADD3 R16, P2, R10, UR12, RZ ;  /* 0x0000000c0a107c10 */ /* 0x000fe4000ff5e0ff */
[----:B------:R-:W-:Y:S01]  /*32c0*/  IADD3.X R11, R7, UR14, RZ, P1, !PT ;  /* 0x0000000e070b7c10 */ /* 0x000fe20008ffe4ff */
[----:B------:R-:W-:Y:S01]  /*32d0*/  @!PT LDS RZ, [RZ] ;  /* 0x00000000fffff984 */ /* 0x000fe20000000800 */
[----:B------:R-:W-:Y:S01]  /*32e0*/  @!PT LDS RZ, [RZ] ;  /* 0x00000000fffff984 */ /* 0x000fe20000000800 */
[----:B------:R-:W-:Y:S01]  /*32f0*/  @!PT LDS RZ, [RZ] ;  /* 0x00000000fffff984 */ /* 0x000fe20000000800 */
[----:B------:R1:W-:Y:S01]  /*3300*/  LDGSTS.E.BYPASS.LTC128B.128 [R239+0x4000], [R6.64] ;  /* 0x0400000006ef7fae */ /* 0x0003e2000b901d48 */
[----:B------:R-:W-:Y:S02]  /*3310*/  IADD3 R14, P1, R16, UR12, RZ ;  /* 0x0000000c100e7c10 */ /* 0x000fe4000ff3e0ff */
[----:B------:R-:W-:Y:S01]  /*3320*/  IADD3.X R17, R11, UR14, RZ, P2, !PT ;  /* 0x0000000e0b117c10 */ /* 0x000fe200097fe4ff */
[----:B------:R2:W-:Y:S01]  /*3330*/  LDGSTS.E.BYPASS.LTC128B.128 [R239+0x4800], [R10.64] ;  /* 0x048000000aef7fae */ /* 0x0005e2000b901d48 */
[----:B------:R-:W-:-:S02]  /*3340*/  IADD3 R12, P2, R14, UR12, RZ ;  /* 0x0000000c0e0c7c10 */ /* 0x000fc4000ff5e0ff */
[----:B------:R-:W-:Y:S01]  /*3350*/  IADD3.X R15, R17, UR14, RZ, P1, !PT ;  /* 0x0000000e110f7c10 */ /* 0x000fe20008ffe4ff */
[----:B------:R3:W-:Y:S01]  /*3360*/  LDGSTS.E.BYPASS.LTC128B.128 [R239+0x5000], [R16.64] ;  /* 0x0500000010ef7fae */ /* 0x0007e2000b901d48 */
[----:B------:R-:W-:Y:S02]  /*3370*/  IADD3 R8, P1, R12, UR12, RZ ;  /* 0x0000000c0c087c10 */ /* 0x000fe4000ff3e0ff */
[----:B------:R-:W-:Y:S01]  /*3380*/  IADD3.X R13, R15, UR14, RZ, P2, !PT ;  /* 0x0000000e0f0d7c10 */ /* 0x000fe200097fe4ff */
[----:B------:R3:W-:Y:S03]  /*3390*/  LDGSTS.E.BYPASS.LTC128B.128 [R239+0x5800], [R14.64] ;  /* 0x058000000eef7fae */ /* 0x0007e6000b901d48 */
[----:B------:R-:W-:Y:S01]  /*33a0*/  IADD3.X R9, R13, UR14, RZ, P1, !PT ;  /* 0x0000000e0d097c10 */ /* 0x000fe20008ffe4ff */
[----:B------:R3:W-:Y:S04]  /*33b0*/  LDGSTS.E.BYPASS.LTC128B.128 [R239+0x6000], [R12.64] ;  /* 0x060000000cef7fae */ /* 0x0007e8000b901d48 */
[----:B------:R3:W-:Y:S01]  /*33c0*/  LDGSTS.E.BYPASS.LTC128B.128 [R239+0x6800], [R8.64] ;  /* 0x0680000008ef7fae */ /* 0x0007e2000b901d48 */
[----:B-1----:R-:W-:-:S04]  /*33d0*/  IADD3 R6, P2, R8, UR12, RZ ;  /* 0x0000000c08067c10 */ /* 0x002fc8000ff5e0ff */
[----:B--2---:R-:W-:Y:S02]  /*33e0*/  IADD3 R10, P1, R6, UR12, RZ ;  /* 0x0000000c060a7c10 */ /* 0x004fe4000ff3e0ff */
[----:B------:R-:W-:-:S04]  /*33f0*/  IADD3.X R7, R9, UR14, RZ, P2, !PT ;  /* 0x0000000e09077c10 */ /* 0x000fc800097fe4ff */
[----:B------:R-:W-:Y:S01]  /*3400*/  IADD3.X R11, R7, UR14, RZ, P1, !PT ;  /* 0x0000000e070b7c10 */ /* 0x000fe20008ffe4ff */
[----:B------:R3:W-:Y:S04]  /*3410*/  LDGSTS.E.BYPASS.LTC128B.128 [R239+0x7000], [R6.64] ;  /* 0x0700000006ef7fae */ /* 0x0007e8000b901d48 */
[----:B------:R3:W-:Y:S04]  /*3420*/  LDGSTS.E.BYPASS.LTC128B.128 [R239+0x7800], [R10.64] ;  /* 0x078000000aef7fae */ /* 0x0007e8000b901d48 */
[----:B------:R-:W0:Y:S02]  /*3430*/  LDGDEPBAR ;  /* 0x00000000000079af */ /* 0x000e240000000000 */
.L_x_1:
[----:B------:R-:W2:Y:S01]  /*3440*/  LDL.LU R246, [R1+0x1c] ;  /* 0x00001c0001f67983 */ /* 0x000ea20000300800 */
[----:B------:R-:W-:Y:S01]  /*3450*/  IMAD.MOV.U32 R217, RZ, RZ, R108 ;  /* 0x000000ffffd97224 */ /* 0x000fe200078e006c */
[----:B------:R-:W-:-:S02]  /*3460*/  MOV R216, R109 ;  /* 0x0000006d00d87202 */ /* 0x000fc40000000f00 */
[----:B------:R-:W4:Y:S04]  /*3470*/  LDL.LU R245, [R1+0x10] ;  /* 0x0000100001f57983 */ /* 0x000f280000300800 */
[----:B---3--:R-:W3:Y:S04]  /*3480*/  LDL.LU R244, [R1+0xc] ;  /* 0x00000c0001f47983 */ /* 0x008ee80000300800 */
[----:B------:R1:W-:Y:S04]  /*3490*/  STL [R1+0xbc], R239 ;  /* 0x0000bcef01007387 */ /* 0x0003e80000100800 */
[----:B-1----:R-:W2:Y:S04]  /*34a0*/  LDL.LU R239, [R1+0x30] ;  /* 0x0000300001ef7983 */ /* 0x002ea80000300800 */
[----:B------:R1:W-:Y:S04]  /*34b0*/  STL [R1+0xb8], R238 ;  /* 0x0000b8ee01007387 */ /* 0x0003e80000100800 */
[----:B-1----:R-:W2:Y:S04]  /*34c0*/  LDL.LU R238, [R1+0x38] ;  /* 0x0000380001ee7983 */ /* 0x002ea80000300800 */
[----:B------:R1:W-:Y:S04]  /*34d0*/  STL [R1+0xb4], R237 ;  /* 0x0000b4ed01007387 */ /* 0x0003e80000100800 */
[----:B-1----:R-:W2:Y:S04]  /*34e0*/  LDL.LU R237, [R1+0x2c] ;  /* 0x00002c0001ed7983 */ /* 0x002ea80000300800 */
[----:B------:R1:W-:Y:S04]  /*34f0*/  STL [R1+0xb0], R236 ;  /* 0x0000b0ec01007387 */ /* 0x0003e80000100800 */
[----:B-1----:R-:W2:Y:S04]  /*3500*/  LDL.LU R236, [R1+0x28] ;  /* 0x0000280001ec7983 */ /* 0x002ea80000300800 */
[----:B------:R-:W2:Y:S04]  /*3510*/  LDL.LU R213, [R1+0x34] ;  /* 0x0000340001d57983 */ /* 0x000ea80000300800 */
[----:B------:R1:W-:Y:S04]  /*3520*/  STL [R1+0xac], R235 ;  /* 0x0000aceb01007387 */ /* 0x0003e80000100800 */
[----:B-1----:R-:W2:Y:S04]  /*3530*/  LDL.LU R235, [R1+0x40] ;  /* 0x0000400001eb7983 */ /* 0x002ea80000300800 */
[----:B------:R1:W-:Y:S04]  /*3540*/  STL [R1+0xa8], R234 ;  /* 0x0000a8ea01007387 */ /* 0x0003e80000100800 */
[----:B-1----:R-:W2:Y:S04]  /*3550*/  LDL.LU R234, [R1+0x3c] ;  /* 0x00003c0001ea7983 */ /* 0x002ea80000300800 */
[----:B------:R-:W-:Y:S04]  /*3560*/  STL [R1+0xa4], R233 ;  /* 0x0000a4e901007387 */ /* 0x000fe80000100800 */
[----:B------:R-:W-:Y:S04]  /*3570*/  STL [R1+0xa0], R232 ;  /* 0x0000a0e801007387 */ /* 0x000fe80000100800 */
[----:B------:R-:W-:Y:S04]  /*3580*/  STL [R1+0x9c], R231 ;  /* 0x00009ce701007387 */ /* 0x000fe80000100800 */
[----:B------:R-:W-:Y:S04]  /*3590*/  STL [R1+0x98], R230 ;  /* 0x000098e601007387 */ /* 0x000fe80000100800 */
[----:B------:R-:W-:Y:S04]  /*35a0*/  STL [R1+0x94], R229 ;  /* 0x000094e501007387 */ /* 0x000fe80000100800 */
[----:B------:R-:W-:Y:S04]  /*35b0*/  STL [R1+0x90], R228 ;  /* 0x000090e401007387 */ /* 0x000fe80000100800 */
[----:B------:R1:W-:Y:S04]  /*35c0*/  STL [R1+0x8c], R227 ;  /* 0x00008ce301007387 */ /* 0x0003e80000100800 */
[----:B-1----:R-:W2:Y:S04]  /*35d0*/  LDL.LU R227, [R1+0x18] ;  /* 0x0000180001e37983 */ /* 0x002ea80000300800 */
[----:B------:R1:W-:Y:S04]  /*35e0*/  STL [R1+0x88], R226 ;  /* 0x000088e201007387 */ /* 0x0003e80000100800 */
[----:B------:R-:W-:Y:S04]  /*35f0*/  STL [R1+0x84], R225 ;  /* 0x000084e101007387 */ /* 0x000fe80000100800 */
[----:B-1----:R-:W3:Y:S01]  /*3600*/  LDL.LU R226, [R1] ;  /* 0x0000000001e27983 */ /* 0x002ee20000300800 */
[----:B------:R-:W-:-:S04]  /*3610*/  FMNMX.FTZ R3, R80, R55, !PT ;  /* 0x0000003750037209 */ /* 0x000fc80007810000 */
[----:B------:R-:W-:-:S04]  /*3620*/  FMNMX.FTZ R3, R60, R3, !PT ;  /* 0x000000033c037209 */ /* 0x000fc80007810000 */
[----:B------:R-:W-:-:S04]  /*3630*/  FMNMX.FTZ R3, R61, R3, !PT ;  /* 0x000000033d037209 */ /* 0x000fc80007810000 */
[----:B------:R-:W-:-:S04]  /*3640*/  FMNMX.FTZ R3, R63, R3, !PT ;  /* 0x000000033f037209 */ /* 0x000fc80007810000 */
[----:B------:R-:W-:-:S04]  /*3650*/  FMNMX.FTZ R3, R53, R3, !PT ;  /* 0x0000000335037209 */ /* 0x000fc80007810000 */
[----:B------:R-:W-:-:S04]  /*3660*/  FMNMX.FTZ R3, R52, R3, !PT ;  /* 0x0000000334037209 */ /* 0x000fc80007810000 */
[----:B------:R-:W-:Y:S02]  /*3670*/  FMNMX.FTZ R5, R83, R3, !PT ;  /* 0x0000000353057209 */ /* 0x000fe40007810000 */
[----:B------:R-:W-:Y:S02]  /*3680*/  FMNMX.FTZ R3, R81, R82, !PT ;  /* 0x0000005251037209 */ /* 0x000fe40007810000 */
[----:B------:R-:W-:Y:S02]  /*3690*/  FMNMX.FTZ R5, R117, R5, !PT ;  /* 0x0000000575057209 */ /* 0x000fe40007810000 */
[----:B------:R-:W-:Y:S02]  /*36a0*/  FMNMX.FTZ R3, R62, R3, !PT ;  /* 0x000000033e037209 */ /* 0x000fe40007810000 */
[----:B------:R-:W-:Y:S02]  /*36b0*/  FMNMX.FTZ R134, R115, R5, !PT ;  /* 0x0000000573867209 */ /* 0x000fe40007810000 */
[----:B------:R-:W-:-:S02]  /*36c0*/  FMNMX.FTZ R3, R54, R3, !PT ;  /* 0x0000000336037209 */ /* 0x000fc40007810000 */
        /* <DEDUP_REMOVED lines=43> */
[----:B------:R-:W-:-:S03]  /*3980*/  FMNMX.FTZ R3, R197, R3, !PT ;  /* 0x00000003c5037209 */ /* 0x000fc60007810000 */
[----:B------:R-:W1:Y:S01]  /*3990*/  SHFL.BFLY PT, R5, R134, 0x2, 0x1f ;  /* 0x0c401f0086057f89 */ /* 0x000e6200000e0000 */
[----:B------:R-:W-:-:S04]  /*39a0*/  FMNMX.FTZ R3, R196, R3, !PT ;  /* 0x00000003c4037209 */ /* 0x000fc80007810000 */
[----:B------:R-:W-:-:S04]  /*39b0*/  FMNMX.FTZ R3, R195, R3, !PT ;  /* 0x00000003c3037209 */ /* 0x000fc80007810000 */
[----:B------:R-:W-:-:S04]  /*39c0*/  FMNMX.FTZ R3, R194, R3, !PT ;  /* 0x00000003c2037209 */ /* 0x000fc80007810000 */
[----:B------:R-:W-:-:S04]  /*39d0*/  FMNMX.FTZ R3, R193, R3, !PT ;  /* 0x00000003c1037209 */ /* 0x000fc80007810000 */
[----:B------:R-:W-:-:S04]  /*39e0*/  FMNMX.FTZ R3, R192, R3, !PT ;  /* 0x00000003c0037209 */ /* 0x000fc80007810000 */
[----:B------:R-:W-:Y:S02]  /*39f0*/  FMNMX.FTZ R3, R191, R3, !PT ;  /* 0x00000003bf037209 */ /* 0x000fe40007810000 */
[----:B-1----:R-:W-:-:S03]  /*3a00*/  FMNMX.FTZ R134, R134, R5, !PT ;  /* 0x0000000586867209 */ /* 0x002fc60007810000 */
[----:B------:R-:W1:Y:S04]  /*3a10*/  SHFL.BFLY PT, R5, R3, 0x2, 0x1f ;  /* 0x0c401f0003057f89 */ /* 0x000e6800000e0000 */
[----:B------:R-:W4:Y:S01]  /*3a20*/  SHFL.BFLY PT, R6, R134, 0x1, 0x1f ;  /* 0x0c201f0086067f89 */ /* 0x000f2200000e0000 */
[----:B-1----:R-:W-:Y:S02]  /*3a30*/  FMNMX.FTZ R3, R3, R5, !PT ;  /* 0x0000000503037209 */ /* 0x002fe40007810000 */
[----:B------:R-:W-:-:S04]  /*3a40*/  FMNMX.FTZ R5, R150, R151, !PT ;  /* 0x0000009796057209 */ /* 0x000fc80007810000 */
[----:B------:R-:W-:Y:S01]  /*3a50*/  FMNMX.FTZ R5, R156, R5, !PT ;  /* 0x000000059c057209 */ /* 0x000fe20007810000 */
[----:B------:R-:W1:Y:S01]  /*3a60*/  SHFL.BFLY PT, R8, R3, 0x1, 0x1f ;  /* 0x0c201f0003087f89 */ /* 0x000e6200000e0000 */
[----:B----4-:R-:W-:Y:S02]  /*3a70*/  FMNMX.FTZ R134, R134, R6, !PT ;  /* 0x0000000686867209 */ /* 0x010fe40007810000 */
[----:B------:R-:W-:-:S04]  /*3a80*/  FMNMX.FTZ R5, R155, R5, !PT ;  /* 0x000000059b057209 */ /* 0x000fc80007810000 */
[----:B------:R-:W-:Y:S01]  /*3a90*/  FMNMX.FTZ R7, R152, R5, !PT ;  /* 0x0000000598077209 */ /* 0x000fe20007810000 */
[C---:B------:R-:W-:Y:S01]  /*3aa0*/  FMUL.FTZ R6, R134.reuse, c[0x0][0x23c] ;  /* 0x00008f0086067a20 */ /* 0x040fe20000410000 */
[----:B------:R-:W-:Y:S02]  /*3ab0*/  FSETP.NEU.FTZ.AND P1, PT, R134, -INF , PT ;  /* 0xff8000008600780b */ /* 0x000fe40003f3d000 */
[----:B------:R-:W-:Y:S02]  /*3ac0*/  FMNMX.FTZ R7, R153, R7, !PT ;  /* 0x0000000799077209 */ /* 0x000fe40007810000 */
[----:B------:R-:W-:Y:S02]  /*3ad0*/  FSEL R6, R6, RZ, P1 ;  /* 0x000000ff06067208 */ /* 0x000fe40000800000 */
[----:B------:R-:W-:-:S03]  /*3ae0*/  FMNMX.FTZ R7, R148, R7, !PT ;  /* 0x0000000794077209 */ /* 0x000fc60007810000 */
[----:B------:R-:W-:Y:S01]  /*3af0*/  FFMA.FTZ R5, R80, c[0x0][0x23c], -R6 ;  /* 0x00008f0050057a23 */ /* 0x000fe20000010806 */
[----:B------:R-:W-:-:S03]  /*3b00*/  FMNMX.FTZ R7, R149, R7, !PT ;  /* 0x0000000795077209 */ /* 0x000fc60007810000 */
[----:B------:R4:W-:Y:S01]  /*3b10*/  MUFU.EX2 R147, R5 ;  /* 0x0000000500937308 */ /* 0x0009e20000000800 */
[----:B------:R-:W-:Y:S02]  /*3b20*/  FMNMX.FTZ R7, R169, R7, !PT ;  /* 0x00000007a9077209 */ /* 0x000fe40007810000 */
[----:B-1----:R-:W-:Y:S02]  /*3b30*/  FMNMX.FTZ R3, R3, R8, !PT ;  /* 0x0000000803037209 */ /* 0x002fe40007810000 */
[----:B------:R-:W-:Y:S02]  /*3b40*/  FMNMX.FTZ R8, R159, R158, !PT ;  /* 0x0000009e9f087209 */ /* 0x000fe40007810000 */
[----:B------:R-:W-:Y:S01]  /*3b50*/  FMNMX.FTZ R9, R168, R7, !PT ;  /* 0x00000007a8097209 */ /* 0x000fe20007810000 */
[--C-:B------:R-:W-:Y:S01]  /*3b60*/  FFMA.FTZ R7, R61, c[0x0][0x23c], -R6.reuse ;  /* 0x00008f003d077a23 */ /* 0x100fe20000010806 */
[----:B------:R-:W-:Y:S01]  /*3b70*/  FMNMX.FTZ R8, R163, R8, !PT ;  /* 0x00000008a3087209 */ /* 0x000fe20007810000 */
[----:B----4-:R-:W-:Y:S01]  /*3b80*/  FFMA.FTZ R5, R55, c[0x0][0x23c], -R6 ;  /* 0x00008f0037057a23 */ /* 0x010fe20000010806 */
[----:B------:R-:W-:-:S03]  /*3b90*/  FMNMX.FTZ R9, R165, R9, !PT ;  /* 0x00000009a5097209 */ /* 0x000fc60007810000 */
[----:B------:R1:W-:Y:S01]  /*3ba0*/  MUFU.EX2 R205, R5 ;  /* 0x0000000500cd7308 */ /* 0x0003e20000000800 */
[----:B------:R-:W-:Y:S02]  /*3bb0*/  FSETP.NEU.FTZ.AND P1, PT, R3, -INF , PT ;  /* 0xff8000000300780b */ /* 0x000fe40003f3d000 */
[----:B------:R-:W-:-:S05]  /*3bc0*/  SHF.L.U32 R220, R4, 0x1, RZ ;  /* 0x0000000104dc7819 */ /* 0x000fca00000006ff */
[----:B------:R4:W-:Y:S01]  /*3bd0*/  MUFU.EX2 R212, R7 ;  /* 0x0000000700d47308 */ /* 0x0009e20000000800 */
[----:B-1----:R-:W-:Y:S01]  /*3be0*/  FFMA.FTZ R5, R60, c[0x0][0x23c], -R6 ;  /* 0x00008f003c057a23 */ /* 0x002fe20000010806 */
[----:B------:R-:W-:Y:S02]  /*3bf0*/  IADD3 R221, R2, R220, RZ ;  /* 0x000000dc02dd7210 */ /* 0x000fe40007ffe0ff */
[----:B------:R-:W-:-:S04]  /*3c00*/  MOV R230, R107 ;  /* 0x0000006b00e67202 */ /* 0x000fc80000000f00 */
[----:B------:R1:W1:Y:S01]  /*3c10*/  MUFU.EX2 R241, R5 ;  /* 0x0000000500f17308 */ /* 0x0002620000000800 */
[----:B------:R-:W-:Y:S02]  /*3c20*/  IMAD.MOV.U32 R225, RZ, RZ, R106 ;  /* 0x000000ffffe17224 */ /* 0x000fe400078e006a */
[----:B------:R-:W-:Y:S01]  /*3c30*/  IMAD.MOV.U32 R206, RZ, RZ, R104 ;  /* 0x000000ffffce7224 */ /* 0x000fe200078e0068 */
[----:B----4-:R-:W-:Y:S01]  /*3c40*/  FMNMX.FTZ R7, R162, R8, !PT ;  /* 0x00000008a2077209 */ /* 0x010fe20007810000 */
[----:B------:R-:W-:Y:S01]  /*3c50*/  IMAD.IADD R223, R0, 0x1, R220 ;  /* 0x0000000100df7824 */ /* 0x000fe200078e02dc */
[----:B------:R-:W-:Y:S01]  /*3c60*/  FMNMX.FTZ R8, R164, R9, !PT ;  /* 0x00000009a4087209 */ /* 0x000fe20007810000 */
[----:B------:R-:W-:Y:S01]  /*3c70*/  IMAD.MOV.U32 R88, RZ, RZ, R100 ;  /* 0x000000ffff587224 */ /* 0x000fe200078e0064 */
[----:B------:R-:W-:Y:S01]  /*3c80*/  FMNMX.FTZ R4, R161, R7, !PT ;  /* 0x00000007a1047209 */ /* 0x000fe20007810000 */
[----:B------:R-:W-:Y:S01]  /*3c90*/  IMAD.MOV.U32 R218, RZ, RZ, R102 ;  /* 0x000000ffffda7224 */ /* 0x000fe200078e0066 */
[----:B------:R-:W-:Y:S01]  /*3ca0*/  FMNMX.FTZ R8, R177, R8, !PT ;  /* 0x00000008b1087209 */ /* 0x000fe20007810000 */
[----:B------:R-:W-:Y:S01]  /*3cb0*/  IMAD.IADD R222, R0, 0x1, R221 ;  /* 0x0000000100de7824 */ /* 0x000fe200078e02dd */
[----:B------:R-:W-:-:S02]  /*3cc0*/  MOV R202, R105 ;  /* 0x0000006900ca7202 */ /* 0x000fc40000000f00 */
[----:B------:R-:W-:Y:S01]  /*3cd0*/  MOV R214, R103 ;  /* 0x0000006700d67202 */ /* 0x000fe20000000f00 */
[----:B------:R4:W-:Y:S01]  /*3ce0*/  STL [R1+0x80], R224 ;  /* 0x000080e001007387 */ /* 0x0009e20000100800 */
[----:B-1----:R-:W-:Y:S01]  /*3cf0*/  FMUL.FTZ R5, R3, c[0x0][0x23c] ;  /* 0x00008f0003057a20 */ /* 0x002fe20000410000 */
[----:B------:R-:W-:Y:S02]  /*3d00*/  FMNMX.FTZ R7, R160, R4, !PT ;  /* 0x00000004a0077209 */ /* 0x000fe40007810000 */
[----:B------:R-:W-:Y:S01]  /*3d10*/  FMNMX.FTZ R8, R176, R8, !PT ;  /* 0x00000008b0087209 */ /* 0x000fe20007810000 */
[----:B------:R-:W-:Y:S01]  /*3d20*/  LDSM.16.MT88.4 R68, [R220+0x8000] ;  /* 0x00800000dc44783b */ /* 0x000fe20000004200 */
[----:B------:R-:W-:Y:S02]  /*3d30*/  FSEL R5, R5, RZ, P1 ;  /* 0x000000ff05057208 */ /* 0x000fe40000800000 */
[----:B------:R-:W-:Y:S01]  /*3d40*/  FMNMX.FTZ R7, R154, R7, !PT ;  /* 0x000000079a077209 */ /* 0x000fe20007810000 */
[----:B------:R-:W-:Y:S02]  /*3d50*/  LDSM.16.MT88.4 R64, [R223+0x8000] ;  /* 0x00800000df40783b */ /* 0x000fe40000004200 */
[--C-:B------:R-:W-:Y:S01]  /*3d60*/  FFMA.FTZ R4, R82, c[0x0][0x23c], -R5.reuse ;  /* 0x00008f0052047a23 */ /* 0x100fe20000010805 */
[----:B------:R-:W-:Y:S01]  /*3d70*/  FMNMX.FTZ R8, R173, R8, !PT ;  /* 0x00000008ad087209 */ /* 0x000fe20007810000 */
[----:B------:R-:W-:Y:S02]  /*3d80*/  LDSM.16.MT88.4 R72, [R221+0x8000] ;  /* 0x00800000dd48783b */ /* 0x000fe40000004200 */
[----:B------:R1:W-:Y:S01]  /*3d90*/  MUFU.EX2 R233, R4 ;  /* 0x0000000400e97308 */ /* 0x0003e20000000800 */
[----:B------:R-:W-:Y:S01]  /*3da0*/  FFMA.FTZ R2, R62, c[0x0][0x23c], -R5 ;  /* 0x00008f003e027a23 */ /* 0x000fe20000010805 */
[----:B------:R-:W-:Y:S01]  /*3db0*/  MOV R215, R101 ;  /* 0x0000006500d77202 */ /* 0x000fe20000000f00 */
[----:B------:R-:W-:Y:S01]  /*3dc0*/  LDSM.16.MT88.4 R76, [R222+0x8000] ;  /* 0x00800000de4c783b */ /* 0x000fe20000004200 */
[----:B------:R-:W-:-:S03]  /*3dd0*/  F2FP.PACK_AB R10, R212, R241 ;  /* 0x000000f1d40a723e */ /* 0x000fc600000000ff */
[----:B------:R-:W-:Y:S01]  /*3de0*/  LDSM.16.MT88.4 R44, [R220+0x8800] ;  /* 0x00880000dc2c783b */ /* 0x000fe20000004200 */
[----:B------:R3:W-:Y:S03]  /*3df0*/  MUFU.EX2 R144, R2 ;  /* 0x0000000200907308 */ /* 0x0007e60000000800 */
[----:B------:R-:W-:Y:S04]  /*3e00*/  LDSM.16.MT88.4 R40, [R223+0x8800] ;  /* 0x00880000df28783b */ /* 0x000fe80000004200 */
[----:B------:R-:W-:Y:S01]  /*3e10*/  LDSM.16.MT88.4 R56, [R221+0x8800] ;  /* 0x00880000dd38783b */ /* 0x000fe20000004200 */
[----:B-1----:R-:W-:Y:S02]  /*3e20*/  FMNMX.FTZ R4, R157, R7, !PT ;  /* 0x000000079d047209 */ /* 0x002fe40007810000 */
[----:B------:R-:W-:-:S02]  /*3e30*/  FMNMX.FTZ R7, R172, R8, !PT ;  /* 0x00000008ac077209 */ /* 0x000fc40007810000 */
[----:B------:R-:W-:Y:S02]  /*3e40*/  FMNMX.FTZ R4, R171, R4, !PT ;  /* 0x00000004ab047209 */ /* 0x000fe40007810000 */
[----:B--2---:R-:W-:Y:S02]  /*3e50*/  FMNMX.FTZ R7, R227, R7, !PT ;  /* 0x00000007e3077209 */ /* 0x004fe40007810000 */
[----:B------:R-:W-:Y:S02]  /*3e60*/  FMNMX.FTZ R0, R170, R4, !PT ;  /* 0x00000004aa007209 */ /* 0x000fe40007810000 */
[----:B---3--:R-:W-:Y:S02]  /*3e70*/  FMNMX.FTZ R2, R230, R7, !PT ;  /* 0x00000007e6027209 */ /* 0x008fe40007810000 */
[----:B------:R-:W-:Y:S02]  /*3e80*/  FMNMX.FTZ R0, R167, R0, !PT ;  /* 0x00000000a7007209 */ /* 0x000fe40007810000 */
[----:B------:R-:W-:Y:S01]  /*3e90*/  FMNMX.FTZ R2, R225, R2, !PT ;  /* 0x00000002e1027209 */ /* 0x000fe20007810000 */
[----:B------:R-:W-:Y:S01]  /*3ea0*/  FFMA.FTZ R4, R54, c[0x0][0x23c], -R5 ;  /* 0x00008f0036047a23 */ /* 0x000fe20000010805 */
[----:B------:R-:W-:-:S02]  /*3eb0*/  FMNMX.FTZ R0, R166, R0, !PT ;  /* 0x00000000a6007209 */ /* 0x000fc40007810000 */
[----:B------:R-:W-:Y:S01]  /*3ec0*/  FMNMX.FTZ R2, R206, R2, !PT ;  /* 0x00000002ce027209 */ /* 0x000fe20007810000 */
[----:B------:R1:W-:Y:S01]  /*3ed0*/  MUFU.EX2 R228, R4 ;  /* 0x0000000400e47308 */ /* 0x0003e20000000800 */
[----:B------:R-:W-:Y:S02]  /*3ee0*/  FMNMX.FTZ R0, R226, R0, !PT ;  /* 0x00000000e2007209 */ /* 0x000fe40007810000 */
[----:B------:R-:W-:-:S04]  /*3ef0*/  FMNMX.FTZ R2, R88, R2, !PT ;  /* 0x0000000258027209 */ /* 0x000fc80007810000 */
[----:B------:R-:W-:Y:S01]  /*3f00*/  FMNMX.FTZ R2, R218, R2, !PT ;  /* 0x00000002da027209 */ /* 0x000fe20007810000 */
[----:B-1----:R-:W-:-:S04]  /*3f10*/  FFMA.FTZ R4, R63, c[0x0][0x23c], -R6 ;  /* 0x00008f003f047a23 */ /* 0x002fc80000010806 */
[----:B------:R1:W-:Y:S01]  /*3f20*/  MUFU.EX2 R243, R4 ;  /* 0x0000000400f37308 */ /* 0x0003e20000000800 */
[----:B------:R-:W-:-:S04]  /*3f30*/  FMNMX.FTZ R2, R239, R2, !PT ;  /* 0x00000002ef027209 */ /* 0x000fc80007810000 */
[----:B------:R-:W-:Y:S02]  /*3f40*/  FMNMX.FTZ R2, R238, R2, !PT ;  /* 0x00000002ee027209 */ /* 0x000fe40007810000 */
[----:B-1----:R-:W-:Y:S01]  /*3f50*/  FMNMX.FTZ R4, R252, R0, !PT ;  /* 0x00000000fc047209 */ /* 0x002fe20007810000 */
[----:B------:R-:W-:-:S04]  /*3f60*/  FFMA.FTZ R0, R53, c[0x0][0x23c], -R6 ;  /* 0x00008f0035007a23 */ /* 0x000fc80000010806 */
[----:B------:R1:W-:Y:S01]  /*3f70*/  MUFU.EX2 R229, R0 ;  /* 0x0000000000e57308 */ /* 0x0003e20000000800 */
[----:B------:R-:W-:-:S04]  /*3f80*/  FMNMX.FTZ R2, R237, R2, !PT ;  /* 0x00000002ed027209 */ /* 0x000fc80007810000 */
[----:B------:R-:W-:Y:S02]  /*3f90*/  FMNMX.FTZ R2, R236, R2, !PT ;  /* 0x00000002ec027209 */ /* 0x000fe40007810000 */
[----:B-1----:R-:W-:-:S04]  /*3fa0*/  FMNMX.FTZ R0, R175, R4, !PT ;  /* 0x00000004af007209 */ /* 0x002fc80007810000 */
[----:B------:R-:W-:-:S04]  /*3fb0*/  FMNMX.FTZ R0, R174, R0, !PT ;  /* 0x00000000ae007209 */ /* 0x000fc80007810000 */
[----:B------:R-:W-:Y:S01]  /*3fc0*/  FMNMX.FTZ R0, R202, R0, !PT ;  /* 0x00000000ca007209 */ /* 0x000fe20007810000 */
[----:B------:R-:W-:Y:S01]  /*3fd0*/  FFMA.FTZ R4, R52, c[0x0][0x23c], -R6 ;  /* 0x00008f0034047a23 */ /* 0x000fe20000010806 */
[----:B------:R-:W-:Y:S01]  /*3fe0*/  FMNMX.FTZ R2, R210, R2, !PT ;  /* 0x00000002d2027209 */ /* 0x000fe20007810000 */
[----:B------:R-:W-:Y:S01]  /*3ff0*/  FFMA.FTZ R9, R81, c[0x0][0x23c], -R5 ;  /* 0x00008f0051097a23 */ /* 0x000fe20000010805 */
[----:B------:R-:W-:Y:S01]  /*4000*/  FMNMX.FTZ R0, R246, R0, !PT ;  /* 0x00000000f6007209 */ /* 0x000fe20007810000 */
[----:B------:R1:W-:Y:S01]  /*4010*/  MUFU.EX2 R231, R4 ;  /* 0x0000000400e77308 */ /* 0x0003e20000000800 */
[----:B------:R-:W-:Y:S01]  /*4020*/  FMNMX.FTZ R2, R209, R2, !PT ;  /* 0x00000002d1027209 */ /* 0x000fe20007810000 */
[----:B------:R-:W-:Y:S01]  /*4030*/  LDSM.16.MT88.4 R52, [R222+0x8800] ;  /* 0x00880000de34783b */ /* 0x000fe20000004200 */
[----:B------:R-:W-:Y:S02]  /*4040*/  FMNMX.FTZ R0, R245, R0, !PT ;  /* 0x00000000f5007209 */ /* 0x000fe40007810000 */
[----:B------:R-:W-:-:S02]  /*4050*/  FMNMX.FTZ R2, R208, R2, !PT ;  /* 0x00000002d0027209 */ /* 0x000fc40007810000 */
[----:B------:R-:W-:Y:S01]  /*4060*/  FMNMX.FTZ R0, R244, R0, !PT ;  /* 0x00000000f4007209 */ /* 0x000fe20007810000 */
[----:B-1----:R-:W-:-:S03]  /*4070*/  FFMA.FTZ R4, R83, c[0x0][0x23c], -R6 ;  /* 0x00008f0053047a23 */ /* 0x002fc60000010806 */
[----:B------:R-:W-:Y:S01]  /*4080*/  FMNMX.FTZ R0, R217, R0, !PT ;  /* 0x00000000d9007209 */ /* 0x000fe20007810000 */
[----:B------:R1:W-:Y:S01]  /*4090*/  MUFU.EX2 R251, R4 ;  /* 0x0000000400fb7308 */ /* 0x0003e20000000800 */
[----:B------:R-:W-:Y:S02]  /*40a0*/  FMNMX.FTZ R2, R211, R2, !PT ;  /* 0x00000002d3027209 */ /* 0x000fe40007810000 */
[----:B------:R-:W-:Y:S02]  /*40b0*/  FMNMX.FTZ R0, R216, R0, !PT ;  /* 0x00000000d8007209 */ /* 0x000fe40007810000 */
[----:B------:R-:W-:Y:S01]  /*40c0*/  FMNMX.FTZ R7, R145, R2, !PT ;  /* 0x0000000291077209 */ /* 0x000fe20007810000 */
[--C-:B------:R-:W-:Y:S02]  /*40d0*/  FFMA.FTZ R2, R84, c[0x0][0x23c], -R5.reuse ;  /* 0x00008f0054027a23 */ /* 0x100fe40000010805 */
[----:B-1----:R-:W-:-:S04]  /*40e0*/  FFMA.FTZ R4, R92, c[0x0][0x23c], -R5 ;  /* 0x00008f005c047a23 */ /* 0x002fc80000010805 */
[----:B------:R1:W-:Y:S08]  /*40f0*/  MUFU.EX2 R204, R4 ;  /* 0x0000000400cc7308 */ /* 0x0003f00000000800 */
[----:B------:R-:W-:Y:S01]  /*4100*/  MUFU.EX2 R240, R2 ;  /* 0x0000000200f07308 */ /* 0x000fe20000000800 */
[----:B-1----:R-:W-:-:S07]  /*4110*/  FFMA.FTZ R4, R93, c[0x0][0x23c], -R5 ;  /* 0x00008f005d047a23 */ /* 0x002fce0000010805 */
[----:B----4-:R1:W-:Y:S02]  /*4120*/  MUFU.EX2 R224, R4 ;  /* 0x0000000400e07308 */ /* 0x0103e40000000800 */
[----:B-1----:R-:W-:Y:S02]  /*4130*/  FMNMX.FTZ R4, R214, R0, !PT ;  /* 0x00000000d6047209 */ /* 0x002fe40007810000 */
[----:B------:R-:W-:Y:S02]  /*4140*/  FMNMX.FTZ R0, R146, R7, !PT ;  /* 0x0000000792007209 */ /* 0x000fe40007810000 */
[----:B------:R-:W-:-:S03]  /*4150*/  FMNMX.FTZ R2, R215, R4, !PT ;  /* 0x00000004d7027209 */ /* 0x000fc60007810000 */
[----:B------:R-:W1:Y:S01]  /*4160*/  SHFL.BFLY PT, R7, R0, 0x2, 0x1f ;  /* 0x0c401f0000077f89 */ /* 0x000e6200000e0000 */
[----:B------:R-:W-:-:S04]  /*4170*/  FMNMX.FTZ R2, R213, R2, !PT ;  /* 0x00000002d5027209 */ /* 0x000fc80007810000 */
[----:B------:R-:W-:Y:S01]  /*4180*/  FMNMX.FTZ R2, R235, R2, !PT ;  /* 0x00000002eb027209 */ /* 0x000fe20007810000 */
[----:B------:R-:W2:Y:S03]  /*4190*/  MUFU.EX2 R232, R9 ;  /* 0x0000000900e87308 */ /* 0x000ea60000000800 */
[----:B------:R-:W-:-:S04]  /*41a0*/  FMNMX.FTZ R2, R234, R2, !PT ;  /* 0x00000002ea027209 */ /* 0x000fc80007810000 */
[----:B------:R-:W-:-:S04]  /*41b0*/  FMNMX.FTZ R2, R250, R2, !PT ;  /* 0x00000002fa027209 */ /* 0x000fc80007810000 */
[----:B------:R-:W-:Y:S01]  /*41c0*/  FMNMX.FTZ R2, R249, R2, !PT ;  /* 0x00000002f9027209 */ /* 0x000fe20007810000 */
[----:B------:R-:W-:-:S03]  /*41d0*/  FFMA.FTZ R4, R85, c[0x0][0x23c], -R5 ;  /* 0x00008f0055047a23 */ /* 0x000fc60000010805 */
[----:B------:R-:W-:Y:S02]  /*41e0*/  FMNMX.FTZ R2, R248, R2, !PT ;  /* 0x00000002f8027209 */ /* 0x000fe40007810000 */
[----:B-1----:R-:W-:Y:S02]  /*41f0*/  FMNMX.FTZ R0, R0, R7, !PT ;  /* 0x0000000700007209 */ /* 0x002fe40007810000 */
[----:B------:R-:W-:Y:S02]  /*4200*/  FMNMX.FTZ R2, R140, R2, !PT ;  /* 0x000000028c027209 */ /* 0x000fe40007810000 */
[----:B------:R-:W-:Y:S02]  /*4210*/  F2FP.PACK_AB R8, R205, R147 ;  /* 0x00000093cd08723e */ /* 0x000fe400000000ff */
[----:B--2---:R-:W-:Y:S02]  /*4220*/  F2FP.PACK_AB R9, R233, R232 ;  /* 0x000000e8e909723e */ /* 0x004fe400000000ff */
[----:B------:R-:W-:Y:S01]  /*4230*/  F2FP.PACK_AB R11, R228, R144 ;  /* 0x00000090e40b723e */ /* 0x000fe200000000ff */
[----:B------:R1:W2:Y:S01]  /*4240*/  MUFU.EX2 R247, R4 ;  /* 0x0000000400f77308 */ /* 0x0002a20000000800 */
[----:B------:R-:W3:Y:S05]  /*4250*/  SHFL.BFLY PT, R7, R0, 0x1, 0x1f ;  /* 0x0c201f0000077f89 */ /* 0x000eea00000e0000 */
[----:B------:R-:W-:Y:S01]  /*4260*/  HMMA.16816.F32 R60, R8, R68, RZ ;  /* 0x00000044083c723c */ /* 0x000fe200000018ff */
[----:B-1----:R-:W-:-:S07]  /*4270*/  FMNMX.FTZ R4, R139, R2, !PT ;  /* 0x000000028b047209 */ /* 0x002fce0007810000 */
[C---:B------:R-:W-:Y:S08]  /*4280*/  HMMA.16816.F32 R48, R8.reuse, R64, RZ ;  /* 0x000000400830723c */ /* 0x040ff000000018ff */
[C---:B------:R-:W-:Y:S08]  /*4290*/  HMMA.16816.F32 R36, R8.reuse, R72, RZ ;  /* 0x000000480824723c */ /* 0x040ff000000018ff */
[C---:B------:R-:W-:Y:S08]  /*42a0*/  HMMA.16816.F32 R32, R8.reuse, R76, RZ ;  /* 0x0000004c0820723c */ /* 0x040ff000000018ff */
[C---:B------:R-:W-:Y:S08]  /*42b0*/  HMMA.16816.F32 R28, R8.reuse, R70, RZ ;  /* 0x00000046081c723c */ /* 0x040ff000000018ff */
[C---:B------:R-:W-:Y:S08]  /*42c0*/  HMMA.16816.F32 R24, R8.reuse, R66, RZ ;  /* 0x000000420818723c */ /* 0x040ff000000018ff */
[C---:B------:R-:W-:Y:S08]  /*42d0*/  HMMA.16816.F32 R20, R8.reuse, R74, RZ ;  /* 0x0000004a0814723c */ /* 0x040ff000000018ff */
[----:B------:R-:W-:Y:S01]  /*42e0*/  HMMA.16816.F32 R16, R8, R78, RZ ;  /* 0x0000004e0810723c */ /* 0x000fe200000018ff */
[----:B------:R-:W1:Y:S01]  /*42f0*/  SHFL.BFLY PT, R8, R4, 0x2, 0x1f ;  /* 0x0c401f0004087f89 */ /* 0x000e6200000e0000 */
[----:B---3--:R-:W-:-:S04]  /*4300*/  FMNMX.FTZ R136, R0, R7, !PT ;  /* 0x0000000700887209 */ /* 0x008fc80007810000 */
[C---:B------:R-:W-:Y:S01]  /*4310*/  FSETP.NEU.FTZ.AND P1, PT, R136.reuse, -INF , PT ;  /* 0xff8000008800780b */ /* 0x040fe20003f3d000 */
[----:B------:R-:W-:-:S05]  /*4320*/  FMUL.FTZ R2, R136, c[0x0][0x23c] ;  /* 0x00008f0088027a20 */ /* 0x000fca0000410000 */
[----:B------:R-:W-:Y:S02]  /*4330*/  FSEL R2, R2, RZ, P1 ;  /* 0x000000ff02027208 */ /* 0x000fe40000800000 */
[----:B-1----:R-:W-:-:S05]  /*4340*/  FMNMX.FTZ R0, R4, R8, !PT ;  /* 0x0000000804007209 */ /* 0x002fca0007810000 */
[----:B------:R-:W1:Y:S01]  /*4350*/  SHFL.BFLY PT, R7, R0, 0x1, 0x1f ;  /* 0x0c201f0000077f89 */ /* 0x000e6200000e0000 */
[----:B------:R-:W-:-:S04]  /*4360*/  FFMA.FTZ R4, R150, c[0x0][0x23c], -R2 ;  /* 0x00008f0096047a23 */ /* 0x000fc80000010802 */
[----:B------:R3:W-:Y:S02]  /*4370*/  MUFU.EX2 R200, R4 ;  /* 0x0000000400c87308 */ /* 0x0007e40000000800 */
[----:B---3--:R-:W-:-:S06]  /*4380*/  FFMA.FTZ R4, R151, c[0x0][0x23c], -R2 ;  /* 0x00008f0097047a23 */ /* 0x008fcc0000010802 */
[----:B------:R3:W4:Y:S01]  /*4390*/  MUFU.EX2 R151, R4 ;  /* 0x0000000400977308 */ /* 0x0007220000000800 */
[----:B-1----:R-:W-:Y:S01]  /*43a0*/  FMNMX.FTZ R135, R0, R7, !PT ;  /* 0x0000000700877209 */ /* 0x002fe20007810000 */
[--C-:B------:R-:W-:Y:S02]  /*43b0*/  FFMA.FTZ R0, R153, c[0x0][0x23c], -R2.reuse ;  /* 0x00008f0099007a23 */ /* 0x100fe40000010802 */
[----:B---3--:R-:W-:-:S04]  /*43c0*/  FFMA.FTZ R4, R156, c[0x0][0x23c], -R2 ;  /* 0x00008f009c047a23 */ /* 0x008fc80000010802 */
[----:B------:R1:W-:Y:S01]  /*43d0*/  MUFU.EX2 R199, R4 ;  /* 0x0000000400c77308 */ /* 0x0003e20000000800 */
[----:B------:R-:W-:Y:S01]  /*43e0*/  FSETP.NEU.FTZ.AND P1, PT, R135, -INF , PT ;  /* 0xff8000008700780b */ /* 0x000fe20003f3d000 */
[----:B-1----:R-:W-:-:S06]  /*43f0*/  FFMA.FTZ R4, R155, c[0x0][0x23c], -R2 ;  /* 0x00008f009b047a23 */ /* 0x002fcc0000010802 */
[----:B------:R1:W3:Y:S08]  /*4400*/  MUFU.EX2 R155, R4 ;  /* 0x00000004009b7308 */ /* 0x0002f00000000800 */
[----:B------:R2:W-:Y:S01]  /*4410*/  MUFU.EX2 R203, R0 ;  /* 0x0000000000cb7308 */ /* 0x0005e20000000800 */
[----:B-1----:R-:W-:-:S07]  /*4420*/  FFMA.FTZ R4, R152, c[0x0][0x23c], -R2 ;  /* 0x00008f0098047a23 */ /* 0x002fce0000010802 */
[----:B------:R1:W-:Y:S01]  /*4430*/  MUFU.EX2 R201, R4 ;  /* 0x0000000400c97308 */ /* 0x0003e20000000800 */
[----:B--2---:R-:W-:-:S05]  /*4440*/  FMUL.FTZ R0, R135, c[0x0][0x23c] ;  /* 0x00008f0087007a20 */ /* 0x004fca0000410000 */
[----:B------:R-:W-:Y:S01]  /*4450*/  FSEL R0, R0, RZ, P1 ;  /* 0x000000ff00007208 */ /* 0x000fe20000800000 */
[----:B-1----:R-:W-:-:S04]  /*4460*/  FFMA.FTZ R4, R148, c[0x0][0x23c], -R2 ;  /* 0x00008f0094047a23 */ /* 0x002fc80000010802 */
[----:B------:R1:W-:Y:S02]  /*4470*/  MUFU.EX2 R207, R4 ;  /* 0x0000000400cf7308 */ /* 0x0003e40000000800 */
[----:B-1----:R-:W-:-:S06]  /*4480*/  FFMA.FTZ R4, R149, c[0x0][0x23c], -R2 ;  /* 0x00008f0095047a23 */ /* 0x002fcc0000010802 */
[----:B------:R1:W-:Y:S02]  /*4490*/  MUFU.EX2 R242, R4 ;  /* 0x0000000400f27308 */ /* 0x0003e40000000800 */
[----:B-1----:R-:W-:-:S06]  /*44a0*/  FFMA.FTZ R4, R159, c[0x0][0x23c], -R0 ;  /* 0x00008f009f047a23 */ /* 0x002fcc0000010800 */
[----:B------:R1:W-:Y:S02]  /*44b0*/  MUFU.EX2 R150, R4 ;  /* 0x0000000400967308 */ /* 0x0003e40000000800 */
[----:B-1----:R-:W-:-:S06]  /*44c0*/  FFMA.FTZ R4, R158, c[0x0][0x23c], -R0 ;  /* 0x00008f009e047a23 */ /* 0x002fcc0000010800 */
[----:B------:R1:W2:Y:S02]  /*44d0*/  MUFU.EX2 R148, R4 ;  /* 0x0000000400947308 */ /* 0x0002a40000000800 */
[----:B-1----:R-:W-:-:S06]  /*44e0*/  FFMA.FTZ R4, R163, c[0x0][0x23c], -R0 ;  /* 0x00008f00a3047a23 */ /* 0x002fcc0000010800 */
[----:B------:R1:W-:Y:S01]  /*44f0*/  MUFU.EX2 R149, R4 ;  /* 0x0000000400957308 */ /* 0x0003e20000000800 */
[----:B------:R-:W-:Y:S02]  /*4500*/  F2FP.PACK_AB R12, R229, R243 ;  /* 0x000000f3e50c723e */ /* 0x000fe400000000ff */
[----:B------:R-:W-:Y:S02]  /*4510*/  F2FP.PACK_AB R13, R224, R204 ;  /* 0x000000cce00d723e */ /* 0x000fe400000000ff */
[----:B------:R-:W-:Y:S01]  /*4520*/  F2FP.PACK_AB R14, R251, R231 ;  /* 0x000000e7fb0e723e */ /* 0x000fe200000000ff */
[----:B-1----:R-:W-:-:S04]  /*4530*/  FFMA.FTZ R4, R162, c[0x0][0x23c], -R0 ;  /* 0x00008f00a2047a23 */ /* 0x002fc80000010800 */
[----:B------:R1:W1:Y:S01]  /*4540*/  MUFU.EX2 R152, R4 ;  /* 0x0000000400987308 */ /* 0x0002620000000800 */
[----:B------:R-:W-:Y:S01]  /*4550*/  F2FP.PACK_AB R15, R247, R240 ;  /* 0x000000f0f70f723e */ /* 0x000fe200000000ff */
[----:B-1----:R-:W-:-:S06]  /*4560*/  FFMA.FTZ R4, R161, c[0x0][0x23c], -R0 ;  /* 0x00008f00a1047a23 */ /* 0x002fcc0000010800 */
[----:B------:R1:W-:Y:S01]  /*4570*/  MUFU.EX2 R153, R4 ;  /* 0x0000000400997308 */ /* 0x0003e20000000800 */
[C---:B------:R-:W-:Y:S08]  /*4580*/  HMMA.16816.F32 R80, R12.reuse, R44, R60 ;  /* 0x0000002c0c50723c */ /* 0x040ff0000000183c */
[----:B------:R-:W-:Y:S01]  /*4590*/  HMMA.16816.F32 R108, R12, R40, R48 ;  /* 0x000000280c6c723c */ /* 0x000fe20000001830 */
[----:B-1----:R-:W-:-:S07]  /*45a0*/  FFMA.FTZ R4, R160, c[0x0][0x23c], -R0 ;  /* 0x00008f00a0047a23 */ /* 0x002fce0000010800 */
[C---:B------:R-:W-:Y:S01]  /*45b0*/  HMMA.16816.F32 R84, R12.reuse, R56, R36 ;  /* 0x000000380c54723c */ /* 0x040fe20000001824 */
[----:B------:R1:W1:Y:S07]  /*45c0*/  MUFU.EX2 R162, R4 ;  /* 0x0000000400a27308 */ /* 0x00026e0000000800 */
[C---:B------:R-:W-:Y:S08]  /*45d0*/  HMMA.16816.F32 R104, R12.reuse, R52, R32 ;  /* 0x000000340c68723c */ /* 0x040ff00000001820 */
[----:B------:R-:W-:Y:S01]  /*45e0*/  HMMA.16816.F32 R60, R12, R46, R28 ;  /* 0x0000002e0c3c723c */ /* 0x000fe2000000181c */
[----:B-1----:R-:W-:-:S07]  /*45f0*/  FFMA.FTZ R4, R154, c[0x0][0x23c], -R0 ;  /* 0x00008f009a047a23 */ /* 0x002fce0000010800 */
[C---:B------:R-:W-:Y:S01]  /*4600*/  HMMA.16816.F32 R96, R12.reuse, R42, R24 ;  /* 0x0000002a0c60723c */ /* 0x040fe20000001818 */
[----:B------:R1:W-:Y:S07]  /*4610*/  MUFU.EX2 R154, R4 ;  /* 0x00000004009a7308 */ /* 0x0003ee0000000800 */
[C---:B------:R-:W-:Y:S08]  /*4620*/  HMMA.16816.F32 R92, R12.reuse, R58, R20 ;  /* 0x0000003a0c5c723c */ /* 0x040ff00000001814 */
[----:B------:R-:W-:Y:S01]  /*4630*/  HMMA.16816.F32 R100, R12, R54, R16 ;  /* 0x000000360c64723c */ /* 0x000fe20000001810 */
[----:B-1----:R-:W-:-:S06]  /*4640*/  FFMA.FTZ R4, R157, c[0x0][0x23c], -R0 ;  /* 0x00008f009d047a23 */ /* 0x002fcc0000010800 */
[----:B----4-:R-:W-:Y:S02]  /*4650*/  F2FP.PACK_AB R12, R151, R200 ;  /* 0x000000c8970c723e */ /* 0x010fe400000000ff */
[----:B---3--:R-:W-:Y:S02]  /*4660*/  F2FP.PACK_AB R14, R155, R199 ;  /* 0x000000c79b0e723e */ /* 0x008fe400000000ff */
[----:B--2---:R-:W-:Y:S02]  /*4670*/  F2FP.PACK_AB R13, R148, R150 ;  /* 0x00000096940d723e */ /* 0x004fe400000000ff */
[----:B------:R-:W-:Y:S01]  /*4680*/  F2FP.PACK_AB R15, R152, R149 ;  /* 0x00000095980f723e */ /* 0x000fe200000000ff */
[----:B------:R-:W1:Y:S06]  /*4690*/  MUFU.EX2 R163, R4 ;  /* 0x0000000400a37308 */ /* 0x000e6c0000000800 */
[----:B------:R-:W-:Y:S01]  /*46a0*/  HMMA.16816.F32 R16, R12, R64, RZ ;  /* 0x000000400c10723c */ /* 0x000fe200000018ff */
[----:B------:R-:W-:-:S02]  /*46b0*/  F2FP.PACK_AB R8, R203, R201 ;  /* 0x000000c9cb08723e */ /* 0x000fc400000000ff */
[----:B------:R-:W-:Y:S02]  /*46c0*/  F2FP.PACK_AB R9, R162, R153 ;  /* 0x00000099a209723e */ /* 0x000fe400000000ff */
[----:B------:R-:W-:Y:S02]  /*46d0*/  F2FP.PACK_AB R10, R242, R207 ;  /* 0x000000cff20a723e */ /* 0x000fe400000000ff */
[----:B-1----:R-:W-:Y:S01]  /*46e0*/  F2FP.PACK_AB R11, R163, R154 ;  /* 0x0000009aa30b723e */ /* 0x002fe200000000ff */
[----:B------:R-:W-:Y:S01]  /*46f0*/  FFMA.FTZ R4, R169, c[0x0][0x23c], -R2 ;  /* 0x00008f00a9047a23 */ /* 0x000fe20000010802 */
[----:B------:R-:W-:-:S03]  /*4700*/  MOV R157, R88 ;  /* 0x00000058009d7202 */ /* 0x000fc60000000f00 */
[----:B------:R1:W-:Y:S11]  /*4710*/  MUFU.EX2 R161, R4 ;  /* 0x0000000400a17308 */ /* 0x0003f60000000800 */
[----:B------:R-:W-:Y:S01]  /*4720*/  @!UPT UIADD3 URZ, URZ, URZ, URZ ;  /* 0x0000003f3f3ff290 */ /* 0x000fe2000fffe03f */
[----:B------:R-:W-:Y:S01]  /*4730*/  HMMA.16816.F32 R88, R8, R40, R16 ;  /* 0x000000280858723c */ /* 0x000fe20000001810 */
[----:B-1----:R-:W-:-:S06]  /*4740*/  FFMA.FTZ R4, R168, c[0x0][0x23c], -R2 ;  /* 0x00008f00a8047a23 */ /* 0x002fcc0000010802 */
[----:B------:R-:W-:Y:S02]  /*4750*/  IMAD.MOV.U32 R41, RZ, RZ, R215 ;  /* 0x000000ffff297224 */ /* 0x000fe400078e00d7 */
[----:B------:R1:W-:Y:S02]  /*4760*/  MUFU.EX2 R215, R4 ;  /* 0x0000000400d77308 */ /* 0x0003e40000000800 */
[----:B-1----:R-:W-:-:S06]  /*4770*/  FFMA.FTZ R4, R165, c[0x0][0x23c], -R2 ;  /* 0x00008f00a5047a23 */ /* 0x002fcc0000010802 */
[----:B------:R1:W2:Y:S02]  /*4780*/  MUFU.EX2 R7, R4 ;  /* 0x0000000400077308 */ /* 0x0002a40000000800 */
[----:B-1----:R-:W-:-:S06]  /*4790*/  FFMA.FTZ R4, R164, c[0x0][0x23c], -R2 ;  /* 0x00008f00a4047a23 */ /* 0x002fcc0000010802 */
[----:B------:R1:W-:Y:S01]  /*47a0*/  MUFU.EX2 R158, R4 ;  /* 0x00000004009e7308 */ /* 0x0003e20000000800 */
[----:B--2---:R-:W-:Y:S01]  /*47b0*/  MOV R164, R7 ;  /* 0x0000000700a47202 */ /* 0x004fe20000000f00 */
[----:B------:R-:W-:Y:S01]  /*47c0*/  HMMA.16816.F32 R16, R12, R76, RZ ;  /* 0x0000004c0c10723c */ /* 0x000fe200000018ff */
[----:B-1----:R-:W-:-:S05]  /*47d0*/  FFMA.FTZ R4, R171, c[0x0][0x23c], -R0 ;  /* 0x00008f00ab047a23 */ /* 0x002fca0000010800 */
[----:B------:R1:W-:Y:S02]  /*47e0*/  MUFU.EX2 R160, R4 ;  /* 0x0000000400a07308 */ /* 0x0003e40000000800 */
[----:B------:R-:W-:Y:S01]  /*47f0*/  HMMA.16816.F32 R24, R12, R72, RZ ;  /* 0x000000480c18723c */ /* 0x000fe200000018ff */
[----:B-1----:R-:W-:-:S05]  /*4800*/  FFMA.FTZ R4, R170, c[0x0][0x23c], -R0 ;  /* 0x00008f00aa047a23 */ /* 0x002fca0000010800 */
[----:B------:R1:W2:Y:S02]  /*4810*/  MUFU.EX2 R7, R4 ;  /* 0x0000000400077308 */ /* 0x0002a40000000800 */
[----:B------:R-:W-:Y:S01]  /*4820*/  HMMA.16816.F32 R20, R12, R68, RZ ;  /* 0x000000440c14723c */ /* 0x000fe200000018ff */
[----:B-1----:R-:W-:-:S05]  /*4830*/  FFMA.FTZ R4, R167, c[0x0][0x23c], -R0 ;  /* 0x00008f00a7047a23 */ /* 0x002fca0000010800 */
[----:B------:R1:W-:Y:S02]  /*4840*/  MUFU.EX2 R165, R4 ;  /* 0x0000000400a57308 */ /* 0x0003e40000000800 */
[----:B------:R-:W-:Y:S01]  /*4850*/  HMMA.16816.F32 R32, R12, R70, RZ ;  /* 0x000000460c20723c */ /* 0x000fe200000018ff */
[----:B-1----:R-:W-:-:S05]  /*4860*/  FFMA.FTZ R4, R166, c[0x0][0x23c], -R0 ;  /* 0x00008f00a6047a23 */ /* 0x002fca0000010800 */
[----:B------:R1:W3:Y:S02]  /*4870*/  MUFU.EX2 R219, R4 ;  /* 0x0000000400db7308 */ /* 0x0002e40000000800 */
[----:B-1----:R-:W-:-:S06]  /*4880*/  FFMA.FTZ R4, R117, c[0x0][0x23c], -R6 ;  /* 0x00008f0075047a23 */ /* 0x002fcc0000010806 */
[----:B------:R1:W-:Y:S01]  /*4890*/  MUFU.EX2 R159, R4 ;  /* 0x00000004009f7308 */ /* 0x0003e20000000800 */
[----:B------:R-:W-:Y:S01]  /*48a0*/  IMAD.MOV.U32 R117, RZ, RZ, R214 ;  /* 0x000000ffff757224 */ /* 0x000fe200078e00d6 */
[----:B------:R-:W-:Y:S01]  /*48b0*/  HMMA.16816.F32 R28, R12, R66, RZ ;  /* 0x000000420c1c723c */ /* 0x000fe200000018ff */
[----:B------:R-:W-:Y:S02]  /*48c0*/  IMAD.MOV.U32 R171, RZ, RZ, R202 ;  /* 0x000000ffffab7224 */ /* 0x000fe400078e00ca */
[----:B-1----:R-:W-:-:S04]  /*48d0*/  FFMA.FTZ R4, R115, c[0x0][0x23c], -R6 ;  /* 0x00008f0073047a23 */ /* 0x002fc80000010806 */
[----:B------:R1:W4:Y:S01]  /*48e0*/  MUFU.EX2 R166, R4 ;  /* 0x0000000400a67308 */ /* 0x0003220000000800 */
[C---:B------:R-:W-:Y:S01]  /*48f0*/  HMMA.16816.F32 R68, R8.reuse, R52, R16 ;  /* 0x000000340844723c */ /* 0x040fe20000001810 */
[----:B------:R-:W3:Y:S07]  /*4900*/  LDSM.16.MT88.4 R16, [R220+0x9000] ;  /* 0x00900000dc10783b */ /* 0x000eee0000004200 */
[----:B------:R-:W-:Y:S01]  /*4910*/  HMMA.16816.F32 R64, R8, R56, R24 ;  /* 0x000000380840723c */ /* 0x000fe20000001818 */
[----:B------:R-:W3:Y:S01]  /*4920*/  LDSM.16.MT88.4 R24, [R223+0x9000] ;  /* 0x00900000df18783b */ /* 0x000ee20000004200 */
[----:B-1----:R-:W-:-:S04]  /*4930*/  FFMA.FTZ R4, R113, c[0x0][0x23c], -R6 ;  /* 0x00008f0071047a23 */ /* 0x002fc80000010806 */
[----:B------:R1:W-:Y:S02]  /*4940*/  MUFU.EX2 R214, R4 ;  /* 0x0000000400d67308 */ /* 0x0003e40000000800 */
[----:B------:R-:W-:Y:S01]  /*4950*/  HMMA.16816.F32 R48, R8, R44, R20 ;  /* 0x0000002c0830723c */ /* 0x000fe20000001814 */
[----:B--2---:R-:W-:Y:S02]  /*4960*/  IMAD.MOV.U32 R115, RZ, RZ, R7 ;  /* 0x000000ffff737224 */ /* 0x004fe400078e0007 */
[----:B------:R-:W-:Y:S02]  /*4970*/  FFMA.FTZ R7, R112, c[0x0][0x23c], -R6 ;  /* 0x00008f0070077a23 */ /* 0x000fe40000010806 */
[----:B-1----:R-:W-:-:S04]  /*4980*/  FFMA.FTZ R4, R119, c[0x0][0x23c], -R5 ;  /* 0x00008f0077047a23 */ /* 0x002fc80000010805 */
[----:B------:R1:W-:Y:S01]  /*4990*/  MUFU.EX2 R202, R4 ;  /* 0x0000000400ca7308 */ /* 0x0003e20000000800 */
[----:B------:R-:W-:Y:S01]  /*49a0*/  HMMA.16816.F32 R20, R12, R74, RZ ;  /* 0x0000004a0c14723c */ /* 0x000fe200000018ff */
[----:B------:R-:W-:-:S07]  /*49b0*/  IMAD.MOV.U32 R112, RZ, RZ, R157 ;  /* 0x000000ffff707224 */ /* 0x000fce00078e009d */
[----:B------:R-:W-:Y:S01]  /*49c0*/  HMMA.16816.F32 R12, R12, R78, RZ ;  /* 0x0000004e0c0c723c */ /* 0x000fe200000018ff */
[----:B-1----:R-:W-:-:S04]  /*49d0*/  FFMA.FTZ R4, R118, c[0x0][0x23c], -R5 ;  /* 0x00008f0076047a23 */ /* 0x002fc80000010805 */
[----:B------:R1:W2:Y:S03]  /*49e0*/  MUFU.EX2 R167, R4 ;  /* 0x0000000400a77308 */ /* 0x0002a60000000800 */
[----:B------:R-:W-:Y:S01]  /*49f0*/  HMMA.16816.F32 R32, R8, R46, R32 ;  /* 0x0000002e0820723c */ /* 0x000fe20000001820 */
[----:B------:R-:W-:Y:S01]  /*4a00*/  MOV R156, R218 ;  /* 0x000000da009c7202 */ /* 0x000fe20000000f00 */
[----:B-1----:R-:W-:-:S04]  /*4a10*/  FFMA.FTZ R4, R116, c[0x0][0x23c], -R5 ;  /* 0x00008f0074047a23 */ /* 0x002fc80000010805 */
[----:B------:R1:W-:Y:S08]  /*4a20*/  MUFU.EX2 R157, R4 ;  /* 0x00000004009d7308 */ /* 0x0003f00000000800 */
[----:B------:R-:W2:Y:S01]  /*4a30*/  MUFU.EX2 R218, R7 ;  /* 0x0000000700da7308 */ /* 0x000ea20000000800 */
[----:B-1----:R-:W-:-:S07]  /*4a40*/  FFMA.FTZ R4, R114, c[0x0][0x23c], -R5 ;  /* 0x00008f0072047a23 */ /* 0x002fce0000010805 */
[----:B------:R1:W1:Y:S01]  /*4a50*/  MUFU.EX2 R113, R4 ;  /* 0x0000000400717308 */ /* 0x0002620000000800 */
[----:B------:R-:W-:Y:S01]  /*4a60*/  HMMA.16816.F32 R44, R8, R42, R28 ;  /* 0x0000002a082c723c */ /* 0x000fe2000000181c */
[----:B------:R-:W-:-:S07]  /*4a70*/  MOV R119, R41 ;  /* 0x0000002900777202 */ /* 0x000fce0000000f00 */
[C---:B------:R-:W-:Y:S01]  /*4a80*/  HMMA.16816.F32 R36, R8.reuse, R58, R20 ;  /* 0x0000003a0824723c */ /* 0x040fe20000001814 */
[----:B------:R-:W2:Y:S07]  /*4a90*/  LDSM.16.MT88.4 R20, [R221+0x9000] ;  /* 0x00900000dd14783b */ /* 0x000eae0000004200 */
[----:B------:R-:W-:Y:S01]  /*4aa0*/  HMMA.16816.F32 R28, R8, R54, R12 ;  /* 0x00000036081c723c */ /* 0x000fe2000000180c */
[----:B-1----:R-:W-:-:S06]  /*4ab0*/  FFMA.FTZ R4, R177, c[0x0][0x23c], -R2 ;  /* 0x00008f00b1047a23 */ /* 0x002fcc0000010802 */
[----:B------:R-:W-:Y:S02]  /*4ac0*/  F2FP.PACK_AB R12, R215, R161 ;  /* 0x000000a1d70c723e */ /* 0x000fe400000000ff */
[----:B------:R-:W-:Y:S02]  /*4ad0*/  F2FP.PACK_AB R13, R115, R160 ;  /* 0x000000a0730d723e */ /* 0x000fe400000000ff */
[----:B------:R-:W-:Y:S02]  /*4ae0*/  F2FP.PACK_AB R14, R158, R164 ;  /* 0x000000a49e0e723e */ /* 0x000fe400000000ff */
[----:B---3--:R-:W-:Y:S02]  /*4af0*/  F2FP.PACK_AB R15, R219, R165 ;  /* 0x000000a5db0f723e */ /* 0x008fe400000000ff */
[----:B----4-:R-:W-:Y:S02]  /*4b00*/  F2FP.PACK_AB R8, R166, R159 ;  /* 0x0000009fa608723e */ /* 0x010fe400000000ff */
[----:B--2---:R-:W-:-:S02]  /*4b10*/  F2FP.PACK_AB R9, R167, R202 ;  /* 0x000000caa709723e */ /* 0x004fc400000000ff */
[----:B------:R-:W-:Y:S02]  /*4b20*/  F2FP.PACK_AB R10, R218, R214 ;  /* 0x000000d6da0a723e */ /* 0x000fe400000000ff */
[----:B------:R-:W-:Y:S01]  /*4b30*/  F2FP.PACK_AB R11, R113, R157 ;  /* 0x0000009d710b723e */ /* 0x000fe200000000ff */
[-C--:B------:R-:W-:Y:S08]  /*4b40*/  HMMA.16816.F32 R40, R12, R16.reuse, R48 ;  /* 0x000000100c28723c */ /* 0x080ff00000001830 */
[C---:B------:R-:W-:Y:S08]  /*4b50*/  HMMA.16816.F32 R56, R8.reuse, R16, R80 ;  /* 0x000000100838723c */ /* 0x040ff00000001850 */
[-C--:B------:R-:W-:Y:S08]  /*4b60*/  HMMA.16816.F32 R60, R8, R18.reuse, R60 ;  /* 0x00000012083c723c */ /* 0x080ff0000000183c */
[----:B------:R-:W-:Y:S01]  /*4b70*/  HMMA.16816.F32 R32, R12, R18, R32 ;  /* 0x000000120c20723c */ /* 0x000fe20000001820 */
[----:B------:R-:W1:Y:S07]  /*4b80*/  LDSM.16.MT88.4 R16, [R222+0x9000] ;  /* 0x00900000de10783b */ /* 0x000e6e0000004200 */
[----:B------:R-:W-:Y:S01]  /*4b90*/  HMMA.16816.F32 R76, R8, R24, R108 ;  /* 0x00000018084c723c */ /* 0x000fe2000000186c */
[----:B------:R2:W-:Y:S01]  /*4ba0*/  MUFU.EX2 R108, R4 ;  /* 0x00000004006c7308 */ /* 0x0005e20000000800 */
[----:B------:R-:W-:Y:S01]  /*4bb0*/  MOV R170, R206 ;  /* 0x000000ce00aa7202 */ /* 0x000fe20000000f00 */
[----:B--2---:R-:W-:-:S06]  /*4bc0*/  FFMA.FTZ R4, R176, c[0x0][0x23c], -R2 ;  /* 0x00008f00b0047a23 */ /* 0x004fcc0000010802 */
[----:B------:R2:W-:Y:S02]  /*4bd0*/  MUFU.EX2 R168, R4 ;  /* 0x0000000400a87308 */ /* 0x0005e40000000800 */
[----:B--2---:R-:W-:-:S06]  /*4be0*/  FFMA.FTZ R4, R173, c[0x0][0x23c], -R2 ;  /* 0x00008f00ad047a23 */ /* 0x004fcc0000010802 */
[----:B------:R2:W-:Y:S02]  /*4bf0*/  MUFU.EX2 R173, R4 ;  /* 0x0000000400ad7308 */ /* 0x0005e40000000800 */
[----:B--2---:R-:W-:-:S06]  /*4c00*/  FFMA.FTZ R4, R172, c[0x0][0x23c], -R2 ;  /* 0x00008f00ac047a23 */ /* 0x004fcc0000010802 */
[----:B------:R2:W-:Y:S02]  /*4c10*/  MUFU.EX2 R206, R4 ;  /* 0x0000000400ce7308 */ /* 0x0005e40000000800 */
[----:B--2---:R-:W-:-:S06]  /*4c20*/  FFMA.FTZ R4, R226, c[0x0][0x23c], -R0 ;  /* 0x00008f00e2047a23 */ /* 0x004fcc0000010800 */
[----:B------:R2:W3:Y:S02]  /*4c30*/  MUFU.EX2 R7, R4 ;  /* 0x0000000400077308 */ /* 0x0004e40000000800 */
[----:B--2---:R-:W-:-:S06]  /*4c40*/  FFMA.FTZ R4, R252, c[0x0][0x23c], -R0 ;  /* 0x00008f00fc047a23 */ /* 0x004fcc0000010800 */
[----:B------:R2:W-:Y:S01]  /*4c50*/  MUFU.EX2 R169, R4 ;  /* 0x0000000400a97308 */ /* 0x0005e20000000800 */
[----:B------:R-:W-:Y:S01]  /*4c60*/  HMMA.16816.F32 R84, R8, R20, R84 ;  /* 0x000000140854723c */ /* 0x000fe20000001854 */
[----:B--2---:R-:W-:-:S06]  /*4c70*/  FFMA.FTZ R4, R175, c[0x0][0x23c], -R0 ;  /* 0x00008f00af047a23 */ /* 0x004fcc0000010800 */
[----:B------:R2:W-:Y:S01]  /*4c80*/  MUFU.EX2 R172, R4 ;  /* 0x0000000400ac7308 */ /* 0x0005e20000000800 */
[----:B-1----:R-:W-:Y:S01]  /*4c90*/  HMMA.16816.F32 R104, R8, R16, R104 ;  /* 0x000000100868723c */ /* 0x002fe20000001868 */
[----:B--2---:R-:W-:-:S06]  /*4ca0*/  FFMA.FTZ R4, R174, c[0x0][0x23c], -R0 ;  /* 0x00008f00ae047a23 */ /* 0x004fcc0000010800 */
[----:B------:R1:W-:Y:S01]  /*4cb0*/  MUFU.EX2 R226, R4 ;  /* 0x0000000400e27308 */ /* 0x0003e20000000800 */
[C---:B------:R-:W-:Y:S08]  /*4cc0*/  HMMA.16816.F32 R80, R8.reuse, R26, R96 ;  /* 0x0000001a0850723c */ /* 0x040ff00000001860 */
[----:B------:R-:W-:Y:S01]  /*4cd0*/  HMMA.16816.F32 R92, R8, R22, R92 ;  /* 0x00000016085c723c */ /* 0x000fe2000000185c */
[----:B-1----:R-:W-:-:S07]  /*4ce0*/  FFMA.FTZ R4, R125, c[0x0][0x23c], -R6 ;  /* 0x00008f007d047a23 */ /* 0x002fce0000010806 */
[----:B------:R-:W-:Y:S01]  /*4cf0*/  HMMA.16816.F32 R100, R8, R18, R100 ;  /* 0x000000120864723c */ /* 0x000fe20000001864 */
[----:B------:R1:W2:Y:S01]  /*4d00*/  MUFU.EX2 R8, R4 ;  /* 0x0000000400087308 */ /* 0x0002a20000000800 */
[----:B------:R-:W-:Y:S01]  /*4d10*/  MOV R111, R113 ;  /* 0x00000071006f7202 */ /* 0x000fe20000000f00 */
[----:B------:R-:W-:Y:S01]  /*4d20*/  IMAD.MOV.U32 R113, RZ, RZ, R117 ;  /* 0x000000ffff717224 */ /* 0x000fe200078e0075 */
[----:B------:R-:W-:-:S04]  /*4d30*/  MOV R117, R156 ;  /* 0x0000009c00757202 */ /* 0x000fc80000000f00 */
[----:B------:R-:W-:Y:S01]  /*4d40*/  HMMA.16816.F32 R48, R12, R16, R68 ;  /* 0x000000100c30723c */ /* 0x000fe20000001844 */
[----:B-1----:R-:W-:-:S04]  /*4d50*/  FFMA.FTZ R4, R123, c[0x0][0x23c], -R6 ;  /* 0x00008f007b047a23 */ /* 0x002fc80000010806 */
[----:B------:R1:W-:Y:S03]  /*4d60*/  MUFU.EX2 R174, R4 ;  /* 0x0000000400ae7308 */ /* 0x0003e60000000800 */
[----:B------:R-:W-:Y:S01]  /*4d70*/  HMMA.16816.F32 R28, R12, R18, R28 ;  /* 0x000000120c1c723c */ /* 0x000fe2000000181c */
[----:B------:R-:W4:Y:S01]  /*4d80*/  LDSM.16.MT88.4 R16, [R220+0x9800] ;  /* 0x00980000dc10783b */ /* 0x000f220000004200 */
[----:B------:R-:W-:Y:S02]  /*4d90*/  IMAD.MOV.U32 R110, RZ, RZ, R225 ;  /* 0x000000ffff6e7224 */ /* 0x000fe400078e00e1 */
[----:B-1----:R-:W-:-:S04]  /*4da0*/  FFMA.FTZ R4, R121, c[0x0][0x23c], -R6 ;  /* 0x00008f0079047a23 */ /* 0x002fc80000010806 */
[----:B------:R1:W-:Y:S01]  /*4db0*/  MUFU.EX2 R156, R4 ;  /* 0x00000004009c7308 */ /* 0x0003e20000000800 */
[----:B---3--:R-:W-:Y:S01]  /*4dc0*/  MOV R121, R7 ;  /* 0x0000000700797202 */ /* 0x008fe20000000f00 */
[----:B-1----:R-:W-:-:S06]  /*4dd0*/  FFMA.FTZ R4, R127, c[0x0][0x23c], -R5 ;  /* 0x00008f007f047a23 */ /* 0x002fcc0000010805 */
[----:B------:R1:W-:Y:S01]  /*4de0*/  MUFU.EX2 R225, R4 ;  /* 0x0000000400e17308 */ /* 0x0003e20000000800 */
[----:B------:R-:W-:Y:S01]  /*4df0*/  FFMA.FTZ R7, R120, c[0x0][0x23c], -R6 ;  /* 0x00008f0078077a23 */ /* 0x000fe20000010806 */
[----:B------:R-:W-:Y:S01]  /*4e00*/  MOV R114, R230 ;  /* 0x000000e600727202 */ /* 0x000fe20000000f00 */
[----:B-1----:R-:W-:-:S05]  /*4e10*/  FFMA.FTZ R4, R126, c[0x0][0x23c], -R5 ;  /* 0x00008f007e047a23 */ /* 0x002fca0000010805 */
[----:B------:R1:W3:Y:S02]  /*4e20*/  MUFU.EX2 R175, R4 ;  /* 0x0000000400af7308 */ /* 0x0002e40000000800 */
[----:B-1----:R-:W-:-:S06]  /*4e30*/  FFMA.FTZ R4, R124, c[0x0][0x23c], -R5 ;  /* 0x00008f007c047a23 */ /* 0x002fcc0000010805 */
[----:B------:R1:W-:Y:S08]  /*4e40*/  MUFU.EX2 R116, R4 ;  /* 0x0000000400747308 */ /* 0x0003f00000000800 */
[----:B------:R-:W4:Y:S01]  /*4e50*/  MUFU.EX2 R118, R7 ;  /* 0x0000000700767308 */ /* 0x000f220000000800 */
[----:B-1----:R-:W-:-:S07]  /*4e60*/  FFMA.FTZ R4, R122, c[0x0][0x23c], -R5 ;  /* 0x00008f007a047a23 */ /* 0x002fce0000010805 */
[----:B------:R-:W1:Y:S01]  /*4e70*/  MUFU.EX2 R230, R4 ;  /* 0x0000000400e67308 */ /* 0x000e620000000800 */
[----:B--2---:R-:W-:Y:S01]  /*4e80*/  IMAD.MOV.U32 R120, RZ, RZ, R8 ;  /* 0x000000ffff787224 */ /* 0x004fe200078e0008 */
[----:B------:R-:W-:Y:S01]  /*4e90*/  HMMA.16816.F32 R88, R12, R24, R88 ;  /* 0x000000180c58723c */ /* 0x000fe20000001858 */
[----:B---3--:R-:W-:Y:S02]  /*4ea0*/  F2FP.PACK_AB R9, R175, R225 ;  /* 0x000000e1af09723e */ /* 0x008fe400000000ff */
[----:B----4-:R-:W-:Y:S02]  /*4eb0*/  F2FP.PACK_AB R10, R118, R156 ;  /* 0x0000009c760a723e */ /* 0x010fe400000000ff */
[----:B------:R-:W-:-:S03]  /*4ec0*/  F2FP.PACK_AB R8, R174, R120 ;  /* 0x00000078ae08723e */ /* 0x000fc600000000ff */
[----:B------:R-:W-:Y:S01]  /*4ed0*/  HMMA.16816.F32 R72, R12, R26, R44 ;  /* 0x0000001a0c48723c */ /* 0x000fe2000000182c */
[----:B------:R-:W2:Y:S01]  /*4ee0*/  LDSM.16.MT88.4 R24, [R223+0x9800] ;  /* 0x00980000df18783b */ /* 0x000ea20000004200 */
[----:B-1----:R-:W-:-:S06]  /*4ef0*/  F2FP.PACK_AB R11, R230, R116 ;  /* 0x00000074e60b723e */ /* 0x002fcc00000000ff */
[C---:B------:R-:W-:Y:S08]  /*4f00*/  HMMA.16816.F32 R64, R12.reuse, R20, R64 ;  /* 0x000000140c40723c */ /* 0x040ff00000001840 */
[----:B------:R-:W-:Y:S01]  /*4f10*/  HMMA.16816.F32 R52, R12, R22, R36 ;  /* 0x000000160c34723c */ /* 0x000fe20000001824 */
[----:B------:R-:W1:Y:S06]  /*4f20*/  LDSM.16.MT88.4 R20, [R221+0x9800] ;  /* 0x00980000dd14783b */ /* 0x000e6c0000004200 */
[----:B------:R-:W-:-:S02]  /*4f30*/  F2FP.PACK_AB R12, R168, R108 ;  /* 0x0000006ca80c723e */ /* 0x000fc400000000ff */
[----:B------:R-:W-:Y:S02]  /*4f40*/  F2FP.PACK_AB R13, R169, R121 ;  /* 0x00000079a90d723e */ /* 0x000fe400000000ff */
[----:B------:R-:W-:Y:S02]  /*4f50*/  F2FP.PACK_AB R14, R206, R173 ;  /* 0x000000adce0e723e */ /* 0x000fe400000000ff */
[----:B------:R-:W-:Y:S01]  /*4f60*/  F2FP.PACK_AB R15, R226, R172 ;  /* 0x000000ace20f723e */ /* 0x000fe200000000ff */
[-C--:B------:R-:W-:Y:S08]  /*4f70*/  HMMA.16816.F32 R44, R8, R16.reuse, R56 ;  /* 0x00000010082c723c */ /* 0x080ff00000001838 */
[----:B------:R-:W-:Y:S08]  /*4f80*/  HMMA.16816.F32 R36, R12, R16, R40 ;  /* 0x000000100c24723c */ /* 0x000ff00000001828 */
[-C--:B------:R-:W-:Y:S08]  /*4f90*/  HMMA.16816.F32 R40, R8, R18.reuse, R60 ;  /* 0x000000120828723c */ /* 0x080ff0000000183c */
[----:B------:R-:W-:Y:S01]  /*4fa0*/  HMMA.16816.F32 R32, R12, R18, R32 ;  /* 0x000000120c20723c */ /* 0x000fe20000001820 */
[----:B------:R-:W3:Y:S01]  /*4fb0*/  LDSM.16.MT88.4 R16, [R222+0x9800] ;  /* 0x00980000de10783b */ /* 0x000ee20000004200 */
[----:B------:R-:W-:-:S04]  /*4fc0*/  FFMA.FTZ R4, R227, c[0x0][0x23c], -R2 ;  /* 0x00008f00e3047a23 */ /* 0x000fc80000010802 */
[----:B------:R4:W-:Y:S02]  /*4fd0*/  MUFU.EX2 R227, R4 ;  /* 0x0000000400e37308 */ /* 0x0009e40000000800 */
[----:B--2---:R-:W-:Y:S01]  /*4fe0*/  HMMA.16816.F32 R60, R8, R24, R76 ;  /* 0x00000018083c723c */ /* 0x004fe2000000184c */
[----:B----4-:R-:W-:-:S05]  /*4ff0*/  FFMA.FTZ R4, R114, c[0x0][0x23c], -R2 ;  /* 0x00008f0072047a23 */ /* 0x010fca0000010802 */
[----:B------:R2:W-:Y:S02]  /*5000*/  MUFU.EX2 R114, R4 ;  /* 0x0000000400727308 */ /* 0x0005e40000000800 */
[----:B------:R-:W-:Y:S01]  /*5010*/  HMMA.16816.F32 R56, R8, R26, R80 ;  /* 0x0000001a0838723c */ /* 0x000fe20000001850 */
[----:B--2---:R-:W-:-:S05]  /*5020*/  FFMA.FTZ R4, R110, c[0x0][0x23c], -R2 ;  /* 0x00008f006e047a23 */ /* 0x004fca0000010802 */
[----:B------:R2:W-:Y:S02]  /*5030*/  MUFU.EX2 R123, R4 ;  /* 0x00000004007b7308 */ /* 0x0005e40000000800 */
[C---:B-1----:R-:W-:Y:S08]  /*5040*/  HMMA.16816.F32 R84, R8.reuse, R20, R84 ;  /* 0x000000140854723c */ /* 0x042ff00000001854 */
[----:B------:R-:W-:Y:S01]  /*5050*/  HMMA.16816.F32 R92, R8, R22, R92 ;  /* 0x00000016085c723c */ /* 0x000fe2000000185c */
[----:B--2---:R-:W-:-:S07]  /*5060*/  FFMA.FTZ R4, R170, c[0x0][0x23c], -R2 ;  /* 0x00008f00aa047a23 */ /* 0x004fce0000010802 */
[----:B---3--:R-:W-:Y:S01]  /*5070*/  HMMA.16816.F32 R104, R8, R16, R104 ;  /* 0x000000100868723c */ /* 0x008fe20000001868 */
[----:B------:R-:W-:-:S07]  /*5080*/  IMAD.MOV.U32 R170, RZ, RZ, R251 ;  /* 0x000000ffffaa7224 */ /* 0x000fce00078e00fb */
[----:B------:R-:W-:Y:S01]  /*5090*/  HMMA.16816.F32 R100, R8, R18, R100 ;  /* 0x000000120864723c */ /* 0x000fe20000001864 */
[----:B------:R1:W2:Y:S01]  /*50a0*/  MUFU.EX2 R9, R4 ;  /* 0x0000000400097308 */ /* 0x0002a20000000800 */
[----:B------:R-:W-:Y:S01]  /*50b0*/  IMAD.MOV.U32 R110, RZ, RZ, R111 ;  /* 0x000000ffff6e7224 */ /* 0x000fe200078e006f */
[----:B------:R-:W-:Y:S01]  /*50c0*/  MOV R111, R119 ;  /* 0x00000077006f7202 */ /* 0x000fe20000000f00 */
[----:B-1----:R-:W-:-:S05]  /*50d0*/  FFMA.FTZ R4, R171, c[0x0][0x23c], -R0 ;  /* 0x00008f00ab047a23 */ /* 0x002fca0000010800 */
[----:B------:R1:W-:Y:S02]  /*50e0*/  MUFU.EX2 R251, R4 ;  /* 0x0000000400fb7308 */ /* 0x0003e40000000800 */
[----:B-1----:R-:W-:-:S06]  /*50f0*/  FFMA.FTZ R4, R246, c[0x0][0x23c], -R0 ;  /* 0x00008f00f6047a23 */ /* 0x002fcc0000010800 */
[----:B------:R1:W-:Y:S02]  /*5100*/  MUFU.EX2 R252, R4 ;  /* 0x0000000400fc7308 */ /* 0x0003e40000000800 */
[----:B-1----:R-:W-:-:S06]  /*5110*/  FFMA.FTZ R4, R245, c[0x0][0x23c], -R0 ;  /* 0x00008f00f5047a23 */ /* 0x002fcc0000010800 */
[----:B------:R1:W-:Y:S02]  /*5120*/  MUFU.EX2 R119, R4 ;  /* 0x0000000400777308 */ /* 0x0003e40000000800 */
[----:B-1----:R-:W-:-:S06]  /*5130*/  FFMA.FTZ R4, R244, c[0x0][0x23c], -R0 ;  /* 0x00008f00f4047a23 */ /* 0x002fcc0000010800 */
[----:B------:R1:W3:Y:S02]  /*5140*/  MUFU.EX2 R8, R4 ;  /* 0x0000000400087308 */ /* 0x0002e40000000800 */
[----:B-1----:R-:W-:-:S06]  /*5150*/  FFMA.FTZ R4, R138, c[0x0][0x23c], -R6 ;  /* 0x00008f008a047a23 */ /* 0x002fcc0000010806 */
[----:B------:R1:W-:Y:S01]  /*5160*/  MUFU.EX2 R244, R4 ;  /* 0x0000000400f47308 */ /* 0x0003e20000000800 */
[----:B------:R-:W-:Y:S01]  /*5170*/  HMMA.16816.F32 R68, R12, R16, R48 ;  /* 0x000000100c44723c */ /* 0x000fe20000001830 */
[----:B------:R-:W-:Y:S02]  /*5180*/  IMAD.MOV.U32 R122, RZ, RZ, R240 ;  /* 0x000000ffff7a7224 */ /* 0x000fe400078e00f0 */
[----:B-1----:R-:W-:-:S04]  /*5190*/  FFMA.FTZ R4, R131, c[0x0][0x23c], -R6 ;  /* 0x00008f0083047a23 */ /* 0x002fc80000010806 */
[----:B------:R1:W4:Y:S01]  /*51a0*/  MUFU.EX2 R245, R4 ;  /* 0x0000000400f57308 */ /* 0x0003220000000800 */
[----:B------:R-:W-:Y:S01]  /*51b0*/  HMMA.16816.F32 R28, R12, R18, R28 ;  /* 0x000000120c1c723c */ /* 0x000fe2000000181c */
[----:B------:R-:W2:Y:S01]  /*51c0*/  LDSM.16.MT88.4 R16, [R220+0xa000] ;  /* 0x00a00000dc10783b */ /* 0x000ea20000004200 */
[----:B------:R-:W-:Y:S01]  /*51d0*/  IMAD.MOV.U32 R109, RZ, RZ, R110 ;  /* 0x000000ffff6d7224 */ /* 0x000fe200078e006e */
[----:B------:R-:W-:Y:S01]  /*51e0*/  MOV R110, R111 ;  /* 0x0000006f006e7202 */ /* 0x000fe20000000f00 */
[----:B------:R-:W-:Y:S02]  /*51f0*/  IMAD.MOV.U32 R111, RZ, RZ, R112 ;  /* 0x000000ffff6f7224 */ /* 0x000fe400078e0070 */
[----:B-1----:R-:W-:-:S04]  /*5200*/  FFMA.FTZ R4, R129, c[0x0][0x23c], -R6 ;  /* 0x00008f0081047a23 */ /* 0x002fc80000010806 */
[----:B------:R1:W-:Y:S01]  /*5210*/  MUFU.EX2 R246, R4 ;  /* 0x0000000400f67308 */ /* 0x0003e20000000800 */
[----:B------:R-:W-:Y:S01]  /*5220*/  MOV R112, R117 ;  /* 0x0000007500707202 */ /* 0x000fe20000000f00 */
[----:B------:R-:W-:Y:S01]  /*5230*/  IMAD.MOV.U32 R117, RZ, RZ, R241 ;  /* 0x000000ffff757224 */ /* 0x000fe200078e00f1 */
[----:B------:R-:W-:Y:S01]  /*5240*/  MOV R176, R242 ;  /* 0x000000f200b07202 */ /* 0x000fe20000000f00 */
[----:B-1----:R-:W-:-:S04]  /*5250*/  FFMA.FTZ R4, R137, c[0x0][0x23c], -R5 ;  /* 0x00008f0089047a23 */ /* 0x002fc80000010805 */
[----:B------:R1:W-:Y:S01]  /*5260*/  MUFU.EX2 R240, R4 ;  /* 0x0000000400f07308 */ /* 0x0003e20000000800 */
[----:B------:R-:W-:Y:S01]  /*5270*/  FFMA.FTZ R7, R128, c[0x0][0x23c], -R6 ;  /* 0x00008f0080077a23 */ /* 0x000fe20000010806 */
[----:B------:R-:W-:Y:S01]  /*5280*/  MOV R171, R247 ;  /* 0x000000f700ab7202 */ /* 0x000fe20000000f00 */
[----:B------:R-:W-:Y:S02]  /*5290*/  IMAD.MOV.U32 R177, RZ, RZ, R243 ;  /* 0x000000ffffb17224 */ /* 0x000fe400078e00f3 */
[----:B-1----:R-:W-:-:S04]  /*52a0*/  FFMA.FTZ R4, R133, c[0x0][0x23c], -R5 ;  /* 0x00008f0085047a23 */ /* 0x002fc80000010805 */
[----:B------:R1:W1:Y:S02]  /*52b0*/  MUFU.EX2 R241, R4 ;  /* 0x0000000400f17308 */ /* 0x0002640000000800 */
[----:B-1----:R-:W-:-:S06]  /*52c0*/  FFMA.FTZ R4, R132, c[0x0][0x23c], -R5 ;  /* 0x00008f0084047a23 */ /* 0x002fcc0000010805 */
[----:B------:R1:W-:Y:S08]  /*52d0*/  MUFU.EX2 R242, R4 ;  /* 0x0000000400f27308 */ /* 0x0003f00000000800 */
[----:B------:R-:W4:Y:S01]  /*52e0*/  MUFU.EX2 R247, R7 ;  /* 0x0000000700f77308 */ /* 0x000f220000000800 */
[----:B-1----:R-:W-:-:S07]  /*52f0*/  FFMA.FTZ R4, R130, c[0x0][0x23c], -R5 ;  /* 0x00008f0082047a23 */ /* 0x002fce0000010805 */
[----:B------:R-:W1:Y:S01]  /*5300*/  MUFU.EX2 R243, R4 ;  /* 0x0000000400f37308 */ /* 0x000e620000000800 */
[----:B--2---:R-:W-:Y:S02]  /*5310*/  MOV R133, R9 ;  /* 0x0000000900857202 */ /* 0x004fe40000000f00 */
[----:B---3--:R-:W-:Y:S01]  /*5320*/  MOV R132, R8 ;  /* 0x0000000800847202 */ /* 0x008fe20000000f00 */
[----:B------:R-:W-:Y:S01]  /*5330*/  HMMA.16816.F32 R96, R12, R24, R88 ;  /* 0x000000180c60723c */ /* 0x000fe20000001858 */
[----:B----4-:R-:W-:Y:S02]  /*5340*/  F2FP.PACK_AB R8, R245, R244 ;  /* 0x000000f4f508723e */ /* 0x010fe400000000ff */
[----:B------:R-:W-:Y:S02]  /*5350*/  F2FP.PACK_AB R9, R241, R240 ;  /* 0x000000f0f109723e */ /* 0x000fe400000000ff */
[----:B------:R-:W-:-:S03]  /*5360*/  F2FP.PACK_AB R10, R247, R246 ;  /* 0x000000f6f70a723e */ /* 0x000fc600000000ff */
[----:B------:R-:W-:Y:S01]  /*5370*/  HMMA.16816.F32 R88, R12, R26, R72 ;  /* 0x0000001a0c58723c */ /* 0x000fe20000001848 */
[----:B------:R-:W-:Y:S01]  /*5380*/  LDSM.16.MT88.4 R24, [R223+0xa000] ;  /* 0x00a00000df18783b */ /* 0x000fe20000004200 */
        /* <DEDUP_REMOVED lines=12> */
[----:B------:R-:W2:Y:S01]  /*5450*/  LDSM.16.MT88.4 R16, [R222+0xa000] ;  /* 0x00a00000de10783b */ /* 0x000ea20000004200 */
[----:B------:R-:W-:-:S02]  /*5460*/  FFMA.FTZ R4, R188, c[0x0][0x23c], -R6 ;  /* 0x00008f00bc047a23 */ /* 0x000fc40000010806 */
[----:B------:R-:W-:Y:S02]  /*5470*/  IMAD.MOV.U32 R138, RZ, RZ, R216 ;  /* 0x000000ffff8a7224 */ /* 0x000fe400078e00d8 */
[----:B------:R3:W-:Y:S01]  /*5480*/  MUFU.EX2 R216, R4 ;  /* 0x0000000400d87308 */ /* 0x0007e20000000800 */
[----:B------:R-:W-:Y:S01]  /*5490*/  MOV R7, R217 ;  /* 0x000000d900077202 */ /* 0x000fe20000000f00 */
[----:B------:R-:W-:Y:S02]  /*54a0*/  IMAD.MOV.U32 R35, RZ, RZ, R122 ;  /* 0x000000ffff237224 */ /* 0x000fe400078e007a */
[----:B------:R-:W-:Y:S01]  /*54b0*/  IMAD.MOV.U32 R122, RZ, RZ, R218 ;  /* 0x000000ffff7a7224 */ /* 0x000fe200078e00da */
[----:B-1----:R-:W-:Y:S01]  /*54c0*/  HMMA.16816.F32 R48, R8, R22, R92 ;  /* 0x000000160830723c */ /* 0x002fe2000000185c */
[----:B------:R-:W-:Y:S02]  /*54d0*/  IMAD.MOV.U32 R37, RZ, RZ, R121 ;  /* 0x000000ffff257224 */ /* 0x000fe400078e0079 */
[----:B---3--:R-:W-:-:S04]  /*54e0*/  FFMA.FTZ R4, R178, c[0x0][0x23c], -R6 ;  /* 0x00008f00b2047a23 */ /* 0x008fc80000010806 */
[----:B------:R1:W3:Y:S01]  /*54f0*/  MUFU.EX2 R217, R4 ;  /* 0x0000000400d97308 */ /* 0x0002e20000000800 */
[----:B------:R-:W-:Y:S01]  /*5500*/  MOV R38, R108 ;  /* 0x0000006c00267202 */ /* 0x000fe20000000f00 */
[----:B------:R-:W-:Y:S01]  /*5510*/  IMAD.MOV.U32 R39, RZ, RZ, R109 ;  /* 0x000000ffff277224 */ /* 0x000fe200078e006d */
[----:B------:R-:W-:Y:S01]  /*5520*/  MOV R121, R110 ;  /* 0x0000006e00797202 */ /* 0x000fe20000000f00 */
[----:B------:R-:W-:Y:S01]  /*5530*/  IMAD.MOV.U32 R137, RZ, RZ, R111 ;  /* 0x000000ffff897224 */ /* 0x000fe200078e006f */
[----:B------:R-:W-:Y:S01]  /*5540*/  HMMA.16816.F32 R52, R8, R20, R84 ;  /* 0x000000140834723c */ /* 0x000fe20000001854 */
[----:B------:R-:W-:Y:S02]  /*5550*/  MOV R36, R120 ;  /* 0x0000007800247202 */ /* 0x000fe40000000f00 */
[----:B------:R-:W-:Y:S01]  /*5560*/  MOV R120, R219 ;  /* 0x000000db00787202 */ /* 0x000fe20000000f00 */
[----:B-1----:R-:W-:-:S04]  /*5570*/  FFMA.FTZ R4, R143, c[0x0][0x23c], -R6 ;  /* 0x00008f008f047a23 */ /* 0x002fc80000010806 */
[C---:B--2---:R-:W-:Y:S01]  /*5580*/  HMMA.16816.F32 R40, R8.reuse, R18, R100 ;  /* 0x000000120828723c */ /* 0x044fe20000001864 */
[----:B------:R1:W-:Y:S07]  /*5590*/  MUFU.EX2 R218, R4 ;  /* 0x0000000400da7308 */ /* 0x0003ee0000000800 */
[----:B------:R-:W-:Y:S01]  /*55a0*/  HMMA.16816.F32 R44, R8, R16, R104 ;  /* 0x00000010082c723c */ /* 0x000fe20000001868 */
[----:B------:R-:W-:-:S07]  /*55b0*/  FFMA.FTZ R34, R137, c[0x0][0x23c], -R2 ;  /* 0x00008f0089227a23 */ /* 0x000fce0000010802 */
[----:B------:R-:W-:Y:S01]  /*55c0*/  HMMA.16816.F32 R100, R12, R20, R80 ;  /* 0x000000140c64723c */ /* 0x000fe20000001850 */
[----:B-1----:R-:W-:-:S07]  /*55d0*/  FFMA.FTZ R4, R141, c[0x0][0x23c], -R6 ;  /* 0x00008f008d047a23 */ /* 0x002fce0000010806 */
[----:B------:R-:W-:Y:S01]  /*55e0*/  HMMA.16816.F32 R92, R12, R22, R76 ;  /* 0x000000160c5c723c */ /* 0x000fe2000000184c */
[----:B------:R-:W1:Y:S01]  /*55f0*/  LDSM.16.MT88.4 R20, [R223+0xa800] ;  /* 0x00a80000df14783b */ /* 0x000e620000004200 */
[----:B------:R2:W-:Y:S01]  /*5600*/  MUFU.EX2 R219, R4 ;  /* 0x0000000400db7308 */ /* 0x0005e20000000800 */
[----:B------:R-:W-:-:S05]  /*5610*/  IMAD.MOV.U32 R87, RZ, RZ, R176 ;  /* 0x000000ffff577224 */ /* 0x000fca00078e00b0 */
[----:B------:R-:W-:Y:S01]  /*5620*/  HMMA.16816.F32 R60, R8, R24, R60 ;  /* 0x00000018083c723c */ /* 0x000fe2000000183c */
[----:B------:R-:W-:-:S07]  /*5630*/  MOV R137, R7 ;  /* 0x0000000700897202 */ /* 0x000fce0000000f00 */
[----:B------:R-:W-:Y:S01]  /*5640*/  HMMA.16816.F32 R56, R8, R26, R56 ;  /* 0x0000001a0838723c */ /* 0x000fe20000001838 */
[----:B--2---:R-:W-:-:S07]  /*5650*/  FFMA.FTZ R4, R184, c[0x0][0x23c], -R5 ;  /* 0x00008f00b8047a23 */ /* 0x004fce0000010805 */
[----:B------:R-:W-:Y:S01]  /*5660*/  HMMA.16816.F32 R108, R12, R24, R96 ;  /* 0x000000180c6c723c */ /* 0x000fe20000001860 */
[----:B------:R-:W-:-:S07]  /*5670*/  MOV R176, R215 ;  /* 0x000000d700b07202 */ /* 0x000fce0000000f00 */
[----:B------:R-:W-:Y:S01]  /*5680*/  HMMA.16816.F32 R104, R12, R26, R88 ;  /* 0x0000001a0c68723c */ /* 0x000fe20000001858 */
[----:B------:R-:W2:Y:S01]  /*5690*/  LDSM.16.MT88.4 R24, [R220+0xa800] ;  /* 0x00a80000dc18783b */ /* 0x000ea20000004200 */
[----:B------:R-:W-:-:S06]  /*56a0*/  IMAD.MOV.U32 R7, RZ, RZ, R138 ;  /* 0x000000ffff077224 */ /* 0x000fcc00078e008a */
[C---:B------:R-:W-:Y:S01]  /*56b0*/  HMMA.16816.F32 R88, R12.reuse, R16, R68 ;  /* 0x000000100c58723c */ /* 0x040fe20000001844 */
[----:B------:R4:W-:Y:S07]  /*56c0*/  MUFU.EX2 R215, R4 ;  /* 0x0000000400d77308 */ /* 0x0009ee0000000800 */
[----:B------:R-:W-:Y:S01]  /*56d0*/  HMMA.16816.F32 R76, R12, R18, R28 ;  /* 0x000000120c4c723c */ /* 0x000fe2000000181c */
[----:B------:R-:W1:Y:S01]  /*56e0*/  LDSM.16.MT88.4 R16, [R221+0xa800] ;  /* 0x00a80000dd10783b */ /* 0x000e620000004200 */
[----:B------:R-:W-:Y:S01]  /*56f0*/  MOV R138, R122 ;  /* 0x0000007a008a7202 */ /* 0x000fe20000000f00 */
[----:B------:R-:W-:Y:S01]  /*5700*/  IMAD.MOV.U32 R122, RZ, RZ, R120 ;  /* 0x000000ffff7a7224 */ /* 0x000fe200078e0078 */
[----:B------:R-:W-:Y:S01]  /*5710*/  MOV R120, R113 ;  /* 0x0000007100787202 */ /* 0x000fe20000000f00 */
[----:B------:R-:W-:Y:S01]  /*5720*/  FFMA.FTZ R33, R112, c[0x0][0x23c], -R2 ;  /* 0x00008f0070217a23 */ /* 0x000fe20000010802 */
[----:B------:R-:W-:Y:S01]  /*5730*/  MOV R86, R177 ;  /* 0x000000b100567202 */ /* 0x000fe20000000f00 */
[----:B----4-:R-:W-:Y:S01]  /*5740*/  FFMA.FTZ R4, R187, c[0x0][0x23c], -R5 ;  /* 0x00008f00bb047a23 */ /* 0x010fe20000010805 */
[----:B------:R-:W-:Y:S01]  /*5750*/  MOV R84, R114 ;  /* 0x0000007200547202 */ /* 0x000fe20000000f00 */
[----:B------:R-:W-:Y:S01]  /*5760*/  IMAD.MOV.U32 R177, RZ, RZ, R115 ;  /* 0x000000ffffb17224 */ /* 0x000fe200078e0073 */
[----:B------:R-:W4:Y:S01]  /*5770*/  LDSM.16.MT88.4 R12, [R222+0xa800] ;  /* 0x00a80000de0c783b */ /* 0x000f220000004200 */
[----:B------:R-:W-:-:S02]  /*5780*/  IMAD.MOV.U32 R11, RZ, RZ, R214 ;  /* 0x000000ffff0b7224 */ /* 0x000fc400078e00d6 */
[----:B------:R-:W-:Y:S01]  /*5790*/  IMAD.MOV.U32 R85, RZ, RZ, R144 ;  /* 0x000000ffff557224 */ /* 0x000fe200078e0090 */
[----:B------:R2:W1:Y:S01]  /*57a0*/  MUFU.EX2 R214, R4 ;  /* 0x0000000400d67308 */ /* 0x0004620000000800 */
[--C-:B------:R-:W-:Y:S02]  /*57b0*/  FFMA.FTZ R32, R239, c[0x0][0x23c], -R2.reuse ;  /* 0x00008f00ef207a23 */ /* 0x100fe40000010802 */
[--C-:B------:R-:W-:Y:S02]  /*57c0*/  FFMA.FTZ R31, R238, c[0x0][0x23c], -R2.reuse ;  /* 0x00008f00ee1f7a23 */ /* 0x100fe40000010802 */
[--C-:B------:R-:W-:Y:S02]  /*57d0*/  FFMA.FTZ R112, R237, c[0x0][0x23c], -R2.reuse ;  /* 0x00008f00ed707a23 */ /* 0x100fe40000010802 */
[--C-:B------:R-:W-:Y:S02]  /*57e0*/  FFMA.FTZ R113, R236, c[0x0][0x23c], -R2.reuse ;  /* 0x00008f00ec717a23 */ /* 0x100fe40000010802 */
[----:B------:R-:W-:-:S02]  /*57f0*/  FFMA.FTZ R114, R210, c[0x0][0x23c], -R2 ;  /* 0x00008f00d2727a23 */ /* 0x000fc40000010802 */
[--C-:B------:R-:W-:Y:S02]  /*5800*/  FFMA.FTZ R115, R209, c[0x0][0x23c], -R2.reuse ;  /* 0x00008f00d1737a23 */ /* 0x100fe40000010802 */
[--C-:B------:R-:W-:Y:S02]  /*5810*/  FFMA.FTZ R141, R208, c[0x0][0x23c], -R2.reuse ;  /* 0x00008f00d08d7a23 */ /* 0x100fe40000010802 */
[--C-:B------:R-:W-:Y:S02]  /*5820*/  FFMA.FTZ R144, R211, c[0x0][0x23c], -R2.reuse ;  /* 0x00008f00d3907a23 */ /* 0x100fe40000010802 */
[--C-:B------:R-:W-:Y:S02]  /*5830*/  FFMA.FTZ R145, R145, c[0x0][0x23c], -R2.reuse ;  /* 0x00008f0091917a23 */ /* 0x100fe40000010802 */
[----:B------:R-:W-:Y:S01]  /*5840*/  FFMA.FTZ R146, R146, c[0x0][0x23c], -R2 ;  /* 0x00008f0092927a23 */ /* 0x000fe20000010802 */
[----:B------:R-:W-:Y:S01]  /*5850*/  MOV R99, R35 ;  /* 0x0000002300637202 */ /* 0x000fe20000000f00 */
[----:B------:R-:W-:-:S02]  /*5860*/  FFMA.FTZ R2, R186, c[0x0][0x23c], -R5 ;  /* 0x00008f00ba027a23 */ /* 0x000fc40000010805 */
[----:B--2---:R-:W-:Y:S01]  /*5870*/  FFMA.FTZ R4, R185, c[0x0][0x23c], -R5 ;  /* 0x00008f00b9047a23 */ /* 0x004fe20000010805 */
[----:B------:R-:W-:Y:S01]  /*5880*/  MOV R35, R119 ;  /* 0x0000007700237202 */ /* 0x000fe20000000f00 */
[--C-:B------:R-:W-:Y:S01]  /*5890*/  FFMA.FTZ R28, R7, c[0x0][0x23c], -R0.reuse ;  /* 0x00008f00071c7a23 */ /* 0x100fe20000010800 */
[----:B------:R-:W-:Y:S01]  /*58a0*/  MOV R119, R212 ;  /* 0x000000d400777202 */ /* 0x000fe20000000f00 */
[--C-:B------:R-:W-:Y:S01]  /*58b0*/  FFMA.FTZ R7, R120, c[0x0][0x23c], -R0.reuse ;  /* 0x00008f0078077a23 */ /* 0x100fe20000010800 */
[----:B------:R-:W-:Y:S01]  /*58c0*/  MUFU.EX2 R212, R4 ;  /* 0x0000000400d47308 */ /* 0x000fe20000000800 */
[--C-:B------:R-:W-:Y:S01]  /*58d0*/  FFMA.FTZ R120, R213, c[0x0][0x23c], -R0.reuse ;  /* 0x00008f00d5787a23 */ /* 0x100fe20000010800 */
[----:B------:R-:W-:Y:S01]  /*58e0*/  MOV R178, R11 ;  /* 0x0000000b00b27202 */ /* 0x000fe20000000f00 */
[----:B------:R-:W-:Y:S01]  /*58f0*/  FFMA.FTZ R29, R137, c[0x0][0x23c], -R0 ;  /* 0x00008f00891d7a23 */ /* 0x000fe20000010800 */
[----:B------:R-:W-:Y:S01]  /*5900*/  MOV R8, R36 ;  /* 0x0000002400087202 */ /* 0x000fe20000000f00 */
[----:B------:R-:W-:Y:S01]  /*5910*/  IMAD.MOV.U32 R9, RZ, RZ, R37 ;  /* 0x000000ffff097224 */ /* 0x000fe200078e0025 */
[----:B------:R-:W-:Y:S01]  /*5920*/  MOV R10, R38 ;  /* 0x00000026000a7202 */ /* 0x000fe20000000f00 */
[----:B------:R-:W-:Y:S01]  /*5930*/  IMAD.MOV.U32 R98, RZ, RZ, R87 ;  /* 0x000000ffff627224 */ /* 0x000fe200078e0057 */
[----:B------:R-:W2:Y:S01]  /*5940*/  MUFU.EX2 R213, R2 ;  /* 0x0000000200d57308 */ /* 0x000ea20000000800 */
[----:B------:R-:W-:Y:S01]  /*5950*/  MOV R137, R138 ;  /* 0x0000008a00897202 */ /* 0x000fe20000000f00 */
[----:B------:R-:W-:Y:S01]  /*5960*/  IMAD.MOV.U32 R138, RZ, RZ, R122 ;  /* 0x000000ffff8a7224 */ /* 0x000fe200078e007a */
        /* <DEDUP_REMOVED lines=13> */
[----:B------:R-:W-:Y:S01]  /*5a40*/  FFMA.FTZ R30, R121, c[0x0][0x23c], -R0 ;  /* 0x00008f00791e7a23 */ /* 0x000fe20000010800 */
[----:B---3--:R-:W-:Y:S01]  /*5a50*/  F2FP.PACK_AB R8, R217, R216 ;  /* 0x000000d8d908723e */ /* 0x008fe200000000ff */
[----:B------:R3:W5:Y:S01]  /*5a60*/  LDL.LU R239, [R1+0xbc] ;  /* 0x0000bc0001ef7983 */ /* 0x0007620000300800 */
[----:B-1----:R-:W-:-:S02]  /*5a70*/  F2FP.PACK_AB R9, R214, R215 ;  /* 0x000000d7d609723e */ /* 0x002fc400000000ff */
[----:B------:R-:W-:Y:S02]  /*5a80*/  F2FP.PACK_AB R10, R219, R218 ;  /* 0x000000dadb0a723e */ /* 0x000fe400000000ff */
[----:B--2---:R-:W-:Y:S02]  /*5a90*/  F2FP.PACK_AB R11, R212, R213 ;  /* 0x000000d5d40b723e */ /* 0x004fe400000000ff */
[----:B------:R-:W-:Y:S01]  /*5aa0*/  MOV R132, R158 ;  /* 0x0000009e00847202 */ /* 0x000fe20000000f00 */
[----:B------:R-:W-:Y:S01]  /*5ab0*/  IMAD.MOV.U32 R137, RZ, RZ, R156 ;  /* 0x000000ffff897224 */ /* 0x000fe200078e009c */
[----:B------:R-:W-:Y:S01]  /*5ac0*/  MOV R138, R147 ;  /* 0x00000093008a7202 */ /* 0x000fe20000000f00 */
[----:B------:R-:W-:Y:S01]  /*5ad0*/  IMAD.MOV.U32 R69, RZ, RZ, R86 ;  /* 0x000000ffff457224 */ /* 0x000fe200078e0056 */
[----:B------:R-:W-:Y:S01]  /*5ae0*/  MOV R68, R85 ;  /* 0x0000005500447202 */ /* 0x000fe20000000f00 */
[----:B------:R-:W-:Y:S01]  /*5af0*/  IMAD.MOV.U32 R209, RZ, RZ, R39 ;  /* 0x000000ffffd17224 */ /* 0x000fe200078e0027 */
[----:B------:R-:W-:-:S02]  /*5b00*/  MOV R70, R87 ;  /* 0x0000005700467202 */ /* 0x000fc40000000f00 */
[----:B------:R-:W-:Y:S02]  /*5b10*/  MOV R71, R35 ;  /* 0x0000002300477202 */ /* 0x000fe40000000f00 */
[----:B------:R-:W-:Y:S01]  /*5b20*/  MOV R208, R84 ;  /* 0x0000005400d07202 */ /* 0x000fe20000000f00 */
[----:B------:R-:W-:Y:S01]  /*5b30*/  FFMA.FTZ R37, R189, c[0x0][0x23c], -R6 ;  /* 0x00008f00bd257a23 */ /* 0x000fe20000010806 */
[----:B------:R-:W-:Y:S01]  /*5b40*/  MOV R210, R132 ;  /* 0x0000008400d27202 */ /* 0x000fe20000000f00 */
[--C-:B------:R-:W-:Y:S01]  /*5b50*/  FFMA.FTZ R147, R249, c[0x0][0x23c], -R0.reuse ;  /* 0x00008f00f9937a23 */ /* 0x100fe20000010800 */
[C---:B------:R-:W-:Y:S01]  /*5b60*/  HMMA.16816.F32 R80, R8.reuse, R20, R60 ;  /* 0x000000140850723c */ /* 0x040fe2000000183c */
[--C-:B------:R-:W-:Y:S01]  /*5b70*/  FFMA.FTZ R156, R248, c[0x0][0x23c], -R0.reuse ;  /* 0x00008f00f89c7a23 */ /* 0x100fe20000010800 */
[----:B------:R-:W-:Y:S01]  /*5b80*/  MOV R249, R68 ;  /* 0x0000004400f97202 */ /* 0x000fe20000000f00 */
[----:B------:R-:W-:Y:S01]  /*5b90*/  IMAD.MOV.U32 R132, RZ, RZ, R137 ;  /* 0x000000ffff847224 */ /* 0x000fe200078e0089 */
[----:B------:R-:W-:Y:S01]  /*5ba0*/  MOV R137, R138 ;  /* 0x0000008a00897202 */ /* 0x000fe20000000f00 */
[--C-:B------:R-:W-:Y:S01]  /*5bb0*/  FFMA.FTZ R158, R139, c[0x0][0x23c], -R0.reuse ;  /* 0x00008f008b9e7a23 */ /* 0x100fe20000010800 */
[----:B------:R-:W-:Y:S01]  /*5bc0*/  MOV R248, R71 ;  /* 0x0000004700f87202 */ /* 0x000fe20000000f00 */
[----:B------:R-:W-:Y:S01]  /*5bd0*/  IMAD.MOV.U32 R189, RZ, RZ, R69 ;  /* 0x000000ffffbd7224 */ /* 0x000fe200078e0045 */
[C---:B------:R-:W-:Y:S01]  /*5be0*/  HMMA.16816.F32 R84, R8.reuse, R26, R64 ;  /* 0x0000001a0854723c */ /* 0x040fe20000001840 */
[----:B------:R-:W-:Y:S01]  /*5bf0*/  MOV R60, R70 ;  /* 0x00000046003c7202 */ /* 0x000fe20000000f00 */
[----:B------:R-:W-:Y:S01]  /*5c00*/  FFMA.FTZ R123, R250, c[0x0][0x23c], -R0 ;  /* 0x00008f00fa7b7a23 */ /* 0x000fe20000010800 */
[----:B------:R-:W-:Y:S01]  /*5c10*/  MOV R133, R157 ;  /* 0x0000009d00857202 */ /* 0x000fe20000000f00 */
[--C-:B------:R-:W-:Y:S01]  /*5c20*/  FFMA.FTZ R38, R190, c[0x0][0x23c], -R6.reuse ;  /* 0x00008f00be267a23 */ /* 0x100fe20000010806 */
[----:B------:R-:W-:Y:S01]  /*5c30*/  MOV R250, R208 ;  /* 0x000000d000fa7202 */ /* 0x000fe20000000f00 */
[--C-:B------:R-:W-:Y:S01]  /*5c40*/  FFMA.FTZ R138, R180, c[0x0][0x23c], -R6.reuse ;  /* 0x00008f00b48a7a23 */ /* 0x100fe20000010806 */
[----:B------:R-:W-:Y:S01]  /*5c50*/  MOV R180, R207 ;  /* 0x000000cf00b47202 */ /* 0x000fe20000000f00 */
[----:B------:R-:W-:Y:S01]  /*5c60*/  FFMA.FTZ R139, R179, c[0x0][0x23c], -R6 ;  /* 0x00008f00b38b7a23 */ /* 0x000fe20000010806 */
[C---:B------:R-:W-:Y:S01]  /*5c70*/  HMMA.16816.F32 R68, R8.reuse, R16, R52 ;  /* 0x000000100844723c */ /* 0x040fe20000001834 */
[----:B------:R-:W-:Y:S01]  /*5c80*/  IMAD.MOV.U32 R190, RZ, RZ, R211 ;  /* 0x000000ffffbe7224 */ /* 0x000fe200078e00d3 */
[----:B------:R-:W-:Y:S01]  /*5c90*/  MUFU.EX2 R208, R7 ;  /* 0x0000000700d07308 */ /* 0x000fe20000000800 */
[----:B------:R-:W-:Y:S01]  /*5ca0*/  IMAD.MOV.U32 R179, RZ, RZ, R206 ;  /* 0x000000ffffb37224 */ /* 0x000fe200078e00ce */
[----:B------:R-:W-:Y:S01]  /*5cb0*/  MOV R188, R98 ;  /* 0x0000006200bc7202 */ /* 0x000fe20000000f00 */
[----:B------:R-:W-:Y:S01]  /*5cc0*/  IMAD.MOV.U32 R2, RZ, RZ, R97 ;  /* 0x000000ffff027224 */ /* 0x000fe200078e0061 */
[----:B------:R-:W-:Y:S01]  /*5cd0*/  MOV R184, R99 ;  /* 0x0000006300b87202 */ /* 0x000fe20000000f00 */
[----:B------:R-:W-:Y:S01]  /*5ce0*/  IMAD.MOV.U32 R55, RZ, RZ, R209 ;  /* 0x000000ffff377224 */ /* 0x000fe200078e00d1 */
[----:B------:R-:W-:Y:S01]  /*5cf0*/  HMMA.16816.F32 R64, R8, R18, R48 ;  /* 0x000000120840723c */ /* 0x000fe20000001830 */
[----:B------:R-:W-:Y:S01]  /*5d00*/  MOV R54, R210 ;  /* 0x000000d200367202 */ /* 0x000fe20000000f00 */
[----:B------:R-:W-:Y:S01]  /*5d10*/  MUFU.EX2 R206, R34 ;  /* 0x0000002200ce7308 */ /* 0x000fe20000000800 */
[----:B------:R-:W-:Y:S01]  /*5d20*/  MOV R39, R133 ;  /* 0x0000008500277202 */ /* 0x000fe20000000f00 */
[----:B------:R-:W-:Y:S01]  /*5d30*/  FFMA.FTZ R36, R183, c[0x0][0x23c], -R6 ;  /* 0x00008f00b7247a23 */ /* 0x000fe20000010806 */
[----:B------:R3:W5:Y:S02]  /*5d40*/  LDL.LU R238, [R1+0xb8] ;  /* 0x0000b80001ee7983 */ /* 0x0007640000300800 */
[----:B------:R-:W-:Y:S01]  /*5d50*/  MOV R50, R205 ;  /* 0x000000cd00327202 */ /* 0x000fe20000000f00 */
[----:B------:R-:W-:-:S02]  /*5d60*/  IMAD.MOV.U32 R51, RZ, RZ, R204 ;  /* 0x000000ffff337224 */ /* 0x000fc400078e00cc */
[----:B------:R-:W-:Y:S01]  /*5d70*/  MUFU.EX2 R209, R33 ;  /* 0x0000002100d17308 */ /* 0x000fe20000000800 */
[----:B------:R-:W-:Y:S01]  /*5d80*/  FFMA.FTZ R157, R140, c[0x0][0x23c], -R0 ;  /* 0x00008f008c9d7a23 */ /* 0x000fe20000010800 */
[----:B------:R-:W-:-:S06]  /*5d90*/  MOV R183, R96 ;  /* 0x0000006000b77202 */ /* 0x000fcc0000000f00 */
[----:B------:R-:W-:Y:S01]  /*5da0*/  MUFU.EX2 R210, R32 ;  /* 0x0000002000d27308 */ /* 0x000fe20000000800 */
[----:B------:R-:W-:-:S07]  /*5db0*/  MOV R4, R137 ;  /* 0x0000008900047202 */ /* 0x000fce0000000f00 */
[----:B------:R-:W-:Y:S01]  /*5dc0*/  MUFU.EX2 R211, R31 ;  /* 0x0000001f00d37308 */ /* 0x000fe20000000800 */
[----:B------:R-:W-:-:S07]  /*5dd0*/  FFMA.FTZ R35, R182, c[0x0][0x23c], -R6 ;  /* 0x00008f00b6237a23 */ /* 0x000fce0000010806 */
[----:B------:R-:W1:Y:S01]  /*5de0*/  MUFU.EX2 R207, R30 ;  /* 0x0000001e00cf7308 */ /* 0x000e620000000800 */
[----:B------:R-:W-:Y:S01]  /*5df0*/  FFMA.FTZ R133, R181, c[0x0][0x23c], -R6 ;  /* 0x00008f00b5857a23 */ /* 0x000fe20000010806 */
[----:B------:R-:W-:Y:S01]  /*5e00*/  MOV R53, R39 ;  /* 0x0000002700357202 */ /* 0x000fe20000000f00 */
[--C-:B------:R-:W-:Y:S01]  /*5e10*/  FFMA.FTZ R121, R235, c[0x0][0x23c], -R0.reuse ;  /* 0x00008f00eb797a23 */ /* 0x100fe20000010800 */
[----:B------:R-:W-:Y:S01]  /*5e20*/  MOV R61, R2 ;  /* 0x00000002003d7202 */ /* 0x000fe20000000f00 */
[----:B------:R-:W-:Y:S01]  /*5e30*/  FFMA.FTZ R122, R234, c[0x0][0x23c], -R0 ;  /* 0x00008f00ea7a7a23 */ /* 0x000fe20000010800 */
[----:B------:R3:W5:Y:S02]  /*5e40*/  LDL.LU R237, [R1+0xb4] ;  /* 0x0000b40001ed7983 */ /* 0x0007640000300800 */
[----:B------:R-:W-:Y:S01]  /*5e50*/  MUFU.EX2 R204, R29 ;  /* 0x0000001d00cc7308 */ /* 0x000fe20000000800 */
[----:B------:R-:W-:-:S07]  /*5e60*/  FFMA.FTZ R140, R142, c[0x0][0x23c], -R6 ;  /* 0x00008f008e8c7a23 */ /* 0x000fce0000010806 */
[----:B------:R-:W2:Y:S01]  /*5e70*/  MUFU.EX2 R205, R28 ;  /* 0x0000001c00cd7308 */ /* 0x000ea20000000800 */
[C---:B------:R-:W-:Y:S01]  /*5e80*/  HMMA.16816.F32 R96, R8.reuse, R24, R72 ;  /* 0x000000180860723c */ /* 0x040fe20000001848 */
[----:B------:R-:W-:Y:S01]  /*5e90*/  MOV R182, R118 ;  /* 0x0000007600b67202 */ /* 0x000fe20000000f00 */
[----:B------:R-:W-:Y:S01]  /*5ea0*/  IMAD.MOV.U32 R181, RZ, RZ, R119 ;  /* 0x000000ffffb57224 */ /* 0x000fe200078e0077 */
[----:B------:R-:W-:Y:S01]  /*5eb0*/  MOV R39, R117 ;  /* 0x0000007500277202 */ /* 0x000fe20000000f00 */
[----:B------:R-:W-:Y:S01]  /*5ec0*/  IMAD.MOV.U32 R52, RZ, RZ, R132 ;  /* 0x000000ffff347224 */ /* 0x000fe200078e0084 */
[----:B------:R-:W-:Y:S01]  /*5ed0*/  MOV R142, R116 ;  /* 0x00000074008e7202 */ /* 0x000fe20000000f00 */
[--C-:B------:R-:W-:Y:S02]  /*5ee0*/  FFMA.FTZ R2, R198, c[0x0][0x23c], -R5.reuse ;  /* 0x00008f00c6027a23 */ /* 0x100fe40000010805 */
[--C-:B------:R-:W-:Y:S01]  /*5ef0*/  FFMA.FTZ R0, R197, c[0x0][0x23c], -R5.reuse ;  /* 0x00008f00c5007a23 */ /* 0x100fe20000010805 */
[----:B------:R-:W-:Y:S01]  /*5f00*/  HMMA.16816.F32 R72, R8, R22, R56 ;  /* 0x000000160848723c */ /* 0x000fe20000001838 */
[----:B------:R-:W-:-:S02]  /*5f10*/  FFMA.FTZ R62, R194, c[0x0][0x23c], -R5 ;  /* 0x00008f00c23e7a23 */ /* 0x000fc40000010805 */
[--C-:B------:R-:W-:Y:S02]  /*5f20*/  FFMA.FTZ R63, R193, c[0x0][0x23c], -R5.reuse ;  /* 0x00008f00c13f7a23 */ /* 0x100fe40000010805 */
[--C-:B------:R-:W-:Y:S01]  /*5f30*/  FFMA.FTZ R137, R191, c[0x0][0x23c], -R5.reuse ;  /* 0x00008f00bf897a23 */ /* 0x100fe20000010805 */
[----:B------:R-:W-:Y:S01]  /*5f40*/  MOV R48, R51 ;  /* 0x0000003300307202 */ /* 0x000fe20000000f00 */
[----:B------:R-:W-:Y:S01]  /*5f50*/  FFMA.FTZ R132, R192, c[0x0][0x23c], -R5 ;  /* 0x00008f00c0847a23 */ /* 0x000fe20000010805 */
[C---:B----4-:R-:W-:Y:S01]  /*5f60*/  HMMA.16816.F32 R56, R8.reuse, R12, R44 ;  /* 0x0000000c0838723c */ /* 0x050fe2000000182c */
[----:B------:R-:W-:Y:S02]  /*5f70*/  FADD.FTZ R6, R200, R151 ;  /* 0x00000097c8067221 */ /* 0x000fe40000010000 */
[----:B------:R-:W-:Y:S01]  /*5f80*/  FADD.FTZ R4, R4, R50 ;  /* 0x0000003204047221 */ /* 0x000fe20000010000 */
[----:B------:R-:W-:Y:S02]  /*5f90*/  MOV R51, R54 ;  /* 0x0000003600337202 */ /* 0x000fe40000000f00 */
[----:B-1----:R-:W-:Y:S01]  /*5fa0*/  F2FP.PACK_AB R7, R207, R208 ;  /* 0x000000d0cf07723e */ /* 0x002fe200000000ff */
[----:B------:R-:W-:Y:S01]  /*5fb0*/  MUFU.EX2 R112, R112 ;  /* 0x0000007000707308 */ /* 0x000fe20000000800 */
[----:B------:R-:W-:Y:S01]  /*5fc0*/  HMMA.16816.F32 R116, R8, R14, R40 ;  /* 0x0000000e0874723c */ /* 0x000fe20000001828 */
[----:B------:R-:W-:Y:S01]  /*5fd0*/  IMAD.MOV.U32 R50, RZ, RZ, R53 ;  /* 0x000000ffff327224 */ /* 0x000fe200078e0035 */
[----:B------:R-:W-:Y:S01]  /*5fe0*/  MOV R54, R61 ;  /* 0x0000003d00367202 */ /* 0x000fe20000000f00 */
[----:B------:R-:W-:Y:S01]  /*5ff0*/  IMAD.MOV.U32 R53, RZ, RZ, R60 ;  /* 0x000000ffff357224 */ /* 0x000fe200078e003c */
[----:B------:R3:W5:Y:S03]  /*6000*/  LDL.LU R236, [R1+0xb0] ;  /* 0x0000b00001ec7983 */ /* 0x0007660000300800 */
[----:B------:R-:W-:-:S02]  /*6010*/  FFMA.FTZ R8, R196, c[0x0][0x23c], -R5 ;  /* 0x00008f00c4087a23 */ /* 0x000fc40000010805 */
[----:B------:R-:W-:Y:S01]  /*6020*/  FFMA.FTZ R9, R195, c[0x0][0x23c], -R5 ;  /* 0x00008f00c3097a23 */ /* 0x000fe20000010805 */
[----:B------:R-:W-:Y:S01]  /*6030*/  MOV R49, R52 ;  /* 0x0000003400317202 */ /* 0x000fe20000000f00 */
[----:B------:R-:W-:Y:S01]  /*6040*/  FADD.FTZ R5, R150, R148 ;  /* 0x0000009496057221 */ /* 0x000fe20000010000 */
[----:B------:R-:W-:Y:S01]  /*6050*/  MOV R52, R55 ;  /* 0x0000003700347202 */ /* 0x000fe20000000f00 */
[----:B------:R-:W-:Y:S01]  /*6060*/  FADD.FTZ R61, R199, R6 ;  /* 0x00000006c73d7221 */ /* 0x000fe20000010000 */
[----:B------:R-:W-:Y:S01]  /*6070*/  F2FP.PACK_AB R6, R211, R210 ;  /* 0x000000d2d306723e */ /* 0x000fe200000000ff */
[----:B------:R-:W-:Y:S01]  /*6080*/  FADD.FTZ R60, R149, R5 ;  /* 0x00000005953c7221 */ /* 0x000fe20000010000 */
[----:B--2---:R-:W-:Y:S01]  /*6090*/  F2FP.PACK_AB R5, R205, R204 ;  /* 0x000000cccd05723e */ /* 0x004fe200000000ff */
[----:B------:R-:W-:Y:S01]  /*60a0*/  FADD.FTZ R39, R39, R4 ;  /* 0x0000000427277221 */ /* 0x000fe20000010000 */
[----:B------:R-:W-:Y:S01]  /*60b0*/  F2FP.PACK_AB R4, R209, R206 ;  /* 0x000000ced104723e */ /* 0x000fe200000000ff */
[----:B------:R-:W-:Y:S01]  /*60c0*/  FADD.FTZ R10, R232, R233 ;  /* 0x000000e9e80a7221 */ /* 0x000fe20000010000 */
[----:B------:R-:W-:Y:S01]  /*60d0*/  MOV R55, R183 ;  /* 0x000000b700377202 */ /* 0x000fe20000000f00 */
[----:B------:R-:W-:Y:S01]  /*60e0*/  IMAD.MOV.U32 R192, RZ, RZ, R181 ;  /* 0x000000ffffc07224 */ /* 0x000fe200078e00b5 */
[----:B------:R-:W-:Y:S01]  /*60f0*/  MOV R11, R48 ;  /* 0x00000030000b7202 */ /* 0x000fe20000000f00 */
[----:B------:R-:W-:Y:S01]  /*6100*/  IMAD.MOV.U32 R197, RZ, RZ, R50 ;  /* 0x000000ffffc57224 */ /* 0x000fe200078e0032 */
[----:B------:R-:W-:Y:S01]  /*6110*/  MOV R191, R55 ;  /* 0x0000003700bf7202 */ /* 0x000fe20000000f00 */
[C---:B------:R-:W-:Y:S01]  /*6120*/  HMMA.16816.F32 R28, R4.reuse, R16, R100 ;  /* 0x00000010041c723c */ /* 0x040fe20000001864 */
[----:B------:R-:W-:Y:S01]  /*6130*/  MOV R198, R49 ;  /* 0x0000003100c67202 */ /* 0x000fe20000000f00 */
[----:B------:R-:W-:Y:S01]  /*6140*/  IMAD.MOV.U32 R194, RZ, RZ, R53 ;  /* 0x000000ffffc27224 */ /* 0x000fe200078e0035 */
[----:B------:R-:W-:Y:S01]  /*6150*/  MOV R196, R51 ;  /* 0x0000003300c47202 */ /* 0x000fe20000000f00 */
[----:B------:R1:W-:Y:S01]  /*6160*/  MUFU.EX2 R100, R35 ;  /* 0x0000002300647308 */ /* 0x0003e20000000800 */
[----:B------:R-:W-:Y:S01]  /*6170*/  MOV R195, R52 ;  /* 0x0000003400c37202 */ /* 0x000fe20000000f00 */
[----:B------:R-:W-:Y:S01]  /*6180*/  IMAD.MOV.U32 R151, RZ, RZ, R192 ;  /* 0x000000ffff977224 */ /* 0x000fe200078e00c0 */
[----:B------:R-:W-:Y:S01]  /*6190*/  MOV R193, R54 ;  /* 0x0000003600c17202 */ /* 0x000fe20000000f00 */
[C---:B------:R-:W-:Y:S01]  /*61a0*/  HMMA.16816.F32 R48, R4.reuse, R26, R124 ;  /* 0x0000001a0430723c */ /* 0x040fe2000000187c */
[----:B------:R-:W-:Y:S01]  /*61b0*/  MOV R192, R11 ;  /* 0x0000000b00c07202 */ /* 0x000fe20000000f00 */
[----:B------:R3:W5:Y:S06]  /*61c0*/  LDL.LU R235, [R1+0xac] ;  /* 0x0000ac0001eb7983 */ /* 0x00076c0000300800 */
[C---:B------:R-:W-:Y:S08]  /*61d0*/  HMMA.16816.F32 R52, R4.reuse, R24, R128 ;  /* 0x000000180434723c */ /* 0x040ff00000001880 */
[C---:B------:R-:W-:Y:S08]  /*61e0*/  HMMA.16816.F32 R44, R4.reuse, R20, R108 ;  /* 0x00000014042c723c */ /* 0x040ff0000000186c */
[C---:B------:R-:W-:Y:S01]  /*61f0*/  HMMA.16816.F32 R40, R4.reuse, R22, R104 ;  /* 0x000000160428723c */ /* 0x040fe20000001868 */
[----:B------:R-:W2:Y:S07]  /*6200*/  LDSM.16.MT88.4 R20, [R220+0xb000] ;  /* 0x00b00000dc14783b */ /* 0x000eae0000004200 */
[C---:B-1----:R-:W-:Y:S01]  /*6210*/  HMMA.16816.F32 R32, R4.reuse, R18, R92 ;  /* 0x000000120420723c */ /* 0x042fe2000000185c */
[----:B------:R-:W-:Y:S01]  /*6220*/  MUFU.EX2 R92, R8 ;  /* 0x00000008005c7308 */ /* 0x000fe20000000800 */
[----:B------:R-:W1:Y:S06]  /*6230*/  LDSM.16.MT88.4 R16, [R223+0xb000] ;  /* 0x00b00000df10783b */ /* 0x000e6c0000004200 */
[C---:B------:R-:W-:Y:S01]  /*6240*/  HMMA.16816.F32 R88, R4.reuse, R12, R88 ;  /* 0x0000000c0458723c */ /* 0x040fe20000001858 */
[----:B------:R4:W1:Y:S07]  /*6250*/  MUFU.EX2 R93, R9 ;  /* 0x00000009005d7308 */ /* 0x00086e0000000800 */
[----:B------:R-:W-:Y:S01]  /*6260*/  HMMA.16816.F32 R76, R4, R14, R76 ;  /* 0x0000000e044c723c */ /* 0x000fe2000000184c */
[----:B------:R-:W1:Y:S01]  /*6270*/  LDSM.16.MT88.4 R12, [R221+0xb000] ;  /* 0x00b00000dd0c783b */ /* 0x000e620000004200 */
[----:B------:R-:W-:Y:S01]  /*6280*/  IMAD.MOV.U32 R183, RZ, RZ, R231 ;  /* 0x000000ffffb77224 */ /* 0x000fe200078e00e7 */
[----:B------:R-:W-:Y:S08]  /*6290*/  MUFU.EX2 R113, R113 ;  /* 0x0000007100717308 */ /* 0x000ff00000000800 */
[----:B------:R-:W-:Y:S01]  /*62a0*/  MUFU.EX2 R114, R114 ;  /* 0x0000007200727308 */ /* 0x000fe20000000800 */
[----:B------:R-:W-:-:S07]  /*62b0*/  FADD.FTZ R5, R191, R10 ;  /* 0x0000000abf057221 */ /* 0x000fce0000010000 */
[----:B------:R-:W-:Y:S01]  /*62c0*/  MUFU.EX2 R115, R115 ;  /* 0x0000007300737308 */ /* 0x000fe20000000800 */
[----:B----4-:R-:W4:Y:S01]  /*62d0*/  LDSM.16.MT88.4 R8, [R222+0xb000] ;  /* 0x00b00000de08783b */ /* 0x010f220000004200 */
[----:B------:R-:W-:Y:S01]  /*62e0*/  MOV R191, R193 ;  /* 0x000000c100bf7202 */ /* 0x000fe20000000f00 */
[----:B------:R-:W-:Y:S01]  /*62f0*/  IMAD.MOV.U32 R193, RZ, RZ, R180 ;  /* 0x000000ffffc17224 */ /* 0x000fe200078e00b4 */
[----:B------:R-:W-:Y:S01]  /*6300*/  MOV R180, R229 ;  /* 0x000000e500b47202 */ /* 0x000fe20000000f00 */
[----:B------:R-:W-:Y:S01]  /*6310*/  FADD.FTZ R4, R151, R39 ;  /* 0x0000002797047221 */ /* 0x000fe20000010000 */
[----:B------:R-:W-:Y:S02]  /*6320*/  MOV R151, R191 ;  /* 0x000000bf00977202 */ /* 0x000fe40000000f00 */
[----:B------:R-:W-:Y:S01]  /*6330*/  MUFU.EX2 R120, R120 ;  /* 0x0000007800787308 */ /* 0x000fe20000000800 */
[----:B------:R-:W-:Y:S01]  /*6340*/  IMAD.MOV.U32 R191, RZ, RZ, R192 ;  /* 0x000000ffffbf7224 */ /* 0x000fe200078e00c0 */
[----:B------:R-:W-:-:S06]  /*6350*/  MOV R192, R193 ;  /* 0x000000c100c07202 */ /* 0x000fcc0000000f00 */
[----:B------:R-:W-:Y:S01]  /*6360*/  MUFU.EX2 R121, R121 ;  /* 0x0000007900797308 */ /* 0x000fe20000000800 */
[----:B------:R-:W-:Y:S01]  /*6370*/  MOV R193, R180 ;  /* 0x000000b400c17202 */ /* 0x000fe20000000f00 */
[----:B------:R-:W-:-:S06]  /*6380*/  IMAD.MOV.U32 R180, RZ, RZ, R183 ;  /* 0x000000ffffb47224 */ /* 0x000fcc00078e00b7 */
[----:B------:R-:W-:Y:S01]  /*6390*/  MUFU.EX2 R122, R122 ;  /* 0x0000007a007a7308 */ /* 0x000fe20000000800 */
[----:B------:R-:W-:-:S07]  /*63a0*/  FADD.FTZ R25, R151, R4 ;  /* 0x0000000497197221 */ /* 0x000fce0000010000 */
[----:B------:R-:W-:Y:S01]  /*63b0*/  MUFU.EX2 R123, R123 ;  /* 0x0000007b007b7308 */ /* 0x000fe20000000800 */
[----:B------:R-:W-:Y:S01]  /*63c0*/  IMAD.MOV.U32 R149, RZ, RZ, R168 ;  /* 0x000000ffff957224 */ /* 0x000fe200078e00a8 */
[----:B------:R-:W-:Y:S01]  /*63d0*/  MOV R200, R169 ;  /* 0x000000a900c87202 */ /* 0x000fe20000000f00 */
[----:B------:R3:W5:Y:S05]  /*63e0*/  LDL.LU R234, [R1+0xa8] ;  /* 0x0000a80001ea7983 */ /* 0x00076a0000300800 */
[----:B------:R-:W-:Y:S08]  /*63f0*/  MUFU.EX2 R104, R38 ;  /* 0x0000002600687308 */ /* 0x000ff00000000800 */
[----:B------:R-:W1:Y:S08]  /*6400*/  MUFU.EX2 R105, R37 ;  /* 0x0000002500697308 */ /* 0x000e700000000800 */
[----:B------:R-:W-:Y:S08]  /*6410*/  MUFU.EX2 R106, R36 ;  /* 0x00000024006a7308 */ /* 0x000ff00000000800 */
[----:B------:R2:W-:Y:S08]  /*6420*/  MUFU.EX2 R95, R2 ;  /* 0x00000002005f7308 */ /* 0x0005f00000000800 */
[----:B------:R3:W3:Y:S01]  /*6430*/  MUFU.EX2 R94, R0 ;  /* 0x00000000005e7308 */ /* 0x0006e20000000800 */
[----:B------:R-:W-:Y:S01]  /*6440*/  MOV R151, R191 ;  /* 0x000000bf00977202 */ /* 0x000fe20000000f00 */
[----:B------:R-:W-:Y:S01]  /*6450*/  FADD.FTZ R26, R228, R5 ;  /* 0x00000005e41a7221 */ /* 0x000fe20000010000 */
[----:B-1----:R-:W-:Y:S01]  /*6460*/  F2FP.PACK_AB R7, R93, R92 ;  /* 0x0000005c5d07723e */ /* 0x002fe200000000ff */
[----:B------:R-:W-:Y:S01]  /*6470*/  IMAD.MOV.U32 R191, RZ, RZ, R192 ;  /* 0x000000ffffbf7224 */ /* 0x000fe200078e00c0 */
[----:B------:R-:W-:Y:S01]  /*6480*/  MOV R192, R193 ;  /* 0x000000c100c07202 */ /* 0x000fe20000000f00 */
[----:B------:R-:W-:Y:S01]  /*6490*/  IMAD.MOV.U32 R130, RZ, RZ, R170 ;  /* 0x000000ffff827224 */ /* 0x000fe200078e00aa */
[----:B------:R-:W-:Y:S01]  /*64a0*/  MOV R193, R180 ;  /* 0x000000b400c17202 */ /* 0x000fe20000000f00 */
[----:B------:R-:W-:Y:S01]  /*64b0*/  FADD.FTZ R26, R151, R26 ;  /* 0x0000001a971a7221 */ /* 0x000fe20000010000 */
[----:B------:R-:W-:Y:S01]  /*64c0*/  MOV R151, R192 ;  /* 0x000000c000977202 */ /* 0x000fe20000000f00 */
[----:B--2---:R-:W-:Y:S01]  /*64d0*/  FADD.FTZ R2, R152, R60 ;  /* 0x0000003c98027221 */ /* 0x004fe20000010000 */
[----:B------:R-:W-:Y:S01]  /*64e0*/  MOV R192, R193 ;  /* 0x000000c100c07202 */ /* 0x000fe20000000f00 */
[----:B------:R-:W-:Y:S01]  /*64f0*/  IMAD.MOV.U32 R193, RZ, RZ, R189 ;  /* 0x000000ffffc17224 */ /* 0x000fe200078e00bd */
[----:B------:R-:W-:-:S02]  /*6500*/  F2FP.PACK_AB R4, R105, R104 ;  /* 0x000000686904723e */ /* 0x000fc400000000ff */
[----:B------:R-:W-:Y:S01]  /*6510*/  MOV R131, R171 ;  /* 0x000000ab00837202 */ /* 0x000fe20000000f00 */
[----:B---3--:R-:W-:Y:S01]  /*6520*/  FADD.FTZ R0, R155, R61 ;  /* 0x0000003d9b007221 */ /* 0x008fe20000010000 */
[----:B------:R-:W-:Y:S02]  /*6530*/  F2FP.PACK_AB R5, R94, R95 ;  /* 0x0000005f5e05723e */ /* 0x000fe400000000ff */
[----:B------:R-:W-:Y:S02]  /*6540*/  MOV R181, R182 ;  /* 0x000000b600b57202 */ /* 0x000fe40000000f00 */
[----:B------:R-:W-:Y:S01]  /*6550*/  MOV R124, R142 ;  /* 0x0000008e007c7202 */ /* 0x000fe20000000f00 */
[----:B------:R-:W-:Y:S01]  /*6560*/  IMAD.MOV.U32 R111, RZ, RZ, R198 ;  /* 0x000000ffff6f7224 */ /* 0x000fe200078e00c6 */
[----:B------:R-:W-:Y:S01]  /*6570*/  F2FP.PACK_AB R6, R100, R106 ;  /* 0x0000006a6406723e */ /* 0x000fe200000000ff */
[----:B------:R-:W-:Y:S01]  /*6580*/  MUFU.EX2 R62, R62 ;  /* 0x0000003e003e7308 */ /* 0x000fe20000000800 */
[----:B------:R-:W-:Y:S01]  /*6590*/  MOV R189, R190 ;  /* 0x000000be00bd7202 */ /* 0x000fe20000000f00 */
[----:B------:R-:W-:Y:S01]  /*65a0*/  FADD.FTZ R0, R201, R0 ;  /* 0x00000000c9007221 */ /* 0x000fe20000010000 */
[----:B------:R-:W-:Y:S01]  /*65b0*/  MOV R190, R185 ;  /* 0x000000b900be7202 */ /* 0x000fe20000000f00 */
[----:B------:R-:W-:Y:S01]  /*65c0*/  IMAD.MOV.U32 R185, RZ, RZ, R186 ;  /* 0x000000ffffb97224 */ /* 0x000fe200078e00ba */
[----:B------:R-:W-:Y:S01]  /*65d0*/  MOV R186, R187 ;  /* 0x000000bb00ba7202 */ /* 0x000fe20000000f00 */
[----:B------:R-:W-:Y:S01]  /*65e0*/  FADD.FTZ R2, R153, R2 ;  /* 0x0000000299027221 */ /* 0x000fe20000010000 */
[----:B------:R-:W-:Y:S01]  /*65f0*/  MOV R187, R184 ;  /* 0x000000b800bb7202 */ /* 0x000fe20000000f00 */
[----:B------:R-:W-:Y:S01]  /*6600*/  IMAD.MOV.U32 R184, RZ, RZ, R188 ;  /* 0x000000ffffb87224 */ /* 0x000fe200078e00bc */
[----:B------:R-:W-:Y:S01]  /*6610*/  HMMA.16816.F32 R96, R4, R20, R96 ;  /* 0x000000140460723c */ /* 0x000fe20000001860 */
[----:B------:R-:W-:Y:S01]  /*6620*/  FADD.FTZ R24, R203, R0 ;  /* 0x00000000cb187221 */ /* 0x000fe20000010000 */
[----:B------:R-:W-:Y:S01]  /*6630*/  MOV R60, R196 ;  /* 0x000000c4003c7202 */ /* 0x000fe20000000f00 */
[----:B------:R-:W-:Y:S01]  /*6640*/  FADD.FTZ R2, R162, R2 ;  /* 0x00000002a2027221 */ /* 0x000fe20000010000 */
[----:B------:R-:W-:Y:S01]  /*6650*/  MOV R188, R225 ;  /* 0x000000e100bc7202 */ /* 0x000fe20000000f00 */
[----:B------:R-:W-:Y:S01]  /*6660*/  FADD.FTZ R0, R151, R25 ;  /* 0x0000001997007221 */ /* 0x000fe20000010000 */
[----:B------:R-:W-:-:S02]  /*6670*/  MOV R101, R193 ;  /* 0x000000c100657202 */ /* 0x000fc40000000f00 */
[----:B------:R-:W-:Y:S01]  /*6680*/  MOV R110, R149 ;  /* 0x00000095006e7202 */ /* 0x000fe20000000f00 */
[C---:B------:R-:W-:Y:S01]  /*6690*/  HMMA.16816.F32 R84, R4.reuse, R22, R84 ;  /* 0x000000160454723c */ /* 0x040fe20000001854 */
[----:B------:R-:W-:Y:S01]  /*66a0*/  FADD.FTZ R25, R224, R26 ;  /* 0x0000001ae0197221 */ /* 0x000fe20000010000 */
[----:B------:R-:W-:Y:S01]  /*66b0*/  MOV R129, R184 ;  /* 0x000000b800817202 */ /* 0x000fe20000000f00 */
[----:B------:R-:W-:Y:S01]  /*66c0*/  IMAD.MOV.U32 R128, RZ, RZ, R187 ;  /* 0x000000ffff807224 */ /* 0x000fe200078e00bb */
[----:B------:R-:W-:Y:S01]  /*66d0*/  MOV R183, R227 ;  /* 0x000000e300b77202 */ /* 0x000fe20000000f00 */
[----:B------:R-:W-:Y:S01]  /*66e0*/  IMAD.MOV.U32 R180, RZ, RZ, R226 ;  /* 0x000000ffffb47224 */ /* 0x000fe200078e00e2 */
[----:B------:R-:W-:Y:S01]  /*66f0*/  MOV R125, R179 ;  /* 0x000000b3007d7202 */ /* 0x000fe20000000f00 */
[----:B------:R-:W-:Y:S01]  /*6700*/  MUFU.EX2 R133, R133 ;  /* 0x0000008500857308 */ /* 0x000fe20000000800 */
[----:B------:R-:W-:Y:S01]  /*6710*/  HMMA.16816.F32 R80, R4, R16, R80 ;  /* 0x000000100450723c */ /* 0x000fe20000001850 */
[----:B------:R-:W-:Y:S01]  /*6720*/  FADD.FTZ R26, R191, R24 ;  /* 0x00000018bf1a7221 */ /* 0x000fe20000010000 */
[----:B------:R-:W-:Y:S01]  /*6730*/  LDSM.16.MT88.4 R168, [R223+0xb800] ;  /* 0x00b80000dfa8783b */ /* 0x000fe20000004200 */
[----:B------:R-:W-:-:S03]  /*6740*/  FADD.FTZ R24, R154, R2 ;  /* 0x000000029a187221 */ /* 0x000fc60000010000 */
[----:B------:R1:W5:Y:S02]  /*6750*/  LDL.LU R233, [R1+0xa4] ;  /* 0x0000a40001e97983 */ /* 0x0003640000300800 */
[----:B------:R-:W-:Y:S01]  /*6760*/  HMMA.16816.F32 R72, R4, R18, R72 ;  /* 0x000000120448723c */ /* 0x000fe20000001848 */
[----:B------:R-:W-:-:S07]  /*6770*/  FADD.FTZ R2, R192, R0 ;  /* 0x00000000c0027221 */ /* 0x000fce0000010000 */
[----:B------:R-:W-:Y:S01]  /*6780*/  HMMA.16816.F32 R68, R4, R12, R68 ;  /* 0x0000000c0444723c */ /* 0x000fe20000001844 */
[----:B------:R-:W-:-:S07]  /*6790*/  MOV R192, R189 ;  /* 0x000000bd00c07202 */ /* 0x000fce0000000f00 */
[----:B------:R-:W-:Y:S01]  /*67a0*/  HMMA.16816.F32 R64, R4, R14, R64 ;  /* 0x0000000e0440723c */ /* 0x000fe20000001840 */
[----:B------:R-:W-:-:S07]  /*67b0*/  IMAD.MOV.U32 R151, RZ, RZ, R190 ;  /* 0x000000ffff977224 */ /* 0x000fce00078e00be */
[----:B----4-:R-:W-:Y:S01]  /*67c0*/  HMMA.16816.F32 R56, R4, R8, R56 ;  /* 0x000000080438723c */ /* 0x010fe20000001838 */
[----:B------:R-:W-:-:S07]  /*67d0*/  MOV R199, R188 ;  /* 0x000000bc00c77202 */ /* 0x000fce0000000f00 */
[----:B------:R-:W-:Y:S01]  /*67e0*/  HMMA.16816.F32 R36, R4, R10, R116 ;  /* 0x0000000a0424723c */ /* 0x000fe20000001874 */
[----:B------:R-:W-:Y:S01]  /*67f0*/  FADD.FTZ R0, R128, R25 ;  /* 0x0000001980007221 */ /* 0x000fe20000010000 */
[----:B------:R-:W-:Y:S02]  /*6800*/  MOV R201, R197 ;  /* 0x000000c500c97202 */ /* 0x000fe40000000f00 */
[----:B------:R-:W-:Y:S02]  /*6810*/  MOV R150, R186 ;  /* 0x000000ba00967202 */ /* 0x000fe40000000f00 */
[----:B------:R-:W-:Y:S02]  /*6820*/  MOV R148, R185 ;  /* 0x000000b900947202 */ /* 0x000fe40000000f00 */
[----:B------:R-:W-:Y:S02]  /*6830*/  MOV R61, R194 ;  /* 0x000000c2003d7202 */ /* 0x000fe40000000f00 */
[----:B------:R-:W-:-:S02]  /*6840*/  MOV R203, R178 ;  /* 0x000000b200cb7202 */ /* 0x000fc40000000f00 */
[----:B------:R-:W-:Y:S01]  /*6850*/  MOV R182, R230 ;  /* 0x000000e600b67202 */ /* 0x000fe20000000f00 */
[----:B------:R-:W-:Y:S01]  /*6860*/  IMAD.MOV.U32 R126, RZ, RZ, R180 ;  /* 0x000000ffff7e7224 */ /* 0x000fe200078e00b4 */
[----:B------:R-:W-:Y:S01]  /*6870*/  F2FP.PACK_AB R4, R113, R112 ;  /* 0x000000707104723e */ /* 0x000fe200000000ff */
[----:B------:R-:W-:Y:S01]  /*6880*/  MUFU.EX2 R63, R63 ;  /* 0x0000003f003f7308 */ /* 0x000fe20000000800 */
[----:B------:R-:W-:Y:S01]  /*6890*/  F2FP.PACK_AB R5, R121, R120 ;  /* 0x000000787905723e */ /* 0x000fe200000000ff */
[----:B------:R-:W2:Y:S01]  /*68a0*/  LDSM.16.MT88.4 R152, [R220+0xb800] ;  /* 0x00b80000dc98783b */ /* 0x000ea20000004200 */
[----:B------:R-:W-:Y:S02]  /*68b0*/  F2FP.PACK_AB R6, R115, R114 ;  /* 0x000000727306723e */ /* 0x000fe400000000ff */
        /* <DEDUP_REMOVED lines=8> */
[----:B------:R-:W-:Y:S01]  /*6940*/  IMAD.MOV.U32 R108, RZ, RZ, R150 ;  /* 0x000000ffff6c7224 */ /* 0x000fe200078e0096 */
[----:B------:R-:W-:Y:S01]  /*6950*/  MOV R103, R151 ;  /* 0x0000009700677202 */ /* 0x000fe20000000f00 */
[----:B------:R-:W-:Y:S01]  /*6960*/  MUFU.EX2 R138, R138 ;  /* 0x0000008a008a7308 */ /* 0x000fe20000000800 */
[----:B------:R-:W-:Y:S01]  /*6970*/  MOV R109, R199 ;  /* 0x000000c7006d7202 */ /* 0x000fe20000000f00 */
[----:B------:R-:W3:Y:S02]  /*6980*/  LDSM.16.MT88.4 R184, [R221+0xb800] ;  /* 0x00b80000ddb8783b */ /* 0x000ee40000004200 */
[----:B------:R-:W-:Y:S01]  /*6990*/  FADD.FTZ R9, R129, R26 ;  /* 0x0000001a81097221 */ /* 0x000fe20000010000 */
[C---:B------:R-:W-:Y:S01]  /*69a0*/  HMMA.16816.F32 R28, R4.reuse, R12, R28 ;  /* 0x0000000c041c723c */ /* 0x040fe2000000181c */
[----:B------:R-:W-:Y:S01]  /*69b0*/  FADD.FTZ R8, R163, R24 ;  /* 0x00000018a3087221 */ /* 0x000fe20000010000 */
[----:B------:R-:W-:Y:S01]  /*69c0*/  MOV R91, R177 ;  /* 0x000000b1005b7202 */ /* 0x000fe20000000f00 */
[----:B------:R-:W-:Y:S01]  /*69d0*/  IMAD.MOV.U32 R90, RZ, RZ, R176 ;  /* 0x000000ffff5a7224 */ /* 0x000fe200078e00b0 */
[----:B------:R-:W-:Y:S01]  /*69e0*/  MOV R127, R181 ;  /* 0x000000b5007f7202 */ /* 0x000fe20000000f00 */
[----:B------:R-:W-:Y:S01]  /*69f0*/  MUFU.EX2 R132, R132 ;  /* 0x0000008400847308 */ /* 0x000fe20000000800 */
[----:B------:R1:W5:Y:S01]  /*6a00*/  LDL.LU R232, [R1+0xa0] ;  /* 0x0000a00001e87983 */ /* 0x0003620000300800 */
[----:B------:R-:W-:Y:S01]  /*6a10*/  FADD.FTZ R12, R131, R0 ;  /* 0x00000000830c7221 */ /* 0x000fe20000010000 */
[----:B------:R-:W-:Y:S01]  /*6a20*/  HMMA.16816.F32 R52, R4, R20, R52 ;  /* 0x000000140434723c */ /* 0x000fe20000001834 */
[----:B------:R-:W-:-:S07]  /*6a30*/  FADD.FTZ R0, R159, R2 ;  /* 0x000000029f007221 */ /* 0x000fce0000010000 */
[----:B------:R-:W-:Y:S01]  /*6a40*/  HMMA.16816.F32 R48, R4, R22, R48 ;  /* 0x000000160430723c */ /* 0x000fe20000001830 */
[----:B------:R-:W-:-:S07]  /*6a50*/  FADD.FTZ R0, R116, R0 ;  /* 0x0000000074007221 */ /* 0x000fce0000010000 */
[C---:B------:R-:W-:Y:S08]  /*6a60*/  HMMA.16816.F32 R44, R4.reuse, R16, R44 ;  /* 0x00000010042c723c */ /* 0x040ff0000000182c */
[C---:B------:R-:W-:Y:S08]  /*6a70*/  HMMA.16816.F32 R40, R4.reuse, R18, R40 ;  /* 0x000000120428723c */ /* 0x040ff00000001828 */
[----:B------:R-:W-:Y:S01]  /*6a80*/  HMMA.16816.F32 R32, R4, R14, R32 ;  /* 0x0000000e0420723c */ /* 0x000fe20000001820 */
[----:B------:R-:W-:-:S02]  /*6a90*/  MOV R107, R148 ;  /* 0x00000094006b7202 */ /* 0x000fc40000000f00 */
[----:B------:R-:W-:Y:S01]  /*6aa0*/  MOV R128, R182 ;  /* 0x000000b600807202 */ /* 0x000fe20000000f00 */
[----:B------:R-:W-:Y:S01]  /*6ab0*/  IMAD.MOV.U32 R129, RZ, RZ, R183 ;  /* 0x000000ffff817224 */ /* 0x000fe200078e00b7 */
[----:B------:R-:W-:Y:S01]  /*6ac0*/  MOV R130, R143 ;  /* 0x0000008f00827202 */ /* 0x000fe20000000f00 */
[----:B------:R-:W4:Y:S01]  /*6ad0*/  MUFU.EX2 R24, R141 ;  /* 0x0000008d00187308 */ /* 0x000f220000000800 */
[----:B------:R1:W5:Y:S01]  /*6ae0*/  LDL.LU R231, [R1+0x9c] ;  /* 0x00009c0001e77983 */ /* 0x0003620000300800 */
[----:B------:R-:W-:Y:S01]  /*6af0*/  HMMA.16816.F32 R20, R4, R10, R76 ;  /* 0x0000000a0414723c */ /* 0x000fe2000000184c */
[----:B------:R-:W-:Y:S01]  /*6b00*/  MOV R116, R61 ;  /* 0x0000003d00747202 */ /* 0x000fe20000000f00 */
[----:B------:R-:W-:Y:S01]  /*6b10*/  IMAD.MOV.U32 R131, RZ, RZ, R195 ;  /* 0x000000ffff837224 */ /* 0x000fe200078e00c3 */
[----:B------:R-:W1:Y:S04]  /*6b20*/  LDSM.16.MT88.4 R16, [R222+0xb800] ;  /* 0x00b80000de10783b */ /* 0x000e680000004200 */
[----:B------:R-:W-:Y:S01]  /*6b30*/  FADD.FTZ R4, R161, R9 ;  /* 0x00000009a1047221 */ /* 0x000fe20000010000 */
[----:B------:R-:W-:Y:S01]  /*6b40*/  MUFU.EX2 R15, R144 ;  /* 0x00000090000f7308 */ /* 0x000fe20000000800 */
[----:B------:R-:W-:Y:S01]  /*6b50*/  FADD.FTZ R5, R160, R8 ;  /* 0x00000008a0057221 */ /* 0x000fe20000010000 */
[----:B------:R1:W5:Y:S01]  /*6b60*/  LDL.LU R230, [R1+0x98] ;  /* 0x0000980001e67983 */ /* 0x0003620000300800 */
[----:B------:R-:W-:-:S02]  /*6b70*/  FADD.FTZ R6, R202, R12 ;  /* 0x0000000cca067221 */ /* 0x000fc40000010000 */
[----:B------:R-:W-:Y:S01]  /*6b80*/  FADD.FTZ R4, R90, R4 ;  /* 0x000000045a047221 */ /* 0x000fe20000010000 */
[----:B------:R-:W-:Y:S01]  /*6b90*/  MOV R61, R108 ;  /* 0x0000006c003d7202 */ /* 0x000fe20000000f00 */
[----:B------:R-:W-:Y:S01]  /*6ba0*/  FADD.FTZ R2, R91, R5 ;  /* 0x000000055b027221 */ /* 0x000fe20000010000 */
[----:B------:R-:W-:Y:S01]  /*6bb0*/  MOV R91, R60 ;  /* 0x0000003c005b7202 */ /* 0x000fe20000000f00 */
[----:B------:R-:W-:Y:S01]  /*6bc0*/  FADD.FTZ R6, R117, R6 ;  /* 0x0000000675067221 */ /* 0x000fe20000010000 */
[----:B------:R-:W1:Y:S01]  /*6bd0*/  MUFU.EX2 R11, R147 ;  /* 0x00000093000b7308 */ /* 0x000e620000000800 */
[----:B------:R-:W-:Y:S01]  /*6be0*/  IMAD.MOV.U32 R90, RZ, RZ, R201 ;  /* 0x000000ffff5a7224 */ /* 0x000fe200078e00c9 */
[----:B------:R1:W5:Y:S01]  /*6bf0*/  LDL.LU R229, [R1+0x94] ;  /* 0x0000940001e57983 */ /* 0x0003620000300800 */
[----:B------:R-:W-:Y:S01]  /*6c00*/  FADD.FTZ R4, R118, R4 ;  /* 0x0000000476047221 */ /* 0x000fe20000010000 */
[----:B------:R-:W-:Y:S01]  /*6c10*/  MOV R118, R102 ;  /* 0x0000006600767202 */ /* 0x000fe20000000f00 */
[----:B------:R-:W-:-:S02]  /*6c20*/  FADD.FTZ R2, R119, R2 ;  /* 0x0000000277027221 */ /* 0x000fc40000010000 */
[----:B------:R-:W-:Y:S02]  /*6c30*/  FADD.FTZ R5, R203, R0 ;  /* 0x00000000cb057221 */ /* 0x000fe40000010000 */
[----:B------:R-:W-:Y:S01]  /*6c40*/  IMAD.MOV.U32 R117, RZ, RZ, R101 ;  /* 0x000000ffff757224 */ /* 0x000fe200078e0065 */
[----:B------:R-:W-:Y:S01]  /*6c50*/  MOV R119, R103 ;  /* 0x0000006700777202 */ /* 0x000fe20000000f00 */
[----:B------:R-:W-:Y:S01]  /*6c60*/  FADD.FTZ R0, R90, R6 ;  /* 0x000000065a007221 */ /* 0x000fe20000010000 */
[----:B------:R-:W-:Y:S01]  /*6c70*/  MOV R101, R109 ;  /* 0x0000006d00657202 */ /* 0x000fe20000000f00 */
[----:B------:R-:W-:Y:S01]  /*6c80*/  IMAD.MOV.U32 R60, RZ, RZ, R107 ;  /* 0x000000ffff3c7224 */ /* 0x000fe200078e006b */
[----:B------:R-:W1:Y:S01]  /*6c90*/  MUFU.EX2 R10, R156 ;  /* 0x0000009c000a7308 */ /* 0x000e620000000800 */
[----:B------:R-:W-:Y:S01]  /*6ca0*/  FADD.FTZ R4, R91, R4 ;  /* 0x000000045b047221 */ /* 0x000fe20000010000 */
[----:B------:R1:W5:Y:S01]  /*6cb0*/  LDL.LU R228, [R1+0x90] ;  /* 0x0000900001e47983 */ /* 0x0003620000300800 */
[----:B------:R-:W-:-:S02]  /*6cc0*/  FADD.FTZ R2, R116, R2 ;  /* 0x0000000274027221 */ /* 0x000fc40000010000 */
[----:B------:R-:W-:Y:S01]  /*6cd0*/  FADD.FTZ R6, R117, R5 ;  /* 0x0000000575067221 */ /* 0x000fe20000010000 */
[----:B------:R-:W-:Y:S01]  /*6ce0*/  MOV R103, R200 ;  /* 0x000000c800677202 */ /* 0x000fe20000000f00 */
[----:B------:R-:W-:Y:S01]  /*6cf0*/  FADD.FTZ R5, R118, R0 ;  /* 0x0000000076057221 */ /* 0x000fe20000010000 */
[----:B------:R-:W-:Y:S01]  /*6d00*/  MOV R107, R174 ;  /* 0x000000ae006b7202 */ /* 0x000fe20000000f00 */
[----:B------:R-:W-:Y:S01]  /*6d10*/  IMAD.MOV.U32 R102, RZ, RZ, R110 ;  /* 0x000000ffff667224 */ /* 0x000fe200078e006e */
[----:B------:R-:W-:Y:S01]  /*6d20*/  MOV R109, R173 ;  /* 0x000000ad006d7202 */ /* 0x000fe20000000f00 */
[----:B------:R-:W-:Y:S01]  /*6d30*/  FADD.FTZ R7, R119, R4 ;  /* 0x0000000477077221 */ /* 0x000fe20000010000 */
[----:B------:R-:W1:Y:S01]  /*6d40*/  MUFU.EX2 R14, R145 ;  /* 0x00000091000e7308 */ /* 0x000e620000000800 */
[----:B------:R-:W-:Y:S01]  /*6d50*/  FADD.FTZ R2, R60, R2 ;  /* 0x000000023c027221 */ /* 0x000fe20000010000 */
[----:B------:R1:W5:Y:S01]  /*6d60*/  LDL.LU R227, [R1+0x8c] ;  /* 0x00008c0001e37983 */ /* 0x0003620000300800 */
[----:B------:R-:W-:-:S02]  /*6d70*/  FADD.FTZ R0, R61, R6 ;  /* 0x000000063d007221 */ /* 0x000fc40000010000 */
[----:B------:R-:W-:Y:S01]  /*6d80*/  IMAD.MOV.U32 R108, RZ, RZ, R175 ;  /* 0x000000ffff6c7224 */ /* 0x000fe200078e00af */
[----:B------:R-:W-:Y:S01]  /*6d90*/  MOV R110, R172 ;  /* 0x000000ac006e7202 */ /* 0x000fe20000000f00 */
[----:B------:R-:W-:Y:S01]  /*6da0*/  FADD.FTZ R4, R101, R5 ;  /* 0x0000000565047221 */ /* 0x000fe20000010000 */
[----:B------:R-:W1:Y:S01]  /*6db0*/  MUFU.EX2 R9, R157 ;  /* 0x0000009d00097308 */ /* 0x000e620000000800 */
[----:B------:R-:W-:Y:S01]  /*6dc0*/  FADD.FTZ R6, R102, R7 ;  /* 0x0000000766067221 */ /* 0x000fe20000010000 */
[----:B------:R1:W5:Y:S01]  /*6dd0*/  LDL.LU R226, [R1+0x88] ;  /* 0x0000880001e27983 */ /* 0x0003620000300800 */
[----:B------:R-:W-:Y:S02]  /*6de0*/  FADD.FTZ R5, R103, R2 ;  /* 0x0000000267057221 */ /* 0x000fe40000010000 */
[----:B------:R-:W-:Y:S01]  /*6df0*/  FADD.FTZ R2, R107, R0 ;  /* 0x000000006b027221 */ /* 0x000fe20000010000 */
[----:B------:R1:W5:Y:S01]  /*6e00*/  LDL.LU R225, [R1+0x84] ;  /* 0x0000840001e17983 */ /* 0x0003620000300800 */
[----:B------:R-:W-:-:S02]  /*6e10*/  FADD.FTZ R0, R108, R4 ;  /* 0x000000046c007221 */ /* 0x000fc40000010000 */
[----:B------:R-:W-:Y:S01]  /*6e20*/  FADD.FTZ R6, R109, R6 ;  /* 0x000000066d067221 */ /* 0x000fe20000010000 */
[----:B------:R-:W1:Y:S01]  /*6e30*/  MUFU.EX2 R139, R139 ;  /* 0x0000008b008b7308 */ /* 0x000e620000000800 */
[----:B------:R-:W-:Y:S01]  /*6e40*/  FADD.FTZ R4, R110, R5 ;  /* 0x000000056e047221 */ /* 0x000fe20000010000 */
[----:B------:R1:W5:Y:S01]  /*6e50*/  LDL.LU R224, [R1+0x80] ;  /* 0x0000800001e07983 */ /* 0x0003620000300800 */
[----:B------:R-:W-:Y:S02]  /*6e60*/  FADD.FTZ R0, R124, R0 ;  /* 0x000000007c007221 */ /* 0x000fe40000010000 */
[----:B------:R-:W-:Y:S02]  /*6e70*/  FADD.FTZ R2, R111, R2 ;  /* 0x000000026f027221 */ /* 0x000fe40000010000 */
[----:B------:R-:W-:Y:S02]  /*6e80*/  FADD.FTZ R5, R125, R6 ;  /* 0x000000067d057221 */ /* 0x000fe40000010000 */
[----:B------:R-:W-:-:S02]  /*6e90*/  FADD.FTZ R4, R126, R4 ;  /* 0x000000047e047221 */ /* 0x000fc40000010000 */
[----:B------:R-:W-:Y:S02]  /*6ea0*/  FADD.FTZ R0, R128, R0 ;  /* 0x0000000080007221 */ /* 0x000fe40000010000 */
[----:B------:R-:W-:Y:S02]  /*6eb0*/  FADD.FTZ R2, R127, R2 ;  /* 0x000000027f027221 */ /* 0x000fe40000010000 */
        /* <DEDUP_REMOVED lines=42> */
[----:B------:R-:W-:Y:S01]  /*7160*/  FADD.FTZ R0, R92, R0 ;  /* 0x000000005c007221 */ /* 0x000fe20000010000 */
[----:B------:R-:W2:Y:S01]  /*7170*/  MUFU.EX2 R13, R146 ;  /* 0x00000092000d7308 */ /* 0x000ea20000000800 */
[----:B------:R-:W-:Y:S02]  /*7180*/  FADD.FTZ R2, R106, R2 ;  /* 0x000000026a027221 */ /* 0x000fe40000010000 */
[----:B------:R-:W-:Y:S02]  /*7190*/  FADD.FTZ R5, R115, R5 ;  /* 0x0000000573057221 */ /* 0x000fe40000010000 */
[----:B------:R-:W-:-:S02]  /*71a0*/  FADD.FTZ R4, R123, R4 ;  /* 0x000000047b047221 */ /* 0x000fc40000010000 */
[----:B------:R-:W-:Y:S01]  /*71b0*/  FADD.FTZ R0, R93, R0 ;  /* 0x000000005d007221 */ /* 0x000fe20000010000 */
[----:B------:R-:W2:Y:S01]  /*71c0*/  MUFU.EX2 R8, R158 ;  /* 0x0000009e00087308 */ /* 0x000ea20000000800 */
[----:B------:R-:W-:Y:S02]  /*71d0*/  FADD.FTZ R2, R100, R2 ;  /* 0x0000000264027221 */ /* 0x000fe40000010000 */
[----:B----4-:R-:W-:Y:S02]  /*71e0*/  FADD.FTZ R5, R24, R5 ;  /* 0x0000000518057221 */ /* 0x010fe40000010000 */
[----:B-1----:R-:W-:-:S03]  /*71f0*/  FADD.FTZ R4, R11, R4 ;  /* 0x000000040b047221 */ /* 0x002fc60000010000 */
[----:B------:R-:W1:Y:S01]  /*7200*/  MUFU.EX2 R137, R137 ;  /* 0x0000008900897308 */ /* 0x000e620000000800 */
[----:B------:R-:W-:Y:S02]  /*7210*/  FADD.FTZ R0, R62, R0 ;  /* 0x000000003e007221 */ /* 0x000fe40000010000 */
[----:B------:R-:W-:-:S05]  /*7220*/  FADD.FTZ R2, R133, R2 ;  /* 0x0000000285027221 */ /* 0x000fca0000010000 */
[----:B------:R-:W4:Y:S01]  /*7230*/  MUFU.EX2 R27, R140 ;  /* 0x0000008c001b7308 */ /* 0x000f220000000800 */
        /* <DEDUP_REMOVED lines=8> */
[----:B--2---:R-:W-:Y:S02]  /*72c0*/  FADD.FTZ R5, R13, R5 ;  /* 0x000000050d057221 */ /* 0x004fe40000010000 */
[----:B------:R-:W-:Y:S02]  /*72d0*/  FADD.FTZ R4, R8, R4 ;  /* 0x0000000408047221 */ /* 0x000fe40000010000 */
[----:B-1----:R-:W-:Y:S02]  /*72e0*/  FADD.FTZ R0, R137, R0 ;  /* 0x0000000089007221 */ /* 0x002fe40000010000 */
[----:B----4-:R-:W-:Y:S01]  /*72f0*/  FADD.FTZ R2, R27, R2 ;  /* 0x000000021b027221 */ /* 0x010fe20000010000 */
[----:B------:R1:W-:Y:S04]  /*7300*/  STL [R1+0x8], R5 ;  /* 0x0000080501007387 */ /* 0x0003e80000100800 */
[----:B------:R1:W-:Y:S04]  /*7310*/  STL [R1+0x4], R4 ;  /* 0x0000040401007387 */ /* 0x0003e80000100800 */
[----:B------:R1:W-:Y:S04]  /*7320*/  STL [R1+0x20], R0 ;  /* 0x0000200001007387 */ /* 0x0003e80000100800 */
[----:B------:R1:W-:Y:S01]  /*7330*/  STL [R1+0x14], R2 ;  /* 0x0000140201007387 */ /* 0x0003e20000100800 */
[----:B------:R-:W-:-:S02]  /*7340*/  F2FP.PACK_AB R196, R138, R133 ;  /* 0x000000858ac4723e */ /* 0x000fc400000000ff */
[----:B------:R-:W-:Y:S02]  /*7350*/  F2FP.PACK_AB R197, R63, R62 ;  /* 0x0000003e3fc5723e */ /* 0x000fe400000000ff */
[----:B------:R-:W-:Y:S02]  /*7360*/  F2FP.PACK_AB R198, R27, R139 ;  /* 0x0000008b1bc6723e */ /* 0x000fe400000000ff */
[----:B------:R-:W-:Y:S02]  /*7370*/  F2FP.PACK_AB R199, R137, R132 ;  /* 0x0000008489c7723e */ /* 0x000fe400000000ff */
[----:B------:R-:W-:Y:S02]  /*7380*/  F2FP.PACK_AB R200, R15, R24 ;  /* 0x000000180fc8723e */ /* 0x000fe400000000ff */
[----:B------:R-:W-:Y:S02]  /*7390*/  F2FP.PACK_AB R201, R10, R11 ;  /* 0x0000000b0ac9723e */ /* 0x000fe400000000ff */
[----:B------:R-:W-:-:S02]  /*73a0*/  F2FP.PACK_AB R202, R13, R14 ;  /* 0x0000000e0dca723e */ /* 0x000fc400000000ff */
[----:B------:R-:W-:Y:S01]  /*73b0*/  F2FP.PACK_AB R203, R8, R9 ;  /* 0x0000000908cb723e */ /* 0x000fe200000000ff */
[C---:B------:R-:W-:Y:S08]  /*73c0*/  HMMA.16816.F32 R140, R196.reuse, R152, R96 ;  /* 0x00000098c48c723c */ /* 0x040ff00000001860 */
[C---:B------:R-:W-:Y:S08]  /*73d0*/  HMMA.16816.F32 R148, R196.reuse, R154, R84 ;  /* 0x0000009ac494723c */ /* 0x040ff00000001854 */
[C---:B------:R-:W-:Y:S08]  /*73e0*/  HMMA.16816.F32 R160, R196.reuse, R168, R80 ;  /* 0x000000a8c4a0723c */ /* 0x040ff00000001850 */
[C---:B------:R-:W-:Y:S08]  /*73f0*/  HMMA.16816.F32 R164, R196.reuse, R170, R72 ;  /* 0x000000aac4a4723c */ /* 0x040ff00000001848 */
[C---:B---3--:R-:W-:Y:S08]  /*7400*/  HMMA.16816.F32 R176, R196.reuse, R184, R68 ;  /* 0x000000b8c4b0723c */ /* 0x048ff00000001844 */
[----:B------:R-:W-:Y:S08]  /*7410*/  HMMA.16816.F32 R180, R196, R186, R64 ;  /* 0x000000bac4b4723c */ /* 0x000ff00000001840 */
[C---:B------:R-:W-:Y:S08]  /*7420*/  HMMA.16816.F32 R144, R200.reuse, R152, R52 ;  /* 0x00000098c890723c */ /* 0x040ff00000001834 */
[C---:B------:R-:W-:Y:S08]  /*7430*/  HMMA.16816.F32 R156, R200.reuse, R168, R44 ;  /* 0x000000a8c89c723c */ /* 0x040ff0000000182c */
[----:B------:R-:W-:Y:S08]  /*7440*/  HMMA.16816.F32 R172, R200, R184, R28 ;  /* 0x000000b8c8ac723c */ /* 0x000ff0000000181c */
[----:B------:R-:W-:Y:S08]  /*7450*/  HMMA.16816.F32 R192, R196, R16, R56 ;  /* 0x00000010c4c0723c */ /* 0x000ff00000001838 */
[C---:B------:R-:W-:Y:S08]  /*7460*/  HMMA.16816.F32 R152, R200.reuse, R154, R48 ;  /* 0x0000009ac898723c */ /* 0x040ff00000001830 */
[C---:B------:R-:W-:Y:S08]  /*7470*/  HMMA.16816.F32 R168, R200.reuse, R170, R40 ;  /* 0x000000aac8a8723c */ /* 0x040ff00000001828 */
[C---:B------:R-:W-:Y:S08]  /*7480*/  HMMA.16816.F32 R184, R200.reuse, R186, R32 ;  /* 0x000000bac8b8723c */ /* 0x040ff00000001820 */
[----:B------:R-:W-:Y:S08]  /*7490*/  HMMA.16816.F32 R188, R200, R16, R188 ;  /* 0x00000010c8bc723c */ /* 0x000ff000000018bc */
[-C--:B------:R-:W-:Y:S08]  /*74a0*/  HMMA.16816.F32 R196, R196, R18.reuse, R36 ;  /* 0x00000012c4c4723c */ /* 0x080ff00000001824 */
[----:B------:R-:W-:Y:S01]  /*74b0*/  HMMA.16816.F32 R200, R200, R18, R20 ;  /* 0x00000012c8c8723c */ /* 0x000fe20000001814 */
[----:B------:R-:W-:Y:S10]  /*74c0*/  @!P0 BRA `(.L_x_2) ;  /* 0x0000496000008947 */ /* 0x000ff40003800000 */
[----:B-1----:R-:W2:Y:S01]  /*74d0*/  LDL.LU R250, [R1+0x24] ;  /* 0x0000240001fa7983 */ /* 0x002ea20000300800 */
[----:B------:R-:W-:Y:S01]  /*74e0*/  IMAD.MOV.U32 R137, RZ, RZ, R135 ;  /* 0x000000ffff897224 */ /* 0x000fe200078e0087 */
[----:B------:R-:W-:Y:S01]  /*74f0*/  MOV R139, R3 ;  /* 0x00000003008b7202 */ /* 0x000fe20000000f00 */
[----:B------:R-:W-:Y:S01]  /*7500*/  IMAD.MOV.U32 R132, RZ, RZ, R136 ;  /* 0x000000ffff847224 */ /* 0x000fe200078e0088 */
[----:B------:R-:W-:-:S02]  /*7510*/  MOV R138, R134 ;  /* 0x00000086008a7202 */ /* 0x000fc40000000f00 */
[----:B--2---:R-:W-:Y:S01]  /*7520*/  IADD3 R240, R250, -0x2, RZ ;  /* 0xfffffffefaf07810 */ /* 0x004fe20007ffe0ff */
[----:B------:R-:W-:Y:S06]  /*7530*/  BRA `(.L_x_3) ;  /* 0x0000027000007947 */ /* 0x000fec0003800000 */
.L_x_5:
[----:B------:R-:W2:Y:S01]  /*7540*/  LDL.64 R244, [R1+0x58] ;  /* 0x0000580001f47983 */ /* 0x000ea20000100a00 */
[----:B------:R-:W-:Y:S03]  /*7550*/  IADD3 R0, R240, -0x1, RZ ;  /* 0xfffffffff0007810 */ /* 0x000fe60007ffe0ff */
[----:B------:R-:W3:Y:S01]  /*7560*/  LDL.64 R242, [R1+0x48] ;  /* 0x0000480001f27983 */ /* 0x000ee20000100a00 */
[----:B------:R-:W-:Y:S01]  /*7570*/  SHF.R.S32.HI R2, RZ, 0x1f, R0 ;  /* 0x0000001fff027819 */ /* 0x000fe20000011400 */
[----:B------:R-:W-:Y:S04]  /*7580*/  IMAD.WIDE.U32 R134, R0, c[0x0][0x198], RZ ;  /* 0x0000660000867a25 */ /* 0x000fe800078e00ff */
[----:B------:R-:W-:Y:S04]  /*7590*/  IMAD R2, R2, c[0x0][0x198], RZ ;  /* 0x0000660002027a24 */ /* 0x000fe800078e02ff */
[----:B------:R-:W-:Y:S04]  /*75a0*/  IMAD R2, R0, c[0x0][0x19c], R2 ;  /* 0x0000670000027a24 */ /* 0x000fe800078e0202 */
[----:B------:R-:W-:Y:S01]  /*75b0*/  IMAD.IADD R3, R135, 0x1, R2 ;  /* 0x0000000187037824 */ /* 0x000fe200078e0202 */
[----:B--2---:R-:W-:Y:S04]  /*75c0*/  LEA R0, P1, R134, R244, 0x7 ;  /* 0x000000f486007211 */ /* 0x004fe800078238ff */
[----:B------:R-:W-:Y:S02]  /*75d0*/  LEA R2, P2, R0, c[0x0][0x168], 0x1 ;  /* 0x00005a0000027a11 */ /* 0x000fe400078408ff */
[----:B---3--:R-:W-:Y:S02]  /*75e0*/  LEA.HI.X R3, R134, R243, R3, 0x7, P1 ;  /* 0x000000f386037211 */ /* 0x008fe400008f3c03 */
        /* <DEDUP_REMOVED lines=11> */
[----:B------:R-:W-:Y:S02]  /*76a0*/  IADD3 R206, P2, R208, UR12, RZ ;  /* 0x0000000cd0ce7c10 */ /* 0x000fe4000ff5e0ff */
        /* <DEDUP_REMOVED lines=8> */
[----:B-1----:R-:W-:Y:S04]  /*7730*/  IADD3 R2, P2, R134, UR12, RZ ;  /* 0x0000000c86027c10 */ /* 0x002fe8000ff5e0ff */
[----:B--2---:R-:W-:Y:S02]  /*7740*/  IADD3 R204, P1, R2, UR12, RZ ;  /* 0x0000000c02cc7c10 */ /* 0x004fe4000ff3e0ff */
[----:B------:R-:W-:Y:S04]  /*7750*/  IADD3.X R3, R135, UR14, RZ, P2, !PT ;  /* 0x0000000e87037c10 */ /* 0x000fe800097fe4ff */
[----:B------:R-:W-:Y:S01]  /*7760*/  IADD3.X R205, R3, UR14, RZ, P1, !PT ;  /* 0x0000000e03cd7c10 */ /* 0x000fe20008ffe4ff */
[----:B------:R3:W-:Y:S04]  /*7770*/  LDGSTS.E.BYPASS.LTC128B.128 [R239+0x7000], [R2.64] ;  /* 0x0700000002ef7fae */ /* 0x0007e8000b901d48 */
[----:B------:R3:W-:Y:S04]  /*7780*/  LDGSTS.E.BYPASS.LTC128B.128 [R239+0x7800], [R204.64] ;  /* 0x07800000ccef7fae */ /* 0x0007e8000b901d48 */
[----:B------:R-:W0:Y:S01]  /*7790*/  LDGDEPBAR ;  /* 0x00000000000079af */ /* 0x000e220000000000 */
[----:B------:R-:W-:-:S05]  /*77a0*/  BRA `(.L_x_4) ;  /* 0x00000d3000007947 */ /* 0x000fca0003800000 */
.L_x_3:
[----:B------:R-:W2:Y:S01]  /*77b0*/  LDL.64 R14, [R1+0x50] ;  /* 0x00005000010e7983 */ /* 0x000ea20000100a00 */
[----:B------:R-:W-:Y:S01]  /*77c0*/  SHF.R.S32.HI R0, RZ, 0x1f, R240 ;  /* 0x0000001fff007819 */ /* 0x000fe200000114f0 */
[----:B------:R-:W-:Y:S04]  /*77d0*/  DEPBAR.LE SB0, 0x0 ;  /* 0x000080000000791a */ /* 0x000fe80000000000 */
[----:B------:R-:W3:Y:S01]  /*77e0*/  LDL R6, [R1+0x60] ;  /* 0x0000600001067983 */ /* 0x000ee20000100800 */
[----:B------:R-:W-:Y:S02]  /*77f0*/  IMAD R0, R0, c[0x0][0x1a0], RZ ;  /* 0x0000680000007a24 */ /* 0x000fe400078e02ff */
[C---:B------:R-:W-:Y:S01]  /*7800*/  IMAD.WIDE.U32 R4, R240.reuse, c[0x0][0x1a0], RZ ;  /* 0x00006800f0047a25 */ /* 0x040fe200078e00ff */
[----:B------:R-:W-:Y:S03]  /*7810*/  BAR.SYNC.DEFER_BLOCKING 0x0 ;  /* 0x0000000000007b1d */ /* 0x000fe60000010000 */
        /* <DEDUP_REMOVED lines=12> */
[----:B-----5:R1:W-:Y:S01]  /*78e0*/  LDGSTS.E.BYPASS.LTC128B.128 [R239+0x8000], [R2.64] ;  /* 0x0800000002ef7fae */ /* 0x0203e2000b901d48 */
[----:B------:R-:W-:Y:S02]  /*78f0*/  IADD3 R10, P0, R12, UR7, RZ ;  /* 0x000000070c0a7c10 */ /* 0x000fe4000ff1e0ff */
[----:B------:R-:W-:Y:S02]  /*7900*/  IADD3.X R13, R7, UR5, RZ, P1, !PT ;  /* 0x00000005070d7c10 */ /* 0x000fe40008ffe4ff */
[----:B------:R-:W-:Y:S02]  /*7910*/  IADD3 R8, P1, R10, UR7, RZ ;  /* 0x000000070a087c10 */ /* 0x000fe4000ff3e0ff */
[----:B------:R-:W-:Y:S01]  /*7920*/  IADD3.X R11, R13, UR5, RZ, P0, !PT ;  /* 0x000000050d0b7c10 */ /* 0x000fe200087fe4ff */
[----:B------:R2:W-:Y:S01]  /*7930*/  LDGSTS.E.BYPASS.LTC128B.128 [R239+0x8800], [R6.64] ;  /* 0x0880000006ef7fae */ /* 0x0005e2000b901d48 */
[----:B------:R-:W-:Y:S02]  /*7940*/  IADD3 R4, P0, R8, UR7, RZ ;  /* 0x0000000708047c10 */ /* 0x000fe4000ff1e0ff */
[----:B------:R-:W-:Y:S04]  /*7950*/  IADD3.X R9, R11, UR5, RZ, P1, !PT ;  /* 0x000000050b097c10 */ /* 0x000fe80008ffe4ff */
[----:B------:R-:W-:Y:S01]  /*7960*/  IADD3.X R5, R9, UR5, RZ, P0, !PT ;  /* 0x0000000509057c10 */ /* 0x000fe200087fe4ff */
[----:B------:R3:W-:Y:S08]  /*7970*/  LDGSTS.E.BYPASS.LTC128B.128 [R239+0x9000], [R12.64] ;  /* 0x090000000cef7fae */ /* 0x0007f0000b901d48 */
[----:B------:R4:W-:Y:S01]  /*7980*/  LDGSTS.E.BYPASS.LTC128B.128 [R239+0x9800], [R10.64] ;  /* 0x098000000aef7fae */ /* 0x0009e2000b901d48 */
[----:B-1----:R-:W-:Y:S04]  /*7990*/  IADD3 R2, P1, R4, UR7, RZ ;  /* 0x0000000704027c10 */ /* 0x002fe8000ff3e0ff */
[----:B------:R-:W-:Y:S03]  /*79a0*/  IADD3.X R3, R5, UR5, RZ, P1, !PT ;  /* 0x0000000505037c10 */ /* 0x000fe60008ffe4ff */
[----:B------:R4:W-:Y:S01]  /*79b0*/  LDGSTS.E.BYPASS.LTC128B.128 [R239+0xa000], [R8.64] ;  /* 0x0a00000008ef7fae */ /* 0x0009e2000b901d48 */
[----:B--2---:R-:W-:Y:S04]  /*79c0*/  IADD3 R6, P0, R2, UR7, RZ ;  /* 0x0000000702067c10 */ /* 0x004fe8000ff1e0ff */
[----:B------:R-:W-:Y:S03]  /*79d0*/  IADD3.X R7, R3, UR5, RZ, P0, !PT ;  /* 0x0000000503077c10 */ /* 0x000fe600087fe4ff */
[----:B------:R1:W-:Y:S01]  /*79e0*/  LDGSTS.E.BYPASS.LTC128B.128 [R239+0xa800], [R4.64] ;  /* 0x0a80000004ef7fae */ /* 0x0003e2000b901d48 */
[----:B------:R-:W-:Y:S07]  /*79f0*/  ISETP.GT.AND P0, PT, R240, RZ, PT ;  /* 0x000000fff000720c */ /* 0x000fee0003f04270 */
[----:B------:R2:W-:Y:S08]  /*7a00*/  LDGSTS.E.BYPASS.LTC128B.128 [R239+0xb000], [R2.64] ;  /* 0x0b00000002ef7fae */ /* 0x0005f0000b901d48 */
[----:B------:R1:W-:Y:S08]  /*7a10*/  LDGSTS.E.BYPASS.LTC128B.128 [R239+0xb800], [R6.64] ;  /* 0x0b80000006ef7fae */ /* 0x0003f0000b901d48 */
[----:B------:R-:W-:Y:S08]  /*7a20*/  LDSM.16.M88.4 R128, [R227] ;  /* 0x00000000e380783b */ /* 0x000ff00000000200 */
[----:B------:R-:W1:Y:S08]  /*7a30*/  LDSM.16.M88.4 R16, [R226] ;  /* 0x00000000e210783b */ /* 0x000e700000000200 */
[----:B------:R-:W4:Y:S08]  /*7a40*/  LDSM.16.M88.4 R124, [R227+0x2000] ;  /* 0x00200000e37c783b */ /* 0x000f300000000200 */
[----:B------:R-:W2:Y:S08]  /*7a50*/  LDSM.16.M88.4 R32, [R226+0x800] ;  /* 0x00080000e220783b */ /* 0x000eb00000000200 */
[----:B------:R-:W0:Y:S08]  /*7a60*/  LDGDEPBAR ;  /* 0x00000000000079af */ /* 0x000e300000000000 */
[----:B------:R-:W2:Y:S01]  /*7a70*/  LDSM.16.M88.4 R48, [R226+0x1000] ;  /* 0x00100000e230783b */ /* 0x000ea20000000200 */
[-C--:B-1----:R-:W-:Y:S07]  /*7a80*/  HMMA.16816.F32 R4, R128, R16.reuse, RZ ;  /* 0x000000108004723c */ /* 0x082fee00000018ff */
[----:B------:R-:W1:Y:S01]  /*7a90*/  LDSM.16.M88.4 R64, [R226+0x1800] ;  /* 0x00180000e240783b */ /* 0x000e620000000200 */
[C---:B----4-:R-:W-:Y:S07]  /*7aa0*/  HMMA.16816.F32 R8, R124.reuse, R16, RZ ;  /* 0x000000107c08723c */ /* 0x050fee00000018ff */
[----:B------:R-:W4:Y:S01]  /*7ab0*/  LDSM.16.M88.4 R80, [R226+0x2000] ;  /* 0x00200000e250783b */ /* 0x000f220000000200 */
[-C--:B---3--:R-:W-:Y:S07]  /*7ac0*/  HMMA.16816.F32 R12, R124, R18.reuse, RZ ;  /* 0x000000127c0c723c */ /* 0x088fee00000018ff */
[----:B------:R-:W3:Y:S01]  /*7ad0*/  LDSM.16.M88.4 R96, [R226+0x2800] ;  /* 0x00280000e260783b */ /* 0x000ee20000000200 */
[C---:B------:R-:W-:Y:S07]  /*7ae0*/  HMMA.16816.F32 R16, R128.reuse, R18, RZ ;  /* 0x000000128010723c */ /* 0x040fee00000018ff */
[----:B------:R-:W1:Y:S01]  /*7af0*/  LDSM.16.M88.4 R112, [R226+0x3000] ;  /* 0x00300000e270783b */ /* 0x000e620000000200 */
[-C--:B--2---:R-:W-:Y:S07]  /*7b00*/  HMMA.16816.F32 R20, R128, R32.reuse, RZ ;  /* 0x000000208014723c */ /* 0x084fee00000018ff */
[----:B------:R-:W2:Y:S01]  /*7b10*/  LDSM.16.M88.4 R204, [R226+0x3800] ;  /* 0x00380000e2cc783b */ /* 0x000ea20000000200 */
[C---:B------:R-:W-:Y:S07]  /*7b20*/  HMMA.16816.F32 R24, R124.reuse, R32, RZ ;  /* 0x000000207c18723c */ /* 0x040fee00000018ff */
[----:B------:R-:W-:Y:S01]  /*7b30*/  LDSM.16.M88.4 R208, [R230] ;  /* 0x00000000e6d0783b */ /* 0x000fe20000000200 */
[-C--:B------:R-:W-:Y:S07]  /*7b40*/  HMMA.16816.F32 R28, R124, R34.reuse, RZ ;  /* 0x000000227c1c723c */ /* 0x080fee00000018ff */
[----:B------:R-:W1:Y:S01]  /*7b50*/  LDSM.16.M88.4 R212, [R225] ;  /* 0x00000000e1d4783b */ /* 0x000e620000000200 */
[C---:B------:R-:W-:Y:S07]  /*7b60*/  HMMA.16816.F32 R32, R128.reuse, R34, RZ ;  /* 0x000000228020723c */ /* 0x040fee00000018ff */
[----:B------:R-:W2:Y:S01]  /*7b70*/  LDSM.16.M88.4 R216, [R230+0x2000] ;  /* 0x00200000e6d8783b */ /* 0x000ea20000000200 */
[-C--:B------:R-:W-:Y:S08]  /*7b80*/  HMMA.16816.F32 R36, R128, R48.reuse, RZ ;  /* 0x000000308024723c */ /* 0x080ff000000018ff */
[C---:B------:R-:W-:Y:S08]  /*7b90*/  HMMA.16816.F32 R40, R124.reuse, R48, RZ ;  /* 0x000000307c28723c */ /* 0x040ff000000018ff */
[-C--:B------:R-:W-:Y:S08]  /*7ba0*/  HMMA.16816.F32 R44, R124, R50.reuse, RZ ;  /* 0x000000327c2c723c */ /* 0x080ff000000018ff */
[C---:B------:R-:W-:Y:S08]  /*7bb0*/  HMMA.16816.F32 R48, R128.reuse, R50, RZ ;  /* 0x000000328030723c */ /* 0x040ff000000018ff */
[-C--:B-1----:R-:W-:Y:S08]  /*7bc0*/  HMMA.16816.F32 R52, R128, R64.reuse, RZ ;  /* 0x000000408034723c */ /* 0x082ff000000018ff */
[C---:B------:R-:W-:Y:S08]  /*7bd0*/  HMMA.16816.F32 R56, R124.reuse, R64, RZ ;  /* 0x000000407c38723c */ /* 0x040ff000000018ff */
[-C--:B------:R-:W-:Y:S08]  /*7be0*/  HMMA.16816.F32 R60, R124, R66.reuse, RZ ;  /* 0x000000427c3c723c */ /* 0x080ff000000018ff */
[C---:B------:R-:W-:Y:S08]  /*7bf0*/  HMMA.16816.F32 R64, R128.reuse, R66, RZ ;  /* 0x000000428040723c */ /* 0x040ff000000018ff */
[-C--:B----4-:R-:W-:Y:S08]  /*7c00*/  HMMA.16816.F32 R68, R128, R80.reuse, RZ ;  /* 0x000000508044723c */ /* 0x090ff000000018ff */
[C---:B------:R-:W-:Y:S08]  /*7c10*/  HMMA.16816.F32 R72, R124.reuse, R80, RZ ;  /* 0x000000507c48723c */ /* 0x040ff000000018ff */
[-C--:B------:R-:W-:Y:S08]  /*7c20*/  HMMA.16816.F32 R76, R124, R82.reuse, RZ ;  /* 0x000000527c4c723c */ /* 0x080ff000000018ff */
[C---:B------:R-:W-:Y:S08]  /*7c30*/  HMMA.16816.F32 R80, R128.reuse, R82, RZ ;  /* 0x000000528050723c */ /* 0x040ff000000018ff */
[-C--:B---3--:R-:W-:Y:S08]  /*7c40*/  HMMA.16816.F32 R84, R128, R96.reuse, RZ ;  /* 0x000000608054723c */ /* 0x088ff000000018ff */
[C---:B------:R-:W-:Y:S08]  /*7c50*/  HMMA.16816.F32 R88, R124.reuse, R96, RZ ;  /* 0x000000607c58723c */ /* 0x040ff000000018ff */
[-C--:B------:R-:W-:Y:S08]  /*7c60*/  HMMA.16816.F32 R92, R124, R98.reuse, RZ ;  /* 0x000000627c5c723c */ /* 0x080ff000000018ff */
[C---:B------:R-:W-:Y:S08]  /*7c70*/  HMMA.16816.F32 R96, R128.reuse, R98, RZ ;  /* 0x000000628060723c */ /* 0x040ff000000018ff */
[-C--:B------:R-:W-:Y:S08]  /*7c80*/  HMMA.16816.F32 R100, R128, R112.reuse, RZ ;  /* 0x000000708064723c */ /* 0x080ff000000018ff */
[C---:B------:R-:W-:Y:S08]  /*7c90*/  HMMA.16816.F32 R104, R124.reuse, R112, RZ ;  /* 0x000000707c68723c */ /* 0x040ff000000018ff */
[-C--:B------:R-:W-:Y:S08]  /*7ca0*/  HMMA.16816.F32 R108, R124, R114.reuse, RZ ;  /* 0x000000727c6c723c */ /* 0x080ff000000018ff */
[C---:B------:R-:W-:Y:S08]  /*7cb0*/  HMMA.16816.F32 R112, R128.reuse, R114, RZ ;  /* 0x000000728070723c */ /* 0x040ff000000018ff */
[-C--:B--2---:R-:W-:Y:S08]  /*7cc0*/  HMMA.16816.F32 R116, R128, R204.reuse, RZ ;  /* 0x000000cc8074723c */ /* 0x084ff000000018ff */
[C---:B------:R-:W-:Y:S08]  /*7cd0*/  HMMA.16816.F32 R120, R124.reuse, R204, RZ ;  /* 0x000000cc7c78723c */ /* 0x040ff000000018ff */
[-C--:B------:R-:W-:Y:S08]  /*7ce0*/  HMMA.16816.F32 R124, R124, R206.reuse, RZ ;  /* 0x000000ce7c7c723c */ /* 0x080ff000000018ff */
[----:B------:R-:W-:Y:S01]  /*7cf0*/  HMMA.16816.F32 R128, R128, R206, RZ ;  /* 0x000000ce8080723c */ /* 0x000fe200000018ff */
[----:B------:R-:W1:Y:S07]  /*7d00*/  LDSM.16.M88.4 R204, [R225+0x800] ;  /* 0x00080000e1cc783b */ /* 0x000e6e0000000200 */
[-C--:B------:R-:W-:Y:S08]  /*7d10*/  HMMA.16816.F32 R4, R208, R212.reuse, R4 ;  /* 0x000000d4d004723c */ /* 0x080ff00000001804 */
[C---:B------:R-:W-:Y:S08]  /*7d20*/  HMMA.16816.F32 R8, R216.reuse, R212, R8 ;  /* 0x000000d4d808723c */ /* 0x040ff00000001808 */
[-C--:B------:R-:W-:Y:S08]  /*7d30*/  HMMA.16816.F32 R12, R216, R214.reuse, R12 ;  /* 0x000000d6d80c723c */ /* 0x080ff0000000180c */
[C---:B------:R-:W-:Y:S01]  /*7d40*/  HMMA.16816.F32 R16, R208.reuse, R214, R16 ;  /* 0x000000d6d010723c */ /* 0x040fe20000001810 */
[----:B------:R-:W2:Y:S07]  /*7d50*/  LDSM.16.M88.4 R212, [R225+0x1000] ;  /* 0x00100000e1d4783b */ /* 0x000eae0000000200 */
[-C--:B-1----:R-:W-:Y:S08]  /*7d60*/  HMMA.16816.F32 R20, R208, R204.reuse, R20 ;  /* 0x000000ccd014723c */ /* 0x082ff00000001814 */
[C---:B------:R-:W-:Y:S08]  /*7d70*/  HMMA.16816.F32 R24, R216.reuse, R204, R24 ;  /* 0x000000ccd818723c */ /* 0x040ff00000001818 */
[-C--:B------:R-:W-:Y:S08]  /*7d80*/  HMMA.16816.F32 R28, R216, R206.reuse, R28 ;  /* 0x000000ced81c723c */ /* 0x080ff0000000181c */
[C---:B------:R-:W-:Y:S01]  /*7d90*/  HMMA.16816.F32 R32, R208.reuse, R206, R32 ;  /* 0x000000ced020723c */ /* 0x040fe20000001820 */
[----:B------:R-:W1:Y:S07]  /*7da0*/  LDSM.16.M88.4 R204, [R225+0x1800] ;  /* 0x00180000e1cc783b */ /* 0x000e6e0000000200 */
[-C--:B--2---:R-:W-:Y:S08]  /*7db0*/  HMMA.16816.F32 R36, R208, R212.reuse, R36 ;  /* 0x000000d4d024723c */ /* 0x084ff00000001824 */
        /* <DEDUP_REMOVED lines=23> */
[----:B------:R-:W-:Y:S07]  /*7f30*/  LDSM.16.M88.4 R212, [R228] ;  /* 0x00000000e4d4783b */ /* 0x000fee0000000200 */
[-C--:B-1----:R-:W-:Y:S08]  /*7f40*/  HMMA.16816.F32 R116, R208, R204.reuse, R116 ;  /* 0x000000ccd074723c */ /* 0x082ff00000001874 */
[C---:B------:R-:W-:Y:S08]  /*7f50*/  HMMA.16816.F32 R120, R216.reuse, R204, R120 ;  /* 0x000000ccd878723c */ /* 0x040ff00000001878 */
[-C--:B------:R-:W-:Y:S01]  /*7f60*/  HMMA.16816.F32 R124, R216, R206.reuse, R124 ;  /* 0x000000ced87c723c */ /* 0x080fe2000000187c */
[----:B------:R-:W1:Y:S07]  /*7f70*/  LDSM.16.M88.4 R216, [R231] ;  /* 0x00000000e7d8783b */ /* 0x000e6e0000000200 */
[----:B------:R-:W-:Y:S01]  /*7f80*/  HMMA.16816.F32 R128, R208, R206, R128 ;  /* 0x000000ced080723c */ /* 0x000fe20000001880 */
[----:B------:R-:W2:Y:S08]  /*7f90*/  LDSM.16.M88.4 R204, [R228+0x2000] ;  /* 0x00200000e4cc783b */ /* 0x000eb00000000200 */
[----:B------:R-:W3:Y:S01]  /*7fa0*/  LDSM.16.M88.4 R208, [R238] ;  /* 0x00000000eed0783b */ /* 0x000ee20000000200 */
[-C--:B-1----:R-:W-:Y:S08]  /*7fb0*/  HMMA.16816.F32 R4, R212, R216.reuse, R4 ;  /* 0x000000d8d404723c */ /* 0x082ff00000001804 */
[C---:B--2---:R-:W-:Y:S08]  /*7fc0*/  HMMA.16816.F32 R8, R204.reuse, R216, R8 ;  /* 0x000000d8cc08723c */ /* 0x044ff00000001808 */
[-C--:B------:R-:W-:Y:S08]  /*7fd0*/  HMMA.16816.F32 R12, R204, R218.reuse, R12 ;  /* 0x000000dacc0c723c */ /* 0x080ff0000000180c */
[C---:B------:R-:W-:Y:S01]  /*7fe0*/  HMMA.16816.F32 R16, R212.reuse, R218, R16 ;  /* 0x000000dad410723c */ /* 0x040fe20000001810 */
[----:B------:R-:W1:Y:S07]  /*7ff0*/  LDSM.16.M88.4 R216, [R237] ;  /* 0x00000000edd8783b */ /* 0x000e6e0000000200 */
[-C--:B---3--:R-:W-:Y:S08]  /*8000*/  HMMA.16816.F32 R20, R212, R208.reuse, R20 ;  /* 0x000000d0d414723c */ /* 0x088ff00000001814 */
[C---:B------:R-:W-:Y:S08]  /*8010*/  HMMA.16816.F32 R24, R204.reuse, R208, R24 ;  /* 0x000000d0cc18723c */ /* 0x040ff00000001818 */
[-C--:B------:R-:W-:Y:S08]  /*8020*/  HMMA.16816.F32 R28, R204, R210.reuse, R28 ;  /* 0x000000d2cc1c723c */ /* 0x080ff0000000181c */
[C---:B------:R-:W-:Y:S01]  /*8030*/  HMMA.16816.F32 R32, R212.reuse, R210, R32 ;  /* 0x000000d2d420723c */ /* 0x040fe20000001820 */
[----:B------:R-:W2:Y:S07]  /*8040*/  LDSM.16.M88.4 R208, [R236] ;  /* 0x00000000ecd0783b */ /* 0x000eae0000000200 */
[-C--:B-1----:R-:W-:Y:S08]  /*8050*/  HMMA.16816.F32 R36, R212, R216.reuse, R36 ;  /* 0x000000d8d424723c */ /* 0x082ff00000001824 */
[C---:B------:R-:W-:Y:S08]  /*8060*/  HMMA.16816.F32 R40, R204.reuse, R216, R40 ;  /* 0x000000d8cc28723c */ /* 0x040ff00000001828 */
[-C--:B------:R-:W-:Y:S08]  /*8070*/  HMMA.16816.F32 R44, R204, R218.reuse, R44 ;  /* 0x000000dacc2c723c */ /* 0x080ff0000000182c */
[C---:B------:R-:W-:Y:S01]  /*8080*/  HMMA.16816.F32 R48, R212.reuse, R218, R48 ;  /* 0x000000dad430723c */ /* 0x040fe20000001830 */
[----:B------:R-:W1:Y:S07]  /*8090*/  LDSM.16.M88.4 R216, [R235] ;  /* 0x00000000ebd8783b */ /* 0x000e6e0000000200 */
[-C--:B--2---:R-:W-:Y:S08]  /*80a0*/  HMMA.16816.F32 R52, R212, R208.reuse, R52 ;  /* 0x000000d0d434723c */ /* 0x084ff00000001834 */
        /* <DEDUP_REMOVED lines=18> */
[----:B------:R-:W-:Y:S07]  /*81d0*/  LDSM.16.M88.4 R216, [R224] ;  /* 0x00000000e0d8783b */ /* 0x000fee0000000200 */
[-C--:B--2---:R-:W-:Y:S08]  /*81e0*/  HMMA.16816.F32 R116, R212, R208.reuse, R116 ;  /* 0x000000d0d474723c */ /* 0x084ff00000001874 */
[C---:B------:R-:W-:Y:S08]  /*81f0*/  HMMA.16816.F32 R120, R204.reuse, R208, R120 ;  /* 0x000000d0cc78723c */ /* 0x040ff00000001878 */
[-C--:B------:R-:W-:Y:S01]  /*8200*/  HMMA.16816.F32 R124, R204, R210.reuse, R124 ;  /* 0x000000d2cc7c723c */ /* 0x080fe2000000187c */
[----:B------:R-:W1:Y:S07]  /*8210*/  LDSM.16.M88.4 R204, [R229] ;  /* 0x00000000e5cc783b */ /* 0x000e6e0000000200 */
[----:B------:R-:W-:Y:S01]  /*8220*/  HMMA.16816.F32 R128, R212, R210, R128 ;  /* 0x000000d2d480723c */ /* 0x000fe20000001880 */
[----:B------:R-:W2:Y:S08]  /*8230*/  LDSM.16.M88.4 R208, [R229+0x2000] ;  /* 0x00200000e5d0783b */ /* 0x000eb00000000200 */
[----:B------:R-:W3:Y:S01]  /*8240*/  LDSM.16.M88.4 R212, [R224+0x800] ;  /* 0x00080000e0d4783b */ /* 0x000ee20000000200 */
[-C--:B-1----:R-:W-:Y:S08]  /*8250*/  HMMA.16816.F32 R4, R204, R216.reuse, R4 ;  /* 0x000000d8cc04723c */ /* 0x082ff00000001804 */
[C---:B--2---:R-:W-:Y:S08]  /*8260*/  HMMA.16816.F32 R8, R208.reuse, R216, R8 ;  /* 0x000000d8d008723c */ /* 0x044ff00000001808 */
[-C--:B------:R-:W-:Y:S08]  /*8270*/  HMMA.16816.F32 R12, R208, R218.reuse, R12 ;  /* 0x000000dad00c723c */ /* 0x080ff0000000180c */
[C---:B------:R-:W-:Y:S01]  /*8280*/  HMMA.16816.F32 R16, R204.reuse, R218, R16 ;  /* 0x000000dacc10723c */ /* 0x040fe20000001810 */
[----:B------:R-:W1:Y:S07]  /*8290*/  LDSM.16.M88.4 R216, [R224+0x1000] ;  /* 0x00100000e0d8783b */ /* 0x000e6e0000000200 */
[-C--:B---3--:R-:W-:Y:S08]  /*82a0*/  HMMA.16816.F32 R20, R204, R212.reuse, R20 ;  /* 0x000000d4cc14723c */ /* 0x088ff00000001814 */
        /* <DEDUP_REMOVED lines=23> */
[----:B------:R-:W2:Y:S01]  /*8420*/  LDSM.16.M88.4 R212, [R224+0x3800] ;  /* 0x00380000e0d4783b */ /* 0x000ea20000000200 */
[----:B------:R-:W-:Y:S06]  /*8430*/  DEPBAR.LE SB0, 0x0 ;  /* 0x000080000000791a */ /* 0x000fec0000000000 */
[-C--:B-1----:R-:W-:Y:S01]  /*8440*/  HMMA.16816.F32 R100, R204, R216.reuse, R100 ;  /* 0x000000d8cc64723c */ /* 0x082fe20000001864 */
[----:B------:R-:W-:Y:S07]  /*8450*/  BAR.SYNC.DEFER_BLOCKING 0x0 ;  /* 0x0000000000007b1d */ /* 0x000fee0000010000 */
[C---:B------:R-:W-:Y:S08]  /*8460*/  HMMA.16816.F32 R104, R208.reuse, R216, R104 ;  /* 0x000000d8d068723c */ /* 0x040ff00000001868 */
[-C--:B------:R-:W-:Y:S08]  /*8470*/  HMMA.16816.F32 R108, R208, R218.reuse, R108 ;  /* 0x000000dad06c723c */ /* 0x080ff0000000186c */
[C---:B------:R-:W-:Y:S08]  /*8480*/  HMMA.16816.F32 R112, R204.reuse, R218, R112 ;  /* 0x000000dacc70723c */ /* 0x040ff00000001870 */
[-C--:B--2---:R-:W-:Y:S08]  /*8490*/  HMMA.16816.F32 R116, R204, R212.reuse, R116 ;  /* 0x000000d4cc74723c */ /* 0x084ff00000001874 */
[C---:B------:R-:W-:Y:S08]  /*84a0*/  HMMA.16816.F32 R120, R208.reuse, R212, R120 ;  /* 0x000000d4d078723c */ /* 0x040ff00000001878 */
[-C--:B------:R-:W-:Y:S08]  /*84b0*/  HMMA.16816.F32 R124, R208, R214.reuse, R124 ;  /* 0x000000d6d07c723c */ /* 0x080ff0000000187c */
[----:B------:R-:W-:Y:S01]  /*84c0*/  HMMA.16816.F32 R128, R204, R214, R128 ;  /* 0x000000d6cc80723c */ /* 0x000fe20000001880 */
[----:B------:R-:W-:-:S07]  /*84d0*/  @P0 BRA `(.L_x_5) ;  /* 0xfffff06000000947 */ /* 0x000fce000383ffff */
.L_x_4:
[----:B------:R-:W-:Y:S01]  /*84e0*/  FMNMX.FTZ R0, R4, R132, !PT ;  /* 0x0000008404007209 */ /* 0x000fe20007810000 */
[----:B------:R-:W-:Y:S03]  /*84f0*/  STL [R1+0xc0], R240 ;  /* 0x0000c0f001007387 */ /* 0x000fe60000100800 */
[----:B---3--:R-:W-:Y:S01]  /*8500*/  FMNMX.FTZ R2, R5, R0, !PT ;  /* 0x0000000005027209 */ /* 0x008fe20007810000 */
[----:B------:R-:W-:Y:S01]  /*8510*/  STL [R1+0xbc], R239 ;  /* 0x0000bcef01007387 */ /* 0x000fe20000100800 */
[----:B------:R-:W-:Y:S02]  /*8520*/  FMNMX.FTZ R0, R6, R137, !PT ;  /* 0x0000008906007209 */ /* 0x000fe40007810000 */
[----:B------:R-:W-:Y:S01]  /*8530*/  FMNMX.FTZ R3, R16, R2, !PT ;  /* 0x0000000210037209 */ /* 0x000fe20007810000 */
        /* <DEDUP_REMOVED lines=113> */
[----:B------:R-:W-:Y:S01]  /*8c50*/  FMNMX.FTZ R2, R92, R2, !PT ;  /* 0x000000025c027209 */ /* 0x000fe20007810000 */
[----:B------:R-:W1:Y:S01]  /*8c60*/  SHFL.BFLY PT, R204, R136, 0x2, 0x1f ;  /* 0x0c401f0088cc7f89 */ /* 0x000e6200000e0000 */
        /* <DEDUP_REMOVED lines=19> */
[----:B-1----:R-:W-:Y:S02]  /*8da0*/  FMNMX.FTZ R136, R136, R204, !PT ;  /* 0x000000cc88887209 */ /* 0x002fe40007810000 */
[----:B------:R-:W-:Y:S02]  /*8db0*/  FMNMX.FTZ R0, R126, R0, !PT ;  /* 0x000000007e007209 */ /* 0x000fe40007810000 */
[----:B------:R-:W-:Y:S01]  /*8dc0*/  FMNMX.FTZ R3, R131, R3, !PT ;  /* 0x0000000383037209 */ /* 0x000fe20007810000 */
[----:B------:R-:W1:Y:S01]  /*8dd0*/  SHFL.BFLY PT, R204, R136, 0x1, 0x1f ;  /* 0x0c201f0088cc7f89 */ /* 0x000e6200000e0000 */
[----:B------:R-:W-:Y:S02]  /*8de0*/  FMNMX.FTZ R2, R121, R2, !PT ;  /* 0x0000000279027209 */ /* 0x000fe40007810000 */
[----:B------:R-:W-:Y:S02]  /*8df0*/  FMNMX.FTZ R0, R127, R0, !PT ;  /* 0x000000007f007209 */ /* 0x000fe40007810000 */
[----:B------:R-:W-:Y:S03]  /*8e00*/  FMNMX.FTZ R133, R124, R2, !PT ;  /* 0x000000027c857209 */ /* 0x000fe60007810000 */
[----:B------:R-:W2:Y:S01]  /*8e10*/  SHFL.BFLY PT, R135, R3, 0x2, 0x1f ;  /* 0x0c401f0003877f89 */ /* 0x000ea200000e0000 */
[----:B------:R-:W-:Y:S07]  /*8e20*/  FMNMX.FTZ R133, R125, R133, !PT ;  /* 0x000000857d857209 */ /* 0x000fee0007810000 */
[----:B------:R-:W3:Y:S08]  /*8e30*/  SHFL.BFLY PT, R2, R0, 0x2, 0x1f ;  /* 0x0c401f0000027f89 */ /* 0x000ef000000e0000 */
[----:B------:R-:W4:Y:S01]  /*8e40*/  SHFL.BFLY PT, R134, R133, 0x2, 0x1f ;  /* 0x0c401f0085867f89 */ /* 0x000f2200000e0000 */
[----:B-1----:R-:W-:Y:S04]  /*8e50*/  FMNMX.FTZ R136, R136, R204, !PT ;  /* 0x000000cc88887209 */ /* 0x002fe80007810000 */
[----:B------:R-:W-:Y:S02]  /*8e60*/  FSETP.NEU.FTZ.AND P1, PT, R136, -INF , PT ;  /* 0xff8000008800780b */ /* 0x000fe40003f3d000 */
[----:B--2---:R-:W-:Y:S01]  /*8e70*/  FMNMX.FTZ R135, R3, R135, !PT ;  /* 0x0000008703877209 */ /* 0x004fe20007810000 */
[----:B------:R-:W-:Y:S04]  /*8e80*/  STL [R1+0xc4], R136 ;  /* 0x0000c48801007387 */ /* 0x000fe80000100800 */
[----:B------:R-:W1:Y:S01]  /*8e90*/  SHFL.BFLY PT, R205, R135, 0x1, 0x1f ;  /* 0x0c201f0087cd7f89 */ /* 0x000e6200000e0000 */
[----:B---3--:R-:W-:Y:S01]  /*8ea0*/  FMNMX.FTZ R2, R0, R2, !PT ;  /* 0x0000000200027209 */ /* 0x008fe20007810000 */
[----:B------:R-:W-:Y:S04]  /*8eb0*/  FADD.FTZ R0, -R136, R132 ;  /* 0x0000008488007221 */ /* 0x000fe80000010100 */
[----:B------:R-:W-:Y:S02]  /*8ec0*/  FMUL.FTZ R0, R0, c[0x0][0x23c] ;  /* 0x00008f0000007a20 */ /* 0x000fe40000410000 */
[----:B------:R-:W2:Y:S01]  /*8ed0*/  SHFL.BFLY PT, R3, R2, 0x1, 0x1f ;  /* 0x0c201f0002037f89 */ /* 0x000ea200000e0000 */
[----:B----4-:R-:W-:Y:S02]  /*8ee0*/  FMNMX.FTZ R134, R133, R134, !PT ;  /* 0x0000008685867209 */ /* 0x010fe40007810000 */
[----:B------:R3:W4:Y:S05]  /*8ef0*/  MUFU.EX2 R133, R0 ;  /* 0x0000000000857308 */ /* 0x00072a0000000800 */
[----:B------:R-:W4:Y:S01]  /*8f00*/  SHFL.BFLY PT, R206, R134, 0x1, 0x1f ;  /* 0x0c201f0086ce7f89 */ /* 0x000f2200000e0000 */
[----:B-1----:R-:W-:Y:S07]  /*8f10*/  FMNMX.FTZ R135, R135, R205, !PT ;  /* 0x000000cd87877209 */ /* 0x002fee0007810000 */
[----:B------:R-:W-:Y:S01]  /*8f20*/  STL [R1+0xc8], R135 ;  /* 0x0000c88701007387 */ /* 0x000fe20000100800 */
[----:B--2---:R-:W-:Y:S01]  /*8f30*/  FMNMX.FTZ R3, R2, R3, !PT ;  /* 0x0000000302037209 */ /* 0x004fe20007810000 */
[----:B---3--:R-:W-:Y:S02]  /*8f40*/  FADD.FTZ R0, -R135, R137 ;  /* 0x0000008987007221 */ /* 0x008fe40000010100 */
[----:B------:R-:W-:Y:S02]  /*8f50*/  FMUL.FTZ R137, R136, c[0x0][0x23c] ;  /* 0x00008f0088897a20 */ /* 0x000fe40000410000 */
[----:B------:R-:W-:Y:S01]  /*8f60*/  FMUL.FTZ R0, R0, c[0x0][0x23c] ;  /* 0x00008f0000007a20 */ /* 0x000fe20000410000 */
[----:B----4-:R-:W-:Y:S01]  /*8f70*/  FMNMX.FTZ R134, R134, R206, !PT ;  /* 0x000000ce86867209 */ /* 0x010fe20007810000 */
[----:B------:R-:W-:Y:S01]  /*8f80*/  FMUL.FTZ R204, R3, c[0x0][0x23c] ;  /* 0x00008f0003cc7a20 */ /* 0x000fe20000410000 */
[----:B------:R-:W-:Y:S01]  /*8f90*/  FSEL R137, R137, RZ, P1 ;  /* 0x000000ff89897208 */ /* 0x000fe20000800000 */
[----:B------:R1:W2:Y:S01]  /*8fa0*/  MUFU.EX2 R132, R0 ;  /* 0x0000000000847308 */ /* 0x0002a20000000800 */
[----:B------:R-:W-:Y:S01]  /*8fb0*/  FSETP.NEU.FTZ.AND P1, PT, R135, -INF , PT ;  /* 0xff8000008700780b */ /* 0x000fe20003f3d000 */
[----:B------:R3:W-:Y:S02]  /*8fc0*/  STL [R1+0xcc], R134 ;  /* 0x0000cc8601007387 */ /* 0x0007e40000100800 */
[--C-:B------:R-:W-:Y:S02]  /*8fd0*/  FFMA.FTZ R20, R20, c[0x0][0x23c], -R137.reuse ;  /* 0x00008f0014147a23 */ /* 0x100fe40000010889 */
[----:B------:R4:W-:Y:S01]  /*8fe0*/  STL [R1+0xd0], R3 ;  /* 0x0000d00301007387 */ /* 0x0009e20000100800 */
[--C-:B------:R-:W-:Y:S02]  /*8ff0*/  FFMA.FTZ R21, R21, c[0x0][0x23c], -R137.reuse ;  /* 0x00008f0015157a23 */ /* 0x100fe40000010889 */
[--C-:B------:R-:W-:Y:S02]  /*9000*/  FFMA.FTZ R206, R81, c[0x0][0x23c], -R137.reuse ;  /* 0x00008f0051ce7a23 */ /* 0x100fe40000010889 */
[----:B------:R-:W-:Y:S01]  /*9010*/  MUFU.EX2 R240, R21 ;  /* 0x0000001500f07308 */ /* 0x000fe20000000800 */
[--C-:B------:R-:W-:Y:S02]  /*9020*/  FFMA.FTZ R210, R97, c[0x0][0x23c], -R137.reuse ;  /* 0x00008f0061d27a23 */ /* 0x100fe40000010889 */
[--C-:B------:R-:W-:Y:S02]  /*9030*/  FFMA.FTZ R32, R32, c[0x0][0x23c], -R137.reuse ;  /* 0x00008f0020207a23 */ /* 0x100fe40000010889 */
[--C-:B------:R-:W-:Y:S02]  /*9040*/  FFMA.FTZ R33, R33, c[0x0][0x23c], -R137.reuse ;  /* 0x00008f0021217a23 */ /* 0x100fe40000010889 */
[--C-:B------:R-:W-:Y:S02]  /*9050*/  FFMA.FTZ R36, R36, c[0x0][0x23c], -R137.reuse ;  /* 0x00008f0024247a23 */ /* 0x100fe40000010889 */
[--C-:B------:R-:W-:Y:S01]  /*9060*/  FFMA.FTZ R37, R37, c[0x0][0x23c], -R137.reuse ;  /* 0x00008f0025257a23 */ /* 0x100fe20000010889 */
[----:B------:R2:W-:Y:S01]  /*9070*/  MUFU.EX2 R236, R32 ;  /* 0x0000002000ec7308 */ /* 0x0005e20000000800 */
[--C-:B------:R-:W-:Y:S02]  /*9080*/  FFMA.FTZ R48, R48, c[0x0][0x23c], -R137.reuse ;  /* 0x00008f0030307a23 */ /* 0x100fe40000010889 */
[----:B-1----:R-:W-:Y:S02]  /*9090*/  FADD.FTZ R0, -R134, R138 ;  /* 0x0000008a86007221 */ /* 0x002fe40000010100 */
[----:B------:R-:W-:Y:S02]  /*90a0*/  FMUL.FTZ R138, R135, c[0x0][0x23c] ;  /* 0x00008f00878a7a20 */ /* 0x000fe40000410000 */
[----:B------:R-:W-:Y:S02]  /*90b0*/  FMUL.FTZ R0, R0, c[0x0][0x23c] ;  /* 0x00008f0000007a20 */ /* 0x000fe40000410000 */
[--C-:B------:R-:W-:Y:S01]  /*90c0*/  FFMA.FTZ R68, R68, c[0x0][0x23c], -R137.reuse ;  /* 0x00008f0044447a23 */ /* 0x100fe20000010889 */
[----:B------:R1:W-:Y:S01]  /*90d0*/  MUFU.EX2 R232, R33 ;  /* 0x0000002100e87308 */ /* 0x0003e20000000800 */
[----:B------:R-:W-:Y:S01]  /*90e0*/  FSEL R138, R138, RZ, P1 ;  /* 0x000000ff8a8a7208 */ /* 0x000fe20000800000 */
[--C-:B------:R-:W-:Y:S01]  /*90f0*/  FFMA.FTZ R69, R69, c[0x0][0x23c], -R137.reuse ;  /* 0x00008f0045457a23 */ /* 0x100fe20000010889 */
[----:B------:R-:W-:Y:S01]  /*9100*/  FSETP.NEU.FTZ.AND P1, PT, R134, -INF , PT ;  /* 0xff8000008600780b */ /* 0x000fe20003f3d000 */
[--C-:B------:R-:W-:Y:S02]  /*9110*/  FFMA.FTZ R205, R80, c[0x0][0x23c], -R137.reuse ;  /* 0x00008f0050cd7a23 */ /* 0x100fe40000010889 */
[--C-:B------:R-:W-:Y:S02]  /*9120*/  FFMA.FTZ R22, R22, c[0x0][0x23c], -R138.reuse ;  /* 0x00008f0016167a23 */ /* 0x100fe4000001088a */
[--C-:B------:R-:W-:Y:S02]  /*9130*/  FFMA.FTZ R23, R23, c[0x0][0x23c], -R138.reuse ;  /* 0x00008f0017177a23 */ /* 0x100fe4000001088a */
[----:B------:R3:W-:Y:S01]  /*9140*/  MUFU.EX2 R2, R0 ;  /* 0x0000000000027308 */ /* 0x0007e20000000800 */
[--C-:B------:R-:W-:Y:S02]  /*9150*/  FFMA.FTZ R34, R34, c[0x0][0x23c], -R138.reuse ;  /* 0x00008f0022227a23 */ /* 0x100fe4000001088a */
[--C-:B------:R-:W-:Y:S02]  /*9160*/  FFMA.FTZ R35, R35, c[0x0][0x23c], -R138.reuse ;  /* 0x00008f0023237a23 */ /* 0x100fe4000001088a */
[----:B--2---:R-:W-:Y:S02]  /*9170*/  FMUL.FTZ R32, R133, R168 ;  /* 0x000000a885207220 */ /* 0x004fe40000410000 */
[--C-:B------:R-:W-:Y:S02]  /*9180*/  FFMA.FTZ R38, R38, c[0x0][0x23c], -R138.reuse ;  /* 0x00008f0026267a23 */ /* 0x100fe4000001088a */
[--C-:B------:R-:W-:Y:S01]  /*9190*/  FFMA.FTZ R39, R39, c[0x0][0x23c], -R138.reuse ;  /* 0x00008f0027277a23 */ /* 0x100fe2000001088a */
[----:B------:R-:W-:Y:S01]  /*91a0*/  MUFU.EX2 R239, R23 ;  /* 0x0000001700ef7308 */ /* 0x000fe20000000800 */
[--C-:B------:R-:W-:Y:S02]  /*91b0*/  FFMA.FTZ R211, R100, c[0x0][0x23c], -R137.reuse ;  /* 0x00008f0064d37a23 */ /* 0x100fe40000010889 */
[--C-:B------:R-:W-:Y:S02]  /*91c0*/  FFMA.FTZ R100, R82, c[0x0][0x23c], -R138.reuse ;  /* 0x00008f0052647a23 */ /* 0x100fe4000001088a */
[----:B-1----:R-:W-:Y:S02]  /*91d0*/  FMUL.FTZ R33, R133, R169 ;  /* 0x000000a985217220 */ /* 0x002fe40000410000 */
[--C-:B------:R-:W-:Y:S02]  /*91e0*/  FFMA.FTZ R212, R101, c[0x0][0x23c], -R137.reuse ;  /* 0x00008f0065d47a23 */ /* 0x100fe40000010889 */
[--C-:B------:R-:W-:Y:S01]  /*91f0*/  FFMA.FTZ R101, R83, c[0x0][0x23c], -R138.reuse ;  /* 0x00008f0053657a23 */ /* 0x100fe2000001088a */
[----:B------:R-:W-:Y:S01]  /*9200*/  MUFU.EX2 R235, R34 ;  /* 0x0000002200eb7308 */ /* 0x000fe20000000800 */
[----:B------:R-:W-:Y:S02]  /*9210*/  FFMA.FTZ R217, R116, c[0x0][0x23c], -R137 ;  /* 0x00008f0074d97a23 */ /* 0x000fe40000010889 */
[--C-:B------:R-:W-:Y:S02]  /*9220*/  FFMA.FTZ R116, R98, c[0x0][0x23c], -R138.reuse ;  /* 0x00008f0062747a23 */ /* 0x100fe4000001088a */
[----:B---3--:R-:W-:Y:S02]  /*9230*/  FADD.FTZ R0, -R3, R139 ;  /* 0x0000008b03007221 */ /* 0x008fe40000010100 */
[----:B------:R-:W-:Y:S02]  /*9240*/  FMUL.FTZ R139, R134, c[0x0][0x23c] ;  /* 0x00008f00868b7a20 */ /* 0x000fe40000410000 */
[----:B------:R-:W-:Y:S01]  /*9250*/  FFMA.FTZ R218, R117, c[0x0][0x23c], -R137 ;  /* 0x00008f0075da7a23 */ /* 0x000fe20000010889 */
[----:B------:R-:W-:Y:S01]  /*9260*/  MUFU.EX2 R134, R22 ;  /* 0x0000001600867308 */ /* 0x000fe20000000800 */
[--C-:B------:R-:W-:Y:S01]  /*9270*/  FFMA.FTZ R117, R99, c[0x0][0x23c], -R138.reuse ;  /* 0x00008f0063757a23 */ /* 0x100fe2000001088a */
[----:B------:R-:W-:Y:S01]  /*9280*/  FSEL R139, R139, RZ, P1 ;  /* 0x000000ff8b8b7208 */ /* 0x000fe20000800000 */
[--C-:B------:R-:W-:Y:S01]  /*9290*/  FFMA.FTZ R50, R50, c[0x0][0x23c], -R138.reuse ;  /* 0x00008f0032327a23 */ /* 0x100fe2000001088a */
[----:B------:R-:W-:Y:S01]  /*92a0*/  FSETP.NEU.FTZ.AND P1, PT, R3, -INF , PT ;  /* 0xff8000000300780b */ /* 0x000fe20003f3d000 */
[--C-:B------:R-:W-:Y:S02]  /*92b0*/  FFMA.FTZ R51, R51, c[0x0][0x23c], -R138.reuse ;  /* 0x00008f0033337a23 */ /* 0x100fe4000001088a */
[--C-:B------:R-:W-:Y:S01]  /*92c0*/  FFMA.FTZ R72, R72, c[0x0][0x23c], -R139.reuse ;  /* 0x00008f0048487a23 */ /* 0x100fe2000001088b */
[----:B------:R-:W-:Y:S01]  /*92d0*/  FSEL R204, R204, RZ, P1 ;  /* 0x000000ffcccc7208 */ /* 0x000fe20000800000 */
[--C-:B------:R-:W-:Y:S01]  /*92e0*/  FFMA.FTZ R73, R73, c[0x0][0x23c], -R139.reuse ;  /* 0x00008f0049497a23 */ /* 0x100fe2000001088b */
[----:B----4-:R1:W-:Y:S01]  /*92f0*/  MUFU.EX2 R3, R20 ;  /* 0x0000001400037308 */ /* 0x0103e20000000800 */
[----:B------:R-:W-:Y:S02]  /*9300*/  FFMA.FTZ R19, R19, c[0x0][0x23c], -R138 ;  /* 0x00008f0013137a23 */ /* 0x000fe4000001088a */
[--C-:B------:R-:W-:Y:S02]  /*9310*/  FFMA.FTZ R74, R74, c[0x0][0x23c], -R204.reuse ;  /* 0x00008f004a4a7a23 */ /* 0x100fe400000108cc */
[----:B------:R-:W-:Y:S02]  /*9320*/  FFMA.FTZ R75, R75, c[0x0][0x23c], -R204 ;  /* 0x00008f004b4b7a23 */ /* 0x000fe400000108cc */
[--C-:B------:R-:W-:Y:S02]  /*9330*/  FFMA.FTZ R12, R12, c[0x0][0x23c], -R139.reuse ;  /* 0x00008f000c0c7a23 */ /* 0x100fe4000001088b */
[----:B------:R-:W-:Y:S01]  /*9340*/  FFMA.FTZ R13, R13, c[0x0][0x23c], -R139 ;  /* 0x00008f000d0d7a23 */ /* 0x000fe2000001088b */
[----:B------:R2:W3:Y:S01]  /*9350*/  MUFU.EX2 R208, R19 ;  /* 0x0000001300d07308 */ /* 0x0004e20000000800 */
[--C-:B------:R-:W-:Y:S02]  /*9360*/  FFMA.FTZ R5, R5, c[0x0][0x23c], -R137.reuse ;  /* 0x00008f0005057a23 */ /* 0x100fe40000010889 */
[--C-:B------:R-:W-:Y:S02]  /*9370*/  FFMA.FTZ R6, R6, c[0x0][0x23c], -R138.reuse ;  /* 0x00008f0006067a23 */ /* 0x100fe4000001088a */
[--C-:B------:R-:W-:Y:S02]  /*9380*/  FFMA.FTZ R7, R7, c[0x0][0x23c], -R138.reuse ;  /* 0x00008f0007077a23 */ /* 0x100fe4000001088a */
[--C-:B------:R-:W-:Y:S02]  /*9390*/  FFMA.FTZ R16, R16, c[0x0][0x23c], -R137.reuse ;  /* 0x00008f0010107a23 */ /* 0x100fe40000010889 */
[--C-:B------:R-:W-:Y:S01]  /*93a0*/  FFMA.FTZ R17, R17, c[0x0][0x23c], -R137.reuse ;  /* 0x00008f0011117a23 */ /* 0x100fe20000010889 */
[----:B------:R-:W-:Y:S01]  /*93b0*/  MUFU.EX2 R244, R5 ;  /* 0x0000000500f47308 */ /* 0x000fe20000000800 */
[----:B------:R-:W-:Y:S02]  /*93c0*/  FFMA.FTZ R18, R18, c[0x0][0x23c], -R138 ;  /* 0x00008f0012127a23 */ /* 0x000fe4000001088a */
[----:B------:R-:W-:Y:S01]  /*93d0*/  FFMA.FTZ R4, R4, c[0x0][0x23c], -R137 ;  /* 0x00008f0004047a23 */ /* 0x000fe20000010889 */
[----:B-1----:R-:W1:Y:S01]  /*93e0*/  LDSM.16.MT88.4 R20, [R220+0x8000] ;  /* 0x00800000dc14783b */ /* 0x002e620000004200 */
[----:B------:R-:W-:Y:S02]  /*93f0*/  FMUL.FTZ R0, R0, c[0x0][0x23c] ;  /* 0x00008f0000007a20 */ /* 0x000fe40000410000 */
[--C-:B------:R-:W-:Y:S02]  /*9400*/  FFMA.FTZ R14, R14, c[0x0][0x23c], -R204.reuse ;  /* 0x00008f000e0e7a23 */ /* 0x100fe400000108cc */
[--C-:B------:R-:W-:Y:S01]  /*9410*/  FFMA.FTZ R15, R15, c[0x0][0x23c], -R204.reuse ;  /* 0x00008f000f0f7a23 */ /* 0x100fe200000108cc */
[----:B------:R-:W4:Y:S01]  /*9420*/  MUFU.EX2 R216, R4 ;  /* 0x0000000400d87308 */ /* 0x000f220000000800 */
[--C-:B------:R-:W-:Y:S02]  /*9430*/  FFMA.FTZ R24, R24, c[0x0][0x23c], -R139.reuse ;  /* 0x00008f0018187a23 */ /* 0x100fe4000001088b */
[--C-:B------:R-:W-:Y:S02]  /*9440*/  FFMA.FTZ R25, R25, c[0x0][0x23c], -R139.reuse ;  /* 0x00008f0019197a23 */ /* 0x100fe4000001088b */
[--C-:B------:R-:W-:Y:S02]  /*9450*/  FFMA.FTZ R26, R26, c[0x0][0x23c], -R204.reuse ;  /* 0x00008f001a1a7a23 */ /* 0x100fe400000108cc */
[--C-:B------:R-:W-:Y:S02]  /*9460*/  FFMA.FTZ R27, R27, c[0x0][0x23c], -R204.reuse ;  /* 0x00008f001b1b7a23 */ /* 0x100fe400000108cc */
[----:B--2---:R-:W-:Y:S01]  /*9470*/  FMUL.FTZ R19, R132, R155 ;  /* 0x0000009b84137220 */ /* 0x004fe20000410000 */
[----:B------:R-:W-:Y:S01]  /*9480*/  MUFU.EX2 R215, R6 ;  /* 0x0000000600d77308 */ /* 0x000fe20000000800 */
[--C-:B------:R-:W-:Y:S02]  /*9490*/  FFMA.FTZ R28, R28, c[0x0][0x23c], -R139.reuse ;  /* 0x00008f001c1c7a23 */ /* 0x100fe4000001088b */
[--C-:B------:R-:W-:Y:S02]  /*94a0*/  FFMA.FTZ R29, R29, c[0x0][0x23c], -R139.reuse ;  /* 0x00008f001d1d7a23 */ /* 0x100fe4000001088b */
[--C-:B------:R-:W-:Y:S02]  /*94b0*/  FFMA.FTZ R30, R30, c[0x0][0x23c], -R204.reuse ;  /* 0x00008f001e1e7a23 */ /* 0x100fe400000108cc */
[--C-:B------:R-:W-:Y:S02]  /*94c0*/  FFMA.FTZ R31, R31, c[0x0][0x23c], -R204.reuse ;  /* 0x00008f001f1f7a23 */ /* 0x100fe400000108cc */
[--C-:B------:R-:W-:Y:S01]  /*94d0*/  FFMA.FTZ R43, R43, c[0x0][0x23c], -R204.reuse ;  /* 0x00008f002b2b7a23 */ /* 0x100fe200000108cc */
[----:B------:R-:W2:Y:S01]  /*94e0*/  MUFU.EX2 R245, R7 ;  /* 0x0000000700f57308 */ /* 0x000ea20000000800 */
[--C-:B------:R-:W-:Y:S02]  /*94f0*/  FFMA.FTZ R44, R44, c[0x0][0x23c], -R139.reuse ;  /* 0x00008f002c2c7a23 */ /* 0x100fe4000001088b */
[----:B------:R-:W-:Y:S02]  /*9500*/  FMUL.FTZ R34, R132, R170 ;  /* 0x000000aa84227220 */ /* 0x000fe40000410000 */
[--C-:B------:R-:W-:Y:S02]  /*9510*/  FFMA.FTZ R40, R40, c[0x0][0x23c], -R139.reuse ;  /* 0x00008f0028287a23 */ /* 0x100fe4000001088b */
[--C-:B------:R-:W-:Y:S02]  /*9520*/  FFMA.FTZ R41, R41, c[0x0][0x23c], -R139.reuse ;  /* 0x00008f0029297a23 */ /* 0x100fe4000001088b */
[--C-:B------:R-:W-:Y:S01]  /*9530*/  FFMA.FTZ R42, R42, c[0x0][0x23c], -R204.reuse ;  /* 0x00008f002a2a7a23 */ /* 0x100fe200000108cc */
[----:B------:R1:W-:Y:S01]  /*9540*/  MUFU.EX2 R251, R16 ;  /* 0x0000001000fb7308 */ /* 0x0003e20000000800 */
[--C-:B------:R-:W-:Y:S02]  /*9550*/  FFMA.FTZ R57, R57, c[0x0][0x23c], -R139.reuse ;  /* 0x00008f0039397a23 */ /* 0x100fe4000001088b */
[----:B------:R-:W-:Y:S02]  /*9560*/  FFMA.FTZ R59, R59, c[0x0][0x23c], -R204 ;  /* 0x00008f003b3b7a23 */ /* 0x000fe400000108cc */
[--C-:B------:R-:W-:Y:S02]  /*9570*/  FFMA.FTZ R60, R60, c[0x0][0x23c], -R139.reuse ;  /* 0x00008f003c3c7a23 */ /* 0x100fe4000001088b */
[--C-:B------:R-:W-:Y:S02]  /*9580*/  FFMA.FTZ R70, R70, c[0x0][0x23c], -R138.reuse ;  /* 0x00008f0046467a23 */ /* 0x100fe4000001088a */
[----:B------:R-:W-:Y:S01]  /*9590*/  FFMA.FTZ R71, R71, c[0x0][0x23c], -R138 ;  /* 0x00008f0047477a23 */ /* 0x000fe2000001088a */
[----:B------:R-:W2:Y:S01]  /*95a0*/  MUFU.EX2 R252, R17 ;  /* 0x0000001100fc7308 */ /* 0x000ea20000000800 */
[--C-:B------:R-:W-:Y:S02]  /*95b0*/  FFMA.FTZ R76, R76, c[0x0][0x23c], -R139.reuse ;  /* 0x00008f004c4c7a23 */ /* 0x100fe4000001088b */
[--C-:B------:R-:W-:Y:S02]  /*95c0*/  FFMA.FTZ R77, R77, c[0x0][0x23c], -R139.reuse ;  /* 0x00008f004d4d7a23 */ /* 0x100fe4000001088b */
[--C-:B------:R-:W-:Y:S02]  /*95d0*/  FFMA.FTZ R8, R8, c[0x0][0x23c], -R139.reuse ;  /* 0x00008f0008087a23 */ /* 0x100fe4000001088b */
[----:B------:R-:W-:Y:S02]  /*95e0*/  FFMA.FTZ R9, R9, c[0x0][0x23c], -R139 ;  /* 0x00008f0009097a23 */ /* 0x000fe4000001088b */
[--C-:B------:R-:W-:Y:S01]  /*95f0*/  FFMA.FTZ R10, R10, c[0x0][0x23c], -R204.reuse ;  /* 0x00008f000a0a7a23 */ /* 0x100fe200000108cc */
[----:B------:R-:W2:Y:S01]  /*9600*/  MUFU.EX2 R249, R18 ;  /* 0x0000001200f97308 */ /* 0x000ea20000000800 */
[----:B------:R-:W-:Y:S02]  /*9610*/  FFMA.FTZ R11, R11, c[0x0][0x23c], -R204 ;  /* 0x00008f000b0b7a23 */ /* 0x000fe400000108cc */
[--C-:B------:R-:W-:Y:S01]  /*9620*/  FFMA.FTZ R207, R84, c[0x0][0x23c], -R137.reuse ;  /* 0x00008f0054cf7a23 */ /* 0x100fe20000010889 */
[----:B---3--:R-:W-:Y:S01]  /*9630*/  MOV R84, R208 ;  /* 0x000000d000547202 */ /* 0x008fe20000000f00 */
[C---:B-1----:R-:W-:Y:S02]  /*9640*/  FMUL.FTZ R16, R133.reuse, R152 ;  /* 0x0000009885107220 */ /* 0x042fe40000410000 */
[C---:B------:R-:W-:Y:S01]  /*9650*/  FMUL.FTZ R4, R133.reuse, R144 ;  /* 0x0000009085047220 */ /* 0x040fe20000410000 */
[----:B----4-:R-:W-:Y:S01]  /*9660*/  F2FP.PACK_AB R144, R244, R216 ;  /* 0x000000d8f490723e */ /* 0x010fe200000000ff */
[----:B------:R-:W-:Y:S01]  /*9670*/  FMUL.FTZ R5, R133, R145 ;  /* 0x0000009185057220 */ /* 0x000fe20000410000 */
[----:B------:R-:W1:Y:S01]  /*9680*/  MUFU.EX2 R0, R0 ;  /* 0x0000000000007308 */ /* 0x000e620000000800 */
[----:B--2---:R-:W-:Y:S01]  /*9690*/  F2FP.PACK_AB R145, R245, R215 ;  /* 0x000000d7f591723e */ /* 0x004fe200000000ff */
[----:B------:R-:W-:Y:S01]  /*96a0*/  FMUL.FTZ R6, R132, R146 ;  /* 0x0000009284067220 */ /* 0x000fe20000410000 */
[----:B------:R-:W-:Y:S01]  /*96b0*/  F2FP.PACK_AB R146, R252, R251 ;  /* 0x000000fbfc92723e */ /* 0x000fe200000000ff */
[----:B------:R-:W-:Y:S02]  /*96c0*/  FMUL.FTZ R17, R133, R153 ;  /* 0x0000009985117220 */ /* 0x000fe40000410000 */
[----:B------:R-:W-:Y:S02]  /*96d0*/  FMUL.FTZ R7, R132, R147 ;  /* 0x0000009384077220 */ /* 0x000fe40000410000 */
[--C-:B------:R-:W-:Y:S02]  /*96e0*/  FFMA.FTZ R208, R85, c[0x0][0x23c], -R137.reuse ;  /* 0x00008f0055d07a23 */ /* 0x100fe40000010889 */
[----:B------:R2:W-:Y:S01]  /*96f0*/  MUFU.EX2 R248, R12 ;  /* 0x0000000c00f87308 */ /* 0x0005e20000000800 */
[--C-:B------:R-:W-:Y:S02]  /*9700*/  FFMA.FTZ R213, R112, c[0x0][0x23c], -R137.reuse ;  /* 0x00008f0070d57a23 */ /* 0x100fe40000010889 */
[--C-:B------:R-:W-:Y:S01]  /*9710*/  FFMA.FTZ R112, R86, c[0x0][0x23c], -R138.reuse ;  /* 0x00008f0056707a23 */ /* 0x100fe2000001088a */
[----:B------:R-:W-:Y:S01]  /*9720*/  F2FP.PACK_AB R147, R84, R249 ;  /* 0x000000f95493723e */ /* 0x000fe200000000ff */
[----:B------:R-:W-:Y:S02]  /*9730*/  FMUL.FTZ R18, R132, R154 ;  /* 0x0000009a84127220 */ /* 0x000fe40000410000 */
[--C-:B------:R-:W-:Y:S02]  /*9740*/  FFMA.FTZ R214, R113, c[0x0][0x23c], -R137.reuse ;  /* 0x00008f0071d67a23 */ /* 0x100fe40000010889 */
[--C-:B------:R-:W-:Y:S01]  /*9750*/  FFMA.FTZ R113, R87, c[0x0][0x23c], -R138.reuse ;  /* 0x00008f0057717a23 */ /* 0x100fe2000001088a */
[----:B------:R3:W-:Y:S01]  /*9760*/  MUFU.EX2 R250, R13 ;  /* 0x0000000d00fa7308 */ /* 0x0007e20000000800 */
[-C--:B------:R-:W-:Y:S05]  /*9770*/  HMMA.16816.F32 R4, R144, R20.reuse, R4 ;  /* 0x000000149004723c */ /* 0x080fea0000001804 */
[----:B------:R-:W-:Y:S02]  /*9780*/  FFMA.FTZ R219, R128, c[0x0][0x23c], -R137 ;  /* 0x00008f0080db7a23 */ /* 0x000fe40000010889 */
[----:B------:R-:W-:Y:S02]  /*9790*/  FFMA.FTZ R128, R102, c[0x0][0x23c], -R138 ;  /* 0x00008f0066807a23 */ /* 0x000fe4000001088a */
[----:B------:R1:W-:Y:S03]  /*97a0*/  MUFU.EX2 R246, R14 ;  /* 0x0000000e00f67308 */ /* 0x0003e60000000800 */
[--C-:B------:R-:W-:Y:S02]  /*97b0*/  FFMA.FTZ R102, R88, c[0x0][0x23c], -R139.reuse ;  /* 0x00008f0058667a23 */ /* 0x100fe4000001088b */
[----:B--2---:R-:W-:Y:S02]  /*97c0*/  FMUL.FTZ R12, R2, R148 ;  /* 0x00000094020c7220 */ /* 0x004fe40000410000 */
[--C-:B------:R-:W-:Y:S02]  /*97d0*/  FFMA.FTZ R45, R45, c[0x0][0x23c], -R139.reuse ;  /* 0x00008f002d2d7a23 */ /* 0x100fe4000001088b */
[--C-:B------:R-:W-:Y:S01]  /*97e0*/  FFMA.FTZ R46, R46, c[0x0][0x23c], -R204.reuse ;  /* 0x00008f002e2e7a23 */ /* 0x100fe200000108cc */
[----:B------:R-:W2:Y:S01]  /*97f0*/  MUFU.EX2 R209, R15 ;  /* 0x0000000f00d17308 */ /* 0x000ea20000000800 */
[----:B------:R-:W-:Y:S02]  /*9800*/  FFMA.FTZ R47, R47, c[0x0][0x23c], -R204 ;  /* 0x00008f002f2f7a23 */ /* 0x000fe400000108cc */
[--C-:B------:R-:W-:Y:S02]  /*9810*/  FFMA.FTZ R56, R56, c[0x0][0x23c], -R139.reuse ;  /* 0x00008f0038387a23 */ /* 0x100fe4000001088b */
[----:B---3--:R-:W-:Y:S02]  /*9820*/  FMUL.FTZ R13, R2, R149 ;  /* 0x00000095020d7220 */ /* 0x008fe40000410000 */
[----:B------:R-:W-:Y:S02]  /*9830*/  FFMA.FTZ R55, R55, c[0x0][0x23c], -R138 ;  /* 0x00008f0037377a23 */ /* 0x000fe4000001088a */
[--C-:B------:R-:W-:Y:S01]  /*9840*/  FFMA.FTZ R58, R58, c[0x0][0x23c], -R204.reuse ;  /* 0x00008f003a3a7a23 */ /* 0x100fe200000108cc */
[----:B------:R3:W-:Y:S01]  /*9850*/  MUFU.EX2 R241, R8 ;  /* 0x0000000800f17308 */ /* 0x0007e20000000800 */
[----:B------:R-:W-:Y:S02]  /*9860*/  FFMA.FTZ R61, R61, c[0x0][0x23c], -R139 ;  /* 0x00008f003d3d7a23 */ /* 0x000fe4000001088b */
[--C-:B------:R-:W-:Y:S02]  /*9870*/  FFMA.FTZ R62, R62, c[0x0][0x23c], -R204.reuse ;  /* 0x00008f003e3e7a23 */ /* 0x100fe400000108cc */
[----:B-1----:R-:W-:Y:S02]  /*9880*/  FMUL.FTZ R14, R0, R150 ;  /* 0x00000096000e7220 */ /* 0x002fe40000410000 */
[----:B------:R-:W-:Y:S02]  /*9890*/  FFMA.FTZ R63, R63, c[0x0][0x23c], -R204 ;  /* 0x00008f003f3f7a23 */ /* 0x000fe400000108cc */
[--C-:B------:R-:W-:Y:S01]  /*98a0*/  FFMA.FTZ R66, R66, c[0x0][0x23c], -R138.reuse ;  /* 0x00008f0042427a23 */ /* 0x100fe2000001088a */
[----:B------:R-:W1:Y:S01]  /*98b0*/  MUFU.EX2 R243, R9 ;  /* 0x0000000900f37308 */ /* 0x000e620000000800 */
[----:B------:R-:W-:Y:S02]  /*98c0*/  FFMA.FTZ R67, R67, c[0x0][0x23c], -R138 ;  /* 0x00008f0043437a23 */ /* 0x000fe4000001088a */
[--C-:B------:R-:W-:Y:S01]  /*98d0*/  FFMA.FTZ R78, R78, c[0x0][0x23c], -R204.reuse ;  /* 0x00008f004e4e7a23 */ /* 0x100fe200000108cc */
[----:B--2---:R-:W-:Y:S01]  /*98e0*/  MOV R85, R209 ;  /* 0x000000d100557202 */ /* 0x004fe20000000f00 */
[----:B------:R-:W-:Y:S02]  /*98f0*/  FMUL.FTZ R15, R0, R151 ;  /* 0x00000097000f7220 */ /* 0x000fe40000410000 */
[----:B------:R-:W2:Y:S01]  /*9900*/  LDSM.16.MT88.4 R148, [R223+0x8000] ;  /* 0x00800000df94783b */ /* 0x000ea20000004200 */
[--C-:B------:R-:W-:Y:S02]  /*9910*/  FFMA.FTZ R209, R96, c[0x0][0x23c], -R137.reuse ;  /* 0x00008f0060d17a23 */ /* 0x100fe40000010889 */
[----:B------:R4:W-:Y:S01]  /*9920*/  MUFU.EX2 R242, R10 ;  /* 0x0000000a00f27308 */ /* 0x0009e20000000800 */
[----:B------:R-:W-:Y:S02]  /*9930*/  FFMA.FTZ R79, R79, c[0x0][0x23c], -R204 ;  /* 0x00008f004f4f7a23 */ /* 0x000fe400000108cc */
[--C-:B------:R-:W-:Y:S02]  /*9940*/  FFMA.FTZ R49, R49, c[0x0][0x23c], -R137.reuse ;  /* 0x00008f0031317a23 */ /* 0x100fe40000010889 */
[----:B------:R-:W-:Y:S01]  /*9950*/  LDSM.16.MT88.4 R96, [R223+0x8800] ;  /* 0x00880000df60783b */ /* 0x000fe20000004200 */
[----:B---3--:R-:W-:Y:S02]  /*9960*/  FMUL.FTZ R8, R2, R140 ;  /* 0x0000008c02087220 */ /* 0x008fe40000410000 */
[--C-:B------:R-:W-:Y:S02]  /*9970*/  FFMA.FTZ R52, R52, c[0x0][0x23c], -R137.reuse ;  /* 0x00008f0034347a23 */ /* 0x100fe40000010889 */
[----:B------:R-:W3:Y:S01]  /*9980*/  MUFU.EX2 R247, R11 ;  /* 0x0000000b00f77308 */ /* 0x000ee20000000800 */
[--C-:B------:R-:W-:Y:S02]  /*9990*/  FFMA.FTZ R53, R53, c[0x0][0x23c], -R137.reuse ;  /* 0x00008f0035357a23 */ /* 0x100fe40000010889 */
[--C-:B------:R-:W-:Y:S01]  /*99a0*/  FFMA.FTZ R64, R64, c[0x0][0x23c], -R137.reuse ;  /* 0x00008f0040407a23 */ /* 0x100fe20000010889 */
[----:B-1----:R-:W-:Y:S01]  /*99b0*/  F2FP.PACK_AB R140, R243, R241 ;  /* 0x000000f1f38c723e */ /* 0x002fe200000000ff */
[----:B------:R-:W-:Y:S02]  /*99c0*/  FMUL.FTZ R9, R2, R141 ;  /* 0x0000008d02097220 */ /* 0x000fe40000410000 */
[--C-:B------:R-:W-:Y:S02]  /*99d0*/  FFMA.FTZ R65, R65, c[0x0][0x23c], -R137.reuse ;  /* 0x00008f0041417a23 */ /* 0x100fe40000010889 */
[----:B------:R-:W-:Y:S01]  /*99e0*/  FFMA.FTZ R137, R129, c[0x0][0x23c], -R137 ;  /* 0x00008f0081897a23 */ /* 0x000fe20000010889 */
[----:B------:R1:W-:Y:S01]  /*99f0*/  MUFU.EX2 R135, R24 ;  /* 0x0000001800877308 */ /* 0x0003e20000000800 */
[--C-:B------:R-:W-:Y:S02]  /*9a00*/  FFMA.FTZ R129, R103, c[0x0][0x23c], -R138.reuse ;  /* 0x00008f0067817a23 */ /* 0x100fe4000001088a */
[--C-:B------:R-:W-:Y:S02]  /*9a10*/  FFMA.FTZ R103, R89, c[0x0][0x23c], -R139.reuse ;  /* 0x00008f0059677a23 */ /* 0x100fe4000001088b */
[----:B----4-:R-:W-:Y:S01]  /*9a20*/  FMUL.FTZ R10, R0, R142 ;  /* 0x0000008e000a7220 */ /* 0x010fe20000410000 */
[----:B------:R-:W-:Y:S01]  /*9a30*/  F2FP.PACK_AB R142, R250, R248 ;  /* 0x000000f8fa8e723e */ /* 0x000fe200000000ff */
[--C-:B------:R-:W-:Y:S02]  /*9a40*/  FFMA.FTZ R54, R54, c[0x0][0x23c], -R138.reuse ;  /* 0x00008f0036367a23 */ /* 0x100fe4000001088a */
[--C-:B------:R-:W-:Y:S01]  /*9a50*/  FFMA.FTZ R118, R118, c[0x0][0x23c], -R138.reuse ;  /* 0x00008f0076767a23 */ /* 0x100fe2000001088a */
[----:B------:R4:W-:Y:S01]  /*9a60*/  MUFU.EX2 R238, R25 ;  /* 0x0000001900ee7308 */ /* 0x0009e20000000800 */
[--C-:B------:R-:W-:Y:S02]  /*9a70*/  FFMA.FTZ R119, R119, c[0x0][0x23c], -R138.reuse ;  /* 0x00008f0077777a23 */ /* 0x100fe4000001088a */
[----:B------:R-:W-:Y:S01]  /*9a80*/  FFMA.FTZ R130, R130, c[0x0][0x23c], -R138 ;  /* 0x00008f0082827a23 */ /* 0x000fe2000001088a */
[----:B---3--:R-:W-:Y:S01]  /*9a90*/  F2FP.PACK_AB R141, R247, R242 ;  /* 0x000000f2f78d723e */ /* 0x008fe200000000ff */
[----:B------:R-:W-:Y:S01]  /*9aa0*/  FMUL.FTZ R11, R0, R143 ;  /* 0x0000008f000b7220 */ /* 0x000fe20000410000 */
[----:B------:R-:W-:Y:S01]  /*9ab0*/  F2FP.PACK_AB R143, R85, R246 ;  /* 0x000000f6558f723e */ /* 0x000fe200000000ff */
[--C-:B------:R-:W-:Y:S02]  /*9ac0*/  FFMA.FTZ R94, R94, c[0x0][0x23c], -R204.reuse ;  /* 0x00008f005e5e7a23 */ /* 0x100fe400000108cc */
[--C-:B------:R-:W-:Y:S01]  /*9ad0*/  FFMA.FTZ R95, R95, c[0x0][0x23c], -R204.reuse ;  /* 0x00008f005f5f7a23 */ /* 0x100fe200000108cc */
[----:B------:R3:W-:Y:S01]  /*9ae0*/  MUFU.EX2 R136, R26 ;  /* 0x0000001a00887308 */ /* 0x0007e20000000800 */
[--C-:B------:R-:W-:Y:S02]  /*9af0*/  FFMA.FTZ R106, R106, c[0x0][0x23c], -R204.reuse ;  /* 0x00008f006a6a7a23 */ /* 0x100fe400000108cc */
[C---:B------:R-:W-:Y:S04]  /*9b00*/  HMMA.16816.F32 R8, R140.reuse, R20, R8 ;  /* 0x000000148c08723c */ /* 0x040fe80000001808 */
[C---:B-1----:R-:W-:Y:S02]  /*9b10*/  FMUL.FTZ R24, R2.reuse, R160 ;  /* 0x000000a002187220 */ /* 0x042fe40000410000 */
[--C-:B------:R-:W-:Y:S01]  /*9b20*/  FFMA.FTZ R107, R107, c[0x0][0x23c], -R204.reuse ;  /* 0x00008f006b6b7a23 */ /* 0x100fe200000108cc */
[----:B------:R1:W-:Y:S01]  /*9b30*/  MUFU.EX2 R237, R27 ;  /* 0x0000001b00ed7308 */ /* 0x0003e20000000800 */
[-C--:B------:R-:W-:Y:S04]  /*9b40*/  HMMA.16816.F32 R12, R140, R22.reuse, R12 ;  /* 0x000000168c0c723c */ /* 0x080fe8000000180c */
[C---:B------:R-:W-:Y:S02]  /*9b50*/  FMUL.FTZ R20, R133.reuse, R156 ;  /* 0x0000009c85147220 */ /* 0x040fe40000410000 */
[----:B------:R-:W-:Y:S02]  /*9b60*/  FMUL.FTZ R21, R133, R157 ;  /* 0x0000009d85157220 */ /* 0x000fe40000410000 */
[C---:B------:R-:W-:Y:S01]  /*9b70*/  HMMA.16816.F32 R16, R144.reuse, R22, R16 ;  /* 0x000000169010723c */ /* 0x040fe20000001810 */
[----:B------:R2:W-:Y:S03]  /*9b80*/  MUFU.EX2 R234, R28 ;  /* 0x0000001c00ea7308 */ /* 0x0005e60000000800 */
[----:B----4-:R-:W-:Y:S02]  /*9b90*/  FMUL.FTZ R25, R2, R161 ;  /* 0x000000a102197220 */ /* 0x010fe40000410000 */
[----:B---3--:R-:W-:Y:S02]  /*9ba0*/  FMUL.FTZ R26, R0, R162 ;  /* 0x000000a2001a7220 */ /* 0x008fe40000410000 */
[C---:B------:R-:W-:Y:S03]  /*9bb0*/  FMUL.FTZ R22, R132.reuse, R158 ;  /* 0x0000009e84167220 */ /* 0x040fe60000410000 */
[----:B------:R-:W3:Y:S01]  /*9bc0*/  MUFU.EX2 R230, R29 ;  /* 0x0000001d00e67308 */ /* 0x000ee20000000800 */
[----:B------:R-:W-:Y:S02]  /*9bd0*/  FMUL.FTZ R23, R132, R159 ;  /* 0x0000009f84177220 */ /* 0x000fe40000410000 */
[--C-:B------:R-:W-:Y:S02]  /*9be0*/  FFMA.FTZ R110, R110, c[0x0][0x23c], -R204.reuse ;  /* 0x00008f006e6e7a23 */ /* 0x100fe400000108cc */
[----:B-1----:R-:W-:Y:S02]  /*9bf0*/  FMUL.FTZ R27, R0, R163 ;  /* 0x000000a3001b7220 */ /* 0x002fe40000410000 */
[--C-:B------:R-:W-:Y:S01]  /*9c00*/  FFMA.FTZ R111, R111, c[0x0][0x23c], -R204.reuse ;  /* 0x00008f006f6f7a23 */ /* 0x100fe200000108cc */
[-C--:B--2---:R-:W-:Y:S02]  /*9c10*/  HMMA.16816.F32 R20, R144, R148.reuse, R20 ;  /* 0x000000949014723c */ /* 0x084fe40000001814 */
[----:B------:R1:W-:Y:S01]  /*9c20*/  MUFU.EX2 R233, R30 ;  /* 0x0000001e00e97308 */ /* 0x0003e20000000800 */
[--C-:B------:R-:W-:Y:S02]  /*9c30*/  FFMA.FTZ R122, R122, c[0x0][0x23c], -R204.reuse ;  /* 0x00008f007a7a7a23 */ /* 0x100fe400000108cc */
[--C-:B------:R-:W-:Y:S02]  /*9c40*/  FFMA.FTZ R123, R123, c[0x0][0x23c], -R204.reuse ;  /* 0x00008f007b7b7a23 */ /* 0x100fe400000108cc */
[----:B------:R-:W-:Y:S01]  /*9c50*/  FMUL.FTZ R28, R2, R164 ;  /* 0x000000a4021c7220 */ /* 0x000fe20000410000 */
[C---:B------:R-:W-:Y:S04]  /*9c60*/  HMMA.16816.F32 R24, R140.reuse, R148, R24 ;  /* 0x000000948c18723c */ /* 0x040fe80000001818 */
[----:B------:R2:W4:Y:S01]  /*9c70*/  MUFU.EX2 R229, R31 ;  /* 0x0000001f00e57308 */ /* 0x0005220000000800 */
[----:B------:R-:W-:Y:S02]  /*9c80*/  FFMA.FTZ R126, R126, c[0x0][0x23c], -R204 ;  /* 0x00008f007e7e7a23 */ /* 0x000fe400000108cc */
[--C-:B------:R-:W-:Y:S01]  /*9c90*/  FFMA.FTZ R104, R104, c[0x0][0x23c], -R139.reuse ;  /* 0x00008f0068687a23 */ /* 0x100fe2000001088b */
[----:B---3--:R-:W-:Y:S01]  /*9ca0*/  F2FP.PACK_AB R86, R230, R234 ;  /* 0x000000eae656723e */ /* 0x008fe200000000ff */
[----:B------:R-:W-:Y:S03]  /*9cb0*/  FMUL.FTZ R29, R2, R165 ;  /* 0x000000a5021d7220 */ /* 0x000fe60000410000 */
[--C-:B------:R-:W-:Y:S02]  /*9cc0*/  FFMA.FTZ R105, R105, c[0x0][0x23c], -R139.reuse ;  /* 0x00008f0069697a23 */ /* 0x100fe4000001088b */
[----:B------:R3:W-:Y:S01]  /*9cd0*/  MUFU.EX2 R231, R35 ;  /* 0x0000002300e77308 */ /* 0x0007e20000000800 */
[--C-:B------:R-:W-:Y:S02]  /*9ce0*/  FFMA.FTZ R108, R108, c[0x0][0x23c], -R139.reuse ;  /* 0x00008f006c6c7a23 */ /* 0x100fe4000001088b */
[--C-:B------:R-:W-:Y:S02]  /*9cf0*/  FFMA.FTZ R109, R109, c[0x0][0x23c], -R139.reuse ;  /* 0x00008f006d6d7a23 */ /* 0x100fe4000001088b */
[----:B-1----:R-:W-:Y:S02]  /*9d00*/  FMUL.FTZ R30, R0, R166 ;  /* 0x000000a6001e7220 */ /* 0x002fe40000410000 */
[--C-:B------:R-:W-:Y:S02]  /*9d10*/  FFMA.FTZ R120, R120, c[0x0][0x23c], -R139.reuse ;  /* 0x00008f0078787a23 */ /* 0x100fe4000001088b */
[--C-:B------:R-:W-:Y:S01]  /*9d20*/  FFMA.FTZ R121, R121, c[0x0][0x23c], -R139.reuse ;  /* 0x00008f0079797a23 */ /* 0x100fe2000001088b */
[----:B------:R1:W-:Y:S01]  /*9d30*/  MUFU.EX2 R161, R43 ;  /* 0x0000002b00a17308 */ /* 0x0003e20000000800 */
[--C-:B------:R-:W-:Y:S02]  /*9d40*/  FFMA.FTZ R124, R124, c[0x0][0x23c], -R139.reuse ;  /* 0x00008f007c7c7a23 */ /* 0x100fe4000001088b */
[----:B--2---:R-:W-:Y:S01]  /*9d50*/  FMUL.FTZ R31, R0, R167 ;  /* 0x000000a7001f7220 */ /* 0x004fe20000410000 */
[----:B----4-:R-:W-:Y:S06]  /*9d60*/  F2FP.PACK_AB R87, R229, R233 ;  /* 0x000000e9e557723e */ /* 0x010fec00000000ff */
[----:B------:R2:W-:Y:S01]  /*9d70*/  MUFU.EX2 R160, R44 ;  /* 0x0000002c00a07308 */ /* 0x0005e20000000800 */
[-C--:B------:R-:W-:Y:S03]  /*9d80*/  HMMA.16816.F32 R28, R140, R150.reuse, R28 ;  /* 0x000000968c1c723c */ /* 0x080fe6000000181c */
[----:B---3--:R-:W-:Y:S06]  /*9d90*/  FMUL.FTZ R35, R132, R171 ;  /* 0x000000ab84237220 */ /* 0x008fec0000410000 */
[----:B------:R3:W-:Y:S01]  /*9da0*/  MUFU.EX2 R228, R36 ;  /* 0x0000002400e47308 */ /* 0x0007e20000000800 */
[C---:B------:R-:W-:Y:S01]  /*9db0*/  HMMA.16816.F32 R32, R144.reuse, R150, R32 ;  /* 0x000000969020723c */ /* 0x040fe20000001820 */
[----:B------:R-:W3:Y:S03]  /*9dc0*/  LDSM.16.MT88.4 R148, [R221+0x8000] ;  /* 0x00800000dd94783b */ /* 0x000ee60000004200 */
[----:B-1----:R-:W-:Y:S05]  /*9dd0*/  FMUL.FTZ R43, R0, R179 ;  /* 0x000000b3002b7220 */ /* 0x002fea0000410000 */
[----:B------:R1:W-:Y:S01]  /*9de0*/  MUFU.EX2 R227, R37 ;  /* 0x0000002500e37308 */ /* 0x0003e20000000800 */
[----:B------:R-:W4:Y:S02]  /*9df0*/  LDL.LU R179, [R1+0x4] ;  /* 0x0000040001b37983 */ /* 0x000f240000300800 */
[----:B--2---:R-:W-:Y:S02]  /*9e00*/  FMUL.FTZ R44, R2, R180 ;  /* 0x000000b4022c7220 */ /* 0x004fe40000410000 */
[----:B------:R-:W2:Y:S05]  /*9e10*/  LDL.LU R180, [R1+0x8] ;  /* 0x0000080001b47983 */ /* 0x000eaa0000300800 */
[----:B------:R3:W-:Y:S01]  /*9e20*/  MUFU.EX2 R154, R38 ;  /* 0x00000026009a7308 */ /* 0x0007e20000000800 */
[----:B------:R-:W2:Y:S01]  /*9e30*/  LDL.LU R89, [R1+0x14] ;  /* 0x0000140001597983 */ /* 0x000ea20000300800 */
[C---:B---3--:R-:W-:Y:S03]  /*9e40*/  FMUL.FTZ R36, R133.reuse, R172 ;  /* 0x000000ac85247220 */ /* 0x048fe60000410000 */
[----:B------:R-:W3:Y:S05]  /*9e50*/  LDL.LU R88, [R1+0x20] ;  /* 0x0000200001587983 */ /* 0x000eea0000300800 */
[----:B------:R1:W-:Y:S02]  /*9e60*/  MUFU.EX2 R226, R39 ;  /* 0x0000002700e27308 */ /* 0x0003e40000000800 */
[C---:B-1----:R-:W-:Y:S08]  /*9e70*/  FMUL.FTZ R37, R133.reuse, R173 ;  /* 0x000000ad85257220 */ /* 0x042ff00000410000 */
[----:B------:R1:W-:Y:S01]  /*9e80*/  MUFU.EX2 R153, R40 ;  /* 0x0000002800997308 */ /* 0x0003e20000000800 */
[C---:B------:R-:W-:Y:S09]  /*9e90*/  FMUL.FTZ R38, R132.reuse, R174 ;  /* 0x000000ae84267220 */ /* 0x040ff20000410000 */
[----:B------:R1:W-:Y:S01]  /*9ea0*/  MUFU.EX2 R155, R41 ;  /* 0x00000029009b7308 */ /* 0x0003e20000000800 */
[----:B------:R-:W-:Y:S09]  /*9eb0*/  FMUL.FTZ R39, R132, R175 ;  /* 0x000000af84277220 */ /* 0x000ff20000410000 */
[----:B------:R1:W-:Y:S01]  /*9ec0*/  MUFU.EX2 R152, R42 ;  /* 0x0000002a00987308 */ /* 0x0003e20000000800 */
[-C--:B------:R-:W-:Y:S03]  /*9ed0*/  HMMA.16816.F32 R36, R144, R148.reuse, R36 ;  /* 0x000000949024723c */ /* 0x080fe60000001824 */
[C---:B-1----:R-:W-:Y:S06]  /*9ee0*/  FMUL.FTZ R40, R2.reuse, R176 ;  /* 0x000000b002287220 */ /* 0x042fec0000410000 */
[----:B------:R1:W-:Y:S03]  /*9ef0*/  MUFU.EX2 R159, R45 ;  /* 0x0000002d009f7308 */ /* 0x0003e60000000800 */
[----:B------:R-:W-:Y:S07]  /*9f00*/  FMUL.FTZ R41, R2, R177 ;  /* 0x000000b102297220 */ /* 0x000fee0000410000 */
[----:B------:R1:W-:Y:S01]  /*9f10*/  MUFU.EX2 R157, R46 ;  /* 0x0000002e009d7308 */ /* 0x0003e20000000800 */
[----:B------:R-:W-:Y:S09]  /*9f20*/  FMUL.FTZ R42, R0, R178 ;  /* 0x000000b2002a7220 */ /* 0x000ff20000410000 */
[----:B------:R1:W-:Y:S01]  /*9f30*/  MUFU.EX2 R158, R47 ;  /* 0x0000002f009e7308 */ /* 0x0003e20000000800 */
[C---:B------:R-:W-:Y:S04]  /*9f40*/  HMMA.16816.F32 R40, R140.reuse, R148, R40 ;  /* 0x000000948c28723c */ /* 0x040fe80000001828 */
[----:B-1----:R-:W-:Y:S05]  /*9f50*/  FMUL.FTZ R45, R2, R181 ;  /* 0x000000b5022d7220 */ /* 0x002fea0000410000 */
[----:B------:R1:W-:Y:S03]  /*9f60*/  MUFU.EX2 R225, R48 ;  /* 0x0000003000e17308 */ /* 0x0003e60000000800 */
[C---:B------:R-:W-:Y:S07]  /*9f70*/  FMUL.FTZ R46, R0.reuse, R182 ;  /* 0x000000b6002e7220 */ /* 0x040fee0000410000 */
[----:B------:R1:W-:Y:S01]  /*9f80*/  MUFU.EX2 R224, R50 ;  /* 0x0000003200e07308 */ /* 0x0003e20000000800 */
[----:B------:R-:W-:Y:S09]  /*9f90*/  FMUL.FTZ R47, R0, R183 ;  /* 0x000000b7002f7220 */ /* 0x000ff20000410000 */
[----:B------:R1:W1:Y:S01]  /*9fa0*/  MUFU.EX2 R80, R51 ;  /* 0x0000003300507308 */ /* 0x0002620000000800 */
[-C--:B------:R-:W-:Y:S03]  /*9fb0*/  HMMA.16816.F32 R44, R140, R150.reuse, R44 ;  /* 0x000000968c2c723c */ /* 0x080fe6000000182c */
[C---:B-1----:R-:W-:Y:S06]  /*9fc0*/  FMUL.FTZ R48, R133.reuse, R184 ;  /* 0x000000b885307220 */ /* 0x042fec0000410000 */
[----:B------:R-:W1:Y:S03]  /*9fd0*/  MUFU.EX2 R49, R49 ;  /* 0x0000003100317308 */ /* 0x000e660000000800 */
[C---:B------:R-:W-:Y:S07]  /*9fe0*/  FMUL.FTZ R50, R132.reuse, R186 ;  /* 0x000000ba84327220 */ /* 0x040fee0000410000 */
[----:B------:R1:W-:Y:S01]  /*9ff0*/  MUFU.EX2 R156, R56 ;  /* 0x00000038009c7308 */ /* 0x0003e20000000800 */
[----:B------:R-:W-:Y:S01]  /*a000*/  FMUL.FTZ R51, R132, R187 ;  /* 0x000000bb84337220 */ /* 0x000fe20000410000 */
[----:B------:R-:W-:Y:S02]  /*a010*/  MOV R167, R80 ;  /* 0x0000005000a77202 */ /* 0x000fe40000000f00 */
[----:B------:R-:W-:Y:S06]  /*a020*/  LDSM.16.MT88.4 R80, [R220+0x8800] ;  /* 0x00880000dc50783b */ /* 0x000fec0000004200 */
[----:B------:R1:W-:Y:S02]  /*a030*/  MUFU.EX2 R165, R55 ;  /* 0x0000003700a57308 */ /* 0x0003e40000000800 */
[----:B-1----:R-:W-:Y:S01]  /*a040*/  MOV R178, R49 ;  /* 0x0000003100b27202 */ /* 0x002fe20000000f00 */
[C---:B------:R-:W-:Y:S03]  /*a050*/  FMUL.FTZ R49, R133.reuse, R185 ;  /* 0x000000b985317220 */ /* 0x040fe60000410000 */
[----:B------:R-:W-:Y:S04]  /*a060*/  MOV R184, R178 ;  /* 0x000000b200b87202 */ /* 0x000fe80000000f00 */
[----:B------:R1:W-:Y:S01]  /*a070*/  MUFU.EX2 R170, R57 ;  /* 0x0000003900aa7308 */ /* 0x0003e20000000800 */
[C---:B------:R-:W-:Y:S01]  /*a080*/  HMMA.16816.F32 R48, R144.reuse, R150, R48 ;  /* 0x000000969030723c */ /* 0x040fe20000001830 */
[----:B------:R-:W1:Y:S03]  /*a090*/  LDSM.16.MT88.4 R148, [R222+0x8000] ;  /* 0x00800000de94783b */ /* 0x000e660000004200 */
[----:B------:R-:W-:Y:S05]  /*a0a0*/  FMUL.FTZ R56, R2, R192 ;  /* 0x000000c002387220 */ /* 0x000fea0000410000 */
[----:B------:R1:W-:Y:S03]  /*a0b0*/  MUFU.EX2 R163, R52 ;  /* 0x0000003400a37308 */ /* 0x0003e60000000800 */
[----:B------:R-:W-:Y:S07]  /*a0c0*/  FMUL.FTZ R55, R132, R191 ;  /* 0x000000bf84377220 */ /* 0x000fee0000410000 */
[----:B------:R1:W-:Y:S02]  /*a0d0*/  MUFU.EX2 R166, R53 ;  /* 0x0000003500a67308 */ /* 0x0003e40000000800 */
[----:B-1----:R-:W-:Y:S08]  /*a0e0*/  FMUL.FTZ R57, R2, R193 ;  /* 0x000000c102397220 */ /* 0x002ff00000410000 */
[----:B------:R1:W-:Y:S01]  /*a0f0*/  MUFU.EX2 R162, R54 ;  /* 0x0000003600a27308 */ /* 0x0003e20000000800 */
[C---:B------:R-:W-:Y:S09]  /*a100*/  FMUL.FTZ R52, R133.reuse, R188 ;  /* 0x000000bc85347220 */ /* 0x040ff20000410000 */
[----:B------:R1:W-:Y:S01]  /*a110*/  MUFU.EX2 R171, R59 ;  /* 0x0000003b00ab7308 */ /* 0x0003e20000000800 */
[----:B------:R-:W-:Y:S09]  /*a120*/  FMUL.FTZ R53, R133, R189 ;  /* 0x000000bd85357220 */ /* 0x000ff20000410000 */
[----:B------:R1:W-:Y:S02]  /*a130*/  MUFU.EX2 R164, R58 ;  /* 0x0000003a00a47308 */ /* 0x0003e40000000800 */
[----:B-1----:R-:W-:Y:S08]  /*a140*/  FMUL.FTZ R54, R132, R190 ;  /* 0x000000be84367220 */ /* 0x002ff00000410000 */
[----:B------:R1:W-:Y:S01]  /*a150*/  MUFU.EX2 R187, R60 ;  /* 0x0000003c00bb7308 */ /* 0x0003e20000000800 */
[-C--:B------:R-:W-:Y:S03]  /*a160*/  HMMA.16816.F32 R52, R144, R148.reuse, R52 ;  /* 0x000000949034723c */ /* 0x080fe60000001834 */
[C---:B------:R-:W-:Y:S06]  /*a170*/  FMUL.FTZ R59, R0.reuse, R195 ;  /* 0x000000c3003b7220 */ /* 0x040fec0000410000 */
[----:B------:R1:W1:Y:S03]  /*a180*/  MUFU.EX2 R168, R61 ;  /* 0x0000003d00a87308 */ /* 0x0002660000000800 */
[----:B------:R-:W-:Y:S07]  /*a190*/  FMUL.FTZ R58, R0, R194 ;  /* 0x000000c2003a7220 */ /* 0x000fee0000410000 */
[----:B------:R1:W1:Y:S01]  /*a1a0*/  MUFU.EX2 R173, R62 ;  /* 0x0000003e00ad7308 */ /* 0x0002620000000800 */
[C---:B------:R-:W-:Y:S04]  /*a1b0*/  HMMA.16816.F32 R56, R140.reuse, R148, R56 ;  /* 0x000000948c38723c */ /* 0x040fe80000001838 */
[C---:B-1----:R-:W-:Y:S05]  /*a1c0*/  FMUL.FTZ R60, R2.reuse, R196 ;  /* 0x000000c4023c7220 */ /* 0x042fea0000410000 */
[----:B------:R1:W-:Y:S03]  /*a1d0*/  MUFU.EX2 R192, R63 ;  /* 0x0000003f00c07308 */ /* 0x0003e60000000800 */
[----:B------:R-:W-:Y:S01]  /*a1e0*/  FMUL.FTZ R61, R2, R197 ;  /* 0x000000c5023d7220 */ /* 0x000fe20000410000 */
[----:B------:R-:W-:Y:S02]  /*a1f0*/  MOV R193, R168 ;  /* 0x000000a800c17202 */ /* 0x000fe40000000f00 */
[----:B------:R-:W-:Y:S02]  /*a200*/  MOV R168, R85 ;  /* 0x0000005500a87202 */ /* 0x000fe40000000f00 */
[----:B------:R-:W-:Y:S02]  /*a210*/  F2FP.PACK_AB R85, R237, R136 ;  /* 0x00000088ed55723e */ /* 0x000fe400000000ff */
[----:B------:R1:W1:Y:S01]  /*a220*/  MUFU.EX2 R176, R66 ;  /* 0x0000004200b07308 */ /* 0x0002620000000800 */
[C---:B------:R-:W-:Y:S01]  /*a230*/  FMUL.FTZ R62, R0.reuse, R198 ;  /* 0x000000c6003e7220 */ /* 0x040fe20000410000 */
[----:B------:R-:W-:Y:S08]  /*a240*/  MOV R188, R173 ;  /* 0x000000ad00bc7202 */ /* 0x000ff00000000f00 */
[----:B------:R-:W1:Y:S02]  /*a250*/  MUFU.EX2 R169, R67 ;  /* 0x0000004300a97308 */ /* 0x000e640000000800 */
[----:B-1----:R-:W-:Y:S08]  /*a260*/  FMUL.FTZ R63, R0, R199 ;  /* 0x000000c7003f7220 */ /* 0x002ff00000410000 */
[----:B------:R-:W1:Y:S01]  /*a270*/  MUFU.EX2 R64, R64 ;  /* 0x0000004000407308 */ /* 0x000e620000000800 */
[-C--:B------:R-:W-:Y:S03]  /*a280*/  HMMA.16816.F32 R60, R140, R150.reuse, R60 ;  /* 0x000000968c3c723c */ /* 0x080fe6000000183c */
[----:B------:R-:W-:Y:S01]  /*a290*/  FMUL.FTZ R66, R132, R202 ;  /* 0x000000ca84427220 */ /* 0x000fe20000410000 */
[----:B------:R-:W-:Y:S03]  /*a2a0*/  MOV R186, R176 ;  /* 0x000000b000ba7202 */ /* 0x000fe60000000f00 */
[----:B------:R-:W-:Y:S02]  /*a2b0*/  FFMA.FTZ R140, R114, c[0x0][0x23c], -R138 ;  /* 0x00008f00728c7a23 */ /* 0x000fe4000001088a */
[----:B------:R-:W4:Y:S03]  /*a2c0*/  MUFU.EX2 R65, R65 ;  /* 0x0000004100417308 */ /* 0x000f260000000800 */
[--C-:B------:R-:W-:Y:S01]  /*a2d0*/  FFMA.FTZ R114, R92, c[0x0][0x23c], -R139.reuse ;  /* 0x00008f005c727a23 */ /* 0x100fe2000001088b */
[----:B------:R-:W-:Y:S01]  /*a2e0*/  MOV R194, R169 ;  /* 0x000000a900c27202 */ /* 0x000fe20000000f00 */
[----:B------:R-:W-:Y:S01]  /*a2f0*/  FMUL.FTZ R67, R132, R203 ;  /* 0x000000cb84437220 */ /* 0x000fe20000410000 */
[----:B------:R-:W-:Y:S01]  /*a300*/  MOV R169, R84 ;  /* 0x0000005400a97202 */ /* 0x000fe20000000f00 */
[----:B------:R-:W-:Y:S01]  /*a310*/  FFMA.FTZ R92, R90, c[0x0][0x23c], -R204 ;  /* 0x00008f005a5c7a23 */ /* 0x000fe200000108cc */
[----:B------:R-:W-:Y:S01]  /*a320*/  F2FP.PACK_AB R84, R238, R135 ;  /* 0x00000087ee54723e */ /* 0x000fe200000000ff */
[----:B------:R-:W-:Y:S01]  /*a330*/  FFMA.FTZ R141, R115, c[0x0][0x23c], -R138 ;  /* 0x00008f00738d7a23 */ /* 0x000fe2000001088a */
[----:B------:R3:W-:Y:S01]  /*a340*/  MUFU.EX2 R175, R68 ;  /* 0x0000004400af7308 */ /* 0x0007e20000000800 */
[----:B------:R-:W-:Y:S02]  /*a350*/  FFMA.FTZ R115, R93, c[0x0][0x23c], -R139 ;  /* 0x00008f005d737a23 */ /* 0x000fe4000001088b */
[----:B------:R-:W-:Y:S01]  /*a360*/  FFMA.FTZ R93, R91, c[0x0][0x23c], -R204 ;  /* 0x00008f005b5d7a23 */ /* 0x000fe200000108cc */
[----:B-1----:R-:W-:Y:S01]  /*a370*/  MOV R177, R64 ;  /* 0x0000004000b17202 */ /* 0x002fe20000000f00 */
[----:B------:R-:W-:Y:S02]  /*a380*/  FMUL.FTZ R64, R133, R200 ;  /* 0x000000c885407220 */ /* 0x000fe40000410000 */
[----:B------:R-:W-:Y:S01]  /*a390*/  FFMA.FTZ R138, R131, c[0x0][0x23c], -R138 ;  /* 0x00008f00838a7a23 */ /* 0x000fe2000001088a */
[----:B------:R-:W-:Y:S01]  /*a3a0*/  MOV R185, R177 ;  /* 0x000000b100b97202 */ /* 0x000fe20000000f00 */
[----:B------:R-:W-:Y:S01]  /*a3b0*/  FFMA.FTZ R204, R127, c[0x0][0x23c], -R204 ;  /* 0x00008f007fcc7a23 */ /* 0x000fe200000108cc */
[----:B------:R1:W-:Y:S01]  /*a3c0*/  MUFU.EX2 R191, R69 ;  /* 0x0000004500bf7308 */ /* 0x0003e20000000800 */
[----:B----4-:R-:W-:Y:S01]  /*a3d0*/  FFMA.FTZ R132, R132, R179, R215 ;  /* 0x000000b384847223 */ /* 0x010fe200000100d7 */
[----:B------:R-:W-:Y:S01]  /*a3e0*/  MOV R215, R187 ;  /* 0x000000bb00d77202 */ /* 0x000fe20000000f00 */
[----:B------:R-:W-:Y:S01]  /*a3f0*/  FFMA.FTZ R139, R125, c[0x0][0x23c], -R139 ;  /* 0x00008f007d8b7a23 */ /* 0x000fe2000001088b */
[----:B------:R-:W-:Y:S01]  /*a400*/  MOV R172, R65 ;  /* 0x0000004100ac7202 */ /* 0x000fe20000000f00 */
[----:B------:R-:W-:Y:S02]  /*a410*/  FMUL.FTZ R65, R133, R201 ;  /* 0x000000c985417220 */ /* 0x000fe40000410000 */
[----:B------:R-:W-:Y:S01]  /*a420*/  FADD.FTZ R132, R245, R132 ;  /* 0x00000084f5847221 */ /* 0x000fe20000010000 */
[----:B------:R-:W-:Y:S01]  /*a430*/  MOV R245, R170 ;  /* 0x000000aa00f57202 */ /* 0x000fe20000000f00 */
[----:B--2---:R-:W-:Y:S01]  /*a440*/  FFMA.FTZ R133, R133, R180, R216 ;  /* 0x000000b485857223 */ /* 0x004fe200000100d8 */
[----:B------:R2:W-:Y:S01]  /*a450*/  MUFU.EX2 R174, R70 ;  /* 0x0000004600ae7308 */ /* 0x0005e20000000800 */
[----:B------:R-:W-:Y:S01]  /*a460*/  FFMA.FTZ R2, R2, R89, R241 ;  /* 0x0000005902027223 */ /* 0x000fe200000100f1 */
[----:B------:R-:W-:Y:S04]  /*a470*/  HMMA.16816.F32 R64, R144, R150, R64 ;  /* 0x000000969040723c */ /* 0x000fe80000001840 */
[----:B---3--:R-:W-:Y:S01]  /*a480*/  F2FP.PACK_AB R68, R240, R3 ;  /* 0x00000003f044723e */ /* 0x008fe200000000ff */
[----:B------:R-:W-:Y:S01]  /*a490*/  FFMA.FTZ R0, R0, R88, R242 ;  /* 0x0000005800007223 */ /* 0x000fe200000100f2 */
[----:B------:R-:W-:Y:S01]  /*a4a0*/  MOV R195, R172 ;  /* 0x000000ac00c37202 */ /* 0x000fe20000000f00 */
[----:B------:R-:W-:Y:S01]  /*a4b0*/  LDSM.16.MT88.4 R88, [R222+0x9000] ;  /* 0x00900000de58783b */ /* 0x000fe20000004200 */
[----:B------:R3:W-:Y:S01]  /*a4c0*/  MUFU.EX2 R190, R71 ;  /* 0x0000004700be7308 */ /* 0x0007e20000000800 */
[----:B------:R-:W-:Y:S03]  /*a4d0*/  MOV R241, R186 ;  /* 0x000000ba00f17202 */ /* 0x000fe60000000f00 */
[----:B-1----:R-:W-:Y:S01]  /*a4e0*/  F2FP.PACK_AB R69, R239, R134 ;  /* 0x00000086ef45723e */ /* 0x002fe200000000ff */
[----:B------:R-:W-:Y:S01]  /*a4f0*/  FADD.FTZ R133, R244, R133 ;  /* 0x00000085f4857221 */ /* 0x000fe20000010000 */
[----:B------:R-:W-:Y:S01]  /*a500*/  MOV R242, R185 ;  /* 0x000000b900f27202 */ /* 0x000fe20000000f00 */
[----:B------:R-:W-:Y:S01]  /*a510*/  FADD.FTZ R0, R247, R0 ;  /* 0x00000000f7007221 */ /* 0x000fe20000010000 */
[----:B------:R-:W-:Y:S02]  /*a520*/  MOV R244, R171 ;  /* 0x000000ab00f47202 */ /* 0x000fe40000000f00 */
[----:B------:R-:W-:Y:S01]  /*a530*/  MUFU.EX2 R173, R72 ;  /* 0x0000004800ad7308 */ /* 0x000fe20000000800 */
[----:B------:R-:W-:Y:S01]  /*a540*/  FADD.FTZ R0, R246, R0 ;  /* 0x00000000f6007221 */ /* 0x000fe20000010000 */
[----:B------:R-:W-:Y:S02]  /*a550*/  MOV R216, R188 ;  /* 0x000000bc00d87202 */ /* 0x000fe40000000f00 */
[----:B--2---:R-:W-:Y:S01]  /*a560*/  F2FP.PACK_AB R70, R232, R236 ;  /* 0x000000ece846723e */ /* 0x004fe200000000ff */
[----:B------:R-:W-:Y:S04]  /*a570*/  FADD.FTZ R0, R168, R0 ;  /* 0x00000000a8007221 */ /* 0x000fe80000010000 */
[----:B------:R-:W-:Y:S01]  /*a580*/  FADD.FTZ R0, R136, R0 ;  /* 0x0000000088007221 */ /* 0x000fe20000010000 */
[----:B------:R-:W-:Y:S03]  /*a590*/  MUFU.EX2 R178, R73 ;  /* 0x0000004900b27308 */ /* 0x000fe60000000800 */
[----:B------:R-:W-:Y:S01]  /*a5a0*/  FADD.FTZ R0, R237, R0 ;  /* 0x00000000ed007221 */ /* 0x000fe20000010000 */
[----:B---3--:R-:W-:Y:S03]  /*a5b0*/  F2FP.PACK_AB R71, R231, R235 ;  /* 0x000000ebe747723e */ /* 0x008fe600000000ff */
[----:B------:R-:W-:Y:S03]  /*a5c0*/  FADD.FTZ R0, R233, R0 ;  /* 0x00000000e9007221 */ /* 0x000fe60000010000 */
[----:B------:R-:W-:Y:S01]  /*a5d0*/  MUFU.EX2 R172, R74 ;  /* 0x0000004a00ac7308 */ /* 0x000fe20000000800 */
[-C--:B------:R-:W-:Y:S05]  /*a5e0*/  HMMA.16816.F32 R4, R68, R80.reuse, R4 ;  /* 0x000000504404723c */ /* 0x080fea0000001804 */
[----:B------:R-:W-:Y:S03]  /*a5f0*/  FADD.FTZ R0, R229, R0 ;  /* 0x00000000e5007221 */ /* 0x000fe60000010000 */
[C---:B------:R-:W-:Y:S01]  /*a600*/  HMMA.16816.F32 R8, R84.reuse, R80, R8 ;  /* 0x000000505408723c */ /* 0x040fe20000001808 */
[----:B------:R1:W-:Y:S03]  /*a610*/  MUFU.EX2 R176, R75 ;  /* 0x0000004b00b07308 */ /* 0x0003e60000000800 */
[----:B------:R-:W-:Y:S04]  /*a620*/  FADD.FTZ R0, R152, R0 ;  /* 0x0000000098007221 */ /* 0x000fe80000010000 */
[-C--:B------:R-:W-:Y:S03]  /*a630*/  HMMA.16816.F32 R12, R84, R82.reuse, R12 ;  /* 0x00000052540c723c */ /* 0x080fe6000000180c */
[----:B------:R2:W-:Y:S01]  /*a640*/  MUFU.EX2 R177, R76 ;  /* 0x0000004c00b17308 */ /* 0x0005e20000000800 */
[----:B------:R-:W-:Y:S04]  /*a650*/  FADD.FTZ R0, R161, R0 ;  /* 0x00000000a1007221 */ /* 0x000fe80000010000 */
[C---:B------:R-:W-:Y:S01]  /*a660*/  HMMA.16816.F32 R16, R68.reuse, R82, R16 ;  /* 0x000000524410723c */ /* 0x040fe20000001810 */
[----:B------:R-:W3:Y:S03]  /*a670*/  LDSM.16.MT88.4 R80, [R221+0x8800] ;  /* 0x00880000dd50783b */ /* 0x000ee60000004200 */
[----:B------:R-:W-:Y:S01]  /*a680*/  FADD.FTZ R0, R157, R0 ;  /* 0x000000009d007221 */ /* 0x000fe20000010000 */
[----:B------:R4:W3:Y:S03]  /*a690*/  MUFU.EX2 R183, R77 ;  /* 0x0000004d00b77308 */ /* 0x0008e60000000800 */
[-C--:B------:R-:W-:Y:S01]  /*a6a0*/  HMMA.16816.F32 R20, R68, R96.reuse, R20 ;  /* 0x000000604414723c */ /* 0x080fe20000001814 */
[----:B-1----:R-:W-:Y:S03]  /*a6b0*/  LDSM.16.MT88.4 R72, [R220+0x9000] ;  /* 0x00900000dc48783b */ /* 0x002fe60000004200 */
[----:B------:R-:W-:Y:S03]  /*a6c0*/  FADD.FTZ R0, R158, R0 ;  /* 0x000000009e007221 */ /* 0x000fe60000010000 */
[----:B------:R-:W-:Y:S01]  /*a6d0*/  MUFU.EX2 R137, R137 ;  /* 0x0000008900897308 */ /* 0x000fe20000000800 */
[C---:B------:R-:W-:Y:S04]  /*a6e0*/  HMMA.16816.F32 R24, R84.reuse, R96, R24 ;  /* 0x000000605418723c */ /* 0x040fe80000001818 */
[----:B--2---:R-:W-:Y:S01]  /*a6f0*/  F2FP.PACK_AB R76, R155, R153 ;  /* 0x000000999b4c723e */ /* 0x004fe200000000ff */
[----:B------:R-:W-:Y:S03]  /*a700*/  FADD.FTZ R0, R164, R0 ;  /* 0x00000000a4007221 */ /* 0x000fe60000010000 */
[-C--:B------:R-:W-:Y:S01]  /*a710*/  HMMA.16816.F32 R28, R84, R98.reuse, R28 ;  /* 0x00000062541c723c */ /* 0x080fe2000000181c */
[----:B------:R-:W-:Y:S03]  /*a720*/  MUFU.EX2 R138, R138 ;  /* 0x0000008a008a7308 */ /* 0x000fe60000000800 */
[----:B------:R-:W-:Y:S01]  /*a730*/  FADD.FTZ R0, R244, R0 ;  /* 0x00000000f4007221 */ /* 0x000fe20000010000 */
[----:B----4-:R-:W-:Y:S03]  /*a740*/  F2FP.PACK_AB R77, R161, R152 ;  /* 0x00000098a14d723e */ /* 0x010fe600000000ff */
[C---:B------:R-:W-:Y:S01]  /*a750*/  HMMA.16816.F32 R32, R68.reuse, R98, R32 ;  /* 0x000000624420723c */ /* 0x040fe20000001820 */
[----:B------:R-:W1:Y:S02]  /*a760*/  LDSM.16.MT88.4 R96, [R222+0x8800] ;  /* 0x00880000de60783b */ /* 0x000e640000004200 */
[----:B------:R-:W-:Y:S01]  /*a770*/  MUFU.EX2 R139, R139 ;  /* 0x0000008b008b7308 */ /* 0x000fe20000000800 */
[----:B------:R-:W-:Y:S04]  /*a780*/  FADD.FTZ R0, R216, R0 ;  /* 0x00000000d8007221 */ /* 0x000fe80000010000 */
[----:B------:R-:W-:Y:S01]  /*a790*/  FADD.FTZ R0, R192, R0 ;  /* 0x00000000c0007221 */ /* 0x000fe20000010000 */
[-C--:B---3--:R-:W-:Y:S04]  /*a7a0*/  HMMA.16816.F32 R36, R68, R80.reuse, R36 ;  /* 0x000000504424723c */ /* 0x088fe80000001824 */
[----:B------:R-:W-:Y:S04]  /*a7b0*/  MUFU.EX2 R204, R204 ;  /* 0x000000cc00cc7308 */ /* 0x000fe80000000800 */
[C---:B------:R-:W-:Y:S06]  /*a7c0*/  HMMA.16816.F32 R40, R84.reuse, R80, R40 ;  /* 0x000000505428723c */ /* 0x040fec0000001828 */
[----:B------:R2:W-:Y:S02]  /*a7d0*/  MUFU.EX2 R181, R78 ;  /* 0x0000004e00b57308 */ /* 0x0005e40000000800 */
[-C--:B------:R-:W-:Y:S08]  /*a7e0*/  HMMA.16816.F32 R44, R84, R82.reuse, R44 ;  /* 0x00000052542c723c */ /* 0x080ff0000000182c */
[C---:B------:R-:W-:Y:S01]  /*a7f0*/  HMMA.16816.F32 R48, R68.reuse, R82, R48 ;  /* 0x000000524430723c */ /* 0x040fe20000001830 */
[----:B------:R-:W3:Y:S01]  /*a800*/  LDSM.16.MT88.4 R80, [R223+0x9000] ;  /* 0x00900000df50783b */ /* 0x000ee20000004200 */
[----:B------:R4:W-:Y:S06]  /*a810*/  MUFU.EX2 R182, R79 ;  /* 0x0000004f00b67308 */ /* 0x0009ec0000000800 */
[-C--:B-1----:R-:W-:Y:S04]  /*a820*/  HMMA.16816.F32 R52, R68, R96.reuse, R52 ;  /* 0x000000604434723c */ /* 0x082fe80000001834 */
[----:B------:R-:W-:Y:S01]  /*a830*/  MUFU.EX2 R188, R113 ;  /* 0x0000007100bc7308 */ /* 0x000fe20000000800 */
[----:B--2---:R-:W-:Y:S03]  /*a840*/  F2FP.PACK_AB R78, R159, R160 ;  /* 0x000000a09f4e723e */ /* 0x004fe600000000ff */
[C---:B------:R-:W-:Y:S06]  /*a850*/  HMMA.16816.F32 R56, R84.reuse, R96, R56 ;  /* 0x000000605438723c */ /* 0x040fec0000001838 */
[----:B------:R1:W-:Y:S01]  /*a860*/  MUFU.EX2 R113, R93 ;  /* 0x0000005d00717308 */ /* 0x0003e20000000800 */
[----:B------:R-:W-:Y:S01]  /*a870*/  FADD.FTZ R96, R243, R2 ;  /* 0x00000002f3607221 */ /* 0x000fe20000010000 */
[-C--:B------:R-:W-:Y:S01]  /*a880*/  HMMA.16816.F32 R60, R84, R98.reuse, R60 ;  /* 0x00000062543c723c */ /* 0x080fe2000000183c */
[----:B------:R-:W2:Y:S03]  /*a890*/  LDSM.16.MT88.4 R84, [R221+0x9000] ;  /* 0x00900000dd54783b */ /* 0x000ea60000004200 */
[----:B----4-:R-:W-:Y:S01]  /*a8a0*/  F2FP.PACK_AB R79, R158, R157 ;  /* 0x0000009d9e4f723e */ /* 0x010fe200000000ff */
[----:B------:R-:W-:Y:S03]  /*a8b0*/  FADD.FTZ R2, R251, R133 ;  /* 0x00000085fb027221 */ /* 0x000fe60000010000 */
[----:B------:R-:W-:Y:S01]  /*a8c0*/  HMMA.16816.F32 R64, R68, R98, R64 ;  /* 0x000000624440723c */ /* 0x000fe20000001840 */
[----:B------:R-:W-:Y:S03]  /*a8d0*/  MUFU.EX2 R131, R116 ;  /* 0x0000007400837308 */ /* 0x000fe60000000800 */
[----:B------:R-:W-:Y:S03]  /*a8e0*/  FADD.FTZ R2, R252, R2 ;  /* 0x00000002fc027221 */ /* 0x000fe60000010000 */
[----:B------:R-:W-:Y:S01]  /*a8f0*/  F2FP.PACK_AB R68, R227, R228 ;  /* 0x000000e4e344723e */ /* 0x000fe200000000ff */
[----:B------:R-:W-:Y:S01]  /*a900*/  FADD.FTZ R2, R3, R2 ;  /* 0x0000000203027221 */ /* 0x000fe20000010000 */
[----:B------:R-:W-:Y:S01]  /*a910*/  F2FP.PACK_AB R69, R226, R154 ;  /* 0x0000009ae245723e */ /* 0x000fe200000000ff */
[----:B------:R-:W4:Y:S01]  /*a920*/  LDL.LU R3, [R1+0xd0] ;  /* 0x0000d00001037983 */ /* 0x000f220000300800 */
[----:B------:R1:W-:Y:S01]  /*a930*/  MUFU.EX2 R116, R92 ;  /* 0x0000005c00747308 */ /* 0x0003e20000000800 */
[----:B------:R-:W-:Y:S01]  /*a940*/  F2FP.PACK_AB R70, R184, R225 ;  /* 0x000000e1b846723e */ /* 0x000fe200000000ff */
[----:B------:R-:W-:Y:S01]  /*a950*/  FADD.FTZ R2, R240, R2 ;  /* 0x00000002f0027221 */ /* 0x000fe20000010000 */
[----:B------:R-:W-:Y:S03]  /*a960*/  F2FP.PACK_AB R71, R167, R224 ;  /* 0x000000e0a747723e */ /* 0x000fe600000000ff */
[----:B------:R-:W-:Y:S04]  /*a970*/  FADD.FTZ R2, R236, R2 ;  /* 0x00000002ec027221 */ /* 0x000fe80000010000 */
[-C--:B------:R-:W-:Y:S01]  /*a980*/  HMMA.16816.F32 R4, R68, R72.reuse, R4 ;  /* 0x000000484404723c */ /* 0x080fe20000001804 */
[----:B------:R-:W-:Y:S02]  /*a990*/  MUFU.EX2 R205, R205 ;  /* 0x000000cd00cd7308 */ /* 0x000fe40000000800 */
[----:B------:R-:W-:Y:S04]  /*a9a0*/  FADD.FTZ R2, R232, R2 ;  /* 0x00000002e8027221 */ /* 0x000fe80000010000 */
[----:B------:R-:W-:Y:S01]  /*a9b0*/  FADD.FTZ R2, R228, R2 ;  /* 0x00000002e4027221 */ /* 0x000fe20000010000 */
[C---:B------:R-:W-:Y:S03]  /*a9c0*/  HMMA.16816.F32 R8, R76.reuse, R72, R8 ;  /* 0x000000484c08723c */ /* 0x040fe60000001808 */
[----:B------:R-:W1:Y:S05]  /*a9d0*/  MUFU.EX2 R206, R206 ;  /* 0x000000ce00ce7308 */ /* 0x000e6a0000000800 */
[-C--:B------:R-:W-:Y:S05]  /*a9e0*/  HMMA.16816.F32 R12, R76, R74.reuse, R12 ;  /* 0x0000004a4c0c723c */ /* 0x080fea000000180c */
[----:B------:R-:W-:Y:S03]  /*a9f0*/  MUFU.EX2 R179, R100 ;  /* 0x0000006400b37308 */ /* 0x000fe60000000800 */
[C---:B------:R-:W-:Y:S01]  /*aa00*/  HMMA.16816.F32 R16, R68.reuse, R74, R16 ;  /* 0x0000004a4410723c */ /* 0x040fe20000001810 */
[----:B------:R-:W1:Y:S06]  /*aa10*/  LDSM.16.MT88.4 R72, [R220+0x9800] ;  /* 0x00980000dc48783b */ /* 0x000e6c0000004200 */
[----:B------:R-:W1:Y:S01]  /*aa20*/  MUFU.EX2 R189, R101 ;  /* 0x0000006500bd7308 */ /* 0x000e620000000800 */
[-C--:B---3--:R-:W-:Y:S08]  /*aa30*/  HMMA.16816.F32 R20, R68, R80.reuse, R20 ;  /* 0x000000504414723c */ /* 0x088ff00000001814 */
[C---:B------:R-:W-:Y:S01]  /*aa40*/  HMMA.16816.F32 R24, R76.reuse, R80, R24 ;  /* 0x000000504c18723c */ /* 0x040fe20000001818 */
[----:B------:R-:W-:Y:S07]  /*aa50*/  MUFU.EX2 R207, R207 ;  /* 0x000000cf00cf7308 */ /* 0x000fee0000000800 */
[-C--:B------:R-:W-:Y:S03]  /*aa60*/  HMMA.16816.F32 R28, R76, R82.reuse, R28 ;  /* 0x000000524c1c723c */ /* 0x080fe6000000181c */
[----:B------:R-:W-:Y:S05]  /*aa70*/  MUFU.EX2 R208, R208 ;  /* 0x000000d000d07308 */ /* 0x000fea0000000800 */
[C---:B------:R-:W-:Y:S01]  /*aa80*/  HMMA.16816.F32 R32, R68.reuse, R82, R32 ;  /* 0x000000524420723c */ /* 0x040fe20000001820 */
[----:B------:R-:W3:Y:S04]  /*aa90*/  LDSM.16.MT88.4 R80, [R223+0x9800] ;  /* 0x00980000df50783b */ /* 0x000ee80000004200 */
[----:B------:R-:W-:Y:S03]  /*aaa0*/  MUFU.EX2 R180, R112 ;  /* 0x0000007000b47308 */ /* 0x000fe60000000800 */
[-C--:B--2---:R-:W-:Y:S07]  /*aab0*/  HMMA.16816.F32 R36, R68, R84.reuse, R36 ;  /* 0x000000544424723c */ /* 0x084fee0000001824 */
[----:B------:R-:W-:Y:S01]  /*aac0*/  MUFU.EX2 R209, R209 ;  /* 0x000000d100d17308 */ /* 0x000fe20000000800 */
[C---:B------:R-:W-:Y:S08]  /*aad0*/  HMMA.16816.F32 R40, R76.reuse, R84, R40 ;  /* 0x000000544c28723c */ /* 0x040ff00000001828 */
[-C--:B------:R-:W-:Y:S01]  /*aae0*/  HMMA.16816.F32 R44, R76, R86.reuse, R44 ;  /* 0x000000564c2c723c */ /* 0x080fe2000000182c */
[----:B------:R-:W-:Y:S07]  /*aaf0*/  MUFU.EX2 R210, R210 ;  /* 0x000000d200d27308 */ /* 0x000fee0000000800 */
[C---:B------:R-:W-:Y:S01]  /*ab00*/  HMMA.16816.F32 R48, R68.reuse, R86, R48 ;  /* 0x000000564430723c */ /* 0x040fe20000001830 */
[----:B------:R-:W2:Y:S02]  /*ab10*/  LDSM.16.MT88.4 R84, [R221+0x9800] ;  /* 0x00980000dd54783b */ /* 0x000ea40000004200 */
[----:B------:R-:W-:Y:S05]  /*ab20*/  MUFU.EX2 R127, R117 ;  /* 0x00000075007f7308 */ /* 0x000fea0000000800 */
[-C--:B------:R-:W-:Y:S05]  /*ab30*/  HMMA.16816.F32 R52, R68, R88.reuse, R52 ;  /* 0x000000584434723c */ /* 0x080fea0000001834 */
[----:B------:R-:W-:Y:S03]  /*ab40*/  MUFU.EX2 R125, R102 ;  /* 0x00000066007d7308 */ /* 0x000fe60000000800 */
[C---:B------:R-:W-:Y:S07]  /*ab50*/  HMMA.16816.F32 R56, R76.reuse, R88, R56 ;  /* 0x000000584c38723c */ /* 0x040fee0000001838 */
[----:B------:R-:W-:Y:S01]  /*ab60*/  MUFU.EX2 R117, R103 ;  /* 0x0000006700757308 */ /* 0x000fe20000000800 */
[-C--:B------:R-:W-:Y:S07]  /*ab70*/  HMMA.16816.F32 R60, R76, R90.reuse, R60 ;  /* 0x0000005a4c3c723c */ /* 0x080fee000000183c */
[----:B------:R-:W-:Y:S01]  /*ab80*/  FADD.FTZ R77, R249, R132 ;  /* 0x00000084f94d7221 */ /* 0x000fe20000010000 */
[----:B------:R-:W-:Y:S01]  /*ab90*/  HMMA.16816.F32 R64, R68, R90, R64 ;  /* 0x0000005a4440723c */ /* 0x000fe20000001840 */
[----:B------:R-:W2:Y:S01]  /*aba0*/  LDSM.16.MT88.4 R88, [R222+0x9800] ;  /* 0x00980000de58783b */ /* 0x000ea20000004200 */
[----:B------:R-:W-:Y:S02]  /*abb0*/  MUFU.EX2 R114, R114 ;  /* 0x0000007200727308 */ /* 0x000fe40000000800 */
[----:B------:R-:W-:Y:S01]  /*abc0*/  FADD.FTZ R76, R248, R96 ;  /* 0x00000060f84c7221 */ /* 0x000fe20000010000 */
[----:B------:R-:W-:Y:S01]  /*abd0*/  F2FP.PACK_AB R78, R193, R215 ;  /* 0x000000d7c14e723e */ /* 0x000fe200000000ff */
[----:B-1----:R-:W-:Y:S01]  /*abe0*/  FADD.FTZ R93, R169, R77 ;  /* 0x0000004da95d7221 */ /* 0x002fe20000010000 */
[----:B------:R-:W-:Y:S01]  /*abf0*/  F2FP.PACK_AB R68, R166, R163 ;  /* 0x000000a3a644723e */ /* 0x000fe200000000ff */
[----:B------:R-:W-:Y:S01]  /*ac00*/  FADD.FTZ R92, R250, R76 ;  /* 0x0000004cfa5c7221 */ /* 0x000fe20000010000 */
[----:B------:R-:W-:Y:S01]  /*ac10*/  F2FP.PACK_AB R69, R165, R162 ;  /* 0x000000a2a545723e */ /* 0x000fe200000000ff */
[----:B------:R-:W-:Y:S02]  /*ac20*/  LDSM.16.MT88.4 R168, [R223+0xb800] ;  /* 0x00b80000dfa8783b */ /* 0x000fe40000004200 */
[----:B------:R-:W-:Y:S01]  /*ac30*/  F2FP.PACK_AB R70, R195, R242 ;  /* 0x000000f2c346723e */ /* 0x000fe200000000ff */
[----:B------:R-:W-:Y:S01]  /*ac40*/  MUFU.EX2 R115, R115 ;  /* 0x0000007300737308 */ /* 0x000fe20000000800 */
[----:B------:R-:W-:Y:S02]  /*ac50*/  F2FP.PACK_AB R71, R194, R241 ;  /* 0x000000f1c247723e */ /* 0x000fe400000000ff */
[----:B------:R-:W-:Y:S02]  /*ac60*/  F2FP.PACK_AB R76, R245, R156 ;  /* 0x0000009cf54c723e */ /* 0x000fe400000000ff */
[----:B------:R-:W-:Y:S02]  /*ac70*/  F2FP.PACK_AB R77, R244, R164 ;  /* 0x000000a4f44d723e */ /* 0x000fe400000000ff */
[----:B------:R-:W-:Y:S01]  /*ac80*/  F2FP.PACK_AB R79, R192, R216 ;  /* 0x000000d8c04f723e */ /* 0x000fe200000000ff */
[-C--:B------:R-:W-:Y:S02]  /*ac90*/  HMMA.16816.F32 R4, R68, R72.reuse, R4 ;  /* 0x000000484404723c */ /* 0x080fe40000001804 */
[----:B------:R-:W-:Y:S06]  /*aca0*/  MUFU.EX2 R112, R94 ;  /* 0x0000005e00707308 */ /* 0x000fec0000000800 */
[C---:B------:R-:W-:Y:S04]  /*acb0*/  HMMA.16816.F32 R8, R76.reuse, R72, R8 ;  /* 0x000000484c08723c */ /* 0x040fe80000001808 */
[----:B------:R-:W-:Y:S04]  /*acc0*/  MUFU.EX2 R103, R95 ;  /* 0x0000005f00677308 */ /* 0x000fe80000000800 */
[-C--:B------:R-:W-:Y:S06]  /*acd0*/  HMMA.16816.F32 R12, R76, R74.reuse, R12 ;  /* 0x0000004a4c0c723c */ /* 0x080fec000000180c */
[----:B------:R-:W-:Y:S02]  /*ace0*/  MUFU.EX2 R211, R211 ;  /* 0x000000d300d37308 */ /* 0x000fe40000000800 */
[C---:B------:R-:W-:Y:S01]  /*acf0*/  HMMA.16816.F32 R16, R68.reuse, R74, R16 ;  /* 0x0000004a4410723c */ /* 0x040fe20000001810 */
[----:B------:R-:W1:Y:S07]  /*ad00*/  LDSM.16.MT88.4 R72, [R220+0xa000] ;  /* 0x00a00000dc48783b */ /* 0x000e6e0000004200 */
[-C--:B---3--:R-:W-:Y:S01]  /*ad10*/  HMMA.16816.F32 R20, R68, R80.reuse, R20 ;  /* 0x000000504414723c */ /* 0x088fe20000001814 */
[----:B------:R-:W-:Y:S07]  /*ad20*/  MUFU.EX2 R212, R212 ;  /* 0x000000d400d47308 */ /* 0x000fee0000000800 */
[C---:B------:R-:W-:Y:S03]  /*ad30*/  HMMA.16816.F32 R24, R76.reuse, R80, R24 ;  /* 0x000000504c18723c */ /* 0x040fe60000001818 */
[----:B------:R-:W-:Y:S05]  /*ad40*/  MUFU.EX2 R128, R128 ;  /* 0x0000008000807308 */ /* 0x000fea0000000800 */
[-C--:B------:R-:W-:Y:S05]  /*ad50*/  HMMA.16816.F32 R28, R76, R82.reuse, R28 ;  /* 0x000000524c1c723c */ /* 0x080fea000000181c */
[----:B------:R-:W-:Y:S03]  /*ad60*/  MUFU.EX2 R129, R129 ;  /* 0x0000008100817308 */ /* 0x000fe60000000800 */
[C---:B------:R-:W-:Y:S01]  /*ad70*/  HMMA.16816.F32 R32, R68.reuse, R82, R32 ;  /* 0x000000524420723c */ /* 0x040fe20000001820 */
[----:B------:R-:W3:Y:S06]  /*ad80*/  LDSM.16.MT88.4 R80, [R223+0xa000] ;  /* 0x00a00000df50783b */ /* 0x000eec0000004200 */
[----:B------:R-:W-:Y:S01]  /*ad90*/  MUFU.EX2 R213, R213 ;  /* 0x000000d500d57308 */ /* 0x000fe20000000800 */
[-C--:B--2---:R-:W-:Y:S08]  /*ada0*/  HMMA.16816.F32 R36, R68, R84.reuse, R36 ;  /* 0x000000544424723c */ /* 0x084ff00000001824 */
[C---:B------:R-:W-:Y:S01]  /*adb0*/  HMMA.16816.F32 R40, R76.reuse, R84, R40 ;  /* 0x000000544c28723c */ /* 0x040fe20000001828 */
[----:B------:R-:W-:Y:S07]  /*adc0*/  MUFU.EX2 R214, R214 ;  /* 0x000000d600d67308 */ /* 0x000fee0000000800 */
[-C--:B------:R-:W-:Y:S03]  /*add0*/  HMMA.16816.F32 R44, R76, R86.reuse, R44 ;  /* 0x000000564c2c723c */ /* 0x080fe6000000182c */
[----:B------:R-:W-:Y:S05]  /*ade0*/  MUFU.EX2 R102, R140 ;  /* 0x0000008c00667308 */ /* 0x000fea0000000800 */
[C---:B------:R-:W-:Y:S01]  /*adf0*/  HMMA.16816.F32 R48, R68.reuse, R86, R48 ;  /* 0x000000564430723c */ /* 0x040fe20000001830 */
[----:B------:R-:W2:Y:S04]  /*ae00*/  LDSM.16.MT88.4 R84, [R221+0xa000] ;  /* 0x00a00000dd54783b */ /* 0x000ea80000004200 */
[----:B------:R-:W-:Y:S03]  /*ae10*/  MUFU.EX2 R101, R141 ;  /* 0x0000008d00657308 */ /* 0x000fe60000000800 */
[-C--:B------:R-:W-:Y:S07]  /*ae20*/  HMMA.16816.F32 R52, R68, R88.reuse, R52 ;  /* 0x000000584434723c */ /* 0x080fee0000001834 */
[----:B------:R-:W-:Y:S01]  /*ae30*/  MUFU.EX2 R100, R217 ;  /* 0x000000d900647308 */ /* 0x000fe20000000800 */
[C---:B------:R-:W-:Y:S08]  /*ae40*/  HMMA.16816.F32 R56, R76.reuse, R88, R56 ;  /* 0x000000584c38723c */ /* 0x040ff00000001838 */
[-C--:B------:R-:W-:Y:S01]  /*ae50*/  HMMA.16816.F32 R60, R76, R90.reuse, R60 ;  /* 0x0000005a4c3c723c */ /* 0x080fe2000000183c */
[----:B------:R-:W1:Y:S06]  /*ae60*/  MUFU.EX2 R99, R218 ;  /* 0x000000da00637308 */ /* 0x000e6c0000000800 */
[----:B------:R-:W-:Y:S01]  /*ae70*/  FADD.FTZ R77, R134, R93 ;  /* 0x0000005d864d7221 */ /* 0x000fe20000010000 */
[----:B------:R-:W-:Y:S01]  /*ae80*/  HMMA.16816.F32 R64, R68, R90, R64 ;  /* 0x0000005a4440723c */ /* 0x000fe20000001840 */
[----:B------:R-:W2:Y:S02]  /*ae90*/  LDSM.16.MT88.4 R88, [R222+0xa000] ;  /* 0x00a00000de58783b */ /* 0x000ea40000004200 */
[----:B------:R-:W-:Y:S01]  /*aea0*/  MUFU.EX2 R118, R118 ;  /* 0x0000007600767308 */ /* 0x000fe20000000800 */
[----:B------:R-:W-:Y:S01]  /*aeb0*/  FADD.FTZ R76, R135, R92 ;  /* 0x0000005c874c7221 */ /* 0x000fe20000010000 */
[----:B------:R-:W-:Y:S01]  /*aec0*/  F2FP.PACK_AB R78, R183, R177 ;  /* 0x000000b1b74e723e */ /* 0x000fe200000000ff */
[----:B------:R-:W-:Y:S01]  /*aed0*/  FADD.FTZ R93, R239, R77 ;  /* 0x0000004def5d7221 */ /* 0x000fe20000010000 */
[----:B------:R-:W-:Y:S01]  /*aee0*/  F2FP.PACK_AB R68, R191, R175 ;  /* 0x000000afbf44723e */ /* 0x000fe200000000ff */
[----:B------:R-:W-:Y:S01]  /*aef0*/  FADD.FTZ R92, R238, R76 ;  /* 0x0000004cee5c7221 */ /* 0x000fe20000010000 */
[----:B------:R-:W-:Y:S01]  /*af00*/  F2FP.PACK_AB R69, R190, R174 ;  /* 0x000000aebe45723e */ /* 0x000fe200000000ff */
[----:B------:R-:W4:Y:S02]  /*af10*/  LDL.LU R134, [R1+0xcc] ;  /* 0x0000cc0001867983 */ /* 0x000f240000300800 */
[----:B------:R-:W-:Y:S01]  /*af20*/  F2FP.PACK_AB R70, R206, R205 ;  /* 0x000000cdce46723e */ /* 0x000fe200000000ff */
[----:B------:R-:W2:Y:S01]  /*af30*/  MUFU.EX2 R119, R119 ;  /* 0x0000007700777308 */ /* 0x000ea20000000800 */
[----:B------:R-:W-:Y:S01]  /*af40*/  F2FP.PACK_AB R71, R189, R179 ;  /* 0x000000b3bd47723e */ /* 0x000fe200000000ff */
[----:B------:R-:W4:Y:S01]  /*af50*/  LDL.LU R135, [R1+0xc8] ;  /* 0x0000c80001877983 */ /* 0x000f220000300800 */
[----:B------:R-:W-:Y:S02]  /*af60*/  F2FP.PACK_AB R76, R178, R173 ;  /* 0x000000adb24c723e */ /* 0x000fe400000000ff */
[----:B------:R-:W-:Y:S01]  /*af70*/  F2FP.PACK_AB R77, R176, R172 ;  /* 0x000000acb04d723e */ /* 0x000fe200000000ff */
[----:B------:R-:W4:Y:S01]  /*af80*/  LDL.LU R136, [R1+0xc4] ;  /* 0x0000c40001887983 */ /* 0x000f220000300800 */
[----:B------:R-:W-:Y:S01]  /*af90*/  F2FP.PACK_AB R79, R182, R181 ;  /* 0x000000b5b64f723e */ /* 0x000fe200000000ff */
[-C--:B-1----:R-:W-:Y:S02]  /*afa0*/  HMMA.16816.F32 R4, R68, R72.reuse, R4 ;  /* 0x000000484404723c */ /* 0x082fe40000001804 */
[----:B------:R-:W4:Y:S01]  /*afb0*/  LDL.LU R240, [R1+0xc0] ;  /* 0x0000c00001f07983 */ /* 0x000f220000300800 */
[----:B------:R-:W-:Y:S01]  /*afc0*/  F2FP.PACK_AB R200, R99, R100 ;  /* 0x0000006463c8723e */ /* 0x000fe200000000ff */
[----:B------:R-:W1:Y:S02]  /*afd0*/  MUFU.EX2 R98, R219 ;  /* 0x000000db00627308 */ /* 0x000e640000000800 */
[----:B------:R3:W5:Y:S02]  /*afe0*/  LDL.LU R239, [R1+0xbc] ;  /* 0x0000bc0001ef7983 */ /* 0x0007640000300800 */
[C---:B------:R-:W-:Y:S02]  /*aff0*/  HMMA.16816.F32 R8, R76.reuse, R72, R8 ;  /* 0x000000484c08723c */ /* 0x040fe40000001808 */
[----:B------:R4:W5:Y:S04]  /*b000*/  LDL.LU R238, [R1+0xb8] ;  /* 0x0000b80001ee7983 */ /* 0x0009680000300800 */
[----:B------:R4:W5:Y:S01]  /*b010*/  LDL.LU R237, [R1+0xb4] ;  /* 0x0000b40001ed7983 */ /* 0x0009620000300800 */
[----:B------:R-:W3:Y:S01]  /*b020*/  MUFU.EX2 R97, R130 ;  /* 0x0000008200617308 */ /* 0x000ee20000000800 */
[-C--:B------:R-:W-:Y:S02]  /*b030*/  HMMA.16816.F32 R12, R76, R74.reuse, R12 ;  /* 0x0000004a4c0c723c */ /* 0x080fe4000000180c */
[----:B------:R4:W5:Y:S02]  /*b040*/  LDL.LU R236, [R1+0xb0] ;  /* 0x0000b00001ec7983 */ /* 0x0009640000300800 */
[----:B--2---:R-:W-:Y:S04]  /*b050*/  F2FP.PACK_AB R201, R119, R118 ;  /* 0x0000007677c9723e */ /* 0x004fe800000000ff */
[C---:B------:R-:W-:Y:S01]  /*b060*/  HMMA.16816.F32 R16, R68.reuse, R74, R16 ;  /* 0x0000004a4410723c */ /* 0x040fe20000001810 */
[----:B------:R-:W2:Y:S01]  /*b070*/  LDSM.16.MT88.4 R72, [R220+0xa800] ;  /* 0x00a80000dc48783b */ /* 0x000ea20000004200 */
[----:B------:R-:W-:Y:S02]  /*b080*/  MUFU.EX2 R104, R104 ;  /* 0x0000006800687308 */ /* 0x000fe40000000800 */
[----:B-1----:R-:W-:Y:S04]  /*b090*/  F2FP.PACK_AB R202, R137, R98 ;  /* 0x0000006289ca723e */ /* 0x002fe800000000ff */
[-C--:B---3--:R-:W-:Y:S04]  /*b0a0*/  HMMA.16816.F32 R20, R68, R80.reuse, R20 ;  /* 0x000000504414723c */ /* 0x088fe80000001814 */
[----:B------:R-:W-:Y:S01]  /*b0b0*/  MUFU.EX2 R105, R105 ;  /* 0x0000006900697308 */ /* 0x000fe20000000800 */
[----:B------:R-:W-:Y:S03]  /*b0c0*/  F2FP.PACK_AB R203, R138, R97 ;  /* 0x000000618acb723e */ /* 0x000fe600000000ff */
[C---:B------:R-:W-:Y:S06]  /*b0d0*/  HMMA.16816.F32 R24, R76.reuse, R80, R24 ;  /* 0x000000504c18723c */ /* 0x040fec0000001818 */
[----:B------:R-:W-:Y:S02]  /*b0e0*/  MUFU.EX2 R106, R106 ;  /* 0x0000006a006a7308 */ /* 0x000fe40000000800 */
[-C--:B------:R-:W-:Y:S08]  /*b0f0*/  HMMA.16816.F32 R28, R76, R82.reuse, R28 ;  /* 0x000000524c1c723c */ /* 0x080ff0000000181c */
[C---:B------:R-:W-:Y:S01]  /*b100*/  HMMA.16816.F32 R32, R68.reuse, R82, R32 ;  /* 0x000000524420723c */ /* 0x040fe20000001820 */
[----:B------:R-:W1:Y:S01]  /*b110*/  LDSM.16.MT88.4 R80, [R223+0xa800] ;  /* 0x00a80000df50783b */ /* 0x000e620000004200 */
[----:B------:R-:W-:Y:S06]  /*b120*/  MUFU.EX2 R107, R107 ;  /* 0x0000006b006b7308 */ /* 0x000fec0000000800 */
[-C--:B------:R-:W-:Y:S04]  /*b130*/  HMMA.16816.F32 R36, R68, R84.reuse, R36 ;  /* 0x000000544424723c */ /* 0x080fe80000001824 */
[----:B------:R-:W-:Y:S04]  /*b140*/  MUFU.EX2 R108, R108 ;  /* 0x0000006c006c7308 */ /* 0x000fe80000000800 */
[C---:B------:R-:W-:Y:S06]  /*b150*/  HMMA.16816.F32 R40, R76.reuse, R84, R40 ;  /* 0x000000544c28723c */ /* 0x040fec0000001828 */
[----:B------:R-:W-:Y:S02]  /*b160*/  MUFU.EX2 R109, R109 ;  /* 0x0000006d006d7308 */ /* 0x000fe40000000800 */
[-C--:B------:R-:W-:Y:S08]  /*b170*/  HMMA.16816.F32 R44, R76, R86.reuse, R44 ;  /* 0x000000564c2c723c */ /* 0x080ff0000000182c */
[C---:B------:R-:W-:Y:S01]  /*b180*/  HMMA.16816.F32 R48, R68.reuse, R86, R48 ;  /* 0x000000564430723c */ /* 0x040fe20000001830 */
[----:B------:R-:W3:Y:S01]  /*b190*/  LDSM.16.MT88.4 R84, [R221+0xa800] ;  /* 0x00a80000dd54783b */ /* 0x000ee20000004200 */
[----:B------:R-:W-:Y:S06]  /*b1a0*/  MUFU.EX2 R110, R110 ;  /* 0x0000006e006e7308 */ /* 0x000fec0000000800 */
[-C--:B------:R-:W-:Y:S04]  /*b1b0*/  HMMA.16816.F32 R52, R68, R88.reuse, R52 ;  /* 0x000000584434723c */ /* 0x080fe80000001834 */
[----:B------:R-:W-:Y:S04]  /*b1c0*/  MUFU.EX2 R111, R111 ;  /* 0x0000006f006f7308 */ /* 0x000fe80000000800 */
[C---:B------:R-:W-:Y:S06]  /*b1d0*/  HMMA.16816.F32 R56, R76.reuse, R88, R56 ;  /* 0x000000584c38723c */ /* 0x040fec0000001838 */
[----:B------:R-:W-:Y:S02]  /*b1e0*/  MUFU.EX2 R96, R120 ;  /* 0x0000007800607308 */ /* 0x000fe40000000800 */
[-C--:B------:R-:W-:Y:S07]  /*b1f0*/  HMMA.16816.F32 R60, R76, R90.reuse, R60 ;  /* 0x0000005a4c3c723c */ /* 0x080fee000000183c */
[----:B------:R-:W-:Y:S01]  /*b200*/  FADD.FTZ R77, R235, R93 ;  /* 0x0000005deb4d7221 */ /* 0x000fe20000010000 */
[----:B------:R-:W-:Y:S01]  /*b210*/  HMMA.16816.F32 R64, R68, R90, R64 ;  /* 0x0000005a4440723c */ /* 0x000fe20000001840 */
[----:B------:R-:W1:Y:S01]  /*b220*/  LDSM.16.MT88.4 R88, [R222+0xa800] ;  /* 0x00a80000de58783b */ /* 0x000e620000004200 */
[----:B------:R-:W3:Y:S02]  /*b230*/  MUFU.EX2 R95, R121 ;  /* 0x00000079005f7308 */ /* 0x000ee40000000800 */
[----:B------:R-:W-:Y:S01]  /*b240*/  FADD.FTZ R76, R234, R92 ;  /* 0x0000005cea4c7221 */ /* 0x000fe20000010000 */
[----:B------:R-:W-:Y:S01]  /*b250*/  F2FP.PACK_AB R78, R115, R114 ;  /* 0x00000072734e723e */ /* 0x000fe200000000ff */
[----:B------:R-:W-:Y:S01]  /*b260*/  FADD.FTZ R93, R231, R77 ;  /* 0x0000004de75d7221 */ /* 0x000fe20000010000 */
[----:B------:R-:W-:Y:S01]  /*b270*/  F2FP.PACK_AB R68, R208, R207 ;  /* 0x000000cfd044723e */ /* 0x000fe200000000ff */
[----:B------:R-:W-:Y:S01]  /*b280*/  FADD.FTZ R92, R230, R76 ;  /* 0x0000004ce65c7221 */ /* 0x000fe20000010000 */
[----:B------:R-:W-:Y:S01]  /*b290*/  F2FP.PACK_AB R69, R188, R180 ;  /* 0x000000b4bc45723e */ /* 0x000fe200000000ff */
[----:B------:R1:W5:Y:S02]  /*b2a0*/  LDL.LU R235, [R1+0xac] ;  /* 0x0000ac0001eb7983 */ /* 0x0003640000300800 */
[----:B------:R-:W-:Y:S01]  /*b2b0*/  F2FP.PACK_AB R70, R210, R209 ;  /* 0x000000d1d246723e */ /* 0x000fe200000000ff */
[----:B------:R-:W-:Y:S01]  /*b2c0*/  MUFU.EX2 R94, R122 ;  /* 0x0000007a005e7308 */ /* 0x000fe20000000800 */
[----:B------:R-:W-:Y:S01]  /*b2d0*/  F2FP.PACK_AB R71, R127, R131 ;  /* 0x000000837f47723e */ /* 0x000fe200000000ff */
[----:B------:R1:W5:Y:S01]  /*b2e0*/  LDL.LU R234, [R1+0xa8] ;  /* 0x0000a80001ea7983 */ /* 0x0003620000300800 */
[----:B------:R-:W-:Y:S02]  /*b2f0*/  F2FP.PACK_AB R76, R117, R125 ;  /* 0x0000007d754c723e */ /* 0x000fe400000000ff */
[----:B------:R-:W-:Y:S01]  /*b300*/  F2FP.PACK_AB R77, R113, R116 ;  /* 0x00000074714d723e */ /* 0x000fe200000000ff */
[----:B------:R1:W5:Y:S01]  /*b310*/  LDL.LU R233, [R1+0xa4] ;  /* 0x0000a40001e97983 */ /* 0x0003620000300800 */
[----:B------:R-:W-:Y:S01]  /*b320*/  F2FP.PACK_AB R79, R103, R112 ;  /* 0x00000070674f723e */ /* 0x000fe200000000ff */
[-C--:B--2---:R-:W-:Y:S02]  /*b330*/  HMMA.16816.F32 R4, R68, R72.reuse, R4 ;  /* 0x000000484404723c */ /* 0x084fe40000001804 */
[----:B------:R2:W5:Y:S01]  /*b340*/  LDL.LU R232, [R1+0xa0] ;  /* 0x0000a00001e87983 */ /* 0x0005620000300800 */
[----:B---3--:R-:W-:Y:S03]  /*b350*/  F2FP.PACK_AB R196, R95, R96 ;  /* 0x000000605fc4723e */ /* 0x008fe600000000ff */
[----:B------:R2:W5:Y:S02]  /*b360*/  LDL.LU R231, [R1+0x9c] ;  /* 0x00009c0001e77983 */ /* 0x0005640000300800 */
[C---:B------:R-:W-:Y:S02]  /*b370*/  HMMA.16816.F32 R8, R76.reuse, R72, R8 ;  /* 0x000000484c08723c */ /* 0x040fe40000001808 */
[----:B------:R2:W5:Y:S04]  /*b380*/  LDL.LU R230, [R1+0x98] ;  /* 0x0000980001e67983 */ /* 0x0005680000300800 */
[----:B------:R2:W5:Y:S02]  /*b390*/  LDL.LU R229, [R1+0x94] ;  /* 0x0000940001e57983 */ /* 0x0005640000300800 */
[-C--:B------:R-:W-:Y:S02]  /*b3a0*/  HMMA.16816.F32 R12, R76, R74.reuse, R12 ;  /* 0x0000004a4c0c723c */ /* 0x080fe4000000180c */
[----:B------:R2:W5:Y:S06]  /*b3b0*/  LDL.LU R228, [R1+0x90] ;  /* 0x0000900001e47983 */ /* 0x00056c0000300800 */
[C---:B------:R-:W-:Y:S01]  /*b3c0*/  HMMA.16816.F32 R16, R68.reuse, R74, R16 ;  /* 0x0000004a4410723c */ /* 0x040fe20000001810 */
[----:B------:R-:W3:Y:S07]  /*b3d0*/  LDSM.16.MT88.4 R72, [R220+0xb000] ;  /* 0x00b00000dc48783b */ /* 0x000eee0000004200 */
[-C--:B-1----:R-:W-:Y:S08]  /*b3e0*/  HMMA.16816.F32 R20, R68, R80.reuse, R20 ;  /* 0x000000504414723c */ /* 0x082ff00000001814 */
[C---:B------:R-:W-:Y:S08]  /*b3f0*/  HMMA.16816.F32 R24, R76.reuse, R80, R24 ;  /* 0x000000504c18723c */ /* 0x040ff00000001818 */
[-C--:B------:R-:W-:Y:S08]  /*b400*/  HMMA.16816.F32 R28, R76, R82.reuse, R28 ;  /* 0x000000524c1c723c */ /* 0x080ff0000000181c */
[C---:B------:R-:W-:Y:S01]  /*b410*/  HMMA.16816.F32 R32, R68.reuse, R82, R32 ;  /* 0x000000524420723c */ /* 0x040fe20000001820 */
[----:B------:R-:W1:Y:S07]  /*b420*/  LDSM.16.MT88.4 R80, [R223+0xb000] ;  /* 0x00b00000df50783b */ /* 0x000e6e0000004200 */
[-C--:B------:R-:W-:Y:S08]  /*b430*/  HMMA.16816.F32 R36, R68, R84.reuse, R36 ;  /* 0x000000544424723c */ /* 0x080ff00000001824 */
[C---:B------:R-:W-:Y:S08]  /*b440*/  HMMA.16816.F32 R40, R76.reuse, R84, R40 ;  /* 0x000000544c28723c */ /* 0x040ff00000001828 */
[-C--:B------:R-:W-:Y:S08]  /*b450*/  HMMA.16816.F32 R44, R76, R86.reuse, R44 ;  /* 0x000000564c2c723c */ /* 0x080ff0000000182c */
[C---:B------:R-:W-:Y:S01]  /*b460*/  HMMA.16816.F32 R48, R68.reuse, R86, R48 ;  /* 0x000000564430723c */ /* 0x040fe20000001830 */
[----:B------:R-:W1:Y:S07]  /*b470*/  LDSM.16.MT88.4 R84, [R221+0xb000] ;  /* 0x00b00000dd54783b */ /* 0x000e6e0000004200 */
[-C--:B------:R-:W-:Y:S08]  /*b480*/  HMMA.16816.F32 R52, R68, R88.reuse, R52 ;  /* 0x000000584434723c */ /* 0x080ff00000001834 */
[C---:B------:R-:W-:Y:S08]  /*b490*/  HMMA.16816.F32 R56, R76.reuse, R88, R56 ;  /* 0x000000584c38723c */ /* 0x040ff00000001838 */
[-C--:B------:R-:W-:Y:S07]  /*b4a0*/  HMMA.16816.F32 R60, R76, R90.reuse, R60 ;  /* 0x0000005a4c3c723c */ /* 0x080fee000000183c */
[----:B------:R-:W-:Y:S01]  /*b4b0*/  FADD.FTZ R77, R154, R93 ;  /* 0x0000005d9a4d7221 */ /* 0x000fe20000010000 */
[----:B------:R-:W-:Y:S01]  /*b4c0*/  HMMA.16816.F32 R64, R68, R90, R64 ;  /* 0x0000005a4440723c */ /* 0x000fe20000001840 */
[----:B------:R-:W1:Y:S03]  /*b4d0*/  LDSM.16.MT88.4 R88, [R222+0xb000] ;  /* 0x00b00000de58783b */ /* 0x000e660000004200 */
        /* <DEDUP_REMOVED lines=8> */
[----:B------:R-:W-:Y:S01]  /*b560*/  FADD.FTZ R2, R155, R76 ;  /* 0x0000004c9b027221 */ /* 0x000fe20000010000 */
[----:B------:R-:W-:Y:S01]  /*b570*/  F2FP.PACK_AB R71, R101, R102 ;  /* 0x000000666547723e */ /* 0x000fe200000000ff */
[----:B------:R-:W2:Y:S01]  /*b580*/  LDSM.16.MT88.4 R152, [R220+0xb800] ;  /* 0x00b80000dc98783b */ /* 0x000ea20000004200 */
[----:B------:R-:W-:Y:S01]  /*b590*/  F2FP.PACK_AB R76, R105, R104 ;  /* 0x00000068694c723e */ /* 0x000fe200000000ff */
[----:B------:R-:W-:Y:S01]  /*b5a0*/  FADD.FTZ R2, R160, R2 ;  /* 0x00000002a0027221 */ /* 0x000fe20000010000 */
[----:B------:R-:W-:Y:S02]  /*b5b0*/  F2FP.PACK_AB R77, R107, R106 ;  /* 0x0000006a6b4d723e */ /* 0x000fe400000000ff */
[----:B------:R-:W-:Y:S01]  /*b5c0*/  F2FP.PACK_AB R79, R111, R110 ;  /* 0x0000006e6f4f723e */ /* 0x000fe200000000ff */
[-C--:B---3--:R-:W-:Y:S02]  /*b5d0*/  HMMA.16816.F32 R4, R68, R72.reuse, R4 ;  /* 0x000000484404723c */ /* 0x088fe40000001804 */
[----:B------:R3:W5:Y:S01]  /*b5e0*/  LDL.LU R226, [R1+0x88] ;  /* 0x0000880001e27983 */ /* 0x0007620000300800 */
[----:B------:R-:W-:Y:S04]  /*b5f0*/  FADD.FTZ R2, R159, R2 ;  /* 0x000000029f027221 */ /* 0x000fe80000010000 */
[----:B------:R-:W-:Y:S01]  /*b600*/  FADD.FTZ R2, R156, R2 ;  /* 0x000000029c027221 */ /* 0x000fe20000010000 */
[C---:B------:R-:W-:Y:S04]  /*b610*/  HMMA.16816.F32 R8, R76.reuse, R72, R8 ;  /* 0x000000484c08723c */ /* 0x040fe80000001808 */
[----:B------:R-:W-:Y:S03]  /*b620*/  FADD.FTZ R2, R245, R2 ;  /* 0x00000002f5027221 */ /* 0x000fe60000010000 */
[----:B------:R-:W-:Y:S01]  /*b630*/  FADD.FTZ R73, R225, R93 ;  /* 0x0000005de1497221 */ /* 0x000fe20000010000 */
[-C--:B------:R-:W-:Y:S01]  /*b640*/  HMMA.16816.F32 R12, R76, R74.reuse, R12 ;  /* 0x0000004a4c0c723c */ /* 0x080fe2000000180c */
[----:B------:R3:W5:Y:S03]  /*b650*/  LDL.LU R225, [R1+0x84] ;  /* 0x0000840001e17983 */ /* 0x0007660000300800 */
[----:B------:R-:W-:Y:S01]  /*b660*/  FADD.FTZ R72, R224, R92 ;  /* 0x0000005ce0487221 */ /* 0x000fe20000010000 */
[----:B----4-:R-:W-:Y:S01]  /*b670*/  IADD3 R240, R240, -0x1, RZ ;  /* 0xfffffffff0f07810 */ /* 0x010fe20007ffe0ff */
[----:B------:R3:W5:Y:S01]  /*b680*/  LDL.LU R224, [R1+0x80] ;  /* 0x0000800001e07983 */ /* 0x0007620000300800 */
[----:B------:R-:W-:Y:S01]  /*b690*/  FADD.FTZ R73, R184, R73 ;  /* 0x00000049b8497221 */ /* 0x000fe20000010000 */
[C---:B------:R-:W-:Y:S01]  /*b6a0*/  HMMA.16816.F32 R16, R68.reuse, R74, R16 ;  /* 0x0000004a4410723c */ /* 0x040fe20000001810 */
[----:B------:R-:W4:Y:S01]  /*b6b0*/  MUFU.EX2 R75, R124 ;  /* 0x0000007c004b7308 */ /* 0x000f220000000800 */
[----:B------:R-:W2:Y:S02]  /*b6c0*/  LDSM.16.MT88.4 R184, [R221+0xb800] ;  /* 0x00b80000ddb8783b */ /* 0x000ea40000004200 */
[----:B------:R-:W-:Y:S01]  /*b6d0*/  FADD.FTZ R72, R167, R72 ;  /* 0x00000048a7487221 */ /* 0x000fe20000010000 */
[----:B------:R-:W-:Y:S01]  /*b6e0*/  MOV R132, R136 ;  /* 0x0000008800847202 */ /* 0x000fe20000000f00 */
[----:B------:R-:W-:Y:S02]  /*b6f0*/  FADD.FTZ R73, R163, R73 ;  /* 0x00000049a3497221 */ /* 0x000fe40000010000 */
[-C--:B-1----:R-:W-:Y:S03]  /*b700*/  HMMA.16816.F32 R20, R68, R80.reuse, R20 ;  /* 0x000000504414723c */ /* 0x082fe60000001814 */
[----:B------:R-:W1:Y:S01]  /*b710*/  MUFU.EX2 R74, R126 ;  /* 0x0000007e004a7308 */ /* 0x000e620000000800 */
[----:B------:R-:W-:Y:S02]  /*b720*/  FADD.FTZ R72, R162, R72 ;  /* 0x00000048a2487221 */ /* 0x000fe40000010000 */
[----:B------:R-:W-:Y:S02]  /*b730*/  FADD.FTZ R2, R215, R2 ;  /* 0x00000002d7027221 */ /* 0x000fe40000010000 */
[C---:B------:R-:W-:Y:S04]  /*b740*/  HMMA.16816.F32 R24, R76.reuse, R80, R24 ;  /* 0x000000504c18723c */ /* 0x040fe80000001818 */
[----:B------:R-:W-:Y:S01]  /*b750*/  FADD.FTZ R2, R193, R2 ;  /* 0x00000002c1027221 */ /* 0x000fe20000010000 */
[----:B------:R-:W2:Y:S03]  /*b760*/  MUFU.EX2 R80, R123 ;  /* 0x0000007b00507308 */ /* 0x000ea60000000800 */
[-C--:B------:R-:W-:Y:S04]  /*b770*/  HMMA.16816.F32 R28, R76, R82.reuse, R28 ;  /* 0x000000524c1c723c */ /* 0x080fe8000000181c */
[----:B----4-:R-:W-:Y:S04]  /*b780*/  F2FP.PACK_AB R198, R139, R75 ;  /* 0x0000004b8bc6723e */ /* 0x010fe800000000ff */
[C---:B------:R-:W-:Y:S04]  /*b790*/  HMMA.16816.F32 R32, R68.reuse, R82, R32 ;  /* 0x000000524420723c */ /* 0x040fe80000001820 */
[----:B-1----:R-:W-:Y:S04]  /*b7a0*/  F2FP.PACK_AB R199, R204, R74 ;  /* 0x0000004accc7723e */ /* 0x002fe800000000ff */
[-C--:B------:R-:W-:Y:S04]  /*b7b0*/  HMMA.16816.F32 R36, R68, R84.reuse, R36 ;  /* 0x000000544424723c */ /* 0x080fe80000001824 */
[----:B--2---:R-:W-:Y:S04]  /*b7c0*/  F2FP.PACK_AB R197, R80, R94 ;  /* 0x0000005e50c5723e */ /* 0x004fe800000000ff */
[C---:B------:R-:W-:Y:S08]  /*b7d0*/  HMMA.16816.F32 R40, R76.reuse, R84, R40 ;  /* 0x000000544c28723c */ /* 0x040ff00000001828 */
[-C--:B------:R-:W-:Y:S08]  /*b7e0*/  HMMA.16816.F32 R44, R76, R86.reuse, R44 ;  /* 0x000000564c2c723c */ /* 0x080ff0000000182c */
[C---:B------:R-:W-:Y:S08]  /*b7f0*/  HMMA.16816.F32 R48, R68.reuse, R86, R48 ;  /* 0x000000564430723c */ /* 0x040ff00000001830 */
[-C--:B------:R-:W-:Y:S08]  /*b800*/  HMMA.16816.F32 R52, R68, R88.reuse, R52 ;  /* 0x000000584434723c */ /* 0x080ff00000001834 */
[C---:B------:R-:W-:Y:S08]  /*b810*/  HMMA.16816.F32 R56, R76.reuse, R88, R56 ;  /* 0x000000584c38723c */ /* 0x040ff00000001838 */
[-C--:B------:R-:W-:Y:S08]  /*b820*/  HMMA.16816.F32 R60, R76, R90.reuse, R60 ;  /* 0x0000005a4c3c723c */ /* 0x080ff0000000183c */
[----:B------:R-:W-:Y:S08]  /*b830*/  HMMA.16816.F32 R64, R68, R90, R64 ;  /* 0x0000005a4440723c */ /* 0x000ff00000001840 */
[-C--:B------:R-:W-:Y:S07]  /*b840*/  HMMA.16816.F32 R144, R200, R152.reuse, R4 ;  /* 0x00000098c890723c */ /* 0x080fee0000001804 */
[----:B------:R-:W-:Y:S01]  /*b850*/  FADD.FTZ R4, R166, R73 ;  /* 0x00000049a6047221 */ /* 0x000fe20000010000 */
[C---:B------:R-:W-:Y:S04]  /*b860*/  HMMA.16816.F32 R140, R196.reuse, R152, R8 ;  /* 0x00000098c48c723c */ /* 0x040fe80000001808 */
[----:B------:R-:W-:Y:S02]  /*b870*/  FADD.FTZ R5, R165, R72 ;  /* 0x00000048a5057221 */ /* 0x000fe40000010000 */
[----:B------:R-:W-:Y:S02]  /*b880*/  FADD.FTZ R4, R242, R4 ;  /* 0x00000004f2047221 */ /* 0x000fe40000010000 */
[----:B------:R-:W-:Y:S01]  /*b890*/  FADD.FTZ R8, R241, R5 ;  /* 0x00000005f1087221 */ /* 0x000fe20000010000 */
[-C--:B------:R-:W-:Y:S03]  /*b8a0*/  HMMA.16816.F32 R148, R196, R154.reuse, R12 ;  /* 0x0000009ac494723c */ /* 0x080fe6000000180c */
[----:B------:R-:W-:Y:S02]  /*b8b0*/  FADD.FTZ R8, R194, R8 ;  /* 0x00000008c2087221 */ /* 0x000fe40000010000 */
[----:B------:R-:W-:Y:S02]  /*b8c0*/  FADD.FTZ R10, R173, R2 ;  /* 0x00000002ad0a7221 */ /* 0x000fe40000010000 */
[----:B------:R-:W-:Y:S01]  /*b8d0*/  FADD.FTZ R12, R195, R4 ;  /* 0x00000004c30c7221 */ /* 0x000fe20000010000 */
[C---:B------:R-:W-:Y:S01]  /*b8e0*/  HMMA.16816.F32 R152, R200.reuse, R154, R16 ;  /* 0x0000009ac898723c */ /* 0x040fe20000001810 */
[----:B------:R-:W1:Y:S03]  /*b8f0*/  LDSM.16.MT88.4 R4, [R222+0xb800] ;  /* 0x00b80000de04783b */ /* 0x000e660000004200 */
[----:B------:R-:W-:Y:S02]  /*b900*/  FADD.FTZ R12, R175, R12 ;  /* 0x0000000caf0c7221 */ /* 0x000fe40000010000 */
[----:B------:R-:W-:Y:S02]  /*b910*/  FADD.FTZ R11, R174, R8 ;  /* 0x00000008ae0b7221 */ /* 0x000fe40000010000 */
[----:B------:R-:W-:Y:S01]  /*b920*/  FADD.FTZ R9, R172, R0 ;  /* 0x00000000ac097221 */ /* 0x000fe20000010000 */
[-C--:B------:R-:W-:Y:S03]  /*b930*/  HMMA.16816.F32 R156, R200, R168.reuse, R20 ;  /* 0x000000a8c89c723c */ /* 0x080fe60000001814 */
[----:B------:R-:W-:Y:S02]  /*b940*/  FADD.FTZ R2, R190, R11 ;  /* 0x0000000bbe027221 */ /* 0x000fe40000010000 */
[----:B------:R-:W-:Y:S02]  /*b950*/  FADD.FTZ R0, R178, R10 ;  /* 0x0000000ab2007221 */ /* 0x000fe40000010000 */
        /* <DEDUP_REMOVED lines=29> */
[-C--:B-1----:R-:W-:Y:S03]  /*bb30*/  HMMA.16816.F32 R188, R200, R4.reuse, R52 ;  /* 0x00000004c8bc723c */ /* 0x082fe60000001834 */
        /* <DEDUP_REMOVED lines=11> */
[----:B------:R-:W-:Y:S04]  /*bbf0*/  HMMA.16816.F32 R200, R200, R6, R64 ;  /* 0x00000006c8c8723c */ /* 0x000fe80000001840 */
[----:B------:R-:W-:Y:S02]  /*bc00*/  FADD.FTZ R2, R129, R2 ;  /* 0x0000000281027221 */ /* 0x000fe40000010000 */
[----:B------:R-:W-:Y:S02]  /*bc10*/  FADD.FTZ R4, R213, R10 ;  /* 0x0000000ad5047221 */ /* 0x000fe40000010000 */
[----:B------:R-:W-:Y:S04]  /*bc20*/  FADD.FTZ R8, R105, R0 ;  /* 0x0000000069087221 */ /* 0x000fe80000010000 */
[----:B------:R-:W-:Y:S02]  /*bc30*/  FADD.FTZ R0, R107, R9 ;  /* 0x000000096b007221 */ /* 0x000fe40000010000 */
        /* <DEDUP_REMOVED lines=15> */
[----:B------:R-:W-:Y:S01]  /*bd30*/  FADD.FTZ R6, R137, R6 ;  /* 0x0000000689067221 */ /* 0x000fe20000010000 */
[----:B------:R-:W-:Y:S01]  /*bd40*/  MOV R137, R135 ;  /* 0x0000008700897202 */ /* 0x000fe20000000f00 */
[----:B------:R-:W-:Y:S02]  /*bd50*/  FADD.FTZ R4, R80, R5 ;  /* 0x0000000550047221 */ /* 0x000fe40000010000 */
[----:B------:R-:W-:Y:S01]  /*bd60*/  FADD.FTZ R5, R97, R2 ;  /* 0x0000000261057221 */ /* 0x000fe20000010000 */
[----:B------:R3:W-:Y:S01]  /*bd70*/  STL [R1+0x8], R6 ;  /* 0x0000080601007387 */ /* 0x0007e20000100800 */
[----:B------:R-:W-:Y:S02]  /*bd80*/  FADD.FTZ R2, R75, R0 ;  /* 0x000000004b027221 */ /* 0x000fe40000010000 */
[----:B------:R-:W-:Y:S02]  /*bd90*/  FADD.FTZ R0, R74, R4 ;  /* 0x000000044a007221 */ /* 0x000fe40000010000 */
[----:B------:R-:W-:Y:S01]  /*bda0*/  FADD.FTZ R4, R138, R5 ;  /* 0x000000058a047221 */ /* 0x000fe20000010000 */
[----:B------:R-:W-:Y:S01]  /*bdb0*/  MOV R138, R134 ;  /* 0x00000086008a7202 */ /* 0x000fe20000000f00 */
[----:B------:R-:W-:Y:S01]  /*bdc0*/  FADD.FTZ R2, R139, R2 ;  /* 0x000000028b027221 */ /* 0x000fe20000010000 */
[----:B------:R-:W-:Y:S01]  /*bdd0*/  MOV R139, R3 ;  /* 0x00000003008b7202 */ /* 0x000fe20000000f00 */
[----:B------:R-:W-:Y:S01]  /*bde0*/  FADD.FTZ R0, R204, R0 ;  /* 0x00000000cc007221 */ /* 0x000fe20000010000 */
[----:B------:R3:W-:Y:S04]  /*bdf0*/  STL [R1+0x4], R4 ;  /* 0x0000040401007387 */ /* 0x0007e80000100800 */
[----:B------:R3:W-:Y:S04]  /*be00*/  STL [R1+0x14], R2 ;  /* 0x0000140201007387 */ /* 0x0007e80000100800 */
[----:B------:R3:W-:Y:S02]  /*be10*/  STL [R1+0x20], R0 ;  /* 0x0000200001007387 */ /* 0x0007e40000100800 */
[----:B---3-5:R-:W-:-:S05]  /*be20*/  @P0 BRA `(.L_x_3) ;  /* 0xffffb98000000947 */ /* 0x028fca000383ffff */
.L_x_2:
[----:B-1----:R-:W2:Y:S04]  /*be30*/  LDL.LU R9, [R1+0x8] ;  /* 0x0000080001097983 */ /* 0x002ea80000300800 */
[----:B------:R-:W3:Y:S04]  /*be40*/  LDL.LU R8, [R1+0x4] ;  /* 0x0000040001087983 */ /* 0x000ee80000300800 */
[----:B------:R-:W4:Y:S04]  /*be50*/  LDL.LU R7, [R1+0x14] ;  /* 0x0000140001077983 */ /* 0x000f280000300800 */
[----:B------:R-:W4:Y:S01]  /*be60*/  LDL.LU R6, [R1+0x20] ;  /* 0x0000200001067983 */ /* 0x000f220000300800 */
[----:B------:R-:W-:Y:S01]  /*be70*/  ULDC.U8 UR4, c[0x0][0x329] ;  /* 0x0000ca4000047ab9 */ /* 0x000fe20000000000 */
[----:B------:R-:W-:Y:S01]  /*be80*/  MOV R37, 0xfffffff0 ;  /* 0xfffffff000257802 */ /* 0x000fe20000000f00 */
[----:B------:R-:W-:Y:S01]  /*be90*/  ULDC.U8 UR5, c[0x0][0x328] ;  /* 0x0000ca0000057ab9 */ /* 0x000fe20000000000 */
[----:B------:R-:W1:Y:S01]  /*bea0*/  S2R R55, SR_TID.X ;  /* 0x0000000000377919 */ /* 0x000e620000002100 */
[----:B------:R-:W-:Y:S01]  /*beb0*/  ISETP.NE.AND P0, PT, RZ, UR4, PT ;  /* 0x00000004ff007c0c */ /* 0x000fe2000bf05270 */
[----:B------:R-:W-:Y:S01]  /*bec0*/  BSSY B0, `(.L_x_6) ;  /* 0x0000119000007945 */ /* 0x000fe20003800000 */
[----:B------:R-:W-:-:S02]  /*bed0*/  ISETP.NE.AND P3, PT, RZ, UR5, PT ;  /* 0x00000005ff007c0c */ /* 0x000fc4000bf65270 */
[----:B------:R-:W-:-:S09]  /*bee0*/  MOV R36, 0x20 ;  /* 0x0000002000247802 */ /* 0x000fd20000000f00 */
[----:B------:R-:W-:-:S05]  /*bef0*/  @P0 MOV R54, c[0x0][0x210] ;  /* 0x0000840000360a02 */ /* 0x000fca0000000f00 */
[----:B------:R-:W-:Y:S01]  /*bf00*/  @P0 IMAD R54, R54, c[0x0][0x214], RZ ;  /* 0x0000850036360a24 */ /* 0x000fe200078e02ff */
[----:B-1----:R-:W-:Y:S01]  /*bf10*/  SHF.R.S32.HI R41, RZ, 0x1f, R55 ;  /* 0x0000001fff297819 */ /* 0x002fe20000011437 */
[----:B--2---:R-:W1:Y:S04]  /*bf20*/  SHFL.BFLY PT, R5, R9, 0x2, 0x1f ;  /* 0x0c401f0009057f89 */ /* 0x004e6800000e0000 */
[----:B---3--:R-:W2:Y:S04]  /*bf30*/  SHFL.BFLY PT, R4, R8, 0x2, 0x1f ;  /* 0x0c401f0008047f89 */ /* 0x008ea800000e0000 */
[----:B----4-:R-:W3:Y:S04]  /*bf40*/  SHFL.BFLY PT, R2, R7, 0x2, 0x1f ;  /* 0x0c401f0007027f89 */ /* 0x010ee800000e0000 */
[----:B------:R-:W4:Y:S01]  /*bf50*/  SHFL.BFLY PT, R0, R6, 0x2, 0x1f ;  /* 0x0c401f0006007f89 */ /* 0x000f2200000e0000 */
[----:B-1----:R-:W-:-:S02]  /*bf60*/  FADD.FTZ R5, R5, R9 ;  /* 0x0000000905057221 */ /* 0x002fc40000010000 */
[----:B--2---:R-:W-:-:S03]  /*bf70*/  FADD.FTZ R4, R4, R8 ;  /* 0x0000000804047221 */ /* 0x004fc60000010000 */
[----:B------:R-:W1:Y:S01]  /*bf80*/  SHFL.BFLY PT, R38, R5, 0x1, 0x1f ;  /* 0x0c201f0005267f89 */ /* 0x000e6200000e0000 */
[----:B---3--:R-:W-:-:S03]  /*bf90*/  FADD.FTZ R2, R2, R7 ;  /* 0x0000000702027221 */ /* 0x008fc60000010000 */
[----:B------:R-:W2:Y:S01]  /*bfa0*/  SHFL.BFLY PT, R8, R4, 0x1, 0x1f ;  /* 0x0c201f0004087f89 */ /* 0x000ea200000e0000 */
[----:B----4-:R-:W-:-:S03]  /*bfb0*/  FADD.FTZ R0, R0, R6 ;  /* 0x0000000600007221 */ /* 0x010fc60000010000 */
[----:B------:R-:W3:Y:S04]  /*bfc0*/  SHFL.BFLY PT, R7, R2, 0x1, 0x1f ;  /* 0x0c201f0002077f89 */ /* 0x000ee800000e0000 */
[----:B------:R-:W4:Y:S01]  /*bfd0*/  SHFL.BFLY PT, R6, R0, 0x1, 0x1f ;  /* 0x0c201f0000067f89 */ /* 0x000f2200000e0000 */
[----:B-1----:R-:W-:Y:S01]  /*bfe0*/  FADD.FTZ R38, R5, R38 ;  /* 0x0000002605267221 */ /* 0x002fe20000010000 */
[CC--:B------:R-:W-:Y:S02]  /*bff0*/  LEA.HI R5, R41.reuse, R55.reuse, RZ, 0x2 ;  /* 0x0000003729057211 */ /* 0x0c0fe400078f10ff */
[----:B------:R-:W-:Y:S01]  /*c000*/  LEA.HI R41, R41, R55, RZ, 0x5 ;  /* 0x0000003729297211 */ /* 0x000fe200078f28ff */
[----:B--2---:R-:W-:Y:S01]  /*c010*/  FADD.FTZ R39, R4, R8 ;  /* 0x0000000804277221 */ /* 0x004fe20000010000 */
[----:B------:R-:W-:-:S02]  /*c020*/  SHF.R.S32.HI R4, RZ, 0x1f, R5 ;  /* 0x0000001fff047819 */ /* 0x000fc40000011405 */
[----:B------:R-:W-:Y:S01]  /*c030*/  FSETP.NE.FTZ.AND P6, PT, R38, RZ, PT ;  /* 0x000000ff2600720b */ /* 0x000fe20003fd5000 */
[----:B---3--:R-:W-:Y:S01]  /*c040*/  FADD.FTZ R52, R2, R7 ;  /* 0x0000000702347221 */ /* 0x008fe20000010000 */
[----:B------:R-:W-:Y:S02]  /*c050*/  SHF.R.S32.HI R2, RZ, 0x2, R5 ;  /* 0x00000002ff027819 */ /* 0x000fe40000011405 */
[----:B------:R-:W-:Y:S01]  /*c060*/  FSETP.NE.FTZ.AND P5, PT, R39, RZ, PT ;  /* 0x000000ff2700720b */ /* 0x000fe20003fb5000 */
[----:B----4-:R-:W-:Y:S01]  /*c070*/  FADD.FTZ R53, R0, R6 ;  /* 0x0000000600357221 */ /* 0x010fe20000010000 */
[----:B------:R-:W-:Y:S02]  /*c080*/  LEA.HI R4, R4, R2, RZ, 0x3 ;  /* 0x0000000204047211 */ /* 0x000fe400078f18ff */
[----:B------:R-:W-:Y:S02]  /*c090*/  FSETP.NE.FTZ.AND P4, PT, R52, RZ, PT ;  /* 0x000000ff3400720b */ /* 0x000fe40003f95000 */
[----:B------:R-:W-:Y:S01]  /*c0a0*/  LOP3.LUT R13, R4, 0xfffffff8, RZ, 0xc0, !PT ;  /* 0xfffffff8040d7812 */ /* 0x000fe200078ec0ff */
[----:B------:R-:W-:Y:S01]  /*c0b0*/  IMAD.MOV.U32 R4, RZ, RZ, 0x3f800000 ;  /* 0x3f800000ff047424 */ /* 0x000fe200078e00ff */
[----:B------:R-:W-:-:S02]  /*c0c0*/  MOV R0, 0x3f800000 ;  /* 0x3f80000000007802 */ /* 0x000fc40000000f00 */
[----:B------:R-:W-:Y:S02]  /*c0d0*/  IADD3 R13, R2, -R13, RZ ;  /* 0x8000000d020d7210 */ /* 0x000fe40007ffe0ff */
[----:B------:R-:W-:Y:S01]  /*c0e0*/  @!P0 MOV R6, c[0x0][0x214] ;  /* 0x0000850000068a02 */ /* 0x000fe20000000f00 */
[----:B------:R-:W1:Y:S01]  /*c0f0*/  @P5 MUFU.RCP R4, R39 ;  /* 0x0000002700045308 */ /* 0x000e620000001000 */
[----:B------:R-:W-:Y:S02]  /*c100*/  LOP3.LUT R2, R13, 0x1, RZ, 0xc0, !PT ;  /* 0x000000010d027812 */ /* 0x000fe400078ec0ff */
[----:B------:R-:W-:Y:S02]  /*c110*/  @!P0 SEL R54, R6, c[0x0][0x234], !P3 ;  /* 0x00008d0006368a07 */ /* 0x000fe40005800000 */
[----:B------:R-:W-:Y:S01]  /*c120*/  ISETP.NE.U32.AND P1, PT, R2, 0x1, PT ;  /* 0x000000010200780c */ /* 0x000fe20003f25070 */
[----:B------:R-:W-:Y:S01]  /*c130*/  IMAD.MOV.U32 R2, RZ, RZ, 0x3f800000 ;  /* 0x3f800000ff027424 */ /* 0x000fe200078e00ff */
[----:B------:R-:W-:Y:S01]  /*c140*/  LOP3.LUT R5, R5, 0x3ffffffc, RZ, 0xc0, !PT ;  /* 0x3ffffffc05057812 */ /* 0x000fe200078ec0ff */
[----:B------:R-:W2:Y:S01]  /*c150*/  @P6 MUFU.RCP R0, R38 ;  /* 0x0000002600006308 */ /* 0x000ea20000001000 */
[----:B------:R-:W-:-:S02]  /*c160*/  SEL R37, R37, 0x10, !P1 ;  /* 0x0000001025257807 */ /* 0x000fc40004800000 */
[----:B------:R-:W-:Y:S02]  /*c170*/  R2P PR, R13, 0x6 ;  /* 0x000000060d007804 */ /* 0x000fe40000000000 */
[----:B------:R-:W-:Y:S02]  /*c180*/  SHF.R.S32.HI R7, RZ, 0x5, R41 ;  /* 0x00000005ff077819 */ /* 0x000fe40000011429 */
[----:B------:R-:W-:Y:S01]  /*c190*/  IADD3 R5, -R5, R55, RZ ;  /* 0x0000003705057210 */ /* 0x000fe20007ffe1ff */
[----:B------:R-:W3:Y:S01]  /*c1a0*/  @P4 MUFU.RCP R2, R52 ;  /* 0x0000003400024308 */ /* 0x000ee20000001000 */
[----:B------:R-:W-:Y:S01]  /*c1b0*/  SEL R36, R36, 0xffffffe0, !P1 ;  /* 0xffffffe024247807 */ /* 0x000fe20004800000 */
[C---:B-1----:R-:W-:Y:S01]  /*c1c0*/  FMUL.FTZ R146, R4.reuse, R146 ;  /* 0x0000009204927220 */ /* 0x042fe20000410000 */
[----:B------:R-:W-:Y:S01]  /*c1d0*/  FSETP.NE.FTZ.AND P1, PT, R53, RZ, PT ;  /* 0x000000ff3500720b */ /* 0x000fe20003f35000 */
[C---:B------:R-:W-:Y:S01]  /*c1e0*/  FMUL.FTZ R154, R4.reuse, R154 ;  /* 0x0000009a049a7220 */ /* 0x040fe20000410000 */
[----:B------:R-:W-:Y:S01]  /*c1f0*/  LEA R40, R7, R5, 0x9 ;  /* 0x0000000507287211 */ /* 0x000fe200078e48ff */
[----:B------:R-:W-:Y:S01]  /*c200*/  FMUL.FTZ R5, R4, R147 ;  /* 0x0000009304057220 */ /* 0x000fe20000410000 */
[----:B------:R-:W-:Y:S01]  /*c210*/  ISETP.NE.OR P3, PT, RZ, UR4, !P3 ;  /* 0x00000004ff007c0c */ /* 0x000fe2000df65670 */
[----:B--2---:R-:W-:-:S02]  /*c220*/  FMUL.FTZ R144, R0, R144 ;  /* 0x0000009000907220 */ /* 0x004fc40000410000 */
[C---:B------:R-:W-:Y:S01]  /*c230*/  FMUL.FTZ R6, R0.reuse, R145 ;  /* 0x0000009100067220 */ /* 0x040fe20000410000 */
[----:B------:R-:W-:Y:S01]  /*c240*/  F2FP.PACK_AB R5, R5, R146 ;  /* 0x000000920505723e */ /* 0x000fe200000000ff */
[C---:B------:R-:W-:Y:S02]  /*c250*/  FMUL.FTZ R152, R0.reuse, R152 ;  /* 0x0000009800987220 */ /* 0x040fe40000410000 */
[----:B------:R-:W-:Y:S01]  /*c260*/  FMUL.FTZ R153, R0, R153 ;  /* 0x0000009900997220 */ /* 0x000fe20000410000 */
[----:B------:R-:W-:Y:S01]  /*c270*/  F2FP.PACK_AB R6, R6, R144 ;  /* 0x000000900606723e */ /* 0x000fe200000000ff */
[C---:B------:R-:W-:Y:S02]  /*c280*/  FMUL.FTZ R156, R0.reuse, R156 ;  /* 0x0000009c009c7220 */ /* 0x040fe40000410000 */
[C---:B------:R-:W-:Y:S02]  /*c290*/  FMUL.FTZ R11, R0.reuse, R157 ;  /* 0x0000009d000b7220 */ /* 0x040fe40000410000 */
[----:B------:R-:W-:-:S02]  /*c2a0*/  FMUL.FTZ R168, R0, R168 ;  /* 0x000000a800a87220 */ /* 0x000fc40000410000 */
[C---:B------:R-:W-:Y:S01]  /*c2b0*/  FMUL.FTZ R9, R0.reuse, R169 ;  /* 0x000000a900097220 */ /* 0x040fe20000410000 */
[----:B------:R-:W-:Y:S01]  /*c2c0*/  F2FP.PACK_AB R11, R11, R156 ;  /* 0x0000009c0b0b723e */ /* 0x000fe200000000ff */
[C---:B------:R-:W-:Y:S02]  /*c2d0*/  FMUL.FTZ R172, R0.reuse, R172 ;  /* 0x000000ac00ac7220 */ /* 0x040fe40000410000 */
[C---:B------:R-:W-:Y:S01]  /*c2e0*/  FMUL.FTZ R31, R0.reuse, R173 ;  /* 0x000000ad001f7220 */ /* 0x040fe20000410000 */
[----:B------:R-:W-:Y:S01]  /*c2f0*/  F2FP.PACK_AB R9, R9, R168 ;  /* 0x000000a80909723e */ /* 0x000fe200000000ff */
[C---:B------:R-:W-:Y:S02]  /*c300*/  FMUL.FTZ R184, R0.reuse, R184 ;  /* 0x000000b800b87220 */ /* 0x040fe40000410000 */
[C---:B------:R-:W-:Y:S01]  /*c310*/  FMUL.FTZ R25, R0.reuse, R185 ;  /* 0x000000b900197220 */ /* 0x040fe20000410000 */
[----:B------:R-:W-:Y:S01]  /*c320*/  F2FP.PACK_AB R31, R31, R172 ;  /* 0x000000ac1f1f723e */ /* 0x000fe200000000ff */
[----:B------:R-:W-:-:S02]  /*c330*/  FMUL.FTZ R188, R0, R188 ;  /* 0x000000bc00bc7220 */ /* 0x000fc40000410000 */
[C---:B------:R-:W-:Y:S01]  /*c340*/  FMUL.FTZ R24, R0.reuse, R189 ;  /* 0x000000bd00187220 */ /* 0x040fe20000410000 */
[----:B------:R-:W-:Y:S01]  /*c350*/  F2FP.PACK_AB R25, R25, R184 ;  /* 0x000000b81919723e */ /* 0x000fe200000000ff */
[C---:B------:R-:W-:Y:S02]  /*c360*/  FMUL.FTZ R200, R0.reuse, R200 ;  /* 0x000000c800c87220 */ /* 0x040fe40000410000 */
[----:B------:R-:W-:Y:S01]  /*c370*/  FMUL.FTZ R14, R0, R201 ;  /* 0x000000c9000e7220 */ /* 0x000fe20000410000 */
[----:B------:R-:W-:Y:S01]  /*c380*/  MOV R0, 0x3f800000 ;  /* 0x3f80000000007802 */ /* 0x000fe20000000f00 */
[----:B---3--:R-:W-:Y:S01]  /*c390*/  FMUL.FTZ R140, R2, R140 ;  /* 0x0000008c028c7220 */ /* 0x008fe20000410000 */
[----:B------:R-:W-:Y:S01]  /*c3a0*/  F2FP.PACK_AB R24, R24, R188 ;  /* 0x000000bc1818723e */ /* 0x000fe200000000ff */
[----:B------:R-:W-:Y:S01]  /*c3b0*/  FMUL.FTZ R35, R2, R141 ;  /* 0x0000008d02237220 */ /* 0x000fe20000410000 */
[----:B------:R-:W-:Y:S01]  /*c3c0*/  F2FP.PACK_AB R14, R14, R200 ;  /* 0x000000c80e0e723e */ /* 0x000fe200000000ff */
[C---:B------:R-:W-:Y:S01]  /*c3d0*/  FMUL.FTZ R148, R2.reuse, R148 ;  /* 0x0000009402947220 */ /* 0x040fe20000410000 */
[----:B------:R-:W1:Y:S01]  /*c3e0*/  @P1 MUFU.RCP R0, R53 ;  /* 0x0000003500001308 */ /* 0x000e620000001000 */
[C---:B------:R-:W-:Y:S01]  /*c3f0*/  FMUL.FTZ R34, R2.reuse, R149 ;  /* 0x0000009502227220 */ /* 0x040fe20000410000 */
[----:B------:R-:W-:Y:S01]  /*c400*/  F2FP.PACK_AB R35, R35, R140 ;  /* 0x0000008c2323723e */ /* 0x000fe200000000ff */
[----:B------:R-:W-:-:S02]  /*c410*/  FMUL.FTZ R160, R2, R160 ;  /* 0x000000a002a07220 */ /* 0x000fc40000410000 */
[----:B------:R-:W-:Y:S01]  /*c420*/  FMUL.FTZ R19, R2, R161 ;  /* 0x000000a102137220 */ /* 0x000fe20000410000 */
        /* <DEDUP_REMOVED lines=8> */
[----:B------:R-:W-:Y:S01]  /*c4b0*/  FMUL.FTZ R28, R2, R181 ;  /* 0x000000b5021c7220 */ /* 0x000fe20000410000 */
[----:B------:R-:W-:Y:S01]  /*c4c0*/  F2FP.PACK_AB R26, R26, R176 ;  /* 0x000000b01a1a723e */ /* 0x000fe200000000ff */
[C---:B------:R-:W-:Y:S02]  /*c4d0*/  FMUL.FTZ R192, R2.reuse, R192 ;  /* 0x000000c002c07220 */ /* 0x040fe40000410000 */
[----:B------:R-:W-:Y:S01]  /*c4e0*/  FMUL.FTZ R22, R2, R193 ;  /* 0x000000c102167220 */ /* 0x000fe20000410000 */
[----:B------:R-:W-:Y:S01]  /*c4f0*/  F2FP.PACK_AB R28, R28, R180 ;  /* 0x000000b41c1c723e */ /* 0x000fe200000000ff */
[C---:B------:R-:W-:Y:S02]  /*c500*/  FMUL.FTZ R196, R2.reuse, R196 ;  /* 0x000000c402c47220 */ /* 0x040fe40000410000 */
[----:B------:R-:W-:Y:S01]  /*c510*/  FMUL.FTZ R21, R2, R197 ;  /* 0x000000c502157220 */ /* 0x000fe20000410000 */
[----:B------:R-:W-:Y:S01]  /*c520*/  SHF.L.U32 R2, R13, 0x6, RZ ;  /* 0x000000060d027819 */ /* 0x000fe200000006ff */
[----:B------:R-:W-:Y:S01]  /*c530*/  FMUL.FTZ R7, R4, R155 ;  /* 0x0000009b04077220 */ /* 0x000fe20000410000 */
[----:B------:R-:W-:Y:S01]  /*c540*/  F2FP.PACK_AB R22, R22, R192 ;  /* 0x000000c01616723e */ /* 0x000fe200000000ff */
[----:B------:R-:W-:Y:S01]  /*c550*/  FMUL.FTZ R158, R4, R158 ;  /* 0x0000009e049e7220 */ /* 0x000fe20000410000 */
[----:B------:R-:W-:Y:S01]  /*c560*/  LOP3.LUT R2, R2, 0x1c0, RZ, 0xc0, !PT ;  /* 0x000001c002027812 */ /* 0x000fe200078ec0ff */
[C---:B------:R-:W-:Y:S01]  /*c570*/  FMUL.FTZ R10, R4.reuse, R159 ;  /* 0x0000009f040a7220 */ /* 0x040fe20000410000 */
[----:B------:R-:W-:Y:S01]  /*c580*/  F2FP.PACK_AB R7, R7, R154 ;  /* 0x0000009a0707723e */ /* 0x000fe200000000ff */
[----:B------:R-:W-:Y:S01]  /*c590*/  FMUL.FTZ R170, R4, R170 ;  /* 0x000000aa04aa7220 */ /* 0x000fe20000410000 */
[----:B------:R-:W-:Y:S01]  /*c5a0*/  LEA.HI R2, R2, R2, RZ, 0x1d ;  /* 0x0000000202027211 */ /* 0x000fe200078fe8ff */
[----:B------:R-:W-:Y:S01]  /*c5b0*/  FMUL.FTZ R17, R4, R171 ;  /* 0x000000ab04117220 */ /* 0x000fe20000410000 */
[----:B------:R-:W-:Y:S01]  /*c5c0*/  F2FP.PACK_AB R10, R10, R158 ;  /* 0x0000009e0a0a723e */ /* 0x000fe200000000ff */
[----:B------:R-:W-:Y:S01]  /*c5d0*/  FMUL.FTZ R174, R4, R174 ;  /* 0x000000ae04ae7220 */ /* 0x000fe20000410000 */
[----:B------:R-:W-:Y:S01]  /*c5e0*/  F2FP.PACK_AB R21, R21, R196 ;  /* 0x000000c41515723e */ /* 0x000fe200000000ff */
[----:B------:R-:W-:Y:S01]  /*c5f0*/  IMAD.U32 R2, R40, 0x2, R2 ;  /* 0x0000000228027824 */ /* 0x000fe200078e0002 */
[----:B------:R-:W-:Y:S01]  /*c600*/  F2FP.PACK_AB R17, R17, R170 ;  /* 0x000000aa1111723e */ /* 0x000fe200000000ff */
[----:B------:R-:W-:-:S02]  /*c610*/  FMUL.FTZ R30, R4, R175 ;  /* 0x000000af041e7220 */ /* 0x000fc40000410000 */
[----:B------:R-:W-:Y:S01]  /*c620*/  FMUL.FTZ R186, R4, R186 ;  /* 0x000000ba04ba7220 */ /* 0x000fe20000410000 */
[----:B------:R-:W-:Y:S01]  /*c630*/  SHF.L.U32 R2, R2, 0x1, RZ ;  /* 0x0000000102027819 */ /* 0x000fe200000006ff */
[----:B------:R-:W-:Y:S01]  /*c640*/  FMUL.FTZ R16, R4, R187 ;  /* 0x000000bb04107220 */ /* 0x000fe20000410000 */
[----:B------:R-:W-:Y:S01]  /*c650*/  F2FP.PACK_AB R30, R30, R174 ;  /* 0x000000ae1e1e723e */ /* 0x000fe200000000ff */
[C---:B------:R-:W-:Y:S02]  /*c660*/  FMUL.FTZ R190, R4.reuse, R190 ;  /* 0x000000be04be7220 */ /* 0x040fe40000410000 */
[C---:B------:R-:W-:Y:S01]  /*c670*/  FMUL.FTZ R23, R4.reuse, R191 ;  /* 0x000000bf04177220 */ /* 0x040fe20000410000 */
[----:B------:R2:W-:Y:S01]  /*c680*/  STS [R2], R6 ;  /* 0x0000000602007388 */ /* 0x0005e20000000800 */
[----:B------:R-:W-:Y:S01]  /*c690*/  FMUL.FTZ R202, R4, R202 ;  /* 0x000000ca04ca7220 */ /* 0x000fe20000410000 */
[----:B------:R-:W-:Y:S01]  /*c6a0*/  F2FP.PACK_AB R16, R16, R186 ;  /* 0x000000ba1010723e */ /* 0x000fe200000000ff */
[----:B------:R-:W-:Y:S01]  /*c6b0*/  FMUL.FTZ R4, R4, R203 ;  /* 0x000000cb04047220 */ /* 0x000fe20000410000 */
[----:B------:R3:W-:Y:S01]  /*c6c0*/  STS [R2+0x400], R5 ;  /* 0x0004000502007388 */ /* 0x0007e20000000800 */
[C---:B-1----:R-:W-:Y:S01]  /*c6d0*/  FMUL.FTZ R143, R0.reuse, R143 ;  /* 0x0000008f008f7220 */ /* 0x042fe20000410000 */
[----:B------:R-:W-:Y:S01]  /*c6e0*/  F2FP.PACK_AB R23, R23, R190 ;  /* 0x000000be1717723e */ /* 0x000fe200000000ff */
[----:B------:R-:W-:Y:S01]  /*c6f0*/  FMUL.FTZ R8, R0, R142 ;  /* 0x0000008e00087220 */ /* 0x000fe20000410000 */
[----:B------:R-:W-:Y:S01]  /*c700*/  F2FP.PACK_AB R13, R4, R202 ;  /* 0x000000ca040d723e */ /* 0x000fe200000000ff */
[----:B------:R-:W-:Y:S01]  /*c710*/  FMUL.FTZ R151, R0, R151 ;  /* 0x0000009700977220 */ /* 0x000fe20000410000 */
[----:B------:R-:W-:Y:S01]  /*c720*/  IADD3 R4, R2, R37, RZ ;  /* 0x0000002502047210 */ /* 0x000fe20007ffe0ff */
[C---:B------:R-:W-:Y:S01]  /*c730*/  FMUL.FTZ R12, R0.reuse, R150 ;  /* 0x00000096000c7220 */ /* 0x040fe20000410000 */
[----:B------:R-:W-:Y:S01]  /*c740*/  F2FP.PACK_AB R8, R143, R8 ;  /* 0x000000088f08723e */ /* 0x000fe200000000ff */
[----:B------:R-:W-:-:S02]  /*c750*/  FMUL.FTZ R163, R0, R163 ;  /* 0x000000a300a37220 */ /* 0x000fc40000410000 */
[C---:B------:R-:W-:Y:S01]  /*c760*/  FMUL.FTZ R18, R0.reuse, R162 ;  /* 0x000000a200127220 */ /* 0x040fe20000410000 */
[----:B------:R-:W-:Y:S01]  /*c770*/  F2FP.PACK_AB R12, R151, R12 ;  /* 0x0000000c970c723e */ /* 0x000fe200000000ff */
[C---:B------:R-:W-:Y:S01]  /*c780*/  FMUL.FTZ R167, R0.reuse, R167 ;  /* 0x000000a700a77220 */ /* 0x040fe20000410000 */
[----:B------:R-:W-:Y:S01]  /*c790*/  STS [R4+0x400], R7 ;  /* 0x0004000704007388 */ /* 0x000fe20000000800 */
[C---:B------:R-:W-:Y:S01]  /*c7a0*/  FMUL.FTZ R32, R0.reuse, R166 ;  /* 0x000000a600207220 */ /* 0x040fe20000410000 */
[----:B------:R-:W-:Y:S01]  /*c7b0*/  F2FP.PACK_AB R18, R163, R18 ;  /* 0x00000012a312723e */ /* 0x000fe200000000ff */
[C---:B------:R-:W-:Y:S02]  /*c7c0*/  FMUL.FTZ R179, R0.reuse, R179 ;  /* 0x000000b300b37220 */ /* 0x040fe40000410000 */
[C---:B------:R-:W-:Y:S01]  /*c7d0*/  FMUL.FTZ R29, R0.reuse, R178 ;  /* 0x000000b2001d7220 */ /* 0x040fe20000410000 */
[----:B------:R-:W-:Y:S01]  /*c7e0*/  F2FP.PACK_AB R32, R167, R32 ;  /* 0x00000020a720723e */ /* 0x000fe200000000ff */
[----:B------:R-:W-:Y:S01]  /*c7f0*/  FMUL.FTZ R183, R0, R183 ;  /* 0x000000b700b77220 */ /* 0x000fe20000410000 */
[----:B--2---:R-:W-:Y:S01]  /*c800*/  IADD3 R6, R2, R36, RZ ;  /* 0x0000002402067210 */ /* 0x004fe20007ffe0ff */
[C---:B------:R-:W-:Y:S01]  /*c810*/  FMUL.FTZ R27, R0.reuse, R182 ;  /* 0x000000b6001b7220 */ /* 0x040fe20000410000 */
[----:B------:R-:W-:Y:S01]  /*c820*/  F2FP.PACK_AB R29, R179, R29 ;  /* 0x0000001db31d723e */ /* 0x000fe200000000ff */
[----:B------:R-:W-:-:S02]  /*c830*/  FMUL.FTZ R195, R0, R195 ;  /* 0x000000c300c37220 */ /* 0x000fc40000410000 */
[C---:B------:R-:W-:Y:S01]  /*c840*/  FMUL.FTZ R15, R0.reuse, R194 ;  /* 0x000000c2000f7220 */ /* 0x040fe20000410000 */
[----:B------:R-:W-:Y:S01]  /*c850*/  F2FP.PACK_AB R27, R183, R27 ;  /* 0x0000001bb71b723e */ /* 0x000fe200000000ff */
[C---:B------:R-:W-:Y:S02]  /*c860*/  FMUL.FTZ R199, R0.reuse, R199 ;  /* 0x000000c700c77220 */ /* 0x040fe40000410000 */
[----:B------:R-:W-:Y:S01]  /*c870*/  FMUL.FTZ R20, R0, R198 ;  /* 0x000000c600147220 */ /* 0x000fe20000410000 */
[----:B------:R-:W-:Y:S01]  /*c880*/  F2FP.PACK_AB R0, R153, R152 ;  /* 0x000000989900723e */ /* 0x000fe200000000ff */
[----:B---3--:R-:W-:Y:S01]  /*c890*/  IMAD.IADD R5, R4, 0x1, R36 ;  /* 0x0000000104057824 */ /* 0x008fe200078e0224 */
[----:B------:R-:W-:Y:S02]  /*c8a0*/  F2FP.PACK_AB R15, R195, R15 ;  /* 0x0000000fc30f723e */ /* 0x000fe400000000ff */
[----:B------:R-:W-:Y:S01]  /*c8b0*/  F2FP.PACK_AB R20, R199, R20 ;  /* 0x00000014c714723e */ /* 0x000fe200000000ff */
[----:B------:R1:W-:Y:S04]  /*c8c0*/  STS [R4], R0 ;  /* 0x0000000004007388 */ /* 0x0003e80000000800 */
[----:B------:R-:W-:Y:S04]  /*c8d0*/  STS [R2+0x2000], R35 ;  /* 0x0020002302007388 */ /* 0x000fe80000000800 */
[----:B------:R2:W-:Y:S04]  /*c8e0*/  STS [R2+0x2400], R8 ;  /* 0x0024000802007388 */ /* 0x0005e80000000800 */
[----:B------:R-:W-:Y:S04]  /*c8f0*/  STS [R4+0x2000], R34 ;  /* 0x0020002204007388 */ /* 0x000fe80000000800 */
[----:B------:R3:W-:Y:S04]  /*c900*/  STS [R4+0x2400], R12 ;  /* 0x0024000c04007388 */ /* 0x0007e80000000800 */
[----:B------:R4:W-:Y:S04]  /*c910*/  STS [R6], R11 ;  /* 0x0000000b06007388 */ /* 0x0009e80000000800 */
[----:B------:R4:W-:Y:S01]  /*c920*/  STS [R6+0x400], R10 ;  /* 0x0004000a06007388 */ /* 0x0009e20000000800 */
[----:B-1----:R-:W-:-:S02]  /*c930*/  IADD3 R0, R2, 0x40, RZ ;  /* 0x0000004002007810 */ /* 0x002fc40007ffe0ff */
[----:B------:R-:W-:Y:S01]  /*c940*/  @P2 IADD3 R0, R2, -0x40, RZ ;  /* 0xffffffc002002810 */ /* 0x000fe20007ffe0ff */
[----:B------:R-:W-:Y:S04]  /*c950*/  STS [R5], R9 ;  /* 0x0000000905007388 */ /* 0x000fe80000000800 */
[----:B------:R1:W-:Y:S01]  /*c960*/  STS [R5+0x400], R17 ;  /* 0x0004001105007388 */ /* 0x0003e20000000800 */
[----:B--2---:R-:W-:Y:S01]  /*c970*/  IADD3 R2, R0, 0x400, RZ ;  /* 0x0000040000027810 */ /* 0x004fe20007ffe0ff */
[----:B------:R-:W-:Y:S02]  /*c980*/  @P6 MUFU.LG2 R8, R38 ;  /* 0x0000002600086308 */ /* 0x000fe40000000c00 */
[----:B------:R2:W-:Y:S04]  /*c990*/  STS [R6+0x2000], R19 ;  /* 0x0020001306007388 */ /* 0x0005e80000000800 */
[----:B------:R2:W-:Y:S01]  /*c9a0*/  STS [R6+0x2400], R18 ;  /* 0x0024001206007388 */ /* 0x0005e20000000800 */
[----:B---3--:R-:W-:-:S03]  /*c9b0*/  IADD3 R4, R36, R0, RZ ;  /* 0x0000000024047210 */ /* 0x008fc60007ffe0ff */
[----:B------:R-:W-:Y:S01]  /*c9c0*/  STS [R5+0x2000], R33 ;  /* 0x0020002105007388 */ /* 0x000fe20000000800 */
[----:B----4-:R-:W-:Y:S03]  /*c9d0*/  @P1 MUFU.LG2 R11, R53 ;  /* 0x00000035000b1308 */ /* 0x010fe60000000c00 */
[----:B------:R-:W-:Y:S04]  /*c9e0*/  STS [R5+0x2400], R32 ;  /* 0x0024002005007388 */ /* 0x000fe80000000800 */
[----:B------:R-:W-:Y:S01]  /*c9f0*/  STS [R0], R31 ;  /* 0x0000001f00007388 */ /* 0x000fe20000000800 */
[----:B------:R-:W3:Y:S03]  /*ca00*/  @P5 MUFU.LG2 R10, R39 ;  /* 0x00000027000a5308 */ /* 0x000ee60000000c00 */
[----:B------:R-:W-:Y:S04]  /*ca10*/  STS [R0+0x400], R30 ;  /* 0x0004001e00007388 */ /* 0x000fe80000000800 */
[----:B-1----:R-:W1:Y:S01]  /*ca20*/  S2R R17, SR_CTAID.X ;  /* 0x0000000000117919 */ /* 0x002e620000002500 */
[----:B------:R-:W4:Y:S03]  /*ca30*/  @P4 MUFU.LG2 R9, R52 ;  /* 0x0000003400094308 */ /* 0x000f260000000c00 */
[----:B--2---:R-:W2:Y:S01]  /*ca40*/  S2R R19, SR_CTAID.Z ;  /* 0x0000000000137919 */ /* 0x004ea20000002700 */
[----:B------:R-:W-:-:S02]  /*ca50*/  IADD3 R6, R37, R2, R36 ;  /* 0x0000000225067210 */ /* 0x000fc40007ffe024 */
[----:B------:R-:W-:Y:S01]  /*ca60*/  IADD3 R2, R37, R0, RZ ;  /* 0x0000000025027210 */ /* 0x000fe20007ffe0ff */
[----:B------:R-:W1:Y:S01]  /*ca70*/  S2R R18, SR_CTAID.Y ;  /* 0x0000000000127919 */ /* 0x000e620000002600 */
[----:B---3--:R-:W-:-:S03]  /*ca80*/  @P5 FMUL.FTZ R10, R10, 0.69314718246459960938 ;  /* 0x3f3172180a0a5820 */ /* 0x008fc60000410000 */
[----:B------:R-:W-:Y:S04]  /*ca90*/  STS [R2], R25 ;  /* 0x0000001902007388 */ /* 0x000fe80000000800 */
[----:B------:R3:W-:Y:S01]  /*caa0*/  STS [R2+0x400], R16 ;  /* 0x0004001002007388 */ /* 0x0007e20000000800 */
[----:B----4-:R-:W-:-:S03]  /*cab0*/  @P4 FMUL.FTZ R9, R9, 0.69314718246459960938 ;  /* 0x3f31721809094820 */ /* 0x010fc60000410000 */
[----:B------:R-:W-:Y:S04]  /*cac0*/  STS [R0+0x2000], R26 ;  /* 0x0020001a00007388 */ /* 0x000fe80000000800 */
[----:B------:R4:W-:Y:S04]  /*cad0*/  STS [R0+0x2400], R29 ;  /* 0x0024001d00007388 */ /* 0x0009e80000000800 */
[----:B------:R-:W-:Y:S04]  /*cae0*/  STS [R2+0x2000], R28 ;  /* 0x0020001c02007388 */ /* 0x000fe80000000800 */
[----:B------:R2:W-:Y:S01]  /*caf0*/  STS [R2+0x2400], R27 ;  /* 0x0024001b02007388 */ /* 0x0005e20000000800 */
[----:B-1----:R-:W-:-:S03]  /*cb00*/  @!P3 IMAD R12, R18, c[0x0][0x214], RZ ;  /* 0x00008500120cba24 */ /* 0x002fc600078e02ff */
[----:B------:R-:W-:Y:S04]  /*cb10*/  STS [R4], R24 ;  /* 0x0000001804007388 */ /* 0x000fe80000000800 */
[----:B------:R-:W-:Y:S01]  /*cb20*/  STS [R4+0x400], R23 ;  /* 0x0004001704007388 */ /* 0x000fe20000000800 */
[----:B---3--:R-:W-:Y:S02]  /*cb30*/  MOV R16, 0x7f800000 ;  /* 0x7f80000000107802 */ /* 0x008fe40000000f00 */
[----:B----4-:R-:W-:-:S05]  /*cb40*/  IADD3 R0, R36, R2, RZ ;  /* 0x0000000224007210 */ /* 0x010fca0007ffe0ff */
[----:B------:R1:W-:Y:S01]  /*cb50*/  STS [R0], R14 ;  /* 0x0000000e00007388 */ /* 0x0003e20000000800 */
[----:B--2---:R-:W-:-:S03]  /*cb60*/  @P0 IMAD.MOV.U32 R2, RZ, RZ, 0x1 ;  /* 0x00000001ff020424 */ /* 0x004fc600078e00ff */
[----:B------:R2:W-:Y:S01]  /*cb70*/  STS [R6], R13 ;  /* 0x0000000d06007388 */ /* 0x0005e20000000800 */
[----:B------:R-:W-:-:S03]  /*cb80*/  @!P0 IMAD R2, R54, c[0x0][0x1c0], RZ ;  /* 0x0000700036028a24 */ /* 0x000fc600078e02ff */
[----:B------:R-:W-:Y:S01]  /*cb90*/  STS [R4+0x2000], R22 ;  /* 0x0020001604007388 */ /* 0x000fe20000000800 */
[----:B------:R-:W-:-:S03]  /*cba0*/  IMAD R2, R18, R2, RZ ;  /* 0x0000000212027224 */ /* 0x000fc600078e02ff */
[----:B------:R3:W-:Y:S02]  /*cbb0*/  STS [R4+0x2400], R15 ;  /* 0x0024000f04007388 */ /* 0x0007e40000000800 */
[----:B------:R-:W-:Y:S02]  /*cbc0*/  SEL R2, R2, RZ, P3 ;  /* 0x000000ff02027207 */ /* 0x000fe40001800000 */
[----:B------:R4:W-:Y:S03]  /*cbd0*/  STS [R0+0x2000], R21 ;  /* 0x0020001500007388 */ /* 0x0009e60000000800 */
[----:B------:R-:W-:Y:S01]  /*cbe0*/  IMAD R2, R19, R54, R2 ;  /* 0x0000003613027224 */ /* 0x000fe200078e0202 */
[----:B------:R4:W-:Y:S04]  /*cbf0*/  STS [R6+0x2000], R20 ;  /* 0x0020001406007388 */ /* 0x0009e80000000800 */
[----:B------:R-:W-:Y:S01]  /*cc00*/  BAR.SYNC.DEFER_BLOCKING 0x0 ;  /* 0x0000000000007b1d */ /* 0x000fe20000010000 */
[----:B-1----:R-:W-:-:S02]  /*cc10*/  MOV R14, 0x7f800000 ;  /* 0x7f800000000e7802 */ /* 0x002fc40000000f00 */
[----:B--2---:R-:W-:Y:S01]  /*cc20*/  MOV R13, 0x7f800000 ;  /* 0x7f800000000d7802 */ /* 0x004fe20000000f00 */
[----:B------:R-:W-:Y:S01]  /*cc30*/  @P4 FFMA.FTZ R13, R134, c[0x0][0x238], R9 ;  /* 0x00008e00860d4a23 */ /* 0x000fe20000010009 */
[----:B---3--:R-:W-:Y:S01]  /*cc40*/  CS2R R4, SRZ ;  /* 0x0000000000047805 */ /* 0x008fe2000001ff00 */
[----:B------:R-:W-:Y:S01]  /*cc50*/  MOV R15, 0x7f800000 ;  /* 0x7f800000000f7802 */ /* 0x000fe20000000f00 */
[--C-:B------:R-:W-:Y:S01]  /*cc60*/  @!P3 IMAD.MOV.U32 R4, RZ, RZ, R12.reuse ;  /* 0x000000ffff04b224 */ /* 0x100fe200078e000c */
[----:B------:R-:W-:Y:S01]  /*cc70*/  @!P3 SHF.R.S32.HI R5, RZ, 0x1f, R12 ;  /* 0x0000001fff05b819 */ /* 0x000fe2000001140c */
[----:B------:R-:W-:Y:S01]  /*cc80*/  @P5 FFMA.FTZ R15, R135, c[0x0][0x238], R10 ;  /* 0x00008e00870f5a23 */ /* 0x000fe2000001000a */
[----:B----4-:R-:W-:Y:S02]  /*cc90*/  LOP3.LUT R0, R41, 0xffffffe0, RZ, 0xc0, !PT ;  /* 0xffffffe029007812 */ /* 0x010fe400078ec0ff */
[----:B------:R-:W-:Y:S02]  /*cca0*/  @P0 MOV R6, c[0x0][0x210] ;  /* 0x0000840000060a02 */ /* 0x000fe40000000f00 */
[----:B------:R-:W-:Y:S01]  /*ccb0*/  IADD3 R7, -R0, R55, RZ ;  /* 0x0000003700077210 */ /* 0x000fe20007ffe1ff */
[----:B-----5:R1:W2:Y:S01]  /*ccc0*/  LDS.128 R24, [R239] ;  /* 0x00000000ef187984 */ /* 0x0202a20000000c00 */
[----:B------:R-:W-:Y:S01]  /*ccd0*/  @!P0 MOV R6, 0x1 ;  /* 0x0000000100068802 */ /* 0x000fe20000000f00 */
[----:B------:R-:W-:Y:S01]  /*cce0*/  @P6 FMUL.FTZ R0, R8, 0.69314718246459960938 ;  /* 0x3f31721808006820 */ /* 0x000fe20000410000 */
[----:B------:R-:W-:Y:S01]  /*ccf0*/  LOP3.LUT P0, RZ, R7, 0x3, RZ, 0xc0, !PT ;  /* 0x0000000307ff7812 */ /* 0x000fe2000780c0ff */
[----:B------:R1:W3:Y:S01]  /*cd00*/  LDS.128 R20, [R239+0x800] ;  /* 0x00080000ef147984 */ /* 0x0002e20000000c00 */
[----:B------:R-:W-:-:S02]  /*cd10*/  @P1 FMUL.FTZ R7, R11, 0.69314718246459960938 ;  /* 0x3f3172180b071820 */ /* 0x000fc40000410000 */
[----:B------:R-:W-:Y:S01]  /*cd20*/  @P6 FFMA.FTZ R16, R136, c[0x0][0x238], R0 ;  /* 0x00008e0088106a23 */ /* 0x000fe20000010000 */
[----:B------:R1:W4:Y:S01]  /*cd30*/  LDS.128 R32, [R239+0x1000] ;  /* 0x00100000ef207984 */ /* 0x0003220000000c00 */
[----:B------:R-:W-:Y:S02]  /*cd40*/  IMAD R0, R17, R6, RZ ;  /* 0x0000000611007224 */ /* 0x000fe400078e02ff */
[----:B------:R-:W-:Y:S01]  /*cd50*/  @P1 FFMA.FTZ R14, R3, c[0x0][0x238], R7 ;  /* 0x00008e00030e1a23 */ /* 0x000fe20000010007 */
[----:B------:R1:W1:Y:S02]  /*cd60*/  LDS.128 R48, [R239+0x1800] ;  /* 0x00180000ef307984 */ /* 0x0002640000000c00 */
[----:B------:R-:W-:Y:S02]  /*cd70*/  SHF.L.U32 R0, R0, 0x7, RZ ;  /* 0x0000000700007819 */ /* 0x000fe400000006ff */
[----:B------:R1:W1:Y:S02]  /*cd80*/  LDS.128 R44, [R239+0x2000] ;  /* 0x00200000ef2c7984 */ /* 0x0002640000000c00 */
[----:B------:R-:W-:-:S02]  /*cd90*/  IADD3 R8, P3, P2, R0, R4, R2 ;  /* 0x0000000400087210 */ /* 0x000fc40007a7e002 */
[----:B------:R1:W1:Y:S01]  /*cda0*/  LDS.128 R40, [R239+0x2800] ;  /* 0x00280000ef287984 */ /* 0x0002620000000c00 */
[----:B------:R-:W-:Y:S02]  /*cdb0*/  SHF.R.S32.HI R0, RZ, 0x1f, R0 ;  /* 0x0000001fff007819 */ /* 0x000fe40000011400 */
[----:B------:R-:W-:Y:S01]  /*cdc0*/  SHF.R.S32.HI R2, RZ, 0x1f, R2 ;  /* 0x0000001fff027819 */ /* 0x000fe20000011402 */
[----:B------:R1:W1:Y:S03]  /*cdd0*/  LDS.128 R36, [R239+0x3000] ;  /* 0x00300000ef247984 */ /* 0x0002660000000c00 */
[----:B------:R-:W-:Y:S01]  /*cde0*/  IADD3.X R4, R0, R5, R2, P3, P2 ;  /* 0x0000000500047210 */ /* 0x000fe20001fe4402 */
[----:B------:R1:W1:Y:S01]  /*cdf0*/  LDS.128 R28, [R239+0x3800] ;  /* 0x00380000ef1c7984 */ /* 0x0002620000000c00 */
[----:B------:R-:W-:Y:S05]  /*ce00*/  @P0 BRA `(.L_x_7) ;  /* 0x0000024000000947 */ /* 0x000fea0003800000 */
[----:B------:R-:W5:Y:S04]  /*ce10*/  LDL.LU R57, [R1+0x78] ;  /* 0x0000780001397983 */ /* 0x000f680000300800 */
[----:B------:R-:W5:Y:S01]  /*ce20*/  LDL.LU R56, [R1+0x7c] ;  /* 0x00007c0001387983 */ /* 0x000f620000300800 */
[----:B------:R-:W-:-:S04]  /*ce30*/  IMAD.MOV.U32 R7, RZ, RZ, c[0x0][0x214] ;  /* 0x00008500ff077624 */ /* 0x000fc800078e00ff */
[----:B------:R-:W-:Y:S02]  /*ce40*/  IMAD R7, R17, -0x80, R7 ;  /* 0xffffff8011077824 */ /* 0x000fe400078e0207 */
[----:B-----5:R-:W-:-:S05]  /*ce50*/  IMAD R0, R56, 0x10, R57 ;  /* 0x0000001038007824 */ /* 0x020fca00078e0239 */
[C---:B------:R-:W-:Y:S02]  /*ce60*/  IADD3 R3, R0.reuse, 0x40, RZ ;  /* 0x0000004000037810 */ /* 0x040fe40007ffe0ff */
[C---:B------:R-:W-:Y:S02]  /*ce70*/  IADD3 R2, R0.reuse, 0x8, RZ ;  /* 0x0000000800027810 */ /* 0x040fe40007ffe0ff */
[CC--:B------:R-:W-:Y:S02]  /*ce80*/  ISETP.GE.AND P6, PT, R0.reuse, R7.reuse, PT ;  /* 0x000000070000720c */ /* 0x0c0fe40003fc6270 */
[----:B------:R-:W-:Y:S02]  /*ce90*/  IADD3 R5, R0, 0x48, RZ ;  /* 0x0000004800057810 */ /* 0x000fe40007ffe0ff */
[-C--:B------:R-:W-:Y:S02]  /*cea0*/  ISETP.GE.AND P4, PT, R3, R7.reuse, PT ;  /* 0x000000070300720c */ /* 0x080fe40003f86270 */
[----:B------:R-:W-:-:S02]  /*ceb0*/  ISETP.GE.AND P5, PT, R2, R7, PT ;  /* 0x000000070200720c */ /* 0x000fc40003fa6270 */
[----:B------:R-:W-:-:S05]  /*cec0*/  ISETP.GE.AND P3, PT, R5, R7, PT ;  /* 0x000000070500720c */ /* 0x000fca0003f66270 */
[----:B------:R-:W-:-:S04]  /*ced0*/  @!P6 IMAD R9, R0, R6, RZ ;  /* 0x000000060009e224 */ /* 0x000fc800078e02ff */
[----:B------:R-:W-:Y:S01]  /*cee0*/  @!P4 IMAD R0, R3, R6, RZ ;  /* 0x000000060300c224 */ /* 0x000fe200078e02ff */
[----:B------:R-:W-:Y:S01]  /*cef0*/  @!P6 IADD3 R3, P0, R9, R8, RZ ;  /* 0x000000080903e210 */ /* 0x000fe20007f1e0ff */
[-C--:B------:R-:W-:Y:S02]  /*cf00*/  @!P5 IMAD R2, R2, R6.reuse, RZ ;  /* 0x000000060202d224 */ /* 0x080fe400078e02ff */
[----:B------:R-:W-:Y:S01]  /*cf10*/  @!P3 IMAD R7, R5, R6, RZ ;  /* 0x000000060507b224 */ /* 0x000fe200078e02ff */
[-C--:B------:R-:W-:Y:S02]  /*cf20*/  @!P4 IADD3 R11, P1, R0, R8.reuse, RZ ;  /* 0x00000008000bc210 */ /* 0x080fe40007f3e0ff */
[----:B------:R-:W-:Y:S02]  /*cf30*/  @!P5 IADD3 R5, P2, R2, R8, RZ ;  /* 0x000000080205d210 */ /* 0x000fe40007f5e0ff */
[----:B------:R-:W-:Y:S02]  /*cf40*/  @!P6 LEA.HI.X.SX32 R9, R9, R4, 0x1, P0 ;  /* 0x000000040909e211 */ /* 0x000fe400000f0eff */
[----:B------:R-:W-:-:S02]  /*cf50*/  @!P3 IADD3 R10, P0, R7, R8, RZ ;  /* 0x00000008070ab210 */ /* 0x000fc40007f1e0ff */
[-C--:B------:R-:W-:Y:S02]  /*cf60*/  @!P4 LEA.HI.X.SX32 R12, R0, R4.reuse, 0x1, P1 ;  /* 0x00000004000cc211 */ /* 0x080fe400008f0eff */
[-C--:B------:R-:W-:Y:S02]  /*cf70*/  @!P5 LEA.HI.X.SX32 R2, R2, R4.reuse, 0x1, P2 ;  /* 0x000000040202d211 */ /* 0x080fe400010f0eff */
[----:B------:R-:W-:Y:S02]  /*cf80*/  @!P5 LEA R6, P1, R5, c[0x0][0x200], 0x2 ;  /* 0x000080000506da11 */ /* 0x000fe400078210ff */
[----:B------:R-:W-:Y:S02]  /*cf90*/  @!P6 LEA R8, P2, R3, c[0x0][0x200], 0x2 ;  /* 0x000080000308ea11 */ /* 0x000fe400078410ff */
[----:B------:R-:W-:Y:S02]  /*cfa0*/  @!P3 LEA.HI.X.SX32 R0, R7, R4, 0x1, P0 ;  /* 0x000000040700b211 */ /* 0x000fe400000f0eff */
[----:B------:R-:W-:-:S02]  /*cfb0*/  @!P5 LEA.HI.X R7, R5, c[0x0][0x204], R2, 0x2, P1 ;  /* 0x000081000507da11 */ /* 0x000fc400008f1402 */
[----:B------:R-:W-:Y:S02]  /*cfc0*/  @!P4 LEA R4, P1, R11, c[0x0][0x200], 0x2 ;  /* 0x000080000b04ca11 */ /* 0x000fe400078210ff */
[C---:B------:R-:W-:Y:S02]  /*cfd0*/  @!P3 LEA R2, P0, R10.reuse, c[0x0][0x200], 0x2 ;  /* 0x000080000a02ba11 */ /* 0x040fe400078010ff */
[----:B------:R-:W-:Y:S02]  /*cfe0*/  @!P6 LEA.HI.X R9, R3, c[0x0][0x204], R9, 0x2, P2 ;  /* 0x000081000309ea11 */ /* 0x000fe400010f1409 */
[----:B------:R-:W-:Y:S02]  /*cff0*/  @!P4 LEA.HI.X R5, R11, c[0x0][0x204], R12, 0x2, P1 ;  /* 0x000081000b05ca11 */ /* 0x000fe400008f140c */
[----:B------:R-:W-:Y:S01]  /*d000*/  @!P3 LEA.HI.X R3, R10, c[0x0][0x204], R0, 0x2, P0 ;  /* 0x000081000a03ba11 */ /* 0x000fe200000f1400 */
[----:B------:R4:W-:Y:S04]  /*d010*/  @!P6 STG.E [R8.64], R16 ;  /* 0x000000100800e986 */ /* 0x0009e8000c101908 */
[----:B------:R4:W-:Y:S04]  /*d020*/  @!P5 STG.E [R6.64], R15 ;  /* 0x0000000f0600d986 */ /* 0x0009e8000c101908 */
[----:B------:R4:W-:Y:S04]  /*d030*/  @!P4 STG.E [R4.64], R13 ;  /* 0x0000000d0400c986 */ /* 0x0009e8000c101908 */
[----:B------:R4:W-:Y:S02]  /*d040*/  @!P3 STG.E [R2.64], R14 ;  /* 0x0000000e0200b986 */ /* 0x0009e4000c101908 */
.L_x_7:
[----:B------:R-:W-:Y:S05]  /*d050*/  BSYNC B0 ;  /* 0x0000000000007941 */ /* 0x000fea0003800000 */
.L_x_6:
[----:B----4-:R-:W4:Y:S01]  /*d060*/  LDL.LU.64 R8, [R1+0x68] ;  /* 0x0000680001087983 */ /* 0x010f220000300a00 */
[----:B------:R-:W-:Y:S01]  /*d070*/  SHF.R.S32.HI R0, RZ, 0x1f, R18 ;  /* 0x0000001fff007819 */ /* 0x000fe20000011412 */
[----:B------:R-:W-:-:S02]  /*d080*/  ULDC.64 UR4, c[0x0][0x1e8] ;  /* 0x00007a0000047ab9 */ /* 0x000fc40000000a00 */
[----:B------:R-:W5:Y:S01]  /*d090*/  LDL.LU.64 R6, [R1+0x70] ;  /* 0x0000700001067983 */ /* 0x000f620000300a00 */
[----:B------:R-:W-:Y:S01]  /*d0a0*/  SHF.R.S32.HI R4, RZ, 0x1f, R19 ;  /* 0x0000001fff047819 */ /* 0x000fe20000011413 */
[----:B------:R-:W-:Y:S01]  /*d0b0*/  IMAD R0, R0, c[0x0][0x1e0], RZ ;  /* 0x0000780000007a24 */ /* 0x000fe200078e02ff */
[----:B------:R-:W-:Y:S02]  /*d0c0*/  USHF.L.U32 UR7, UR4, 0x5, URZ ;  /* 0x0000000504077899 */ /* 0x000fe4000800063f */
[----:B------:R-:W-:Y:S01]  /*d0d0*/  UMOV UR6, 0x5 ;  /* 0x0000000500067882 */ /* 0x000fe20000000000 */
[----:B------:R-:W-:Y:S01]  /*d0e0*/  IMAD R0, R18, c[0x0][0x1e4], R0 ;  /* 0x0000790012007a24 */ /* 0x000fe200078e0200 */
[----:B------:R-:W-:Y:S01]  /*d0f0*/  USHF.L.U64.HI UR5, UR4, UR6, UR5 ;  /* 0x0000000604057299 */ /* 0x000fe20008010205 */
[----:B------:R-:W-:-:S04]  /*d100*/  IMAD R4, R4, c[0x0][0x1f0], RZ ;  /* 0x00007c0004047a24 */ /* 0x000fc800078e02ff */
[----:B------:R-:W-:Y:S01]  /*d110*/  IMAD R4, R19, c[0x0][0x1f4], R4 ;  /* 0x00007d0013047a24 */ /* 0x000fe200078e0204 */
[--C-:B----4-:R-:W-:Y:S01]  /*d120*/  SHF.R.S32.HI R3, RZ, 0x1f, R8.reuse ;  /* 0x0000001fff037819 */ /* 0x110fe20000011408 */
[----:B------:R-:W-:-:S04]  /*d130*/  IMAD.MOV.U32 R2, RZ, RZ, R8 ;  /* 0x000000ffff027224 */ /* 0x000fc800078e0008 */
[----:B------:R-:W-:-:S04]  /*d140*/  IMAD.WIDE.U32 R2, R18, c[0x0][0x1e0], R2 ;  /* 0x0000780012027a25 */ /* 0x000fc800078e0002 */
[----:B------:R-:W-:Y:S02]  /*d150*/  IMAD.IADD R3, R3, 0x1, R0 ;  /* 0x0000000103037824 */ /* 0x000fe400078e0200 */
[----:B-----5:R-:W-:Y:S02]  /*d160*/  IMAD R0, R7, c[0x0][0x1e8], RZ ;  /* 0x00007a0007007a24 */ /* 0x020fe400078e02ff */
[----:B------:R-:W-:-:S04]  /*d170*/  IMAD.WIDE.U32 R2, R19, c[0x0][0x1f0], R2 ;  /* 0x00007c0013027a25 */ /* 0x000fc800078e0002 */
[----:B------:R-:W-:Y:S02]  /*d180*/  IMAD.IADD R3, R3, 0x1, R4 ;  /* 0x0000000103037824 */ /* 0x000fe400078e0204 */
[C---:B------:R-:W-:Y:S02]  /*d190*/  IMAD R0, R6.reuse, c[0x0][0x1ec], R0 ;  /* 0x00007b0006007a24 */ /* 0x040fe400078e0200 */
[----:B------:R-:W-:-:S04]  /*d1a0*/  IMAD.WIDE.U32 R2, R6, c[0x0][0x1e8], R2 ;  /* 0x00007a0006027a25 */ /* 0x000fc800078e0002 */
[----:B------:R-:W-:Y:S01]  /*d1b0*/  IMAD.IADD R0, R3, 0x1, R0 ;  /* 0x0000000103007824 */ /* 0x000fe200078e0200 */
[----:B------:R-:W-:-:S04]  /*d1c0*/  LEA R12, P0, R2, c[0x0][0x1d0], 0x1 ;  /* 0x00007400020c7a11 */ /* 0x000fc800078008ff */
[----:B------:R-:W-:Y:S02]  /*d1d0*/  LEA.HI.X R13, R2, c[0x0][0x1d4], R0, 0x1, P0 ;  /* 0x00007500020d7a11 */ /* 0x000fe400000f0c00 */
[----:B------:R-:W-:-:S03]  /*d1e0*/  IADD3 R2, P0, R12, UR7, RZ ;  /* 0x000000070c027c10 */ /* 0x000fc6000ff1e0ff */
[----:B--2---:R-:W-:Y:S01]  /*d1f0*/  STG.E.128 [R12.64], R24 ;  /* 0x000000180c007986 */ /* 0x004fe2000c101d08 */
[----:B------:R-:W-:Y:S02]  /*d200*/  IADD3.X R3, R13, UR5, RZ, P0, !PT ;  /* 0x000000050d037c10 */ /* 0x000fe400087fe4ff */
[----:B------:R-:W-:-:S03]  /*d210*/  IADD3 R10, P0, R2, UR7, RZ ;  /* 0x00000007020a7c10 */ /* 0x000fc6000ff1e0ff */
[----:B---3--:R2:W-:Y:S01]  /*d220*/  STG.E.128 [R2.64], R20 ;  /* 0x0000001402007986 */ /* 0x0085e2000c101d08 */
[----:B------:R-:W-:Y:S02]  /*d230*/  IADD3.X R11, R3, UR5, RZ, P0, !PT ;  /* 0x00000005030b7c10 */ /* 0x000fe400087fe4ff */
[----:B------:R-:W-:-:S03]  /*d240*/  IADD3 R8, P0, R10, UR7, RZ ;  /* 0x000000070a087c10 */ /* 0x000fc6000ff1e0ff */
[----:B------:R3:W-:Y:S01]  /*d250*/  STG.E.128 [R10.64], R32 ;  /* 0x000000200a007986 */ /* 0x0007e2000c101d08 */
[----:B------:R-:W-:Y:S02]  /*d260*/  IADD3.X R9, R11, UR5, RZ, P0, !PT ;  /* 0x000000050b097c10 */ /* 0x000fe400087fe4ff */
[----:B------:R-:W-:-:S03]  /*d270*/  IADD3 R6, P0, R8, UR7, RZ ;  /* 0x0000000708067c10 */ /* 0x000fc6000ff1e0ff */
[----:B-1----:R-:W-:Y:S01]  /*d280*/  STG.E.128 [R8.64], R48 ;  /* 0x0000003008007986 */ /* 0x002fe2000c101d08 */
[----:B------:R-:W-:Y:S02]  /*d290*/  IADD3.X R7, R9, UR5, RZ, P0, !PT ;  /* 0x0000000509077c10 */ /* 0x000fe400087fe4ff */
[----:B------:R-:W-:-:S03]  /*d2a0*/  IADD3 R4, P0, R6, UR7, RZ ;  /* 0x0000000706047c10 */ /* 0x000fc6000ff1e0ff */
[----:B------:R-:W-:Y:S01]  /*d2b0*/  STG.E.128 [R6.64], R44 ;  /* 0x0000002c06007986 */ /* 0x000fe2000c101d08 */
[----:B------:R-:W-:-:S05]  /*d2c0*/  IADD3.X R5, R7, UR5, RZ, P0, !PT ;  /* 0x0000000507057c10 */ /* 0x000fca00087fe4ff */
[----:B------:R-:W-:Y:S01]  /*d2d0*/  STG.E.128 [R4.64], R40 ;  /* 0x0000002804007986 */ /* 0x000fe2000c101d08 */
[----:B--2---:R-:W-:-:S04]  /*d2e0*/  IADD3 R2, P0, R4, UR7, RZ ;  /* 0x0000000704027c10 */ /* 0x004fc8000ff1e0ff */
[----:B------:R-:W-:Y:S02]  /*d2f0*/  IADD3.X R3, R5, UR5, RZ, P0, !PT ;  /* 0x0000000505037c10 */ /* 0x000fe400087fe4ff */
[----:B---3--:R-:W-:-:S03]  /*d300*/  IADD3 R10, P0, R2, UR7, RZ ;  /* 0x00000007020a7c10 */ /* 0x008fc6000ff1e0ff */
[----:B------:R-:W-:Y:S01]  /*d310*/  STG.E.128 [R2.64], R36 ;  /* 0x0000002402007986 */ /* 0x000fe2000c101d08 */
[----:B------:R-:W-:-:S05]  /*d320*/  IADD3.X R11, R3, UR5, RZ, P0, !PT ;  /* 0x00000005030b7c10 */ /* 0x000fca00087fe4ff */
[----:B------:R-:W-:Y:S01]  /*d330*/  STG.E.128 [R10.64], R28 ;  /* 0x0000001c0a007986 */ /* 0x000fe2000c101d08 */
[----:B------:R-:W-:Y:S05]  /*d340*/  EXIT ;  /* 0x000000000000794d */ /* 0x000fea0003800000 */
.L_x_0:
[----:B-12---:R-:W1:Y:S01]  /*d350*/  S2R R6, SR_TID.X ;  /* 0x0000000000067919 */ /* 0x006e620000002100 */
[----:B------:R-:W-:Y:S01]  /*d360*/  SHF.R.S32.HI R0, RZ, 0x1f, R22 ;  /* 0x0000001fff007819 */ /* 0x000fe20000011416 */
[----:B------:R-:W2:Y:S01]  /*d370*/  LDC.U8 R13, c[0x0][0x329] ;  /* 0x0000ca40ff0d7b82 */ /* 0x000ea20000000000 */
[----:B------:R-:W-:Y:S01]  /*d380*/  SHF.R.S32.HI R4, RZ, 0x1f, R23 ;  /* 0x0000001fff047819 */ /* 0x000fe20000011417 */
[----:B------:R-:W4:Y:S01]  /*d390*/  S2R R15, SR_CTAID.X ;  /* 0x00000000000f7919 */ /* 0x000f220000002500 */
[----:B------:R-:W-:Y:S01]  /*d3a0*/  ULDC.64 UR4, c[0x0][0x1e8] ;  /* 0x00007a0000047ab9 */ /* 0x000fe20000000a00 */
[----:B------:R-:W-:Y:S01]  /*d3b0*/  IMAD R0, R0, c[0x0][0x1e0], RZ ;  /* 0x0000780000007a24 */ /* 0x000fe200078e02ff */
[----:B------:R-:W-:Y:S02]  /*d3c0*/  USHF.L.U32 UR6, UR4, 0x5, URZ ;  /* 0x0000000504067899 */ /* 0x000fe4000800063f */
[----:B------:R-:W-:Y:S01]  /*d3d0*/  UMOV UR7, 0x5 ;  /* 0x0000000500077882 */ /* 0x000fe20000000000 */
[----:B------:R-:W-:Y:S01]  /*d3e0*/  IMAD R0, R22, c[0x0][0x1e4], R0 ;  /* 0x0000790016007a24 */ /* 0x000fe200078e0200 */
[----:B------:R-:W5:Y:S01]  /*d3f0*/  LDC.U8 R12, c[0x0][0x328] ;  /* 0x0000ca00ff0c7b82 */ /* 0x000f620000000000 */
[----:B------:R-:W-:Y:S01]  /*d400*/  USHF.L.U64.HI UR5, UR4, UR7, UR5 ;  /* 0x0000000704057299 */ /* 0x000fe20008010205 */
[----:B-1----:R-:W-:-:S02]  /*d410*/  SHF.R.S32.HI R10, RZ, 0x1f, R6 ;  /* 0x0000001fff0a7819 */ /* 0x002fc40000011406 */
[----:B--2---:R-:W-:Y:S02]  /*d420*/  ISETP.NE.AND P0, PT, R13, RZ, PT ;  /* 0x000000ff0d00720c */ /* 0x004fe40003f05270 */
[----:B------:R-:W-:Y:S01]  /*d430*/  LEA.HI R10, R10, R6, RZ, 0x3 ;  /* 0x000000060a0a7211 */ /* 0x000fe200078f18ff */
[----:B----4-:R-:W-:Y:S01]  /*d440*/  IMAD.SHL.U32 R15, R15, 0x80, RZ ;  /* 0x000000800f0f7824 */ /* 0x010fe200078e00ff */
[----:B------:R-:W-:Y:S02]  /*d450*/  LOP3.LUT P6, RZ, R6, 0x7, RZ, 0xc0, !PT ;  /* 0x0000000706ff7812 */ /* 0x000fe400078cc0ff */
[----:B------:R-:W-:Y:S02]  /*d460*/  LOP3.LUT R2, R10, 0x1ffffff8, RZ, 0xc0, !PT ;  /* 0x1ffffff80a027812 */ /* 0x000fe400078ec0ff */
[----:B------:R-:W-:Y:S02]  /*d470*/  SHF.R.S32.HI R10, RZ, 0x3, R10 ;  /* 0x00000003ff0a7819 */ /* 0x000fe4000001140a */
[----:B------:R-:W-:Y:S01]  /*d480*/  IADD3 R18, -R15, c[0x0][0x214], RZ ;  /* 0x000085000f127a10 */ /* 0x000fe20007ffe1ff */
[----:B------:R-:W-:Y:S01]  /*d490*/  IMAD.IADD R2, R6, 0x1, -R2 ;  /* 0x0000000106027824 */ /* 0x000fe200078e0a02 */
[----:B------:R-:W-:-:S03]  /*d4a0*/  SHF.R.S32.HI R11, RZ, 0x1f, R10 ;  /* 0x0000001fff0b7819 */ /* 0x000fc6000001140a */
[----:B------:R-:W-:-:S05]  /*d4b0*/  IMAD.SHL.U32 R2, R2, 0x8, RZ ;  /* 0x0000000802027824 */ /* 0x000fca00078e00ff */
[----:B------:R-:W-:-:S05]  /*d4c0*/  SHF.R.S32.HI R3, RZ, 0x1f, R2 ;  /* 0x0000001fff037819 */ /* 0x000fca0000011402 */
[----:B------:R-:W-:-:S04]  /*d4d0*/  IMAD.WIDE.U32 R2, R22, c[0x0][0x1e0], R2 ;  /* 0x0000780016027a25 */ /* 0x000fc800078e0002 */
[----:B------:R-:W-:Y:S02]  /*d4e0*/  IMAD.IADD R3, R0, 0x1, R3 ;  /* 0x0000000100037824 */ /* 0x000fe400078e0203 */
[----:B------:R-:W-:Y:S02]  /*d4f0*/  IMAD R0, R4, c[0x0][0x1f0], RZ ;  /* 0x00007c0004007a24 */ /* 0x000fe400078e02ff */
[----:B------:R-:W-:-:S04]  /*d500*/  IMAD.WIDE.U32 R2, R23, c[0x0][0x1f0], R2 ;  /* 0x00007c0017027a25 */ /* 0x000fc800078e0002 */
[----:B------:R-:W-:Y:S02]  /*d510*/  IMAD R0, R23, c[0x0][0x1f4], R0 ;  /* 0x00007d0017007a24 */ /* 0x000fe400078e0200 */
[----:B------:R-:W-:Y:S01]  /*d520*/  IMAD.WIDE R4, R14, 0x80, R10 ;  /* 0x000000800e047825 */ /* 0x000fe200078e020a */
[----:B------:R-:W-:-:S03]  /*d530*/  IADD3 R14, R10, 0x30, RZ ;  /* 0x000000300a0e7810 */ /* 0x000fc60007ffe0ff */
[----:B------:R-:W-:Y:S01]  /*d540*/  IMAD.IADD R3, R0, 0x1, R3 ;  /* 0x0000000100037824 */ /* 0x000fe200078e0203 */
[----:B------:R-:W-:Y:S01]  /*d550*/  ISETP.GE.OR P4, PT, R14, R18, P6 ;  /* 0x000000120e00720c */ /* 0x000fe20003786670 */
[----:B------:R-:W-:Y:S02]  /*d560*/  IMAD R0, R5, c[0x0][0x1e8], RZ ;  /* 0x00007a0005007a24 */ /* 0x000fe400078e02ff */
[----:B------:R-:W-:-:S04]  /*d570*/  IMAD.WIDE.U32 R2, R4, c[0x0][0x1e8], R2 ;  /* 0x00007a0004027a25 */ /* 0x000fc800078e0002 */
[----:B------:R-:W-:Y:S01]  /*d580*/  IMAD R0, R4, c[0x0][0x1ec], R0 ;  /* 0x00007b0004007a24 */ /* 0x000fe200078e0200 */
[----:B------:R-:W-:Y:S01]  /*d590*/  LEA R8, P1, R2, c[0x0][0x1d0], 0x1 ;  /* 0x0000740002087a11 */ /* 0x000fe200078208ff */
[----:B------:R-:W-:Y:S02]  /*d5a0*/  IMAD R11, R22, c[0x0][0x214], RZ ;  /* 0x00008500160b7a24 */ /* 0x000fe400078e02ff */
[----:B------:R-:W-:Y:S01]  /*d5b0*/  IMAD.IADD R0, R0, 0x1, R3 ;  /* 0x0000000100007824 */ /* 0x000fe200078e0203 */
[----:B------:R-:W-:Y:S01]  /*d5c0*/  IADD3 R6, P2, R8, UR6, RZ ;  /* 0x0000000608067c10 */ /* 0x000fe2000ff5e0ff */
[----:B------:R-:W-:-:S03]  /*d5d0*/  @P0 IMAD.MOV.U32 R3, RZ, RZ, c[0x0][0x210] ;  /* 0x00008400ff030624 */ /* 0x000fc600078e00ff */
[----:B------:R-:W-:Y:S01]  /*d5e0*/  LEA.HI.X R9, R2, c[0x0][0x1d4], R0, 0x1, P1 ;  /* 0x0000750002097a11 */ /* 0x000fe200008f0c00 */
[----:B------:R-:W-:Y:S01]  /*d5f0*/  @!P0 IMAD.MOV.U32 R2, RZ, RZ, c[0x0][0x214] ;  /* 0x00008500ff028624 */ /* 0x000fe200078e00ff */
[----:B-----5:R-:W-:Y:S01]  /*d600*/  @!P0 ISETP.NE.AND P1, PT, R12, RZ, PT ;  /* 0x000000ff0c00820c */ /* 0x020fe20003f25270 */
[----:B------:R-:W-:Y:S01]  /*d610*/  @P0 IMAD R0, R3, c[0x0][0x214], RZ ;  /* 0x0000850003000a24 */ /* 0x000fe200078e02ff */
[----:B------:R-:W-:Y:S01]  /*d620*/  IADD3.X R7, R9, UR5, RZ, P2, !PT ;  /* 0x0000000509077c10 */ /* 0x000fe200097fe4ff */
[----:B------:R-:W-:Y:S01]  /*d630*/  @P0 IMAD.MOV.U32 R3, RZ, RZ, 0x1 ;  /* 0x00000001ff030424 */ /* 0x000fe200078e00ff */
[----:B------:R-:W-:Y:S01]  /*d640*/  @!P0 SEL R0, R2, c[0x0][0x234], !P1 ;  /* 0x00008d0002008a07 */ /* 0x000fe20004800000 */
[----:B------:R1:W-:Y:S01]  /*d650*/  STG.E.128 [R8.64], RZ ;  /* 0x000000ff08007986 */ /* 0x0003e2000c101d08 */
[----:B------:R-:W-:Y:S02]  /*d660*/  IADD3 R4, P2, R6, UR6, RZ ;  /* 0x0000000606047c10 */ /* 0x000fe4000ff5e0ff */
[----:B------:R-:W-:Y:S01]  /*d670*/  ISETP.NE.AND P1, PT, R12, RZ, PT ;  /* 0x000000ff0c00720c */ /* 0x000fe20003f25270 */
[----:B------:R-:W-:Y:S01]  /*d680*/  @!P0 IMAD R3, R0, c[0x0][0x1c0], RZ ;  /* 0x0000700000038a24 */ /* 0x000fe200078e02ff */
[----:B------:R-:W-:Y:S01]  /*d690*/  IADD3.X R5, R7, UR5, RZ, P2, !PT ;  /* 0x0000000507057c10 */ /* 0x000fe200097fe4ff */
[----:B------:R2:W-:Y:S01]  /*d6a0*/  STG.E.128 [R6.64], RZ ;  /* 0x000000ff06007986 */ /* 0x0005e2000c101d08 */
[----:B------:R-:W-:-:S02]  /*d6b0*/  ISETP.EQ.AND P1, PT, R13, RZ, P1 ;  /* 0x000000ff0d00720c */ /* 0x000fc40000f22270 */
[----:B------:R-:W-:Y:S01]  /*d6c0*/  IADD3 R2, P2, R4, UR6, RZ ;  /* 0x0000000604027c10 */ /* 0x000fe2000ff5e0ff */
[----:B------:R4:W-:Y:S01]  /*d6d0*/  STG.E.128 [R4.64], RZ ;  /* 0x000000ff04007986 */ /* 0x0009e2000c101d08 */
[C---:B------:R-:W-:Y:S02]  /*d6e0*/  IADD3 R13, R10.reuse, 0x10, RZ ;  /* 0x000000100a0d7810 */ /* 0x040fe40007ffe0ff */
[----:B------:R-:W-:-:S04]  /*d6f0*/  IADD3 R12, R10, 0x20, RZ ;  /* 0x000000200a0c7810 */ /* 0x000fc80007ffe0ff */
[----:B------:R-:W-:Y:S01]  /*d700*/  ISETP.GE.OR P5, PT, R12, R18, P6 ;  /* 0x000000120c00720c */ /* 0x000fe200037a6670 */
[----:B-1----:R-:W-:Y:S01]  /*d710*/  IMAD R8, R22, R3, RZ ;  /* 0x0000000316087224 */ /* 0x002fe200078e02ff */
[----:B------:R-:W-:-:S04]  /*d720*/  IADD3.X R3, R5, UR5, RZ, P2, !PT ;  /* 0x0000000505037c10 */ /* 0x000fc800097fe4ff */
[----:B------:R-:W-:Y:S01]  /*d730*/  SEL R8, R8, RZ, !P1 ;  /* 0x000000ff08087207 */ /* 0x000fe20004800000 */
[----:B------:R1:W-:Y:S01]  /*d740*/  STG.E.128 [R2.64], RZ ;  /* 0x000000ff02007986 */ /* 0x0003e2000c101d08 */
[----:B--2---:R-:W-:Y:S02]  /*d750*/  SHF.R.S32.HI R6, RZ, 0x1f, R11 ;  /* 0x0000001fff067819 */ /* 0x004fe4000001140b */
[----:B------:R-:W-:Y:S01]  /*d760*/  SEL R11, R11, RZ, P1 ;  /* 0x000000ff0b0b7207 */ /* 0x000fe20000800000 */
[----:B------:R-:W-:Y:S01]  /*d770*/  IMAD R9, R23, R0, R8 ;  /* 0x0000000017097224 */ /* 0x000fe200078e0208 */
[----:B----4-:R-:W-:Y:S01]  /*d780*/  IADD3 R4, P2, R2, UR6, RZ ;  /* 0x0000000602047c10 */ /* 0x010fe2000ff5e0ff */
[----:B------:R-:W-:Y:S02]  /*d790*/  @P0 IMAD.MOV.U32 R8, RZ, RZ, c[0x0][0x210] ;  /* 0x00008400ff080624 */ /* 0x000fe400078e00ff */
[----:B------:R-:W-:Y:S01]  /*d7a0*/  @!P0 IMAD.MOV.U32 R8, RZ, RZ, 0x1 ;  /* 0x00000001ff088424 */ /* 0x000fe200078e00ff */
[----:B------:R-:W-:-:S02]  /*d7b0*/  IADD3.X R5, R3, UR5, RZ, P2, !PT ;  /* 0x0000000503057c10 */ /* 0x000fc400097fe4ff */
[----:B------:R-:W-:Y:S01]  /*d7c0*/  ISETP.GE.OR P2, PT, R10, R18, P6 ;  /* 0x000000120a00720c */ /* 0x000fe20003746670 */
[----:B------:R-:W-:Y:S02]  /*d7d0*/  IMAD R0, R15, R8, RZ ;  /* 0x000000080f007224 */ /* 0x000fe400078e02ff */
[----:B------:R2:W-:Y:S01]  /*d7e0*/  STG.E.128 [R4.64], RZ ;  /* 0x000000ff04007986 */ /* 0x0005e2000c101d08 */
[----:B-1----:R-:W-:-:S04]  /*d7f0*/  IADD3 R2, P0, R4, UR6, RZ ;  /* 0x0000000604027c10 */ /* 0x002fc8000ff1e0ff */
[----:B------:R-:W-:-:S05]  /*d800*/  IADD3.X R3, R5, UR5, RZ, P0, !PT ;  /* 0x0000000505037c10 */ /* 0x000fca00087fe4ff */
[----:B------:R1:W-:Y:S01]  /*d810*/  STG.E.128 [R2.64], RZ ;  /* 0x000000ff02007986 */ /* 0x0003e2000c101d08 */
[----:B--2---:R-:W-:Y:S02]  /*d820*/  SEL R5, R6, RZ, P1 ;  /* 0x000000ff06057207 */ /* 0x004fe40000800000 */
[--C-:B------:R-:W-:Y:S02]  /*d830*/  IADD3 R11, P1, P0, R0, R11, R9.reuse ;  /* 0x0000000b000b7210 */ /* 0x100fe4000783e009 */
[----:B------:R-:W-:Y:S01]  /*d840*/  SHF.R.S32.HI R4, RZ, 0x1f, R0 ;  /* 0x0000001fff047819 */ /* 0x000fe20000011400 */
[----:B------:R-:W-:Y:S01]  /*d850*/  @!P2 IMAD R0, R10, R8, RZ ;  /* 0x000000080a00a224 */ /* 0x000fe200078e02ff */
[----:B------:R-:W-:-:S04]  /*d860*/  SHF.R.S32.HI R9, RZ, 0x1f, R9 ;  /* 0x0000001fff097819 */ /* 0x000fc80000011409 */
[----:B------:R-:W-:Y:S02]  /*d870*/  IADD3.X R9, R4, R5, R9, P1, P0 ;  /* 0x0000000504097210 */ /* 0x000fe40000fe0409 */
[----:B------:R-:W-:Y:S02]  /*d880*/  ISETP.GE.OR P1, PT, R13, R18, P6 ;  /* 0x000000120d00720c */ /* 0x000fe40003726670 */
[----:B------:R-:W-:-:S04]  /*d890*/  @!P2 IADD3 R5, P0, R0, R11, RZ ;  /* 0x0000000b0005a210 */ /* 0x000fc80007f1e0ff */
[----:B------:R-:W-:Y:S02]  /*d8a0*/  @!P2 LEA.HI.X.SX32 R0, R0, R9, 0x1, P0 ;  /* 0x000000090000a211 */ /* 0x000fe400000f0eff */
[----:B-1----:R-:W-:Y:S02]  /*d8b0*/  IADD3 R2, P3, R2, UR6, RZ ;  /* 0x0000000602027c10 */ /* 0x002fe4000ff7e0ff */
[----:B------:R-:W-:Y:S02]  /*d8c0*/  @!P2 LEA R4, P0, R5, c[0x0][0x200], 0x2 ;  /* 0x000080000504aa11 */ /* 0x000fe400078010ff */
[----:B------:R-:W-:Y:S02]  /*d8d0*/  IADD3.X R3, R3, UR5, RZ, P3, !PT ;  /* 0x0000000503037c10 */ /* 0x000fe40009ffe4ff */
[----:B------:R-:W-:Y:S02]  /*d8e0*/  IADD3 R6, P3, R2, UR6, RZ ;  /* 0x0000000602067c10 */ /* 0x000fe4000ff7e0ff */
[----:B------:R-:W-:Y:S01]  /*d8f0*/  @!P2 LEA.HI.X R5, R5, c[0x0][0x204], R0, 0x2, P0 ;  /* 0x000081000505aa11 */ /* 0x000fe200000f1400 */
[-C--:B------:R-:W-:Y:S01]  /*d900*/  @!P1 IMAD R0, R13, R8.reuse, RZ ;  /* 0x000000080d009224 */ /* 0x080fe200078e02ff */
[----:B------:R-:W-:Y:S01]  /*d910*/  IADD3.X R7, R3, UR5, RZ, P3, !PT ;  /* 0x0000000503077c10 */ /* 0x000fe20009ffe4ff */
[----:B------:R1:W-:Y:S04]  /*d920*/  STG.E.128 [R2.64], RZ ;  /* 0x000000ff02007986 */ /* 0x0003e8000c101d08 */
[----:B------:R2:W-:Y:S01]  /*d930*/  STG.E.128 [R6.64], RZ ;  /* 0x000000ff06007986 */ /* 0x0005e2000c101d08 */
[----:B-1----:R-:W-:Y:S01]  /*d940*/  @!P2 IMAD.MOV.U32 R2, RZ, RZ, 0x7f800000 ;  /* 0x7f800000ff02a424 */ /* 0x002fe200078e00ff */
[----:B------:R-:W-:Y:S01]  /*d950*/  @!P1 IADD3 R3, P0, R0, R11, RZ ;  /* 0x0000000b00039210 */ /* 0x000fe20007f1e0ff */
[----:B--2---:R-:W-:Y:S01]  /*d960*/  @!P5 IMAD R6, R12, R8, RZ ;  /* 0x000000080c06d224 */ /* 0x004fe200078e02ff */
[----:B------:R-:W-:-:S02]  /*d970*/  IADD3 R7, R10, 0x40, RZ ;  /* 0x000000400a077810 */ /* 0x000fc40007ffe0ff */
[----:B------:R1:W-:Y:S02]  /*d980*/  @!P2 STG.E [R4.64], R2 ;  /* 0x000000020400a986 */ /* 0x0003e4000c101908 */
[----:B------:R-:W-:Y:S02]  /*d990*/  ISETP.GE.OR P3, PT, R7, R18, P6 ;  /* 0x000000120700720c */ /* 0x000fe40003766670 */
[----:B-1----:R-:W-:Y:S01]  /*d9a0*/  @!P1 LEA.HI.X.SX32 R4, R0, R9, 0x1, P0 ;  /* 0x0000000900049211 */ /* 0x002fe200000f0eff */
[----:B------:R-:W-:Y:S01]  /*d9b0*/  @!P4 IMAD R5, R14, R8, RZ ;  /* 0x000000080e05c224 */ /* 0x000fe200078e02ff */
[C---:B------:R-:W-:Y:S02]  /*d9c0*/  @!P1 LEA R2, P2, R3.reuse, c[0x0][0x200], 0x2 ;  /* 0x0000800003029a11 */ /* 0x040fe400078410ff */
[----:B------:R-:W-:Y:S02]  /*d9d0*/  @!P5 IADD3 R0, P0, R6, R11, RZ ;  /* 0x0000000b0600d210 */ /* 0x000fe40007f1e0ff */
[----:B------:R-:W-:-:S02]  /*d9e0*/  @!P1 LEA.HI.X R3, R3, c[0x0][0x204], R4, 0x2, P2 ;  /* 0x0000810003039a11 */ /* 0x000fc400010f1404 */
[----:B------:R-:W-:Y:S02]  /*d9f0*/  @!P5 LEA.HI.X.SX32 R12, R6, R9, 0x1, P0 ;  /* 0x00000009060cd211 */ /* 0x000fe400000f0eff */
[----:B------:R-:W-:Y:S02]  /*da00*/  @!P5 LEA R16, P2, R0, c[0x0][0x200], 0x2 ;  /* 0x000080000010da11 */ /* 0x000fe400078410ff */
[----:B------:R-:W-:Y:S02]  /*da10*/  IADD3 R6, R10, 0x50, RZ ;  /* 0x000000500a067810 */ /* 0x000fe40007ffe0ff */
[----:B------:R-:W-:Y:S02]  /*da20*/  @!P4 IADD3 R4, P0, R5, R11, RZ ;  /* 0x0000000b0504c210 */ /* 0x000fe40007f1e0ff */
[----:B------:R-:W-:Y:S01]  /*da30*/  @!P5 LEA.HI.X R17, R0, c[0x0][0x204], R12, 0x2, P2 ;  /* 0x000081000011da11 */ /* 0x000fe200010f140c */
[----:B------:R-:W-:Y:S01]  /*da40*/  @!P1 IMAD.MOV.U32 R0, RZ, RZ, 0x7f800000 ;  /* 0x7f800000ff009424 */ /* 0x000fe200078e00ff */
[----:B------:R-:W-:-:S02]  /*da50*/  ISETP.GE.OR P2, PT, R6, R18, P6 ;  /* 0x000000120600720c */ /* 0x000fc40003746670 */
[----:B------:R-:W-:Y:S01]  /*da60*/  @!P4 LEA.HI.X.SX32 R13, R5, R9, 0x1, P0 ;  /* 0x00000009050dc211 */ /* 0x000fe200000f0eff */
[----:B------:R-:W-:Y:S01]  /*da70*/  @!P3 IMAD R5, R7, R8, RZ ;  /* 0x000000080705b224 */ /* 0x000fe200078e02ff */
[----:B------:R-:W-:Y:S01]  /*da80*/  @!P4 LEA R14, P0, R4, c[0x0][0x200], 0x2 ;  /* 0x00008000040eca11 */ /* 0x000fe200078010ff */
[----:B------:R1:W-:Y:S01]  /*da90*/  @!P1 STG.E [R2.64], R0 ;  /* 0x0000000002009986 */ /* 0x0003e2000c101908 */
[----:B------:R-:W-:Y:S02]  /*daa0*/  IADD3 R12, R10, 0x60, RZ ;  /* 0x000000600a0c7810 */ /* 0x000fe40007ffe0ff */
[----:B------:R-:W-:Y:S01]  /*dab0*/  @!P4 LEA.HI.X R15, R4, c[0x0][0x204], R13, 0x2, P0 ;  /* 0x00008100040fca11 */ /* 0x000fe200000f140d */
[----:B------:R-:W-:Y:S01]  /*dac0*/  @!P3 IMAD.MOV.U32 R13, RZ, RZ, 0x7f800000 ;  /* 0x7f800000ff0db424 */ /* 0x000fe200078e00ff */
[----:B------:R-:W-:Y:S02]  /*dad0*/  ISETP.GE.OR P1, PT, R12, R18, P6 ;  /* 0x000000120c00720c */ /* 0x000fe40003726670 */
[----:B-1----:R-:W-:Y:S01]  /*dae0*/  @!P3 IADD3 R0, P0, R5, R11, RZ ;  /* 0x0000000b0500b210 */ /* 0x002fe20007f1e0ff */
[----:B------:R-:W-:-:S10]  /*daf0*/  @!P2 IMAD R2, R6, R8, RZ ;  /* 0x000000080602a224 */ /* 0x000fd400078e02ff */
[----:B------:R-:W-:Y:S01]  /*db00*/  @!P1 IMAD R3, R12, R8, RZ ;  /* 0x000000080c039224 */ /* 0x000fe200078e02ff */
[----:B------:R-:W-:Y:S01]  /*db10*/  @!P3 LEA.HI.X.SX32 R5, R5, R9, 0x1, P0 ;  /* 0x000000090505b211 */ /* 0x000fe200000f0eff */
[----:B------:R-:W-:Y:S01]  /*db20*/  @!P5 IMAD.MOV.U32 R12, RZ, RZ, 0x7f800000 ;  /* 0x7f800000ff0cd424 */ /* 0x000fe200078e00ff */
[----:B------:R-:W-:-:S04]  /*db30*/  @!P3 LEA R6, P0, R0, c[0x0][0x200], 0x2 ;  /* 0x000080000006ba11 */ /* 0x000fc800078010ff */
[----:B------:R-:W-:Y:S01]  /*db40*/  @!P3 LEA.HI.X R7, R0, c[0x0][0x204], R5, 0x2, P0 ;  /* 0x000081000007ba11 */ /* 0x000fe200000f1405 */
[----:B------:R1:W-:Y:S01]  /*db50*/  @!P5 STG.E [R16.64], R12 ;  /* 0x0000000c1000d986 */ /* 0x0003e2000c101908 */
[----:B------:R-:W-:-:S04]  /*db60*/  @!P2 IADD3 R0, P0, R2, R11, RZ ;  /* 0x0000000b0200a210 */ /* 0x000fc80007f1e0ff */
[----:B------:R-:W-:Y:S02]  /*db70*/  @!P2 LEA.HI.X.SX32 R2, R2, R9, 0x1, P0 ;  /* 0x000000090202a211 */ /* 0x000fe400000f0eff */
[----:B------:R-:W-:-:S04]  /*db80*/  @!P2 LEA R4, P0, R0, c[0x0][0x200], 0x2 ;  /* 0x000080000004aa11 */ /* 0x000fc800078010ff */
[----:B------:R-:W-:Y:S02]  /*db90*/  @!P2 LEA.HI.X R5, R0, c[0x0][0x204], R2, 0x2, P0 ;  /* 0x000081000005aa11 */ /* 0x000fe400000f1402 */
[----:B------:R-:W-:-:S04]  /*dba0*/  @!P1 IADD3 R0, P0, R3, R11, RZ ;  /* 0x0000000b03009210 */ /* 0x000fc80007f1e0ff */
[----:B------:R-:W-:Y:S02]  /*dbb0*/  @!P1 LEA.HI.X.SX32 R3, R3, R9, 0x1, P0 ;  /* 0x0000000903039211 */ /* 0x000fe400000f0eff */
[----:B------:R-:W-:-:S04]  /*dbc0*/  @!P1 LEA R2, P0, R0, c[0x0][0x200], 0x2 ;  /* 0x0000800000029a11 */ /* 0x000fc800078010ff */
[----:B------:R-:W-:Y:S01]  /*dbd0*/  @!P1 LEA.HI.X R3, R0, c[0x0][0x204], R3, 0x2, P0 ;  /* 0x0000810000039a11 */ /* 0x000fe200000f1403 */
[----:B------:R-:W-:Y:S02]  /*dbe0*/  @!P4 IMAD.MOV.U32 R0, RZ, RZ, 0x7f800000 ;  /* 0x7f800000ff00c424 */ /* 0x000fe400078e00ff */
[----:B-1----:R-:W-:-:S03]  /*dbf0*/  @!P2 IMAD.MOV.U32 R12, RZ, RZ, 0x7f800000 ;  /* 0x7f800000ff0ca424 */ /* 0x002fc600078e00ff */
[----:B------:R1:W-:Y:S04]  /*dc00*/  @!P4 STG.E [R14.64], R0 ;  /* 0x000000000e00c986 */ /* 0x0003e8000c101908 */
[----:B------:R-:W-:Y:S04]  /*dc10*/  @!P3 STG.E [R6.64], R13 ;  /* 0x0000000d0600b986 */ /* 0x000fe8000c101908 */
[----:B------:R-:W-:Y:S01]  /*dc20*/  @!P2 STG.E [R4.64], R12 ;  /* 0x0000000c0400a986 */ /* 0x000fe2000c101908 */
[----:B-1----:R-:W-:-:S05]  /*dc30*/  @!P1 IMAD.MOV.U32 R0, RZ, RZ, 0x7f800000 ;  /* 0x7f800000ff009424 */ /* 0x002fca00078e00ff */
[----:B------:R1:W-:Y:S02]  /*dc40*/  @!P1 STG.E [R2.64], R0 ;  /* 0x0000000002009986 */ /* 0x0003e4000c101908 */
[----:B-1----:R-:W-:-:S04]  /*dc50*/  IADD3 R0, R10, 0x70, RZ ;  /* 0x000000700a007810 */ /* 0x002fc80007ffe0ff */
[----:B------:R-:W-:-:S13]  /*dc60*/  ISETP.GE.OR P6, PT, R0, R18, P6 ;  /* 0x000000120000720c */ /* 0x000fda00037c6670 */
[----:B------:R-:W-:Y:S05]  /*dc70*/  @P6 EXIT ;  /* 0x000000000000694d */ /* 0x000fea0003800000 */
[----:B------:R-:W-:-:S05]  /*dc80*/  IMAD R0, R0, R8, RZ ;  /* 0x0000000800007224 */ /* 0x000fca00078e02ff */
[----:B------:R-:W-:-:S04]  /*dc90*/  IADD3 R3, P0, R0, R11, RZ ;  /* 0x0000000b00037210 */ /* 0x000fc80007f1e0ff */
[----:B------:R-:W-:Y:S02]  /*dca0*/  LEA.HI.X.SX32 R0, R0, R9, 0x1, P0 ;  /* 0x0000000900007211 */ /* 0x000fe400000f0eff */
[----:B------:R-:W-:-:S04]  /*dcb0*/  LEA R2, P0, R3, c[0x0][0x200], 0x2 ;  /* 0x0000800003027a11 */ /* 0x000fc800078010ff */
[----:B------:R-:W-:Y:S01]  /*dcc0*/  LEA.HI.X R3, R3, c[0x0][0x204], R0, 0x2, P0 ;  /* 0x0000810003037a11 */ /* 0x000fe200000f1400 */
[----:B------:R-:W-:-:S05]  /*dcd0*/  IMAD.MOV.U32 R0, RZ, RZ, 0x7f800000 ;  /* 0x7f800000ff007424 */ /* 0x000fca00078e00ff */
[----:B------:R-:W-:Y:S01]  /*dce0*/  STG.E [R2.64], R0 ;  /* 0x0000000002007986 */ /* 0x000fe2000c101908 */
[----:B------:R-:W-:Y:S05]  /*dcf0*/  EXIT ;  /* 0x000000000000794d */ /* 0x000fea0003800000 */
.L_x_8:
[----:B------:R-:W-:-:S00]  /*dd00*/  BRA `(.L_x_8) ;  /* 0xfffffff000007947 */ /* 0x000fc0000383ffff */
[----:B------:R-:W-:-:S00]  /*dd10*/  NOP ;  /* 0x0000000000007918 */ /* 0x000fc00000000000 */
        /* <DEDUP_REMOVED lines=14> */
.L_x_1130:


//--------------------- .text._ZN5flash16flash_fwd_kernelI23Flash_fwd_kernel_traitsILi64ELi128ELi128ELi4ELb0ELb0EN7cutlass6half_tE19Flash_kernel_traitsILi64ELi128ELi128ELi4ES3_EELb0ELb1ELb0ELb0ELb1ELb1ELb1ELb0EEEvNS_16Flash_fwd_paramsE --------------------------
	.section	.text._ZN5flash16flash_fwd_kernelI23Flash_fwd_kernel_traitsILi64ELi128ELi128ELi4ELb0ELb0EN7cutlass6half_tE19Flash_kernel_traitsILi64ELi128ELi128ELi4ES3_EELb0ELb1ELb0ELb0ELb1ELb1ELb1ELb0EEEvNS_16Flash_fwd_paramsE,"ax",@progbits
	.sectioninfo	@"SHI_REGISTERS=255"
	.align	128
        .global         _ZN5flash16flash_fwd_kernelI23Flash_fwd_kernel_traitsILi64ELi128ELi128ELi4ELb0ELb0EN7cutlass6half_tE19Flash_kernel_traitsILi64ELi128ELi128ELi4ES3_EELb0ELb1ELb0ELb0ELb1ELb1ELb1ELb0EEEvNS_16Flash_fwd_paramsE
        .type           _ZN5flash16flash_fwd_kernelI23Flash_fwd_kernel_traitsILi64ELi128ELi128ELi4ELb0ELb0EN7cutlass6half_tE19Flash_kernel_traitsILi64ELi128ELi128ELi4ES3_EELb0ELb1ELb0ELb0ELb1ELb1ELb1ELb0EEEvNS_16Flash_fwd_paramsE,@function
        .size           _ZN5flash16flash_fwd_kernelI23Flash_fwd_kernel_traitsILi64ELi128ELi128ELi4ELb0ELb0EN7cutlass6half_tE19Flash_kernel_traitsILi64ELi128ELi128ELi4ES3_EELb0ELb1ELb0ELb0ELb1ELb1ELb1ELb0EEEvNS_16Flash_fwd_paramsE,(.L_x_1131 - _ZN5flash16flash_fwd_kernelI23Flash_fwd_kernel_traitsILi64ELi128ELi128ELi4ELb0ELb0EN7cutlass6half_tE19Flash_kernel_traitsILi64ELi128ELi128ELi4ES3_EELb0ELb1ELb0ELb0ELb1ELb1ELb1ELb0EEEvNS_16Flash_fwd_paramsE)
        .other          _ZN5flash16flash_fwd_kernelI23Flash_fwd_kernel_traitsILi64ELi128ELi128ELi4ELb0ELb0EN7cutlass6half_tE19Flash_kernel_traitsILi64ELi128ELi128ELi4ES3_EELb0ELb1ELb0ELb0ELb1ELb1ELb1ELb0EEEvNS_16Flash_fwd_paramsE,@"STO_CUDA_ENTRY STV_DEFAULT"
_ZN5flash16flash_fwd_kernelI23Flash_fwd_kernel_traitsILi64ELi128ELi128ELi4ELb0ELb0EN7cutlass6half_tE19Flash_kernel_traitsILi64ELi128ELi128ELi4ES3_EELb0ELb1ELb0ELb0ELb1ELb1ELb1ELb0EEEvNS_16Flash_fwd_paramsE:
.text._ZN5flash16flash_fwd_kernelI23Flash_fwd_kernel_traitsILi64ELi128ELi128ELi4ELb0ELb0EN7cutlass6half_tE19Flash_kernel_traitsILi64ELi128ELi128ELi4ES3_EELb0ELb1ELb0ELb0ELb1ELb1ELb1ELb0EEEvNS_16Flash_fwd_paramsE:
        /* <DEDUP_REMOVED lines=37> */
[----:B------:R-:W-:-:S13]  /*0250*/  ISETP.GE.AND P0, PT, R250, 0x1, PT ;  /* 0x00000001fa00780c */ /* 0x000fda0003f06270 */
        /* <DEDUP_REMOVED lines=122> */
[----:B---3--:R-:W-:Y:S02]  /*0a00*/  IMAD R5, R14, c[0x0][0x1b0], RZ ;  /* 0x00006c000e057a24 */ /* 0x008fe400078e02ff */
        /* <DEDUP_REMOVED lines=15> */
[----:B---3--:R-:W-:Y:S01]  /*0b00*/  IMAD.IADD R4, R9, 0x1, R12 ;  /* 0x0000000109047824 */ /* 0x008fe200078e020c */
        /* <DEDUP_REMOVED lines=22> */
[----:B---3--:R-:W-:-:S04]  /*0c70*/  IADD3 R6, P0, R8, UR12, RZ ;  /* 0x0000000c08067c10 */ /* 0x008fc8000ff1e0ff */
[----:B------:R-:W-:Y:S02]  /*0c80*/  IADD3.X R7, R9, UR14, RZ, P0, !PT ;  /* 0x0000000e09077c10 */ /* 0x000fe400087fe4ff */
[----:B--2---:R-:W-:-:S03]  /*0c90*/  IADD3 R4, P0, R6, UR12, RZ ;  /* 0x0000000c06047c10 */ /* 0x004fc6000ff1e0ff */
[----:B------:R2:W-:Y:S01]  /*0ca0*/  LDGSTS.E.BYPASS.LTC128B.128 [R235+0x6000], [R6.64] ;  /* 0x0600000006eb7fae */ /* 0x0005e2000b901d48 */
[----:B------:R-:W-:Y:S02]  /*0cb0*/  IADD3.X R5, R7, UR14, RZ, P0, !PT ;  /* 0x0000000e07057c10 */ /* 0x000fe400087fe4ff */
[----:B----4-:R-:W-:-:S03]  /*0cc0*/  IADD3 R2, P0, R4, UR12, RZ ;  /* 0x0000000c04027c10 */ /* 0x010fc6000ff1e0ff */
[----:B------:R3:W-:Y:S01]  /*0cd0*/  LDGSTS.E.BYPASS.LTC128B.128 [R235+0x6800], [R4.64] ;  /* 0x0680000004eb7fae */ /* 0x0007e2000b901d48 */
[----:B------:R-:W-:-:S05]  /*0ce0*/  IADD3.X R3, R5, UR14, RZ, P0, !PT ;  /* 0x0000000e05037c10 */ /* 0x000fca00087fe4ff */
[----:B------:R4:W-:Y:S01]  /*0cf0*/  LDGSTS.E.BYPASS.LTC128B.128 [R235+0x7000], [R2.64] ;  /* 0x0700000002eb7fae */ /* 0x0009e2000b901d48 */
[----:B--2---:R-:W-:-:S04]  /*0d00*/  IADD3 R6, P0, R2, UR12, RZ ;  /* 0x0000000c02067c10 */ /* 0x004fc8000ff1e0ff */
[----:B------:R-:W-:Y:S01]  /*0d10*/  IADD3.X R7, R3, UR14, RZ, P0, !PT ;  /* 0x0000000e03077c10 */ /* 0x000fe200087fe4ff */
[----:B---3--:R-:W-:-:S04]  /*0d20*/  IMAD.WIDE.U32 R4, R126, c[0x0][0x1a0], RZ ;  /* 0x000068007e047a25 */ /* 0x008fc800078e00ff */
[----:B------:R2:W-:Y:S01]  /*0d30*/  LDGSTS.E.BYPASS.LTC128B.128 [R235+0x7800], [R6.64] ;  /* 0x0780000006eb7fae */ /* 0x0005e2000b901d48 */
[----:B----4-:R-:W-:-:S03]  /*0d40*/  IMAD.IADD R2, R5, 0x1, R0 ;  /* 0x0000000105027824 */ /* 0x010fc600078e0200 */
        /* <DEDUP_REMOVED lines=12> */
[----:B------:R-:W-:Y:S01]  /*0e10*/  LEA R4, P0, R6, c[0x0][0x170], 0x1 ;  /* 0x00005c0006047a11 */ /* 0x000fe200078008ff */
[----:B---3--:R-:W-:Y:S01]  /*0e20*/  IMAD.SHL.U32 R3, R17, 0x8, RZ ;  /* 0x0000000811037824 */ /* 0x008fe200078e00ff */
[----:B------:R-:W-:Y:S02]  /*0e30*/  LOP3.LUT R0, R5, 0x1c0, RZ, 0xc0, !PT ;  /* 0x000001c005007812 */ /* 0x000fe400078ec0ff */
[----:B------:R-:W-:Y:S02]  /*0e40*/  LOP3.LUT R9, R8, R2, RZ, 0x3c, !PT ;  /* 0x0000000208097212 */ /* 0x000fe400078e3cff */
[----:B------:R-:W-:-:S02]  /*0e50*/  LEA.HI.X R5, R6, c[0x0][0x174], R7, 0x1, P0 ;  /* 0x00005d0006057a11 */ /* 0x000fc400000f0c07 */
[----:B------:R-:W-:Y:S02]  /*0e60*/  IADD3 R8, P0, R4, UR7, RZ ;  /* 0x0000000704087c10 */ /* 0x000fe4000ff1e0ff */
[----:B------:R-:W-:Y:S01]  /*0e70*/  LOP3.LUT R2, R0, 0x8, R3, 0xf8, !PT ;  /* 0x0000000800027812 */ /* 0x000fe200078ef803 */
[----:B------:R-:W-:Y:S01]  /*0e80*/  IMAD R3, R17, 0x200, R9 ;  /* 0x0000020011037824 */ /* 0x000fe200078e0209 */
[----:B-----5:R-:W-:Y:S02]  /*0e90*/  IADD3 R10, P1, R8, UR7, RZ ;  /* 0x00000007080a7c10 */ /* 0x020fe4000ff3e0ff */
[----:B------:R-:W-:Y:S01]  /*0ea0*/  IADD3.X R9, R5, UR5, RZ, P0, !PT ;  /* 0x0000000505097c10 */ /* 0x000fe200087fe4ff */
[----:B------:R-:W-:Y:S01]  /*0eb0*/  IMAD.SHL.U32 R40, R3, 0x2, RZ ;  /* 0x0000000203287824 */ /* 0x000fe200078e00ff */
[----:B------:R-:W-:Y:S02]  /*0ec0*/  SHF.R.U32.HI R0, RZ, 0x3, R0 ;  /* 0x00000003ff007819 */ /* 0x000fe40000011600 */
[----:B------:R-:W-:-:S02]  /*0ed0*/  IADD3 R6, P0, R10, UR7, RZ ;  /* 0x000000070a067c10 */ /* 0x000fc4000ff1e0ff */
[----:B------:R-:W-:Y:S02]  /*0ee0*/  IADD3.X R11, R9, UR5, RZ, P1, !PT ;  /* 0x00000005090b7c10 */ /* 0x000fe40008ffe4ff */
[----:B------:R-:W-:Y:S01]  /*0ef0*/  LOP3.LUT R217, R2, R0, RZ, 0x3c, !PT ;  /* 0x0000000002d97212 */ /* 0x000fe200078e3cff */
[----:B------:R-:W-:Y:S01]  /*0f00*/  @!PT LDS RZ, [RZ] ;  /* 0x00000000fffff984 */ /* 0x000fe20000000800 */
[----:B------:R-:W-:Y:S01]  /*0f10*/  @!PT LDS RZ, [RZ] ;  /* 0x00000000fffff984 */ /* 0x000fe20000000800 */
[----:B------:R-:W-:Y:S01]  /*0f20*/  @!PT LDS RZ, [RZ] ;  /* 0x00000000fffff984 */ /* 0x000fe20000000800 */
[----:B------:R1:W-:Y:S01]  /*0f30*/  LDGSTS.E.BYPASS.LTC128B.128 [R235+0x8000], [R4.64] ;  /* 0x0800000004eb7fae */ /* 0x0003e2000b901d48 */
[----:B------:R-:W-:Y:S01]  /*0f40*/  IMAD.SHL.U32 R0, R16, 0x40, RZ ;  /* 0x0000004010007824 */ /* 0x000fe200078e00ff */
[----:B------:R-:W-:Y:S02]  /*0f50*/  IADD3.X R7, R11, UR5, RZ, P0, !PT ;  /* 0x000000050b077c10 */ /* 0x000fe400087fe4ff */
[----:B------:R2:W-:Y:S01]  /*0f60*/  LDGSTS.E.BYPASS.LTC128B.128 [R235+0x8800], [R8.64] ;  /* 0x0880000008eb7fae */ /* 0x0005e2000b901d48 */
[----:B------:R-:W-:Y:S02]  /*0f70*/  LEA R222, R3, 0x4000, 0x1 ;  /* 0x0000400003de7811 */ /* 0x000fe400078e08ff */
[----:B------:R-:W-:Y:S01]  /*0f80*/  LOP3.LUT R216, R0, 0xfffffe00, RZ, 0xc0, !PT ;  /* 0xfffffe0000d87812 */ /* 0x000fe200078ec0ff */
[----:B------:R3:W-:Y:S01]  /*0f90*/  LDGSTS.E.BYPASS.LTC128B.128 [R235+0x9000], [R10.64] ;  /* 0x090000000aeb7fae */ /* 0x0007e2000b901d48 */
[----:B------:R-:W-:-:S03]  /*0fa0*/  IADD3 R227, R222, 0x40, RZ ;  /* 0x00000040dee37810 */ /* 0x000fc60007ffe0ff */
[----:B------:R4:W-:Y:S01]  /*0fb0*/  LDGSTS.E.BYPASS.LTC128B.128 [R235+0x9800], [R6.64] ;  /* 0x0980000006eb7fae */ /* 0x0009e2000b901d48 */
[----:B------:R-:W-:-:S04]  /*0fc0*/  IMAD R0, R125, 0x400, R216 ;  /* 0x000004007d007824 */ /* 0x000fc800078e02d8 */
[----:B------:R-:W-:-:S04]  /*0fd0*/  IMAD.IADD R0, R0, 0x1, R217 ;  /* 0x0000000100007824 */ /* 0x000fc800078e02d9 */
[----:B------:R-:W-:Y:S02]  /*0fe0*/  IMAD.SHL.U32 R223, R0, 0x2, RZ ;  /* 0x0000000200df7824 */ /* 0x000fe400078e00ff */
[----:B------:R-:W-:Y:S01]  /*0ff0*/  IMAD.MOV.U32 R0, RZ, RZ, 0x20 ;  /* 0x00000020ff007424 */ /* 0x000fe200078e00ff */
[----:B-1----:R-:W-:-:S04]  /*1000*/  IADD3 R4, P1, R6, UR7, RZ ;  /* 0x0000000706047c10 */ /* 0x002fc8000ff3e0ff */
[----:B--2---:R-:W-:Y:S02]  /*1010*/  IADD3 R8, P0, R4, UR7, RZ ;  /* 0x0000000704087c10 */ /* 0x004fe4000ff1e0ff */
[----:B------:R-:W-:-:S04]  /*1020*/  IADD3.X R5, R7, UR5, RZ, P1, !PT ;  /* 0x0000000507057c10 */ /* 0x000fc80008ffe4ff */
[----:B------:R-:W-:Y:S01]  /*1030*/  IADD3.X R9, R5, UR5, RZ, P0, !PT ;  /* 0x0000000505097c10 */ /* 0x000fe200087fe4ff */
[----:B------:R1:W-:Y:S01]  /*1040*/  LDGSTS.E.BYPASS.LTC128B.128 [R235+0xa000], [R4.64] ;  /* 0x0a00000004eb7fae */ /* 0x0003e2000b901d48 */
[----:B----4-:R-:W-:-:S03]  /*1050*/  IADD3 R6, P1, R8, UR7, RZ ;  /* 0x0000000708067c10 */ /* 0x010fc6000ff3e0ff */
[----:B------:R3:W-:Y:S01]  /*1060*/  LDGSTS.E.BYPASS.LTC128B.128 [R235+0xa800], [R8.64] ;  /* 0x0a80000008eb7fae */ /* 0x0007e2000b901d48 */
[----:B------:R-:W-:Y:S02]  /*1070*/  IADD3.X R7, R9, UR5, RZ, P1, !PT ;  /* 0x0000000509077c10 */ /* 0x000fe40008ffe4ff */
[----:B------:R-:W-:-:S03]  /*1080*/  LOP3.LUT P1, RZ, R29, 0x2, RZ, 0xc0, !PT ;  /* 0x000000021dff7812 */ /* 0x000fc6000782c0ff */
[----:B------:R2:W-:Y:S01]  /*1090*/  LDGSTS.E.BYPASS.LTC128B.128 [R235+0xb000], [R6.64] ;  /* 0x0b00000006eb7fae */ /* 0x0005e2000b901d48 */
[----:B-1----:R-:W-:-:S04]  /*10a0*/  IADD3 R4, P0, R6, UR7, RZ ;  /* 0x0000000706047c10 */ /* 0x002fc8000ff1e0ff */
[----:B------:R-:W-:Y:S02]  /*10b0*/  IADD3.X R5, R7, UR5, RZ, P0, !PT ;  /* 0x0000000507057c10 */ /* 0x000fe400087fe4ff */
[----:B------:R-:W-:-:S03]  /*10c0*/  LOP3.LUT P0, RZ, R28, 0x2, RZ, 0xc0, !PT ;  /* 0x000000021cff7812 */ /* 0x000fc6000780c0ff */
[----:B------:R2:W-:Y:S01]  /*10d0*/  LDGSTS.E.BYPASS.LTC128B.128 [R235+0xb800], [R4.64] ;  /* 0x0b80000004eb7fae */ /* 0x0005e2000b901d48 */
[C---:B------:R-:W-:Y:S02]  /*10e0*/  SEL R2, R0.reuse, 0xffffffe0, !P0 ;  /* 0xffffffe000027807 */ /* 0x040fe40004000000 */
[----:B------:R-:W-:Y:S01]  /*10f0*/  SEL R0, R0, 0xffffffe0, !P1 ;  /* 0xffffffe000007807 */ /* 0x000fe20004800000 */
[----:B------:R-:W-:Y:S01]  /*1100*/  LDSM.16.M88.4 R20, [R223] ;  /* 0x00000000df14783b */ /* 0x000fe20000000200 */
[----:B------:R-:W-:Y:S01]  /*1110*/  LOP3.LUT P0, RZ, R28, 0x4, RZ, 0xc0, !PT ;  /* 0x000000041cff7812 */ /* 0x000fe2000780c0ff */
[----:B------:R-:W-:Y:S01]  /*1120*/  IMAD.IADD R221, R222, 0x1, R2 ;  /* 0x00000001dedd7824 */ /* 0x000fe200078e0202 */
[----:B------:R-:W-:Y:S01]  /*1130*/  LOP3.LUT P1, RZ, R29, 0x4, RZ, 0xc0, !PT ;  /* 0x000000041dff7812 */ /* 0x000fe2000782c0ff */
[----:B------:R-:W-:Y:S01]  /*1140*/  LDSM.16.M88.4 R36, [R223+0x2000] ;  /* 0x00200000df24783b */ /* 0x000fe20000000200 */
[----:B------:R-:W-:-:S03]  /*1150*/  IMAD.IADD R226, R223, 0x1, R0 ;  /* 0x00000001dfe27824 */ /* 0x000fc600078e0200 */
[----:B------:R-:W-:Y:S04]  /*1160*/  LDSM.16.M88.4 R24, [R221] ;  /* 0x00000000dd18783b */ /* 0x000fe80000000200 */
[----:B------:R-:W-:Y:S02]  /*1170*/  LDSM.16.M88.4 R32, [R226+0x2000] ;  /* 0x00200000e220783b */ /* 0x000fe40000000200 */
[----:B------:R-:W-:Y:S02]  /*1180*/  @P0 IADD3 R227, R222, -0x40, RZ ;  /* 0xffffffc0dee30810 */ /* 0x000fe40007ffe0ff */
[----:B------:R-:W-:Y:S03]  /*1190*/  LDSM.16.M88.4 R16, [R226] ;  /* 0x00000000e210783b */ /* 0x000fe60000000200 */
[----:B------:R-:W-:Y:S01]  /*11a0*/  IMAD.IADD R220, R2, 0x1, R227 ;  /* 0x0000000102dc7824 */ /* 0x000fe200078e02e3 */
[----:B------:R-:W1:Y:S04]  /*11b0*/  LDSM.16.M88.4 R56, [R40+0x4800] ;  /* 0x004800002838783b */ /* 0x000e680000000200 */
[----:B--2---:R-:W2:Y:S04]  /*11c0*/  LDSM.16.M88.4 R4, [R40+0x4000] ;  /* 0x004000002804783b */ /* 0x004ea80000000200 */
[----:B------:R-:W4:Y:S04]  /*11d0*/  LDSM.16.M88.4 R52, [R221+0x800] ;  /* 0x00080000dd34783b */ /* 0x000f280000000200 */
[----:B---3--:R-:W-:Y:S04]  /*11e0*/  LDSM.16.M88.4 R8, [R227] ;  /* 0x00000000e308783b */ /* 0x008fe80000000200 */
[----:B------:R-:W-:Y:S04]  /*11f0*/  LDSM.16.M88.4 R92, [R227+0x800] ;  /* 0x00080000e35c783b */ /* 0x000fe80000000200 */
[----:B------:R-:W-:Y:S04]  /*1200*/  LDSM.16.M88.4 R108, [R40+0x5000] ;  /* 0x00500000286c783b */ /* 0x000fe80000000200 */
[----:B------:R-:W-:Y:S04]  /*1210*/  LDSM.16.M88.4 R140, [R40+0x5800] ;  /* 0x00580000288c783b */ /* 0x000fe80000000200 */
[----:B------:R-:W-:Y:S04]  /*1220*/  LDSM.16.M88.4 R152, [R40+0x6000] ;  /* 0x006000002898783b */ /* 0x000fe80000000200 */
[----:B------:R-:W-:Y:S04]  /*1230*/  LDSM.16.M88.4 R160, [R40+0x6800] ;  /* 0x0068000028a0783b */ /* 0x000fe80000000200 */
[----:B------:R-:W-:Y:S01]  /*1240*/  LDSM.16.M88.4 R164, [R40+0x7000] ;  /* 0x0070000028a4783b */ /* 0x000fe20000000200 */
[C---:B-1----:R-:W-:Y:S03]  /*1250*/  HMMA.16816.F32 R64, R20.reuse, R56, RZ ;  /* 0x000000381440723c */ /* 0x042fe600000018ff */
[----:B------:R-:W-:Y:S04]  /*1260*/  LDSM.16.M88.4 R200, [R40+0x7800] ;  /* 0x0078000028c8783b */ /* 0x000fe80000000200 */
[----:B------:R-:W-:Y:S01]  /*1270*/  LDSM.16.M88.4 R120, [R221+0x1800] ;  /* 0x00180000dd78783b */ /* 0x000fe20000000200 */
[-C--:B--2---:R-:W-:Y:S03]  /*1280*/  HMMA.16816.F32 R48, R20, R4.reuse, RZ ;  /* 0x000000041430723c */ /* 0x084fe600000018ff */
[----:B------:R-:W-:Y:S04]  /*1290*/  LDSM.16.M88.4 R136, [R221+0x2000] ;  /* 0x00200000dd88783b */ /* 0x000fe80000000200 */
[----:B------:R-:W-:Y:S01]  /*12a0*/  LDSM.16.M88.4 R148, [R221+0x2800] ;  /* 0x00280000dd94783b */ /* 0x000fe20000000200 */
[C---:B------:R-:W-:Y:S03]  /*12b0*/  HMMA.16816.F32 R44, R36.reuse, R4, RZ ;  /* 0x00000004242c723c */ /* 0x040fe600000018ff */
[----:B------:R-:W-:Y:S04]  /*12c0*/  LDSM.16.M88.4 R156, [R221+0x3000] ;  /* 0x00300000dd9c783b */ /* 0x000fe80000000200 */
[----:B------:R-:W-:Y:S01]  /*12d0*/  LDSM.16.M88.4 R196, [R221+0x3800] ;  /* 0x00380000ddc4783b */ /* 0x000fe20000000200 */
[----:B------:R-:W-:Y:S01]  /*12e0*/  IMAD.MOV.U32 R4, RZ, RZ, 0x40 ;  /* 0x00000040ff047424 */ /* 0x000fe200078e00ff */
[----:B------:R-:W-:Y:S02]  /*12f0*/  HMMA.16816.F32 R68, R36, R6, RZ ;  /* 0x000000062444723c */ /* 0x000fe400000018ff */
[----:B------:R-:W0:Y:S02]  /*1300*/  LDGDEPBAR ;  /* 0x00000000000079af */ /* 0x000e240000000000 */
[----:B------:R-:W-:-:S04]  /*1310*/  SEL R4, R4, 0xffffffc0, !P1 ;  /* 0xffffffc004047807 */ /* 0x000fc80004800000 */
[----:B------:R-:W-:Y:S01]  /*1320*/  HMMA.16816.F32 R76, R20, R6, RZ ;  /* 0x00000006144c723c */ /* 0x000fe200000018ff */
[----:B------:R-:W-:-:S04]  /*1330*/  IMAD.IADD R224, R223, 0x1, R4 ;  /* 0x00000001dfe07824 */ /* 0x000fc800078e0204 */
[----:B------:R-:W-:Y:S01]  /*1340*/  IMAD.IADD R225, R0, 0x1, R224 ;  /* 0x0000000100e17824 */ /* 0x000fe200078e02e0 */
[----:B------:R-:W1:Y:S02]  /*1350*/  LDSM.16.M88.4 R12, [R224] ;  /* 0x00000000e00c783b */ /* 0x000e640000000200 */
[-C--:B------:R-:W-:Y:S02]  /*1360*/  HMMA.16816.F32 R60, R32, R24.reuse, R44 ;  /* 0x00000018203c723c */ /* 0x080fe4000000182c */
[----:B------:R-:W2:Y:S06]  /*1370*/  LDSM.16.M88.4 R28, [R224+0x2000] ;  /* 0x00200000e01c783b */ /* 0x000eac0000000200 */
[----:B------:R-:W-:Y:S08]  /*1380*/  HMMA.16816.F32 R72, R16, R24, R48 ;  /* 0x000000181048723c */ /* 0x000ff00000001830 */
[-C--:B------:R-:W-:Y:S08]  /*1390*/  HMMA.16816.F32 R44, R32, R26.reuse, R68 ;  /* 0x0000001a202c723c */ /* 0x080ff00000001844 */
[C---:B------:R-:W-:Y:S08]  /*13a0*/  HMMA.16816.F32 R24, R16.reuse, R26, R76 ;  /* 0x0000001a1018723c */ /* 0x040ff0000000184c */
[----:B----4-:R-:W-:Y:S08]  /*13b0*/  HMMA.16816.F32 R88, R16, R52, R64 ;  /* 0x000000341058723c */ /* 0x010ff00000001840 */
[-C--:B-1----:R-:W-:Y:S08]  /*13c0*/  HMMA.16816.F32 R76, R12, R8.reuse, R72 ;  /* 0x000000080c4c723c */ /* 0x082ff00000001848 */
[C---:B--2---:R-:W-:Y:S08]  /*13d0*/  HMMA.16816.F32 R80, R28.reuse, R8, R60 ;  /* 0x000000081c50723c */ /* 0x044ff0000000183c */
[-C--:B------:R-:W-:Y:S01]  /*13e0*/  HMMA.16816.F32 R72, R28, R10.reuse, R44 ;  /* 0x0000000a1c48723c */ /* 0x080fe2000000182c */
[----:B------:R-:W-:Y:S07]  /*13f0*/  LDSM.16.M88.4 R44, [R220] ;  /* 0x00000000dc2c783b */ /* 0x000fee0000000200 */
[----:B------:R-:W-:Y:S01]  /*1400*/  HMMA.16816.F32 R64, R12, R10, R24 ;  /* 0x0000000a0c40723c */ /* 0x000fe20000001818 */
[----:B------:R-:W1:Y:S04]  /*1410*/  LDSM.16.M88.4 R8, [R225] ;  /* 0x00000000e108783b */ /* 0x000e680000000200 */
[----:B------:R-:W2:Y:S03]  /*1420*/  LDSM.16.M88.4 R24, [R225+0x2000] ;  /* 0x00200000e118783b */ /* 0x000ea60000000200 */
[C---:B------:R-:W-:Y:S08]  /*1430*/  HMMA.16816.F32 R48, R36.reuse, R56, RZ ;  /* 0x000000382430723c */ /* 0x040ff000000018ff */
[-C--:B------:R-:W-:Y:S08]  /*1440*/  HMMA.16816.F32 R68, R36, R58.reuse, RZ ;  /* 0x0000003a2444723c */ /* 0x080ff000000018ff */
[----:B------:R-:W-:Y:S08]  /*1450*/  HMMA.16816.F32 R60, R20, R58, RZ ;  /* 0x0000003a143c723c */ /* 0x000ff000000018ff */
[----:B------:R-:W-:Y:S01]  /*1460*/  HMMA.16816.F32 R84, R32, R52, R48 ;  /* 0x000000342054723c */ /* 0x000fe20000001830 */
[----:B------:R-:W3:Y:S07]  /*1470*/  LDSM.16.M88.4 R48, [R220+0x800] ;  /* 0x00080000dc30783b */ /* 0x000eee0000000200 */
[----:B------:R-:W-:Y:S08]  /*1480*/  HMMA.16816.F32 R56, R12, R92, R88 ;  /* 0x0000005c0c38723c */ /* 0x000ff00000001858 */
[-C--:B-1----:R-:W-:Y:S08]  /*1490*/  HMMA.16816.F32 R96, R8, R44.reuse, R76 ;  /* 0x0000002c0860723c */ /* 0x082ff0000000184c */
[----:B--2---:R-:W-:Y:S08]  /*14a0*/  HMMA.16816.F32 R116, R24, R44, R80 ;  /* 0x0000002c1874723c */ /* 0x004ff00000001850 */
[----:B------:R-:W-:Y:S08]  /*14b0*/  HMMA.16816.F32 R100, R8, R46, R64 ;  /* 0x0000002e0864723c */ /* 0x000ff00000001840 */
[----:B------:R-:W-:Y:S01]  /*14c0*/  FMUL.FTZ R2, R96, c[0x0][0x2ec] ;  /* 0x0000bb0060027a20 */ /* 0x000fe20000410000 */
[----:B------:R-:W-:Y:S01]  /*14d0*/  HMMA.16816.F32 R40, R28, R92, R84 ;  /* 0x0000005c1c28723c */ /* 0x000fe20000001854 */
[----:B------:R-:W1:Y:S02]  /*14e0*/  LDSM.16.M88.4 R84, [R221+0x1000] ;  /* 0x00100000dd54783b */ /* 0x000e640000000200 */
[----:B------:R2:W-:Y:S05]  /*14f0*/  MUFU.TANH R237, R2 ;  /* 0x0000000200ed7308 */ /* 0x0005ea0000002400 */
[----:B------:R-:W-:Y:S08]  /*1500*/  HMMA.16816.F32 R104, R24, R46, R72 ;  /* 0x0000002e1868723c */ /* 0x000ff00000001848 */
[----:B------:R-:W-:Y:S01]  /*1510*/  HMMA.16816.F32 R144, R32, R54, R68 ;  /* 0x000000362090723c */ /* 0x000fe20000001844 */
[----:B--2---:R-:W-:-:S04]  /*1520*/  FMUL.FTZ R2, R97, c[0x0][0x2ec] ;  /* 0x0000bb0061027a20 */ /* 0x004fc80000410000 */
[----:B------:R2:W-:Y:S03]  /*1530*/  MUFU.TANH R236, R2 ;  /* 0x0000000200ec7308 */ /* 0x0005e60000002400 */
[----:B------:R-:W-:Y:S08]  /*1540*/  HMMA.16816.F32 R128, R16, R54, R60 ;  /* 0x000000361080723c */ /* 0x000ff0000000183c */
[----:B---3--:R-:W-:Y:S01]  /*1550*/  HMMA.16816.F32 R112, R8, R48, R56 ;  /* 0x000000300870723c */ /* 0x008fe20000001838 */
[----:B--2---:R-:W-:-:S07]  /*1560*/  FMUL.FTZ R2, R98, c[0x0][0x2ec] ;  /* 0x0000bb0062027a20 */ /* 0x004fce0000410000 */
[----:B------:R-:W-:Y:S01]  /*1570*/  HMMA.16816.F32 R132, R24, R48, R40 ;  /* 0x000000301884723c */ /* 0x000fe20000001828 */
[----:B------:R2:W-:Y:S07]  /*1580*/  MUFU.TANH R239, R2 ;  /* 0x0000000200ef7308 */ /* 0x0005ee0000002400 */
[C---:B------:R-:W-:Y:S08]  /*1590*/  HMMA.16816.F32 R80, R20.reuse, R108, RZ ;  /* 0x0000006c1450723c */ /* 0x040ff000000018ff */
[----:B------:R-:W-:Y:S01]  /*15a0*/  HMMA.16816.F32 R72, R20, R140, RZ ;  /* 0x0000008c1448723c */ /* 0x000fe200000018ff */
[----:B--2---:R-:W-:-:S04]  /*15b0*/  FMUL.FTZ R2, R99, c[0x0][0x2ec] ;  /* 0x0000bb0063027a20 */ /* 0x004fc80000410000 */
[----:B------:R2:W-:Y:S03]  /*15c0*/  MUFU.TANH R240, R2 ;  /* 0x0000000200f07308 */ /* 0x0005e60000002400 */
[C---:B------:R-:W-:Y:S08]  /*15d0*/  HMMA.16816.F32 R64, R20.reuse, R152, RZ ;  /* 0x000000981440723c */ /* 0x040ff000000018ff */
[----:B------:R-:W-:Y:S01]  /*15e0*/  HMMA.16816.F32 R56, R20, R160, RZ ;  /* 0x000000a01438723c */ /* 0x000fe200000018ff */
[----:B--2---:R-:W-:-:S07]  /*15f0*/  FMUL.FTZ R2, R116, c[0x0][0x2ec] ;  /* 0x0000bb0074027a20 */ /* 0x004fce0000410000 */
[C---:B------:R-:W-:Y:S01]  /*1600*/  HMMA.16816.F32 R44, R20.reuse, R164, RZ ;  /* 0x000000a4142c723c */ /* 0x040fe200000018ff */
[----:B------:R2:W3:Y:S07]  /*1610*/  MUFU.TANH R205, R2 ;  /* 0x0000000200cd7308 */ /* 0x0004ee0000002400 */
[C---:B------:R-:W-:Y:S08]  /*1620*/  HMMA.16816.F32 R40, R20.reuse, R200, RZ ;  /* 0x000000c81428723c */ /* 0x040ff000000018ff */
[----:B------:R-:W-:Y:S01]  /*1630*/  HMMA.16816.F32 R76, R20, R110, RZ ;  /* 0x0000006e144c723c */ /* 0x000fe200000018ff */
[----:B--2---:R-:W-:-:S04]  /*1640*/  FMUL.FTZ R2, R117, c[0x0][0x2ec] ;  /* 0x0000bb0075027a20 */ /* 0x004fc80000410000 */
[----:B------:R2:W4:Y:S03]  /*1650*/  MUFU.TANH R218, R2 ;  /* 0x0000000200da7308 */ /* 0x0005260000002400 */
[C---:B------:R-:W-:Y:S08]  /*1660*/  HMMA.16816.F32 R68, R20.reuse, R142, RZ ;  /* 0x0000008e1444723c */ /* 0x040ff000000018ff */
[----:B------:R-:W-:Y:S01]  /*1670*/  HMMA.16816.F32 R60, R20, R154, RZ ;  /* 0x0000009a143c723c */ /* 0x000fe200000018ff */
[----:B--2---:R-:W-:-:S07]  /*1680*/  FMUL.FTZ R2, R118, c[0x0][0x2ec] ;  /* 0x0000bb0076027a20 */ /* 0x004fce0000410000 */
[C---:B------:R-:W-:Y:S01]  /*1690*/  HMMA.16816.F32 R52, R20.reuse, R162, RZ ;  /* 0x000000a21434723c */ /* 0x040fe200000018ff */
[----:B------:R2:W-:Y:S07]  /*16a0*/  MUFU.TANH R219, R2 ;  /* 0x0000000200db7308 */ /* 0x0005ee0000002400 */
[C---:B------:R-:W-:Y:S08]  /*16b0*/  HMMA.16816.F32 R88, R20.reuse, R166, RZ ;  /* 0x000000a61458723c */ /* 0x040ff000000018ff */
[----:B------:R-:W-:Y:S01]  /*16c0*/  HMMA.16816.F32 R96, R20, R202, RZ ;  /* 0x000000ca1460723c */ /* 0x000fe200000018ff */
[----:B--2---:R-:W-:-:S04]  /*16d0*/  FMUL.FTZ R2, R119, c[0x0][0x2ec] ;  /* 0x0000bb0077027a20 */ /* 0x004fc80000410000 */
[----:B------:R2:W5:Y:S03]  /*16e0*/  MUFU.TANH R127, R2 ;  /* 0x00000002007f7308 */ /* 0x0005660000002400 */
[C---:B-1----:R-:W-:Y:S08]  /*16f0*/  HMMA.16816.F32 R80, R16.reuse, R84, R80 ;  /* 0x000000541050723c */ /* 0x042ff00000001850 */
[----:B------:R-:W-:Y:S01]  /*1700*/  HMMA.16816.F32 R168, R16, R120, R72 ;  /* 0x0000007810a8723c */ /* 0x000fe20000001848 */
[----:B--2---:R-:W-:-:S07]  /*1710*/  FMUL.FTZ R2, R100, c[0x0][0x2ec] ;  /* 0x0000bb0064027a20 */ /* 0x004fce0000410000 */
[C---:B------:R-:W-:Y:S01]  /*1720*/  HMMA.16816.F32 R172, R16.reuse, R136, R64 ;  /* 0x0000008810ac723c */ /* 0x040fe20000001840 */
[----:B------:R1:W-:Y:S07]  /*1730*/  MUFU.TANH R214, R2 ;  /* 0x0000000200d67308 */ /* 0x0003ee0000002400 */
[C---:B------:R-:W-:Y:S08]  /*1740*/  HMMA.16816.F32 R192, R16.reuse, R148, R56 ;  /* 0x0000009410c0723c */ /* 0x040ff00000001838 */
[----:B------:R-:W-:Y:S01]  /*1750*/  HMMA.16816.F32 R188, R16, R156, R44 ;  /* 0x0000009c10bc723c */ /* 0x000fe2000000182c */
[----:B-1----:R-:W-:-:S04]  /*1760*/  FMUL.FTZ R2, R101, c[0x0][0x2ec] ;  /* 0x0000bb0065027a20 */ /* 0x002fc80000410000 */
[----:B------:R1:W-:Y:S03]  /*1770*/  MUFU.TANH R213, R2 ;  /* 0x0000000200d57308 */ /* 0x0003e60000002400 */
[C---:B------:R-:W-:Y:S08]  /*1780*/  HMMA.16816.F32 R184, R16.reuse, R196, R40 ;  /* 0x000000c410b8723c */ /* 0x040ff00000001828 */
[----:B------:R-:W-:Y:S01]  /*1790*/  HMMA.16816.F32 R76, R16, R86, R76 ;  /* 0x00000056104c723c */ /* 0x000fe2000000184c */
[----:B-1----:R-:W-:-:S07]  /*17a0*/  FMUL.FTZ R2, R102, c[0x0][0x2ec] ;  /* 0x0000bb0066027a20 */ /* 0x002fce0000410000 */
[C---:B------:R-:W-:Y:S01]  /*17b0*/  HMMA.16816.F32 R116, R16.reuse, R138, R60 ;  /* 0x0000008a1074723c */ /* 0x040fe2000000183c */
[----:B------:R1:W-:Y:S07]  /*17c0*/  MUFU.TANH R241, R2 ;  /* 0x0000000200f17308 */ /* 0x0003ee0000002400 */
[C---:B------:R-:W-:Y:S08]  /*17d0*/  HMMA.16816.F32 R176, R16.reuse, R150, R52 ;  /* 0x0000009610b0723c */ /* 0x040ff00000001834 */
[----:B------:R-:W-:Y:S01]  /*17e0*/  HMMA.16816.F32 R180, R16, R158, R88 ;  /* 0x0000009e10b4723c */ /* 0x000fe20000001858 */
[----:B-1----:R-:W-:-:S04]  /*17f0*/  FMUL.FTZ R2, R103, c[0x0][0x2ec] ;  /* 0x0000bb0067027a20 */ /* 0x002fc80000410000 */
[----:B------:R1:W-:Y:S03]  /*1800*/  MUFU.TANH R244, R2 ;  /* 0x0000000200f47308 */ /* 0x0003e60000002400 */
[----:B------:R-:W-:Y:S08]  /*1810*/  HMMA.16816.F32 R100, R16, R122, R68 ;  /* 0x0000007a1064723c */ /* 0x000ff00000001844 */
[----:B------:R-:W-:Y:S01]  /*1820*/  HMMA.16816.F32 R20, R12, R94, R128 ;  /* 0x0000005e0c14723c */ /* 0x000fe20000001880 */
[----:B-1----:R-:W-:-:S07]  /*1830*/  FMUL.FTZ R2, R104, c[0x0][0x2ec] ;  /* 0x0000bb0068027a20 */ /* 0x002fce0000410000 */
[----:B------:R-:W-:Y:S01]  /*1840*/  HMMA.16816.F32 R40, R36, R108, RZ ;  /* 0x0000006c2428723c */ /* 0x000fe200000018ff */
[----:B------:R1:W-:Y:S07]  /*1850*/  MUFU.TANH R249, R2 ;  /* 0x0000000200f97308 */ /* 0x0003ee0000002400 */
[----:B------:R-:W-:Y:S01]  /*1860*/  HMMA.16816.F32 R44, R28, R94, R144 ;  /* 0x0000005e1c2c723c */ /* 0x000fe20000001890 */
[----:B------:R-:W-:Y:S07]  /*1870*/  LDSM.16.M88.4 R92, [R220+0x3000] ;  /* 0x00300000dc5c783b */ /* 0x000fee0000000200 */
[----:B------:R-:W-:Y:S01]  /*1880*/  HMMA.16816.F32 R52, R36, R140, RZ ;  /* 0x0000008c2434723c */ /* 0x000fe200000018ff */
[----:B-1----:R-:W-:-:S04]  /*1890*/  FMUL.FTZ R2, R105, c[0x0][0x2ec] ;  /* 0x0000bb0069027a20 */ /* 0x002fc80000410000 */
[----:B------:R1:W-:Y:S03]  /*18a0*/  MUFU.TANH R246, R2 ;  /* 0x0000000200f67308 */ /* 0x0003e60000002400 */
[----:B------:R-:W-:Y:S01]  /*18b0*/  HMMA.16816.F32 R56, R8, R50, R20 ;  /* 0x000000320838723c */ /* 0x000fe20000001814 */
[----:B------:R-:W-:Y:S07]  /*18c0*/  LDSM.16.M88.4 R20, [R220+0x1000] ;  /* 0x00100000dc14783b */ /* 0x000fee0000000200 */
[----:B------:R-:W-:Y:S01]  /*18d0*/  HMMA.16816.F32 R40, R32, R84, R40 ;  /* 0x000000542028723c */ /* 0x000fe20000001828 */
[----:B-1----:R-:W-:-:S07]  /*18e0*/  FMUL.FTZ R2, R106, c[0x0][0x2ec] ;  /* 0x0000bb006a027a20 */ /* 0x002fce0000410000 */
[----:B------:R-:W-:Y:S01]  /*18f0*/  HMMA.16816.F32 R60, R24, R50, R44 ;  /* 0x00000032183c723c */ /* 0x000fe2000000182c */
[----:B------:R1:W-:Y:S07]  /*1900*/  MUFU.TANH R247, R2 ;  /* 0x0000000200f77308 */ /* 0x0003ee0000002400 */
[----:B------:R-:W-:Y:S08]  /*1910*/  HMMA.16816.F32 R68, R32, R120, R52 ;  /* 0x000000782044723c */ /* 0x000ff00000001834 */
[----:B------:R-:W-:Y:S01]  /*1920*/  HMMA.16816.F32 R52, R36, R110, RZ ;  /* 0x0000006e2434723c */ /* 0x000fe200000018ff */
[----:B------:R-:W-:Y:S01]  /*1930*/  LDSM.16.M88.4 R108, [R227+0x3800] ;  /* 0x00380000e36c783b */ /* 0x000fe20000000200 */
[----:B-1----:R-:W-:-:S04]  /*1940*/  FMUL.FTZ R2, R107, c[0x0][0x2ec] ;  /* 0x0000bb006b027a20 */ /* 0x002fc80000410000 */
[----:B------:R1:W-:Y:S02]  /*1950*/  MUFU.TANH R245, R2 ;  /* 0x0000000200f57308 */ /* 0x0003e40000002400 */
[----:B------:R-:W-:Y:S01]  /*1960*/  HMMA.16816.F32 R104, R16, R198, R96 ;  /* 0x000000c61068723c */ /* 0x000fe20000001860 */
[----:B------:R-:W2:Y:S04]  /*1970*/  LDSM.16.M88.4 R16, [R227+0x1000] ;  /* 0x00100000e310783b */ /* 0x000ea80000000200 */
[----:B------:R-:W5:Y:S03]  /*1980*/  LDSM.16.M88.4 R96, [R227+0x3000] ;  /* 0x00300000e360783b */ /* 0x000f660000000200 */
[----:B------:R-:W-:Y:S01]  /*1990*/  HMMA.16816.F32 R48, R36, R152, RZ ;  /* 0x000000982430723c */ /* 0x000fe200000018ff */
[----:B-1----:R-:W-:-:S07]  /*19a0*/  FMUL.FTZ R2, R112, c[0x0][0x2ec] ;  /* 0x0000bb0070027a20 */ /* 0x002fce0000410000 */
[C---:B------:R-:W-:Y:S01]  /*19b0*/  HMMA.16816.F32 R52, R32.reuse, R86, R52 ;  /* 0x000000562034723c */ /* 0x040fe20000001834 */
[----:B------:R1:W-:Y:S11]  /*19c0*/  MUFU.TANH R210, R2 ;  /* 0x0000000200d27308 */ /* 0x0003f60000002400 */
[----:B------:R-:W-:Y:S04]  /*19d0*/  @!UPT UIADD3 URZ, URZ, URZ, URZ ;  /* 0x0000003f3f3ff290 */ /* 0x000fe8000fffe03f */
[----:B------:R-:W-:Y:S01]  /*19e0*/  HMMA.16816.F32 R72, R32, R136, R48 ;  /* 0x000000882048723c */ /* 0x000fe20000001830 */
[----:B-1----:R-:W-:Y:S02]  /*19f0*/  FMUL.FTZ R2, R113, c[0x0][0x2ec] ;  /* 0x0000bb0071027a20 */ /* 0x002fe40000410000 */
[----:B---3--:R-:W-:Y:S02]  /*1a00*/  IMAD.MOV.U32 R113, RZ, RZ, R205 ;  /* 0x000000ffff717224 */ /* 0x008fe400078e00cd */
[----:B------:R1:W-:Y:S02]  /*1a10*/  MUFU.TANH R206, R2 ;  /* 0x0000000200ce7308 */ /* 0x0003e40000002400 */
[----:B----4-:R-:W-:Y:S01]  /*1a20*/  IMAD.MOV.U32 R137, RZ, RZ, R218 ;  /* 0x000000ffff897224 */ /* 0x010fe200078e00da */
[-C--:B--2---:R-:W-:Y:S08]  /*1a30*/  HMMA.16816.F32 R44, R12, R16.reuse, R80 ;  /* 0x000000100c2c723c */ /* 0x084ff00000001850 */
[----:B------:R-:W-:Y:S01]  /*1a40*/  HMMA.16816.F32 R40, R28, R16, R40 ;  /* 0x000000101c28723c */ /* 0x000fe20000001828 */
[----:B-1----:R-:W-:-:S07]  /*1a50*/  FMUL.FTZ R2, R114, c[0x0][0x2ec] ;  /* 0x0000bb0072027a20 */ /* 0x002fce0000410000 */
[----:B------:R-:W-:Y:S01]  /*1a60*/  HMMA.16816.F32 R48, R28, R18, R52 ;  /* 0x000000121c30723c */ /* 0x000fe20000001834 */
[----:B------:R1:W-:Y:S11]  /*1a70*/  MUFU.TANH R243, R2 ;  /* 0x0000000200f37308 */ /* 0x0003f60000002400 */
[----:B------:R-:W-:Y:S04]  /*1a80*/  @!UPT UIADD3 URZ, URZ, URZ, URZ ;  /* 0x0000003f3f3ff290 */ /* 0x000fe8000fffe03f */
[----:B------:R-:W-:Y:S01]  /*1a90*/  HMMA.16816.F32 R64, R24, R20, R40 ;  /* 0x000000141840723c */ /* 0x000fe20000001828 */
[----:B------:R-:W2:Y:S01]  /*1aa0*/  LDSM.16.M88.4 R40, [R227+0x1800] ;  /* 0x00180000e328783b */ /* 0x000ea20000000200 */
[----:B-1----:R-:W-:-:S04]  /*1ab0*/  FMUL.FTZ R2, R115, c[0x0][0x2ec] ;  /* 0x0000bb0073027a20 */ /* 0x002fc80000410000 */
[----:B------:R1:W-:Y:S02]  /*1ac0*/  MUFU.TANH R215, R2 ;  /* 0x0000000200d77308 */ /* 0x0003e40000002400 */
[----:B-1----:R-:W-:Y:S02]  /*1ad0*/  FMUL.FTZ R2, R132, c[0x0][0x2ec] ;  /* 0x0000bb0084027a20 */ /* 0x002fe40000410000 */
[----:B-----5:R-:W-:-:S04]  /*1ae0*/  IMAD.MOV.U32 R132, RZ, RZ, R127 ;  /* 0x000000ffff847224 */ /* 0x020fc800078e007f */
[----:B------:R1:W-:Y:S02]  /*1af0*/  MUFU.TANH R242, R2 ;  /* 0x0000000200f27308 */ /* 0x0003e40000002400 */
[----:B-1----:R-:W-:-:S06]  /*1b00*/  FMUL.FTZ R2, R133, c[0x0][0x2ec] ;  /* 0x0000bb0085027a20 */ /* 0x002fcc0000410000 */
[----:B------:R1:W3:Y:S02]  /*1b10*/  MUFU.TANH R3, R2 ;  /* 0x0000000200037308 */ /* 0x0002e40000002400 */
[----:B-1----:R-:W-:Y:S02]  /*1b20*/  FMUL.FTZ R2, R134, c[0x0][0x2ec] ;  /* 0x0000bb0086027a20 */ /* 0x002fe40000410000 */
[----:B---3--:R-:W-:-:S04]  /*1b30*/  IMAD.MOV.U32 R136, RZ, RZ, R3 ;  /* 0x000000ffff887224 */ /* 0x008fc800078e0003 */
[----:B------:R1:W3:Y:S01]  /*1b40*/  MUFU.TANH R5, R2 ;  /* 0x0000000200057308 */ /* 0x0002e20000002400 */
[----:B------:R-:W-:Y:S02]  /*1b50*/  IMAD.SHL.U32 R3, R204, 0x2, RZ ;  /* 0x00000002cc037824 */ /* 0x000fe400078e00ff */
[----:B-1----:R-:W-:-:S05]  /*1b60*/  FMUL.FTZ R2, R135, c[0x0][0x2ec] ;  /* 0x0000bb0087027a20 */ /* 0x002fca0000410000 */
[----:B------:R1:W-:Y:S02]  /*1b70*/  MUFU.TANH R135, R2 ;  /* 0x0000000200877308 */ /* 0x0003e40000002400 */
[----:B-1----:R-:W-:-:S06]  /*1b80*/  FMUL.FTZ R2, R56, c[0x0][0x2ec] ;  /* 0x0000bb0038027a20 */ /* 0x002fcc0000410000 */
[----:B------:R1:W-:Y:S02]  /*1b90*/  MUFU.TANH R205, R2 ;  /* 0x0000000200cd7308 */ /* 0x0003e40000002400 */
[----:B-1----:R-:W-:-:S06]  /*1ba0*/  FMUL.FTZ R2, R57, c[0x0][0x2ec] ;  /* 0x0000bb0039027a20 */ /* 0x002fcc0000410000 */
[----:B------:R1:W-:Y:S02]  /*1bb0*/  MUFU.TANH R145, R2 ;  /* 0x0000000200917308 */ /* 0x0003e40000002400 */
[----:B-1----:R-:W-:-:S06]  /*1bc0*/  FMUL.FTZ R2, R58, c[0x0][0x2ec] ;  /* 0x0000bb003a027a20 */ /* 0x002fcc0000410000 */
[----:B------:R1:W-:Y:S02]  /*1bd0*/  MUFU.TANH R212, R2 ;  /* 0x0000000200d47308 */ /* 0x0003e40000002400 */
[----:B-1----:R-:W-:Y:S02]  /*1be0*/  FMUL.FTZ R2, R59, c[0x0][0x2ec] ;  /* 0x0000bb003b027a20 */ /* 0x002fe40000410000 */
[----:B------:R-:W-:Y:S04]  /*1bf0*/  HMMA.16816.F32 R56, R8, R20, R44 ;  /* 0x000000140838723c */ /* 0x000fe8000000182c */
[----:B------:R1:W-:Y:S04]  /*1c00*/  MUFU.TANH R211, R2 ;  /* 0x0000000200d37308 */ /* 0x0003e80000002400 */
[C---:B------:R-:W-:Y:S01]  /*1c10*/  HMMA.16816.F32 R44, R12.reuse, R18, R76 ;  /* 0x000000120c2c723c */ /* 0x040fe2000000184c */
[----:B------:R-:W4:Y:S07]  /*1c20*/  LDSM.16.M88.4 R16, [R220+0x1800] ;  /* 0x00180000dc10783b */ /* 0x000f2e0000000200 */
[----:B------:R-:W-:Y:S01]  /*1c30*/  HMMA.16816.F32 R76, R12, R96, R188 ;  /* 0x000000600c4c723c */ /* 0x000fe200000018bc */
[----:B-1----:R-:W-:-:S04]  /*1c40*/  FMUL.FTZ R2, R60, c[0x0][0x2ec] ;  /* 0x0000bb003c027a20 */ /* 0x002fc80000410000 */
[----:B------:R1:W-:Y:S02]  /*1c50*/  MUFU.TANH R133, R2 ;  /* 0x0000000200857308 */ /* 0x0003e40000002400 */
[----:B------:R-:W-:Y:S02]  /*1c60*/  IMAD.MOV.U32 R191, RZ, RZ, R136 ;  /* 0x000000ffffbf7224 */ /* 0x000fe400078e0088 */
[----:B------:R-:W-:Y:S02]  /*1c70*/  IMAD.MOV.U32 R189, RZ, RZ, R132 ;  /* 0x000000ffffbd7224 */ /* 0x000fe400078e0084 */
[----:B------:R-:W-:Y:S02]  /*1c80*/  IMAD.MOV.U32 R190, RZ, RZ, R137 ;  /* 0x000000ffffbe7224 */ /* 0x000fe400078e0089 */
[----:B------:R-:W-:-:S03]  /*1c90*/  IMAD.MOV.U32 R188, RZ, RZ, R249 ;  /* 0x000000ffffbc7224 */ /* 0x000fc600078e00f9 */
[----:B------:R-:W-:Y:S01]  /*1ca0*/  HMMA.16816.F32 R52, R8, R22, R44 ;  /* 0x000000160834723c */ /* 0x000fe2000000182c */
[----:B-1----:R-:W-:-:S07]  /*1cb0*/  FMUL.FTZ R2, R61, c[0x0][0x2ec] ;  /* 0x0000bb003d027a20 */ /* 0x002fce0000410000 */
[----:B------:R-:W-:Y:S01]  /*1cc0*/  HMMA.16816.F32 R44, R36, R164, RZ ;  /* 0x000000a4242c723c */ /* 0x000fe200000018ff */
[----:B------:R1:W-:Y:S02]  /*1cd0*/  MUFU.TANH R112, R2 ;  /* 0x0000000200707308 */ /* 0x0003e40000002400 */
[----:B-1----:R-:W-:-:S06]  /*1ce0*/  FMUL.FTZ R2, R62, c[0x0][0x2ec] ;  /* 0x0000bb003e027a20 */ /* 0x002fcc0000410000 */
[----:B------:R1:W-:Y:S11]  /*1cf0*/  MUFU.TANH R134, R2 ;  /* 0x0000000200867308 */ /* 0x0003f60000002400 */
[----:B------:R-:W-:Y:S04]  /*1d00*/  @!UPT UIADD3 URZ, URZ, URZ, URZ ;  /* 0x0000003f3f3ff290 */ /* 0x000fe8000fffe03f */
[----:B------:R-:W-:Y:S08]  /*1d10*/  HMMA.16816.F32 R128, R32, R156, R44 ;  /* 0x0000009c2080723c */ /* 0x000ff0000000182c */
[----:B------:R-:W-:Y:S01]  /*1d20*/  HMMA.16816.F32 R44, R36, R142, RZ ;  /* 0x0000008e242c723c */ /* 0x000fe200000018ff */
[----:B-1----:R-:W-:-:S07]  /*1d30*/  FMUL.FTZ R2, R63, c[0x0][0x2ec] ;  /* 0x0000bb003f027a20 */ /* 0x002fce0000410000 */
[----:B------:R-:W-:Y:S01]  /*1d40*/  HMMA.16816.F32 R60, R36, R160, RZ ;  /* 0x000000a0243c723c */ /* 0x000fe200000018ff */
[----:B------:R-:W-:Y:S01]  /*1d50*/  IMAD.MOV.U32 R142, RZ, RZ, R113 ;  /* 0x000000ffff8e7224 */ /* 0x000fe200078e0071 */
[----:B------:R1:W5:Y:S02]  /*1d60*/  MUFU.TANH R248, R2 ;  /* 0x0000000200f87308 */ /* 0x0003640000002400 */
[----:B-1----:R-:W-:-:S06]  /*1d70*/  FMUL.FTZ R2, R56, c[0x0][0x2ec] ;  /* 0x0000bb0038027a20 */ /* 0x002fcc0000410000 */
[----:B------:R1:W-:Y:S11]  /*1d80*/  MUFU.TANH R152, R2 ;  /* 0x0000000200987308 */ /* 0x0003f60000002400 */
[----:B------:R-:W-:Y:S03]  /*1d90*/  @!UPT UIADD3 URZ, URZ, URZ, URZ ;  /* 0x0000003f3f3ff290 */ /* 0x000fe6000fffe03f */
[----:B------:R-:W-:Y:S08]  /*1da0*/  HMMA.16816.F32 R88, R32, R148, R60 ;  /* 0x000000942058723c */ /* 0x000ff0000000183c */
[----:B------:R-:W-:Y:S01]  /*1db0*/  HMMA.16816.F32 R60, R24, R22, R48 ;  /* 0x00000016183c723c */ /* 0x000fe20000001830 */
[----:B-1----:R-:W-:-:S07]  /*1dc0*/  FMUL.FTZ R2, R57, c[0x0][0x2ec] ;  /* 0x0000bb0039027a20 */ /* 0x002fce0000410000 */
[-C--:B--2---:R-:W-:Y:S01]  /*1dd0*/  HMMA.16816.F32 R48, R12, R40.reuse, R168 ;  /* 0x000000280c30723c */ /* 0x084fe200000018a8 */
[----:B------:R1:W2:Y:S06]  /*1de0*/  MUFU.TANH R144, R2 ;  /* 0x0000000200907308 */ /* 0x0002ac0000002400 */
[----:B------:R-:W-:Y:S01]  /*1df0*/  IMAD.MOV.U32 R171, RZ, RZ, R219 ;  /* 0x000000ffffab7224 */ /* 0x000fe200078e00db */
[----:B------:R-:W-:Y:S01]  /*1e00*/  HMMA.16816.F32 R20, R28, R40, R68 ;  /* 0x000000281c14723c */ /* 0x000fe20000001844 */
[----:B---3--:R-:W-:Y:S01]  /*1e10*/  IMAD.MOV.U32 R170, RZ, RZ, R5 ;  /* 0x000000ffffaa7224 */ /* 0x008fe200078e0005 */
[----:B------:R-:W-:-:S04]  /*1e20*/  SHF.R.S32.HI R5, RZ, 0x1f, R207 ;  /* 0x0000001fff057819 */ /* 0x000fc800000114cf */
[----:B------:R-:W-:Y:S01]  /*1e30*/  LEA.HI R5, R5, R125, RZ, 0x2 ;  /* 0x0000007d05057211 */ /* 0x000fe200078f10ff */
[----:B-1----:R-:W-:-:S03]  /*1e40*/  FMUL.FTZ R2, R58, c[0x0][0x2ec] ;  /* 0x0000bb003a027a20 */ /* 0x002fc60000410000 */
[----:B------:R-:W-:Y:S01]  /*1e50*/  LOP3.LUT R5, R5, 0xfffffffc, RZ, 0xc0, !PT ;  /* 0xfffffffc05057812 */ /* 0x000fe200078ec0ff */
[----:B------:R1:W-:Y:S04]  /*1e60*/  MUFU.TANH R209, R2 ;  /* 0x0000000200d17308 */ /* 0x0003e80000002400 */
[----:B------:R-:W-:-:S05]  /*1e70*/  IMAD.IADD R5, R125, 0x1, -R5 ;  /* 0x000000017d057824 */ /* 0x000fca00078e0a05 */
[----:B------:R-:W-:Y:S01]  /*1e80*/  STL [R1+0x80], R5 ;  /* 0x0000800501007387 */ /* 0x000fe20000100800 */
[----:B-1----:R-:W-:Y:S02]  /*1e90*/  FMUL.FTZ R2, R59, c[0x0][0x2ec] ;  /* 0x0000bb003b027a20 */ /* 0x002fe40000410000 */
[----:B----4-:R-:W-:Y:S02]  /*1ea0*/  HMMA.16816.F32 R56, R8, R16, R48 ;  /* 0x000000100838723c */ /* 0x010fe40000001830 */
[----:B------:R1:W-:Y:S06]  /*1eb0*/  MUFU.TANH R208, R2 ;  /* 0x0000000200d07308 */ /* 0x0003ec0000002400 */
[----:B------:R-:W-:Y:S01]  /*1ec0*/  HMMA.16816.F32 R48, R32, R122, R44 ;  /* 0x0000007a2030723c */ /* 0x000fe2000000182c */
[----:B------:R-:W3:Y:S06]  /*1ed0*/  LDSM.16.M88.4 R44, [R227+0x2000] ;  /* 0x00200000e32c783b */ /* 0x000eec0000000200 */
[----:B------:R-:W-:-:S02]  /*1ee0*/  IMAD.MOV.U32 R122, RZ, RZ, R170 ;  /* 0x000000ffff7a7224 */ /* 0x000fc400078e00aa */
[----:B-1----:R-:W-:-:S04]  /*1ef0*/  FMUL.FTZ R2, R64, c[0x0][0x2ec] ;  /* 0x0000bb0040027a20 */ /* 0x002fc80000410000 */
        /* <DEDUP_REMOVED lines=8> */
[-C--:B------:R-:W-:Y:S01]  /*1f80*/  HMMA.16816.F32 R20, R12, R42.reuse, R100 ;  /* 0x0000002a0c14723c */ /* 0x080fe20000001864 */
[----:B------:R-:W-:Y:S07]  /*1f90*/  LDSM.16.M88.4 R100, [R220+0x3800] ;  /* 0x00380000dc64783b */ /* 0x000fee0000000200 */
[----:B------:R-:W-:Y:S01]  /*1fa0*/  HMMA.16816.F32 R40, R28, R42, R48 ;  /* 0x0000002a1c28723c */ /* 0x000fe20000001830 */
[----:B-1----:R-:W-:-:S04]  /*1fb0*/  FMUL.FTZ R2, R52, c[0x0][0x2ec] ;  /* 0x0000bb0034027a20 */ /* 0x002fc80000410000 */
[----:B------:R1:W-:Y:S03]  /*1fc0*/  MUFU.TANH R127, R2 ;  /* 0x00000002007f7308 */ /* 0x0003e60000002400 */
[----:B---3--:R-:W-:Y:S01]  /*1fd0*/  HMMA.16816.F32 R48, R12, R44, R172 ;  /* 0x0000002c0c30723c */ /* 0x008fe200000018ac */
[----:B-1----:R-:W-:-:S04]  /*1fe0*/  FMUL.FTZ R2, R53, c[0x0][0x2ec] ;  /* 0x0000bb0035027a20 */ /* 0x002fc80000410000 */
[----:B------:R1:W-:Y:S02]  /*1ff0*/  MUFU.TANH R153, R2 ;  /* 0x0000000200997308 */ /* 0x0003e40000002400 */
[----:B-1----:R-:W-:-:S06]  /*2000*/  FMUL.FTZ R2, R54, c[0x0][0x2ec] ;  /* 0x0000bb0036027a20 */ /* 0x002fcc0000410000 */
[----:B------:R1:W-:Y:S02]  /*2010*/  MUFU.TANH R148, R2 ;  /* 0x0000000200947308 */ /* 0x0003e40000002400 */
[----:B-1----:R-:W-:Y:S02]  /*2020*/  FMUL.FTZ R2, R55, c[0x0][0x2ec] ;  /* 0x0000bb0037027a20 */ /* 0x002fe40000410000 */
[----:B------:R-:W-:Y:S04]  /*2030*/  HMMA.16816.F32 R52, R36, R154, RZ ;  /* 0x0000009a2434723c */ /* 0x000fe800000018ff */
[----:B------:R1:W-:Y:S02]  /*2040*/  MUFU.TANH R146, R2 ;  /* 0x0000000200927308 */ /* 0x0003e40000002400 */
[----:B-1----:R-:W-:-:S06]  /*2050*/  FMUL.FTZ R2, R60, c[0x0][0x2ec] ;  /* 0x0000bb003c027a20 */ /* 0x002fcc0000410000 */
[----:B------:R1:W-:Y:S11]  /*2060*/  MUFU.TANH R232, R2 ;  /* 0x0000000200e87308 */ /* 0x0003f60000002400 */
[----:B------:R-:W-:Y:S01]  /*2070*/  @!UPT UIADD3 URZ, URZ, URZ, URZ ;  /* 0x0000003f3f3ff290 */ /* 0x000fe2000fffe03f */
[----:B------:R-:W-:Y:S08]  /*2080*/  HMMA.16816.F32 R68, R32, R138, R52 ;  /* 0x0000008a2044723c */ /* 0x000ff00000001834 */
[----:B------:R-:W-:Y:S01]  /*2090*/  HMMA.16816.F32 R52, R36, R166, RZ ;  /* 0x000000a62434723c */ /* 0x000fe200000018ff */
[----:B-1----:R-:W-:-:S06]  /*20a0*/  FMUL.FTZ R2, R61, c[0x0][0x2ec] ;  /* 0x0000bb003d027a20 */ /* 0x002fcc0000410000 */
[----:B------:R-:W-:Y:S01]  /*20b0*/  IMAD.MOV.U32 R166, RZ, RZ, R171 ;  /* 0x000000ffffa67224 */ /* 0x000fe200078e00ab */
[----:B------:R1:W-:Y:S08]  /*20c0*/  MUFU.TANH R231, R2 ;  /* 0x0000000200e77308 */ /* 0x0003f00000002400 */
[----:B------:R-:W-:Y:S08]  /*20d0*/  HMMA.16816.F32 R80, R28, R46, R68 ;  /* 0x0000002e1c50723c */ /* 0x000ff00000001844 */
[----:B------:R-:W-:Y:S01]  /*20e0*/  HMMA.16816.F32 R156, R32, R158, R52 ;  /* 0x0000009e209c723c */ /* 0x000fe20000001834 */
[----:B------:R-:W-:Y:S01]  /*20f0*/  LDSM.16.M88.4 R52, [R220+0x2800] ;  /* 0x00280000dc34783b */ /* 0x000fe20000000200 */
[----:B-1----:R-:W-:-:S04]  /*2100*/  FMUL.FTZ R2, R62, c[0x0][0x2ec] ;  /* 0x0000bb003e027a20 */ /* 0x002fc80000410000 */
[----:B------:R1:W-:Y:S02]  /*2110*/  MUFU.TANH R230, R2 ;  /* 0x0000000200e67308 */ /* 0x0003e40000002400 */
[----:B-1----:R-:W-:Y:S02]  /*2120*/  FMUL.FTZ R2, R63, c[0x0][0x2ec] ;  /* 0x0000bb003f027a20 */ /* 0x002fe40000410000 */
[----:B------:R-:W-:Y:S04]  /*2130*/  HMMA.16816.F32 R60, R36, R162, RZ ;  /* 0x000000a2243c723c */ /* 0x000fe800000018ff */
[----:B------:R1:W-:Y:S02]  /*2140*/  MUFU.TANH R229, R2 ;  /* 0x0000000200e57308 */ /* 0x0003e40000002400 */
[----:B-1----:R-:W-:-:S06]  /*2150*/  FMUL.FTZ R2, R56, c[0x0][0x2ec] ;  /* 0x0000bb0038027a20 */ /* 0x002fcc0000410000 */
[----:B------:R1:W-:Y:S11]  /*2160*/  MUFU.TANH R121, R2 ;  /* 0x0000000200797308 */ /* 0x0003f60000002400 */
[----:B------:R-:W-:Y:S01]  /*2170*/  @!UPT UIADD3 URZ, URZ, URZ, URZ ;  /* 0x0000003f3f3ff290 */ /* 0x000fe2000fffe03f */
[----:B------:R-:W-:Y:S07]  /*2180*/  HMMA.16816.F32 R84, R32, R150, R60 ;  /* 0x000000962054723c */ /* 0x000fee000000183c */
[----:B-----5:R-:W-:Y:S01]  /*2190*/  IMAD.MOV.U32 R151, RZ, RZ, R248 ;  /* 0x000000ffff977224 */ /* 0x020fe200078e00f8 */
[----:B------:R-:W-:Y:S01]  /*21a0*/  HMMA.16816.F32 R60, R24, R18, R40 ;  /* 0x00000012183c723c */ /* 0x000fe20000001828 */
[----:B-1----:R-:W-:-:S07]  /*21b0*/  FMUL.FTZ R2, R57, c[0x0][0x2ec] ;  /* 0x0000bb0039027a20 */ /* 0x002fce0000410000 */
[----:B------:R-:W-:Y:S01]  /*21c0*/  HMMA.16816.F32 R40, R28, R44, R72 ;  /* 0x0000002c1c28723c */ /* 0x000fe20000001848 */
[----:B------:R1:W-:Y:S07]  /*21d0*/  MUFU.TANH R120, R2 ;  /* 0x0000000200787308 */ /* 0x0003ee0000002400 */
[C---:B------:R-:W-:Y:S08]  /*21e0*/  HMMA.16816.F32 R44, R12.reuse, R46, R116 ;  /* 0x0000002e0c2c723c */ /* 0x040ff00000001874 */
[----:B------:R-:W-:Y:S01]  /*21f0*/  HMMA.16816.F32 R72, R12, R108, R184 ;  /* 0x0000006c0c48723c */ /* 0x000fe200000018b8 */
[----:B-1----:R-:W-:-:S04]  /*2200*/  FMUL.FTZ R2, R58, c[0x0][0x2ec] ;  /* 0x0000bb003a027a20 */ /* 0x002fc80000410000 */
[----:B------:R1:W-:Y:S02]  /*2210*/  MUFU.TANH R164, R2 ;  /* 0x0000000200a47308 */ /* 0x0003e40000002400 */
[----:B------:R-:W-:Y:S02]  /*2220*/  IMAD.MOV.U32 R186, RZ, RZ, R246 ;  /* 0x000000ffffba7224 */ /* 0x000fe400078e00f6 */
[----:B------:R-:W-:Y:S02]  /*2230*/  IMAD.MOV.U32 R187, RZ, RZ, R247 ;  /* 0x000000ffffbb7224 */ /* 0x000fe400078e00f7 */
[----:B------:R-:W-:Y:S02]  /*2240*/  IMAD.MOV.U32 R184, RZ, RZ, R245 ;  /* 0x000000ffffb87224 */ /* 0x000fe400078e00f5 */
[----:B------:R-:W-:Y:S02]  /*2250*/  IMAD.MOV.U32 R185, RZ, RZ, R242 ;  /* 0x000000ffffb97224 */ /* 0x000fe400078e00f2 */
[----:B-1----:R-:W-:-:S02]  /*2260*/  FMUL.FTZ R2, R59, c[0x0][0x2ec] ;  /* 0x0000bb003b027a20 */ /* 0x002fc40000410000 */
[----:B------:R-:W-:Y:S01]  /*2270*/  HMMA.16816.F32 R56, R8, R18, R20 ;  /* 0x000000120838723c */ /* 0x000fe20000001814 */
[----:B------:R-:W1:Y:S01]  /*2280*/  LDSM.16.M88.4 R20, [R220+0x2000] ;  /* 0x00200000dc14783b */ /* 0x000e620000000200 */
[----:B------:R3:W-:Y:S03]  /*2290*/  MUFU.TANH R140, R2 ;  /* 0x00000002008c7308 */ /* 0x0007e60000002400 */
[----:B------:R-:W4:Y:S01]  /*22a0*/  LDSM.16.M88.4 R16, [R227+0x2800] ;  /* 0x00280000e310783b */ /* 0x000f220000000200 */
[----:B------:R-:W-:-:S04]  /*22b0*/  DEPBAR.LE SB0, 0x0 ;  /* 0x000080000000791a */ /* 0x000fc80000000000 */
[----:B---3--:R-:W-:-:S04]  /*22c0*/  FMUL.FTZ R2, R64, c[0x0][0x2ec] ;  /* 0x0000bb0040027a20 */ /* 0x008fc80000410000 */
[----:B------:R3:W-:Y:S02]  /*22d0*/  MUFU.TANH R219, R2 ;  /* 0x0000000200db7308 */ /* 0x0007e40000002400 */
[----:B---3--:R-:W-:Y:S01]  /*22e0*/  FMUL.FTZ R2, R65, c[0x0][0x2ec] ;  /* 0x0000bb0041027a20 */ /* 0x008fe20000410000 */
[-C--:B-1----:R-:W-:Y:S05]  /*22f0*/  HMMA.16816.F32 R48, R8, R20.reuse, R48 ;  /* 0x000000140830723c */ /* 0x082fea0000001830 */
[----:B------:R1:W-:Y:S03]  /*2300*/  MUFU.TANH R228, R2 ;  /* 0x0000000200e47308 */ /* 0x0003e60000002400 */
[----:B------:R-:W-:Y:S08]  /*2310*/  HMMA.16816.F32 R40, R24, R20, R40 ;  /* 0x000000141828723c */ /* 0x000ff00000001828 */
[----:B------:R-:W-:Y:S01]  /*2320*/  HMMA.16816.F32 R44, R8, R22, R44 ;  /* 0x00000016082c723c */ /* 0x000fe2000000182c */
[----:B-1----:R-:W-:-:S04]  /*2330*/  FMUL.FTZ R2, R66, c[0x0][0x2ec] ;  /* 0x0000bb0042027a20 */ /* 0x002fc80000410000 */
[----:B------:R1:W-:Y:S03]  /*2340*/  MUFU.TANH R150, R2 ;  /* 0x0000000200967308 */ /* 0x0003e60000002400 */
[----:B----4-:R-:W-:Y:S07]  /*2350*/  HMMA.16816.F32 R68, R12, R18, R176 ;  /* 0x000000120c44723c */ /* 0x010fee00000018b0 */
[----:B------:R-:W-:Y:S01]  /*2360*/  IMAD.MOV.U32 R179, RZ, RZ, R241 ;  /* 0x000000ffffb37224 */ /* 0x000fe200078e00f1 */
[----:B------:R-:W-:Y:S01]  /*2370*/  HMMA.16816.F32 R20, R24, R22, R80 ;  /* 0x000000161814723c */ /* 0x000fe20000001850 */
[----:B------:R-:W-:-:S02]  /*2380*/  IMAD.MOV.U32 R178, RZ, RZ, R240 ;  /* 0x000000ffffb27224 */ /* 0x000fc400078e00f0 */
[----:B-1----:R-:W-:-:S05]  /*2390*/  FMUL.FTZ R2, R67, c[0x0][0x2ec] ;  /* 0x0000bb0043027a20 */ /* 0x002fca0000410000 */
[----:B------:R-:W-:Y:S01]  /*23a0*/  HMMA.16816.F32 R64, R12, R16, R192 ;  /* 0x000000100c40723c */ /* 0x000fe200000018c0 */
[----:B------:R1:W-:Y:S06]  /*23b0*/  MUFU.TANH R149, R2 ;  /* 0x0000000200957308 */ /* 0x0003ec0000002400 */
[----:B------:R-:W-:Y:S02]  /*23c0*/  IMAD.MOV.U32 R195, RZ, RZ, R112 ;  /* 0x000000ffffc37224 */ /* 0x000fe400078e0070 */
[----:B------:R-:W-:Y:S02]  /*23d0*/  IMAD.MOV.U32 R194, RZ, RZ, R134 ;  /* 0x000000ffffc27224 */ /* 0x000fe400078e0086 */
[----:B------:R-:W-:-:S02]  /*23e0*/  IMAD.MOV.U32 R193, RZ, RZ, R133 ;  /* 0x000000ffffc17224 */ /* 0x000fc400078e0085 */
[----:B------:R-:W-:-:S03]  /*23f0*/  IMAD.MOV.U32 R192, RZ, RZ, R135 ;  /* 0x000000ffffc07224 */ /* 0x000fc600078e0087 */
[----:B------:R-:W-:Y:S02]  /*2400*/  FMUL.FTZ R6, R21, c[0x0][0x2ec] ;  /* 0x0000bb0015067a20 */ /* 0x000fe40000410000 */
[----:B-1----:R-:W-:Y:S02]  /*2410*/  FMUL.FTZ R2, R56, c[0x0][0x2ec] ;  /* 0x0000bb0038027a20 */ /* 0x002fe40000410000 */
[----:B------:R1:W-:Y:S01]  /*2420*/  MUFU.TANH R169, R6 ;  /* 0x0000000600a97308 */ /* 0x0003e20000002400 */
[----:B------:R-:W-:Y:S02]  /*2430*/  FMUL.FTZ R5, R23, c[0x0][0x2ec] ;  /* 0x0000bb0017057a20 */ /* 0x000fe40000410000 */
[----:B------:R-:W-:-:S05]  /*2440*/  FMUL.FTZ R7, R22, c[0x0][0x2ec] ;  /* 0x0000bb0016077a20 */ /* 0x000fca0000410000 */
[----:B------:R3:W-:Y:S01]  /*2450*/  MUFU.TANH R172, R2 ;  /* 0x0000000200ac7308 */ /* 0x0007e20000002400 */
[----:B-1----:R-:W-:-:S07]  /*2460*/  IMAD R6, R125, 0x10, R238 ;  /* 0x000000107d067824 */ /* 0x002fce00078e02ee */
[----:B------:R-:W-:Y:S01]  /*2470*/  MUFU.TANH R168, R5 ;  /* 0x0000000500a87308 */ /* 0x000fe20000002400 */
[----:B---3--:R-:W-:-:S07]  /*2480*/  FMUL.FTZ R2, R57, c[0x0][0x2ec] ;  /* 0x0000bb0039027a20 */ /* 0x008fce0000410000 */
[----:B------:R-:W-:Y:S08]  /*2490*/  MUFU.TANH R161, R7 ;  /* 0x0000000700a17308 */ /* 0x000ff00000002400 */
[----:B------:R1:W-:Y:S02]  /*24a0*/  MUFU.TANH R175, R2 ;  /* 0x0000000200af7308 */ /* 0x0003e40000002400 */
[----:B-1----:R-:W-:-:S06]  /*24b0*/  FMUL.FTZ R2, R58, c[0x0][0x2ec] ;  /* 0x0000bb003a027a20 */ /* 0x002fcc0000410000 */
[----:B------:R1:W-:Y:S02]  /*24c0*/  MUFU.TANH R165, R2 ;  /* 0x0000000200a57308 */ /* 0x0003e40000002400 */
[----:B-1----:R-:W-:Y:S02]  /*24d0*/  FMUL.FTZ R2, R59, c[0x0][0x2ec] ;  /* 0x0000bb003b027a20 */ /* 0x002fe40000410000 */
[----:B------:R-:W-:Y:S04]  /*24e0*/  HMMA.16816.F32 R56, R28, R16, R88 ;  /* 0x000000101c38723c */ /* 0x000fe80000001858 */
[----:B------:R1:W-:Y:S04]  /*24f0*/  MUFU.TANH R167, R2 ;  /* 0x0000000200a77308 */ /* 0x0003e80000002400 */
[C---:B------:R-:W-:Y:S08]  /*2500*/  HMMA.16816.F32 R88, R8.reuse, R92, R76 ;  /* 0x0000005c0858723c */ /* 0x040ff0000000184c */
[----:B------:R-:W-:Y:S01]  /*2510*/  HMMA.16816.F32 R76, R8, R100, R72 ;  /* 0x00000064084c723c */ /* 0x000fe20000001848 */
[----:B-1----:R-:W-:-:S04]  /*2520*/  FMUL.FTZ R2, R60, c[0x0][0x2ec] ;  /* 0x0000bb003c027a20 */ /* 0x002fc80000410000 */
[----:B------:R1:W-:Y:S02]  /*2530*/  MUFU.TANH R147, R2 ;  /* 0x0000000200937308 */ /* 0x0003e40000002400 */
[----:B-1----:R-:W-:Y:S11]  /*2540*/  FMUL.FTZ R2, R61, c[0x0][0x2ec] ;  /* 0x0000bb003d027a20 */ /* 0x002ff60000410000 */
[----:B------:R-:W-:Y:S06]  /*2550*/  @!UPT UIADD3 URZ, URZ, URZ, URZ ;  /* 0x0000003f3f3ff290 */ /* 0x000fec000fffe03f */
[----:B------:R-:W-:Y:S01]  /*2560*/  FMUL.FTZ R79, R79, c[0x0][0x2ec] ;  /* 0x0000bb004f4f7a20 */ /* 0x000fe20000410000 */
[----:B------:R1:W-:Y:S02]  /*2570*/  MUFU.TANH R218, R2 ;  /* 0x0000000200da7308 */ /* 0x0003e40000002400 */
[----:B-1----:R-:W-:-:S06]  /*2580*/  FMUL.FTZ R2, R62, c[0x0][0x2ec] ;  /* 0x0000bb003e027a20 */ /* 0x002fcc0000410000 */
[----:B------:R1:W-:Y:S02]  /*2590*/  MUFU.TANH R143, R2 ;  /* 0x00000002008f7308 */ /* 0x0003e40000002400 */
[----:B-1----:R-:W-:Y:S02]  /*25a0*/  FMUL.FTZ R2, R63, c[0x0][0x2ec] ;  /* 0x0000bb003f027a20 */ /* 0x002fe40000410000 */
[----:B------:R-:W-:Y:S04]  /*25b0*/  HMMA.16816.F32 R60, R12, R98, R180 ;  /* 0x000000620c3c723c */ /* 0x000fe800000018b4 */
[----:B------:R1:W-:Y:S03]  /*25c0*/  MUFU.TANH R141, R2 ;  /* 0x00000002008d7308 */ /* 0x0003e60000002400 */
[----:B------:R-:W-:-:S02]  /*25d0*/  IMAD.MOV.U32 R183, RZ, RZ, R239 ;  /* 0x000000ffffb77224 */ /* 0x000fc400078e00ef */
[----:B------:R-:W-:Y:S02]  /*25e0*/  IMAD.MOV.U32 R181, RZ, RZ, R190 ;  /* 0x000000ffffb57224 */ /* 0x000fe400078e00be */
[----:B------:R-:W-:Y:S02]  /*25f0*/  IMAD.MOV.U32 R180, RZ, RZ, R166 ;  /* 0x000000ffffb47224 */ /* 0x000fe400078e00a6 */
[----:B------:R-:W-:Y:S02]  /*2600*/  IMAD.MOV.U32 R182, RZ, RZ, R189 ;  /* 0x000000ffffb67224 */ /* 0x000fe400078e00bd */
[----:B-1----:R-:W-:-:S04]  /*2610*/  FMUL.FTZ R2, R48, c[0x0][0x2ec] ;  /* 0x0000bb0030027a20 */ /* 0x002fc80000410000 */
[----:B------:R1:W3:Y:S05]  /*2620*/  MUFU.TANH R117, R2 ;  /* 0x0000000200757308 */ /* 0x0002ea0000002400 */
[----:B------:R-:W-:Y:S08]  /*2630*/  HMMA.16816.F32 R80, R8, R94, R60 ;  /* 0x0000005e0850723c */ /* 0x000ff0000000183c */
[----:B------:R-:W-:Y:S01]  /*2640*/  HMMA.16816.F32 R60, R24, R52, R56 ;  /* 0x00000034183c723c */ /* 0x000fe20000001838 */
[----:B-1----:R-:W-:-:S06]  /*2650*/  FMUL.FTZ R2, R49, c[0x0][0x2ec] ;  /* 0x0000bb0031027a20 */ /* 0x002fcc0000410000 */
[----:B------:R-:W-:Y:S01]  /*2660*/  FMUL.FTZ R56, R89, c[0x0][0x2ec] ;  /* 0x0000bb0059387a20 */ /* 0x000fe20000410000 */
[----:B------:R1:W-:Y:S02]  /*2670*/  MUFU.TANH R116, R2 ;  /* 0x0000000200747308 */ /* 0x0003e40000002400 */
[----:B-1----:R-:W-:-:S06]  /*2680*/  FMUL.FTZ R2, R50, c[0x0][0x2ec] ;  /* 0x0000bb0032027a20 */ /* 0x002fcc0000410000 */
[----:B------:R1:W-:Y:S02]  /*2690*/  MUFU.TANH R123, R2 ;  /* 0x00000002007b7308 */ /* 0x0003e40000002400 */
[----:B-1----:R-:W-:Y:S02]  /*26a0*/  FMUL.FTZ R2, R51, c[0x0][0x2ec] ;  /* 0x0000bb0033027a20 */ /* 0x002fe40000410000 */
[----:B------:R-:W-:Y:S04]  /*26b0*/  HMMA.16816.F32 R48, R12, R110, R104 ;  /* 0x0000006e0c30723c */ /* 0x000fe80000001868 */
[----:B------:R1:W-:Y:S04]  /*26c0*/  MUFU.TANH R119, R2 ;  /* 0x0000000200777308 */ /* 0x0003e80000002400 */
[----:B------:R-:W-:Y:S08]  /*26d0*/  HMMA.16816.F32 R12, R8, R52, R64 ;  /* 0x00000034080c723c */ /* 0x000ff00000001840 */
[----:B------:R-:W-:Y:S01]  /*26e0*/  HMMA.16816.F32 R104, R28, R18, R84 ;  /* 0x000000121c68723c */ /* 0x000fe20000001854 */
[----:B-1----:R-:W-:-:S04]  /*26f0*/  FMUL.FTZ R2, R40, c[0x0][0x2ec] ;  /* 0x0000bb0028027a20 */ /* 0x002fc80000410000 */
[----:B------:R1:W-:Y:S03]  /*2700*/  MUFU.TANH R160, R2 ;  /* 0x0000000200a07308 */ /* 0x0003e60000002400 */
[C---:B------:R-:W-:Y:S08]  /*2710*/  HMMA.16816.F32 R84, R8.reuse, R54, R68 ;  /* 0x000000360854723c */ /* 0x040ff00000001844 */
[----:B------:R-:W-:Y:S01]  /*2720*/  HMMA.16816.F32 R72, R8, R102, R48 ;  /* 0x000000660848723c */ /* 0x000fe20000001830 */
[----:B------:R-:W-:-:S02]  /*2730*/  FMUL.FTZ R5, R15, c[0x0][0x2ec] ;  /* 0x0000bb000f057a20 */ /* 0x000fc40000410000 */
[----:B------:R-:W-:Y:S02]  /*2740*/  FMUL.FTZ R7, R12, c[0x0][0x2ec] ;  /* 0x0000bb000c077a20 */ /* 0x000fe40000410000 */
[----:B------:R-:W-:Y:S01]  /*2750*/  MUFU.TANH R112, R5 ;  /* 0x0000000500707308 */ /* 0x000fe20000002400 */
[----:B-1----:R-:W-:Y:S02]  /*2760*/  FMUL.FTZ R2, R41, c[0x0][0x2ec] ;  /* 0x0000bb0029027a20 */ /* 0x002fe40000410000 */
[----:B------:R-:W-:Y:S01]  /*2770*/  FMUL.FTZ R19, R13, c[0x0][0x2ec] ;  /* 0x0000bb000d137a20 */ /* 0x000fe20000410000 */
[----:B------:R-:W-:Y:S01]  /*2780*/  HMMA.16816.F32 R68, R24, R54, R104 ;  /* 0x000000361844723c */ /* 0x000fe20000001868 */
[----:B------:R-:W-:-:S03]  /*2790*/  FMUL.FTZ R40, R14, c[0x0][0x2ec] ;  /* 0x0000bb000e287a20 */ /* 0x000fc60000410000 */
[----:B------:R1:W-:Y:S03]  /*27a0*/  MUFU.TANH R177, R2 ;  /* 0x0000000200b17308 */ /* 0x0003e60000002400 */
[----:B------:R-:W-:-:S05]  /*27b0*/  FMUL.FTZ R55, R90, c[0x0][0x2ec] ;  /* 0x0000bb005a377a20 */ /* 0x000fca0000410000 */
[----:B------:R-:W-:Y:S03]  /*27c0*/  MUFU.TANH R64, R7 ;  /* 0x0000000700407308 */ /* 0x000fe60000002400 */
[----:B------:R-:W-:Y:S02]  /*27d0*/  FMUL.FTZ R54, R73, c[0x0][0x2ec] ;  /* 0x0000bb0049367a20 */ /* 0x000fe40000410000 */
[----:B------:R-:W-:Y:S02]  /*27e0*/  FMUL.FTZ R73, R74, c[0x0][0x2ec] ;  /* 0x0000bb004a497a20 */ /* 0x000fe40000410000 */
[----:B-1----:R-:W-:Y:S01]  /*27f0*/  FMUL.FTZ R2, R42, c[0x0][0x2ec] ;  /* 0x0000bb002a027a20 */ /* 0x002fe20000410000 */
[----:B------:R-:W-:Y:S08]  /*2800*/  MUFU.TANH R59, R19 ;  /* 0x00000013003b7308 */ /* 0x000ff00000002400 */
[----:B------:R1:W-:Y:S08]  /*2810*/  MUFU.TANH R163, R2 ;  /* 0x0000000200a37308 */ /* 0x0003f00000002400 */
[----:B------:R-:W-:Y:S01]  /*2820*/  MUFU.TANH R113, R40 ;  /* 0x0000002800717308 */ /* 0x000fe20000002400 */
[----:B-1----:R-:W-:-:S07]  /*2830*/  FMUL.FTZ R2, R43, c[0x0][0x2ec] ;  /* 0x0000bb002b027a20 */ /* 0x002fce0000410000 */
[----:B------:R-:W-:Y:S08]  /*2840*/  MUFU.TANH R54, R54 ;  /* 0x0000003600367308 */ /* 0x000ff00000002400 */
[----:B------:R1:W-:Y:S08]  /*2850*/  MUFU.TANH R162, R2 ;  /* 0x0000000200a27308 */ /* 0x0003f00000002400 */
[----:B------:R-:W-:Y:S01]  /*2860*/  MUFU.TANH R73, R73 ;  /* 0x0000004900497308 */ /* 0x000fe20000002400 */
[----:B-1----:R-:W-:-:S07]  /*2870*/  FMUL.FTZ R2, R44, c[0x0][0x2ec] ;  /* 0x0000bb002c027a20 */ /* 0x002fce0000410000 */
[----:B------:R-:W-:Y:S08]  /*2880*/  MUFU.TANH R74, R79 ;  /* 0x0000004f004a7308 */ /* 0x000ff00000002400 */
[----:B------:R1:W-:Y:S02]  /*2890*/  MUFU.TANH R114, R2 ;  /* 0x0000000200727308 */ /* 0x0003e40000002400 */
[----:B-1----:R-:W-:-:S06]  /*28a0*/  FMUL.FTZ R2, R45, c[0x0][0x2ec] ;  /* 0x0000bb002d027a20 */ /* 0x002fcc0000410000 */
[----:B------:R1:W-:Y:S02]  /*28b0*/  MUFU.TANH R65, R2 ;  /* 0x0000000200417308 */ /* 0x0003e40000002400 */
[----:B-1----:R-:W-:-:S06]  /*28c0*/  FMUL.FTZ R2, R46, c[0x0][0x2ec] ;  /* 0x0000bb002e027a20 */ /* 0x002fcc0000410000 */
[----:B------:R1:W-:Y:S02]  /*28d0*/  MUFU.TANH R118, R2 ;  /* 0x0000000200767308 */ /* 0x0003e40000002400 */
[----:B-1----:R-:W-:-:S06]  /*28e0*/  FMUL.FTZ R2, R47, c[0x0][0x2ec] ;  /* 0x0000bb002f027a20 */ /* 0x002fcc0000410000 */
[----:B------:R1:W-:Y:S02]  /*28f0*/  MUFU.TANH R115, R2 ;  /* 0x0000000200737308 */ /* 0x0003e40000002400 */
[----:B-1----:R-:W-:-:S06]  /*2900*/  FMUL.FTZ R2, R20, c[0x0][0x2ec] ;  /* 0x0000bb0014027a20 */ /* 0x002fcc0000410000 */
[----:B------:R1:W-:Y:S02]  /*2910*/  MUFU.TANH R176, R2 ;  /* 0x0000000200b07308 */ /* 0x0003e40000002400 */
[----:B-1----:R-:W-:Y:S02]  /*2920*/  LOP3.LUT R2, R3, 0x6, RZ, 0xc0, !PT ;  /* 0x0000000603027812 */ /* 0x002fe400078ec0ff */
[----:B------:R-:W-:-:S03]  /*2930*/  LOP3.LUT R3, R207, 0xffffffe0, RZ, 0xc0, !PT ;  /* 0xffffffe0cf037812 */ /* 0x000fc600078ec0ff */
[----:B------:R-:W-:Y:S02]  /*2940*/  IMAD R2, R126, 0x80, R2 ;  /* 0x000000807e027824 */ /* 0x000fe400078e0202 */
[----:B------:R-:W-:Y:S02]  /*2950*/  IMAD.IADD R3, R204, 0x1, -R3 ;  /* 0x00000001cc037824 */ /* 0x000fe400078e0a03 */
[----:B------:R-:W-:Y:S01]  /*2960*/  IMAD.MOV.U32 R126, RZ, RZ, R142 ;  /* 0x000000ffff7e7224 */ /* 0x000fe200078e008e */
[C---:B------:R-:W-:Y:S02]  /*2970*/  IADD3 R17, R2.reuse, 0x8, RZ ;  /* 0x0000000802117810 */ /* 0x040fe40007ffe0ff */
[----:B------:R-:W-:Y:S02]  /*2980*/  SHF.R.S32.HI R8, RZ, 0x1f, R3 ;  /* 0x0000001fff087819 */ /* 0x000fe40000011403 */
[----:B------:R-:W-:Y:S02]  /*2990*/  IADD3 R10, R2, 0x21, RZ ;  /* 0x00000021020a7810 */ /* 0x000fe40007ffe0ff */
[----:B------:R-:W-:-:S02]  /*29a0*/  LEA.HI R3, R8, R3, RZ, 0x2 ;  /* 0x0000000308037211 */ /* 0x000fc400078f10ff */
[C---:B------:R-:W-:Y:S02]  /*29b0*/  IADD3 R20, R2.reuse, 0x40, RZ ;  /* 0x0000004002147810 */ /* 0x040fe40007ffe0ff */
[----:B------:R-:W-:Y:S02]  /*29c0*/  SHF.R.S32.HI R46, RZ, 0x2, R3 ;  /* 0x00000002ff2e7819 */ /* 0x000fe40000011403 */
[----:B------:R-:W-:Y:S02]  /*29d0*/  IADD3 R18, R2, 0x1, RZ ;  /* 0x0000000102127810 */ /* 0x000fe40007ffe0ff */
[----:B------:R-:W-:Y:S01]  /*29e0*/  IADD3 R3, R6, 0x1, R46 ;  /* 0x0000000106037810 */ /* 0x000fe20007ffe02e */
[----:B------:R-:W-:Y:S01]  /*29f0*/  FMUL.FTZ R6, R60, c[0x0][0x2ec] ;  /* 0x0000bb003c067a20 */ /* 0x000fe20000410000 */
[----:B------:R-:W-:Y:S01]  /*2a00*/  IADD3 R16, R2, 0x9, RZ ;  /* 0x0000000902107810 */ /* 0x000fe20007ffe0ff */
[----:B------:R1:W-:Y:S01]  /*2a10*/  STL [R1+0x7c], R46 ;  /* 0x00007c2e01007387 */ /* 0x0003e20000100800 */
[----:B------:R-:W-:Y:S01]  /*2a20*/  IADD3 R3, R124, -c[0x0][0x214], R3 ;  /* 0x800085007c037a10 */ /* 0x000fe20007ffe003 */
[----:B------:R4:W-:Y:S01]  /*2a30*/  MUFU.TANH R171, R6 ;  /* 0x0000000600ab7308 */ /* 0x0009e20000002400 */
[----:B------:R-:W-:-:S02]  /*2a40*/  IADD3 R45, R2, 0x59, RZ ;  /* 0x00000059022d7810 */ /* 0x000fc40007ffe0ff */
[----:B------:R-:W-:Y:S02]  /*2a50*/  IADD3 R5, R3, c[0x0][0x2e8], RZ ;  /* 0x0000ba0003057a10 */ /* 0x000fe40007ffe0ff */
[C---:B------:R-:W-:Y:S02]  /*2a60*/  IADD3 R15, R2.reuse, 0x10, RZ ;  /* 0x00000010020f7810 */ /* 0x040fe40007ffe0ff */
[----:B------:R-:W-:Y:S02]  /*2a70*/  IMNMX R3, R5, R124, PT ;  /* 0x0000007c05037217 */ /* 0x000fe40003800200 */
[C---:B------:R-:W-:Y:S02]  /*2a80*/  IADD3 R14, R2.reuse, 0x11, RZ ;  /* 0x00000011020e7810 */ /* 0x040fe40007ffe0ff */
[-C--:B------:R-:W-:Y:S02]  /*2a90*/  ISETP.GE.AND P0, PT, R17, R3.reuse, PT ;  /* 0x000000031100720c */ /* 0x080fe40003f06270 */
[----:B------:R-:W-:-:S02]  /*2aa0*/  ISETP.GE.AND P2, PT, R2, R3, PT ;  /* 0x000000030200720c */ /* 0x000fc40003f46270 */
[----:B------:R-:W-:Y:S01]  /*2ab0*/  FSEL R134, R214, -INF , !P0 ;  /* 0xff800000d6867808 */ /* 0x000fe20004000000 */
[----:B----4-:R-:W-:Y:S01]  /*2ac0*/  FMUL.FTZ R6, R61, c[0x0][0x2ec] ;  /* 0x0000bb003d067a20 */ /* 0x010fe20000410000 */
[-C--:B------:R-:W-:Y:S01]  /*2ad0*/  ISETP.GE.AND P0, PT, R10, R3.reuse, PT ;  /* 0x000000030a00720c */ /* 0x080fe20003f06270 */
[----:B------:R-:W-:Y:S01]  /*2ae0*/  FMUL.FTZ R61, R87, c[0x0][0x2ec] ;  /* 0x0000bb00573d7a20 */ /* 0x000fe20000410000 */
[-C--:B------:R-:W-:Y:S01]  /*2af0*/  ISETP.GE.AND P1, PT, R18, R3.reuse, PT ;  /* 0x000000031200720c */ /* 0x080fe20003f26270 */
[----:B------:R4:W-:Y:S01]  /*2b00*/  MUFU.TANH R170, R6 ;  /* 0x0000000600aa7308 */ /* 0x0009e20000002400 */
[----:B--2---:R-:W-:Y:S02]  /*2b10*/  FSEL R155, R144, -INF , !P0 ;  /* 0xff800000909b7808 */ /* 0x004fe40004000000 */
[-C--:B------:R-:W-:Y:S02]  /*2b20*/  ISETP.GE.AND P0, PT, R20, R3.reuse, PT ;  /* 0x000000031400720c */ /* 0x080fe40003f06270 */
[----:B------:R-:W-:-:S02]  /*2b30*/  ISETP.GE.AND P6, PT, R16, R3, PT ;  /* 0x000000031000720c */ /* 0x000fc40003fc6270 */
[----:B---3--:R-:W-:Y:S01]  /*2b40*/  FSEL R207, R117, -INF , !P0 ;  /* 0xff80000075cf7808 */ /* 0x008fe20004000000 */
[----:B------:R-:W-:Y:S01]  /*2b50*/  MUFU.TANH R61, R61 ;  /* 0x0000003d003d7308 */ /* 0x000fe20000002400 */
[C---:B------:R-:W-:Y:S02]  /*2b60*/  IADD3 R13, R2.reuse, 0x18, RZ ;  /* 0x00000018020d7810 */ /* 0x040fe40007ffe0ff */
[C---:B------:R-:W-:Y:S02]  /*2b70*/  IADD3 R12, R2.reuse, 0x19, RZ ;  /* 0x00000019020c7810 */ /* 0x040fe40007ffe0ff */
[C---:B------:R-:W-:Y:S02]  /*2b80*/  IADD3 R11, R2.reuse, 0x20, RZ ;  /* 0x00000020020b7810 */ /* 0x040fe40007ffe0ff */
[----:B------:R-:W-:Y:S01]  /*2b90*/  IADD3 R9, R2, 0x28, RZ ;  /* 0x0000002802097810 */ /* 0x000fe20007ffe0ff */
[----:B----4-:R-:W-:Y:S01]  /*2ba0*/  FMUL.FTZ R6, R84, c[0x0][0x2ec] ;  /* 0x0000bb0054067a20 */ /* 0x010fe20000410000 */
[----:B------:R-:W-:-:S02]  /*2bb0*/  ISETP.GE.AND P0, PT, R45, R3, PT ;  /* 0x000000032d00720c */ /* 0x000fc40003f06270 */
[----:B------:R-:W-:Y:S01]  /*2bc0*/  FSEL R132, R237, -INF , !P2 ;  /* 0xff800000ed847808 */ /* 0x000fe20005000000 */
[----:B------:R2:W-:Y:S01]  /*2bd0*/  MUFU.TANH R58, R6 ;  /* 0x00000006003a7308 */ /* 0x0005e20000002400 */
[----:B------:R-:W-:Y:S02]  /*2be0*/  FSEL R133, R236, -INF , !P1 ;  /* 0xff800000ec857808 */ /* 0x000fe40004800000 */
[----:B------:R-:W-:Y:S02]  /*2bf0*/  FSEL R136, R213, -INF , !P6 ;  /* 0xff800000d5887808 */ /* 0x000fe40007000000 */
[-C--:B------:R-:W-:Y:S02]  /*2c00*/  ISETP.GE.AND P3, PT, R15, R3.reuse, PT ;  /* 0x000000030f00720c */ /* 0x080fe40003f66270 */
[-C--:B------:R-:W-:Y:S02]  /*2c10*/  ISETP.GE.AND P5, PT, R14, R3.reuse, PT ;  /* 0x000000030e00720c */ /* 0x080fe40003fa6270 */
[----:B------:R-:W-:-:S02]  /*2c20*/  ISETP.GE.AND P4, PT, R13, R3, PT ;  /* 0x000000030d00720c */ /* 0x000fc40003f86270 */
[-C--:B------:R-:W-:Y:S02]  /*2c30*/  ISETP.GE.AND P2, PT, R12, R3.reuse, PT ;  /* 0x000000030c00720c */ /* 0x080fe40003f46270 */
[-C--:B------:R-:W-:Y:S02]  /*2c40*/  ISETP.GE.AND P1, PT, R11, R3.reuse, PT ;  /* 0x000000030b00720c */ /* 0x080fe40003f26270 */
[----:B------:R-:W-:Y:S01]  /*2c50*/  ISETP.GE.AND P6, PT, R9, R3, PT ;  /* 0x000000030900720c */ /* 0x000fe20003fc6270 */
[----:B--2---:R-:W-:Y:S01]  /*2c60*/  FMUL.FTZ R6, R85, c[0x0][0x2ec] ;  /* 0x0000bb0055067a20 */ /* 0x004fe20000410000 */
[C---:B------:R-:W-:Y:S01]  /*2c70*/  IADD3 R8, R2.reuse, 0x29, RZ ;  /* 0x0000002902087810 */ /* 0x040fe20007ffe0ff */
[----:B------:R2:W-:Y:S01]  /*2c80*/  MUFU.TANH R85, R56 ;  /* 0x0000003800557308 */ /* 0x0005e20000002400 */
[C---:B------:R-:W-:Y:S02]  /*2c90*/  IADD3 R7, R2.reuse, 0x30, RZ ;  /* 0x0000003002077810 */ /* 0x040fe40007ffe0ff */
[----:B------:R-:W-:-:S02]  /*2ca0*/  IADD3 R23, R2, 0x31, RZ ;  /* 0x0000003102177810 */ /* 0x000fc40007ffe0ff */
[C---:B------:R-:W-:Y:S02]  /*2cb0*/  IADD3 R22, R2.reuse, 0x38, RZ ;  /* 0x0000003802167810 */ /* 0x040fe40007ffe0ff */
[C---:B------:R-:W-:Y:S01]  /*2cc0*/  IADD3 R21, R2.reuse, 0x39, RZ ;  /* 0x0000003902157810 */ /* 0x040fe20007ffe0ff */
[----:B------:R3:W4:Y:S01]  /*2cd0*/  MUFU.TANH R57, R6 ;  /* 0x0000000600397308 */ /* 0x0007220000002400 */
[----:B------:R-:W-:Y:S02]  /*2ce0*/  IADD3 R19, R2, 0x41, RZ ;  /* 0x0000004102137810 */ /* 0x000fe40007ffe0ff */
[----:B------:R-:W-:Y:S02]  /*2cf0*/  FSEL R135, R210, -INF , !P3 ;  /* 0xff800000d2877808 */ /* 0x000fe40005800000 */
[----:B------:R-:W-:Y:S02]  /*2d00*/  FSEL R137, R206, -INF , !P5 ;  /* 0xff800000ce897808 */ /* 0x000fe40006800000 */
[----:B------:R-:W-:Y:S01]  /*2d10*/  FSEL R138, R205, -INF , !P4 ;  /* 0xff800000cd8a7808 */ /* 0x000fe20006000000 */
[----:B--2---:R-:W-:Y:S01]  /*2d20*/  FMUL.FTZ R56, R80, c[0x0][0x2ec] ;  /* 0x0000bb0050387a20 */ /* 0x004fe20000410000 */
[----:B------:R-:W-:-:S02]  /*2d30*/  FSEL R139, R145, -INF , !P2 ;  /* 0xff800000918b7808 */ /* 0x000fc40005000000 */
[----:B------:R-:W-:Y:S01]  /*2d40*/  FSEL R152, R152, -INF , !P1 ;  /* 0xff80000098987808 */ /* 0x000fe20004800000 */
[----:B------:R2:W-:Y:S01]  /*2d50*/  MUFU.TANH R84, R56 ;  /* 0x0000003800547308 */ /* 0x0005e20000002400 */
[----:B------:R-:W-:Y:S02]  /*2d60*/  FSEL R154, R127, -INF , !P6 ;  /* 0xff8000007f9a7808 */ /* 0x000fe40007000000 */
[-C--:B------:R-:W-:Y:S01]  /*2d70*/  ISETP.GE.AND P3, PT, R8, R3.reuse, PT ;  /* 0x000000030800720c */ /* 0x080fe20003f66270 */
[----:B---3--:R-:W-:Y:S01]  /*2d80*/  FMUL.FTZ R6, R86, c[0x0][0x2ec] ;  /* 0x0000bb0056067a20 */ /* 0x008fe20000410000 */
[----:B----4-:R-:W-:Y:S01]  /*2d90*/  FSEL R246, R57, -INF , !P0 ;  /* 0xff80000039f67808 */ /* 0x010fe20004000000 */
[----:B------:R-:W-:Y:S01]  /*2da0*/  FMUL.FTZ R57, R72, c[0x0][0x2ec] ;  /* 0x0000bb0048397a20 */ /* 0x000fe20000410000 */
[-C--:B------:R-:W-:Y:S01]  /*2db0*/  ISETP.GE.AND P5, PT, R7, R3.reuse, PT ;  /* 0x000000030700720c */ /* 0x080fe20003fa6270 */
[----:B------:R3:W-:Y:S01]  /*2dc0*/  MUFU.TANH R86, R6 ;  /* 0x0000000600567308 */ /* 0x0007e20000002400 */
[----:B------:R-:W-:-:S02]  /*2dd0*/  ISETP.GE.AND P4, PT, R23, R3, PT ;  /* 0x000000031700720c */ /* 0x000fc40003f86270 */
[-C--:B------:R-:W-:Y:S02]  /*2de0*/  ISETP.GE.AND P2, PT, R22, R3.reuse, PT ;  /* 0x000000031600720c */ /* 0x080fe40003f46270 */
[-C--:B------:R-:W-:Y:S02]  /*2df0*/  ISETP.GE.AND P1, PT, R21, R3.reuse, PT ;  /* 0x000000031500720c */ /* 0x080fe40003f26270 */
[----:B------:R-:W-:Y:S01]  /*2e00*/  ISETP.GE.AND P6, PT, R19, R3, PT ;  /* 0x000000031300720c */ /* 0x000fe20003fc6270 */
[----:B--2---:R-:W-:Y:S01]  /*2e10*/  FMUL.FTZ R56, R81, c[0x0][0x2ec] ;  /* 0x0000bb0051387a20 */ /* 0x004fe20000410000 */
[----:B------:R2:W-:Y:S01]  /*2e20*/  MUFU.TANH R72, R57 ;  /* 0x0000003900487308 */ /* 0x0005e20000002400 */
[C---:B------:R-:W-:Y:S02]  /*2e30*/  IADD3 R44, R2.reuse, 0x48, RZ ;  /* 0x00000048022c7810 */ /* 0x040fe40007ffe0ff */
[C---:B------:R-:W-:Y:S02]  /*2e40*/  IADD3 R43, R2.reuse, 0x49, RZ ;  /* 0x00000049022b7810 */ /* 0x040fe40007ffe0ff */
[----:B------:R-:W-:Y:S01]  /*2e50*/  IADD3 R42, R2, 0x50, RZ ;  /* 0x00000050022a7810 */ /* 0x000fe20007ffe0ff */
[----:B---3--:R-:W-:-:S02]  /*2e60*/  FMUL.FTZ R6, R88, c[0x0][0x2ec] ;  /* 0x0000bb0058067a20 */ /* 0x008fc40000410000 */
[----:B------:R3:W-:Y:S01]  /*2e70*/  MUFU.TANH R81, R56 ;  /* 0x0000003800517308 */ /* 0x0007e20000002400 */
[C---:B------:R-:W-:Y:S02]  /*2e80*/  IADD3 R41, R2.reuse, 0x51, RZ ;  /* 0x0000005102297810 */ /* 0x040fe40007ffe0ff */
[C---:B------:R-:W-:Y:S02]  /*2e90*/  IADD3 R40, R2.reuse, 0x58, RZ ;  /* 0x0000005802287810 */ /* 0x040fe40007ffe0ff */
[----:B------:R-:W-:Y:S02]  /*2ea0*/  IADD3 R47, R2, 0x60, RZ ;  /* 0x00000060022f7810 */ /* 0x000fe40007ffe0ff */
[----:B------:R-:W-:Y:S01]  /*2eb0*/  FSEL R153, R153, -INF , !P3 ;  /* 0xff80000099997808 */ /* 0x000fe20005800000 */
[----:B------:R-:W4:Y:S01]  /*2ec0*/  MUFU.TANH R6, R6 ;  /* 0x0000000600067308 */ /* 0x000f220000002400 */
[----:B------:R-:W-:Y:S01]  /*2ed0*/  FSEL R174, R121, -INF , !P5 ;  /* 0xff80000079ae7808 */ /* 0x000fe20006800000 */
[----:B--2---:R-:W-:Y:S01]  /*2ee0*/  FMUL.FTZ R57, R83, c[0x0][0x2ec] ;  /* 0x0000bb0053397a20 */ /* 0x004fe20000410000 */
[----:B------:R-:W-:-:S02]  /*2ef0*/  FSEL R173, R120, -INF , !P4 ;  /* 0xff80000078ad7808 */ /* 0x000fc40006000000 */
[----:B------:R-:W-:Y:S02]  /*2f00*/  FSEL R172, R172, -INF , !P2 ;  /* 0xff800000acac7808 */ /* 0x000fe40005000000 */
[----:B------:R-:W-:Y:S01]  /*2f10*/  FSEL R175, R175, -INF , !P1 ;  /* 0xff800000afaf7808 */ /* 0x000fe20004800000 */
[----:B---3--:R-:W-:Y:S01]  /*2f20*/  FMUL.FTZ R56, R76, c[0x0][0x2ec] ;  /* 0x0000bb004c387a20 */ /* 0x008fe20000410000 */
[----:B------:R-:W-:Y:S01]  /*2f30*/  FSEL R206, R116, -INF , !P6 ;  /* 0xff80000074ce7808 */ /* 0x000fe20007000000 */
[----:B------:R-:W-:Y:S01]  /*2f40*/  FMUL.FTZ R76, R75, c[0x0][0x2ec] ;  /* 0x0000bb004b4c7a20 */ /* 0x000fe20000410000 */
[-C--:B------:R-:W-:Y:S01]  /*2f50*/  ISETP.GE.AND P3, PT, R44, R3.reuse, PT ;  /* 0x000000032c00720c */ /* 0x080fe20003f66270 */
[----:B------:R2:W-:Y:S01]  /*2f60*/  MUFU.TANH R80, R56 ;  /* 0x0000003800507308 */ /* 0x0005e20000002400 */
[-C--:B------:R-:W-:Y:S02]  /*2f70*/  ISETP.GE.AND P5, PT, R43, R3.reuse, PT ;  /* 0x000000032b00720c */ /* 0x080fe40003fa6270 */
[----:B------:R-:W-:-:S02]  /*2f80*/  ISETP.GE.AND P4, PT, R42, R3, PT ;  /* 0x000000032a00720c */ /* 0x000fc40003f86270 */
[-C--:B------:R-:W-:Y:S02]  /*2f90*/  ISETP.GE.AND P2, PT, R41, R3.reuse, PT ;  /* 0x000000032900720c */ /* 0x080fe40003f46270 */
[-C--:B------:R-:W-:Y:S01]  /*2fa0*/  ISETP.GE.AND P1, PT, R40, R3.reuse, PT ;  /* 0x000000032800720c */ /* 0x080fe20003f26270 */
[----:B------:R-:W-:Y:S01]  /*2fb0*/  MUFU.TANH R75, R57 ;  /* 0x00000039004b7308 */ /* 0x000fe20000002400 */
[----:B------:R-:W-:Y:S02]  /*2fc0*/  ISETP.GE.AND P6, PT, R47, R3, PT ;  /* 0x000000032f00720c */ /* 0x000fe40003fc6270 */
[C---:B-1----:R-:W-:Y:S02]  /*2fd0*/  IADD3 R46, R2.reuse, 0x61, RZ ;  /* 0x00000061022e7810 */ /* 0x042fe40007ffe0ff */
[C---:B------:R-:W-:Y:S02]  /*2fe0*/  IADD3 R49, R2.reuse, 0x68, RZ ;  /* 0x0000006802317810 */ /* 0x040fe40007ffe0ff */
[C---:B------:R-:W-:Y:S01]  /*2ff0*/  IADD3 R48, R2.reuse, 0x69, RZ ;  /* 0x0000006902307810 */ /* 0x040fe20007ffe0ff */
[----:B--2---:R-:W-:Y:S01]  /*3000*/  FMUL.FTZ R56, R77, c[0x0][0x2ec] ;  /* 0x0000bb004d387a20 */ /* 0x004fe20000410000 */
[----:B------:R-:W-:-:S02]  /*3010*/  IADD3 R50, R2, 0x70, RZ ;  /* 0x0000007002327810 */ /* 0x000fc40007ffe0ff */
[C---:B------:R-:W-:Y:S01]  /*3020*/  IADD3 R51, R2.reuse, 0x71, RZ ;  /* 0x0000007102337810 */ /* 0x040fe20007ffe0ff */
[----:B------:R1:W2:Y:S01]  /*3030*/  MUFU.TANH R60, R56 ;  /* 0x00000038003c7308 */ /* 0x0002a20000002400 */
[C---:B------:R-:W-:Y:S02]  /*3040*/  IADD3 R52, R2.reuse, 0x78, RZ ;  /* 0x0000007802347810 */ /* 0x040fe40007ffe0ff */
[----:B------:R-:W-:Y:S02]  /*3050*/  IADD3 R53, R2, 0x79, RZ ;  /* 0x0000007902357810 */ /* 0x000fe40007ffe0ff */
[----:B------:R-:W-:Y:S02]  /*3060*/  FSEL R205, R114, -INF , !P3 ;  /* 0xff80000072cd7808 */ /* 0x000fe40005800000 */
[----:B------:R-:W-:Y:S02]  /*3070*/  FSEL R204, R65, -INF , !P5 ;  /* 0xff80000041cc7808 */ /* 0x000fe40006800000 */
[----:B------:R-:W-:-:S02]  /*3080*/  FSEL R249, R64, -INF , !P4 ;  /* 0xff80000040f97808 */ /* 0x000fc40006000000 */
[----:B------:R-:W-:Y:S01]  /*3090*/  FSEL R248, R59, -INF , !P2 ;  /* 0xff8000003bf87808 */ /* 0x000fe20005000000 */
[----:B------:R-:W-:Y:S01]  /*30a0*/  FMUL.FTZ R59, R91, c[0x0][0x2ec] ;  /* 0x0000bb005b3b7a20 */ /* 0x000fe20000410000 */
[----:B------:R-:W-:Y:S01]  /*30b0*/  FSEL R247, R58, -INF , !P1 ;  /* 0xff8000003af77808 */ /* 0x000fe20004800000 */
[----:B------:R-:W-:Y:S01]  /*30c0*/  FMUL.FTZ R58, R82, c[0x0][0x2ec] ;  /* 0x0000bb00523a7a20 */ /* 0x000fe20000410000 */
[----:B----4-:R-:W-:Y:S01]  /*30d0*/  FSEL R245, R6, -INF , !P6 ;  /* 0xff80000006f57808 */ /* 0x010fe20007000000 */
[----:B------:R-:W-:Y:S01]  /*30e0*/  HMMA.16816.F32 R64, R28, R96, R128 ;  /* 0x000000601c40723c */ /* 0x000fe20000001880 */
[----:B-1----:R-:W-:Y:S02]  /*30f0*/  IADD3 R56, R5, 0x40, RZ ;  /* 0x0000004005387810 */ /* 0x002fe40007ffe0ff */
[-C--:B------:R-:W-:Y:S02]  /*3100*/  ISETP.GE.AND P3, PT, R46, R3.reuse, PT ;  /* 0x000000032e00720c */ /* 0x080fe40003f66270 */
[----:B------:R-:W-:-:S02]  /*3110*/  ISETP.GE.AND P5, PT, R49, R3, PT ;  /* 0x000000033100720c */ /* 0x000fc40003fa6270 */
[-C--:B------:R-:W-:Y:S02]  /*3120*/  ISETP.GE.AND P4, PT, R48, R3.reuse, PT ;  /* 0x000000033000720c */ /* 0x080fe40003f86270 */
[-C--:B------:R-:W-:Y:S02]  /*3130*/  ISETP.GE.AND P2, PT, R50, R3.reuse, PT ;  /* 0x000000033200720c */ /* 0x080fe40003f46270 */
[-C--:B------:R-:W-:Y:S02]  /*3140*/  ISETP.GE.AND P1, PT, R51, R3.reuse, PT ;  /* 0x000000033300720c */ /* 0x080fe40003f26270 */
[-C--:B------:R-:W-:Y:S02]  /*3150*/  ISETP.GE.AND P0, PT, R52, R3.reuse, PT ;  /* 0x000000033400720c */ /* 0x080fe40003f06270 */
[----:B------:R-:W-:Y:S02]  /*3160*/  ISETP.GE.AND P6, PT, R53, R3, PT ;  /* 0x000000033500720c */ /* 0x000fe40003fc6270 */
[----:B------:R-:W-:-:S02]  /*3170*/  IADD3 R6, R5, 0x8, RZ ;  /* 0x0000000805067810 */ /* 0x000fc40007ffe0ff */
[----:B------:R-:W-:Y:S02]  /*3180*/  IADD3 R3, R5, 0x48, RZ ;  /* 0x0000004805037810 */ /* 0x000fe40007ffe0ff */
[-C--:B------:R-:W-:Y:S01]  /*3190*/  IMNMX R5, R56, R124.reuse, PT ;  /* 0x0000007c38057217 */ /* 0x080fe20003800200 */
[----:B------:R-:W-:Y:S01]  /*31a0*/  FMUL.FTZ R56, R78, c[0x0][0x2ec] ;  /* 0x0000bb004e387a20 */ /* 0x000fe20000410000 */
[----:B--2---:R-:W-:Y:S01]  /*31b0*/  FSEL R241, R60, -INF , !P1 ;  /* 0xff8000003cf17808 */ /* 0x004fe20004800000 */
[----:B------:R-:W-:Y:S01]  /*31c0*/  HMMA.16816.F32 R64, R24, R92, R64 ;  /* 0x0000005c1840723c */ /* 0x000fe20000001840 */
[----:B------:R-:W1:Y:S01]  /*31d0*/  MUFU.TANH R60, R55 ;  /* 0x00000037003c7308 */ /* 0x000e620000002400 */
[----:B------:R-:W-:Y:S02]  /*31e0*/  FSEL R237, R72, -INF , !P0 ;  /* 0xff80000048ed7808 */ /* 0x000fe40004000000 */
[----:B------:R-:W-:Y:S02]  /*31f0*/  FSEL R236, R54, -INF , !P6 ;  /* 0xff80000036ec7808 */ /* 0x000fe40007000000 */
[----:B------:R-:W-:-:S02]  /*3200*/  IMNMX R6, R6, R124, PT ;  /* 0x0000007c06067217 */ /* 0x000fc40003800200 */
[----:B------:R-:W-:Y:S01]  /*3210*/  FSEL R242, R85, -INF , !P3 ;  /* 0xff80000055f27808 */ /* 0x000fe20005800000 */
[----:B------:R-:W2:Y:S01]  /*3220*/  MUFU.TANH R55, R59 ;  /* 0x0000003b00377308 */ /* 0x000ea20000002400 */
[----:B------:R-:W-:Y:S02]  /*3230*/  FSEL R240, R84, -INF , !P5 ;  /* 0xff80000054f07808 */ /* 0x000fe40006800000 */
[----:B------:R-:W-:Y:S02]  /*3240*/  FSEL R239, R81, -INF , !P4 ;  /* 0xff80000051ef7808 */ /* 0x000fe40006000000 */
[----:B------:R-:W-:Y:S02]  /*3250*/  FSEL R238, R80, -INF , !P2 ;  /* 0xff80000050ee7808 */ /* 0x000fe40005000000 */
[-C--:B------:R-:W-:Y:S01]  /*3260*/  ISETP.GE.AND P3, PT, R2, R6.reuse, PT ;  /* 0x000000060200720c */ /* 0x080fe20003f66270 */
[----:B------:R-:W3:Y:S01]  /*3270*/  MUFU.TANH R54, R58 ;  /* 0x0000003a00367308 */ /* 0x000ee20000002400 */
[----:B------:R-:W-:-:S02]  /*3280*/  ISETP.GE.AND P5, PT, R18, R6, PT ;  /* 0x000000061200720c */ /* 0x000fc40003fa6270 */
[-C--:B------:R-:W-:Y:S02]  /*3290*/  ISETP.GE.AND P4, PT, R17, R6.reuse, PT ;  /* 0x000000061100720c */ /* 0x080fe40003f86270 */
[-C--:B------:R-:W-:Y:S02]  /*32a0*/  ISETP.GE.AND P2, PT, R16, R6.reuse, PT ;  /* 0x000000061000720c */ /* 0x080fe40003f46270 */
[----:B------:R-:W-:Y:S01]  /*32b0*/  FSEL R116, R183, -INF , !P3 ;  /* 0xff800000b7747808 */ /* 0x000fe20005800000 */
[----:B------:R4:W5:Y:S01]  /*32c0*/  MUFU.TANH R72, R56 ;  /* 0x0000003800487308 */ /* 0x0009620000002400 */
[----:B------:R-:W-:Y:S01]  /*32d0*/  FSEL R117, R178, -INF , !P5 ;  /* 0xff800000b2757808 */ /* 0x000fe20006800000 */
[----:B------:R-:W-:Y:S01]  /*32e0*/  IMAD.MOV.U32 R178, RZ, RZ, R187 ;  /* 0x000000ffffb27224 */ /* 0x000fe200078e00bb */
[----:B------:R-:W-:Y:S01]  /*32f0*/  FSEL R120, R179, -INF , !P4 ;  /* 0xff800000b3787808 */ /* 0x000fe20006000000 */
[----:B------:R-:W-:Y:S01]  /*3300*/  IMAD.MOV.U32 R179, RZ, RZ, R186 ;  /* 0x000000ffffb37224 */ /* 0x000fe200078e00ba */
[----:B------:R-:W-:Y:S01]  /*3310*/  FSEL R121, R244, -INF , !P2 ;  /* 0xff800000f4797808 */ /* 0x000fe20005000000 */
[----:B------:R-:W-:Y:S01]  /*3320*/  IMAD.MOV.U32 R186, RZ, RZ, R122 ;  /* 0x000000ffffba7224 */ /* 0x000fe200078e007a */
[-C--:B------:R-:W-:Y:S01]  /*3330*/  ISETP.GE.AND P1, PT, R15, R6.reuse, PT ;  /* 0x000000060f00720c */ /* 0x080fe20003f26270 */
[----:B------:R-:W-:Y:S01]  /*3340*/  IMAD.MOV.U32 R187, RZ, RZ, R191 ;  /* 0x000000ffffbb7224 */ /* 0x000fe200078e00bf */
[-C--:B------:R-:W-:Y:S01]  /*3350*/  ISETP.GE.AND P0, PT, R14, R6.reuse, PT ;  /* 0x000000060e00720c */ /* 0x080fe20003f06270 */
[----:B------:R-:W-:Y:S01]  /*3360*/  IMAD.MOV.U32 R183, RZ, RZ, R188 ;  /* 0x000000ffffb77224 */ /* 0x000fe200078e00bc */
[----:B------:R-:W-:-:S02]  /*3370*/  ISETP.GE.AND P6, PT, R13, R6, PT ;  /* 0x000000060d00720c */ /* 0x000fc40003fc6270 */
[-C--:B------:R-:W-:Y:S02]  /*3380*/  ISETP.GE.AND P3, PT, R12, R6.reuse, PT ;  /* 0x000000060c00720c */ /* 0x080fe40003f66270 */
[-C--:B------:R-:W-:Y:S01]  /*3390*/  ISETP.GE.AND P5, PT, R11, R6.reuse, PT ;  /* 0x000000060b00720c */ /* 0x080fe20003fa6270 */
[C---:B----4-:R-:W-:Y:S01]  /*33a0*/  HMMA.16816.F32 R56, R36.reuse, R200, RZ ;  /* 0x000000c82438723c */ /* 0x050fe200000018ff */
[-C--:B------:R-:W-:Y:S02]  /*33b0*/  ISETP.GE.AND P4, PT, R10, R6.reuse, PT ;  /* 0x000000060a00720c */ /* 0x080fe40003f86270 */
[----:B------:R-:W-:Y:S02]  /*33c0*/  ISETP.GE.AND P2, PT, R9, R6, PT ;  /* 0x000000060900720c */ /* 0x000fe40003f46270 */
[----:B------:R-:W-:Y:S02]  /*33d0*/  IMNMX R3, R3, R124, PT ;  /* 0x0000007c03037217 */ /* 0x000fe40003800200 */
[----:B------:R-:W-:Y:S01]  /*33e0*/  FSEL R122, R243, -INF , !P1 ;  /* 0xff800000f37a7808 */ /* 0x000fe20004800000 */
[----:B------:R-:W-:Y:S01]  /*33f0*/  HMMA.16816.F32 R36, R36, R202, RZ ;  /* 0x000000ca2424723c */ /* 0x000fe200000018ff */
[----:B------:R-:W-:-:S02]  /*3400*/  FSEL R125, R215, -INF , !P0 ;  /* 0xff800000d77d7808 */ /* 0x000fc40004000000 */
[----:B------:R-:W-:Y:S02]  /*3410*/  FSEL R124, R212, -INF , !P6 ;  /* 0xff800000d47c7808 */ /* 0x000fe40007000000 */
[----:B------:R-:W-:Y:S02]  /*3420*/  FSEL R129, R211, -INF , !P3 ;  /* 0xff800000d3817808 */ /* 0x000fe40005800000 */
[----:B------:R-:W-:Y:S02]  /*3430*/  FSEL R142, R209, -INF , !P5 ;  /* 0xff800000d18e7808 */ /* 0x000fe40006800000 */
[----:B------:R-:W-:Y:S02]  /*3440*/  FSEL R145, R208, -INF , !P4 ;  /* 0xff800000d0917808 */ /* 0x000fe40006000000 */
[----:B------:R-:W-:Y:S02]  /*3450*/  FSEL R144, R148, -INF , !P2 ;  /* 0xff80000094907808 */ /* 0x000fe40005000000 */
[----:B------:R-:W-:-:S02]  /*3460*/  ISETP.GE.AND P1, PT, R8, R6, PT ;  /* 0x000000060800720c */ /* 0x000fc40003f26270 */
[-C--:B------:R-:W-:Y:S01]  /*3470*/  ISETP.GE.AND P0, PT, R7, R6.reuse, PT ;  /* 0x000000060700720c */ /* 0x080fe20003f06270 */
[C---:B------:R-:W-:Y:S01]  /*3480*/  HMMA.16816.F32 R56, R32.reuse, R196, R56 ;  /* 0x000000c42038723c */ /* 0x040fe20000001838 */
[-C--:B------:R-:W-:Y:S02]  /*3490*/  ISETP.GE.AND P6, PT, R23, R6.reuse, PT ;  /* 0x000000061700720c */ /* 0x080fe40003fc6270 */
[-C--:B------:R-:W-:Y:S02]  /*34a0*/  ISETP.GE.AND P3, PT, R22, R6.reuse, PT ;  /* 0x000000061600720c */ /* 0x080fe40003f66270 */
[-C--:B------:R-:W-:Y:S02]  /*34b0*/  ISETP.GE.AND P5, PT, R21, R6.reuse, PT ;  /* 0x000000061500720c */ /* 0x080fe40003fa6270 */
[-C--:B------:R-:W-:Y:S01]  /*34c0*/  ISETP.GE.AND P4, PT, R20, R6.reuse, PT ;  /* 0x000000061400720c */ /* 0x080fe20003f86270 */
[----:B------:R-:W-:Y:S01]  /*34d0*/  HMMA.16816.F32 R32, R32, R198, R36 ;  /* 0x000000c62020723c */ /* 0x000fe20000001824 */
[----:B------:R-:W-:Y:S01]  /*34e0*/  BAR.SYNC.DEFER_BLOCKING 0x0 ;  /* 0x0000000000007b1d */ /* 0x000fe20000010000 */
[----:B------:R-:W-:-:S02]  /*34f0*/  ISETP.GE.AND P2, PT, R19, R6, PT ;  /* 0x000000061300720c */ /* 0x000fc40003f46270 */
[----:B------:R-:W-:Y:S02]  /*3500*/  FSEL R146, R146, -INF , !P1 ;  /* 0xff80000092927808 */ /* 0x000fe40004800000 */
[----:B------:R-:W-:Y:S02]  /*3510*/  FSEL R164, R164, -INF , !P0 ;  /* 0xff800000a4a47808 */ /* 0x000fe40004000000 */
[----:B------:R-:W-:Y:S02]  /*3520*/  FSEL R166, R140, -INF , !P6 ;  /* 0xff8000008ca67808 */ /* 0x000fe40007000000 */
[----:B------:R-:W-:Y:S02]  /*3530*/  FSEL R165, R165, -INF , !P3 ;  /* 0xff800000a5a57808 */ /* 0x000fe40005800000 */
[----:B------:R-:W-:Y:S02]  /*3540*/  FSEL R167, R167, -INF , !P5 ;  /* 0xff800000a7a77808 */ /* 0x000fe40006800000 */
[----:B------:R-:W-:-:S02]  /*3550*/  FSEL R191, R123, -INF , !P4 ;  /* 0xff8000007bbf7808 */ /* 0x000fc40006000000 */
[----:B------:R-:W-:Y:S02]  /*3560*/  FSEL R190, R119, -INF , !P2 ;  /* 0xff80000077be7808 */ /* 0x000fe40005000000 */
[-C--:B------:R-:W-:Y:S02]  /*3570*/  ISETP.GE.AND P1, PT, R44, R6.reuse, PT ;  /* 0x000000062c00720c */ /* 0x080fe40003f26270 */
[-C--:B------:R-:W-:Y:S02]  /*3580*/  ISETP.GE.AND P0, PT, R43, R6.reuse, PT ;  /* 0x000000062b00720c */ /* 0x080fe40003f06270 */
[-C--:B------:R-:W-:Y:S02]  /*3590*/  ISETP.GE.AND P6, PT, R42, R6.reuse, PT ;  /* 0x000000062a00720c */ /* 0x080fe40003fc6270 */
[-C--:B------:R-:W-:Y:S02]  /*35a0*/  ISETP.GE.AND P3, PT, R41, R6.reuse, PT ;  /* 0x000000062900720c */ /* 0x080fe40003f66270 */
[----:B------:R-:W-:-:S02]  /*35b0*/  ISETP.GE.AND P5, PT, R40, R6, PT ;  /* 0x000000062800720c */ /* 0x000fc40003fa6270 */
[-C--:B------:R-:W-:Y:S02]  /*35c0*/  ISETP.GE.AND P4, PT, R45, R6.reuse, PT ;  /* 0x000000062d00720c */ /* 0x080fe40003f86270 */
[----:B------:R-:W-:Y:S02]  /*35d0*/  ISETP.GE.AND P2, PT, R47, R6, PT ;  /* 0x000000062f00720c */ /* 0x000fe40003f46270 */
[----:B------:R-:W-:Y:S02]  /*35e0*/  FSEL R189, R118, -INF , !P1 ;  /* 0xff80000076bd7808 */ /* 0x000fe40004800000 */
[----:B------:R-:W-:Y:S02]  /*35f0*/  FSEL R188, R115, -INF , !P0 ;  /* 0xff80000073bc7808 */ /* 0x000fe40004000000 */
[----:B------:R-:W-:Y:S02]  /*3600*/  FSEL R211, R113, -INF , !P6 ;  /* 0xff80000071d37808 */ /* 0x000fe40007000000 */
[----:B------:R-:W-:-:S02]  /*3610*/  FSEL R208, R112, -INF , !P3 ;  /* 0xff80000070d07808 */ /* 0x000fc40005800000 */
[----:B------:R-:W-:Y:S02]  /*3620*/  FSEL R201, R86, -INF , !P5 ;  /* 0xff80000056c97808 */ /* 0x000fe40006800000 */
[----:B------:R-:W-:Y:S02]  /*3630*/  FSEL R210, R61, -INF , !P4 ;  /* 0xff8000003dd27808 */ /* 0x000fe40006000000 */
[----:B-1----:R-:W-:Y:S02]  /*3640*/  FSEL R209, R60, -INF , !P2 ;  /* 0xff8000003cd17808 */ /* 0x002fe40005000000 */
[-C--:B------:R-:W-:Y:S02]  /*3650*/  ISETP.GE.AND P1, PT, R46, R6.reuse, PT ;  /* 0x000000062e00720c */ /* 0x080fe40003f26270 */
[-C--:B------:R-:W-:Y:S02]  /*3660*/  ISETP.GE.AND P0, PT, R49, R6.reuse, PT ;  /* 0x000000063100720c */ /* 0x080fe40003f06270 */
[----:B------:R-:W-:-:S02]  /*3670*/  ISETP.GE.AND P6, PT, R48, R6, PT ;  /* 0x000000063000720c */ /* 0x000fc40003fc6270 */
[-C--:B------:R-:W-:Y:S02]  /*3680*/  ISETP.GE.AND P3, PT, R50, R6.reuse, PT ;  /* 0x000000063200720c */ /* 0x080fe40003f66270 */
[-C--:B------:R-:W-:Y:S02]  /*3690*/  ISETP.GE.AND P5, PT, R51, R6.reuse, PT ;  /* 0x000000063300720c */ /* 0x080fe40003fa6270 */
[-C--:B------:R-:W-:Y:S02]  /*36a0*/  ISETP.GE.AND P4, PT, R52, R6.reuse, PT ;  /* 0x000000063400720c */ /* 0x080fe40003f86270 */
[----:B------:R-:W-:Y:S02]  /*36b0*/  ISETP.GE.AND P2, PT, R53, R6, PT ;  /* 0x000000063500720c */ /* 0x000fe40003f46270 */
[----:B------:R-:W1:Y:S01]  /*36c0*/  MUFU.TANH R6, R76 ;  /* 0x0000004c00067308 */ /* 0x000e620000002400 */
[----:B--2---:R-:W-:Y:S02]  /*36d0*/  FSEL R244, R55, -INF , !P1 ;  /* 0xff80000037f47808 */ /* 0x004fe40004800000 */
[----:B---3--:R-:W-:-:S02]  /*36e0*/  FSEL R243, R54, -INF , !P0 ;  /* 0xff80000036f37808 */ /* 0x008fc40004000000 */
[C---:B------:R-:W-:Y:S02]  /*36f0*/  ISETP.GE.AND P1, PT, R2.reuse, R5, PT ;  /* 0x000000050200720c */ /* 0x040fe40003f26270 */
[----:B------:R-:W-:Y:S01]  /*3700*/  ISETP.GE.AND P0, PT, R2, R3, PT ;  /* 0x000000030200720c */ /* 0x000fe20003f06270 */
[----:B------:R-:W-:Y:S01]  /*3710*/  FMUL.FTZ R2, R62, c[0x0][0x2ec] ;  /* 0x0000bb003e027a20 */ /* 0x000fe20000410000 */
[----:B------:R-:W-:Y:S02]  /*3720*/  FSEL R215, R75, -INF , !P6 ;  /* 0xff8000004bd77808 */ /* 0x000fe40007000000 */
[----:B-----5:R-:W-:Y:S01]  /*3730*/  FSEL R214, R72, -INF , !P3 ;  /* 0xff80000048d67808 */ /* 0x020fe20005800000 */
[----:B------:R2:W-:Y:S01]  /*3740*/  MUFU.TANH R79, R2 ;  /* 0x00000002004f7308 */ /* 0x0005e20000002400 */
[C---:B------:R-:W-:Y:S02]  /*3750*/  ISETP.GE.AND P6, PT, R18.reuse, R5, PT ;  /* 0x000000051200720c */ /* 0x040fe40003fc6270 */
[----:B------:R-:W-:-:S02]  /*3760*/  ISETP.GE.AND P3, PT, R18, R3, PT ;  /* 0x000000031200720c */ /* 0x000fc40003f66270 */
[----:B------:R-:W-:Y:S02]  /*3770*/  FSEL R212, R73, -INF , !P4 ;  /* 0xff80000049d47808 */ /* 0x000fe40006000000 */
[----:B------:R-:W-:Y:S02]  /*3780*/  FSEL R213, R74, -INF , !P5 ;  /* 0xff8000004ad57808 */ /* 0x000fe40006800000 */
[----:B-1----:R-:W-:Y:S02]  /*3790*/  FSEL R200, R6, -INF , !P2 ;  /* 0xff80000006c87808 */ /* 0x002fe40005000000 */
[----:B------:R-:W-:Y:S02]  /*37a0*/  FSEL R18, R126, -INF , !P1 ;  /* 0xff8000007e127808 */ /* 0x000fe40004800000 */
[----:B------:R-:W-:Y:S02]  /*37b0*/  FSEL R73, R180, -INF , !P0 ;  /* 0xff800000b4497808 */ /* 0x000fe40004000000 */
[----:B------:R-:W-:Y:S01]  /*37c0*/  ISETP.GE.AND P5, PT, R17, R5, PT ;  /* 0x000000051100720c */ /* 0x000fe20003fa6270 */
[----:B--2---:R-:W-:Y:S01]  /*37d0*/  FMUL.FTZ R2, R63, c[0x0][0x2ec] ;  /* 0x0000bb003f027a20 */ /* 0x004fe20000410000 */
[----:B------:R-:W-:Y:S01]  /*37e0*/  ISETP.GE.AND P4, PT, R17, R3, PT ;  /* 0x000000031100720c */ /* 0x000fe20003f86270 */
[----:B------:R-:W-:Y:S01]  /*37f0*/  HMMA.16816.F32 R60, R28, R98, R156 ;  /* 0x000000621c3c723c */ /* 0x000fe2000000189c */
[C---:B------:R-:W-:Y:S01]  /*3800*/  ISETP.GE.AND P2, PT, R16.reuse, R5, PT ;  /* 0x000000051000720c */ /* 0x040fe20003f46270 */
[----:B------:R1:W2:Y:S01]  /*3810*/  MUFU.TANH R78, R2 ;  /* 0x00000002004e7308 */ /* 0x0002a20000002400 */
[----:B------:R-:W-:-:S02]  /*3820*/  ISETP.GE.AND P1, PT, R16, R3, PT ;  /* 0x000000031000720c */ /* 0x000fc40003f26270 */
[----:B------:R-:W-:Y:S02]  /*3830*/  ISETP.GE.AND P0, PT, R15, R5, PT ;  /* 0x000000050f00720c */ /* 0x000fe40003f06270 */
[----:B------:R-:W-:Y:S02]  /*3840*/  FSEL R54, R181, -INF , !P6 ;  /* 0xff800000b5367808 */ /* 0x000fe40007000000 */
[----:B------:R-:W-:Y:S02]  /*3850*/  FSEL R55, R183, -INF , !P5 ;  /* 0xff800000b7377808 */ /* 0x000fe40006800000 */
[----:B------:R-:W-:Y:S02]  /*3860*/  FSEL R74, R178, -INF , !P4 ;  /* 0xff800000b24a7808 */ /* 0x000fe40006000000 */
[----:B------:R-:W-:Y:S02]  /*3870*/  FSEL R75, R184, -INF , !P1 ;  /* 0xff800000b84b7808 */ /* 0x000fe40004800000 */
[----:B------:R-:W-:-:S02]  /*3880*/  FSEL R84, R185, -INF , !P0 ;  /* 0xff800000b9547808 */ /* 0x000fc40004000000 */
[-C--:B------:R-:W-:Y:S01]  /*3890*/  ISETP.GE.AND P6, PT, R15, R3.reuse, PT ;  /* 0x000000030f00720c */ /* 0x080fe20003fc6270 */
[----:B-1----:R-:W-:Y:S01]  /*38a0*/  FMUL.FTZ R2, R68, c[0x0][0x2ec] ;  /* 0x0000bb0044027a20 */ /* 0x002fe20000410000 */
[----:B------:R-:W-:Y:S02]  /*38b0*/  FSEL R68, R179, -INF , !P2 ;  /* 0xff800000b3447808 */ /* 0x000fe40005000000 */
[----:B------:R-:W-:Y:S01]  /*38c0*/  ISETP.GE.AND P5, PT, R14, R3, PT ;  /* 0x000000030e00720c */ /* 0x000fe20003fa6270 */
[----:B------:R1:W-:Y:S01]  /*38d0*/  MUFU.TANH R77, R2 ;  /* 0x00000002004d7308 */ /* 0x0003e20000002400 */
[C---:B------:R-:W-:Y:S02]  /*38e0*/  ISETP.GE.AND P4, PT, R13.reuse, R5, PT ;  /* 0x000000050d00720c */ /* 0x040fe40003f86270 */
[----:B------:R-:W-:Y:S02]  /*38f0*/  ISETP.GE.AND P2, PT, R13, R3, PT ;  /* 0x000000030d00720c */ /* 0x000fe40003f46270 */
[----:B------:R-:W-:-:S02]  /*3900*/  ISETP.GE.AND P1, PT, R12, R5, PT ;  /* 0x000000050c00720c */ /* 0x000fc40003f26270 */
[----:B------:R-:W-:Y:S02]  /*3910*/  ISETP.GE.AND P0, PT, R12, R3, PT ;  /* 0x000000030c00720c */ /* 0x000fe40003f06270 */
[----:B------:R-:W-:Y:S02]  /*3920*/  FSEL R88, R186, -INF , !P6 ;  /* 0xff800000ba587808 */ /* 0x000fe40007000000 */
[----:B------:R-:W-:Y:S02]  /*3930*/  ISETP.GE.AND P6, PT, R11, R5, PT ;  /* 0x000000050b00720c */ /* 0x000fe40003fc6270 */
[----:B------:R-:W-:Y:S02]  /*3940*/  FSEL R89, R192, -INF , !P5 ;  /* 0xff800000c0597808 */ /* 0x000fe40006800000 */
[----:B------:R-:W-:Y:S01]  /*3950*/  FSEL R85, R193, -INF , !P4 ;  /* 0xff800000c1557808 */ /* 0x000fe20006000000 */
[----:B-1----:R-:W-:Y:S01]  /*3960*/  FMUL.FTZ R2, R69, c[0x0][0x2ec] ;  /* 0x0000bb0045027a20 */ /* 0x002fe20000410000 */
[----:B------:R-:W-:-:S02]  /*3970*/  FSEL R69, R182, -INF , !P3 ;  /* 0xff800000b6457808 */ /* 0x000fc40005800000 */
[----:B------:R-:W-:Y:S01]  /*3980*/  ISETP.GE.AND P3, PT, R14, R5, PT ;  /* 0x000000050e00720c */ /* 0x000fe20003f66270 */
[----:B------:R1:W-:Y:S01]  /*3990*/  MUFU.TANH R76, R2 ;  /* 0x00000002004c7308 */ /* 0x0003e20000002400 */
[----:B------:R-:W-:Y:S01]  /*39a0*/  HMMA.16816.F32 R12, R28, R108, R56 ;  /* 0x0000006c1c0c723c */ /* 0x000fe20000001838 */
[----:B------:R-:W-:Y:S02]  /*39b0*/  FSEL R90, R194, -INF , !P2 ;  /* 0xff800000c25a7808 */ /* 0x000fe40005000000 */
[----:B------:R-:W-:Y:S02]  /*39c0*/  FSEL R86, R187, -INF , !P3 ;  /* 0xff800000bb567808 */ /* 0x000fe40005800000 */
[----:B------:R-:W-:Y:S02]  /*39d0*/  FSEL R87, R195, -INF , !P1 ;  /* 0xff800000c3577808 */ /* 0x000fe40004800000 */
[----:B------:R-:W-:Y:S01]  /*39e0*/  FSEL R91, R151, -INF , !P0 ;  /* 0xff800000975b7808 */ /* 0x000fe20004000000 */
[----:B------:R-:W-:Y:S01]  /*39f0*/  HMMA.16816.F32 R56, R24, R94, R60 ;  /* 0x0000005e1838723c */ /* 0x000fe2000000183c */
[----:B------:R-:W-:-:S02]  /*3a00*/  FSEL R130, R252, -INF , !P6 ;  /* 0xff800000fc827808 */ /* 0x000fc40007000000 */
[----:B------:R-:W-:Y:S02]  /*3a10*/  ISETP.GE.AND P3, PT, R11, R3, PT ;  /* 0x000000030b00720c */ /* 0x000fe40003f66270 */
[----:B------:R-:W-:Y:S01]  /*3a20*/  ISETP.GE.AND P5, PT, R10, R5, PT ;  /* 0x000000050a00720c */ /* 0x000fe20003fa6270 */
[----:B-1----:R-:W-:Y:S02]  /*3a30*/  FMUL.FTZ R2, R70, c[0x0][0x2ec] ;  /* 0x0000bb0046027a20 */ /* 0x002fe40000410000 */
[----:B------:R-:W-:Y:S01]  /*3a40*/  HMMA.16816.F32 R28, R28, R110, R32 ;  /* 0x0000006e1c1c723c */ /* 0x000fe20000001820 */
[----:B------:R-:W-:Y:S01]  /*3a50*/  ISETP.GE.AND P4, PT, R10, R3, PT ;  /* 0x000000030a00720c */ /* 0x000fe20003f86270 */
[----:B------:R1:W-:Y:S01]  /*3a60*/  MUFU.TANH R72, R2 ;  /* 0x0000000200487308 */ /* 0x0003e20000002400 */
[C---:B------:R-:W-:Y:S02]  /*3a70*/  ISETP.GE.AND P2, PT, R9.reuse, R5, PT ;  /* 0x000000050900720c */ /* 0x040fe40003f46270 */
[----:B------:R-:W-:-:S02]  /*3a80*/  ISETP.GE.AND P1, PT, R9, R3, PT ;  /* 0x000000030900720c */ /* 0x000fc40003f26270 */
[C---:B------:R-:W-:Y:S02]  /*3a90*/  ISETP.GE.AND P0, PT, R8.reuse, R5, PT ;  /* 0x000000050800720c */ /* 0x040fe40003f06270 */
[-C--:B------:R-:W-:Y:S02]  /*3aa0*/  ISETP.GE.AND P6, PT, R8, R3.reuse, PT ;  /* 0x000000030800720c */ /* 0x080fe40003fc6270 */
[C---:B------:R-:W-:Y:S01]  /*3ab0*/  HMMA.16816.F32 R8, R24.reuse, R100, R12 ;  /* 0x000000641808723c */ /* 0x040fe2000000180c */
[----:B------:R-:W-:Y:S02]  /*3ac0*/  FSEL R118, R231, -INF , !P0 ;  /* 0xff800000e7767808 */ /* 0x000fe40004000000 */
[-C--:B------:R-:W-:Y:S02]  /*3ad0*/  ISETP.GE.AND P0, PT, R22, R3.reuse, PT ;  /* 0x000000031600720c */ /* 0x080fe40003f06270 */
[----:B------:R-:W-:Y:S01]  /*3ae0*/  FMUL.FTZ R57, R57, c[0x0][0x2ec] ;  /* 0x0000bb0039397a20 */ /* 0x000fe20000410000 */
[----:B------:R-:W-:Y:S01]  /*3af0*/  FSEL R119, R232, -INF , !P2 ;  /* 0xff800000e8777808 */ /* 0x000fe20005000000 */
[----:B------:R-:W-:Y:S01]  /*3b00*/  FMUL.FTZ R58, R58, c[0x0][0x2ec] ;  /* 0x0000bb003a3a7a20 */ /* 0x000fe20000410000 */
[----:B------:R-:W-:Y:S01]  /*3b10*/  ISETP.GE.AND P2, PT, R23, R3, PT ;  /* 0x000000031700720c */ /* 0x000fe20003f46270 */
[----:B-1----:R-:W-:Y:S01]  /*3b20*/  FMUL.FTZ R2, R71, c[0x0][0x2ec] ;  /* 0x0000bb0047027a20 */ /* 0x002fe20000410000 */
[----:B------:R-:W-:Y:S01]  /*3b30*/  FSEL R143, R143, -INF , !P0 ;  /* 0xff8000008f8f7808 */ /* 0x000fe20004000000 */
[----:B------:R-:W-:Y:S01]  /*3b40*/  FMUL.FTZ R59, R59, c[0x0][0x2ec] ;  /* 0x0000bb003b3b7a20 */ /* 0x000fe20000410000 */
[----:B------:R-:W-:Y:S01]  /*3b50*/  ISETP.GE.AND P0, PT, R44, R5, PT ;  /* 0x000000052c00720c */ /* 0x000fe20003f06270 */
[----:B------:R1:W-:Y:S01]  /*3b60*/  MUFU.TANH R70, R2 ;  /* 0x0000000200467308 */ /* 0x0003e20000002400 */
[----:B------:R-:W-:Y:S01]  /*3b70*/  HMMA.16816.F32 R24, R24, R102, R28 ;  /* 0x000000661818723c */ /* 0x000fe2000000181c */
[----:B------:R-:W-:-:S02]  /*3b80*/  FSEL R149, R149, -INF , !P2 ;  /* 0xff80000095957808 */ /* 0x000fc40005000000 */
[----:B------:R-:W-:Y:S02]  /*3b90*/  ISETP.GE.AND P2, PT, R19, R5, PT ;  /* 0x000000051300720c */ /* 0x000fe40003f46270 */
[----:B------:R-:W-:Y:S02]  /*3ba0*/  FSEL R158, R176, -INF , !P0 ;  /* 0xff800000b09e7808 */ /* 0x000fe40004000000 */
[----:B------:R-:W-:Y:S01]  /*3bb0*/  FSEL R131, R234, -INF , !P3 ;  /* 0xff800000ea837808 */ /* 0x000fe20005800000 */
[----:B------:R-:W-:Y:S01]  /*3bc0*/  MUFU.TANH R57, R57 ;  /* 0x0000003900397308 */ /* 0x000fe20000002400 */
[----:B------:R-:W-:Y:S01]  /*3bd0*/  FSEL R128, R251, -INF , !P5 ;  /* 0xff800000fb807808 */ /* 0x000fe20006800000 */
[----:B------:R-:W-:Y:S01]  /*3be0*/  FMUL.FTZ R8, R8, c[0x0][0x2ec] ;  /* 0x0000bb0008087a20 */ /* 0x000fe20000410000 */
[----:B------:R-:W-:Y:S02]  /*3bf0*/  FSEL R127, R233, -INF , !P4 ;  /* 0xff800000e97f7808 */ /* 0x000fe40006000000 */
[----:B------:R-:W-:Y:S01]  /*3c00*/  FSEL R126, R230, -INF , !P1 ;  /* 0xff800000e67e7808 */ /* 0x000fe20004800000 */
[----:B-1----:R-:W-:-:S02]  /*3c10*/  FMUL.FTZ R2, R64, c[0x0][0x2ec] ;  /* 0x0000bb0040027a20 */ /* 0x002fc40000410000 */
[----:B------:R-:W-:Y:S01]  /*3c20*/  MUFU.TANH R12, R8 ;  /* 0x00000008000c7308 */ /* 0x000fe20000002400 */
[----:B------:R-:W-:Y:S02]  /*3c30*/  ISETP.GE.AND P0, PT, R41, R3, PT ;  /* 0x000000032900720c */ /* 0x000fe40003f06270 */
[C---:B------:R-:W-:Y:S02]  /*3c40*/  ISETP.GE.AND P3, PT, R7.reuse, R5, PT ;  /* 0x000000050700720c */ /* 0x040fe40003f66270 */
[----:B------:R-:W-:Y:S02]  /*3c50*/  ISETP.GE.AND P5, PT, R7, R3, PT ;  /* 0x000000030700720c */ /* 0x000fe40003fa6270 */
[-C--:B------:R-:W-:Y:S01]  /*3c60*/  ISETP.GE.AND P4, PT, R23, R5.reuse, PT ;  /* 0x000000051700720c */ /* 0x080fe20003f86270 */
[----:B------:R1:W-:Y:S01]  /*3c70*/  MUFU.TANH R64, R2 ;  /* 0x0000000200407308 */ /* 0x0003e20000002400 */
[----:B------:R-:W-:Y:S01]  /*3c80*/  ISETP.GE.AND P1, PT, R22, R5, PT ;  /* 0x000000051600720c */ /* 0x000fe20003f26270 */
[----:B------:R-:W-:Y:S01]  /*3c90*/  FMUL.FTZ R24, R24, c[0x0][0x2ec] ;  /* 0x0000bb0018187a20 */ /* 0x000fe20000410000 */
[----:B------:R-:W-:Y:S01]  /*3ca0*/  FSEL R159, R177, -INF , !P2 ;  /* 0xff800000b19f7808 */ /* 0x000fe20005000000 */
[----:B------:R-:W-:Y:S01]  /*3cb0*/  FMUL.FTZ R25, R25, c[0x0][0x2ec] ;  /* 0x0000bb0019197a20 */ /* 0x000fe20000410000 */
[----:B--2---:R-:W-:Y:S01]  /*3cc0*/  FSEL R177, R78, -INF , !P0 ;  /* 0xff8000004eb17808 */ /* 0x004fe20004000000 */
[----:B------:R-:W-:Y:S01]  /*3cd0*/  FMUL.FTZ R26, R26, c[0x0][0x2ec] ;  /* 0x0000bb001a1a7a20 */ /* 0x000fe20000410000 */
[----:B------:R-:W-:Y:S01]  /*3ce0*/  FSEL R123, R229, -INF , !P6 ;  /* 0xff800000e57b7808 */ /* 0x000fe20007000000 */
[----:B------:R-:W-:Y:S01]  /*3cf0*/  FMUL.FTZ R27, R27, c[0x0][0x2ec] ;  /* 0x0000bb001b1b7a20 */ /* 0x000fe20000410000 */
[----:B------:R-:W-:Y:S01]  /*3d00*/  FSEL R151, R219, -INF , !P3 ;  /* 0xff800000db977808 */ /* 0x000fe20005800000 */
[----:B------:R-:W-:Y:S01]  /*3d10*/  MUFU.TANH R58, R58 ;  /* 0x0000003a003a7308 */ /* 0x000fe20000002400 */
[----:B------:R-:W-:-:S02]  /*3d20*/  FSEL R150, R150, -INF , !P5 ;  /* 0xff80000096967808 */ /* 0x000fc40006800000 */
[----:B------:R-:W-:Y:S02]  /*3d30*/  FSEL R148, R228, -INF , !P4 ;  /* 0xff800000e4947808 */ /* 0x000fe40006000000 */
[----:B------:R-:W-:Y:S01]  /*3d40*/  FSEL R147, R147, -INF , !P1 ;  /* 0xff80000093937808 */ /* 0x000fe20004800000 */
[----:B-1----:R-:W-:Y:S01]  /*3d50*/  FMUL.FTZ R2, R65, c[0x0][0x2ec] ;  /* 0x0000bb0041027a20 */ /* 0x002fe20000410000 */
[-C--:B------:R-:W-:Y:S01]  /*3d60*/  ISETP.GE.AND P0, PT, R46, R5.reuse, PT ;  /* 0x000000052e00720c */ /* 0x080fe20003f06270 */
[----:B------:R-:W-:Y:S01]  /*3d70*/  MUFU.TANH R59, R59 ;  /* 0x0000003b003b7308 */ /* 0x000fe20000002400 */
[C---:B------:R-:W-:Y:S02]  /*3d80*/  ISETP.GE.AND P6, PT, R21.reuse, R5, PT ;  /* 0x000000051500720c */ /* 0x040fe40003fc6270 */
[----:B------:R-:W-:Y:S02]  /*3d90*/  ISETP.GE.AND P3, PT, R21, R3, PT ;  /* 0x000000031500720c */ /* 0x000fe40003f66270 */
[----:B------:R-:W-:-:S02]  /*3da0*/  ISETP.GE.AND P5, PT, R20, R5, PT ;  /* 0x000000051400720c */ /* 0x000fc40003fa6270 */
[-C--:B------:R-:W-:Y:S01]  /*3db0*/  ISETP.GE.AND P4, PT, R20, R3.reuse, PT ;  /* 0x000000031400720c */ /* 0x080fe20003f86270 */
[----:B------:R1:W2:Y:S01]  /*3dc0*/  MUFU.TANH R60, R2 ;  /* 0x00000002003c7308 */ /* 0x0002a20000002400 */
[----:B------:R-:W-:Y:S02]  /*3dd0*/  ISETP.GE.AND P1, PT, R19, R3, PT ;  /* 0x000000031300720c */ /* 0x000fe40003f26270 */
[----:B------:R-:W-:Y:S02]  /*3de0*/  FSEL R140, R218, -INF , !P6 ;  /* 0xff800000da8c7808 */ /* 0x000fe40007000000 */
[----:B------:R-:W-:Y:S02]  /*3df0*/  FSEL R141, R141, -INF , !P3 ;  /* 0xff8000008d8d7808 */ /* 0x000fe40005800000 */
[----:B------:R-:W-:Y:S01]  /*3e00*/  FSEL R160, R160, -INF , !P5 ;  /* 0xff800000a0a07808 */ /* 0x000fe20006800000 */
[----:B------:R-:W-:Y:S01]  /*3e10*/  MUFU.TANH R24, R24 ;  /* 0x0000001800187308 */ /* 0x000fe20000002400 */
[----:B------:R-:W-:-:S02]  /*3e20*/  FSEL R163, R163, -INF , !P4 ;  /* 0xff800000a3a37808 */ /* 0x000fc40006000000 */
[----:B------:R-:W-:Y:S02]  /*3e30*/  FSEL R162, R162, -INF , !P1 ;  /* 0xff800000a2a27808 */ /* 0x000fe40004800000 */
[----:B------:R-:W-:Y:S02]  /*3e40*/  ISETP.GE.AND P6, PT, R44, R3, PT ;  /* 0x000000032c00720c */ /* 0x000fe40003fc6270 */
[C---:B------:R-:W-:Y:S01]  /*3e50*/  ISETP.GE.AND P3, PT, R43.reuse, R5, PT ;  /* 0x000000052b00720c */ /* 0x040fe20003f66270 */
[----:B-1----:R-:W-:Y:S01]  /*3e60*/  FMUL.FTZ R2, R66, c[0x0][0x2ec] ;  /* 0x0000bb0042027a20 */ /* 0x002fe20000410000 */
[----:B--2---:R-:W-:Y:S01]  /*3e70*/  FSEL R186, R60, -INF , !P0 ;  /* 0xff8000003cba7808 */ /* 0x004fe20004000000 */
[----:B------:R-:W-:Y:S01]  /*3e80*/  MUFU.TANH R25, R25 ;  /* 0x0000001900197308 */ /* 0x000fe20000002400 */
[-C--:B------:R-:W-:Y:S02]  /*3e90*/  ISETP.GE.AND P0, PT, R50, R3.reuse, PT ;  /* 0x000000033200720c */ /* 0x080fe40003f06270 */
[----:B------:R-:W-:-:S02]  /*3ea0*/  ISETP.GE.AND P5, PT, R43, R3, PT ;  /* 0x000000032b00720c */ /* 0x000fc40003fa6270 */
[C---:B------:R-:W-:Y:S02]  /*3eb0*/  ISETP.GE.AND P4, PT, R42.reuse, R5, PT ;  /* 0x000000052a00720c */ /* 0x040fe40003f86270 */
[----:B------:R-:W-:Y:S01]  /*3ec0*/  ISETP.GE.AND P2, PT, R42, R3, PT ;  /* 0x000000032a00720c */ /* 0x000fe20003f46270 */
        /* <DEDUP_REMOVED lines=8> */
[----:B------:R-:W-:Y:S02]  /*3f50*/  FSEL R170, R170, -INF , !P1 ;  /* 0xff800000aaaa7808 */ /* 0x000fe40004800000 */
[C---:B------:R-:W-:Y:S01]  /*3f60*/  ISETP.GE.AND P6, PT, R40.reuse, R5, PT ;  /* 0x000000052800720c */ /* 0x040fe20003fc6270 */
[----:B-1----:R-:W-:Y:S01]  /*3f70*/  FMUL.FTZ R2, R67, c[0x0][0x2ec] ;  /* 0x0000bb0043027a20 */ /* 0x002fe20000410000 */
[----:B------:R-:W-:Y:S01]  /*3f80*/  MUFU.TANH R27, R27 ;  /* 0x0000001b001b7308 */ /* 0x000fe20000002400 */
[----:B------:R-:W-:Y:S02]  /*3f90*/  ISETP.GE.AND P3, PT, R40, R3, PT ;  /* 0x000000032800720c */ /* 0x000fe40003f66270 */
[C---:B------:R-:W-:Y:S02]  /*3fa0*/  ISETP.GE.AND P5, PT, R45.reuse, R5, PT ;  /* 0x000000052d00720c */ /* 0x040fe40003fa6270 */
[----:B------:R-:W-:-:S02]  /*3fb0*/  ISETP.GE.AND P4, PT, R45, R3, PT ;  /* 0x000000032d00720c */ /* 0x000fc40003f86270 */
[C---:B------:R-:W-:Y:S01]  /*3fc0*/  ISETP.GE.AND P2, PT, R47.reuse, R5, PT ;  /* 0x000000052f00720c */ /* 0x040fe20003f46270 */
[----:B------:R1:W3:Y:S01]  /*3fd0*/  MUFU.TANH R16, R2 ;  /* 0x0000000200107308 */ /* 0x0002e20000002400 */
[----:B------:R-:W-:Y:S02]  /*3fe0*/  ISETP.GE.AND P1, PT, R47, R3, PT ;  /* 0x000000032f00720c */ /* 0x000fe40003f26270 */
[----:B------:R-:W-:Y:S02]  /*3ff0*/  FSEL R169, R77, -INF , !P6 ;  /* 0xff8000004da97808 */ /* 0x000fe40007000000 */
[----:B------:R-:W-:Y:S02]  /*4000*/  FSEL R179, R72, -INF , !P3 ;  /* 0xff80000048b37808 */ /* 0x000fe40005800000 */
[----:B------:R-:W-:Y:S02]  /*4010*/  FSEL R168, R76, -INF , !P5 ;  /* 0xff8000004ca87808 */ /* 0x000fe40006800000 */
[----:B------:R-:W-:-:S02]  /*4020*/  FSEL R178, R70, -INF , !P4 ;  /* 0xff80000046b27808 */ /* 0x000fc40006000000 */
[----:B------:R-:W-:Y:S02]  /*4030*/  FSEL R187, R64, -INF , !P2 ;  /* 0xff80000040bb7808 */ /* 0x000fe40005000000 */
[----:B--2---:R-:W-:Y:S02]  /*4040*/  FSEL R199, R17, -INF , !P1 ;  /* 0xff80000011c77808 */ /* 0x004fe40004800000 */
[----:B------:R-:W-:Y:S01]  /*4050*/  ISETP.GE.AND P6, PT, R46, R3, PT ;  /* 0x000000032e00720c */ /* 0x000fe20003fc6270 */
[----:B-1----:R-:W-:Y:S01]  /*4060*/  FMUL.FTZ R2, R56, c[0x0][0x2ec] ;  /* 0x0000bb0038027a20 */ /* 0x002fe20000410000 */
[C---:B------:R-:W-:Y:S02]  /*4070*/  ISETP.GE.AND P3, PT, R49.reuse, R5, PT ;  /* 0x000000053100720c */ /* 0x040fe40003f66270 */
[----:B------:R-:W-:Y:S01]  /*4080*/  ISETP.GE.AND P5, PT, R49, R3, PT ;  /* 0x000000033100720c */ /* 0x000fe20003fa6270 */
[----:B------:R1:W2:Y:S01]  /*4090*/  MUFU.TANH R13, R2 ;  /* 0x00000002000d7308 */ /* 0x0002a20000002400 */
[----:B------:R-:W-:-:S02]  /*40a0*/  ISETP.GE.AND P4, PT, R48, R5, PT ;  /* 0x000000053000720c */ /* 0x000fc40003f86270 */
[----:B------:R-:W-:Y:S02]  /*40b0*/  ISETP.GE.AND P2, PT, R48, R3, PT ;  /* 0x000000033000720c */ /* 0x000fe40003f46270 */
[----:B------:R-:W-:Y:S02]  /*40c0*/  ISETP.GE.AND P1, PT, R50, R5, PT ;  /* 0x000000053200720c */ /* 0x000fe40003f26270 */
[----:B---3--:R-:W-:Y:S02]  /*40d0*/  FSEL R198, R16, -INF , !P6 ;  /* 0xff80000010c67808 */ /* 0x008fe40007000000 */
[----:B------:R-:W-:Y:S02]  /*40e0*/  FSEL R197, R58, -INF , !P5 ;  /* 0xff8000003ac57808 */ /* 0x000fe40006800000 */
[----:B------:R-:W-:Y:S02]  /*40f0*/  FSEL R184, R57, -INF , !P4 ;  /* 0xff80000039b87808 */ /* 0x000fe40006000000 */
[----:B------:R-:W-:-:S02]  /*4100*/  FSEL R196, R59, -INF , !P2 ;  /* 0xff8000003bc47808 */ /* 0x000fc40005000000 */
[----:B------:R-:W-:Y:S01]  /*4110*/  FSEL R183, R12, -INF , !P1 ;  /* 0xff8000000cb77808 */ /* 0x000fe20004800000 */
[----:B-1----:R-:W-:Y:S01]  /*4120*/  FMUL.FTZ R2, R9, c[0x0][0x2ec] ;  /* 0x0000bb0009027a20 */ /* 0x002fe20000410000 */
[----:B--2---:R-:W-:Y:S02]  /*4130*/  FSEL R185, R13, -INF , !P3 ;  /* 0xff8000000db97808 */ /* 0x004fe40005800000 */
[C---:B------:R-:W-:Y:S01]  /*4140*/  ISETP.GE.AND P6, PT, R51.reuse, R5, PT ;  /* 0x000000053300720c */ /* 0x040fe20003fc6270 */
[----:B------:R1:W2:Y:S01]  /*4150*/  MUFU.TANH R8, R2 ;  /* 0x0000000200087308 */ /* 0x0002a20000002400 */
[----:B------:R-:W-:Y:S02]  /*4160*/  ISETP.GE.AND P3, PT, R51, R3, PT ;  /* 0x000000033300720c */ /* 0x000fe40003f66270 */
[-C--:B------:R-:W-:Y:S02]  /*4170*/  ISETP.GE.AND P5, PT, R52, R5.reuse, PT ;  /* 0x000000053400720c */ /* 0x080fe40003fa6270 */
[----:B------:R-:W-:-:S02]  /*4180*/  ISETP.GE.AND P4, PT, R53, R5, PT ;  /* 0x000000053500720c */ /* 0x000fc40003f86270 */
[-C--:B------:R-:W-:Y:S02]  /*4190*/  ISETP.GE.AND P2, PT, R52, R3.reuse, PT ;  /* 0x000000033400720c */ /* 0x080fe40003f46270 */
[----:B------:R-:W-:Y:S02]  /*41a0*/  ISETP.GE.AND P1, PT, R53, R3, PT ;  /* 0x000000033500720c */ /* 0x000fe40003f26270 */
[C---:B------:R-:W-:Y:S02]  /*41b0*/  IADD3 R234, R227.reuse, 0x800, RZ ;  /* 0x00000800e3ea7810 */ /* 0x040fe40007ffe0ff */
[C---:B------:R-:W-:Y:S02]  /*41c0*/  IADD3 R233, R227.reuse, 0x1000, RZ ;  /* 0x00001000e3e97810 */ /* 0x040fe40007ffe0ff */
[C---:B------:R-:W-:Y:S01]  /*41d0*/  IADD3 R232, R227.reuse, 0x1800, RZ ;  /* 0x00001800e3e87810 */ /* 0x040fe20007ffe0ff */
[----:B-1----:R-:W-:Y:S01]  /*41e0*/  FMUL.FTZ R2, R10, c[0x0][0x2ec] ;  /* 0x0000bb000a027a20 */ /* 0x002fe20000410000 */
[----:B------:R-:W-:-:S02]  /*41f0*/  IADD3 R231, R227, 0x2000, RZ ;  /* 0x00002000e3e77810 */ /* 0x000fc40007ffe0ff */
[C---:B------:R-:W-:Y:S01]  /*4200*/  IADD3 R230, R227.reuse, 0x2800, RZ ;  /* 0x00002800e3e67810 */ /* 0x040fe20007ffe0ff */
[----:B------:R1:W3:Y:S01]  /*4210*/  MUFU.TANH R6, R2 ;  /* 0x0000000200067308 */ /* 0x0002e20000002400 */
[C---:B------:R-:W-:Y:S02]  /*4220*/  IADD3 R229, R227.reuse, 0x3000, RZ ;  /* 0x00003000e3e57810 */ /* 0x040fe40007ffe0ff */
[----:B------:R-:W-:Y:S02]  /*4230*/  IADD3 R228, R227, 0x3800, RZ ;  /* 0x00003800e3e47810 */ /* 0x000fe40007ffe0ff */
[----:B--2---:R-:W-:Y:S02]  /*4240*/  FSEL R182, R8, -INF , !P6 ;  /* 0xff80000008b67808 */ /* 0x004fe40007000000 */
[----:B------:R-:W-:Y:S02]  /*4250*/  FSEL R181, R24, -INF , !P5 ;  /* 0xff80000018b57808 */ /* 0x000fe40006800000 */
[----:B------:R-:W-:-:S02]  /*4260*/  FSEL R180, R25, -INF , !P4 ;  /* 0xff80000019b47808 */ /* 0x000fc40006000000 */
[----:B------:R-:W-:Y:S02]  /*4270*/  FSEL R193, R26, -INF , !P2 ;  /* 0xff8000001ac17808 */ /* 0x000fe40005000000 */
[----:B------:R-:W-:Y:S01]  /*4280*/  FSEL R192, R27, -INF , !P1 ;  /* 0xff8000001bc07808 */ /* 0x000fe20004800000 */
[----:B-1----:R-:W-:Y:S01]  /*4290*/  FMUL.FTZ R2, R11, c[0x0][0x2ec] ;  /* 0x0000bb000b027a20 */ /* 0x002fe20000410000 */
[----:B---3--:R-:W-:Y:S02]  /*42a0*/  FSEL R195, R6, -INF , !P0 ;  /* 0xff80000006c37808 */ /* 0x008fe40004000000 */
[----:B------:R-:W-:Y:S01]  /*42b0*/  ISETP.NE.AND P0, PT, R250, 0x1, PT ;  /* 0x00000001fa00780c */ /* 0x000fe20003f05270 */
[----:B------:R1:W2:Y:S02]  /*42c0*/  MUFU.TANH R7, R2 ;  /* 0x0000000200077308 */ /* 0x0002a40000002400 */
[----:B-1----:R-:W-:Y:S02]  /*42d0*/  LOP3.LUT R2, R217, R216, RZ, 0xfc, !PT ;  /* 0x000000d8d9027212 */ /* 0x002fe400078efcff */
[----:B--2---:R-:W-:-:S08]  /*42e0*/  FSEL R194, R7, -INF , !P3 ;  /* 0xff80000007c27808 */ /* 0x004fd00005800000 */
        /* <DEDUP_REMOVED lines=36> */
.L_x_10:
[----:B------:R-:W-:Y:S01]  /*4530*/  FMNMX.FTZ R3, R18, R54, !PT ;  /* 0x0000003612037209 */ /* 0x000fe20007810000 */
[----:B------:R-:W-:Y:S01]  /*4540*/  STL [R1+0xc4], R250 ;  /* 0x0000c4fa01007387 */ /* 0x000fe20000100800 */
[----:B------:R-:W-:-:S02]  /*4550*/  SHF.L.U32 R216, R2, 0x1, RZ ;  /* 0x0000000102d87819 */ /* 0x000fc400000006ff */
[----:B------:R-:W-:Y:S01]  /*4560*/  FMNMX.FTZ R3, R55, R3, !PT ;  /* 0x0000000337037209 */ /* 0x000fe20007810000 */
[----:B------:R-:W-:Y:S01]  /*4570*/  STL [R1+0xc0], R235 ;  /* 0x0000c0eb01007387 */ /* 0x000fe20000100800 */
[----:B------:R-:W-:Y:S01]  /*4580*/  IADD3 R217, R4, R216, RZ ;  /* 0x000000d804d97210 */ /* 0x000fe20007ffe0ff */
[----:B------:R-:W-:Y:S01]  /*4590*/  IMAD.IADD R219, R0, 0x1, R216 ;  /* 0x0000000100db7824 */ /* 0x000fe200078e02d8 */
[----:B------:R-:W-:Y:S01]  /*45a0*/  FMNMX.FTZ R3, R68, R3, !PT ;  /* 0x0000000344037209 */ /* 0x000fe20007810000 */
[----:B------:R-:W-:Y:S02]  /*45b0*/  STL [R1+0xbc], R234 ;  /* 0x0000bcea01007387 */ /* 0x000fe40000100800 */
[----:B------:R-:W-:Y:S01]  /*45c0*/  IMAD.IADD R218, R0, 0x1, R217 ;  /* 0x0000000100da7824 */ /* 0x000fe200078e02d9 */
[----:B------:R-:W-:Y:S01]  /*45d0*/  FMNMX.FTZ R3, R84, R3, !PT ;  /* 0x0000000354037209 */ /* 0x000fe20007810000 */
[----:B------:R-:W-:Y:S03]  /*45e0*/  STL [R1+0xb8], R233 ;  /* 0x0000b8e901007387 */ /* 0x000fe60000100800 */
[----:B------:R-:W-:Y:S01]  /*45f0*/  FMNMX.FTZ R3, R86, R3, !PT ;  /* 0x0000000356037209 */ /* 0x000fe20007810000 */
[----:B------:R-:W-:Y:S03]  /*4600*/  STL [R1+0xb4], R232 ;  /* 0x0000b4e801007387 */ /* 0x000fe60000100800 */
[----:B------:R-:W-:Y:S01]  /*4610*/  FMNMX.FTZ R3, R85, R3, !PT ;  /* 0x0000000355037209 */ /* 0x000fe20007810000 */
[----:B------:R-:W-:Y:S03]  /*4620*/  STL [R1+0xb0], R231 ;  /* 0x0000b0e701007387 */ /* 0x000fe60000100800 */
[----:B------:R-:W-:Y:S01]  /*4630*/  FMNMX.FTZ R5, R87, R3, !PT ;  /* 0x0000000357057209 */ /* 0x000fe20007810000 */
[----:B------:R-:W-:Y:S01]  /*4640*/  STL [R1+0xac], R230 ;  /* 0x0000ace601007387 */ /* 0x000fe20000100800 */
[----:B------:R-:W-:-:S02]  /*4650*/  FMNMX.FTZ R3, R73, R69, !PT ;  /* 0x0000004549037209 */ /* 0x000fc40007810000 */
        /* <DEDUP_REMOVED lines=31> */
[----:B------:R-:W-:Y:S01]  /*4850*/  LDSM.16.MT88.4 R64, [R219+0x8000] ;  /* 0x00800000db40783b */ /* 0x000fe20000004200 */
[----:B------:R-:W-:Y:S02]  /*4860*/  FMNMX.FTZ R3, R150, R3, !PT ;  /* 0x0000000396037209 */ /* 0x000fe40007810000 */
[----:B------:R-:W-:Y:S01]  /*4870*/  FMNMX.FTZ R72, R157, R72, !PT ;  /* 0x000000489d487209 */ /* 0x000fe20007810000 */
[----:B------:R-:W-:Y:S01]  /*4880*/  LDSM.16.MT88.4 R76, [R217+0x8000] ;  /* 0x00800000d94c783b */ /* 0x000fe20000004200 */
[----:B------:R-:W-:-:S02]  /*4890*/  FMNMX.FTZ R3, R149, R3, !PT ;  /* 0x0000000395037209 */ /* 0x000fc40007810000 */
[----:B------:R-:W-:Y:S01]  /*48a0*/  FMNMX.FTZ R72, R171, R72, !PT ;  /* 0x00000048ab487209 */ /* 0x000fe20007810000 */
[----:B------:R-:W-:Y:S01]  /*48b0*/  LDSM.16.MT88.4 R80, [R218+0x8000] ;  /* 0x00800000da50783b */ /* 0x000fe20000004200 */
        /* <DEDUP_REMOVED lines=35> */
[----:B---3--:R-:W2:Y:S01]  /*4af0*/  SHFL.BFLY PT, R6, R72, 0x1, 0x1f ;  /* 0x0c201f0048067f89 */ /* 0x008ea200000e0000 */
[----:B-1----:R-:W-:Y:S02]  /*4b00*/  FMNMX.FTZ R3, R3, R5, !PT ;  /* 0x0000000503037209 */ /* 0x002fe40007810000 */
[----:B------:R-:W-:Y:S02]  /*4b10*/  FMNMX.FTZ R5, R132, R133, !PT ;  /* 0x0000008584057209 */ /* 0x000fe40007810000 */
[----:B--2---:R-:W-:Y:S01]  /*4b20*/  FMNMX.FTZ R72, R72, R6, !PT ;  /* 0x0000000648487209 */ /* 0x004fe20007810000 */
[----:B------:R-:W1:Y:S01]  /*4b30*/  SHFL.BFLY PT, R8, R3, 0x1, 0x1f ;  /* 0x0c201f0003087f89 */ /* 0x000e6200000e0000 */
[----:B------:R-:W-:-:S02]  /*4b40*/  FMNMX.FTZ R5, R134, R5, !PT ;  /* 0x0000000586057209 */ /* 0x000fc40007810000 */
[C---:B------:R-:W-:Y:S01]  /*4b50*/  FSETP.NEU.FTZ.AND P1, PT, R72.reuse, -INF , PT ;  /* 0xff8000004800780b */ /* 0x040fe20003f3d000 */
[----:B------:R-:W-:Y:S01]  /*4b60*/  FMUL.FTZ R6, R72, c[0x0][0x23c] ;  /* 0x00008f0048067a20 */ /* 0x000fe20000410000 */
[----:B------:R-:W-:Y:S01]  /*4b70*/  FMNMX.FTZ R5, R136, R5, !PT ;  /* 0x0000000588057209 */ /* 0x000fe20007810000 */
[----:B------:R-:W-:Y:S03]  /*4b80*/  STL [R1+0xc8], R72 ;  /* 0x0000c84801007387 */ /* 0x000fe60000100800 */
        /* <DEDUP_REMOVED lines=10> */
[----:B------:R-:W-:Y:S01]  /*4c30*/  STL [R1+0xcc], R3 ;  /* 0x0000cc0301007387 */ /* 0x000fe20000100800 */
[----:B------:R-:W-:Y:S01]  /*4c40*/  FMNMX.FTZ R9, R155, R7, !PT ;  /* 0x000000079b097209 */ /* 0x000fe20007810000 */
[----:B------:R-:W-:Y:S01]  /*4c50*/  FFMA.FTZ R7, R68, c[0x0][0x23c], -R6 ;  /* 0x00008f0044077a23 */ /* 0x000fe20000010806 */
[----:B------:R-:W-:-:S02]  /*4c60*/  FMNMX.FTZ R8, R120, R8, !PT ;  /* 0x0000000878087209 */ /* 0x000fc40007810000 */
[----:B------:R-:W-:Y:S01]  /*4c70*/  FMNMX.FTZ R9, R154, R9, !PT ;  /* 0x000000099a097209 */ /* 0x000fe20007810000 */
[----:B------:R1:W-:Y:S01]  /*4c80*/  MUFU.EX2 R230, R7 ;  /* 0x0000000700e67308 */ /* 0x0003e20000000800 */
[----:B--2---:R-:W-:Y:S01]  /*4c90*/  FFMA.FTZ R5, R54, c[0x0][0x23c], -R6 ;  /* 0x00008f0036057a23 */ /* 0x004fe20000010806 */
[----:B------:R-:W-:-:S06]  /*4ca0*/  FSETP.NEU.FTZ.AND P1, PT, R3, -INF , PT ;  /* 0xff8000000300780b */ /* 0x000fcc0003f3d000 */
[----:B------:R2:W3:Y:S01]  /*4cb0*/  MUFU.EX2 R220, R5 ;  /* 0x0000000500dc7308 */ /* 0x0004e20000000800 */
[----:B-1----:R-:W-:Y:S02]  /*4cc0*/  FMNMX.FTZ R7, R121, R8, !PT ;  /* 0x0000000879077209 */ /* 0x002fe40007810000 */
[----:B------:R-:W-:Y:S02]  /*4cd0*/  FMNMX.FTZ R8, R153, R9, !PT ;  /* 0x0000000999087209 */ /* 0x000fe40007810000 */
[----:B------:R-:W-:Y:S02]  /*4ce0*/  FMNMX.FTZ R2, R122, R7, !PT ;  /* 0x000000077a027209 */ /* 0x000fe40007810000 */
[----:B------:R-:W-:Y:S01]  /*4cf0*/  FMNMX.FTZ R8, R174, R8, !PT ;  /* 0x00000008ae087209 */ /* 0x000fe20007810000 */
[----:B--2---:R-:W-:Y:S01]  /*4d00*/  FFMA.FTZ R5, R55, c[0x0][0x23c], -R6 ;  /* 0x00008f0037057a23 */ /* 0x004fe20000010806 */
[----:B------:R-:W-:Y:S01]  /*4d10*/  FMNMX.FTZ R7, R125, R2, !PT ;  /* 0x000000027d077209 */ /* 0x000fe20007810000 */
[----:B------:R-:W-:Y:S01]  /*4d20*/  LDSM.16.MT88.4 R52, [R218+0x8800] ;  /* 0x00880000da34783b */ /* 0x000fe20000004200 */
[----:B------:R-:W-:Y:S01]  /*4d30*/  FMNMX.FTZ R8, R173, R8, !PT ;  /* 0x00000008ad087209 */ /* 0x000fe20007810000 */
[----:B------:R1:W2:Y:S01]  /*4d40*/  MUFU.EX2 R222, R5 ;  /* 0x0000000500de7308 */ /* 0x0002a20000000800 */
[----:B------:R-:W-:-:S02]  /*4d50*/  FMNMX.FTZ R7, R124, R7, !PT ;  /* 0x000000077c077209 */ /* 0x000fc40007810000 */
[----:B------:R-:W-:Y:S02]  /*4d60*/  FMNMX.FTZ R8, R172, R8, !PT ;  /* 0x00000008ac087209 */ /* 0x000fe40007810000 */
[----:B------:R-:W-:Y:S02]  /*4d70*/  FMNMX.FTZ R4, R129, R7, !PT ;  /* 0x0000000781047209 */ /* 0x000fe40007810000 */
[----:B------:R-:W-:Y:S02]  /*4d80*/  FMNMX.FTZ R7, R175, R8, !PT ;  /* 0x00000008af077209 */ /* 0x000fe40007810000 */
[----:B------:R-:W-:Y:S02]  /*4d90*/  FMNMX.FTZ R4, R142, R4, !PT ;  /* 0x000000048e047209 */ /* 0x000fe40007810000 */
[----:B------:R-:W-:Y:S02]  /*4da0*/  FMNMX.FTZ R7, R207, R7, !PT ;  /* 0x00000007cf077209 */ /* 0x000fe40007810000 */
[----:B------:R-:W-:-:S02]  /*4db0*/  FMNMX.FTZ R0, R145, R4, !PT ;  /* 0x0000000491007209 */ /* 0x000fc40007810000 */
[----:B---3--:R-:W-:Y:S01]  /*4dc0*/  F2FP.PACK_AB R8, R220, R95 ;  /* 0x0000005fdc08723e */ /* 0x008fe200000000ff */
[----:B-1----:R-:W-:Y:S01]  /*4dd0*/  FMUL.FTZ R5, R3, c[0x0][0x23c] ;  /* 0x00008f0003057a20 */ /* 0x002fe20000410000 */
[----:B------:R-:W-:Y:S02]  /*4de0*/  FMNMX.FTZ R0, R144, R0, !PT ;  /* 0x0000000090007209 */ /* 0x000fe40007810000 */
[----:B--2---:R-:W-:Y:S02]  /*4df0*/  F2FP.PACK_AB R10, R230, R222 ;  /* 0x000000dee60a723e */ /* 0x004fe400000000ff */
[----:B------:R-:W-:Y:S02]  /*4e00*/  FSEL R5, R5, RZ, P1 ;  /* 0x000000ff05057208 */ /* 0x000fe40000800000 */
[----:B------:R-:W-:-:S03]  /*4e10*/  FMNMX.FTZ R0, R146, R0, !PT ;  /* 0x0000000092007209 */ /* 0x000fc60007810000 */
[--C-:B------:R-:W-:Y:S01]  /*4e20*/  FFMA.FTZ R2, R69, c[0x0][0x23c], -R5.reuse ;  /* 0x00008f0045027a23 */ /* 0x100fe20000010805 */
[----:B------:R-:W-:Y:S01]  /*4e30*/  FMNMX.FTZ R0, R164, R0, !PT ;  /* 0x00000000a4007209 */ /* 0x000fe20007810000 */
[--C-:B------:R-:W-:Y:S01]  /*4e40*/  FFMA.FTZ R4, R75, c[0x0][0x23c], -R5.reuse ;  /* 0x00008f004b047a23 */ /* 0x100fe20000010805 */
[----:B------:R-:W1:Y:S01]  /*4e50*/  LDSM.16.MT88.4 R68, [R216+0x8000] ;  /* 0x00800000d844783b */ /* 0x000e620000004200 */
[----:B------:R2:W-:Y:S01]  /*4e60*/  MUFU.EX2 R93, R2 ;  /* 0x00000002005d7308 */ /* 0x0005e20000000800 */
[----:B------:R-:W-:-:S07]  /*4e70*/  FFMA.FTZ R9, R73, c[0x0][0x23c], -R5 ;  /* 0x00008f0049097a23 */ /* 0x000fce0000010805 */
[----:B------:R3:W-:Y:S01]  /*4e80*/  MUFU.EX2 R252, R4 ;  /* 0x0000000400fc7308 */ /* 0x0007e20000000800 */
[----:B--2---:R-:W-:-:S07]  /*4e90*/  FFMA.FTZ R2, R74, c[0x0][0x23c], -R5 ;  /* 0x00008f004a027a23 */ /* 0x004fce0000010805 */
[----:B------:R-:W2:Y:S01]  /*4ea0*/  MUFU.EX2 R233, R9 ;  /* 0x0000000900e97308 */ /* 0x000ea20000000800 */
[----:B---3--:R-:W-:-:S07]  /*4eb0*/  FFMA.FTZ R4, R84, c[0x0][0x23c], -R6 ;  /* 0x00008f0054047a23 */ /* 0x008fce0000010806 */
[----:B------:R3:W4:Y:S08]  /*4ec0*/  MUFU.EX2 R92, R2 ;  /* 0x00000002005c7308 */ /* 0x0007300000000800 */
[----:B------:R1:W-:Y:S01]  /*4ed0*/  MUFU.EX2 R94, R4 ;  /* 0x00000004005e7308 */ /* 0x0003e20000000800 */
[----:B--2---:R-:W-:Y:S02]  /*4ee0*/  F2FP.PACK_AB R9, R93, R233 ;  /* 0x000000e95d09723e */ /* 0x004fe400000000ff */
[----:B---3--:R-:W-:-:S02]  /*4ef0*/  FMNMX.FTZ R2, R206, R7, !PT ;  /* 0x00000007ce027209 */ /* 0x008fc40007810000 */
[----:B----4-:R-:W-:Y:S02]  /*4f00*/  F2FP.PACK_AB R11, R252, R92 ;  /* 0x0000005cfc0b723e */ /* 0x010fe400000000ff */
[----:B------:R-:W-:-:S04]  /*4f10*/  FMNMX.FTZ R2, R205, R2, !PT ;  /* 0x00000002cd027209 */ /* 0x000fc80007810000 */
[----:B------:R-:W-:Y:S01]  /*4f20*/  FMNMX.FTZ R2, R204, R2, !PT ;  /* 0x00000002cc027209 */ /* 0x000fe20007810000 */
[----:B-1----:R-:W-:Y:S01]  /*4f30*/  HMMA.16816.F32 R60, R8, R68, RZ ;  /* 0x00000044083c723c */ /* 0x002fe200000018ff */
[----:B------:R-:W-:Y:S01]  /*4f40*/  FMNMX.FTZ R4, R166, R0, !PT ;  /* 0x00000000a6047209 */ /* 0x000fe20007810000 */
[----:B------:R-:W-:Y:S01]  /*4f50*/  FFMA.FTZ R0, R86, c[0x0][0x23c], -R6 ;  /* 0x00008f0056007a23 */ /* 0x000fe20000010806 */
[----:B------:R-:W-:-:S03]  /*4f60*/  FMNMX.FTZ R2, R249, R2, !PT ;  /* 0x00000002f9027209 */ /* 0x000fc60007810000 */
[----:B------:R1:W2:Y:S01]  /*4f70*/  MUFU.EX2 R12, R0 ;  /* 0x00000000000c7308 */ /* 0x0002a20000000800 */
[----:B------:R-:W-:Y:S01]  /*4f80*/  FMNMX.FTZ R2, R248, R2, !PT ;  /* 0x00000002f8027209 */ /* 0x000fe20007810000 */
[----:B------:R-:W-:Y:S03]  /*4f90*/  HMMA.16816.F32 R48, R8, R64, RZ ;  /* 0x000000400830723c */ /* 0x000fe600000018ff */
[----:B------:R-:W-:-:S04]  /*4fa0*/  FMNMX.FTZ R2, R247, R2, !PT ;  /* 0x00000002f7027209 */ /* 0x000fc80007810000 */
[----:B------:R-:W-:Y:S01]  /*4fb0*/  FMNMX.FTZ R2, R246, R2, !PT ;  /* 0x00000002f6027209 */ /* 0x000fe20007810000 */
[C---:B------:R-:W-:Y:S03]  /*4fc0*/  HMMA.16816.F32 R36, R8.reuse, R76, RZ ;  /* 0x0000004c0824723c */ /* 0x040fe600000018ff */
[----:B------:R-:W-:Y:S02]  /*4fd0*/  FMNMX.FTZ R2, R245, R2, !PT ;  /* 0x00000002f5027209 */ /* 0x000fe40007810000 */
[----:B-1----:R-:W-:Y:S01]  /*4fe0*/  FMNMX.FTZ R0, R165, R4, !PT ;  /* 0x00000004a5007209 */ /* 0x002fe20007810000 */
[----:B------:R-:W-:Y:S01]  /*4ff0*/  FFMA.FTZ R4, R85, c[0x0][0x23c], -R6 ;  /* 0x00008f0055047a23 */ /* 0x000fe20000010806 */
[----:B------:R-:W-:Y:S01]  /*5000*/  FMNMX.FTZ R2, R242, R2, !PT ;  /* 0x00000002f2027209 */ /* 0x000fe20007810000 */
[----:B------:R-:W-:Y:S01]  /*5010*/  HMMA.16816.F32 R32, R8, R80, RZ ;  /* 0x000000500820723c */ /* 0x000fe200000018ff */
[----:B------:R-:W-:Y:S01]  /*5020*/  FMNMX.FTZ R0, R167, R0, !PT ;  /* 0x00000000a7007209 */ /* 0x000fe20007810000 */
[----:B------:R1:W3:Y:S01]  /*5030*/  MUFU.EX2 R14, R4 ;  /* 0x00000004000e7308 */ /* 0x0002e20000000800 */
[----:B------:R-:W-:Y:S01]  /*5040*/  FMNMX.FTZ R2, R240, R2, !PT ;  /* 0x00000002f0027209 */ /* 0x000fe20007810000 */
[----:B--2---:R2:W-:Y:S01]  /*5050*/  STL [R1+0x78], R12 ;  /* 0x0000780c01007387 */ /* 0x0045e20000100800 */
[----:B------:R-:W-:-:S02]  /*5060*/  FMNMX.FTZ R0, R191, R0, !PT ;  /* 0x00000000bf007209 */ /* 0x000fc40007810000 */
[----:B------:R-:W-:Y:S01]  /*5070*/  FMNMX.FTZ R2, R239, R2, !PT ;  /* 0x00000002ef027209 */ /* 0x000fe20007810000 */
[C---:B------:R-:W-:Y:S01]  /*5080*/  HMMA.16816.F32 R28, R8.reuse, R70, RZ ;  /* 0x00000046081c723c */ /* 0x040fe200000018ff */
[----:B------:R-:W-:Y:S02]  /*5090*/  FMNMX.FTZ R0, R190, R0, !PT ;  /* 0x00000000be007209 */ /* 0x000fe40007810000 */
[----:B------:R-:W-:Y:S02]  /*50a0*/  FMNMX.FTZ R2, R238, R2, !PT ;  /* 0x00000002ee027209 */ /* 0x000fe40007810000 */
[----:B------:R-:W-:Y:S02]  /*50b0*/  FMNMX.FTZ R0, R189, R0, !PT ;  /* 0x00000000bd007209 */ /* 0x000fe40007810000 */
[----:B------:R-:W-:Y:S01]  /*50c0*/  FMNMX.FTZ R2, R241, R2, !PT ;  /* 0x00000002f1027209 */ /* 0x000fe20007810000 */
[C---:B------:R-:W-:Y:S01]  /*50d0*/  HMMA.16816.F32 R24, R8.reuse, R66, RZ ;  /* 0x000000420818723c */ /* 0x040fe200000018ff */
[----:B------:R-:W-:Y:S01]  /*50e0*/  FMNMX.FTZ R0, R188, R0, !PT ;  /* 0x00000000bc007209 */ /* 0x000fe20007810000 */
[----:B-1----:R-:W-:Y:S01]  /*50f0*/  FFMA.FTZ R4, R87, c[0x0][0x23c], -R6 ;  /* 0x00008f0057047a23 */ /* 0x002fe20000010806 */
[----:B------:R-:W-:Y:S01]  /*5100*/  FMNMX.FTZ R7, R237, R2, !PT ;  /* 0x00000002ed077209 */ /* 0x000fe20007810000 */
[----:B------:R-:W-:Y:S01]  /*5110*/  FFMA.FTZ R2, R90, c[0x0][0x23c], -R5 ;  /* 0x00008f005a027a23 */ /* 0x000fe20000010805 */
[----:B------:R-:W-:Y:S01]  /*5120*/  FMNMX.FTZ R0, R211, R0, !PT ;  /* 0x00000000d3007209 */ /* 0x000fe20007810000 */
[----:B------:R1:W4:Y:S01]  /*5130*/  MUFU.EX2 R235, R4 ;  /* 0x0000000400eb7308 */ /* 0x0003220000000800 */
[----:B---3--:R4:W-:Y:S01]  /*5140*/  STL [R1+0x74], R14 ;  /* 0x0000740e01007387 */ /* 0x0089e20000100800 */
[----:B------:R-:W-:Y:S01]  /*5150*/  HMMA.16816.F32 R20, R8, R78, RZ ;  /* 0x0000004e0814723c */ /* 0x000fe200000018ff */
[----:B------:R-:W-:-:S02]  /*5160*/  FMNMX.FTZ R0, R208, R0, !PT ;  /* 0x00000000d0007209 */ /* 0x000fc40007810000 */
[----:B--2---:R-:W-:-:S03]  /*5170*/  F2FP.PACK_AB R12, R12, R94 ;  /* 0x0000005e0c0c723e */ /* 0x004fc600000000ff */
[----:B------:R-:W-:Y:S02]  /*5180*/  MUFU.EX2 R3, R2 ;  /* 0x0000000200037308 */ /* 0x000fe40000000800 */
[----:B------:R-:W-:Y:S01]  /*5190*/  HMMA.16816.F32 R16, R8, R82, RZ ;  /* 0x000000520810723c */ /* 0x000fe200000018ff */
[----:B-1----:R-:W-:-:S05]  /*51a0*/  FFMA.FTZ R4, R88, c[0x0][0x23c], -R5 ;  /* 0x00008f0058047a23 */ /* 0x002fca0000010805 */
[----:B------:R1:W-:Y:S01]  /*51b0*/  MUFU.EX2 R221, R4 ;  /* 0x0000000400dd7308 */ /* 0x0003e20000000800 */
[----:B----4-:R-:W-:Y:S01]  /*51c0*/  F2FP.PACK_AB R14, R235, R14 ;  /* 0x0000000eeb0e723e */ /* 0x010fe200000000ff */
[----:B-1----:R-:W-:-:S06]  /*51d0*/  FFMA.FTZ R4, R89, c[0x0][0x23c], -R5 ;  /* 0x00008f0059047a23 */ /* 0x002fcc0000010805 */
[----:B------:R1:W2:Y:S02]  /*51e0*/  MUFU.EX2 R13, R4 ;  /* 0x00000004000d7308 */ /* 0x0002a40000000800 */
[----:B-1----:R-:W-:Y:S01]  /*51f0*/  FMNMX.FTZ R4, R201, R0, !PT ;  /* 0x00000000c9047209 */ /* 0x002fe20007810000 */
[----:B--2---:R1:W-:Y:S01]  /*5200*/  STL [R1+0x70], R13 ;  /* 0x0000700d01007387 */ /* 0x0043e20000100800 */
[----:B------:R-:W-:Y:S02]  /*5210*/  FMNMX.FTZ R0, R236, R7, !PT ;  /* 0x00000007ec007209 */ /* 0x000fe40007810000 */
[----:B------:R-:W-:Y:S01]  /*5220*/  FMNMX.FTZ R2, R210, R4, !PT ;  /* 0x00000004d2027209 */ /* 0x000fe20007810000 */
[----:B------:R-:W-:Y:S01]  /*5230*/  FFMA.FTZ R4, R91, c[0x0][0x23c], -R5 ;  /* 0x00008f005b047a23 */ /* 0x000fe20000010805 */
[----:B------:R-:W-:Y:S02]  /*5240*/  STL [R1+0xd0], R235 ;  /* 0x0000d0eb01007387 */ /* 0x000fe40000100800 */
[----:B------:R-:W-:Y:S01]  /*5250*/  FMNMX.FTZ R2, R209, R2, !PT ;  /* 0x00000002d1027209 */ /* 0x000fe20007810000 */
[----:B------:R-:W2:Y:S01]  /*5260*/  MUFU.EX2 R234, R4 ;  /* 0x0000000400ea7308 */ /* 0x000ea20000000800 */
[----:B------:R-:W3:Y:S02]  /*5270*/  SHFL.BFLY PT, R7, R0, 0x2, 0x1f ;  /* 0x0c401f0000077f89 */ /* 0x000ee400000e0000 */
[----:B------:R-:W-:-:S02]  /*5280*/  FMNMX.FTZ R2, R244, R2, !PT ;  /* 0x00000002f4027209 */ /* 0x000fc40007810000 */
[----:B------:R-:W-:Y:S02]  /*5290*/  STL [R1+0xd8], R3 ;  /* 0x0000d80301007387 */ /* 0x000fe40000100800 */
[----:B------:R-:W-:-:S04]  /*52a0*/  FMNMX.FTZ R2, R243, R2, !PT ;  /* 0x00000002f3027209 */ /* 0x000fc80007810000 */
[----:B------:R-:W-:-:S04]  /*52b0*/  FMNMX.FTZ R2, R215, R2, !PT ;  /* 0x00000002d7027209 */ /* 0x000fc80007810000 */
[----:B------:R-:W-:Y:S01]  /*52c0*/  FMNMX.FTZ R2, R214, R2, !PT ;  /* 0x00000002d6027209 */ /* 0x000fe20007810000 */
[----:B--2---:R-:W-:Y:S01]  /*52d0*/  STL [R1+0xd4], R234 ;  /* 0x0000d4ea01007387 */ /* 0x004fe20000100800 */
[----:B------:R-:W-:Y:S02]  /*52e0*/  F2FP.PACK_AB R15, R234, R3 ;  /* 0x00000003ea0f723e */ /* 0x000fe400000000ff */
[----:B------:R-:W-:Y:S02]  /*52f0*/  FMNMX.FTZ R2, R213, R2, !PT ;  /* 0x00000002d5027209 */ /* 0x000fe40007810000 */
[----:B-1----:R-:W-:Y:S02]  /*5300*/  F2FP.PACK_AB R13, R13, R221 ;  /* 0x000000dd0d0d723e */ /* 0x002fe400000000ff */
[----:B------:R-:W-:Y:S02]  /*5310*/  FMNMX.FTZ R2, R212, R2, !PT ;  /* 0x00000002d4027209 */ /* 0x000fe40007810000 */
[----:B---3--:R-:W-:-:S02]  /*5320*/  FMNMX.FTZ R0, R0, R7, !PT ;  /* 0x0000000700007209 */ /* 0x008fc40007810000 */
[----:B------:R-:W-:Y:S01]  /*5330*/  FMNMX.FTZ R4, R200, R2, !PT ;  /* 0x00000002c8047209 */ /* 0x000fe20007810000 */
[C---:B------:R-:W-:Y:S02]  /*5340*/  HMMA.16816.F32 R84, R12.reuse, R44, R60 ;  /* 0x0000002c0c54723c */ /* 0x040fe4000000183c */
[----:B------:R-:W1:Y:S04]  /*5350*/  SHFL.BFLY PT, R7, R0, 0x1, 0x1f ;  /* 0x0c201f0000077f89 */ /* 0x000e6800000e0000 */
[----:B------:R-:W2:Y:S02]  /*5360*/  SHFL.BFLY PT, R8, R4, 0x2, 0x1f ;  /* 0x0c401f0004087f89 */ /* 0x000ea400000e0000 */
[C---:B------:R-:W-:Y:S08]  /*5370*/  HMMA.16816.F32 R112, R12.reuse, R40, R48 ;  /* 0x000000280c70723c */ /* 0x040ff00000001830 */
[C---:B------:R-:W-:Y:S08]  /*5380*/  HMMA.16816.F32 R88, R12.reuse, R56, R36 ;  /* 0x000000380c58723c */ /* 0x040ff00000001824 */
[----:B------:R-:W-:Y:S01]  /*5390*/  HMMA.16816.F32 R108, R12, R52, R32 ;  /* 0x000000340c6c723c */ /* 0x000fe20000001820 */
[----:B-1----:R-:W-:-:S02]  /*53a0*/  FMNMX.FTZ R74, R0, R7, !PT ;  /* 0x00000007004a7209 */ /* 0x002fc40007810000 */
[----:B--2---:R-:W-:-:S03]  /*53b0*/  FMNMX.FTZ R0, R4, R8, !PT ;  /* 0x0000000804007209 */ /* 0x004fc60007810000 */
[C---:B------:R-:W-:Y:S01]  /*53c0*/  FMUL.FTZ R2, R74.reuse, c[0x0][0x23c] ;  /* 0x00008f004a027a20 */ /* 0x040fe20000410000 */
[----:B------:R-:W-:Y:S01]  /*53d0*/  FSETP.NEU.FTZ.AND P1, PT, R74, -INF , PT ;  /* 0xff8000004a00780b */ /* 0x000fe20003f3d000 */
[----:B------:R-:W-:Y:S01]  /*53e0*/  HMMA.16816.F32 R60, R12, R46, R28 ;  /* 0x0000002e0c3c723c */ /* 0x000fe2000000181c */
[----:B------:R-:W1:Y:S02]  /*53f0*/  SHFL.BFLY PT, R7, R0, 0x1, 0x1f ;  /* 0x0c201f0000077f89 */ /* 0x000e6400000e0000 */
[----:B------:R-:W-:-:S05]  /*5400*/  FSEL R2, R2, RZ, P1 ;  /* 0x000000ff02027208 */ /* 0x000fca0000800000 */
[--C-:B------:R-:W-:Y:S01]  /*5410*/  FFMA.FTZ R4, R132, c[0x0][0x23c], -R2.reuse ;  /* 0x00008f0084047a23 */ /* 0x100fe20000010802 */
[C---:B------:R-:W-:Y:S03]  /*5420*/  HMMA.16816.F32 R100, R12.reuse, R42, R24 ;  /* 0x0000002a0c64723c */ /* 0x040fe60000001818 */
[----:B------:R2:W-:Y:S05]  /*5430*/  MUFU.EX2 R203, R4 ;  /* 0x0000000400cb7308 */ /* 0x0005ea0000000800 */
[C---:B------:R-:W-:Y:S08]  /*5440*/  HMMA.16816.F32 R96, R12.reuse, R58, R20 ;  /* 0x0000003a0c60723c */ /* 0x040ff00000001814 */
[----:B------:R-:W-:Y:S01]  /*5450*/  HMMA.16816.F32 R104, R12, R54, R16 ;  /* 0x000000360c68723c */ /* 0x000fe20000001810 */
[----:B-1----:R-:W-:Y:S01]  /*5460*/  FMNMX.FTZ R73, R0, R7, !PT ;  /* 0x0000000700497209 */ /* 0x002fe20007810000 */
[----:B------:R-:W-:-:S02]  /*5470*/  FFMA.FTZ R0, R137, c[0x0][0x23c], -R2 ;  /* 0x00008f0089007a23 */ /* 0x000fc40000010802 */
[----:B--2---:R-:W-:Y:S01]  /*5480*/  FFMA.FTZ R4, R133, c[0x0][0x23c], -R2 ;  /* 0x00008f0085047a23 */ /* 0x004fe20000010802 */
[----:B------:R-:W-:Y:S01]  /*5490*/  FSETP.NEU.FTZ.AND P1, PT, R73, -INF , PT ;  /* 0xff8000004900780b */ /* 0x000fe20003f3d000 */
[----:B------:R1:W-:Y:S01]  /*54a0*/  MUFU.EX2 R251, R0 ;  /* 0x0000000000fb7308 */ /* 0x0003e20000000800 */
[----:B------:R-:W-:-:S07]  /*54b0*/  FFMA.FTZ R7, R118, c[0x0][0x23c], -R6 ;  /* 0x00008f0076077a23 */ /* 0x000fce0000010806 */
[----:B------:R2:W3:Y:S01]  /*54c0*/  MUFU.EX2 R202, R4 ;  /* 0x0000000400ca7308 */ /* 0x0004e20000000800 */
[----:B-1----:R-:W-:-:S07]  /*54d0*/  FMUL.FTZ R0, R73, c[0x0][0x23c] ;  /* 0x00008f0049007a20 */ /* 0x002fce0000410000 */
[----:B------:R-:W-:Y:S01]  /*54e0*/  MUFU.EX2 R223, R7 ;  /* 0x0000000700df7308 */ /* 0x000fe20000000800 */
[----:B------:R-:W-:Y:S01]  /*54f0*/  FSEL R0, R0, RZ, P1 ;  /* 0x000000ff00007208 */ /* 0x000fe20000800000 */
[----:B--2---:R-:W-:Y:S01]  /*5500*/  FFMA.FTZ R4, R134, c[0x0][0x23c], -R2 ;  /* 0x00008f0086047a23 */ /* 0x004fe20000010802 */
[----:B---3--:R-:W-:Y:S01]  /*5510*/  F2FP.PACK_AB R12, R202, R203 ;  /* 0x000000cbca0c723e */ /* 0x008fe200000000ff */
[----:B------:R-:W-:-:S04]  /*5520*/  IMAD.MOV.U32 R134, RZ, RZ, R95 ;  /* 0x000000ffff867224 */ /* 0x000fc800078e005f */
[----:B------:R1:W-:Y:S02]  /*5530*/  MUFU.EX2 R10, R4 ;  /* 0x00000004000a7308 */ /* 0x0003e40000000800 */
[----:B-1----:R-:W-:-:S06]  /*5540*/  FFMA.FTZ R4, R136, c[0x0][0x23c], -R2 ;  /* 0x00008f0088047a23 */ /* 0x002fcc0000010802 */
[----:B------:R1:W-:Y:S02]  /*5550*/  MUFU.EX2 R11, R4 ;  /* 0x00000004000b7308 */ /* 0x0003e40000000800 */
[----:B-1----:R-:W-:Y:S01]  /*5560*/  FFMA.FTZ R4, R135, c[0x0][0x23c], -R2 ;  /* 0x00008f0087047a23 */ /* 0x002fe20000010802 */
[----:B------:R-:W-:-:S05]  /*5570*/  MOV R135, R94 ;  /* 0x0000005e00877202 */ /* 0x000fca0000000f00 */
[----:B------:R1:W2:Y:S02]  /*5580*/  MUFU.EX2 R226, R4 ;  /* 0x0000000400e27308 */ /* 0x0002a40000000800 */
[----:B-1----:R-:W-:Y:S01]  /*5590*/  FFMA.FTZ R4, R138, c[0x0][0x23c], -R2 ;  /* 0x00008f008a047a23 */ /* 0x002fe20000010802 */
[----:B--2---:R-:W-:Y:S01]  /*55a0*/  F2FP.PACK_AB R8, R251, R226 ;  /* 0x000000e2fb08723e */ /* 0x004fe200000000ff */
[----:B------:R-:W-:-:S04]  /*55b0*/  IMAD.MOV.U32 R138, RZ, RZ, R93 ;  /* 0x000000ffff8a7224 */ /* 0x000fc800078e005d */
[----:B------:R1:W-:Y:S02]  /*55c0*/  MUFU.EX2 R234, R4 ;  /* 0x0000000400ea7308 */ /* 0x0003e40000000800 */
[----:B-1----:R-:W-:Y:S01]  /*55d0*/  FFMA.FTZ R4, R139, c[0x0][0x23c], -R2 ;  /* 0x00008f008b047a23 */ /* 0x002fe20000010802 */
[----:B------:R-:W-:-:S05]  /*55e0*/  MOV R139, R92 ;  /* 0x0000005c008b7202 */ /* 0x000fca0000000f00 */
[----:B------:R1:W-:Y:S02]  /*55f0*/  MUFU.EX2 R72, R4 ;  /* 0x0000000400487308 */ /* 0x0003e40000000800 */
[----:B-1----:R-:W-:-:S06]  /*5600*/  FFMA.FTZ R4, R116, c[0x0][0x23c], -R0 ;  /* 0x00008f0074047a23 */ /* 0x002fcc0000010800 */
[----:B------:R1:W-:Y:S02]  /*5610*/  MUFU.EX2 R137, R4 ;  /* 0x0000000400897308 */ /* 0x0003e40000000800 */
[----:B-1----:R-:W-:Y:S02]  /*5620*/  FFMA.FTZ R4, R117, c[0x0][0x23c], -R0 ;  /* 0x00008f0075047a23 */ /* 0x002fe40000010800 */
[----:B------:R-:W-:-:S04]  /*5630*/  IMAD.MOV.U32 R117, RZ, RZ, R139 ;  /* 0x000000ffff757224 */ /* 0x000fc800078e008b */
[----:B------:R1:W2:Y:S01]  /*5640*/  MUFU.EX2 R136, R4 ;  /* 0x0000000400887308 */ /* 0x0002a20000000800 */
[----:B------:R-:W-:Y:S01]  /*5650*/  IMAD.MOV.U32 R139, RZ, RZ, R134 ;  /* 0x000000ffff8b7224 */ /* 0x000fe200078e0086 */
[----:B------:R-:W-:Y:S01]  /*5660*/  MOV R134, R222 ;  /* 0x000000de00867202 */ /* 0x000fe20000000f00 */
[--C-:B-1----:R-:W-:Y:S01]  /*5670*/  FFMA.FTZ R4, R120, c[0x0][0x23c], -R0.reuse ;  /* 0x00008f0078047a23 */ /* 0x102fe20000010800 */
[----:B--2---:R-:W-:Y:S02]  /*5680*/  F2FP.PACK_AB R13, R136, R137 ;  /* 0x00000089880d723e */ /* 0x004fe400000000ff */
[----:B------:R-:W-:Y:S02]  /*5690*/  MOV R120, R135 ;  /* 0x0000008700787202 */ /* 0x000fe40000000f00 */
[----:B------:R1:W2:Y:S01]  /*56a0*/  MUFU.EX2 R9, R4 ;  /* 0x0000000400097308 */ /* 0x0002a20000000800 */
[----:B------:R-:W-:Y:S02]  /*56b0*/  IMAD.MOV.U32 R135, RZ, RZ, R221 ;  /* 0x000000ffff877224 */ /* 0x000fe400078e00dd */
[----:B-1----:R-:W-:-:S05]  /*56c0*/  FFMA.FTZ R4, R121, c[0x0][0x23c], -R0 ;  /* 0x00008f0079047a23 */ /* 0x002fca0000010800 */
[----:B------:R1:W-:Y:S02]  /*56d0*/  MUFU.EX2 R132, R4 ;  /* 0x0000000400847308 */ /* 0x0003e40000000800 */
[----:B-1----:R-:W-:Y:S01]  /*56e0*/  FFMA.FTZ R4, R122, c[0x0][0x23c], -R0 ;  /* 0x00008f007a047a23 */ /* 0x002fe20000010800 */
[----:B------:R-:W-:-:S05]  /*56f0*/  MOV R122, R11 ;  /* 0x0000000b007a7202 */ /* 0x000fca0000000f00 */
[----:B------:R1:W-:Y:S02]  /*5700*/  MUFU.EX2 R133, R4 ;  /* 0x0000000400857308 */ /* 0x0003e40000000800 */
[----:B-1----:R-:W-:Y:S02]  /*5710*/  FFMA.FTZ R4, R125, c[0x0][0x23c], -R0 ;  /* 0x00008f007d047a23 */ /* 0x002fe40000010800 */
[----:B------:R-:W-:Y:S01]  /*5720*/  IMAD.MOV.U32 R125, RZ, RZ, R10 ;  /* 0x000000ffff7d7224 */ /* 0x000fe200078e000a */
[----:B------:R-:W-:-:S03]  /*5730*/  F2FP.PACK_AB R10, R72, R234 ;  /* 0x000000ea480a723e */ /* 0x000fc600000000ff */
[----:B------:R1:W3:Y:S01]  /*5740*/  MUFU.EX2 R3, R4 ;  /* 0x0000000400037308 */ /* 0x0002e20000000800 */
[----:B------:R-:W-:Y:S01]  /*5750*/  F2FP.PACK_AB R14, R122, R125 ;  /* 0x0000007d7a0e723e */ /* 0x000fe200000000ff */
[----:B-1----:R-:W-:Y:S01]  /*5760*/  FFMA.FTZ R4, R124, c[0x0][0x23c], -R0 ;  /* 0x00008f007c047a23 */ /* 0x002fe20000010800 */
[----:B--2---:R-:W-:Y:S02]  /*5770*/  MOV R124, R9 ;  /* 0x00000009007c7202 */ /* 0x004fe40000000f00 */
[----:B---3--:R-:W-:-:S03]  /*5780*/  F2FP.PACK_AB R9, R3, R133 ;  /* 0x000000850309723e */ /* 0x008fc600000000ff */
[----:B------:R1:W-:Y:S01]  /*5790*/  MUFU.EX2 R235, R4 ;  /* 0x0000000400eb7308 */ /* 0x0003e20000000800 */
[----:B------:R-:W-:-:S07]  /*57a0*/  F2FP.PACK_AB R15, R132, R124 ;  /* 0x0000007c840f723e */ /* 0x000fce00000000ff */
[----:B------:R-:W-:Y:S01]  /*57b0*/  HMMA.16816.F32 R16, R12, R64, RZ ;  /* 0x000000400c10723c */ /* 0x000fe200000018ff */
[----:B-1----:R-:W-:-:S07]  /*57c0*/  FFMA.FTZ R4, R129, c[0x0][0x23c], -R0 ;  /* 0x00008f0081047a23 */ /* 0x002fce0000010800 */
[----:B------:R-:W-:Y:S01]  /*57d0*/  HMMA.16816.F32 R20, R12, R68, RZ ;  /* 0x000000440c14723c */ /* 0x000fe200000018ff */
[----:B------:R-:W-:Y:S01]  /*57e0*/  MOV R129, R132 ;  /* 0x0000008400817202 */ /* 0x000fe20000000f00 */
[----:B------:R1:W2:Y:S01]  /*57f0*/  MUFU.EX2 R250, R4 ;  /* 0x0000000400fa7308 */ /* 0x0002a20000000800 */
[----:B------:R-:W-:-:S05]  /*5800*/  MOV R132, R230 ;  /* 0x000000e600847202 */ /* 0x000fca0000000f00 */
[C---:B------:R-:W-:Y:S08]  /*5810*/  HMMA.16816.F32 R32, R12.reuse, R70, RZ ;  /* 0x000000460c20723c */ /* 0x040ff000000018ff */
[----:B------:R-:W-:Y:S01]  /*5820*/  HMMA.16816.F32 R28, R12, R66, RZ ;  /* 0x000000420c1c723c */ /* 0x000fe200000018ff */
[----:B-1----:R-:W-:Y:S01]  /*5830*/  FFMA.FTZ R4, R152, c[0x0][0x23c], -R2 ;  /* 0x00008f0098047a23 */ /* 0x002fe20000010802 */
[----:B--2---:R-:W-:-:S02]  /*5840*/  F2FP.PACK_AB R11, R250, R235 ;  /* 0x000000ebfa0b723e */ /* 0x004fc400000000ff */
[----:B------:R-:W-:Y:S01]  /*5850*/  MOV R152, R122 ;  /* 0x0000007a00987202 */ /* 0x000fe20000000f00 */
[----:B------:R1:W-:Y:S03]  /*5860*/  MUFU.EX2 R121, R4 ;  /* 0x0000000400797308 */ /* 0x0003e60000000800 */
[----:B------:R-:W-:Y:S01]  /*5870*/  HMMA.16816.F32 R24, R12, R76, RZ ;  /* 0x0000004c0c18723c */ /* 0x000fe200000018ff */
[----:B------:R-:W-:Y:S01]  /*5880*/  MOV R122, R120 ;  /* 0x00000078007a7202 */ /* 0x000fe20000000f00 */
[----:B------:R-:W-:Y:S01]  /*5890*/  IMAD.MOV.U32 R120, RZ, RZ, R117 ;  /* 0x000000ffff787224 */ /* 0x000fe200078e0075 */
[----:B------:R-:W-:-:S05]  /*58a0*/  MOV R117, R233 ;  /* 0x000000e900757202 */ /* 0x000fca0000000f00 */
[----:B------:R-:W-:Y:S01]  /*58b0*/  HMMA.16816.F32 R92, R8, R40, R16 ;  /* 0x00000028085c723c */ /* 0x000fe20000001810 */
[----:B-1----:R-:W-:-:S07]  /*58c0*/  FFMA.FTZ R4, R155, c[0x0][0x23c], -R2 ;  /* 0x00008f009b047a23 */ /* 0x002fce0000010802 */
[----:B------:R-:W-:Y:S01]  /*58d0*/  HMMA.16816.F32 R16, R12, R80, RZ ;  /* 0x000000500c10723c */ /* 0x000fe200000018ff */
[----:B------:R-:W-:Y:S01]  /*58e0*/  IMAD.MOV.U32 R155, RZ, RZ, R133 ;  /* 0x000000ffff9b7224 */ /* 0x000fe200078e0085 */
[----:B------:R1:W-:Y:S06]  /*58f0*/  MUFU.EX2 R116, R4 ;  /* 0x0000000400747308 */ /* 0x0003ec0000000800 */
[----:B------:R-:W-:Y:S08]  /*5900*/  HMMA.16816.F32 R48, R8, R44, R20 ;  /* 0x0000002c0830723c */ /* 0x000ff00000001814 */
[----:B------:R-:W-:Y:S01]  /*5910*/  HMMA.16816.F32 R20, R12, R78, RZ ;  /* 0x0000004e0c14723c */ /* 0x000fe200000018ff */
[----:B-1----:R-:W-:-:S04]  /*5920*/  FFMA.FTZ R4, R154, c[0x0][0x23c], -R2 ;  /* 0x00008f009a047a23 */ /* 0x002fc80000010802 */
[----:B------:R1:W-:Y:S03]  /*5930*/  MUFU.EX2 R229, R4 ;  /* 0x0000000400e57308 */ /* 0x0003e60000000800 */
[----:B------:R-:W-:Y:S01]  /*5940*/  HMMA.16816.F32 R68, R8, R52, R16 ;  /* 0x000000340844723c */ /* 0x000fe20000001810 */
[----:B------:R-:W2:Y:S07]  /*5950*/  LDSM.16.MT88.4 R16, [R216+0x9000] ;  /* 0x00900000d810783b */ /* 0x000eae0000004200 */
[----:B------:R-:W-:Y:S01]  /*5960*/  HMMA.16816.F32 R12, R12, R82, RZ ;  /* 0x000000520c0c723c */ /* 0x000fe200000018ff */
[----:B-1----:R-:W-:-:S07]  /*5970*/  FFMA.FTZ R4, R153, c[0x0][0x23c], -R2 ;  /* 0x00008f0099047a23 */ /* 0x002fce0000010802 */
[C---:B------:R-:W-:Y:S01]  /*5980*/  HMMA.16816.F32 R32, R8.reuse, R46, R32 ;  /* 0x0000002e0820723c */ /* 0x040fe20000001820 */
[----:B------:R1:W3:Y:S07]  /*5990*/  MUFU.EX2 R225, R4 ;  /* 0x0000000400e17308 */ /* 0x0002ee0000000800 */
[C---:B------:R-:W-:Y:S08]  /*59a0*/  HMMA.16816.F32 R44, R8.reuse, R42, R28 ;  /* 0x0000002a082c723c */ /* 0x040ff0000000181c */
[----:B------:R-:W-:Y:S01]  /*59b0*/  HMMA.16816.F32 R64, R8, R56, R24 ;  /* 0x000000380840723c */ /* 0x000fe20000001818 */
[----:B------:R-:W4:Y:S01]  /*59c0*/  LDSM.16.MT88.4 R24, [R219+0x9000] ;  /* 0x00900000db18783b */ /* 0x000f220000004200 */
[----:B-1----:R-:W-:Y:S01]  /*59d0*/  FFMA.FTZ R4, R142, c[0x0][0x23c], -R0 ;  /* 0x00008f008e047a23 */ /* 0x002fe20000010800 */
[----:B------:R-:W-:-:S03]  /*59e0*/  MOV R142, R226 ;  /* 0x000000e2008e7202 */ /* 0x000fc60000000f00 */
[----:B------:R1:W-:Y:S02]  /*59f0*/  MUFU.EX2 R75, R4 ;  /* 0x00000004004b7308 */ /* 0x0003e40000000800 */
[C---:B------:R-:W-:Y:S01]  /*5a00*/  HMMA.16816.F32 R36, R8.reuse, R58, R20 ;  /* 0x0000003a0824723c */ /* 0x040fe20000001814 */
[----:B------:R-:W2:Y:S07]  /*5a10*/  LDSM.16.MT88.4 R20, [R217+0x9000] ;  /* 0x00900000d914783b */ /* 0x000eae0000004200 */
[----:B------:R-:W-:Y:S01]  /*5a20*/  HMMA.16816.F32 R28, R8, R54, R12 ;  /* 0x00000036081c723c */ /* 0x000fe2000000180c */
[----:B-1----:R-:W-:-:S06]  /*5a30*/  FFMA.FTZ R4, R145, c[0x0][0x23c], -R0 ;  /* 0x00008f0091047a23 */ /* 0x002fcc0000010800 */
[----:B---3--:R-:W-:Y:S01]  /*5a40*/  F2FP.PACK_AB R14, R225, R229 ;  /* 0x000000e5e10e723e */ /* 0x008fe200000000ff */
[----:B------:R1:W3:Y:S02]  /*5a50*/  MUFU.EX2 R232, R4 ;  /* 0x0000000400e87308 */ /* 0x0002e40000000800 */
[----:B-1----:R-:W-:Y:S01]  /*5a60*/  FFMA.FTZ R4, R144, c[0x0][0x23c], -R0 ;  /* 0x00008f0090047a23 */ /* 0x002fe20000010800 */
[----:B---3--:R-:W-:-:S05]  /*5a70*/  F2FP.PACK_AB R13, R232, R75 ;  /* 0x0000004be80d723e */ /* 0x008fca00000000ff */
[----:B------:R1:W-:Y:S02]  /*5a80*/  MUFU.EX2 R228, R4 ;  /* 0x0000000400e47308 */ /* 0x0003e40000000800 */
[----:B-1----:R-:W-:-:S06]  /*5a90*/  FFMA.FTZ R4, R146, c[0x0][0x23c], -R0 ;  /* 0x00008f0092047a23 */ /* 0x002fcc0000010800 */
        /* <DEDUP_REMOVED lines=8> */
[----:B------:R1:W3:Y:S02]  /*5b20*/  MUFU.EX2 R227, R4 ;  /* 0x0000000400e37308 */ /* 0x0002e40000000800 */
[----:B-1----:R-:W-:Y:S01]  /*5b30*/  FFMA.FTZ R4, R131, c[0x0][0x23c], -R5 ;  /* 0x00008f0083047a23 */ /* 0x002fe20000010805 */
[----:B---3--:R-:W-:-:S05]  /*5b40*/  F2FP.PACK_AB R10, R223, R227 ;  /* 0x000000e3df0a723e */ /* 0x008fca00000000ff */
[----:B------:R1:W-:Y:S02]  /*5b50*/  MUFU.EX2 R119, R4 ;  /* 0x0000000400777308 */ /* 0x0003e40000000800 */
[----:B-1----:R-:W-:Y:S01]  /*5b60*/  FFMA.FTZ R4, R127, c[0x0][0x23c], -R5 ;  /* 0x00008f007f047a23 */ /* 0x002fe20000010805 */
[----:B------:R-:W-:Y:S02]  /*5b70*/  MOV R127, R116 ;  /* 0x00000074007f7202 */ /* 0x000fe40000000f00 */
[----:B------:R-:W-:-:S03]  /*5b80*/  MOV R116, R138 ;  /* 0x0000008a00747202 */ /* 0x000fc60000000f00 */
[----:B------:R1:W3:Y:S01]  /*5b90*/  MUFU.EX2 R230, R4 ;  /* 0x0000000400e67308 */ /* 0x0002e20000000800 */
[----:B------:R-:W-:Y:S02]  /*5ba0*/  F2FP.PACK_AB R12, R127, R121 ;  /* 0x000000797f0c723e */ /* 0x000fe400000000ff */
[----:B------:R-:W-:-:S05]  /*5bb0*/  MOV R138, R220 ;  /* 0x000000dc008a7202 */ /* 0x000fca0000000f00 */
[----:B--2---:R-:W-:Y:S01]  /*5bc0*/  HMMA.16816.F32 R40, R12, R16, R48 ;  /* 0x000000100c28723c */ /* 0x004fe20000001830 */
[----:B-1----:R-:W-:Y:S01]  /*5bd0*/  FFMA.FTZ R4, R126, c[0x0][0x23c], -R5 ;  /* 0x00008f007e047a23 */ /* 0x002fe20000010805 */
[----:B---3--:R-:W-:-:S06]  /*5be0*/  F2FP.PACK_AB R9, R230, R119 ;  /* 0x00000077e609723e */ /* 0x008fcc00000000ff */
[C---:B------:R-:W-:Y:S01]  /*5bf0*/  HMMA.16816.F32 R32, R12.reuse, R18, R32 ;  /* 0x000000120c20723c */ /* 0x040fe20000001820 */
[----:B------:R1:W-:Y:S07]  /*5c00*/  MUFU.EX2 R153, R4 ;  /* 0x0000000400997308 */ /* 0x0003ee0000000800 */
[C---:B----4-:R-:W-:Y:S08]  /*5c10*/  HMMA.16816.F32 R92, R12.reuse, R24, R92 ;  /* 0x000000180c5c723c */ /* 0x050ff0000000185c */
[----:B------:R-:W-:Y:S01]  /*5c20*/  HMMA.16816.F32 R76, R12, R26, R44 ;  /* 0x0000001a0c4c723c */ /* 0x000fe2000000182c */
[----:B-1----:R-:W-:-:S04]  /*5c30*/  FFMA.FTZ R4, R123, c[0x0][0x23c], -R5 ;  /* 0x00008f007b047a23 */ /* 0x002fc80000010805 */
[----:B------:R-:W1:Y:S03]  /*5c40*/  MUFU.EX2 R222, R4 ;  /* 0x0000000400de7308 */ /* 0x000e660000000800 */
[C---:B------:R-:W-:Y:S08]  /*5c50*/  HMMA.16816.F32 R64, R12.reuse, R20, R64 ;  /* 0x000000140c40723c */ /* 0x040ff00000001840 */
[----:B------:R-:W-:Y:S01]  /*5c60*/  HMMA.16816.F32 R52, R12, R22, R36 ;  /* 0x000000160c34723c */ /* 0x000fe20000001824 */
[----:B-1----:R-:W-:Y:S01]  /*5c70*/  F2FP.PACK_AB R11, R222, R153 ;  /* 0x00000099de0b723e */ /* 0x002fe200000000ff */
[----:B------:R-:W-:-:S04]  /*5c80*/  FFMA.FTZ R4, R174, c[0x0][0x23c], -R2 ;  /* 0x00008f00ae047a23 */ /* 0x000fc80000010802 */
[----:B------:R1:W-:Y:S02]  /*5c90*/  MUFU.EX2 R221, R4 ;  /* 0x0000000400dd7308 */ /* 0x0003e40000000800 */
[C---:B------:R-:W-:Y:S08]  /*5ca0*/  HMMA.16816.F32 R56, R8.reuse, R16, R84 ;  /* 0x000000100838723c */ /* 0x040ff00000001854 */
[----:B------:R-:W-:Y:S01]  /*5cb0*/  HMMA.16816.F32 R60, R8, R18, R60 ;  /* 0x00000012083c723c */ /* 0x000fe2000000183c */
[----:B------:R-:W2:Y:S01]  /*5cc0*/  LDSM.16.MT88.4 R16, [R218+0x9000] ;  /* 0x00900000da10783b */ /* 0x000ea20000004200 */
[----:B-1----:R-:W-:-:S06]  /*5cd0*/  FFMA.FTZ R4, R173, c[0x0][0x23c], -R2 ;  /* 0x00008f00ad047a23 */ /* 0x002fcc0000010802 */
[C---:B------:R-:W-:Y:S01]  /*5ce0*/  HMMA.16816.F32 R80, R8.reuse, R24, R112 ;  /* 0x000000180850723c */ /* 0x040fe20000001870 */
[----:B------:R1:W3:Y:S07]  /*5cf0*/  MUFU.EX2 R126, R4 ;  /* 0x00000004007e7308 */ /* 0x0002ee0000000800 */
[C---:B------:R-:W-:Y:S08]  /*5d00*/  HMMA.16816.F32 R88, R8.reuse, R20, R88 ;  /* 0x000000140858723c */ /* 0x040ff00000001858 */
[----:B------:R-:W-:Y:S01]  /*5d10*/  HMMA.16816.F32 R84, R8, R26, R100 ;  /* 0x0000001a0854723c */ /* 0x000fe20000001864 */
[----:B------:R-:W-:Y:S01]  /*5d20*/  LDSM.16.MT88.4 R24, [R219+0x9800] ;  /* 0x00980000db18783b */ /* 0x000fe20000004200 */
[----:B-1----:R-:W-:-:S04]  /*5d30*/  FFMA.FTZ R4, R172, c[0x0][0x23c], -R2 ;  /* 0x00008f00ac047a23 */ /* 0x002fc80000010802 */
[----:B------:R1:W-:Y:S02]  /*5d40*/  MUFU.EX2 R128, R4 ;  /* 0x0000000400807308 */ /* 0x0003e40000000800 */
[C---:B------:R-:W-:Y:S01]  /*5d50*/  HMMA.16816.F32 R96, R8.reuse, R22, R96 ;  /* 0x000000160860723c */ /* 0x040fe20000001860 */
[----:B------:R-:W-:Y:S07]  /*5d60*/  LDSM.16.MT88.4 R20, [R217+0x9800] ;  /* 0x00980000d914783b */ /* 0x000fee0000004200 */
[----:B--2---:R-:W-:Y:S01]  /*5d70*/  HMMA.16816.F32 R108, R8, R16, R108 ;  /* 0x00000010086c723c */ /* 0x004fe2000000186c */
[----:B-1----:R-:W-:-:S07]  /*5d80*/  FFMA.FTZ R4, R175, c[0x0][0x23c], -R2 ;  /* 0x00008f00af047a23 */ /* 0x002fce0000010802 */
[----:B------:R-:W-:Y:S01]  /*5d90*/  HMMA.16816.F32 R104, R8, R18, R104 ;  /* 0x000000120868723c */ /* 0x000fe20000001868 */
[----:B------:R1:W-:Y:S07]  /*5da0*/  MUFU.EX2 R118, R4 ;  /* 0x0000000400767308 */ /* 0x0003ee0000000800 */
[C---:B------:R-:W-:Y:S08]  /*5db0*/  HMMA.16816.F32 R48, R12.reuse, R16, R68 ;  /* 0x000000100c30723c */ /* 0x040ff00000001844 */
[----:B------:R-:W-:Y:S01]  /*5dc0*/  HMMA.16816.F32 R28, R12, R18, R28 ;  /* 0x000000120c1c723c */ /* 0x000fe2000000181c */
[----:B-1----:R-:W-:Y:S01]  /*5dd0*/  FFMA.FTZ R4, R164, c[0x0][0x23c], -R0 ;  /* 0x00008f00a4047a23 */ /* 0x002fe20000010800 */
[----:B------:R-:W1:Y:S01]  /*5de0*/  LDSM.16.MT88.4 R16, [R216+0x9800] ;  /* 0x00980000d810783b */ /* 0x000e620000004200 */
[----:B------:R-:W-:-:S02]  /*5df0*/  MOV R164, R152 ;  /* 0x0000009800a47202 */ /* 0x000fc40000000f00 */
[----:B------:R2:W-:Y:S01]  /*5e00*/  MUFU.EX2 R220, R4 ;  /* 0x0000000400dc7308 */ /* 0x0005e20000000800 */
[----:B------:R-:W-:Y:S02]  /*5e10*/  MOV R152, R134 ;  /* 0x0000008600987202 */ /* 0x000fe40000000f00 */
[----:B---3--:R-:W-:Y:S01]  /*5e20*/  F2FP.PACK_AB R12, R126, R221 ;  /* 0x000000dd7e0c723e */ /* 0x008fe200000000ff */
[----:B--2---:R-:W-:-:S04]  /*5e30*/  FFMA.FTZ R4, R166, c[0x0][0x23c], -R0 ;  /* 0x00008f00a6047a23 */ /* 0x004fc80000010800 */
[----:B------:R2:W3:Y:S02]  /*5e40*/  MUFU.EX2 R123, R4 ;  /* 0x00000004007b7308 */ /* 0x0004e40000000800 */
[----:B--2---:R-:W-:Y:S01]  /*5e50*/  FFMA.FTZ R4, R165, c[0x0][0x23c], -R0 ;  /* 0x00008f00a5047a23 */ /* 0x004fe20000010800 */
[----:B---3--:R-:W-:-:S05]  /*5e60*/  F2FP.PACK_AB R13, R123, R220 ;  /* 0x000000dc7b0d723e */ /* 0x008fca00000000ff */
[----:B------:R2:W-:Y:S02]  /*5e70*/  MUFU.EX2 R130, R4 ;  /* 0x0000000400827308 */ /* 0x0005e40000000800 */
[----:B--2---:R-:W-:-:S06]  /*5e80*/  FFMA.FTZ R4, R167, c[0x0][0x23c], -R0 ;  /* 0x00008f00a7047a23 */ /* 0x004fcc0000010800 */
[----:B------:R2:W3:Y:S02]  /*5e90*/  MUFU.EX2 R7, R4 ;  /* 0x0000000400077308 */ /* 0x0004e40000000800 */
[----:B--2---:R-:W-:-:S06]  /*5ea0*/  FFMA.FTZ R4, R151, c[0x0][0x23c], -R6 ;  /* 0x00008f0097047a23 */ /* 0x004fcc0000010806 */
[----:B------:R2:W-:Y:S02]  /*5eb0*/  MUFU.EX2 R154, R4 ;  /* 0x00000004009a7308 */ /* 0x0005e40000000800 */
[----:B--2---:R-:W-:Y:S02]  /*5ec0*/  FFMA.FTZ R4, R148, c[0x0][0x23c], -R6 ;  /* 0x00008f0094047a23 */ /* 0x004fe40000010806 */
[----:B---3--:R-:W-:-:S04]  /*5ed0*/  IMAD.MOV.U32 R148, RZ, RZ, R7 ;  /* 0x000000ffff947224 */ /* 0x008fc800078e0007 */
[----:B------:R2:W3:Y:S01]  /*5ee0*/  MUFU.EX2 R8, R4 ;  /* 0x0000000400087308 */ /* 0x0004e20000000800 */
[----:B------:R-:W-:-:S07]  /*5ef0*/  FFMA.FTZ R7, R140, c[0x0][0x23c], -R6 ;  /* 0x00008f008c077a23 */ /* 0x000fce0000010806 */
[----:B------:R-:W-:Y:S01]  /*5f00*/  MUFU.EX2 R151, R7 ;  /* 0x0000000700977308 */ /* 0x000fe20000000800 */
[----:B--2---:R-:W-:Y:S01]  /*5f10*/  FFMA.FTZ R4, R147, c[0x0][0x23c], -R6 ;  /* 0x00008f0093047a23 */ /* 0x004fe20000010806 */
[----:B---3--:R-:W-:-:S06]  /*5f20*/  MOV R140, R8 ;  /* 0x00000008008c7202 */ /* 0x008fcc0000000f00 */
[----:B------:R2:W3:Y:S01]  /*5f30*/  MUFU.EX2 R166, R4 ;  /* 0x0000000400a67308 */ /* 0x0004e20000000800 */
[----:B------:R-:W-:Y:S01]  /*5f40*/  F2FP.PACK_AB R8, R140, R154 ;  /* 0x0000009a8c08723e */ /* 0x000fe200000000ff */
[----:B--2---:R-:W-:Y:S01]  /*5f50*/  FFMA.FTZ R4, R150, c[0x0][0x23c], -R5 ;  /* 0x00008f0096047a23 */ /* 0x004fe20000010805 */
[----:B------:R-:W-:Y:S02]  /*5f60*/  MOV R150, R118 ;  /* 0x0000007600967202 */ /* 0x000fe40000000f00 */
[----:B---3--:R-:W-:-:S03]  /*5f70*/  F2FP.PACK_AB R10, R151, R166 ;  /* 0x000000a6970a723e */ /* 0x008fc600000000ff */
[----:B------:R2:W-:Y:S01]  /*5f80*/  MUFU.EX2 R118, R4 ;  /* 0x0000000400767308 */ /* 0x0005e20000000800 */
[----:B------:R-:W-:Y:S01]  /*5f90*/  F2FP.PACK_AB R14, R150, R128 ;  /* 0x00000080960e723e */ /* 0x000fe200000000ff */
[----:B--2---:R-:W-:-:S06]  /*5fa0*/  FFMA.FTZ R4, R149, c[0x0][0x23c], -R5 ;  /* 0x00008f0095047a23 */ /* 0x004fcc0000010805 */
[----:B------:R2:W3:Y:S02]  /*5fb0*/  MUFU.EX2 R112, R4 ;  /* 0x0000000400707308 */ /* 0x0004e40000000800 */
[----:B--2---:R-:W-:Y:S01]  /*5fc0*/  FFMA.FTZ R4, R143, c[0x0][0x23c], -R5 ;  /* 0x00008f008f047a23 */ /* 0x004fe20000010805 */
[----:B---3--:R-:W-:Y:S01]  /*5fd0*/  F2FP.PACK_AB R9, R112, R118 ;  /* 0x000000767009723e */ /* 0x008fe200000000ff */
[----:B------:R-:W-:-:S04]  /*5fe0*/  IMAD.MOV.U32 R143, RZ, RZ, R252 ;  /* 0x000000ffff8f7224 */ /* 0x000fc800078e00fc */
[----:B------:R2:W-:Y:S02]  /*5ff0*/  MUFU.EX2 R149, R4 ;  /* 0x0000000400957308 */ /* 0x0005e40000000800 */
[----:B--2---:R-:W-:Y:S02]  /*6000*/  FFMA.FTZ R4, R141, c[0x0][0x23c], -R5 ;  /* 0x00008f008d047a23 */ /* 0x004fe40000010805 */
[----:B------:R-:W-:-:S04]  /*6010*/  IMAD.MOV.U32 R141, RZ, RZ, R130 ;  /* 0x000000ffff8d7224 */ /* 0x000fc800078e0082 */
[----:B------:R2:W3:Y:S01]  /*6020*/  MUFU.EX2 R167, R4 ;  /* 0x0000000400a77308 */ /* 0x0004e20000000800 */
[----:B------:R-:W-:-:S07]  /*6030*/  F2FP.PACK_AB R15, R148, R141 ;  /* 0x0000008d940f723e */ /* 0x000fce00000000ff */
[----:B-1----:R-:W-:Y:S01]  /*6040*/  HMMA.16816.F32 R36, R12, R16, R40 ;  /* 0x000000100c24723c */ /* 0x002fe20000001828 */
[----:B--2---:R-:W-:Y:S01]  /*6050*/  FFMA.FTZ R4, R207, c[0x0][0x23c], -R2 ;  /* 0x00008f00cf047a23 */ /* 0x004fe20000010802 */
[----:B---3--:R-:W-:-:S06]  /*6060*/  F2FP.PACK_AB R11, R167, R149 ;  /* 0x00000095a70b723e */ /* 0x008fcc00000000ff */
[----:B------:R-:W-:Y:S01]  /*6070*/  HMMA.16816.F32 R32, R12, R18, R32 ;  /* 0x000000120c20723c */ /* 0x000fe20000001820 */
[----:B------:R-:W-:Y:S01]  /*6080*/  MOV R207, R251 ;  /* 0x000000fb00cf7202 */ /* 0x000fe20000000f00 */
[----:B------:R1:W-:Y:S06]  /*6090*/  MUFU.EX2 R165, R4 ;  /* 0x0000000400a57308 */ /* 0x0003ec0000000800 */
[C---:B------:R-:W-:Y:S08]  /*60a0*/  HMMA.16816.F32 R44, R8.reuse, R16, R56 ;  /* 0x00000010082c723c */ /* 0x040ff00000001838 */
[----:B------:R-:W-:Y:S01]  /*60b0*/  HMMA.16816.F32 R40, R8, R18, R60 ;  /* 0x000000120828723c */ /* 0x000fe2000000183c */
[----:B------:R-:W2:Y:S01]  /*60c0*/  LDSM.16.MT88.4 R16, [R218+0x9800] ;  /* 0x00980000da10783b */ /* 0x000ea20000004200 */
[----:B-1----:R-:W-:Y:S01]  /*60d0*/  FFMA.FTZ R4, R206, c[0x0][0x23c], -R2 ;  /* 0x00008f00ce047a23 */ /* 0x002fe20000010802 */
[----:B------:R-:W-:-:S03]  /*60e0*/  MOV R206, R112 ;  /* 0x0000007000ce7202 */ /* 0x000fc60000000f00 */
[----:B------:R1:W-:Y:S02]  /*60f0*/  MUFU.EX2 R113, R4 ;  /* 0x0000000400717308 */ /* 0x0003e40000000800 */
[C---:B------:R-:W-:Y:S08]  /*6100*/  HMMA.16816.F32 R60, R8.reuse, R24, R80 ;  /* 0x00000018083c723c */ /* 0x040ff00000001850 */
[----:B------:R-:W-:Y:S01]  /*6110*/  HMMA.16816.F32 R56, R8, R26, R84 ;  /* 0x0000001a0838723c */ /* 0x000fe20000001854 */
[----:B-1----:R-:W-:Y:S01]  /*6120*/  FFMA.FTZ R4, R205, c[0x0][0x23c], -R2 ;  /* 0x00008f00cd047a23 */ /* 0x002fe20000010802 */
[----:B------:R-:W-:-:S06]  /*6130*/  MOV R205, R135 ;  /* 0x0000008700cd7202 */ /* 0x000fcc0000000f00 */
[----:B------:R-:W-:Y:S01]  /*6140*/  HMMA.16816.F32 R100, R12, R24, R92 ;  /* 0x000000180c64723c */ /* 0x000fe2000000185c */
[----:B------:R1:W-:Y:S07]  /*6150*/  MUFU.EX2 R145, R4 ;  /* 0x0000000400917308 */ /* 0x0003ee0000000800 */
[C---:B------:R-:W-:Y:S08]  /*6160*/  HMMA.16816.F32 R88, R8.reuse, R20, R88 ;  /* 0x000000140858723c */ /* 0x040ff00000001858 */
[----:B------:R-:W-:Y:S01]  /*6170*/  HMMA.16816.F32 R96, R8, R22, R96 ;  /* 0x000000160860723c */ /* 0x000fe20000001860 */
[----:B-1----:R-:W-:-:S02]  /*6180*/  FFMA.FTZ R4, R204, c[0x0][0x23c], -R2 ;  /* 0x00008f00cc047a23 */ /* 0x002fc40000010802 */
[----:B------:R-:W-:Y:S02]  /*6190*/  IMAD.MOV.U32 R204, RZ, RZ, R128 ;  /* 0x000000ffffcc7224 */ /* 0x000fe400078e0080 */
[----:B------:R1:W3:Y:S03]  /*61a0*/  MUFU.EX2 R172, R4 ;  /* 0x0000000400ac7308 */ /* 0x0002e60000000800 */
[C---:B--2---:R-:W-:Y:S08]  /*61b0*/  HMMA.16816.F32 R108, R8.reuse, R16, R108 ;  /* 0x00000010086c723c */ /* 0x044ff0000000186c */
[----:B------:R-:W-:Y:S01]  /*61c0*/  HMMA.16816.F32 R104, R8, R18, R104 ;  /* 0x000000120868723c */ /* 0x000fe20000001868 */
[----:B-1----:R-:W-:-:S07]  /*61d0*/  FFMA.FTZ R4, R191, c[0x0][0x23c], -R0 ;  /* 0x00008f00bf047a23 */ /* 0x002fce0000010800 */
[C---:B------:R-:W-:Y:S01]  /*61e0*/  HMMA.16816.F32 R68, R12.reuse, R16, R48 ;  /* 0x000000100c44723c */ /* 0x040fe20000001830 */
[----:B------:R1:W-:Y:S07]  /*61f0*/  MUFU.EX2 R233, R4 ;  /* 0x0000000400e97308 */ /* 0x0003ee0000000800 */
[C---:B------:R-:W-:Y:S01]  /*6200*/  HMMA.16816.F32 R28, R12.reuse, R18, R28 ;  /* 0x000000120c1c723c */ /* 0x040fe2000000181c */
[----:B------:R-:W2:Y:S07]  /*6210*/  LDSM.16.MT88.4 R16, [R216+0xa000] ;  /* 0x00a00000d810783b */ /* 0x000eae0000004200 */
[----:B------:R-:W-:Y:S01]  /*6220*/  HMMA.16816.F32 R92, R12, R26, R76 ;  /* 0x0000001a0c5c723c */ /* 0x000fe2000000184c */
[----:B------:R-:W4:Y:S01]  /*6230*/  LDSM.16.MT88.4 R24, [R219+0xa000] ;  /* 0x00a00000db18783b */ /* 0x000f220000004200 */
[----:B-1----:R-:W-:Y:S01]  /*6240*/  FFMA.FTZ R4, R190, c[0x0][0x23c], -R0 ;  /* 0x00008f00be047a23 */ /* 0x002fe20000010800 */
[----:B------:R-:W-:-:S03]  /*6250*/  MOV R190, R129 ;  /* 0x0000008100be7202 */ /* 0x000fc60000000f00 */
[----:B------:R1:W-:Y:S02]  /*6260*/  MUFU.EX2 R7, R4 ;  /* 0x0000000400077308 */ /* 0x0003e40000000800 */
[C---:B------:R-:W-:Y:S08]  /*6270*/  HMMA.16816.F32 R84, R12.reuse, R20, R64 ;  /* 0x000000140c54723c */ /* 0x040ff00000001840 */
[----:B------:R-:W-:Y:S01]  /*6280*/  HMMA.16816.F32 R80, R12, R22, R52 ;  /* 0x000000160c50723c */ /* 0x000fe20000001834 */
[----:B------:R-:W2:Y:S01]  /*6290*/  LDSM.16.MT88.4 R20, [R217+0xa000] ;  /* 0x00a00000d914783b */ /* 0x000ea20000004200 */
[----:B-1----:R-:W-:-:S05]  /*62a0*/  FFMA.FTZ R4, R189, c[0x0][0x23c], -R0 ;  /* 0x00008f00bd047a23 */ /* 0x002fca0000010800 */
[----:B---3--:R-:W-:Y:S01]  /*62b0*/  F2FP.PACK_AB R14, R172, R145 ;  /* 0x00000091ac0e723e */ /* 0x008fe200000000ff */
[----:B------:R1:W-:Y:S02]  /*62c0*/  MUFU.EX2 R146, R4 ;  /* 0x0000000400927308 */ /* 0x0003e40000000800 */
[----:B-1----:R-:W-:Y:S01]  /*62d0*/  FFMA.FTZ R4, R188, c[0x0][0x23c], -R0 ;  /* 0x00008f00bc047a23 */ /* 0x002fe20000010800 */
[----:B------:R-:W-:-:S05]  /*62e0*/  MOV R188, R132 ;  /* 0x0000008400bc7202 */ /* 0x000fca0000000f00 */
[----:B------:R1:W3:Y:S02]  /*62f0*/  MUFU.EX2 R175, R4 ;  /* 0x0000000400af7308 */ /* 0x0002e40000000800 */
[----:B-1----:R-:W-:Y:S01]  /*6300*/  FFMA.FTZ R4, R160, c[0x0][0x23c], -R6 ;  /* 0x00008f00a0047a23 */ /* 0x002fe20000010806 */
[----:B---3--:R-:W-:-:S05]  /*6310*/  F2FP.PACK_AB R15, R175, R146 ;  /* 0x00000092af0f723e */ /* 0x008fca00000000ff */
[----:B------:R1:W-:Y:S02]  /*6320*/  MUFU.EX2 R189, R4 ;  /* 0x0000000400bd7308 */ /* 0x0003e40000000800 */
[----:B-1----:R-:W-:-:S06]  /*6330*/  FFMA.FTZ R4, R159, c[0x0][0x23c], -R6 ;  /* 0x00008f009f047a23 */ /* 0x002fcc0000010806 */
[----:B------:R1:W3:Y:S02]  /*6340*/  MUFU.EX2 R159, R4 ;  /* 0x00000004009f7308 */ /* 0x0002e40000000800 */
[--C-:B-1----:R-:W-:Y:S01]  /*6350*/  FFMA.FTZ R4, R158, c[0x0][0x23c], -R6.reuse ;  /* 0x00008f009e047a23 */ /* 0x102fe20000010806 */
[----:B------:R-:W-:Y:S01]  /*6360*/  MOV R158, R7 ;  /* 0x00000007009e7202 */ /* 0x000fe20000000f00 */
[----:B------:R-:W-:Y:S01]  /*6370*/  FFMA.FTZ R7, R157, c[0x0][0x23c], -R6 ;  /* 0x00008f009d077a23 */ /* 0x000fe20000010806 */
[----:B---3--:R-:W-:-:S03]  /*6380*/  F2FP.PACK_AB R8, R159, R189 ;  /* 0x000000bd9f08723e */ /* 0x008fc600000000ff */
[----:B------:R1:W-:Y:S01]  /*6390*/  MUFU.EX2 R174, R4 ;  /* 0x0000000400ae7308 */ /* 0x0003e20000000800 */
[----:B------:R-:W-:Y:S01]  /*63a0*/  IMAD.MOV.U32 R157, RZ, RZ, R113 ;  /* 0x000000ffff9d7224 */ /* 0x000fe200078e0071 */
[----:B------:R-:W-:-:S04]  /*63b0*/  F2FP.PACK_AB R13, R158, R233 ;  /* 0x000000e99e0d723e */ /* 0x000fc800000000ff */
[----:B------:R-:W-:Y:S02]  /*63c0*/  F2FP.PACK_AB R12, R157, R165 ;  /* 0x000000a59d0c723e */ /* 0x000fe400000000ff */
[----:B------:R-:W3:Y:S05]  /*63d0*/  MUFU.EX2 R147, R7 ;  /* 0x0000000700937308 */ /* 0x000eea0000000800 */
[----:B--2---:R-:W-:Y:S01]  /*63e0*/  HMMA.16816.F32 R132, R12, R16, R36 ;  /* 0x000000100c84723c */ /* 0x004fe20000001824 */
[----:B-1----:R-:W-:-:S04]  /*63f0*/  FFMA.FTZ R4, R163, c[0x0][0x23c], -R5 ;  /* 0x00008f00a3047a23 */ /* 0x002fc80000010805 */
[----:B------:R1:W-:Y:S03]  /*6400*/  MUFU.EX2 R226, R4 ;  /* 0x0000000400e27308 */ /* 0x0003e60000000800 */
[C---:B------:R-:W-:Y:S01]  /*6410*/  HMMA.16816.F32 R128, R12.reuse, R18, R32 ;  /* 0x000000120c80723c */ /* 0x040fe20000001820 */
[--C-:B------:R-:W-:Y:S01]  /*6420*/  FFMA.FTZ R38, R187, c[0x0][0x23c], -R6.reuse ;  /* 0x00008f00bb267a23 */ /* 0x100fe20000010806 */
[----:B------:R-:W-:Y:S01]  /*6430*/  MOV R187, R203 ;  /* 0x000000cb00bb7202 */ /* 0x000fe20000000f00 */
[--C-:B------:R-:W-:Y:S01]  /*6440*/  FFMA.FTZ R37, R186, c[0x0][0x23c], -R6.reuse ;  /* 0x00008f00ba257a23 */ /* 0x100fe20000010806 */
[----:B---3--:R-:W-:Y:S01]  /*6450*/  F2FP.PACK_AB R10, R147, R174 ;  /* 0x000000ae930a723e */ /* 0x008fe200000000ff */
[----:B------:R-:W-:Y:S01]  /*6460*/  FFMA.FTZ R36, R185, c[0x0][0x23c], -R6 ;  /* 0x00008f00b9247a23 */ /* 0x000fe20000010806 */
[----:B------:R-:W-:Y:S01]  /*6470*/  MOV R186, R202 ;  /* 0x000000ca00ba7202 */ /* 0x000fe20000000f00 */
[--C-:B------:R-:W-:Y:S01]  /*6480*/  FFMA.FTZ R34, R249, c[0x0][0x23c], -R2.reuse ;  /* 0x00008f00f9227a23 */ /* 0x100fe20000010802 */
[----:B----4-:R-:W-:Y:S01]  /*6490*/  HMMA.16816.F32 R112, R12, R24, R100 ;  /* 0x000000180c70723c */ /* 0x010fe20000001864 */
[----:B------:R-:W-:-:S02]  /*64a0*/  FFMA.FTZ R33, R248, c[0x0][0x23c], -R2 ;  /* 0x00008f00f8217a23 */ /* 0x000fc40000010802 */
[----:B------:R-:W-:Y:S01]  /*64b0*/  FFMA.FTZ R32, R247, c[0x0][0x23c], -R2 ;  /* 0x00008f00f7207a23 */ /* 0x000fe20000010802 */
[----:B------:R-:W-:Y:S01]  /*64c0*/  MUFU.EX2 R202, R34 ;  /* 0x0000002200ca7308 */ /* 0x000fe20000000800 */
[----:B------:R-:W-:Y:S01]  /*64d0*/  MOV R247, R140 ;  /* 0x0000008c00f77202 */ /* 0x000fe20000000f00 */
[----:B------:R-:W-:Y:S02]  /*64e0*/  FFMA.FTZ R35, R184, c[0x0][0x23c], -R6 ;  /* 0x00008f00b8237a23 */ /* 0x000fe40000010806 */
[----:B-1----:R-:W-:Y:S01]  /*64f0*/  FFMA.FTZ R4, R162, c[0x0][0x23c], -R5 ;  /* 0x00008f00a2047a23 */ /* 0x002fe20000010805 */
[----:B------:R-:W-:Y:S01]  /*6500*/  MOV R162, R122 ;  /* 0x0000007a00a27202 */ /* 0x000fe20000000f00 */
[----:B------:R-:W-:Y:S02]  /*6510*/  FFMA.FTZ R122, R239, c[0x0][0x23c], -R2 ;  /* 0x00008f00ef7a7a23 */ /* 0x000fe40000010802 */
[----:B------:R1:W2:Y:S01]  /*6520*/  MUFU.EX2 R160, R4 ;  /* 0x0000000400a07308 */ /* 0x0002a20000000800 */
[----:B------:R-:W-:-:S02]  /*6530*/  FFMA.FTZ R140, R180, c[0x0][0x23c], -R6 ;  /* 0x00008f00b48c7a23 */ /* 0x000fc40000010806 */
[----:B------:R-:W-:Y:S01]  /*6540*/  IMAD.MOV.U32 R239, RZ, RZ, R162 ;  /* 0x000000ffffef7224 */ /* 0x000fe200078e00a2 */
[----:B------:R-:W-:Y:S01]  /*6550*/  MOV R162, R154 ;  /* 0x0000009a00a27202 */ /* 0x000fe20000000f00 */
[----:B------:R-:W-:Y:S01]  /*6560*/  FFMA.FTZ R154, R213, c[0x0][0x23c], -R0 ;  /* 0x00008f00d59a7a23 */ /* 0x000fe20000010800 */
[----:B------:R-:W-:Y:S01]  /*6570*/  MOV R213, R137 ;  /* 0x0000008900d57202 */ /* 0x000fe20000000f00 */
[--C-:B------:R-:W-:Y:S02]  /*6580*/  FFMA.FTZ R137, R192, c[0x0][0x23c], -R5.reuse ;  /* 0x00008f00c0897a23 */ /* 0x100fe40000010805 */
[----:B-1----:R-:W-:Y:S01]  /*6590*/  FFMA.FTZ R4, R161, c[0x0][0x23c], -R5 ;  /* 0x00008f00a1047a23 */ /* 0x002fe20000010805 */
[----:B--2---:R-:W-:Y:S01]  /*65a0*/  F2FP.PACK_AB R9, R160, R226 ;  /* 0x000000e2a009723e */ /* 0x004fe200000000ff */
[----:B------:R-:W-:Y:S01]  /*65b0*/  IMAD.MOV.U32 R161, RZ, RZ, R164 ;  /* 0x000000ffffa17224 */ /* 0x000fe200078e00a4 */
[----:B------:R-:W-:Y:S01]  /*65c0*/  MOV R164, R121 ;  /* 0x0000007900a47202 */ /* 0x000fe20000000f00 */
[----:B------:R1:W-:Y:S01]  /*65d0*/  MUFU.EX2 R173, R4 ;  /* 0x0000000400ad7308 */ /* 0x0003e20000000800 */
[----:B------:R-:W-:Y:S01]  /*65e0*/  FFMA.FTZ R121, R240, c[0x0][0x23c], -R2 ;  /* 0x00008f00f0797a23 */ /* 0x000fe20000010802 */
[----:B------:R-:W-:-:S06]  /*65f0*/  MOV R240, R205 ;  /* 0x000000cd00f07202 */ /* 0x000fcc0000000f00 */
[----:B------:R-:W-:Y:S01]  /*6600*/  MUFU.EX2 R205, R33 ;  /* 0x0000002100cd7308 */ /* 0x000fe20000000800 */
[----:B-1----:R-:W-:Y:S01]  /*6610*/  FFMA.FTZ R4, R156, c[0x0][0x23c], -R5 ;  /* 0x00008f009c047a23 */ /* 0x002fe20000010805 */
[----:B------:R-:W-:Y:S02]  /*6620*/  MOV R156, R188 ;  /* 0x000000bc009c7202 */ /* 0x000fe40000000f00 */
[----:B------:R-:W-:-:S04]  /*6630*/  MOV R188, R166 ;  /* 0x000000a600bc7202 */ /* 0x000fc80000000f00 */
[----:B------:R-:W1:Y:S01]  /*6640*/  MUFU.EX2 R191, R4 ;  /* 0x0000000400bf7308 */ /* 0x000e620000000800 */
[----:B------:R-:W-:Y:S01]  /*6650*/  MOV R166, R75 ;  /* 0x0000004b00a67202 */ /* 0x000fe20000000f00 */
[----:B------:R-:W-:Y:S01]  /*6660*/  FFMA.FTZ R75, R245, c[0x0][0x23c], -R2 ;  /* 0x00008f00f54b7a23 */ /* 0x000fe20000010802 */
[----:B------:R-:W-:Y:S02]  /*6670*/  MOV R245, R207 ;  /* 0x000000cf00f57202 */ /* 0x000fe40000000f00 */
[----:B-1----:R-:W-:Y:S01]  /*6680*/  F2FP.PACK_AB R11, R191, R173 ;  /* 0x000000adbf0b723e */ /* 0x002fe200000000ff */
[----:B------:R-:W-:Y:S02]  /*6690*/  FFMA.FTZ R4, R171, c[0x0][0x23c], -R6 ;  /* 0x00008f00ab047a23 */ /* 0x000fe40000010806 */
[----:B------:R-:W-:Y:S02]  /*66a0*/  IMAD.MOV.U32 R171, RZ, RZ, R123 ;  /* 0x000000ffffab7224 */ /* 0x000fe400078e007b */
[----:B------:R1:W-:Y:S01]  /*66b0*/  MUFU.EX2 R251, R4 ;  /* 0x0000000400fb7308 */ /* 0x0003e20000000800 */
[----:B------:R-:W-:Y:S01]  /*66c0*/  FFMA.FTZ R123, R209, c[0x0][0x23c], -R0 ;  /* 0x00008f00d17b7a23 */ /* 0x000fe20000010800 */
[C---:B------:R-:W-:Y:S08]  /*66d0*/  HMMA.16816.F32 R76, R8.reuse, R16, R44 ;  /* 0x00000010084c723c */ /* 0x040ff0000000182c */
[----:B------:R-:W-:Y:S01]  /*66e0*/  HMMA.16816.F32 R64, R8, R18, R40 ;  /* 0x000000120840723c */ /* 0x000fe20000001828 */
[----:B------:R-:W2:Y:S01]  /*66f0*/  LDSM.16.MT88.4 R16, [R218+0xa000] ;  /* 0x00a00000da10783b */ /* 0x000ea20000004200 */
[----:B-1----:R-:W-:Y:S01]  /*6700*/  FFMA.FTZ R4, R170, c[0x0][0x23c], -R6 ;  /* 0x00008f00aa047a23 */ /* 0x002fe20000010806 */
[----:B------:R-:W-:-:S05]  /*6710*/  MOV R170, R188 ;  /* 0x000000bc00aa7202 */ /* 0x000fca0000000f00 */
[C---:B------:R-:W-:Y:S01]  /*6720*/  HMMA.16816.F32 R60, R8.reuse, R24, R60 ;  /* 0x00000018083c723c */ /* 0x040fe2000000183c */
[----:B------:R-:W-:Y:S01]  /*6730*/  IMAD.MOV.U32 R188, RZ, RZ, R119 ;  /* 0x000000ffffbc7224 */ /* 0x000fe200078e0077 */
[----:B------:R1:W-:Y:S06]  /*6740*/  MUFU.EX2 R252, R4 ;  /* 0x0000000400fc7308 */ /* 0x0003ec0000000800 */
[C---:B------:R-:W-:Y:S08]  /*6750*/  HMMA.16816.F32 R56, R8.reuse, R26, R56 ;  /* 0x0000001a0838723c */ /* 0x040ff00000001838 */
[----:B------:R-:W-:Y:S01]  /*6760*/  HMMA.16816.F32 R48, R8, R22, R96 ;  /* 0x000000160830723c */ /* 0x000fe20000001860 */
[----:B-1----:R-:W-:-:S04]  /*6770*/  FFMA.FTZ R4, R169, c[0x0][0x23c], -R6 ;  /* 0x00008f00a9047a23 */ /* 0x002fc80000010806 */
[----:B------:R1:W3:Y:S03]  /*6780*/  MUFU.EX2 R7, R4 ;  /* 0x0000000400077308 */ /* 0x0002e60000000800 */
[----:B------:R-:W-:Y:S08]  /*6790*/  HMMA.16816.F32 R52, R8, R20, R88 ;  /* 0x000000140834723c */ /* 0x000ff00000001858 */
[----:B------:R-:W-:Y:S01]  /*67a0*/  HMMA.16816.F32 R96, R12, R22, R80 ;  /* 0x000000160c60723c */ /* 0x000fe20000001850 */
[----:B-1----:R-:W-:Y:S01]  /*67b0*/  FFMA.FTZ R4, R168, c[0x0][0x23c], -R6 ;  /* 0x00008f00a8047a23 */ /* 0x002fe20000010806 */
[----:B---3--:R-:W-:-:S06]  /*67c0*/  MOV R248, R7 ;  /* 0x0000000700f87202 */ /* 0x008fcc0000000f00 */
[C---:B--2---:R-:W-:Y:S01]  /*67d0*/  HMMA.16816.F32 R44, R8.reuse, R16, R108 ;  /* 0x00000010082c723c */ /* 0x044fe2000000186c */
[----:B------:R-:W-:Y:S01]  /*67e0*/  IMAD.MOV.U32 R7, RZ, RZ, R190 ;  /* 0x000000ffff077224 */ /* 0x000fe200078e00be */
[----:B------:R1:W2:Y:S01]  /*67f0*/  MUFU.EX2 R163, R4 ;  /* 0x0000000400a37308 */ /* 0x0002a20000000800 */
[----:B------:R-:W-:Y:S01]  /*6800*/  MOV R190, R141 ;  /* 0x0000008d00be7202 */ /* 0x000fe20000000f00 */
[----:B------:R-:W-:Y:S01]  /*6810*/  FFMA.FTZ R141, R238, c[0x0][0x23c], -R2 ;  /* 0x00008f00ee8d7a23 */ /* 0x000fe20000010802 */
[----:B------:R-:W-:Y:S01]  /*6820*/  MOV R238, R155 ;  /* 0x0000009b00ee7202 */ /* 0x000fe20000000f00 */
[----:B------:R-:W-:Y:S02]  /*6830*/  IMAD.MOV.U32 R155, RZ, RZ, R152 ;  /* 0x000000ffff9b7224 */ /* 0x000fe400078e0098 */
[----:B------:R-:W-:Y:S01]  /*6840*/  HMMA.16816.F32 R40, R8, R18, R104 ;  /* 0x000000120828723c */ /* 0x000fe20000001868 */
[----:B------:R-:W-:Y:S02]  /*6850*/  FFMA.FTZ R152, R236, c[0x0][0x23c], -R2 ;  /* 0x00008f00ec987a23 */ /* 0x000fe40000010802 */
[--C-:B------:R-:W-:Y:S01]  /*6860*/  FFMA.FTZ R168, R200, c[0x0][0x23c], -R0.reuse ;  /* 0x00008f00c8a87a23 */ /* 0x100fe20000010800 */
[----:B------:R-:W-:Y:S01]  /*6870*/  MOV R39, R155 ;  /* 0x0000009b00277202 */ /* 0x000fe20000000f00 */
[----:B------:R-:W-:-:S02]  /*6880*/  FFMA.FTZ R155, R212, c[0x0][0x23c], -R0 ;  /* 0x00008f00d49b7a23 */ /* 0x000fc40000010800 */
[----:B------:R-:W-:Y:S01]  /*6890*/  F2FP.PACK_AB R8, R252, R251 ;  /* 0x000000fbfc08723e */ /* 0x000fe200000000ff */
[C---:B------:R-:W-:Y:S01]  /*68a0*/  HMMA.16816.F32 R108, R12.reuse, R26, R92 ;  /* 0x0000001a0c6c723c */ /* 0x040fe2000000185c */
[----:B------:R-:W3:Y:S01]  /*68b0*/  LDSM.16.MT88.4 R24, [R216+0xa800] ;  /* 0x00a80000d818783b */ /* 0x000ee20000004200 */
[----:B-1----:R-:W-:Y:S02]  /*68c0*/  FFMA.FTZ R4, R176, c[0x0][0x23c], -R5 ;  /* 0x00008f00b0047a23 */ /* 0x002fe40000010805 */
[----:B--2---:R-:W-:Y:S02]  /*68d0*/  IMAD.MOV.U32 R249, RZ, RZ, R163 ;  /* 0x000000fffff97224 */ /* 0x004fe400078e00a3 */
[----:B------:R-:W-:Y:S02]  /*68e0*/  IMAD.MOV.U32 R163, RZ, RZ, R120 ;  /* 0x000000ffffa37224 */ /* 0x000fe400078e0078 */
[----:B------:R-:W-:Y:S01]  /*68f0*/  HMMA.16816.F32 R104, R12, R20, R84 ;  /* 0x000000140c68723c */ /* 0x000fe20000001854 */
[----:B------:R-:W1:Y:S01]  /*6900*/  LDSM.16.MT88.4 R20, [R219+0xa800] ;  /* 0x00a80000db14783b */ /* 0x000e620000004200 */
[----:B------:R-:W-:Y:S01]  /*6910*/  FFMA.FTZ R120, R242, c[0x0][0x23c], -R2 ;  /* 0x00008f00f2787a23 */ /* 0x000fe20000010802 */
[----:B------:R-:W-:Y:S01]  /*6920*/  F2FP.PACK_AB R10, R249, R248 ;  /* 0x000000f8f90a723e */ /* 0x000fe200000000ff */
[----:B------:R2:W-:Y:S01]  /*6930*/  MUFU.EX2 R242, R4 ;  /* 0x0000000400f27308 */ /* 0x0005e20000000800 */
[----:B------:R-:W-:-:S02]  /*6940*/  IMAD.MOV.U32 R176, RZ, RZ, R206 ;  /* 0x000000ffffb07224 */ /* 0x000fc400078e00ce */
[----:B------:R-:W-:Y:S01]  /*6950*/  IMAD.MOV.U32 R212, RZ, RZ, R136 ;  /* 0x000000ffffd47224 */ /* 0x000fe200078e0088 */
[----:B------:R-:W-:Y:S01]  /*6960*/  HMMA.16816.F32 R92, R12, R16, R68 ;  /* 0x000000100c5c723c */ /* 0x000fe20000001844 */
[----:B------:R-:W-:Y:S01]  /*6970*/  IMAD.MOV.U32 R169, RZ, RZ, R190 ;  /* 0x000000ffffa97224 */ /* 0x000fe200078e00be */
[----:B------:R-:W-:Y:S01]  /*6980*/  MOV R190, R127 ;  /* 0x0000007f00be7202 */ /* 0x000fe20000000f00 */
[----:B------:R-:W-:Y:S01]  /*6990*/  FFMA.FTZ R136, R183, c[0x0][0x23c], -R6 ;  /* 0x00008f00b7887a23 */ /* 0x000fe20000010806 */
[----:B------:R-:W-:Y:S01]  /*69a0*/  MUFU.EX2 R206, R32 ;  /* 0x0000002000ce7308 */ /* 0x000fe20000000800 */
[----:B------:R-:W-:-:S03]  /*69b0*/  FFMA.FTZ R127, R193, c[0x0][0x23c], -R5 ;  /* 0x00008f00c17f7a23 */ /* 0x000fc60000010805 */
[----:B------:R-:W-:Y:S01]  /*69c0*/  HMMA.16816.F32 R80, R12, R18, R28 ;  /* 0x000000120c50723c */ /* 0x000fe2000000181c */
[----:B------:R-:W4:Y:S01]  /*69d0*/  LDSM.16.MT88.4 R16, [R217+0xa800] ;  /* 0x00a80000d910783b */ /* 0x000f220000004200 */
[----:B--2---:R-:W-:-:S03]  /*69e0*/  FFMA.FTZ R4, R177, c[0x0][0x23c], -R5 ;  /* 0x00008f00b1047a23 */ /* 0x004fc60000010805 */
[----:B------:R-:W2:Y:S01]  /*69f0*/  LDSM.16.MT88.4 R12, [R218+0xa800] ;  /* 0x00a80000da0c783b */ /* 0x000ea20000004200 */
[----:B------:R-:W-:Y:S01]  /*6a00*/  MOV R177, R142 ;  /* 0x0000008e00b17202 */ /* 0x000fe20000000f00 */
[--C-:B------:R-:W-:Y:S01]  /*6a10*/  FFMA.FTZ R142, R241, c[0x0][0x23c], -R2.reuse ;  /* 0x00008f00f18e7a23 */ /* 0x100fe20000010802 */
[----:B------:R1:W1:Y:S01]  /*6a20*/  MUFU.EX2 R236, R4 ;  /* 0x0000000400ec7308 */ /* 0x0002620000000800 */
[----:B------:R-:W-:Y:S02]  /*6a30*/  IMAD.MOV.U32 R241, RZ, RZ, R143 ;  /* 0x000000fffff17224 */ /* 0x000fe400078e008f */
[--C-:B------:R-:W-:Y:S01]  /*6a40*/  FFMA.FTZ R31, R246, c[0x0][0x23c], -R2.reuse ;  /* 0x00008f00f61f7a23 */ /* 0x100fe20000010802 */
[----:B------:R-:W-:Y:S01]  /*6a50*/  MOV R246, R204 ;  /* 0x000000cc00f67202 */ /* 0x000fe20000000f00 */
[----:B------:R-:W-:Y:S01]  /*6a60*/  FFMA.FTZ R143, R237, c[0x0][0x23c], -R2 ;  /* 0x00008f00ed8f7a23 */ /* 0x000fe20000010802 */
[----:B------:R-:W-:Y:S01]  /*6a70*/  MOV R237, R156 ;  /* 0x0000009c00ed7202 */ /* 0x000fe20000000f00 */
[--C-:B------:R-:W-:Y:S01]  /*6a80*/  FFMA.FTZ R2, R179, c[0x0][0x23c], -R5.reuse ;  /* 0x00008f00b3027a23 */ /* 0x100fe20000010805 */
[----:B------:R-:W-:Y:S01]  /*6a90*/  MUFU.EX2 R207, R31 ;  /* 0x0000001f00cf7308 */ /* 0x000fe20000000800 */
[--C-:B------:R-:W-:Y:S01]  /*6aa0*/  FFMA.FTZ R28, R208, c[0x0][0x23c], -R0.reuse ;  /* 0x00008f00d01c7a23 */ /* 0x100fe20000010800 */
[----:B------:R-:W-:Y:S01]  /*6ab0*/  MOV R156, R126 ;  /* 0x0000007e009c7202 */ /* 0x000fe20000000f00 */
[--C-:B------:R-:W-:Y:S01]  /*6ac0*/  FFMA.FTZ R29, R211, c[0x0][0x23c], -R0.reuse ;  /* 0x00008f00d31d7a23 */ /* 0x100fe20000010800 */
[----:B------:R-:W-:Y:S01]  /*6ad0*/  MOV R211, R7 ;  /* 0x0000000700d37202 */ /* 0x000fe20000000f00 */
[--C-:B------:R-:W-:Y:S01]  /*6ae0*/  FFMA.FTZ R7, R201, c[0x0][0x23c], -R0.reuse ;  /* 0x00008f00c9077a23 */ /* 0x100fe20000010800 */
[----:B------:R-:W-:Y:S01]  /*6af0*/  MOV R179, R161 ;  /* 0x000000a100b37202 */ /* 0x000fe20000000f00 */
[--C-:B------:R-:W-:Y:S01]  /*6b00*/  FFMA.FTZ R30, R210, c[0x0][0x23c], -R0.reuse ;  /* 0x00008f00d21e7a23 */ /* 0x100fe20000010800 */
[----:B------:R3:W-:Y:S01]  /*6b10*/  MUFU.EX2 R209, R2 ;  /* 0x0000000200d17308 */ /* 0x0007e20000000800 */
[----:B-1----:R-:W-:Y:S01]  /*6b20*/  FFMA.FTZ R4, R178, c[0x0][0x23c], -R5 ;  /* 0x00008f00b2047a23 */ /* 0x002fe20000010805 */
[----:B------:R-:W-:Y:S01]  /*6b30*/  F2FP.PACK_AB R9, R236, R242 ;  /* 0x000000f2ec09723e */ /* 0x000fe200000000ff */
[----:B------:R-:W-:Y:S01]  /*6b40*/  FFMA.FTZ R126, R215, c[0x0][0x23c], -R0 ;  /* 0x00008f00d77e7a23 */ /* 0x000fe20000010800 */
[----:B------:R-:W-:Y:S01]  /*6b50*/  MOV R210, R163 ;  /* 0x000000a300d27202 */ /* 0x000fe20000000f00 */
[----:B------:R-:W-:Y:S01]  /*6b60*/  IMAD.MOV.U32 R161, RZ, RZ, R118 ;  /* 0x000000ffffa17224 */ /* 0x000fe200078e0076 */
[----:B------:R-:W-:Y:S01]  /*6b70*/  MOV R163, R153 ;  /* 0x0000009900a37202 */ /* 0x000fe20000000f00 */
[--C-:B------:R-:W-:Y:S01]  /*6b80*/  FFMA.FTZ R153, R214, c[0x0][0x23c], -R0.reuse ;  /* 0x00008f00d6997a23 */ /* 0x100fe20000010800 */
[----:B------:R-:W1:Y:S01]  /*6b90*/  MUFU.EX2 R208, R4 ;  /* 0x0000000400d07308 */ /* 0x000e620000000800 */
[----:B------:R-:W-:Y:S01]  /*6ba0*/  MOV R178, R124 ;  /* 0x0000007c00b27202 */ /* 0x000fe20000000f00 */
[--C-:B------:R-:W-:Y:S01]  /*6bb0*/  FFMA.FTZ R124, R244, c[0x0][0x23c], -R0.reuse ;  /* 0x00008f00f47c7a23 */ /* 0x100fe20000010800 */
[----:B------:R-:W-:Y:S01]  /*6bc0*/  MOV R214, R138 ;  /* 0x0000008a00d67202 */ /* 0x000fe20000000f00 */
[----:B------:R-:W-:Y:S01]  /*6bd0*/  IMAD.MOV.U32 R244, RZ, RZ, R125 ;  /* 0x000000fffff47224 */ /* 0x000fe200078e007d */
[----:B------:R-:W-:Y:S01]  /*6be0*/  MOV R215, R116 ;  /* 0x0000007400d77202 */ /* 0x000fe20000000f00 */
[----:B------:R-:W-:Y:S01]  /*6bf0*/  FFMA.FTZ R125, R243, c[0x0][0x23c], -R0 ;  /* 0x00008f00f37d7a23 */ /* 0x000fe20000010800 */
[----:B------:R-:W-:Y:S01]  /*6c00*/  MOV R243, R117 ;  /* 0x0000007500f37202 */ /* 0x000fe20000000f00 */
[----:B------:R-:W-:Y:S01]  /*6c10*/  MUFU.EX2 R200, R29 ;  /* 0x0000001d00c87308 */ /* 0x000fe20000000800 */
[----:B------:R-:W-:-:S02]  /*6c20*/  FFMA.FTZ R138, R182, c[0x0][0x23c], -R6 ;  /* 0x00008f00b68a7a23 */ /* 0x000fc40000010806 */
[--C-:B---3--:R-:W-:Y:S02]  /*6c30*/  FFMA.FTZ R2, R199, c[0x0][0x23c], -R5.reuse ;  /* 0x00008f00c7027a23 */ /* 0x108fe40000010805 */
[----:B------:R-:W-:Y:S01]  /*6c40*/  FFMA.FTZ R0, R198, c[0x0][0x23c], -R5 ;  /* 0x00008f00c6007a23 */ /* 0x000fe20000010805 */
[----:B-1----:R-:W-:Y:S02]  /*6c50*/  F2FP.PACK_AB R11, R208, R209 ;  /* 0x000000d1d00b723e */ /* 0x002fe400000000ff */
[----:B------:R-:W-:Y:S01]  /*6c60*/  MUFU.EX2 R201, R28 ;  /* 0x0000001c00c97308 */ /* 0x000fe20000000800 */
[----:B------:R-:W-:Y:S02]  /*6c70*/  IMAD.MOV.U32 R4, RZ, RZ, R139 ;  /* 0x000000ffff047224 */ /* 0x000fe400078e008b */
[----:B------:R-:W-:Y:S02]  /*6c80*/  FFMA.FTZ R139, R181, c[0x0][0x23c], -R6 ;  /* 0x00008f00b58b7a23 */ /* 0x000fe40000010806 */
[----:B------:R-:W-:Y:S01]  /*6c90*/  FADD.FTZ R6, R187, R186 ;  /* 0x000000babb067221 */ /* 0x000fe20000010000 */
[----:B------:R-:W-:Y:S01]  /*6ca0*/  HMMA.16816.F32 R100, R8, R24, R76 ;  /* 0x000000180864723c */ /* 0x000fe2000000184c */
[----:B------:R-:W-:Y:S01]  /*6cb0*/  FADD.FTZ R4, R4, R214 ;  /* 0x000000d604047221 */ /* 0x000fe20000010000 */
[----:B------:R-:W-:Y:S01]  /*6cc0*/  MUFU.EX2 R204, R7 ;  /* 0x0000000700cc7308 */ /* 0x000fe20000000800 */
[----:B------:R-:W-:Y:S02]  /*6cd0*/  LDSM.16.MT88.4 R180, [R217+0xb800] ;  /* 0x00b80000d9b4783b */ /* 0x000fe40000004200 */
[----:B------:R-:W-:Y:S01]  /*6ce0*/  FADD.FTZ R39, R39, R4 ;  /* 0x0000000427277221 */ /* 0x000fe20000010000 */
[----:B------:R-:W-:-:S02]  /*6cf0*/  F2FP.PACK_AB R4, R205, R202 ;  /* 0x000000cacd04723e */ /* 0x000fc400000000ff */
[C---:B------:R-:W-:Y:S02]  /*6d00*/  HMMA.16816.F32 R88, R8.reuse, R26, R64 ;  /* 0x0000001a0858723c */ /* 0x040fe40000001840 */
[----:B------:R-:W1:Y:S06]  /*6d10*/  MUFU.EX2 R203, R30 ;  /* 0x0000001e00cb7308 */ /* 0x000e6c0000000800 */
[C---:B------:R-:W-:Y:S08]  /*6d20*/  HMMA.16816.F32 R76, R8.reuse, R22, R56 ;  /* 0x00000016084c723c */ /* 0x040ff00000001838 */
[----:B------:R-:W-:Y:S01]  /*6d30*/  HMMA.16816.F32 R84, R8, R20, R60 ;  /* 0x000000140854723c */ /* 0x000fe2000000183c */
[----:B-1----:R-:W-:-:S06]  /*6d40*/  F2FP.PACK_AB R7, R203, R204 ;  /* 0x000000cccb07723e */ /* 0x002fcc00000000ff */
[--C-:B------:R-:W-:Y:S01]  /*6d50*/  FFMA.FTZ R62, R195, c[0x0][0x23c], -R5.reuse ;  /* 0x00008f00c33e7a23 */ /* 0x100fe20000010805 */
[----:B----4-:R-:W-:Y:S01]  /*6d60*/  HMMA.16816.F32 R68, R8, R16, R52 ;  /* 0x000000100844723c */ /* 0x010fe20000001834 */
[----:B------:R-:W-:Y:S02]  /*6d70*/  FFMA.FTZ R63, R194, c[0x0][0x23c], -R5 ;  /* 0x00008f00c23f7a23 */ /* 0x000fe40000010805 */
[----:B------:R-:W-:Y:S01]  /*6d80*/  FADD.FTZ R61, R244, R6 ;  /* 0x00000006f43d7221 */ /* 0x000fe20000010000 */
[----:B------:R-:W-:-:S04]  /*6d90*/  F2FP.PACK_AB R6, R207, R206 ;  /* 0x000000cecf06723e */ /* 0x000fc800000000ff */
[C---:B------:R-:W-:Y:S08]  /*6da0*/  HMMA.16816.F32 R64, R8.reuse, R18, R48 ;  /* 0x000000120840723c */ /* 0x040ff00000001830 */
[C---:B--2---:R-:W-:Y:S08]  /*6db0*/  HMMA.16816.F32 R56, R8.reuse, R12, R44 ;  /* 0x0000000c0838723c */ /* 0x044ff0000000182c */
[----:B------:R-:W-:Y:S07]  /*6dc0*/  HMMA.16816.F32 R116, R8, R14, R40 ;  /* 0x0000000e0874723c */ /* 0x000fee0000001828 */
[----:B------:R-:W-:-:S02]  /*6dd0*/  FFMA.FTZ R8, R197, c[0x0][0x23c], -R5 ;  /* 0x00008f00c5087a23 */ /* 0x000fc40000010805 */
[----:B------:R-:W-:Y:S02]  /*6de0*/  FFMA.FTZ R9, R196, c[0x0][0x23c], -R5 ;  /* 0x00008f00c4097a23 */ /* 0x000fe40000010805 */
[----:B------:R-:W-:Y:S02]  /*6df0*/  FADD.FTZ R5, R213, R212 ;  /* 0x000000d4d5057221 */ /* 0x000fe40000010000 */
[----:B------:R-:W-:Y:S02]  /*6e00*/  FADD.FTZ R10, R243, R215 ;  /* 0x000000d7f30a7221 */ /* 0x000fe40000010000 */
[----:B------:R-:W-:Y:S01]  /*6e10*/  FADD.FTZ R60, R178, R5 ;  /* 0x00000005b23c7221 */ /* 0x000fe20000010000 */
[----:B------:R-:W-:-:S07]  /*6e20*/  F2FP.PACK_AB R5, R201, R200 ;  /* 0x000000c8c905723e */ /* 0x000fce00000000ff */
[C---:B------:R-:W-:Y:S01]  /*6e30*/  HMMA.16816.F32 R28, R4.reuse, R16, R104 ;  /* 0x00000010041c723c */ /* 0x040fe20000001868 */
[----:B------:R-:W-:Y:S07]  /*6e40*/  MUFU.EX2 R106, R35 ;  /* 0x00000023006a7308 */ /* 0x000fee0000000800 */
[C---:B------:R-:W-:Y:S01]  /*6e50*/  HMMA.16816.F32 R52, R4.reuse, R24, R132 ;  /* 0x000000180434723c */ /* 0x040fe20000001884 */
[----:B------:R1:W-:Y:S07]  /*6e60*/  MUFU.EX2 R104, R0 ;  /* 0x0000000000687308 */ /* 0x0003ee0000000800 */
[C---:B------:R-:W-:Y:S01]  /*6e70*/  HMMA.16816.F32 R48, R4.reuse, R26, R128 ;  /* 0x0000001a0430723c */ /* 0x040fe20000001880 */
[----:B------:R2:W-:Y:S07]  /*6e80*/  MUFU.EX2 R105, R2 ;  /* 0x0000000200697308 */ /* 0x0005ee0000000800 */
[----:B------:R-:W-:Y:S01]  /*6e90*/  HMMA.16816.F32 R44, R4, R20, R112 ;  /* 0x00000014042c723c */ /* 0x000fe20000001870 */
[----:B-1----:R-:W-:-:S04]  /*6ea0*/  FADD.FTZ R0, R179, R61 ;  /* 0x0000003db3007221 */ /* 0x002fc80000010000 */
[----:B------:R-:W-:Y:S02]  /*6eb0*/  FADD.FTZ R0, R177, R0 ;  /* 0x00000000b1007221 */ /* 0x000fe40000010000 */
[----:B------:R-:W-:Y:S01]  /*6ec0*/  IMAD.MOV.U32 R177, RZ, RZ, R240 ;  /* 0x000000ffffb17224 */ /* 0x000fe200078e00f0 */
[C---:B------:R-:W-:Y:S01]  /*6ed0*/  HMMA.16816.F32 R40, R4.reuse, R22, R108 ;  /* 0x000000160428723c */ /* 0x040fe2000000186c */
[----:B--2---:R-:W-:Y:S01]  /*6ee0*/  FADD.FTZ R2, R211, R60 ;  /* 0x0000003cd3027221 */ /* 0x004fe20000010000 */
[----:B------:R-:W1:Y:S01]  /*6ef0*/  LDSM.16.MT88.4 R20, [R216+0xb000] ;  /* 0x00b00000d814783b */ /* 0x000e620000004200 */
[----:B------:R-:W-:Y:S02]  /*6f00*/  MUFU.EX2 R108, R38 ;  /* 0x00000026006c7308 */ /* 0x000fe40000000800 */
[----:B------:R-:W-:Y:S01]  /*6f10*/  FADD.FTZ R2, R238, R2 ;  /* 0x00000002ee027221 */ /* 0x000fe20000010000 */
[----:B------:R-:W-:Y:S02]  /*6f20*/  MOV R238, R245 ;  /* 0x000000f500ee7202 */ /* 0x000fe40000000f00 */
[C---:B------:R-:W-:Y:S08]  /*6f30*/  HMMA.16816.F32 R32, R4.reuse, R18, R96 ;  /* 0x000000120420723c */ /* 0x040ff00000001860 */
[C---:B------:R-:W-:Y:S08]  /*6f40*/  HMMA.16816.F32 R92, R4.reuse, R12, R92 ;  /* 0x0000000c045c723c */ /* 0x040ff0000000185c */
[----:B------:R-:W-:Y:S01]  /*6f50*/  HMMA.16816.F32 R80, R4, R14, R80 ;  /* 0x0000000e0450723c */ /* 0x000fe20000001850 */
[----:B------:R-:W-:Y:S01]  /*6f60*/  FADD.FTZ R24, R238, R0 ;  /* 0x00000000ee187221 */ /* 0x000fe20000010000 */
[----:B------:R-:W-:Y:S01]  /*6f70*/  MUFU.EX2 R98, R8 ;  /* 0x0000000800627308 */ /* 0x000fe20000000800 */
[----:B------:R-:W-:Y:S01]  /*6f80*/  FADD.FTZ R2, R3, R2 ;  /* 0x0000000203027221 */ /* 0x000fe20000010000 */
[----:B------:R-:W2:Y:S03]  /*6f90*/  LDSM.16.MT88.4 R16, [R219+0xb000] ;  /* 0x00b00000db10783b */ /* 0x000ea60000004200 */
[----:B------:R-:W-:Y:S01]  /*6fa0*/  FADD.FTZ R4, R237, R39 ;  /* 0x00000027ed047221 */ /* 0x000fe20000010000 */
[----:B------:R-:W3:Y:S01]  /*6fb0*/  LDSM.16.MT88.4 R12, [R217+0xb000] ;  /* 0x00b00000d90c783b */ /* 0x000ee20000004200 */
[----:B------:R-:W-:Y:S01]  /*6fc0*/  FADD.FTZ R5, R210, R10 ;  /* 0x0000000ad2057221 */ /* 0x000fe20000010000 */
[----:B------:R4:W-:Y:S01]  /*6fd0*/  MUFU.EX2 R99, R9 ;  /* 0x0000000900637308 */ /* 0x0009e20000000800 */
[----:B------:R-:W-:-:S02]  /*6fe0*/  FADD.FTZ R25, R239, R4 ;  /* 0x00000004ef197221 */ /* 0x000fc40000010000 */
[----:B------:R-:W2:Y:S01]  /*6ff0*/  LDL.LU R239, [R1+0x78] ;  /* 0x0000780001ef7983 */ /* 0x000ea20000300800 */
[----:B------:R-:W-:-:S03]  /*7000*/  FADD.FTZ R26, R241, R5 ;  /* 0x00000005f11a7221 */ /* 0x000fc60000010000 */
[----:B------:R-:W3:Y:S01]  /*7010*/  LDL.LU R240, [R1+0x70] ;  /* 0x0000700001f07983 */ /* 0x000ee20000300800 */
[----:B------:R-:W-:Y:S01]  /*7020*/  FADD.FTZ R26, R177, R26 ;  /* 0x0000001ab11a7221 */ /* 0x000fe20000010000 */
[----:B------:R-:W1:Y:S02]  /*7030*/  MUFU.EX2 R109, R37 ;  /* 0x00000025006d7308 */ /* 0x000e640000000800 */
[----:B------:R-:W3:Y:S04]  /*7040*/  LDL.LU R245, [R1+0x74] ;  /* 0x0000740001f57983 */ /* 0x000ee80000300800 */
[----:B------:R-:W3:Y:S02]  /*7050*/  LDL.LU R3, [R1+0xd8] ;  /* 0x0000d80001037983 */ /* 0x000ee40000300800 */
[----:B------:R-:W1:Y:S02]  /*7060*/  MUFU.EX2 R110, R36 ;  /* 0x00000024006e7308 */ /* 0x000e640000000800 */
[----:B----4-:R-:W4:Y:S06]  /*7070*/  LDSM.16.MT88.4 R8, [R218+0xb000] ;  /* 0x00b00000da08783b */ /* 0x010f2c0000004200 */
[----:B------:R-:W-:Y:S01]  /*7080*/  MUFU.EX2 R97, R75 ;  /* 0x0000004b00617308 */ /* 0x000fe20000000800 */
[----:B--2---:R-:W-:-:S02]  /*7090*/  FADD.FTZ R0, R239, R25 ;  /* 0x00000019ef007221 */ /* 0x004fc40000010000 */
[----:B---3--:R-:W-:Y:S02]  /*70a0*/  FADD.FTZ R25, R240, R26 ;  /* 0x0000001af0197221 */ /* 0x008fe40000010000 */
[----:B------:R-:W-:Y:S02]  /*70b0*/  FADD.FTZ R26, R234, R24 ;  /* 0x00000018ea1a7221 */ /* 0x000fe40000010000 */
[----:B------:R-:W2:Y:S01]  /*70c0*/  LDL.LU R234, [R1+0xd4] ;  /* 0x0000d40001ea7983 */ /* 0x000ea20000300800 */
[----:B------:R-:W-:-:S03]  /*70d0*/  FADD.FTZ R24, R235, R2 ;  /* 0x00000002eb187221 */ /* 0x000fc60000010000 */
[----:B------:R-:W3:Y:S01]  /*70e0*/  LDL.LU R235, [R1+0xd0] ;  /* 0x0000d00001eb7983 */ /* 0x000ee20000300800 */
[----:B------:R-:W1:Y:S08]  /*70f0*/  MUFU.EX2 R120, R120 ;  /* 0x0000007800787308 */ /* 0x000e700000000800 */
[----:B------:R-:W-:Y:S08]  /*7100*/  MUFU.EX2 R121, R121 ;  /* 0x0000007900797308 */ /* 0x000ff00000000800 */
[----:B------:R-:W-:Y:S08]  /*7110*/  MUFU.EX2 R122, R122 ;  /* 0x0000007a007a7308 */ /* 0x000ff00000000800 */
[----:B------:R-:W-:Y:S08]  /*7120*/  MUFU.EX2 R123, R123 ;  /* 0x0000007b007b7308 */ /* 0x000ff00000000800 */
[----:B------:R-:W1:Y:S08]  /*7130*/  MUFU.EX2 R124, R124 ;  /* 0x0000007c007c7308 */ /* 0x000e700000000800 */
[----:B------:R-:W-:Y:S08]  /*7140*/  MUFU.EX2 R125, R125 ;  /* 0x0000007d007d7308 */ /* 0x000ff00000000800 */
[----:B------:R-:W4:Y:S01]  /*7150*/  MUFU.EX2 R126, R126 ;  /* 0x0000007e007e7308 */ /* 0x000f220000000800 */
[----:B-1----:R-:W-:-:S02]  /*7160*/  F2FP.PACK_AB R4, R109, R108 ;  /* 0x0000006c6d04723e */ /* 0x002fc400000000ff */
[----:B------:R-:W-:Y:S02]  /*7170*/  F2FP.PACK_AB R5, R104, R105 ;  /* 0x000000696805723e */ /* 0x000fe400000000ff */
[----:B------:R-:W-:Y:S02]  /*7180*/  F2FP.PACK_AB R6, R106, R110 ;  /* 0x0000006e6a06723e */ /* 0x000fe400000000ff */
[----:B------:R-:W-:Y:S01]  /*7190*/  F2FP.PACK_AB R7, R99, R98 ;  /* 0x000000626307723e */ /* 0x000fe200000000ff */
[----:B------:R-:W-:-:S06]  /*71a0*/  FADD.FTZ R2, R245, R0 ;  /* 0x00000000f5027221 */ /* 0x000fcc0000010000 */
[----:B------:R-:W-:Y:S01]  /*71b0*/  HMMA.16816.F32 R100, R4, R20, R100 ;  /* 0x000000140464723c */ /* 0x000fe20000001864 */
[----:B------:R-:W-:-:S07]  /*71c0*/  FADD.FTZ R0, R3, R25 ;  /* 0x0000001903007221 */ /* 0x000fce0000010000 */
[C---:B------:R-:W-:Y:S08]  /*71d0*/  HMMA.16816.F32 R88, R4.reuse, R22, R88 ;  /* 0x000000160458723c */ /* 0x040ff00000001858 */
[C---:B------:R-:W-:Y:S08]  /*71e0*/  HMMA.16816.F32 R84, R4.reuse, R16, R84 ;  /* 0x000000100454723c */ /* 0x040ff00000001854 */
[C---:B------:R-:W-:Y:S08]  /*71f0*/  HMMA.16816.F32 R76, R4.reuse, R18, R76 ;  /* 0x00000012044c723c */ /* 0x040ff0000000184c */
[C---:B------:R-:W-:Y:S08]  /*7200*/  HMMA.16816.F32 R68, R4.reuse, R12, R68 ;  /* 0x0000000c0444723c */ /* 0x040ff00000001844 */
[C---:B------:R-:W-:Y:S08]  /*7210*/  HMMA.16816.F32 R64, R4.reuse, R14, R64 ;  /* 0x0000000e0440723c */ /* 0x040ff00000001840 */
[C---:B----4-:R-:W-:Y:S08]  /*7220*/  HMMA.16816.F32 R56, R4.reuse, R8, R56 ;  /* 0x000000080438723c */ /* 0x050ff00000001838 */
[----:B------:R-:W-:Y:S01]  /*7230*/  HMMA.16816.F32 R36, R4, R10, R116 ;  /* 0x0000000a0424723c */ /* 0x000fe20000001874 */
[----:B------:R-:W-:Y:S01]  /*7240*/  IMAD.MOV.U32 R128, RZ, RZ, R188 ;  /* 0x000000ffff807224 */ /* 0x000fe200078e00bc */
[----:B------:R-:W-:-:S02]  /*7250*/  MOV R237, R166 ;  /* 0x000000a600ed7202 */ /* 0x000fc40000000f00 */
[----:B------:R-:W-:Y:S02]  /*7260*/  MOV R211, R164 ;  /* 0x000000a400d37202 */ /* 0x000fe40000000f00 */
[----:B------:R-:W-:Y:S02]  /*7270*/  MOV R130, R163 ;  /* 0x000000a300827202 */ /* 0x000fe40000000f00 */
[----:B------:R-:W-:Y:S01]  /*7280*/  MOV R129, R190 ;  /* 0x000000be00817202 */ /* 0x000fe20000000f00 */
[----:B------:R-:W-:Y:S01]  /*7290*/  IMAD.MOV.U32 R131, RZ, RZ, R162 ;  /* 0x000000ffff837224 */ /* 0x000fe200078e00a2 */
[----:B------:R-:W-:Y:S01]  /*72a0*/  F2FP.PACK_AB R4, R120, R97 ;  /* 0x000000617804723e */ /* 0x000fe200000000ff */
[----:B------:R-:W-:Y:S01]  /*72b0*/  IMAD.MOV.U32 R134, RZ, RZ, R171 ;  /* 0x000000ffff867224 */ /* 0x000fe200078e00ab */
[----:B------:R-:W-:Y:S02]  /*72c0*/  F2FP.PACK_AB R5, R124, R123 ;  /* 0x0000007b7c05723e */ /* 0x000fe400000000ff */
[----:B------:R-:W-:-:S02]  /*72d0*/  MOV R133, R156 ;  /* 0x0000009c00857202 */ /* 0x000fc40000000f00 */
[----:B------:R-:W-:Y:S01]  /*72e0*/  MOV R132, R161 ;  /* 0x000000a100847202 */ /* 0x000fe20000000f00 */
[----:B------:R-:W-:Y:S01]  /*72f0*/  IMAD.MOV.U32 R240, RZ, RZ, R170 ;  /* 0x000000fffff07224 */ /* 0x000fe200078e00aa */
[----:B------:R-:W-:Y:S02]  /*7300*/  F2FP.PACK_AB R6, R122, R121 ;  /* 0x000000797a06723e */ /* 0x000fe400000000ff */
[----:B------:R-:W-:Y:S02]  /*7310*/  MOV R196, R176 ;  /* 0x000000b000c47202 */ /* 0x000fe40000000f00 */
[----:B------:R-:W-:Y:S01]  /*7320*/  MOV R135, R247 ;  /* 0x000000f700877202 */ /* 0x000fe20000000f00 */
[----:B------:R-:W-:Y:S01]  /*7330*/  IMAD.MOV.U32 R177, RZ, RZ, R148 ;  /* 0x000000ffffb17224 */ /* 0x000fe200078e0094 */
[----:B------:R-:W-:Y:S01]  /*7340*/  F2FP.PACK_AB R7, R126, R125 ;  /* 0x0000007d7e07723e */ /* 0x000fe200000000ff */
[----:B------:R-:W-:Y:S01]  /*7350*/  IMAD.MOV.U32 R197, RZ, RZ, R246 ;  /* 0x000000ffffc57224 */ /* 0x000fe200078e00f6 */
[----:B------:R-:W-:-:S02]  /*7360*/  MOV R245, R169 ;  /* 0x000000a900f57202 */ /* 0x000fc40000000f00 */
[----:B------:R-:W-:Y:S02]  /*7370*/  MOV R238, R150 ;  /* 0x0000009600ee7202 */ /* 0x000fe40000000f00 */
[----:B------:R-:W-:Y:S01]  /*7380*/  MOV R241, R151 ;  /* 0x0000009700f17202 */ /* 0x000fe20000000f00 */
[C---:B------:R-:W-:Y:S01]  /*7390*/  HMMA.16816.F32 R28, R4.reuse, R12, R28 ;  /* 0x0000000c041c723c */ /* 0x040fe2000000181c */
[----:B------:R-:W-:Y:S02]  /*73a0*/  MOV R239, R149 ;  /* 0x0000009500ef7202 */ /* 0x000fe40000000f00 */
[----:B------:R-:W-:Y:S01]  /*73b0*/  MOV R243, R157 ;  /* 0x0000009d00f37202 */ /* 0x000fe20000000f00 */
[----:B------:R-:W-:Y:S01]  /*73c0*/  IMAD.MOV.U32 R244, RZ, RZ, R158 ;  /* 0x000000fffff47224 */ /* 0x000fe200078e009e */
[----:B------:R-:W-:Y:S01]  /*73d0*/  MOV R210, R159 ;  /* 0x0000009f00d27202 */ /* 0x000fe20000000f00 */
[----:B------:R-:W-:Y:S01]  /*73e0*/  MUFU.EX2 R62, R62 ;  /* 0x0000003e003e7308 */ /* 0x000fe20000000800 */
[----:B------:R1:W5:Y:S01]  /*73f0*/  LDL.LU R3, [R1+0xcc] ;  /* 0x0000cc0001037983 */ /* 0x0003620000300800 */
[C---:B------:R-:W-:Y:S08]  /*7400*/  HMMA.16816.F32 R184, R4.reuse, R8, R92 ;  /* 0x0000000804b8723c */ /* 0x040ff0000000185c */
[----:B------:R-:W-:Y:S01]  /*7410*/  HMMA.16816.F32 R52, R4, R20, R52 ;  /* 0x000000140434723c */ /* 0x000fe20000001834 */
[----:B------:R-:W-:-:S07]  /*7420*/  FADD.FTZ R9, R72, R26 ;  /* 0x0000001a48097221 */ /* 0x000fce0000010000 */
[----:B------:R-:W-:Y:S01]  /*7430*/  HMMA.16816.F32 R48, R4, R22, R48 ;  /* 0x000000160430723c */ /* 0x000fe20000001830 */
[----:B------:R-:W-:-:S07]  /*7440*/  FADD.FTZ R8, R250, R24 ;  /* 0x00000018fa087221 */ /* 0x000fce0000010000 */
[C---:B------:R-:W-:Y:S08]  /*7450*/  HMMA.16816.F32 R44, R4.reuse, R16, R44 ;  /* 0x00000010042c723c */ /* 0x040ff0000000182c */
[C---:B------:R-:W-:Y:S08]  /*7460*/  HMMA.16816.F32 R40, R4.reuse, R18, R40 ;  /* 0x000000120428723c */ /* 0x040ff00000001828 */
[C---:B------:R-:W-:Y:S01]  /*7470*/  HMMA.16816.F32 R32, R4.reuse, R14, R32 ;  /* 0x0000000e0420723c */ /* 0x040fe20000001820 */
[----:B------:R-:W-:Y:S01]  /*7480*/  MOV R199, R240 ;  /* 0x000000f000c77202 */ /* 0x000fe20000000f00 */
[----:B------:R-:W-:Y:S01]  /*7490*/  IMAD.MOV.U32 R212, RZ, RZ, R239 ;  /* 0x000000ffffd47224 */ /* 0x000fe200078e00ef */
[----:B------:R-:W-:Y:S01]  /*74a0*/  MOV R198, R245 ;  /* 0x000000f500c67202 */ /* 0x000fe20000000f00 */
[----:B------:R-:W-:Y:S01]  /*74b0*/  IMAD.MOV.U32 R215, RZ, RZ, R241 ;  /* 0x000000ffffd77224 */ /* 0x000fe200078e00f1 */
[----:B------:R-:W-:Y:S01]  /*74c0*/  MOV R214, R177 ;  /* 0x000000b100d67202 */ /* 0x000fe20000000f00 */
[----:B------:R-:W-:Y:S01]  /*74d0*/  IMAD.MOV.U32 R170, RZ, RZ, R165 ;  /* 0x000000ffffaa7224 */ /* 0x000fe200078e00a5 */
[----:B------:R-:W-:Y:S01]  /*74e0*/  MOV R213, R238 ;  /* 0x000000ee00d57202 */ /* 0x000fe20000000f00 */
[----:B------:R-:W-:Y:S01]  /*74f0*/  HMMA.16816.F32 R20, R4, R10, R80 ;  /* 0x0000000a0414723c */ /* 0x000fe20000001850 */
[----:B------:R-:W-:-:S02]  /*7500*/  MOV R169, R167 ;  /* 0x000000a700a97202 */ /* 0x000fc40000000f00 */
[----:B------:R-:W-:Y:S01]  /*7510*/  MOV R171, R189 ;  /* 0x000000bd00ab7202 */ /* 0x000fe20000000f00 */
[----:B------:R-:W-:Y:S01]  /*7520*/  IMAD.MOV.U32 R247, RZ, RZ, R191 ;  /* 0x000000fffff77224 */ /* 0x000fe200078e00bf */
[----:B------:R-:W-:Y:S01]  /*7530*/  MOV R246, R147 ;  /* 0x0000009300f67202 */ /* 0x000fe20000000f00 */
[----:B------:R-:W4:Y:S01]  /*7540*/  MUFU.EX2 R24, R141 ;  /* 0x0000008d00187308 */ /* 0x000f220000000800 */
[----:B------:R-:W-:Y:S01]  /*7550*/  FADD.FTZ R4, R211, R9 ;  /* 0x00000009d3047221 */ /* 0x000fe20000010000 */
[----:B------:R-:W1:Y:S01]  /*7560*/  LDSM.16.MT88.4 R148, [R216+0xb800] ;  /* 0x00b80000d894783b */ /* 0x000e620000004200 */
[----:B------:R-:W-:Y:S01]  /*7570*/  FADD.FTZ R5, R237, R8 ;  /* 0x00000008ed057221 */ /* 0x000fe20000010000 */
[----:B------:R-:W-:Y:S02]  /*7580*/  MOV R211, R160 ;  /* 0x000000a000d37202 */ /* 0x000fe40000000f00 */
[----:B------:R-:W-:Y:S01]  /*7590*/  MOV R237, R145 ;  /* 0x0000009100ed7202 */ /* 0x000fe20000000f00 */
[----:B------:R-:W-:Y:S01]  /*75a0*/  IMAD.MOV.U32 R241, RZ, RZ, R146 ;  /* 0x000000fffff17224 */ /* 0x000fe200078e0092 */
[----:B------:R-:W-:Y:S01]  /*75b0*/  MOV R239, R173 ;  /* 0x000000ad00ef7202 */ /* 0x000fe20000000f00 */
[----:B------:R-:W-:Y:S01]  /*75c0*/  MUFU.EX2 R96, R136 ;  /* 0x0000008800607308 */ /* 0x000fe20000000800 */
[----:B------:R-:W-:Y:S01]  /*75d0*/  MOV R238, R174 ;  /* 0x000000ae00ee7202 */ /* 0x000fe20000000f00 */
[----:B------:R-:W-:Y:S01]  /*75e0*/  IMAD.MOV.U32 R240, RZ, RZ, R172 ;  /* 0x000000fffff07224 */ /* 0x000fe200078e00ac */
[----:B------:R-:W-:Y:S01]  /*75f0*/  MOV R245, R175 ;  /* 0x000000af00f57202 */ /* 0x000fe20000000f00 */
[----:B------:R-:W1:Y:S01]  /*7600*/  LDSM.16.MT88.4 R164, [R219+0xb800] ;  /* 0x00b80000dba4783b */ /* 0x000e620000004200 */
[----:B--2---:R-:W-:-:S03]  /*7610*/  FADD.FTZ R12, R234, R0 ;  /* 0x00000000ea0c7221 */ /* 0x004fc60000010000 */
[----:B------:R-:W-:Y:S01]  /*7620*/  MUFU.EX2 R63, R63 ;  /* 0x0000003f003f7308 */ /* 0x000fe20000000800 */
[----:B------:R-:W2:Y:S01]  /*7630*/  LDSM.16.MT88.4 R16, [R218+0xb800] ;  /* 0x00b80000da10783b */ /* 0x000ea20000004200 */
[----:B---3--:R-:W-:Y:S02]  /*7640*/  FADD.FTZ R2, R235, R2 ;  /* 0x00000002eb027221 */ /* 0x008fe40000010000 */
[----:B------:R-:W-:Y:S01]  /*7650*/  FADD.FTZ R6, R128, R12 ;  /* 0x0000000c80067221 */ /* 0x000fe20000010000 */
[----:B------:R-:W-:Y:S01]  /*7660*/  MOV R128, R129 ;  /* 0x0000008100807202 */ /* 0x000fe20000000f00 */
[----:B------:R-:W-:Y:S02]  /*7670*/  IMAD.MOV.U32 R129, RZ, RZ, R130 ;  /* 0x000000ffff817224 */ /* 0x000fe400078e0082 */
[----:B------:R-:W-:Y:S01]  /*7680*/  MUFU.EX2 R75, R138 ;  /* 0x0000008a004b7308 */ /* 0x000fe20000000800 */
[----:B------:R-:W-:Y:S01]  /*7690*/  FADD.FTZ R0, R144, R2 ;  /* 0x0000000290007221 */ /* 0x000fe20000010000 */
[----:B------:R3:W5:Y:S01]  /*76a0*/  LDL.LU R72, [R1+0xc8] ;  /* 0x0000c80001487983 */ /* 0x0007620000300800 */
[----:B------:R-:W-:Y:S01]  /*76b0*/  FADD.FTZ R4, R128, R4 ;  /* 0x0000000480047221 */ /* 0x000fe20000010000 */
[----:B------:R-:W-:Y:S01]  /*76c0*/  MOV R119, R129 ;  /* 0x0000008100777202 */ /* 0x000fe20000000f00 */
[----:B------:R-:W-:Y:S01]  /*76d0*/  FADD.FTZ R2, R232, R5 ;  /* 0x00000005e8027221 */ /* 0x000fe20000010000 */
[----:B------:R-:W-:Y:S01]  /*76e0*/  MOV R130, R131 ;  /* 0x0000008300827202 */ /* 0x000fe20000000f00 */
[----:B------:R-:W-:-:S02]  /*76f0*/  FADD.FTZ R0, R231, R0 ;  /* 0x00000000e7007221 */ /* 0x000fc40000010000 */
[----:B------:R-:W-:Y:S01]  /*7700*/  FADD.FTZ R6, R230, R6 ;  /* 0x00000006e6067221 */ /* 0x000fe20000010000 */
[----:B------:R-:W-:Y:S01]  /*7710*/  MOV R131, R132 ;  /* 0x0000008400837202 */ /* 0x000fe20000000f00 */
[----:B------:R-:W-:Y:S01]  /*7720*/  FADD.FTZ R4, R229, R4 ;  /* 0x00000004e5047221 */ /* 0x000fe20000010000 */
[----:B------:R-:W1:Y:S01]  /*7730*/  MUFU.EX2 R11, R153 ;  /* 0x00000099000b7308 */ /* 0x000e620000000800 */
[----:B------:R-:W-:Y:S01]  /*7740*/  FADD.FTZ R2, R228, R2 ;  /* 0x00000002e4027221 */ /* 0x000fe20000010000 */
[----:B------:R3:W5:Y:S01]  /*7750*/  LDL.LU R250, [R1+0xc4] ;  /* 0x0000c40001fa7983 */ /* 0x0007620000300800 */
[----:B------:R-:W-:Y:S01]  /*7760*/  IMAD.MOV.U32 R132, RZ, RZ, R133 ;  /* 0x000000ffff847224 */ /* 0x000fe200078e0085 */
[----:B------:R-:W-:Y:S01]  /*7770*/  MOV R133, R134 ;  /* 0x0000008600857202 */ /* 0x000fe20000000f00 */
[----:B------:R-:W-:Y:S01]  /*7780*/  FADD.FTZ R5, R227, R0 ;  /* 0x00000000e3057221 */ /* 0x000fe20000010000 */
[----:B------:R-:W-:Y:S01]  /*7790*/  MOV R134, R135 ;  /* 0x0000008700867202 */ /* 0x000fe20000000f00 */
[----:B------:R-:W-:Y:S01]  /*77a0*/  FADD.FTZ R0, R119, R6 ;  /* 0x0000000677007221 */ /* 0x000fe20000010000 */
[----:B------:R-:W-:Y:S01]  /*77b0*/  MOV R111, R131 ;  /* 0x00000083006f7202 */ /* 0x000fe20000000f00 */
[----:B------:R-:W-:-:S02]  /*77c0*/  IMAD.MOV.U32 R135, RZ, RZ, R196 ;  /* 0x000000ffff877224 */ /* 0x000fc400078e00c4 */
[----:B------:R-:W-:Y:S02]  /*77d0*/  FADD.FTZ R4, R225, R4 ;  /* 0x00000004e1047221 */ /* 0x000fe40000010000 */
[----:B------:R-:W-:Y:S01]  /*77e0*/  FADD.FTZ R2, R224, R2 ;  /* 0x00000002e0027221 */ /* 0x000fe20000010000 */
[----:B------:R-:W-:Y:S01]  /*77f0*/  MOV R196, R197 ;  /* 0x000000c500c47202 */ /* 0x000fe20000000f00 */
[----:B------:R-:W-:Y:S01]  /*7800*/  IMAD.MOV.U32 R107, RZ, RZ, R130 ;  /* 0x000000ffff6b7224 */ /* 0x000fe200078e0082 */
[----:B------:R-:W1:Y:S01]  /*7810*/  MUFU.EX2 R15, R142 ;  /* 0x0000008e000f7308 */ /* 0x000e620000000800 */
[----:B------:R-:W-:Y:S01]  /*7820*/  FADD.FTZ R6, R223, R5 ;  /* 0x00000005df067221 */ /* 0x000fe20000010000 */
[----:B------:R-:W-:Y:S01]  /*7830*/  MOV R197, R198 ;  /* 0x000000c600c57202 */ /* 0x000fe20000000f00 */
[----:B------:R-:W-:Y:S01]  /*7840*/  FADD.FTZ R5, R222, R0 ;  /* 0x00000000de057221 */ /* 0x000fe20000010000 */
[----:B------:R-:W-:Y:S01]  /*7850*/  MOV R112, R132 ;  /* 0x0000008400707202 */ /* 0x000fe20000000f00 */
[----:B------:R-:W-:Y:S01]  /*7860*/  IMAD.MOV.U32 R198, RZ, RZ, R199 ;  /* 0x000000ffffc67224 */ /* 0x000fe200078e00c7 */
[----:B------:R-:W-:Y:S01]  /*7870*/  MOV R114, R134 ;  /* 0x0000008600727202 */ /* 0x000fe20000000f00 */
[----:B------:R-:W-:Y:S01]  /*7880*/  IMAD.MOV.U32 R113, RZ, RZ, R133 ;  /* 0x000000ffff717224 */ /* 0x000fe200078e0085 */
[----:B------:R-:W-:Y:S01]  /*7890*/  MOV R199, R212 ;  /* 0x000000d400c77202 */ /* 0x000fe20000000f00 */
[----:B------:R-:W-:Y:S01]  /*78a0*/  FADD.FTZ R7, R221, R4 ;  /* 0x00000004dd077221 */ /* 0x000fe20000010000 */
[----:B------:R-:W-:Y:S01]  /*78b0*/  MOV R115, R135 ;  /* 0x0000008700737202 */ /* 0x000fe20000000f00 */
[----:B------:R-:W-:Y:S01]  /*78c0*/  FADD.FTZ R2, R220, R2 ;  /* 0x00000002dc027221 */ /* 0x000fe20000010000 */
[----:B------:R-:W-:Y:S01]  /*78d0*/  MOV R212, R213 ;  /* 0x000000d500d47202 */ /* 0x000fe20000000f00 */
[----:B------:R-:W-:Y:S01]  /*78e0*/  FADD.FTZ R0, R107, R6 ;  /* 0x000000066b007221 */ /* 0x000fe20000010000 */
[----:B------:R-:W1:Y:S01]  /*78f0*/  MUFU.EX2 R10, R154 ;  /* 0x0000009a000a7308 */ /* 0x000e620000000800 */
[----:B------:R-:W-:Y:S01]  /*7900*/  FADD.FTZ R4, R111, R5 ;  /* 0x000000056f047221 */ /* 0x000fe20000010000 */
[----:B------:R-:W-:Y:S01]  /*7910*/  MOV R129, R197 ;  /* 0x000000c500817202 */ /* 0x000fe20000000f00 */
[----:B------:R-:W-:Y:S01]  /*7920*/  IMAD.MOV.U32 R213, RZ, RZ, R214 ;  /* 0x000000ffffd57224 */ /* 0x000fe200078e00d6 */
[----:B------:R-:W-:Y:S01]  /*7930*/  MOV R214, R215 ;  /* 0x000000d700d67202 */ /* 0x000fe20000000f00 */
[----:B------:R-:W-:Y:S01]  /*7940*/  IMAD.MOV.U32 R128, RZ, RZ, R196 ;  /* 0x000000ffff807224 */ /* 0x000fe200078e00c4 */
[----:B------:R-:W-:Y:S01]  /*7950*/  MOV R215, R169 ;  /* 0x000000a900d77202 */ /* 0x000fe20000000f00 */
[----:B------:R-:W-:Y:S01]  /*7960*/  FADD.FTZ R6, R112, R7 ;  /* 0x0000000770067221 */ /* 0x000fe20000010000 */
[----:B------:R-:W1:Y:S01]  /*7970*/  MUFU.EX2 R14, R143 ;  /* 0x0000008f000e7308 */ /* 0x000e620000000800 */
[----:B------:R-:W-:Y:S01]  /*7980*/  FADD.FTZ R5, R113, R2 ;  /* 0x0000000271057221 */ /* 0x000fe20000010000 */
[----:B------:R-:W-:Y:S01]  /*7990*/  MOV R130, R198 ;  /* 0x000000c600827202 */ /* 0x000fe20000000f00 */
[----:B------:R-:W-:Y:S01]  /*79a0*/  FADD.FTZ R2, R114, R0 ;  /* 0x0000000072027221 */ /* 0x000fe20000010000 */
[----:B------:R-:W-:Y:S01]  /*79b0*/  MOV R132, R212 ;  /* 0x000000d400847202 */ /* 0x000fe20000000f00 */
[----:B------:R-:W-:Y:S01]  /*79c0*/  IMAD.MOV.U32 R169, RZ, RZ, R170 ;  /* 0x000000ffffa97224 */ /* 0x000fe200078e00aa */
[----:B------:R3:W5:Y:S01]  /*79d0*/  LDL.LU R235, [R1+0xc0] ;  /* 0x0000c00001eb7983 */ /* 0x0007620000300800 */
[----:B------:R-:W-:-:S02]  /*79e0*/  IMAD.MOV.U32 R131, RZ, RZ, R199 ;  /* 0x000000ffff837224 */ /* 0x000fc400078e00c7 */
[----:B------:R-:W-:Y:S01]  /*79f0*/  FADD.FTZ R0, R115, R4 ;  /* 0x0000000473007221 */ /* 0x000fe20000010000 */
[----:B------:R-:W-:Y:S01]  /*7a00*/  MOV R170, R233 ;  /* 0x000000e900aa7202 */ /* 0x000fe20000000f00 */
[----:B------:R-:W-:Y:S01]  /*7a10*/  FADD.FTZ R6, R128, R6 ;  /* 0x0000000680067221 */ /* 0x000fe20000010000 */
[----:B------:R-:W-:Y:S01]  /*7a20*/  MOV R133, R213 ;  /* 0x000000d500857202 */ /* 0x000fe20000000f00 */
[----:B------:R-:W-:Y:S01]  /*7a30*/  FADD.FTZ R4, R129, R5 ;  /* 0x0000000581047221 */ /* 0x000fe20000010000 */
[----:B------:R-:W-:Y:S01]  /*7a40*/  MOV R135, R215 ;  /* 0x000000d700877202 */ /* 0x000fe20000000f00 */
[----:B------:R-:W-:Y:S01]  /*7a50*/  FADD.FTZ R0, R131, R0 ;  /* 0x0000000083007221 */ /* 0x000fe20000010000 */
[----:B------:R-:W-:Y:S01]  /*7a60*/  MOV R212, R169 ;  /* 0x000000a900d47202 */ /* 0x000fe20000000f00 */
[----:B------:R-:W-:Y:S02]  /*7a70*/  IMAD.MOV.U32 R134, RZ, RZ, R214 ;  /* 0x000000ffff867224 */ /* 0x000fe400078e00d6 */
[----:B------:R-:W-:Y:S01]  /*7a80*/  FADD.FTZ R2, R130, R2 ;  /* 0x0000000282027221 */ /* 0x000fe20000010000 */
        /* <DEDUP_REMOVED lines=9> */
[----:B------:R3:W5:Y:S01]  /*7b20*/  LDL.LU R233, [R1+0xb8] ;  /* 0x0000b80001e97983 */ /* 0x0007620000300800 */
[----:B------:R-:W-:Y:S02]  /*7b30*/  FADD.FTZ R5, R212, R5 ;  /* 0x00000005d4057221 */ /* 0x000fe40000010000 */
        /* <DEDUP_REMOVED lines=13> */
[----:B------:R-:W-:Y:S01]  /*7c10*/  FADD.FTZ R4, R241, R4 ;  /* 0x00000004f1047221 */ /* 0x000fe20000010000 */
[----:B------:R3:W5:Y:S01]  /*7c20*/  LDL.LU R229, [R1+0xa8] ;  /* 0x0000a80001e57983 */ /* 0x0007620000300800 */
[----:B------:R-:W-:Y:S02]  /*7c30*/  FADD.FTZ R0, R239, R0 ;  /* 0x00000000ef007221 */ /* 0x000fe40000010000 */
[----:B------:R-:W-:Y:S01]  /*7c40*/  FADD.FTZ R2, R238, R2 ;  /* 0x00000002ee027221 */ /* 0x000fe20000010000 */
        /* <DEDUP_REMOVED lines=32> */
[----:B------:R3:W5:Y:S01]  /*7e50*/  LDL.LU R220, [R1+0x84] ;  /* 0x0000840001dc7983 */ /* 0x0007620000300800 */
        /* <DEDUP_REMOVED lines=16> */
[----:B----4-:R-:W-:Y:S02]  /*7f60*/  FADD.FTZ R5, R24, R5 ;  /* 0x0000000518057221 */ /* 0x010fe40000010000 */
[----:B-1----:R-:W-:Y:S02]  /*7f70*/  FADD.FTZ R4, R11, R4 ;  /* 0x000000040b047221 */ /* 0x002fe40000010000 */
        /* <DEDUP_REMOVED lines=13> */
[----:B------:R-:W-:Y:S01]  /*8050*/  FADD.FTZ R2, R60, R2 ;  /* 0x000000023c027221 */ /* 0x000fe20000010000 */
        /* <DEDUP_REMOVED lines=16> */
[C---:B------:R-:W-:Y:S08]  /*8160*/  HMMA.16816.F32 R172, R192.reuse, R180, R68 ;  /* 0x000000b4c0ac723c */ /* 0x040ff00000001844 */
[----:B------:R-:W-:Y:S08]  /*8170*/  HMMA.16816.F32 R176, R192, R182, R64 ;  /* 0x000000b6c0b0723c */ /* 0x000ff00000001840 */
[C---:B------:R-:W-:Y:S08]  /*8180*/  HMMA.16816.F32 R140, R196.reuse, R148, R52 ;  /* 0x00000094c48c723c */ /* 0x040ff00000001834 */
[C---:B------:R-:W-:Y:S08]  /*8190*/  HMMA.16816.F32 R152, R196.reuse, R164, R44 ;  /* 0x000000a4c498723c */ /* 0x040ff0000000182c */
[----:B------:R-:W-:Y:S08]  /*81a0*/  HMMA.16816.F32 R168, R196, R180, R28 ;  /* 0x000000b4c4a8723c */ /* 0x000ff0000000181c */
[----:B--2---:R-:W-:Y:S08]  /*81b0*/  HMMA.16816.F32 R188, R192, R16, R56 ;  /* 0x00000010c0bc723c */ /* 0x004ff00000001838 */
[C---:B------:R-:W-:Y:S08]  /*81c0*/  HMMA.16816.F32 R148, R196.reuse, R150, R48 ;  /* 0x00000096c494723c */ /* 0x040ff00000001830 */
[C---:B------:R-:W-:Y:S08]  /*81d0*/  HMMA.16816.F32 R164, R196.reuse, R166, R40 ;  /* 0x000000a6c4a4723c */ /* 0x040ff00000001828 */
[C---:B------:R-:W-:Y:S08]  /*81e0*/  HMMA.16816.F32 R180, R196.reuse, R182, R32 ;  /* 0x000000b6c4b4723c */ /* 0x040ff00000001820 */
[----:B------:R-:W-:Y:S08]  /*81f0*/  HMMA.16816.F32 R184, R196, R16, R184 ;  /* 0x00000010c4b8723c */ /* 0x000ff000000018b8 */
[-C--:B------:R-:W-:Y:S08]  /*8200*/  HMMA.16816.F32 R192, R192, R18.reuse, R36 ;  /* 0x00000012c0c0723c */ /* 0x080ff00000001824 */
[----:B------:R-:W-:Y:S01]  /*8210*/  HMMA.16816.F32 R196, R196, R18, R20 ;  /* 0x00000012c4c4723c */ /* 0x000fe20000001814 */
[----:B------:R-:W-:Y:S01]  /*8220*/  @!UPT UIADD3 URZ, URZ, URZ, URZ ;  /* 0x0000003f3f3ff290 */ /* 0x000fe2000fffe03f */
[----:B------:R-:W-:Y:S11]  /*8230*/  @!P0 BRA `(.L_x_11) ;  /* 0x0000608000008947 */ /* 0x000ff60003800000 */
[----:B---3-5:R-:W-:Y:S01]  /*8240*/  IADD3 R0, R250, -0x2, RZ ;  /* 0xfffffffefa007810 */ /* 0x028fe20007ffe0ff */
[----:B------:R-:W-:Y:S01]  /*8250*/  IMAD.MOV.U32 R133, RZ, RZ, R73 ;  /* 0x000000ffff857224 */ /* 0x000fe200078e0049 */
[----:B------:R-:W-:Y:S01]  /*8260*/  MOV R135, R3 ;  /* 0x0000000300877202 */ /* 0x000fe20000000f00 */
[----:B------:R-:W-:Y:S01]  /*8270*/  IMAD.MOV.U32 R132, RZ, RZ, R74 ;  /* 0x000000ffff847224 */ /* 0x000fe200078e004a */
[----:B------:R-:W-:Y:S01]  /*8280*/  MOV R134, R72 ;  /* 0x0000004800867202 */ /* 0x000fe20000000f00 */
[----:B------:R1:W-:Y:S01]  /*8290*/  STL [R1+0x2c], R0 ;  /* 0x00002c0001007387 */ /* 0x0003e20000100800 */
[----:B------:R-:W-:Y:S05]  /*82a0*/  BRA `(.L_x_12) ;  /* 0x0000027000007947 */ /* 0x000fea0003800000 */
.L_x_14:
        /* <DEDUP_REMOVED lines=39> */
.L_x_12:
[----:B------:R-:W2:Y:S01]  /*8520*/  LDL R236, [R1+0x2c] ;  /* 0x00002c0001ec7983 */ /* 0x000ea20000100800 */
[----:B------:R-:W-:Y:S04]  /*8530*/  DEPBAR.LE SB0, 0x0 ;  /* 0x000080000000791a */ /* 0x000fe80000000000 */
[----:B------:R-:W3:Y:S06]  /*8540*/  LDL.64 R14, [R1+0x50] ;  /* 0x00005000010e7983 */ /* 0x000eec0000100a00 */
[----:B------:R-:W4:Y:S04]  /*8550*/  LDL R6, [R1+0x40] ;  /* 0x0000400001067983 */ /* 0x000f280000100800 */
[----:B------:R-:W-:Y:S01]  /*8560*/  BAR.SYNC.DEFER_BLOCKING 0x0 ;  /* 0x0000000000007b1d */ /* 0x000fe20000010000 */
[----:B-12---:R-:W-:Y:S01]  /*8570*/  SHF.R.S32.HI R0, RZ, 0x1f, R236 ;  /* 0x0000001fff007819 */ /* 0x006fe200000114ec */
[----:B------:R-:W-:Y:S04]  /*8580*/  IMAD.WIDE.U32 R4, R236, c[0x0][0x1a0], RZ ;  /* 0x00006800ec047a25 */ /* 0x000fe800078e00ff */
[----:B------:R-:W-:Y:S04]  /*8590*/  IMAD R0, R0, c[0x0][0x1a0], RZ ;  /* 0x0000680000007a24 */ /* 0x000fe800078e02ff */
[----:B------:R-:W-:Y:S01]  /*85a0*/  IMAD R2, R236, c[0x0][0x1a4], R0 ;  /* 0x00006900ec027a24 */ /* 0x000fe200078e0200 */
[----:B---3--:R-:W-:Y:S04]  /*85b0*/  LEA R0, P0, R4, R14, 0x7 ;  /* 0x0000000e04007211 */ /* 0x008fe800078038ff */
[----:B------:R-:W-:Y:S02]  /*85c0*/  IADD3 R3, R5, R2, RZ ;  /* 0x0000000205037210 */ /* 0x000fe40007ffe0ff */
[----:B------:R-:W-:Y:S02]  /*85d0*/  LEA R2, P1, R0, c[0x0][0x170], 0x1 ;  /* 0x00005c0000027a11 */ /* 0x000fe400078208ff */
[----:B----4-:R-:W-:Y:S02]  /*85e0*/  LEA.HI.X R4, R4, R6, R3, 0x7, P0 ;  /* 0x0000000604047211 */ /* 0x010fe400000f3c03 */
        /* <DEDUP_REMOVED lines=23> */
[----:B------:R1:W-:Y:S08]  /*8760*/  LDGSTS.E.BYPASS.LTC128B.128 [R235+0xa800], [R4.64] ;  /* 0x0a80000004eb7fae */ /* 0x0003f0000b901d48 */
[----:B------:R2:W-:Y:S08]  /*8770*/  LDGSTS.E.BYPASS.LTC128B.128 [R235+0xb000], [R2.64] ;  /* 0x0b00000002eb7fae */ /* 0x0005f0000b901d48 */
[----:B------:R1:W-:Y:S08]  /*8780*/  LDGSTS.E.BYPASS.LTC128B.128 [R235+0xb800], [R6.64] ;  /* 0x0b80000006eb7fae */ /* 0x0003f0000b901d48 */
[----:B------:R-:W-:Y:S08]  /*8790*/  LDSM.16.M88.4 R128, [R223] ;  /* 0x00000000df80783b */ /* 0x000ff00000000200 */
[----:B------:R-:W1:Y:S08]  /*87a0*/  LDSM.16.M88.4 R16, [R222] ;  /* 0x00000000de10783b */ /* 0x000e700000000200 */
[----:B------:R-:W4:Y:S08]  /*87b0*/  LDSM.16.M88.4 R124, [R223+0x2000] ;  /* 0x00200000df7c783b */ /* 0x000f300000000200 */
[----:B------:R-:W5:Y:S08]  /*87c0*/  LDSM.16.M88.4 R32, [R222+0x800] ;  /* 0x00080000de20783b */ /* 0x000f700000000200 */
[----:B------:R-:W2:Y:S08]  /*87d0*/  LDSM.16.M88.4 R48, [R222+0x1000] ;  /* 0x00100000de30783b */ /* 0x000eb00000000200 */
[----:B------:R-:W2:Y:S01]  /*87e0*/  LDSM.16.M88.4 R64, [R222+0x1800] ;  /* 0x00180000de40783b */ /* 0x000ea20000000200 */
[-C--:B-1----:R-:W-:Y:S07]  /*87f0*/  HMMA.16816.F32 R4, R128, R16.reuse, RZ ;  /* 0x000000108004723c */ /* 0x082fee00000018ff */
[----:B------:R-:W1:Y:S01]  /*8800*/  LDSM.16.M88.4 R80, [R222+0x2000] ;  /* 0x00200000de50783b */ /* 0x000e620000000200 */
[C---:B----4-:R-:W-:Y:S07]  /*8810*/  HMMA.16816.F32 R8, R124.reuse, R16, RZ ;  /* 0x000000107c08723c */ /* 0x050fee00000018ff */
[----:B------:R-:W0:Y:S01]  /*8820*/  LDGDEPBAR ;  /* 0x00000000000079af */ /* 0x000e220000000000 */
[-C--:B---3--:R-:W-:Y:S07]  /*8830*/  HMMA.16816.F32 R12, R124, R18.reuse, RZ ;  /* 0x000000127c0c723c */ /* 0x088fee00000018ff */
[----:B------:R-:W3:Y:S01]  /*8840*/  LDSM.16.M88.4 R96, [R222+0x2800] ;  /* 0x00280000de60783b */ /* 0x000ee20000000200 */
[C---:B------:R-:W-:Y:S07]  /*8850*/  HMMA.16816.F32 R16, R128.reuse, R18, RZ ;  /* 0x000000128010723c */ /* 0x040fee00000018ff */
[----:B------:R-:W4:Y:S01]  /*8860*/  LDSM.16.M88.4 R112, [R222+0x3000] ;  /* 0x00300000de70783b */ /* 0x000f220000000200 */
[-C--:B-----5:R-:W-:Y:S07]  /*8870*/  HMMA.16816.F32 R20, R128, R32.reuse, RZ ;  /* 0x000000208014723c */ /* 0x0a0fee00000018ff */
[----:B------:R-:W5:Y:S01]  /*8880*/  LDSM.16.M88.4 R200, [R222+0x3800] ;  /* 0x00380000dec8783b */ /* 0x000f620000000200 */
[C---:B------:R-:W-:Y:S07]  /*8890*/  HMMA.16816.F32 R24, R124.reuse, R32, RZ ;  /* 0x000000207c18723c */ /* 0x040fee00000018ff */
[----:B------:R-:W-:Y:S01]  /*88a0*/  LDSM.16.M88.4 R204, [R226] ;  /* 0x00000000e2cc783b */ /* 0x000fe20000000200 */
[-C--:B------:R-:W-:Y:S07]  /*88b0*/  HMMA.16816.F32 R28, R124, R34.reuse, RZ ;  /* 0x000000227c1c723c */ /* 0x080fee00000018ff */
[----:B------:R-:W1:Y:S01]  /*88c0*/  LDSM.16.M88.4 R208, [R221] ;  /* 0x00000000ddd0783b */ /* 0x000e620000000200 */
[C---:B------:R-:W-:Y:S07]  /*88d0*/  HMMA.16816.F32 R32, R128.reuse, R34, RZ ;  /* 0x000000228020723c */ /* 0x040fee00000018ff */
[----:B------:R-:W1:Y:S01]  /*88e0*/  LDSM.16.M88.4 R212, [R226+0x2000] ;  /* 0x00200000e2d4783b */ /* 0x000e620000000200 */
[-C--:B--2---:R-:W-:Y:S08]  /*88f0*/  HMMA.16816.F32 R36, R128, R48.reuse, RZ ;  /* 0x000000308024723c */ /* 0x084ff000000018ff */
[C---:B------:R-:W-:Y:S08]  /*8900*/  HMMA.16816.F32 R40, R124.reuse, R48, RZ ;  /* 0x000000307c28723c */ /* 0x040ff000000018ff */
[-C--:B------:R-:W-:Y:S08]  /*8910*/  HMMA.16816.F32 R44, R124, R50.reuse, RZ ;  /* 0x000000327c2c723c */ /* 0x080ff000000018ff */
[C---:B------:R-:W-:Y:S08]  /*8920*/  HMMA.16816.F32 R48, R128.reuse, R50, RZ ;  /* 0x000000328030723c */ /* 0x040ff000000018ff */
        /* <DEDUP_REMOVED lines=8> */
[-C--:B---3--:R-:W-:Y:S08]  /*89b0*/  HMMA.16816.F32 R84, R128, R96.reuse, RZ ;  /* 0x000000608054723c */ /* 0x088ff000000018ff */
[C---:B------:R-:W-:Y:S08]  /*89c0*/  HMMA.16816.F32 R88, R124.reuse, R96, RZ ;  /* 0x000000607c58723c */ /* 0x040ff000000018ff */
[-C--:B------:R-:W-:Y:S08]  /*89d0*/  HMMA.16816.F32 R92, R124, R98.reuse, RZ ;  /* 0x000000627c5c723c */ /* 0x080ff000000018ff */
[C---:B------:R-:W-:Y:S08]  /*89e0*/  HMMA.16816.F32 R96, R128.reuse, R98, RZ ;  /* 0x000000628060723c */ /* 0x040ff000000018ff */
[-C--:B----4-:R-:W-:Y:S08]  /*89f0*/  HMMA.16816.F32 R100, R128, R112.reuse, RZ ;  /* 0x000000708064723c */ /* 0x090ff000000018ff */
[C---:B------:R-:W-:Y:S08]  /*8a00*/  HMMA.16816.F32 R104, R124.reuse, R112, RZ ;  /* 0x000000707c68723c */ /* 0x040ff000000018ff */
[-C--:B------:R-:W-:Y:S08]  /*8a10*/  HMMA.16816.F32 R108, R124, R114.reuse, RZ ;  /* 0x000000727c6c723c */ /* 0x080ff000000018ff */
[C---:B------:R-:W-:Y:S08]  /*8a20*/  HMMA.16816.F32 R112, R128.reuse, R114, RZ ;  /* 0x000000728070723c */ /* 0x040ff000000018ff */
[-C--:B-----5:R-:W-:Y:S08]  /*8a30*/  HMMA.16816.F32 R116, R128, R200.reuse, RZ ;  /* 0x000000c88074723c */ /* 0x0a0ff000000018ff */
        /* <DEDUP_REMOVED lines=86> */
[----:B------:R-:W2:Y:S07]  /*8fa0*/  LDSM.16.M88.4 R204, [R225+0x2000] ;  /* 0x00200000e1cc783b */ /* 0x000eae0000000200 */
[-C--:B-1----:R-:W-:Y:S08]  /*8fb0*/  HMMA.16816.F32 R4, R212, R200.reuse, R4 ;  /* 0x000000c8d404723c */ /* 0x082ff00000001804 */
[C---:B--2---:R-:W-:Y:S08]  /*8fc0*/  HMMA.16816.F32 R8, R204.reuse, R200, R8 ;  /* 0x000000c8cc08723c */ /* 0x044ff00000001808 */
[-C--:B------:R-:W-:Y:S08]  /*8fd0*/  HMMA.16816.F32 R12, R204, R202.reuse, R12 ;  /* 0x000000cacc0c723c */ /* 0x080ff0000000180c */
[----:B------:R-:W-:Y:S01]  /*8fe0*/  FMUL.FTZ R5, R5, c[0x0][0x2ec] ;  /* 0x0000bb0005057a20 */ /* 0x000fe20000410000 */
[C---:B------:R-:W-:Y:S03]  /*8ff0*/  HMMA.16816.F32 R16, R212.reuse, R202, R16 ;  /* 0x000000cad410723c */ /* 0x040fe60000001810 */
[----:B------:R-:W1:Y:S01]  /*9000*/  MUFU.TANH R0, R5 ;  /* 0x0000000500007308 */ /* 0x000e620000002400 */
[----:B------:R-:W-:Y:S02]  /*9010*/  FMUL.FTZ R7, R7, c[0x0][0x2ec] ;  /* 0x0000bb0007077a20 */ /* 0x000fe40000410000 */
[----:B------:R-:W-:Y:S02]  /*9020*/  FMUL.FTZ R4, R4, c[0x0][0x2ec] ;  /* 0x0000bb0004047a20 */ /* 0x000fe40000410000 */
[----:B------:R-:W-:Y:S04]  /*9030*/  FMUL.FTZ R6, R6, c[0x0][0x2ec] ;  /* 0x0000bb0006067a20 */ /* 0x000fe80000410000 */
[----:B------:R-:W-:Y:S01]  /*9040*/  FMUL.FTZ R8, R8, c[0x0][0x2ec] ;  /* 0x0000bb0008087a20 */ /* 0x000fe20000410000 */
[----:B------:R-:W-:Y:S01]  /*9050*/  MUFU.TANH R243, R4 ;  /* 0x0000000400f37308 */ /* 0x000fe20000002400 */
[----:B------:R-:W-:Y:S02]  /*9060*/  FMUL.FTZ R9, R9, c[0x0][0x2ec] ;  /* 0x0000bb0009097a20 */ /* 0x000fe40000410000 */
[----:B------:R-:W-:Y:S02]  /*9070*/  FMUL.FTZ R10, R10, c[0x0][0x2ec] ;  /* 0x0000bb000a0a7a20 */ /* 0x000fe40000410000 */
[----:B------:R-:W-:Y:S02]  /*9080*/  FMUL.FTZ R11, R11, c[0x0][0x2ec] ;  /* 0x0000bb000b0b7a20 */ /* 0x000fe40000410000 */
[----:B------:R-:W-:Y:S02]  /*9090*/  FMUL.FTZ R14, R14, c[0x0][0x2ec] ;  /* 0x0000bb000e0e7a20 */ /* 0x000fe40000410000 */
[----:B------:R-:W-:Y:S01]  /*90a0*/  FMUL.FTZ R15, R15, c[0x0][0x2ec] ;  /* 0x0000bb000f0f7a20 */ /* 0x000fe20000410000 */
[----:B------:R-:W-:Y:S01]  /*90b0*/  MUFU.TANH R242, R6 ;  /* 0x0000000600f27308 */ /* 0x000fe20000002400 */
[----:B------:R-:W-:Y:S02]  /*90c0*/  FMUL.FTZ R16, R16, c[0x0][0x2ec] ;  /* 0x0000bb0010107a20 */ /* 0x000fe40000410000 */
[----:B------:R-:W-:Y:S01]  /*90d0*/  FMUL.FTZ R17, R17, c[0x0][0x2ec] ;  /* 0x0000bb0011117a20 */ /* 0x000fe20000410000 */
[----:B-1----:R1:W-:Y:S01]  /*90e0*/  STL [R1+0x8], R0 ;  /* 0x0000080001007387 */ /* 0x0023e20000100800 */
[----:B------:R-:W-:Y:S02]  /*90f0*/  FMUL.FTZ R18, R18, c[0x0][0x2ec] ;  /* 0x0000bb0012127a20 */ /* 0x000fe40000410000 */
[----:B------:R-:W-:Y:S02]  /*9100*/  FMUL.FTZ R19, R19, c[0x0][0x2ec] ;  /* 0x0000bb0013137a20 */ /* 0x000fe40000410000 */
[----:B------:R-:W-:Y:S01]  /*9110*/  FMUL.FTZ R12, R12, c[0x0][0x2ec] ;  /* 0x0000bb000c0c7a20 */ /* 0x000fe20000410000 */
[----:B------:R-:W-:Y:S01]  /*9120*/  MUFU.TANH R246, R8 ;  /* 0x0000000800f67308 */ /* 0x000fe20000002400 */
[----:B------:R-:W-:Y:S09]  /*9130*/  FMUL.FTZ R13, R13, c[0x0][0x2ec] ;  /* 0x0000bb000d0d7a20 */ /* 0x000ff20000410000 */
[----:B------:R-:W-:Y:S10]  /*9140*/  MUFU.TANH R241, R10 ;  /* 0x0000000a00f17308 */ /* 0x000ff40000002400 */
[----:B-1----:R1:W2:Y:S10]  /*9150*/  MUFU.TANH R0, R7 ;  /* 0x0000000700007308 */ /* 0x0022b40000002400 */
[----:B------:R-:W-:Y:S10]  /*9160*/  MUFU.TANH R252, R11 ;  /* 0x0000000b00fc7308 */ /* 0x000ff40000002400 */
[----:B------:R-:W-:Y:S01]  /*9170*/  MUFU.TANH R251, R12 ;  /* 0x0000000c00fb7308 */ /* 0x000fe20000002400 */
[----:B-1----:R-:W1:Y:S09]  /*9180*/  LDSM.16.M88.4 R4, [R220+0x800] ;  /* 0x00080000dc04783b */ /* 0x002e720000000200 */
[----:B------:R-:W-:Y:S01]  /*9190*/  MUFU.TANH R250, R13 ;  /* 0x0000000d00fa7308 */ /* 0x000fe20000002400 */
[----:B--2---:R2:W-:Y:S09]  /*91a0*/  STL [R1], R0 ;  /* 0x0000000001007387 */ /* 0x0045f20000100800 */
[----:B------:R-:W-:Y:S10]  /*91b0*/  MUFU.TANH R249, R14 ;  /* 0x0000000e00f97308 */ /* 0x000ff40000002400 */
[----:B------:R-:W-:Y:S10]  /*91c0*/  MUFU.TANH R248, R15 ;  /* 0x0000000f00f87308 */ /* 0x000ff40000002400 */
[----:B--2---:R2:W3:Y:S01]  /*91d0*/  MUFU.TANH R0, R9 ;  /* 0x0000000900007308 */ /* 0x0044e20000002400 */
[-C--:B-1----:R-:W-:Y:S09]  /*91e0*/  HMMA.16816.F32 R20, R212, R4.reuse, R20 ;  /* 0x00000004d414723c */ /* 0x082ff20000001814 */
[----:B------:R-:W-:Y:S01]  /*91f0*/  MUFU.TANH R237, R16 ;  /* 0x0000001000ed7308 */ /* 0x000fe20000002400 */
[C---:B------:R-:W-:Y:S09]  /*9200*/  HMMA.16816.F32 R24, R204.reuse, R4, R24 ;  /* 0x00000004cc18723c */ /* 0x040ff20000001818 */
[----:B------:R-:W-:Y:S01]  /*9210*/  MUFU.TANH R17, R17 ;  /* 0x0000001100117308 */ /* 0x000fe20000002400 */
[-C--:B------:R-:W-:Y:S01]  /*9220*/  HMMA.16816.F32 R28, R204, R6.reuse, R28 ;  /* 0x00000006cc1c723c */ /* 0x080fe2000000181c */
[----:B--2---:R-:W1:Y:S03]  /*9230*/  LDSM.16.M88.4 R8, [R220+0x1000] ;  /* 0x00100000dc08783b */ /* 0x004e660000000200 */
[----:B------:R-:W-:Y:S04]  /*9240*/  FMUL.FTZ R20, R20, c[0x0][0x2ec] ;  /* 0x0000bb0014147a20 */ /* 0x000fe80000410000 */
[C---:B------:R-:W-:Y:S01]  /*9250*/  HMMA.16816.F32 R32, R212.reuse, R6, R32 ;  /* 0x00000006d420723c */ /* 0x040fe20000001820 */
[----:B------:R-:W-:Y:S01]  /*9260*/  MUFU.TANH R18, R18 ;  /* 0x0000001200127308 */ /* 0x000fe20000002400 */
[----:B------:R-:W2:Y:S02]  /*9270*/  LDSM.16.M88.4 R4, [R220+0x1800] ;  /* 0x00180000dc04783b */ /* 0x000ea40000000200 */
[----:B------:R-:W-:Y:S02]  /*9280*/  FMUL.FTZ R21, R21, c[0x0][0x2ec] ;  /* 0x0000bb0015157a20 */ /* 0x000fe40000410000 */
[----:B------:R-:W-:Y:S02]  /*9290*/  FMUL.FTZ R22, R22, c[0x0][0x2ec] ;  /* 0x0000bb0016167a20 */ /* 0x000fe40000410000 */
[----:B------:R-:W-:Y:S03]  /*92a0*/  FMUL.FTZ R23, R23, c[0x0][0x2ec] ;  /* 0x0000bb0017177a20 */ /* 0x000fe60000410000 */
[----:B------:R-:W-:Y:S01]  /*92b0*/  MUFU.TANH R19, R19 ;  /* 0x0000001300137308 */ /* 0x000fe20000002400 */
[----:B---3--:R3:W-:Y:S01]  /*92c0*/  STL [R1+0x4], R0 ;  /* 0x0000040001007387 */ /* 0x0087e20000100800 */
[----:B------:R-:W-:Y:S02]  /*92d0*/  FMUL.FTZ R24, R24, c[0x0][0x2ec] ;  /* 0x0000bb0018187a20 */ /* 0x000fe40000410000 */
[----:B------:R-:W-:Y:S02]  /*92e0*/  FMUL.FTZ R25, R25, c[0x0][0x2ec] ;  /* 0x0000bb0019197a20 */ /* 0x000fe40000410000 */
[----:B------:R-:W-:Y:S02]  /*92f0*/  FMUL.FTZ R28, R28, c[0x0][0x2ec] ;  /* 0x0000bb001c1c7a20 */ /* 0x000fe40000410000 */
[----:B------:R-:W-:Y:S02]  /*9300*/  FMUL.FTZ R26, R26, c[0x0][0x2ec] ;  /* 0x0000bb001a1a7a20 */ /* 0x000fe40000410000 */
        /* <DEDUP_REMOVED lines=9> */
[-C--:B-1----:R-:W-:Y:S03]  /*93a0*/  HMMA.16816.F32 R36, R212, R8.reuse, R36 ;  /* 0x00000008d424723c */ /* 0x082fe60000001824 */
[----:B------:R-:W-:Y:S03]  /*93b0*/  FMUL.FTZ R35, R35, c[0x0][0x2ec] ;  /* 0x0000bb0023237a20 */ /* 0x000fe60000410000 */
[----:B---3--:R-:W1:Y:S02]  /*93c0*/  MUFU.TANH R0, R28 ;  /* 0x0000001c00007308 */ /* 0x008e640000002400 */
[C---:B------:R-:W-:Y:S08]  /*93d0*/  HMMA.16816.F32 R40, R204.reuse, R8, R40 ;  /* 0x00000008cc28723c */ /* 0x040ff00000001828 */
[----:B------:R-:W-:Y:S01]  /*93e0*/  MUFU.TANH R22, R22 ;  /* 0x0000001600167308 */ /* 0x000fe20000002400 */
[-C--:B------:R-:W-:Y:S07]  /*93f0*/  HMMA.16816.F32 R44, R204, R10.reuse, R44 ;  /* 0x0000000acc2c723c */ /* 0x080fee000000182c */
[----:B------:R-:W-:Y:S01]  /*9400*/  FMUL.FTZ R39, R39, c[0x0][0x2ec] ;  /* 0x0000bb0027277a20 */ /* 0x000fe20000410000 */
[C---:B------:R-:W-:Y:S01]  /*9410*/  HMMA.16816.F32 R48, R212.reuse, R10, R48 ;  /* 0x0000000ad430723c */ /* 0x040fe20000001830 */
[----:B------:R-:W-:Y:S01]  /*9420*/  MUFU.TANH R23, R23 ;  /* 0x0000001700177308 */ /* 0x000fe20000002400 */
[----:B------:R-:W3:Y:S02]  /*9430*/  LDSM.16.M88.4 R8, [R220+0x2000] ;  /* 0x00200000dc08783b */ /* 0x000ee40000000200 */
[----:B------:R-:W-:Y:S02]  /*9440*/  FMUL.FTZ R36, R36, c[0x0][0x2ec] ;  /* 0x0000bb0024247a20 */ /* 0x000fe40000410000 */
[----:B------:R-:W-:Y:S02]  /*9450*/  FMUL.FTZ R37, R37, c[0x0][0x2ec] ;  /* 0x0000bb0025257a20 */ /* 0x000fe40000410000 */
[-C--:B--2---:R-:W-:Y:S02]  /*9460*/  HMMA.16816.F32 R52, R212, R4.reuse, R52 ;  /* 0x00000004d434723c */ /* 0x084fe40000001834 */
[----:B-1----:R1:W-:Y:S01]  /*9470*/  STL [R1+0xc], R0 ;  /* 0x00000c0001007387 */ /* 0x0023e20000100800 */
[----:B------:R-:W-:Y:S01]  /*9480*/  MUFU.TANH R28, R39 ;  /* 0x00000027001c7308 */ /* 0x000fe20000002400 */
[----:B------:R-:W-:Y:S02]  /*9490*/  FMUL.FTZ R38, R38, c[0x0][0x2ec] ;  /* 0x0000bb0026267a20 */ /* 0x000fe40000410000 */
[----:B------:R-:W-:Y:S02]  /*94a0*/  FMUL.FTZ R40, R40, c[0x0][0x2ec] ;  /* 0x0000bb0028287a20 */ /* 0x000fe40000410000 */
[C---:B------:R-:W-:Y:S04]  /*94b0*/  HMMA.16816.F32 R56, R204.reuse, R4, R56 ;  /* 0x00000004cc38723c */ /* 0x040fe80000001838 */
[----:B------:R-:W-:Y:S01]  /*94c0*/  FMUL.FTZ R41, R41, c[0x0][0x2ec] ;  /* 0x0000bb0029297a20 */ /* 0x000fe20000410000 */
[----:B------:R-:W-:Y:S01]  /*94d0*/  MUFU.TANH R247, R24 ;  /* 0x0000001800f77308 */ /* 0x000fe20000002400 */
[----:B------:R-:W-:Y:S02]  /*94e0*/  FMUL.FTZ R42, R42, c[0x0][0x2ec] ;  /* 0x0000bb002a2a7a20 */ /* 0x000fe40000410000 */
[-C--:B------:R-:W-:Y:S04]  /*94f0*/  HMMA.16816.F32 R60, R204, R6.reuse, R60 ;  /* 0x00000006cc3c723c */ /* 0x080fe8000000183c */
[----:B------:R-:W-:Y:S02]  /*9500*/  FMUL.FTZ R43, R43, c[0x0][0x2ec] ;  /* 0x0000bb002b2b7a20 */ /* 0x000fe40000410000 */
[----:B------:R-:W-:Y:S01]  /*9510*/  FMUL.FTZ R44, R44, c[0x0][0x2ec] ;  /* 0x0000bb002c2c7a20 */ /* 0x000fe20000410000 */
[----:B------:R-:W-:Y:S01]  /*9520*/  MUFU.TANH R244, R25 ;  /* 0x0000001900f47308 */ /* 0x000fe20000002400 */
[C---:B------:R-:W-:Y:S01]  /*9530*/  HMMA.16816.F32 R64, R212.reuse, R6, R64 ;  /* 0x00000006d440723c */ /* 0x040fe20000001840 */
[----:B------:R-:W2:Y:S03]  /*9540*/  LDSM.16.M88.4 R4, [R220+0x2800] ;  /* 0x00280000dc04783b */ /* 0x000ea60000000200 */
[----:B------:R-:W-:Y:S02]  /*9550*/  FMUL.FTZ R54, R54, c[0x0][0x2ec] ;  /* 0x0000bb0036367a20 */ /* 0x000fe40000410000 */
[----:B------:R-:W-:Y:S02]  /*9560*/  FMUL.FTZ R45, R45, c[0x0][0x2ec] ;  /* 0x0000bb002d2d7a20 */ /* 0x000fe40000410000 */
[----:B------:R-:W-:Y:S01]  /*9570*/  FMUL.FTZ R56, R56, c[0x0][0x2ec] ;  /* 0x0000bb0038387a20 */ /* 0x000fe20000410000 */
[----:B-1----:R-:W1:Y:S01]  /*9580*/  MUFU.TANH R0, R54 ;  /* 0x0000003600007308 */ /* 0x002e620000002400 */
[-C--:B---3--:R-:W-:Y:S03]  /*9590*/  HMMA.16816.F32 R68, R212, R8.reuse, R68 ;  /* 0x00000008d444723c */ /* 0x088fe60000001844 */
[----:B------:R-:W-:Y:S02]  /*95a0*/  FMUL.FTZ R57, R57, c[0x0][0x2ec] ;  /* 0x0000bb0039397a20 */ /* 0x000fe40000410000 */
[----:B------:R-:W-:Y:S02]  /*95b0*/  FMUL.FTZ R59, R59, c[0x0][0x2ec] ;  /* 0x0000bb003b3b7a20 */ /* 0x000fe40000410000 */
[----:B------:R-:W-:Y:S01]  /*95c0*/  FMUL.FTZ R60, R60, c[0x0][0x2ec] ;  /* 0x0000bb003c3c7a20 */ /* 0x000fe20000410000 */
[C---:B------:R-:W-:Y:S01]  /*95d0*/  HMMA.16816.F32 R72, R204.reuse, R8, R72 ;  /* 0x00000008cc48723c */ /* 0x040fe20000001848 */
[----:B------:R-:W-:Y:S03]  /*95e0*/  MUFU.TANH R26, R26 ;  /* 0x0000001a001a7308 */ /* 0x000fe60000002400 */
[----:B------:R-:W-:Y:S02]  /*95f0*/  FMUL.FTZ R58, R58, c[0x0][0x2ec] ;  /* 0x0000bb003a3a7a20 */ /* 0x000fe40000410000 */
[----:B------:R-:W-:Y:S02]  /*9600*/  FMUL.FTZ R46, R46, c[0x0][0x2ec] ;  /* 0x0000bb002e2e7a20 */ /* 0x000fe40000410000 */
[-C--:B------:R-:W-:Y:S03]  /*9610*/  HMMA.16816.F32 R76, R204, R10.reuse, R76 ;  /* 0x0000000acc4c723c */ /* 0x080fe6000000184c */
[----:B------:R-:W-:Y:S01]  /*9620*/  MUFU.TANH R27, R27 ;  /* 0x0000001b001b7308 */ /* 0x000fe20000002400 */
[----:B------:R-:W-:Y:S02]  /*9630*/  FMUL.FTZ R47, R47, c[0x0][0x2ec] ;  /* 0x0000bb002f2f7a20 */ /* 0x000fe40000410000 */
[----:B------:R-:W-:Y:S01]  /*9640*/  FMUL.FTZ R48, R48, c[0x0][0x2ec] ;  /* 0x0000bb0030307a20 */ /* 0x000fe20000410000 */
[----:B-1----:R1:W-:Y:S01]  /*9650*/  STL [R1+0x1c], R0 ;  /* 0x00001c0001007387 */ /* 0x0023e20000100800 */
[C---:B------:R-:W-:Y:S03]  /*9660*/  HMMA.16816.F32 R80, R212.reuse, R10, R80 ;  /* 0x0000000ad450723c */ /* 0x040fe60000001850 */
[----:B------:R-:W3:Y:S01]  /*9670*/  LDSM.16.M88.4 R8, [R220+0x3000] ;  /* 0x00300000dc08783b */ /* 0x000ee20000000200 */
[----:B------:R-:W-:Y:S01]  /*9680*/  FMUL.FTZ R70, R70, c[0x0][0x2ec] ;  /* 0x0000bb0046467a20 */ /* 0x000fe20000410000 */
[----:B------:R-:W-:Y:S01]  /*9690*/  MUFU.TANH R25, R29 ;  /* 0x0000001d00197308 */ /* 0x000fe20000002400 */
[----:B------:R-:W-:Y:S02]  /*96a0*/  FMUL.FTZ R71, R71, c[0x0][0x2ec] ;  /* 0x0000bb0047477a20 */ /* 0x000fe40000410000 */
[-C--:B--2---:R-:W-:Y:S04]  /*96b0*/  HMMA.16816.F32 R84, R212, R4.reuse, R84 ;  /* 0x00000004d454723c */ /* 0x084fe80000001854 */
[----:B------:R-:W-:Y:S02]  /*96c0*/  FMUL.FTZ R73, R73, c[0x0][0x2ec] ;  /* 0x0000bb0049497a20 */ /* 0x000fe40000410000 */
[----:B------:R-:W-:Y:S01]  /*96d0*/  FMUL.FTZ R49, R49, c[0x0][0x2ec] ;  /* 0x0000bb0031317a20 */ /* 0x000fe20000410000 */
[----:B------:R-:W-:Y:S01]  /*96e0*/  MUFU.TANH R30, R30 ;  /* 0x0000001e001e7308 */ /* 0x000fe20000002400 */
[C---:B------:R-:W-:Y:S04]  /*96f0*/  HMMA.16816.F32 R88, R204.reuse, R4, R88 ;  /* 0x00000004cc58723c */ /* 0x040fe80000001858 */
[----:B------:R-:W-:Y:S02]  /*9700*/  FMUL.FTZ R50, R50, c[0x0][0x2ec] ;  /* 0x0000bb0032327a20 */ /* 0x000fe40000410000 */
[----:B------:R-:W-:Y:S02]  /*9710*/  FMUL.FTZ R51, R51, c[0x0][0x2ec] ;  /* 0x0000bb0033337a20 */ /* 0x000fe40000410000 */
[-C--:B------:R-:W-:Y:S01]  /*9720*/  HMMA.16816.F32 R92, R204, R6.reuse, R92 ;  /* 0x00000006cc5c723c */ /* 0x080fe2000000185c */
[----:B-1----:R-:W1:Y:S03]  /*9730*/  MUFU.TANH R0, R56 ;  /* 0x0000003800007308 */ /* 0x002e660000002400 */
[----:B------:R-:W-:Y:S02]  /*9740*/  FMUL.FTZ R52, R52, c[0x0][0x2ec] ;  /* 0x0000bb0034347a20 */ /* 0x000fe40000410000 */
[----:B------:R-:W-:Y:S02]  /*9750*/  FMUL.FTZ R53, R53, c[0x0][0x2ec] ;  /* 0x0000bb0035357a20 */ /* 0x000fe40000410000 */
[C---:B------:R-:W-:Y:S01]  /*9760*/  HMMA.16816.F32 R96, R212.reuse, R6, R96 ;  /* 0x00000006d460723c */ /* 0x040fe20000001860 */
[----:B------:R-:W2:Y:S01]  /*9770*/  LDSM.16.M88.4 R4, [R220+0x3800] ;  /* 0x00380000dc04783b */ /* 0x000ea20000000200 */
[----:B------:R-:W-:Y:S04]  /*9780*/  DEPBAR.LE SB0, 0x0 ;  /* 0x000080000000791a */ /* 0x000fe80000000000 */
[----:B------:R-:W-:Y:S01]  /*9790*/  MUFU.TANH R2, R73 ;  /* 0x0000004900027308 */ /* 0x000fe20000002400 */
[----:B------:R-:W-:Y:S02]  /*97a0*/  FMUL.FTZ R55, R55, c[0x0][0x2ec] ;  /* 0x0000bb0037377a20 */ /* 0x000fe40000410000 */
[----:B------:R-:W-:Y:S01]  /*97b0*/  BAR.SYNC.DEFER_BLOCKING 0x0 ;  /* 0x0000000000007b1d */ /* 0x000fe20000010000 */
[-C--:B---3--:R-:W-:Y:S06]  /*97c0*/  HMMA.16816.F32 R100, R212, R8.reuse, R100 ;  /* 0x00000008d464723c */ /* 0x088fec0000001864 */
[----:B------:R-:W-:Y:S01]  /*97d0*/  MUFU.TANH R31, R31 ;  /* 0x0000001f001f7308 */ /* 0x000fe20000002400 */
[----:B-1----:R1:W-:Y:S01]  /*97e0*/  STL [R1+0x18], R0 ;  /* 0x0000180001007387 */ /* 0x0023e20000100800 */
[----:B------:R-:W-:Y:S01]  /*97f0*/  FMUL.FTZ R61, R61, c[0x0][0x2ec] ;  /* 0x0000bb003d3d7a20 */ /* 0x000fe20000410000 */
[C---:B------:R-:W-:Y:S04]  /*9800*/  HMMA.16816.F32 R104, R204.reuse, R8, R104 ;  /* 0x00000008cc68723c */ /* 0x040fe80000001868 */
[----:B------:R-:W-:Y:S02]  /*9810*/  FMUL.FTZ R62, R62, c[0x0][0x2ec] ;  /* 0x0000bb003e3e7a20 */ /* 0x000fe40000410000 */
[----:B------:R-:W-:Y:S01]  /*9820*/  FMUL.FTZ R63, R63, c[0x0][0x2ec] ;  /* 0x0000bb003f3f7a20 */ /* 0x000fe20000410000 */
[----:B------:R-:W-:Y:S01]  /*9830*/  MUFU.TANH R32, R32 ;  /* 0x0000002000207308 */ /* 0x000fe20000002400 */
[-C--:B------:R-:W-:Y:S04]  /*9840*/  HMMA.16816.F32 R108, R204, R10.reuse, R108 ;  /* 0x0000000acc6c723c */ /* 0x080fe8000000186c */
[----:B------:R-:W-:Y:S02]  /*9850*/  FMUL.FTZ R64, R64, c[0x0][0x2ec] ;  /* 0x0000bb0040407a20 */ /* 0x000fe40000410000 */
[----:B------:R-:W-:Y:S02]  /*9860*/  FMUL.FTZ R65, R65, c[0x0][0x2ec] ;  /* 0x0000bb0041417a20 */ /* 0x000fe40000410000 */
[C---:B------:R-:W-:Y:S01]  /*9870*/  HMMA.16816.F32 R112, R212.reuse, R10, R112 ;  /* 0x0000000ad470723c */ /* 0x040fe20000001870 */
[----:B------:R-:W-:Y:S03]  /*9880*/  MUFU.TANH R33, R33 ;  /* 0x0000002100217308 */ /* 0x000fe60000002400 */
[----:B------:R-:W-:Y:S02]  /*9890*/  FMUL.FTZ R66, R66, c[0x0][0x2ec] ;  /* 0x0000bb0042427a20 */ /* 0x000fe40000410000 */
[----:B------:R-:W-:Y:S02]  /*98a0*/  FMUL.FTZ R67, R67, c[0x0][0x2ec] ;  /* 0x0000bb0043437a20 */ /* 0x000fe40000410000 */
[-C--:B--2---:R-:W-:Y:S03]  /*98b0*/  HMMA.16816.F32 R116, R212, R4.reuse, R116 ;  /* 0x00000004d474723c */ /* 0x084fe60000001874 */
[----:B-1----:R-:W1:Y:S01]  /*98c0*/  MUFU.TANH R0, R57 ;  /* 0x0000003900007308 */ /* 0x002e620000002400 */
        /* <DEDUP_REMOVED lines=10> */
[----:B------:R-:W-:Y:S01]  /*9970*/  HMMA.16816.F32 R128, R212, R6, R128 ;  /* 0x00000006d480723c */ /* 0x000fe20000001880 */
[----:B-1----:R1:W-:Y:S03]  /*9980*/  STL [R1+0x14], R0 ;  /* 0x0000140001007387 */ /* 0x0023e60000100800 */
[----:B------:R-:W-:Y:S02]  /*9990*/  FMUL.FTZ R77, R77, c[0x0][0x2ec] ;  /* 0x0000bb004d4d7a20 */ /* 0x000fe40000410000 */
[----:B------:R-:W-:Y:S02]  /*99a0*/  FMUL.FTZ R79, R79, c[0x0][0x2ec] ;  /* 0x0000bb004f4f7a20 */ /* 0x000fe40000410000 */
[----:B------:R-:W-:Y:S01]  /*99b0*/  FMUL.FTZ R80, R80, c[0x0][0x2ec] ;  /* 0x0000bb0050507a20 */ /* 0x000fe20000410000 */
[----:B------:R-:W-:Y:S03]  /*99c0*/  MUFU.TANH R39, R106 ;  /* 0x0000006a00277308 */ /* 0x000fe60000002400 */
[----:B------:R-:W-:Y:S02]  /*99d0*/  FMUL.FTZ R81, R81, c[0x0][0x2ec] ;  /* 0x0000bb0051517a20 */ /* 0x000fe40000410000 */
[----:B------:R-:W-:Y:S02]  /*99e0*/  FMUL.FTZ R84, R84, c[0x0][0x2ec] ;  /* 0x0000bb0054547a20 */ /* 0x000fe40000410000 */
[----:B------:R-:W-:Y:S02]  /*99f0*/  FMUL.FTZ R85, R85, c[0x0][0x2ec] ;  /* 0x0000bb0055557a20 */ /* 0x000fe40000410000 */
[----:B------:R-:W-:Y:S01]  /*9a00*/  FMUL.FTZ R88, R88, c[0x0][0x2ec] ;  /* 0x0000bb0058587a20 */ /* 0x000fe20000410000 */
[----:B------:R-:W-:Y:S01]  /*9a10*/  MUFU.TANH R34, R34 ;  /* 0x0000002200227308 */ /* 0x000fe20000002400 */
[----:B------:R-:W-:Y:S02]  /*9a20*/  FMUL.FTZ R89, R89, c[0x0][0x2ec] ;  /* 0x0000bb0059597a20 */ /* 0x000fe40000410000 */
[----:B------:R-:W-:Y:S02]  /*9a30*/  FMUL.FTZ R90, R90, c[0x0][0x2ec] ;  /* 0x0000bb005a5a7a20 */ /* 0x000fe40000410000 */
[----:B------:R-:W-:Y:S02]  /*9a40*/  FMUL.FTZ R91, R91, c[0x0][0x2ec] ;  /* 0x0000bb005b5b7a20 */ /* 0x000fe40000410000 */
[----:B------:R-:W-:Y:S02]  /*9a50*/  FMUL.FTZ R97, R97, c[0x0][0x2ec] ;  /* 0x0000bb0061617a20 */ /* 0x000fe40000410000 */
[----:B------:R-:W-:Y:S01]  /*9a60*/  FMUL.FTZ R98, R98, c[0x0][0x2ec] ;  /* 0x0000bb0062627a20 */ /* 0x000fe20000410000 */
[----:B-1----:R-:W1:Y:S01]  /*9a70*/  MUFU.TANH R0, R59 ;  /* 0x0000003b00007308 */ /* 0x002e620000002400 */
[----:B------:R-:W-:Y:S02]  /*9a80*/  FMUL.FTZ R99, R99, c[0x0][0x2ec] ;  /* 0x0000bb0063637a20 */ /* 0x000fe40000410000 */
        /* <DEDUP_REMOVED lines=50> */
[----:B------:R-:W-:Y:S07]  /*9db0*/  FMUL.FTZ R123, R123, c[0x0][0x2ec] ;  /* 0x0000bb007b7b7a20 */ /* 0x000fee0000410000 */
[----:B------:R-:W-:Y:S10]  /*9dc0*/  MUFU.TANH R43, R43 ;  /* 0x0000002b002b7308 */ /* 0x000ff40000002400 */
[----:B-1----:R-:W1:Y:S10]  /*9dd0*/  MUFU.TANH R0, R70 ;  /* 0x0000004600007308 */ /* 0x002e740000002400 */
[----:B------:R-:W2:Y:S10]  /*9de0*/  MUFU.TANH R44, R44 ;  /* 0x0000002c002c7308 */ /* 0x000eb40000002400 */
[----:B------:R-:W3:Y:S01]  /*9df0*/  MUFU.TANH R45, R45 ;  /* 0x0000002d002d7308 */ /* 0x000ee20000002400 */
[----:B-1----:R1:W-:Y:S04]  /*9e00*/  STL [R1+0x10], R0 ;  /* 0x0000100001007387 */ /* 0x0023e80000100800 */
[----:B------:R4:W-:Y:S05]  /*9e10*/  STL [R1+0x20], R2 ;  /* 0x0000200201007387 */ /* 0x0009ea0000100800 */
[----:B------:R-:W2:Y:S10]  /*9e20*/  MUFU.TANH R46, R46 ;  /* 0x0000002e002e7308 */ /* 0x000eb40000002400 */
[----:B------:R-:W2:Y:S01]  /*9e30*/  MUFU.TANH R47, R47 ;  /* 0x0000002f002f7308 */ /* 0x000ea20000002400 */
[----:B-1----:R-:W-:Y:S09]  /*9e40*/  MOV R0, R236 ;  /* 0x000000ec00007202 */ /* 0x002ff20000000f00 */
[----:B------:R-:W1:Y:S01]  /*9e50*/  MUFU.TANH R48, R48 ;  /* 0x0000003000307308 */ /* 0x000e620000002400 */
[----:B------:R-:W-:Y:S01]  /*9e60*/  MOV R106, R0 ;  /* 0x00000000006a7202 */ /* 0x000fe20000000f00 */
[----:B------:R-:W-:Y:S03]  /*9e70*/  FMUL.FTZ R0, R127, c[0x0][0x2ec] ;  /* 0x0000bb007f007a20 */ /* 0x000fe60000410000 */
[----:B------:R-:W-:Y:S05]  /*9e80*/  ISETP.GT.AND P0, PT, R106, RZ, PT ;  /* 0x000000ff6a00720c */ /* 0x000fea0003f04270 */
[----:B------:R-:W1:Y:S10]  /*9e90*/  MUFU.TANH R49, R49 ;  /* 0x0000003100317308 */ /* 0x000e740000002400 */
[----:B------:R-:W1:Y:S10]  /*9ea0*/  MUFU.TANH R50, R50 ;  /* 0x0000003200327308 */ /* 0x000e740000002400 */
[----:B------:R-:W1:Y:S10]  /*9eb0*/  MUFU.TANH R51, R51 ;  /* 0x0000003300337308 */ /* 0x000e740000002400 */
[----:B------:R-:W1:Y:S10]  /*9ec0*/  MUFU.TANH R52, R52 ;  /* 0x0000003400347308 */ /* 0x000e740000002400 */
[----:B------:R-:W1:Y:S10]  /*9ed0*/  MUFU.TANH R53, R53 ;  /* 0x0000003500357308 */ /* 0x000e740000002400 */
[----:B------:R4:W1:Y:S10]  /*9ee0*/  MUFU.TANH R38, R55 ;  /* 0x0000003700267308 */ /* 0x0008740000002400 */
[----:B------:R4:W1:Y:S10]  /*9ef0*/  MUFU.TANH R55, R61 ;  /* 0x0000003d00377308 */ /* 0x0008740000002400 */
[----:B------:R4:W1:Y:S10]  /*9f00*/  MUFU.TANH R54, R62 ;  /* 0x0000003e00367308 */ /* 0x0008740000002400 */
[----:B------:R-:W1:Y:S10]  /*9f10*/  MUFU.TANH R63, R63 ;  /* 0x0000003f003f7308 */ /* 0x000e740000002400 */
[----:B------:R-:W1:Y:S10]  /*9f20*/  MUFU.TANH R64, R64 ;  /* 0x0000004000407308 */ /* 0x000e740000002400 */
[----:B------:R-:W1:Y:S10]  /*9f30*/  MUFU.TANH R65, R65 ;  /* 0x0000004100417308 */ /* 0x000e740000002400 */
[----:B------:R4:W1:Y:S10]  /*9f40*/  MUFU.TANH R60, R66 ;  /* 0x00000042003c7308 */ /* 0x0008740000002400 */
        /* <DEDUP_REMOVED lines=10> */
[----:B------:R-:W1:Y:S10]  /*9ff0*/  MUFU.TANH R80, R80 ;  /* 0x0000005000507308 */ /* 0x000e740000002400 */
[----:B------:R-:W1:Y:S10]  /*a000*/  MUFU.TANH R81, R81 ;  /* 0x0000005100517308 */ /* 0x000e740000002400 */
[----:B------:R4:W1:Y:S10]  /*a010*/  MUFU.TANH R239, R82 ;  /* 0x0000005200ef7308 */ /* 0x0008740000002400 */
[----:B------:R4:W1:Y:S10]  /*a020*/  MUFU.TANH R238, R83 ;  /* 0x0000005300ee7308 */ /* 0x0008740000002400 */
        /* <DEDUP_REMOVED lines=33> */
[----:B------:R-:W1:Y:S10]  /*a240*/  MUFU.TANH R118, R118 ;  /* 0x0000007600767308 */ /* 0x000e740000002400 */
[----:B------:R-:W1:Y:S10]  /*a250*/  MUFU.TANH R119, R119 ;  /* 0x0000007700777308 */ /* 0x000e740000002400 */
[----:B------:R4:W1:Y:S10]  /*a260*/  MUFU.TANH R200, R120 ;  /* 0x0000007800c87308 */ /* 0x0008740000002400 */
[----:B------:R-:W1:Y:S10]  /*a270*/  MUFU.TANH R121, R121 ;  /* 0x0000007900797308 */ /* 0x000e740000002400 */
[----:B------:R4:W1:Y:S10]  /*a280*/  MUFU.TANH R205, R122 ;  /* 0x0000007a00cd7308 */ /* 0x0008740000002400 */
[----:B------:R4:W1:Y:S10]  /*a290*/  MUFU.TANH R204, R123 ;  /* 0x0000007b00cc7308 */ /* 0x0008740000002400 */
[----:B------:R-:W1:Y:S10]  /*a2a0*/  MUFU.TANH R124, R124 ;  /* 0x0000007c007c7308 */ /* 0x000e740000002400 */
[----:B------:R-:W1:Y:S10]  /*a2b0*/  MUFU.TANH R125, R125 ;  /* 0x0000007d007d7308 */ /* 0x000e740000002400 */
[----:B------:R-:W1:Y:S10]  /*a2c0*/  MUFU.TANH R71, R71 ;  /* 0x0000004700477308 */ /* 0x000e740000002400 */
[----:B------:R4:W1:Y:S10]  /*a2d0*/  MUFU.TANH R70, R0 ;  /* 0x0000000000467308 */ /* 0x0008740000002400 */
[----:B------:R-:W1:Y:S10]  /*a2e0*/  MUFU.TANH R128, R128 ;  /* 0x0000008000807308 */ /* 0x000e740000002400 */
[----:B------:R-:W1:Y:S10]  /*a2f0*/  MUFU.TANH R129, R129 ;  /* 0x0000008100817308 */ /* 0x000e740000002400 */
[----:B------:R-:W1:Y:S10]  /*a300*/  MUFU.TANH R130, R130 ;  /* 0x0000008200827308 */ /* 0x000e740000002400 */
[----:B------:R-:W1:Y:S02]  /*a310*/  MUFU.TANH R131, R131 ;  /* 0x0000008300837308 */ /* 0x000e640000002400 */
[----:B-1234-:R-:W-:-:S05]  /*a320*/  @P0 BRA `(.L_x_14) ;  /* 0xffffdf8000000947 */ /* 0x01efca000383ffff */
.L_x_13:
[----:B---3--:R-:W2:Y:S01]  /*a330*/  LDL.LU R6, [R1+0x20] ;  /* 0x0000200001067983 */ /* 0x008ea20000300800 */
[----:B------:R-:W-:Y:S02]  /*a340*/  MOV R2, R27 ;  /* 0x0000001b00027202 */ /* 0x000fe40000000f00 */
[----:B------:R-:W-:Y:S01]  /*a350*/  MOV R0, R26 ;  /* 0x0000001a00007202 */ /* 0x000fe20000000f00 */
[----:B------:R-:W3:Y:S01]  /*a360*/  LDL.LU R5, [R1+0x1c] ;  /* 0x00001c0001057983 */ /* 0x000ee20000300800 */
[----:B------:R-:W-:Y:S02]  /*a370*/  MOV R12, R38 ;  /* 0x00000026000c7202 */ /* 0x000fe40000000f00 */
[----:B------:R-:W-:Y:S01]  /*a380*/  MOV R78, R0 ;  /* 0x00000000004e7202 */ /* 0x000fe20000000f00 */
[----:B------:R-:W4:Y:S01]  /*a390*/  LDL.LU R4, [R1+0x14] ;  /* 0x0000140001047983 */ /* 0x000f220000300800 */
[----:B------:R-:W-:Y:S02]  /*a3a0*/  FMNMX.FTZ R0, R243, R132, !PT ;  /* 0x00000084f3007209 */ /* 0x000fe40007810000 */
[----:B------:R-:W-:Y:S01]  /*a3b0*/  MOV R11, R2 ;  /* 0x00000002000b7202 */ /* 0x000fe20000000f00 */
[----:B------:R-:W4:Y:S01]  /*a3c0*/  LDL.LU R3, [R1+0x18] ;  /* 0x0000180001037983 */ /* 0x000f220000300800 */
[----:B------:R-:W-:Y:S02]  /*a3d0*/  MOV R103, R74 ;  /* 0x0000004a00677202 */ /* 0x000fe40000000f00 */
[----:B------:R-:W-:Y:S01]  /*a3e0*/  MOV R127, R68 ;  /* 0x00000044007f7202 */ /* 0x000fe20000000f00 */
[----:B------:R-:W4:Y:S01]  /*a3f0*/  LDL.LU R27, [R1+0x8] ;  /* 0x00000800011b7983 */ /* 0x000f220000300800 */
[----:B------:R-:W-:Y:S02]  /*a400*/  MOV R107, R69 ;  /* 0x00000045006b7202 */ /* 0x000fe40000000f00 */
[----:B------:R-:W-:Y:S01]  /*a410*/  MOV R105, R72 ;  /* 0x0000004800697202 */ /* 0x000fe20000000f00 */
[----:B------:R-:W4:Y:S01]  /*a420*/  LDL.LU R26, [R1] ;  /* 0x00000000011a7983 */ /* 0x000f220000300800 */
[----:B------:R-:W-:Y:S02]  /*a430*/  MOV R94, R58 ;  /* 0x0000003a005e7202 */ /* 0x000fe40000000f00 */
[----:B------:R-:W-:Y:S01]  /*a440*/  MOV R104, R73 ;  /* 0x0000004900687202 */ /* 0x000fe20000000f00 */
[----:B------:R-:W4:Y:S01]  /*a450*/  LDL.LU R8, [R1+0x4] ;  /* 0x0000040001087983 */ /* 0x000f220000300800 */
[----:B------:R-:W-:Y:S02]  /*a460*/  MOV R9, R57 ;  /* 0x0000003900097202 */ /* 0x000fe40000000f00 */
[----:B------:R-:W-:Y:S01]  /*a470*/  MOV R10, R56 ;  /* 0x00000038000a7202 */ /* 0x000fe20000000f00 */
[----:B------:R-:W4:Y:S04]  /*a480*/  LDL.LU R38, [R1+0xc] ;  /* 0x00000c0001267983 */ /* 0x000f280000300800 */
[----:B------:R-:W4:Y:S04]  /*a490*/  LDL.LU R87, [R1+0x28] ;  /* 0x0000280001577983 */ /* 0x000f280000300800 */
[----:B------:R-:W4:Y:S04]  /*a4a0*/  LDL.LU R86, [R1+0x24] ;  /* 0x0000240001567983 */ /* 0x000f280000300800 */
[----:B------:R-:W4:Y:S04]  /*a4b0*/  LDL.LU R93, [R1+0x10] ;  /* 0x00001000015d7983 */ /* 0x000f280000300800 */
[----:B------:R-:W-:Y:S04]  /*a4c0*/  STL [R1+0x8c], R222 ;  /* 0x00008cde01007387 */ /* 0x000fe80000100800 */
[----:B------:R-:W-:Y:S04]  /*a4d0*/  STL [R1+0x88], R221 ;  /* 0x000088dd01007387 */ /* 0x000fe80000100800 */
[----:B------:R-:W-:Y:S01]  /*a4e0*/  STL [R1+0x84], R220 ;  /* 0x000084dc01007387 */ /* 0x000fe20000100800 */
[----:B--2---:R-:W-:Y:S02]  /*a4f0*/  MOV R95, R6 ;  /* 0x00000006005f7202 */ /* 0x004fe40000000f00 */
[----:B---3--:R-:W-:Y:S01]  /*a500*/  MOV R82, R5 ;  /* 0x0000000500527202 */ /* 0x008fe20000000f00 */
[----:B----4-:R-:W-:Y:S01]  /*a510*/  IMAD.MOV.U32 R83, RZ, RZ, R4 ;  /* 0x000000ffff537224 */ /* 0x010fe200078e0004 */
[----:B------:R-:W-:Y:S02]  /*a520*/  MOV R13, R3 ;  /* 0x00000003000d7202 */ /* 0x000fe40000000f00 */
        /* <DEDUP_REMOVED lines=92> */
[----:B------:R-:W-:Y:S01]  /*aaf0*/  FMNMX.FTZ R3, R89, R3, !PT ;  /* 0x0000000359037209 */ /* 0x000fe20007810000 */
[----:B------:R-:W2:Y:S01]  /*ab00*/  SHFL.BFLY PT, R5, R4, 0x2, 0x1f ;  /* 0x0c401f0004057f89 */ /* 0x000ea200000e0000 */
        /* <DEDUP_REMOVED lines=9> */
[----:B------:R-:W-:Y:S01]  /*aba0*/  FMNMX.FTZ R0, R11, R0, !PT ;  /* 0x000000000b007209 */ /* 0x000fe20007810000 */
[----:B------:R-:W1:Y:S03]  /*abb0*/  SHFL.BFLY PT, R73, R3, 0x2, 0x1f ;  /* 0x0c401f0003497f89 */ /* 0x000e6600000e0000 */
[----:B------:R-:W-:Y:S02]  /*abc0*/  FMNMX.FTZ R0, R30, R0, !PT ;  /* 0x000000001e007209 */ /* 0x000fe40007810000 */
[----:B--2---:R-:W-:Y:S02]  /*abd0*/  FMNMX.FTZ R4, R4, R5, !PT ;  /* 0x0000000504047209 */ /* 0x004fe40007810000 */
[----:B------:R-:W-:Y:S01]  /*abe0*/  FMNMX.FTZ R0, R31, R0, !PT ;  /* 0x000000001f007209 */ /* 0x000fe20007810000 */
[----:B------:R-:W2:Y:S03]  /*abf0*/  SHFL.BFLY PT, R6, R74, 0x1, 0x1f ;  /* 0x0c201f004a067f89 */ /* 0x000ea600000e0000 */
[----:B------:R-:W-:Y:S04]  /*ac00*/  FMNMX.FTZ R0, R42, R0, !PT ;  /* 0x000000002a007209 */ /* 0x000fe80007810000 */
[----:B------:R-:W-:Y:S01]  /*ac10*/  FMNMX.FTZ R0, R43, R0, !PT ;  /* 0x000000002b007209 */ /* 0x000fe20007810000 */
[----:B------:R-:W3:Y:S03]  /*ac20*/  SHFL.BFLY PT, R72, R4, 0x1, 0x1f ;  /* 0x0c201f0004487f89 */ /* 0x000ee600000e0000 */
[----:B------:R-:W-:Y:S04]  /*ac30*/  FMNMX.FTZ R0, R46, R0, !PT ;  /* 0x000000002e007209 */ /* 0x000fe80007810000 */
[----:B------:R-:W-:Y:S02]  /*ac40*/  FMNMX.FTZ R0, R47, R0, !PT ;  /* 0x000000002f007209 */ /* 0x000fe40007810000 */
[----:B-1----:R-:W-:Y:S02]  /*ac50*/  FMNMX.FTZ R73, R3, R73, !PT ;  /* 0x0000004903497209 */ /* 0x002fe40007810000 */
[----:B------:R-:W-:Y:S03]  /*ac60*/  FMNMX.FTZ R0, R9, R0, !PT ;  /* 0x0000000009007209 */ /* 0x000fe60007810000 */
[----:B------:R-:W1:Y:S01]  /*ac70*/  SHFL.BFLY PT, R7, R73, 0x1, 0x1f ;  /* 0x0c201f0049077f89 */ /* 0x000e6200000e0000 */
[----:B------:R-:W-:Y:S02]  /*ac80*/  FMNMX.FTZ R0, R87, R0, !PT ;  /* 0x0000000057007209 */ /* 0x000fe40007810000 */
[----:B--2---:R-:W-:Y:S02]  /*ac90*/  FMNMX.FTZ R74, R74, R6, !PT ;  /* 0x000000064a4a7209 */ /* 0x004fe40007810000 */
[----:B------:R-:W-:Y:S02]  /*aca0*/  FMNMX.FTZ R0, R54, R0, !PT ;  /* 0x0000000036007209 */ /* 0x000fe40007810000 */
[----:B------:R-:W-:Y:S02]  /*acb0*/  FSETP.NEU.FTZ.AND P1, PT, R74, -INF , PT ;  /* 0xff8000004a00780b */ /* 0x000fe40003f3d000 */
[----:B------:R-:W-:Y:S02]  /*acc0*/  FMNMX.FTZ R0, R63, R0, !PT ;  /* 0x000000003f007209 */ /* 0x000fe40007810000 */
[----:B---3--:R-:W-:Y:S01]  /*acd0*/  FMNMX.FTZ R72, R4, R72, !PT ;  /* 0x0000004804487209 */ /* 0x008fe20007810000 */
[----:B------:R-:W-:Y:S01]  /*ace0*/  FMUL.FTZ R4, R74, c[0x0][0x23c] ;  /* 0x00008f004a047a20 */ /* 0x000fe20000410000 */
[----:B------:R-:W-:Y:S03]  /*acf0*/  FMNMX.FTZ R0, R62, R0, !PT ;  /* 0x000000003e007209 */ /* 0x000fe60007810000 */
[----:B------:R-:W-:Y:S01]  /*ad00*/  FMUL.FTZ R92, R72, c[0x0][0x23c] ;  /* 0x00008f00485c7a20 */ /* 0x000fe20000410000 */
[----:B------:R-:W-:Y:S02]  /*ad10*/  FSEL R4, R4, RZ, P1 ;  /* 0x000000ff04047208 */ /* 0x000fe40000800000 */
[----:B------:R-:W-:Y:S03]  /*ad20*/  FMNMX.FTZ R0, R10, R0, !PT ;  /* 0x000000000a007209 */ /* 0x000fe60007810000 */
[--C-:B------:R-:W-:Y:S01]  /*ad30*/  FFMA.FTZ R5, R243, c[0x0][0x23c], -R4.reuse ;  /* 0x00008f00f3057a23 */ /* 0x100fe20000010804 */
[----:B------:R-:W-:Y:S01]  /*ad40*/  FMNMX.FTZ R0, R67, R0, !PT ;  /* 0x0000000043007209 */ /* 0x000fe20007810000 */
[--C-:B------:R-:W-:Y:S01]  /*ad50*/  FFMA.FTZ R120, R81, c[0x0][0x23c], -R4.reuse ;  /* 0x00008f0051787a23 */ /* 0x100fe20000010804 */
[----:B-1----:R-:W-:Y:S01]  /*ad60*/  FMNMX.FTZ R73, R73, R7, !PT ;  /* 0x0000000749497209 */ /* 0x002fe20007810000 */
[----:B------:R1:W-:Y:S01]  /*ad70*/  MUFU.EX2 R207, R5 ;  /* 0x0000000500cf7308 */ /* 0x0003e20000000800 */
[----:B------:R-:W-:Y:S01]  /*ad80*/  FMNMX.FTZ R0, R61, R0, !PT ;  /* 0x000000003d007209 */ /* 0x000fe20007810000 */
[--C-:B------:R-:W-:Y:S01]  /*ad90*/  FFMA.FTZ R6, R27, c[0x0][0x23c], -R4.reuse ;  /* 0x00008f001b067a23 */ /* 0x100fe20000010804 */
[C---:B------:R-:W-:Y:S01]  /*ada0*/  FSETP.NEU.FTZ.AND P1, PT, R73.reuse, -INF , PT ;  /* 0xff8000004900780b */ /* 0x040fe20003f3d000 */
[----:B------:R-:W-:Y:S01]  /*adb0*/  FMUL.FTZ R75, R73, c[0x0][0x23c] ;  /* 0x00008f00494b7a20 */ /* 0x000fe20000410000 */
[----:B------:R-:W-:Y:S01]  /*adc0*/  FMNMX.FTZ R0, R103, R0, !PT ;  /* 0x0000000067007209 */ /* 0x000fe20007810000 */
[--C-:B------:R-:W-:Y:S02]  /*add0*/  FFMA.FTZ R27, R49, c[0x0][0x23c], -R4.reuse ;  /* 0x00008f00311b7a23 */ /* 0x100fe40000010804 */
[--C-:B------:R-:W-:Y:S01]  /*ade0*/  FFMA.FTZ R49, R52, c[0x0][0x23c], -R4.reuse ;  /* 0x00008f0034317a23 */ /* 0x100fe20000010804 */
[----:B------:R-:W-:Y:S01]  /*adf0*/  FSEL R75, R75, RZ, P1 ;  /* 0x000000ff4b4b7208 */ /* 0x000fe20000800000 */
[----:B------:R2:W-:Y:S01]  /*ae00*/  MUFU.EX2 R243, R6 ;  /* 0x0000000600f37308 */ /* 0x0005e20000000800 */
[----:B------:R-:W-:Y:S01]  /*ae10*/  FMNMX.FTZ R0, R104, R0, !PT ;  /* 0x0000000068007209 */ /* 0x000fe20007810000 */
[--C-:B------:R-:W-:Y:S01]  /*ae20*/  FFMA.FTZ R56, R53, c[0x0][0x23c], -R4.reuse ;  /* 0x00008f0035387a23 */ /* 0x100fe20000010804 */
[----:B------:R-:W-:Y:S01]  /*ae30*/  FSETP.NEU.FTZ.AND P1, PT, R72, -INF , PT ;  /* 0xff8000004800780b */ /* 0x000fe20003f3d000 */
[--C-:B------:R-:W-:Y:S01]  /*ae40*/  FFMA.FTZ R58, R64, c[0x0][0x23c], -R4.reuse ;  /* 0x00008f00403a7a23 */ /* 0x100fe20000010804 */
[----:B------:R-:W-:Y:S01]  /*ae50*/  FMNMX.FTZ R0, R24, R0, !PT ;  /* 0x0000000018007209 */ /* 0x000fe20007810000 */
[--C-:B------:R-:W-:Y:S01]  /*ae60*/  FFMA.FTZ R57, R65, c[0x0][0x23c], -R4.reuse ;  /* 0x00008f0041397a23 */ /* 0x100fe20000010804 */
[----:B------:R-:W-:Y:S01]  /*ae70*/  FSEL R92, R92, RZ, P1 ;  /* 0x000000ff5c5c7208 */ /* 0x000fe20000800000 */
[--C-:B------:R-:W-:Y:S01]  /*ae80*/  FFMA.FTZ R115, R80, c[0x0][0x23c], -R4.reuse ;  /* 0x00008f0050737a23 */ /* 0x100fe20000010804 */
[----:B------:R-:W-:Y:S01]  /*ae90*/  FMNMX.FTZ R0, R77, R0, !PT ;  /* 0x000000004d007209 */ /* 0x000fe20007810000 */
[--C-:B------:R-:W-:Y:S01]  /*aea0*/  FFMA.FTZ R122, R84, c[0x0][0x23c], -R4.reuse ;  /* 0x00008f00547a7a23 */ /* 0x100fe20000010804 */
[----:B------:R-:W-:Y:S01]  /*aeb0*/  MOV R52, R67 ;  /* 0x0000004300347202 */ /* 0x000fe20000000f00 */
[--C-:B------:R-:W-:Y:S01]  /*aec0*/  FFMA.FTZ R123, R85, c[0x0][0x23c], -R4.reuse ;  /* 0x00008f00557b7a23 */ /* 0x100fe20000010804 */
[----:B------:R-:W-:Y:S01]  /*aed0*/  FMNMX.FTZ R0, R39, R0, !PT ;  /* 0x0000000027007209 */ /* 0x000fe20007810000 */
[--C-:B-1----:R-:W-:Y:S01]  /*aee0*/  FFMA.FTZ R5, R242, c[0x0][0x23c], -R75.reuse ;  /* 0x00008f00f2057a23 */ /* 0x102fe2000001084b */
[----:B------:R-:W-:Y:S01]  /*aef0*/  MOV R53, R66 ;  /* 0x0000004200357202 */ /* 0x000fe20000000f00 */
[--C-:B------:R-:W-:Y:S01]  /*af00*/  FFMA.FTZ R93, R93, c[0x0][0x23c], -R75.reuse ;  /* 0x00008f005d5d7a23 */ /* 0x100fe2000001084b */
[----:B------:R-:W-:Y:S01]  /*af10*/  FMNMX.FTZ R0, R66, R0, !PT ;  /* 0x0000000042007209 */ /* 0x000fe20007810000 */
[----:B------:R1:W-:Y:S01]  /*af20*/  MUFU.EX2 R102, R5 ;  /* 0x0000000500667308 */ /* 0x0003e20000000800 */
[--C-:B------:R-:W-:Y:S02]  /*af30*/  FFMA.FTZ R212, R116, c[0x0][0x23c], -R4.reuse ;  /* 0x00008f0074d47a23 */ /* 0x100fe40000010804 */
[----:B------:R-:W-:Y:S01]  /*af40*/  FMNMX.FTZ R0, R79, R0, !PT ;  /* 0x000000004f007209 */ /* 0x000fe20007810000 */
[--C-:B------:R-:W-:Y:S02]  /*af50*/  FFMA.FTZ R129, R129, c[0x0][0x23c], -R4.reuse ;  /* 0x00008f0081817a23 */ /* 0x100fe40000010804 */
[--C-:B--2---:R-:W-:Y:S01]  /*af60*/  FFMA.FTZ R6, R19, c[0x0][0x23c], -R75.reuse ;  /* 0x00008f0013067a23 */ /* 0x104fe2000001084b */
[----:B------:R-:W-:Y:S01]  /*af70*/  FMNMX.FTZ R0, R76, R0, !PT ;  /* 0x000000004c007209 */ /* 0x000fe20007810000 */
[--C-:B------:R-:W-:Y:S02]  /*af80*/  FFMA.FTZ R94, R94, c[0x0][0x23c], -R75.reuse ;  /* 0x00008f005e5e7a23 */ /* 0x100fe4000001084b */
[----:B------:R2:W-:Y:S01]  /*af90*/  MUFU.EX2 R108, R6 ;  /* 0x00000006006c7308 */ /* 0x0005e20000000800 */
[----:B------:R-:W-:Y:S01]  /*afa0*/  FMNMX.FTZ R0, R205, R0, !PT ;  /* 0x00000000cd007209 */ /* 0x000fe20007810000 */
[--C-:B------:R-:W-:Y:S01]  /*afb0*/  FFMA.FTZ R110, R16, c[0x0][0x23c], -R4.reuse ;  /* 0x00008f00106e7a23 */ /* 0x100fe20000010804 */
[----:B------:R-:W-:Y:S01]  /*afc0*/  MOV R16, R78 ;  /* 0x0000004e00107202 */ /* 0x000fe20000000f00 */
[--C-:B------:R-:W-:Y:S01]  /*afd0*/  FFMA.FTZ R114, R15, c[0x0][0x23c], -R4.reuse ;  /* 0x00008f000f727a23 */ /* 0x100fe20000010804 */
[----:B------:R-:W-:Y:S01]  /*afe0*/  FMNMX.FTZ R0, R204, R0, !PT ;  /* 0x00000000cc007209 */ /* 0x000fe20007810000 */
[--C-:B------:R-:W-:Y:S01]  /*aff0*/  FFMA.FTZ R206, R113, c[0x0][0x23c], -R4.reuse ;  /* 0x00008f0071ce7a23 */ /* 0x100fe20000010804 */
[----:B------:R-:W-:Y:S01]  /*b000*/  MOV R113, R13 ;  /* 0x0000000d00717202 */ /* 0x000fe20000000f00 */
[--C-:B------:R-:W-:Y:S01]  /*b010*/  FFMA.FTZ R213, R117, c[0x0][0x23c], -R4.reuse ;  /* 0x00008f0075d57a23 */ /* 0x100fe20000010804 */
[----:B------:R-:W-:Y:S01]  /*b020*/  FMNMX.FTZ R0, R71, R0, !PT ;  /* 0x0000000047007209 */ /* 0x000fe20007810000 */
[----:B------:R-:W-:Y:S02]  /*b030*/  FFMA.FTZ R215, R128, c[0x0][0x23c], -R4 ;  /* 0x00008f0080d77a23 */ /* 0x000fe40000010804 */
[----:B------:R-:W-:Y:S01]  /*b040*/  MUFU.EX2 R206, R206 ;  /* 0x000000ce00ce7308 */ /* 0x000fe20000000800 */
[----:B------:R-:W-:Y:S01]  /*b050*/  FMNMX.FTZ R0, R70, R0, !PT ;  /* 0x0000000046007209 */ /* 0x000fe20007810000 */
[--C-:B-1----:R-:W-:Y:S02]  /*b060*/  FFMA.FTZ R5, R26, c[0x0][0x23c], -R75.reuse ;  /* 0x00008f001a057a23 */ /* 0x102fe4000001084b */
[--C-:B------:R-:W-:Y:S02]  /*b070*/  FFMA.FTZ R95, R95, c[0x0][0x23c], -R92.reuse ;  /* 0x00008f005f5f7a23 */ /* 0x100fe4000001085c */
[--C-:B------:R-:W-:Y:S01]  /*b080*/  FFMA.FTZ R208, R208, c[0x0][0x23c], -R92.reuse ;  /* 0x00008f00d0d07a23 */ /* 0x100fe2000001085c */
[----:B------:R-:W1:Y:S01]  /*b090*/  SHFL.BFLY PT, R2, R0, 0x2, 0x1f ;  /* 0x0c401f0000027f89 */ /* 0x000e6200000e0000 */
[----:B------:R-:W-:Y:S02]  /*b0a0*/  FFMA.FTZ R203, R203, c[0x0][0x23c], -R92 ;  /* 0x00008f00cbcb7a23 */ /* 0x000fe4000001085c */
[----:B------:R3:W-:Y:S01]  /*b0b0*/  MUFU.EX2 R7, R5 ;  /* 0x0000000500077308 */ /* 0x0007e20000000800 */
[----:B------:R-:W-:Y:S01]  /*b0c0*/  FFMA.FTZ R26, R48, c[0x0][0x23c], -R4 ;  /* 0x00008f00301a7a23 */ /* 0x000fe20000010804 */
[----:B------:R-:W-:Y:S01]  /*b0d0*/  MOV R48, R9 ;  /* 0x0000000900307202 */ /* 0x000fe20000000f00 */
[--C-:B--2---:R-:W-:Y:S02]  /*b0e0*/  FFMA.FTZ R6, R251, c[0x0][0x23c], -R92.reuse ;  /* 0x00008f00fb067a23 */ /* 0x104fe4000001085c */
[--C-:B------:R-:W-:Y:S01]  /*b0f0*/  FFMA.FTZ R202, R202, c[0x0][0x23c], -R92.reuse ;  /* 0x00008f00caca7a23 */ /* 0x100fe2000001085c */
[----:B------:R-:W-:Y:S01]  /*b100*/  MOV R80, R48 ;  /* 0x0000003000507202 */ /* 0x000fe20000000f00 */
[--C-:B------:R-:W-:Y:S02]  /*b110*/  FFMA.FTZ R201, R201, c[0x0][0x23c], -R92.reuse ;  /* 0x00008f00c9c97a23 */ /* 0x100fe4000001085c */
[--C-:B------:R-:W-:Y:S01]  /*b120*/  FFMA.FTZ R200, R200, c[0x0][0x23c], -R92.reuse ;  /* 0x00008f00c8c87a23 */ /* 0x100fe2000001085c */
[----:B------:R2:W-:Y:S01]  /*b130*/  MUFU.EX2 R251, R6 ;  /* 0x0000000600fb7308 */ /* 0x0005e20000000800 */
[--C-:B------:R-:W-:Y:S02]  /*b140*/  FFMA.FTZ R121, R121, c[0x0][0x23c], -R92.reuse ;  /* 0x00008f0079797a23 */ /* 0x100fe4000001085c */
[--C-:B------:R-:W-:Y:S02]  /*b150*/  FFMA.FTZ R124, R124, c[0x0][0x23c], -R92.reuse ;  /* 0x00008f007c7c7a23 */ /* 0x100fe4000001085c */
[----:B------:R-:W-:Y:S02]  /*b160*/  FFMA.FTZ R125, R125, c[0x0][0x23c], -R92 ;  /* 0x00008f007d7d7a23 */ /* 0x000fe4000001085c */
[--C-:B------:R-:W-:Y:S02]  /*b170*/  FFMA.FTZ R119, R119, c[0x0][0x23c], -R75.reuse ;  /* 0x00008f0077777a23 */ /* 0x100fe4000001084b */
[--C-:B------:R-:W-:Y:S01]  /*b180*/  FFMA.FTZ R130, R130, c[0x0][0x23c], -R75.reuse ;  /* 0x00008f0082827a23 */ /* 0x100fe2000001084b */
[----:B------:R-:W-:Y:S01]  /*b190*/  MUFU.EX2 R208, R208 ;  /* 0x000000d000d07308 */ /* 0x000fe20000000800 */
[----:B-1----:R-:W-:Y:S01]  /*b1a0*/  FMNMX.FTZ R2, R0, R2, !PT ;  /* 0x0000000200027209 */ /* 0x002fe20007810000 */
[----:B------:R-:W-:Y:S02]  /*b1b0*/  FADD.FTZ R0, -R74, R132 ;  /* 0x000000844a007221 */ /* 0x000fe40000010100 */
[--C-:B---3--:R-:W-:Y:S02]  /*b1c0*/  FFMA.FTZ R5, R237, c[0x0][0x23c], -R4.reuse ;  /* 0x00008f00ed057a23 */ /* 0x108fe40000010804 */
[----:B------:R-:W1:Y:S01]  /*b1d0*/  SHFL.BFLY PT, R3, R2, 0x1, 0x1f ;  /* 0x0c201f0002037f89 */ /* 0x000e6200000e0000 */
[--C-:B------:R-:W-:Y:S02]  /*b1e0*/  FFMA.FTZ R132, R97, c[0x0][0x23c], -R4.reuse ;  /* 0x00008f0061847a23 */ /* 0x100fe40000010804 */
[----:B------:R-:W-:Y:S01]  /*b1f0*/  FMUL.FTZ R0, R0, c[0x0][0x23c] ;  /* 0x00008f0000007a20 */ /* 0x000fe20000410000 */
[----:B------:R3:W4:Y:S01]  /*b200*/  MUFU.EX2 R126, R5 ;  /* 0x00000005007e7308 */ /* 0x0007220000000800 */
[----:B--2---:R-:W-:Y:S09]  /*b210*/  FFMA.FTZ R6, R34, c[0x0][0x23c], -R75 ;  /* 0x00008f0022067a23 */ /* 0x004ff2000001084b */
[----:B------:R2:W-:Y:S10]  /*b220*/  MUFU.EX2 R69, R0 ;  /* 0x0000000000457308 */ /* 0x0005f40000000800 */
[----:B------:R-:W-:Y:S01]  /*b230*/  MUFU.EX2 R203, R203 ;  /* 0x000000cb00cb7308 */ /* 0x000fe20000000800 */
[----:B-1----:R-:W-:Y:S01]  /*b240*/  FMNMX.FTZ R3, R2, R3, !PT ;  /* 0x0000000302037209 */ /* 0x002fe20007810000 */
[----:B---3--:R-:W-:Y:S03]  /*b250*/  FFMA.FTZ R5, R17, c[0x0][0x23c], -R4 ;  /* 0x00008f0011057a23 */ /* 0x008fe60000010804 */
[C---:B------:R-:W-:Y:S01]  /*b260*/  FSETP.NEU.FTZ.AND P1, PT, R3.reuse, -INF , PT ;  /* 0xff8000000300780b */ /* 0x040fe20003f3d000 */
[----:B----4-:R-:W-:Y:S01]  /*b270*/  IMAD.MOV.U32 R85, RZ, RZ, R126 ;  /* 0x000000ffff557224 */ /* 0x010fe200078e007e */
[----:B------:R-:W-:Y:S01]  /*b280*/  MOV R17, R25 ;  /* 0x0000001900117202 */ /* 0x000fe20000000f00 */
[--C-:B------:R-:W-:Y:S01]  /*b290*/  FFMA.FTZ R25, R36, c[0x0][0x23c], -R4.reuse ;  /* 0x00008f0024197a23 */ /* 0x100fe20000010804 */
[----:B------:R-:W-:Y:S01]  /*b2a0*/  MOV R36, R77 ;  /* 0x0000004d00247202 */ /* 0x000fe20000000f00 */
[----:B------:R1:W3:Y:S01]  /*b2b0*/  MUFU.EX2 R109, R5 ;  /* 0x00000005006d7308 */ /* 0x0002e20000000800 */
[----:B------:R-:W-:Y:S02]  /*b2c0*/  FMUL.FTZ R96, R3, c[0x0][0x23c] ;  /* 0x00008f0003607a20 */ /* 0x000fe40000410000 */
[--C-:B------:R-:W-:Y:S01]  /*b2d0*/  FFMA.FTZ R126, R14, c[0x0][0x23c], -R4.reuse ;  /* 0x00008f000e7e7a23 */ /* 0x100fe20000010804 */
[----:B------:R-:W-:Y:S01]  /*b2e0*/  MOV R81, R36 ;  /* 0x0000002400517202 */ /* 0x000fe20000000f00 */
[----:B--2---:R-:W-:Y:S01]  /*b2f0*/  FADD.FTZ R0, -R73, R133 ;  /* 0x0000008549007221 */ /* 0x004fe20000010100 */
[----:B------:R-:W-:Y:S01]  /*b300*/  FSEL R96, R96, RZ, P1 ;  /* 0x000000ff60607208 */ /* 0x000fe20000800000 */
[----:B------:R-:W-:Y:S02]  /*b310*/  FFMA.FTZ R133, R100, c[0x0][0x23c], -R4 ;  /* 0x00008f0064857a23 */ /* 0x000fe40000010804 */
[----:B------:R-:W-:Y:S01]  /*b320*/  FMUL.FTZ R0, R0, c[0x0][0x23c] ;  /* 0x00008f0000007a20 */ /* 0x000fe20000410000 */
[----:B------:R-:W-:Y:S01]  /*b330*/  MUFU.EX2 R202, R202 ;  /* 0x000000ca00ca7308 */ /* 0x000fe20000000800 */
[--C-:B------:R-:W-:Y:S02]  /*b340*/  FFMA.FTZ R205, R205, c[0x0][0x23c], -R96.reuse ;  /* 0x00008f00cdcd7a23 */ /* 0x100fe40000010860 */
[----:B------:R-:W-:Y:S07]  /*b350*/  FFMA.FTZ R204, R204, c[0x0][0x23c], -R96 ;  /* 0x00008f00cccc7a23 */ /* 0x000fee0000010860 */
[----:B------:R2:W4:Y:S01]  /*b360*/  MUFU.EX2 R68, R0 ;  /* 0x0000000000447308 */ /* 0x0005220000000800 */
[----:B-1----:R-:W-:Y:S01]  /*b370*/  FFMA.FTZ R5, R18, c[0x0][0x23c], -R75 ;  /* 0x00008f0012057a23 */ /* 0x002fe2000001084b */
[----:B---3--:R-:W-:Y:S02]  /*b380*/  F2FP.PACK_AB R78, R109, R85 ;  /* 0x000000556d4e723e */ /* 0x008fe400000000ff */
[----:B------:R-:W-:Y:S01]  /*b390*/  MOV R18, R24 ;  /* 0x0000001800127202 */ /* 0x000fe20000000f00 */
[----:B------:R-:W-:Y:S01]  /*b3a0*/  FFMA.FTZ R24, R37, c[0x0][0x23c], -R4 ;  /* 0x00008f0025187a23 */ /* 0x000fe20000010804 */
[----:B------:R-:W-:Y:S04]  /*b3b0*/  MOV R37, R12 ;  /* 0x0000000c00257202 */ /* 0x000fe80000000f00 */
[----:B------:R1:W3:Y:S01]  /*b3c0*/  MUFU.EX2 R111, R5 ;  /* 0x00000005006f7308 */ /* 0x0002e20000000800 */
[----:B------:R-:W-:Y:S01]  /*b3d0*/  MOV R97, R18 ;  /* 0x0000001200617202 */ /* 0x000fe20000000f00 */
[----:B------:R-:W-:Y:S01]  /*b3e0*/  FFMA.FTZ R12, R244, c[0x0][0x23c], -R92 ;  /* 0x00008f00f40c7a23 */ /* 0x000fe2000001085c */
[----:B------:R-:W-:Y:S02]  /*b3f0*/  MOV R18, R79 ;  /* 0x0000004f00127202 */ /* 0x000fe40000000f00 */
[----:B------:R-:W-:Y:S02]  /*b400*/  MOV R48, R37 ;  /* 0x0000002500307202 */ /* 0x000fe40000000f00 */
[----:B------:R-:W-:Y:S02]  /*b410*/  MOV R100, R18 ;  /* 0x0000001200647202 */ /* 0x000fe40000000f00 */
[----:B------:R-:W-:Y:S01]  /*b420*/  MOV R244, R54 ;  /* 0x0000003600f47202 */ /* 0x000fe20000000f00 */
[----:B------:R-:W-:Y:S01]  /*b430*/  MUFU.EX2 R133, R133 ;  /* 0x0000008500857308 */ /* 0x000fe20000000800 */
[----:B------:R-:W-:Y:S01]  /*b440*/  MOV R117, R100 ;  /* 0x0000006400757202 */ /* 0x000fe20000000f00 */
[----:B--2---:R-:W-:Y:S02]  /*b450*/  FADD.FTZ R0, -R72, R134 ;  /* 0x0000008648007221 */ /* 0x004fe40000010100 */
[----:B------:R-:W-:Y:S01]  /*b460*/  FFMA.FTZ R134, R101, c[0x0][0x23c], -R4 ;  /* 0x00008f0065867a23 */ /* 0x000fe20000010804 */
[----:B------:R-:W-:Y:S01]  /*b470*/  MOV R101, R17 ;  /* 0x0000001100657202 */ /* 0x000fe20000000f00 */
[----:B------:R-:W-:Y:S01]  /*b480*/  FMUL.FTZ R0, R0, c[0x0][0x23c] ;  /* 0x00008f0000007a20 */ /* 0x000fe20000410000 */
[----:B------:R-:W-:Y:S03]  /*b490*/  MOV R17, R11 ;  /* 0x0000000b00117202 */ /* 0x000fe60000000f00 */
[----:B------:R-:W-:Y:S01]  /*b4a0*/  MUFU.EX2 R201, R201 ;  /* 0x000000c900c97308 */ /* 0x000fe20000000800 */
[----:B----4-:R-:W-:Y:S02]  /*b4b0*/  FMUL.FTZ R18, R68, R150 ;  /* 0x0000009644127220 */ /* 0x010fe40000410000 */
[----:B-1----:R-:W-:Y:S01]  /*b4c0*/  FFMA.FTZ R5, R246, c[0x0][0x23c], -R92 ;  /* 0x00008f00f6057a23 */ /* 0x002fe2000001085c */
[----:B---3--:R-:W-:Y:S01]  /*b4d0*/  F2FP.PACK_AB R79, R108, R111 ;  /* 0x0000006f6c4f723e */ /* 0x008fe200000000ff */
[----:B------:R-:W-:Y:S05]  /*b4e0*/  FFMA.FTZ R17, R17, c[0x0][0x23c], -R96 ;  /* 0x00008f0011117a23 */ /* 0x000fea0000010860 */
[----:B------:R1:W-:Y:S10]  /*b4f0*/  MUFU.EX2 R214, R5 ;  /* 0x0000000500d67308 */ /* 0x0003f40000000800 */
[----:B------:R2:W3:Y:S10]  /*b500*/  MUFU.EX2 R2, R0 ;  /* 0x0000000000027308 */ /* 0x0004f40000000800 */
[----:B------:R-:W-:Y:S01]  /*b510*/  MUFU.EX2 R134, R134 ;  /* 0x0000008600867308 */ /* 0x000fe20000000800 */
[----:B-1----:R-:W-:Y:S02]  /*b520*/  FFMA.FTZ R5, R8, c[0x0][0x23c], -R92 ;  /* 0x00008f0008057a23 */ /* 0x002fe4000001085c */
[--C-:B------:R-:W-:Y:S07]  /*b530*/  FFMA.FTZ R8, R20, c[0x0][0x23c], -R4.reuse ;  /* 0x00008f0014087a23 */ /* 0x100fee0000010804 */
[----:B------:R1:W4:Y:S01]  /*b540*/  MUFU.EX2 R242, R5 ;  /* 0x0000000500f27308 */ /* 0x0003220000000800 */
[----:B--2---:R-:W-:Y:S02]  /*b550*/  FADD.FTZ R0, -R3, R135 ;  /* 0x0000008703007221 */ /* 0x004fe40000010100 */
[----:B------:R-:W-:Y:S02]  /*b560*/  FFMA.FTZ R135, R112, c[0x0][0x23c], -R4 ;  /* 0x00008f0070877a23 */ /* 0x000fe40000010804 */
[----:B------:R-:W-:Y:S05]  /*b570*/  FMUL.FTZ R0, R0, c[0x0][0x23c] ;  /* 0x00008f0000007a20 */ /* 0x000fea0000410000 */
[----:B------:R-:W-:Y:S01]  /*b580*/  MUFU.EX2 R119, R119 ;  /* 0x0000007700777308 */ /* 0x000fe20000000800 */
[----:B------:R-:W-:Y:S02]  /*b590*/  IMAD.MOV.U32 R112, RZ, RZ, R39 ;  /* 0x000000ffff707224 */ /* 0x000fe400078e0027 */
[C---:B---3--:R-:W-:Y:S02]  /*b5a0*/  FMUL.FTZ R9, R2.reuse, R137 ;  /* 0x0000008902097220 */ /* 0x048fe40000410000 */
[----:B------:R-:W-:Y:S01]  /*b5b0*/  FMUL.FTZ R13, R2, R145 ;  /* 0x00000091020d7220 */ /* 0x000fe20000410000 */
[----:B------:R-:W-:Y:S04]  /*b5c0*/  MOV R116, R112 ;  /* 0x0000007000747202 */ /* 0x000fe80000000f00 */
[----:B------:R-:W2:Y:S01]  /*b5d0*/  MUFU.EX2 R0, R0 ;  /* 0x0000000000007308 */ /* 0x000ea20000000800 */
[--C-:B-1----:R-:W-:Y:S01]  /*b5e0*/  FFMA.FTZ R5, R241, c[0x0][0x23c], -R96.reuse ;  /* 0x00008f00f1057a23 */ /* 0x102fe20000010860 */
[----:B----4-:R-:W-:Y:S08]  /*b5f0*/  F2FP.PACK_AB R64, R242, R214 ;  /* 0x000000d6f240723e */ /* 0x010ff000000000ff */
[----:B------:R1:W-:Y:S10]  /*b600*/  MUFU.EX2 R237, R5 ;  /* 0x0000000500ed7308 */ /* 0x0003f40000000800 */
[----:B------:R3:W-:Y:S01]  /*b610*/  MUFU.EX2 R137, R12 ;  /* 0x0000000c00897308 */ /* 0x0007e20000000800 */
[C---:B--2---:R-:W-:Y:S02]  /*b620*/  FMUL.FTZ R11, R0.reuse, R139 ;  /* 0x0000008b000b7220 */ /* 0x044fe40000410000 */
[C---:B------:R-:W-:Y:S02]  /*b630*/  FMUL.FTZ R15, R0.reuse, R147 ;  /* 0x00000093000f7220 */ /* 0x040fe40000410000 */
[----:B------:R-:W-:Y:S05]  /*b640*/  FMUL.FTZ R14, R0, R146 ;  /* 0x00000092000e7220 */ /* 0x000fea0000410000 */
[----:B------:R-:W-:Y:S01]  /*b650*/  MUFU.EX2 R135, R135 ;  /* 0x0000008700877308 */ /* 0x000fe20000000800 */
[--C-:B-1----:R-:W-:Y:S09]  /*b660*/  FFMA.FTZ R5, R252, c[0x0][0x23c], -R96.reuse ;  /* 0x00008f00fc057a23 */ /* 0x102ff20000010860 */
[----:B------:R1:W2:Y:S01]  /*b670*/  MUFU.EX2 R246, R5 ;  /* 0x0000000500f67308 */ /* 0x0002a20000000800 */
[----:B---3--:R-:W-:Y:S02]  /*b680*/  FFMA.FTZ R12, R16, c[0x0][0x23c], -R96 ;  /* 0x00008f00100c7a23 */ /* 0x008fe40000010860 */
[----:B------:R-:W-:Y:S07]  /*b690*/  FMUL.FTZ R16, R69, R148 ;  /* 0x0000009445107220 */ /* 0x000fee0000410000 */
[----:B------:R3:W-:Y:S01]  /*b6a0*/  MUFU.EX2 R148, R25 ;  /* 0x0000001900947308 */ /* 0x0007e20000000800 */
[----:B-1----:R-:W-:Y:S01]  /*b6b0*/  FFMA.FTZ R5, R250, c[0x0][0x23c], -R92 ;  /* 0x00008f00fa057a23 */ /* 0x002fe2000001085c */
[----:B--2---:R-:W-:Y:S08]  /*b6c0*/  F2FP.PACK_AB R65, R246, R237 ;  /* 0x000000edf641723e */ /* 0x004ff000000000ff */
[----:B------:R1:W2:Y:S01]  /*b6d0*/  MUFU.EX2 R250, R5 ;  /* 0x0000000500fa7308 */ /* 0x0002a20000000800 */
[----:B---3--:R-:W-:Y:S02]  /*b6e0*/  FMUL.FTZ R25, R2, R157 ;  /* 0x0000009d02197220 */ /* 0x008fe40000410000 */
[----:B-1----:R-:W-:Y:S01]  /*b6f0*/  FFMA.FTZ R5, R249, c[0x0][0x23c], -R96 ;  /* 0x00008f00f9057a23 */ /* 0x002fe20000010860 */
[----:B--2---:R-:W-:Y:S06]  /*b700*/  F2FP.PACK_AB R66, R250, R251 ;  /* 0x000000fbfa42723e */ /* 0x004fec00000000ff */
[----:B------:R1:W-:Y:S10]  /*b710*/  MUFU.EX2 R249, R8 ;  /* 0x0000000800f97308 */ /* 0x0003f40000000800 */
[----:B------:R2:W-:Y:S01]  /*b720*/  MUFU.EX2 R241, R5 ;  /* 0x0000000500f17308 */ /* 0x0005e20000000800 */
[----:B-1----:R-:W-:Y:S01]  /*b730*/  MOV R8, R7 ;  /* 0x0000000700087202 */ /* 0x002fe20000000f00 */
[----:B------:R-:W-:Y:S03]  /*b740*/  FFMA.FTZ R7, R21, c[0x0][0x23c], -R4 ;  /* 0x00008f0015077a23 */ /* 0x000fe60000010804 */
[----:B------:R-:W-:Y:S05]  /*b750*/  MOV R128, R8 ;  /* 0x0000000800807202 */ /* 0x000fea0000000f00 */
[----:B------:R1:W-:Y:S01]  /*b760*/  MUFU.EX2 R222, R7 ;  /* 0x0000000700de7308 */ /* 0x0003e20000000800 */
[----:B------:R-:W-:Y:S01]  /*b770*/  FMUL.FTZ R8, R2, R136 ;  /* 0x0000008802087220 */ /* 0x000fe20000410000 */
[----:B------:R-:W-:Y:S01]  /*b780*/  F2FP.PACK_AB R77, R128, R102 ;  /* 0x00000066804d723e */ /* 0x000fe200000000ff */
[----:B--2---:R-:W-:Y:S07]  /*b790*/  FFMA.FTZ R5, R248, c[0x0][0x23c], -R96 ;  /* 0x00008f00f8057a23 */ /* 0x004fee0000010860 */
[----:B------:R2:W3:Y:S10]  /*b7a0*/  MUFU.EX2 R252, R5 ;  /* 0x0000000500fc7308 */ /* 0x0004f40000000800 */
[----:B------:R4:W-:Y:S01]  /*b7b0*/  MUFU.EX2 R136, R12 ;  /* 0x0000000c00887308 */ /* 0x0009e20000000800 */
[----:B-1----:R-:W-:Y:S01]  /*b7c0*/  FFMA.FTZ R7, R33, c[0x0][0x23c], -R4 ;  /* 0x00008f0021077a23 */ /* 0x002fe20000010804 */
[----:B------:R-:W-:Y:S01]  /*b7d0*/  MOV R33, R10 ;  /* 0x0000000a00217202 */ /* 0x000fe20000000f00 */
[----:B------:R-:W-:Y:S07]  /*b7e0*/  FMUL.FTZ R10, R0, R138 ;  /* 0x0000008a000a7220 */ /* 0x000fee0000410000 */
[----:B------:R1:W1:Y:S01]  /*b7f0*/  MUFU.EX2 R19, R7 ;  /* 0x0000000700137308 */ /* 0x0002620000000800 */
[--C-:B--2---:R-:W-:Y:S01]  /*b800*/  FFMA.FTZ R5, R22, c[0x0][0x23c], -R75.reuse ;  /* 0x00008f0016057a23 */ /* 0x104fe2000001084b */
[----:B---3--:R-:W-:Y:S08]  /*b810*/  F2FP.PACK_AB R67, R252, R241 ;  /* 0x000000f1fc43723e */ /* 0x008ff000000000ff */
[----:B------:R2:W-:Y:S01]  /*b820*/  MUFU.EX2 R248, R5 ;  /* 0x0000000500f87308 */ /* 0x0005e20000000800 */
[----:B----4-:R-:W-:Y:S02]  /*b830*/  FMUL.FTZ R12, R2, R144 ;  /* 0x00000090020c7220 */ /* 0x010fe40000410000 */
[----:B-1----:R-:W-:Y:S01]  /*b840*/  FFMA.FTZ R7, R247, c[0x0][0x23c], -R92 ;  /* 0x00008f00f7077a23 */ /* 0x002fe2000001085c */
[----:B------:R-:W-:Y:S01]  /*b850*/  MOV R84, R19 ;  /* 0x0000001300547202 */ /* 0x000fe20000000f00 */
[----:B------:R-:W-:Y:S01]  /*b860*/  FMUL.FTZ R19, R68, R151 ;  /* 0x0000009744137220 */ /* 0x000fe20000410000 */
[----:B------:R-:W-:Y:S02]  /*b870*/  MOV R247, R81 ;  /* 0x0000005100f77202 */ /* 0x000fe40000000f00 */
[----:B------:R-:W-:Y:S02]  /*b880*/  MOV R81, R80 ;  /* 0x0000005000517202 */ /* 0x000fe40000000f00 */
[----:B------:R-:W-:Y:S02]  /*b890*/  MOV R80, R53 ;  /* 0x0000003500507202 */ /* 0x000fe40000000f00 */
[----:B------:R-:W-:Y:S01]  /*b8a0*/  MOV R53, R52 ;  /* 0x0000003400357202 */ /* 0x000fe20000000f00 */
[--C-:B--2---:R-:W-:Y:S01]  /*b8b0*/  FFMA.FTZ R5, R23, c[0x0][0x23c], -R75.reuse ;  /* 0x00008f0017057a23 */ /* 0x104fe2000001084b */
[----:B------:R-:W-:Y:S01]  /*b8c0*/  MOV R151, R85 ;  /* 0x0000005500977202 */ /* 0x000fe20000000f00 */
[----:B------:R-:W1:Y:S01]  /*b8d0*/  LDSM.16.MT88.4 R20, [R216+0x8000] ;  /* 0x00800000d814783b */ /* 0x000e620000004200 */
[----:B------:R-:W-:Y:S01]  /*b8e0*/  MOV R112, R80 ;  /* 0x0000005000707202 */ /* 0x000fe20000000f00 */
[----:B------:R2:W-:Y:S04]  /*b8f0*/  MUFU.EX2 R221, R5 ;  /* 0x0000000500dd7308 */ /* 0x0005e80000000800 */
[----:B------:R-:W-:Y:S06]  /*b900*/  FFMA.FTZ R112, R112, c[0x0][0x23c], -R96 ;  /* 0x00008f0070707a23 */ /* 0x000fec0000010860 */
[----:B------:R-:W-:Y:S01]  /*b910*/  MUFU.EX2 R112, R112 ;  /* 0x0000007000707308 */ /* 0x000fe20000000800 */
[----:B--2---:R-:W-:Y:S02]  /*b920*/  FFMA.FTZ R5, R32, c[0x0][0x23c], -R4 ;  /* 0x00008f0020057a23 */ /* 0x004fe40000010804 */
[----:B------:R-:W-:Y:S07]  /*b930*/  FMUL.FTZ R4, R69, R140 ;  /* 0x0000008c45047220 */ /* 0x000fee0000410000 */
[----:B------:R2:W3:Y:S10]  /*b940*/  MUFU.EX2 R32, R6 ;  /* 0x0000000600207308 */ /* 0x0004f40000000800 */
[----:B------:R4:W-:Y:S10]  /*b950*/  MUFU.EX2 R220, R5 ;  /* 0x0000000500dc7308 */ /* 0x0009f40000000800 */
[----:B------:R1:W-:Y:S01]  /*b960*/  MUFU.EX2 R140, R7 ;  /* 0x00000007008c7308 */ /* 0x0003e20000000800 */
[C---:B--2---:R-:W-:Y:S02]  /*b970*/  FMUL.FTZ R6, R68.reuse, R142 ;  /* 0x0000008e44067220 */ /* 0x044fe40000410000 */
[--C-:B----4-:R-:W-:Y:S02]  /*b980*/  FFMA.FTZ R5, R35, c[0x0][0x23c], -R75.reuse ;  /* 0x00008f0023057a23 */ /* 0x110fe4000001084b */
[----:B------:R-:W-:Y:S01]  /*b990*/  IMAD.MOV.U32 R35, RZ, RZ, R76 ;  /* 0x000000ffff237224 */ /* 0x000fe200078e004c */
[----:B------:R-:W-:Y:S04]  /*b9a0*/  F2FP.PACK_AB R76, R243, R207 ;  /* 0x000000cff34c723e */ /* 0x000fe800000000ff */
[----:B------:R2:W4:Y:S01]  /*b9b0*/  MUFU.EX2 R34, R5 ;  /* 0x0000000500227308 */ /* 0x0005220000000800 */
[----:B------:R-:W-:Y:S02]  /*b9c0*/  MOV R52, R35 ;  /* 0x0000002300347202 */ /* 0x000fe40000000f00 */
[----:B------:R-:W-:Y:S01]  /*b9d0*/  MOV R35, R33 ;  /* 0x0000002100237202 */ /* 0x000fe20000000f00 */
[C---:B-1----:R-:W-:Y:S01]  /*b9e0*/  FMUL.FTZ R7, R68.reuse, R143 ;  /* 0x0000008f44077220 */ /* 0x042fe20000410000 */
[----:B------:R-:W-:Y:S01]  /*b9f0*/  MOV R85, R52 ;  /* 0x0000003400557202 */ /* 0x000fe20000000f00 */
[----:B------:R-:W-:Y:S02]  /*ba00*/  FFMA.FTZ R33, R51, c[0x0][0x23c], -R75 ;  /* 0x00008f0033217a23 */ /* 0x000fe4000001084b */
[----:B------:R-:W-:Y:S02]  /*ba10*/  FMUL.FTZ R51, R68, R183 ;  /* 0x000000b744337220 */ /* 0x000fe40000410000 */
[C---:B--2---:R-:W-:Y:S02]  /*ba20*/  FMUL.FTZ R5, R69.reuse, R141 ;  /* 0x0000008d45057220 */ /* 0x044fe40000410000 */
[----:B------:R1:W-:Y:S05]  /*ba30*/  MUFU.EX2 R141, R17 ;  /* 0x00000011008d7308 */ /* 0x0003ea0000000800 */
[-C--:B------:R-:W-:Y:S08]  /*ba40*/  HMMA.16816.F32 R4, R76, R20.reuse, R4 ;  /* 0x000000144c04723c */ /* 0x080ff00000001804 */
[C---:B------:R-:W-:Y:S07]  /*ba50*/  HMMA.16816.F32 R8, R64.reuse, R20, R8 ;  /* 0x000000144008723c */ /* 0x040fee0000001808 */
[--C-:B------:R-:W-:Y:S01]  /*ba60*/  FFMA.FTZ R20, R38, c[0x0][0x23c], -R92.reuse ;  /* 0x00008f0026147a23 */ /* 0x100fe2000001085c */
[-C--:B------:R-:W-:Y:S01]  /*ba70*/  HMMA.16816.F32 R12, R64, R22.reuse, R12 ;  /* 0x00000016400c723c */ /* 0x080fe2000000180c */
[----:B------:R-:W2:Y:S02]  /*ba80*/  LDSM.16.MT88.4 R36, [R219+0x8000] ;  /* 0x00800000db24783b */ /* 0x000ea40000004200 */
[----:B------:R3:W-:Y:S01]  /*ba90*/  MUFU.EX2 R139, R20 ;  /* 0x00000014008b7308 */ /* 0x0007e20000000800 */
[C---:B-1----:R-:W-:Y:S02]  /*baa0*/  FMUL.FTZ R17, R69.reuse, R149 ;  /* 0x0000009545117220 */ /* 0x042fe40000410000 */
[----:B------:R-:W-:Y:S02]  /*bab0*/  FMUL.FTZ R21, R69, R153 ;  /* 0x0000009945157220 */ /* 0x000fe40000410000 */
[----:B------:R-:W-:Y:S03]  /*bac0*/  IMAD.MOV.U32 R153, RZ, RZ, R55 ;  /* 0x000000ffff997224 */ /* 0x000fe600078e0037 */
[C---:B------:R-:W-:Y:S02]  /*bad0*/  HMMA.16816.F32 R16, R76.reuse, R22, R16 ;  /* 0x000000164c10723c */ /* 0x040fe40000001810 */
[----:B------:R1:W-:Y:S05]  /*bae0*/  MUFU.EX2 R149, R24 ;  /* 0x0000001800957308 */ /* 0x0003ea0000000800 */
[C---:B------:R-:W-:Y:S02]  /*baf0*/  FMUL.FTZ R22, R68.reuse, R154 ;  /* 0x0000009a44167220 */ /* 0x040fe40000410000 */
[----:B------:R-:W-:Y:S03]  /*bb00*/  FMUL.FTZ R23, R68, R155 ;  /* 0x0000009b44177220 */ /* 0x000fe60000410000 */
[----:B------:R2:W-:Y:S01]  /*bb10*/  MUFU.EX2 R155, R49 ;  /* 0x00000031009b7308 */ /* 0x0005e20000000800 */
[----:B---3--:R-:W-:Y:S09]  /*bb20*/  FFMA.FTZ R20, R101, c[0x0][0x23c], -R92 ;  /* 0x00008f0065147a23 */ /* 0x008ff2000001085c */
[----:B------:R3:W-:Y:S01]  /*bb30*/  MUFU.EX2 R142, R20 ;  /* 0x00000014008e7308 */ /* 0x0007e20000000800 */
[----:B-1----:R-:W-:Y:S09]  /*bb40*/  FMUL.FTZ R24, R2, R156 ;  /* 0x0000009c02187220 */ /* 0x002ff20000410000 */
[----:B------:R1:W-:Y:S01]  /*bb50*/  MUFU.EX2 R101, R26 ;  /* 0x0000001a00657308 */ /* 0x0003e20000000800 */
[----:B--2---:R-:W-:Y:S02]  /*bb60*/  FMUL.FTZ R49, R69, R181 ;  /* 0x000000b545317220 */ /* 0x004fe40000410000 */
[--C-:B---3--:R-:W-:Y:S02]  /*bb70*/  FFMA.FTZ R20, R30, c[0x0][0x23c], -R96.reuse ;  /* 0x00008f001e147a23 */ /* 0x108fe40000010860 */
[C---:B------:R-:W-:Y:S05]  /*bb80*/  FMUL.FTZ R30, R0.reuse, R162 ;  /* 0x000000a2001e7220 */ /* 0x040fea0000410000 */
[----:B------:R2:W-:Y:S01]  /*bb90*/  MUFU.EX2 R138, R20 ;  /* 0x00000014008a7308 */ /* 0x0005e20000000800 */
[C---:B-1----:R-:W-:Y:S09]  /*bba0*/  FMUL.FTZ R26, R0.reuse, R158 ;  /* 0x0000009e001a7220 */ /* 0x042ff20000410000 */
[----:B------:R1:W-:Y:S01]  /*bbb0*/  MUFU.EX2 R162, R56 ;  /* 0x0000003800a27308 */ /* 0x0003e20000000800 */
[----:B--2---:R-:W-:Y:S02]  /*bbc0*/  FFMA.FTZ R20, R31, c[0x0][0x23c], -R96 ;  /* 0x00008f001f147a23 */ /* 0x004fe40000010860 */
[----:B------:R-:W-:Y:S07]  /*bbd0*/  FMUL.FTZ R31, R0, R163 ;  /* 0x000000a3001f7220 */ /* 0x000fee0000410000 */
[----:B------:R2:W-:Y:S01]  /*bbe0*/  MUFU.EX2 R147, R20 ;  /* 0x0000001400937308 */ /* 0x0005e20000000800 */
[----:B-1----:R-:W-:Y:S01]  /*bbf0*/  FMUL.FTZ R56, R2, R188 ;  /* 0x000000bc02387220 */ /* 0x002fe20000410000 */
[----:B------:R-:W-:Y:S01]  /*bc00*/  MOV R188, R107 ;  /* 0x0000006b00bc7202 */ /* 0x000fe20000000f00 */
[--C-:B------:R-:W-:Y:S07]  /*bc10*/  FFMA.FTZ R107, R99, c[0x0][0x23c], -R75.reuse ;  /* 0x00008f00636b7a23 */ /* 0x100fee000001084b */
[----:B------:R1:W-:Y:S01]  /*bc20*/  MUFU.EX2 R163, R33 ;  /* 0x0000002100a37308 */ /* 0x0003e20000000800 */
[--C-:B------:R-:W-:Y:S02]  /*bc30*/  FFMA.FTZ R99, R188, c[0x0][0x23c], -R92.reuse ;  /* 0x00008f00bc637a23 */ /* 0x100fe4000001085c */
[--C-:B--2---:R-:W-:Y:S02]  /*bc40*/  FFMA.FTZ R20, R29, c[0x0][0x23c], -R75.reuse ;  /* 0x00008f001d147a23 */ /* 0x104fe4000001084b */
[----:B------:R-:W-:Y:S01]  /*bc50*/  FMUL.FTZ R29, R2, R161 ;  /* 0x000000a1021d7220 */ /* 0x000fe20000410000 */
[----:B------:R-:W-:Y:S04]  /*bc60*/  MOV R161, R32 ;  /* 0x0000002000a17202 */ /* 0x000fe80000000f00 */
[----:B------:R2:W-:Y:S01]  /*bc70*/  MUFU.EX2 R146, R20 ;  /* 0x0000001400927308 */ /* 0x0005e20000000800 */
[C---:B------:R-:W-:Y:S01]  /*bc80*/  FMUL.FTZ R32, R69.reuse, R164 ;  /* 0x000000a445207220 */ /* 0x040fe20000410000 */
[----:B----4-:R-:W-:Y:S01]  /*bc90*/  MOV R164, R34 ;  /* 0x0000002200a47202 */ /* 0x010fe20000000f00 */
[C---:B------:R-:W-:Y:S01]  /*bca0*/  FMUL.FTZ R34, R68.reuse, R166 ;  /* 0x000000a644227220 */ /* 0x040fe20000410000 */
[----:B------:R-:W-:Y:S01]  /*bcb0*/  MOV R166, R81 ;  /* 0x0000005100a67202 */ /* 0x000fe20000000f00 */
[C---:B-1----:R-:W-:Y:S01]  /*bcc0*/  FMUL.FTZ R33, R69.reuse, R165 ;  /* 0x000000a545217220 */ /* 0x042fe20000410000 */
[----:B------:R-:W-:Y:S02]  /*bcd0*/  MOV R165, R84 ;  /* 0x0000005400a57202 */ /* 0x000fe40000000f00 */
[----:B------:R-:W-:Y:S01]  /*bce0*/  MOV R84, R35 ;  /* 0x0000002300547202 */ /* 0x000fe20000000f00 */
[----:B------:R-:W-:Y:S01]  /*bcf0*/  FMUL.FTZ R35, R68, R167 ;  /* 0x000000a744237220 */ /* 0x000fe20000410000 */
[----:B------:R-:W-:Y:S01]  /*bd00*/  MOV R167, R48 ;  /* 0x0000003000a77202 */ /* 0x000fe20000000f00 */
[C---:B------:R-:W-:Y:S02]  /*bd10*/  FMUL.FTZ R48, R69.reuse, R180 ;  /* 0x000000b445307220 */ /* 0x040fe40000410000 */
[--C-:B--2---:R-:W-:Y:S02]  /*bd20*/  FFMA.FTZ R20, R28, c[0x0][0x23c], -R75.reuse ;  /* 0x00008f001c147a23 */ /* 0x104fe4000001084b */
[----:B------:R-:W-:Y:S02]  /*bd30*/  FFMA.FTZ R28, R50, c[0x0][0x23c], -R75 ;  /* 0x00008f00321c7a23 */ /* 0x000fe4000001084b */
[----:B------:R1:W-:Y:S01]  /*bd40*/  MUFU.EX2 R150, R20 ;  /* 0x0000001400967308 */ /* 0x0003e20000000800 */
[----:B------:R-:W-:Y:S09]  /*bd50*/  FMUL.FTZ R50, R68, R182 ;  /* 0x000000b644327220 */ /* 0x000ff20000410000 */
[----:B------:R2:W-:Y:S01]  /*bd60*/  MUFU.EX2 R100, R28 ;  /* 0x0000001c00647308 */ /* 0x0005e20000000800 */
[----:B-1----:R-:W-:Y:S01]  /*bd70*/  FMUL.FTZ R20, R69, R152 ;  /* 0x0000009845147220 */ /* 0x002fe20000410000 */
[----:B------:R-:W-:Y:S08]  /*bd80*/  MOV R152, R113 ;  /* 0x0000007100987202 */ /* 0x000ff00000000f00 */
[----:B------:R1:W3:Y:S01]  /*bd90*/  MUFU.EX2 R113, R27 ;  /* 0x0000001b00717308 */ /* 0x0002e20000000800 */
[-C--:B------:R-:W-:Y:S03]  /*bda0*/  HMMA.16816.F32 R20, R76, R36.reuse, R20 ;  /* 0x000000244c14723c */ /* 0x080fe60000001814 */
[----:B--2---:R-:W-:Y:S02]  /*bdb0*/  FMUL.FTZ R28, R2, R160 ;  /* 0x000000a0021c7220 */ /* 0x004fe40000410000 */
[----:B------:R-:W-:Y:S01]  /*bdc0*/  IMAD.MOV.U32 R160, RZ, RZ, R97 ;  /* 0x000000ffffa07224 */ /* 0x000fe200078e0061 */
[----:B------:R-:W-:Y:S02]  /*bdd0*/  MOV R97, R53 ;  /* 0x0000003500617202 */ /* 0x000fe40000000f00 */
[----:B------:R-:W2:Y:S01]  /*bde0*/  LDSM.16.MT88.4 R52, [R217+0x8000] ;  /* 0x00800000d934783b */ /* 0x000ea20000004200 */
[----:B-1----:R-:W-:Y:S03]  /*bdf0*/  FMUL.FTZ R27, R0, R159 ;  /* 0x0000009f001b7220 */ /* 0x002fe60000410000 */
[----:B---3--:R-:W-:Y:S01]  /*be00*/  MOV R181, R113 ;  /* 0x0000007100b57202 */ /* 0x008fe20000000f00 */
[--C-:B------:R-:W-:Y:S03]  /*be10*/  FFMA.FTZ R113, R91, c[0x0][0x23c], -R75.reuse ;  /* 0x00008f005b717a23 */ /* 0x100fe6000001084b */
[C---:B------:R-:W-:Y:S03]  /*be20*/  HMMA.16816.F32 R24, R64.reuse, R36, R24 ;  /* 0x000000244018723c */ /* 0x040fe60000001818 */
[----:B------:R-:W-:Y:S04]  /*be30*/  MUFU.EX2 R113, R113 ;  /* 0x0000007100717308 */ /* 0x000fe80000000800 */
[--C-:B------:R-:W-:Y:S01]  /*be40*/  FFMA.FTZ R36, R40, c[0x0][0x23c], -R92.reuse ;  /* 0x00008f0028247a23 */ /* 0x100fe2000001085c */
[-C--:B------:R-:W-:Y:S05]  /*be50*/  HMMA.16816.F32 R28, R64, R38.reuse, R28 ;  /* 0x00000026401c723c */ /* 0x080fea000000181c */
[----:B------:R1:W-:Y:S01]  /*be60*/  MUFU.EX2 R144, R36 ;  /* 0x0000002400907308 */ /* 0x0003e20000000800 */
[----:B------:R-:W-:Y:S02]  /*be70*/  FFMA.FTZ R37, R41, c[0x0][0x23c], -R92 ;  /* 0x00008f0029257a23 */ /* 0x000fe4000001085c */
[--C-:B------:R-:W-:Y:S01]  /*be80*/  FFMA.FTZ R41, R46, c[0x0][0x23c], -R96.reuse ;  /* 0x00008f002e297a23 */ /* 0x100fe20000010860 */
[C---:B------:R-:W-:Y:S04]  /*be90*/  HMMA.16816.F32 R32, R76.reuse, R38, R32 ;  /* 0x000000264c20723c */ /* 0x040fe80000001820 */
[----:B------:R-:W-:Y:S02]  /*bea0*/  FMUL.FTZ R40, R2, R172 ;  /* 0x000000ac02287220 */ /* 0x000fe40000410000 */
[----:B------:R3:W-:Y:S01]  /*beb0*/  MUFU.EX2 R145, R37 ;  /* 0x0000002500917308 */ /* 0x0007e20000000800 */
[----:B------:R-:W-:Y:S01]  /*bec0*/  FMUL.FTZ R46, R0, R178 ;  /* 0x000000b2002e7220 */ /* 0x000fe20000410000 */
[----:B------:R-:W-:Y:S01]  /*bed0*/  MOV R172, R116 ;  /* 0x0000007400ac7202 */ /* 0x000fe20000000f00 */
[C---:B------:R-:W-:Y:S03]  /*bee0*/  FMUL.FTZ R38, R68.reuse, R170 ;  /* 0x000000aa44267220 */ /* 0x040fe60000410000 */
[----:B------:R-:W-:Y:S01]  /*bef0*/  MOV R116, R61 ;  /* 0x0000003d00747202 */ /* 0x000fe20000000f00 */
[----:B------:R-:W-:Y:S01]  /*bf00*/  FMUL.FTZ R39, R68, R171 ;  /* 0x000000ab44277220 */ /* 0x000fe20000410000 */
[----:B------:R-:W-:Y:S01]  /*bf10*/  MOV R171, R247 ;  /* 0x000000f700ab7202 */ /* 0x000fe20000000f00 */
[----:B------:R-:W-:Y:S01]  /*bf20*/  FMUL.FTZ R61, R2, R193 ;  /* 0x000000c1023d7220 */ /* 0x000fe20000410000 */
[----:B------:R4:W-:Y:S01]  /*bf30*/  MUFU.EX2 R156, R41 ;  /* 0x00000029009c7308 */ /* 0x0009e20000000800 */
[----:B------:R-:W-:Y:S02]  /*bf40*/  MOV R170, R97 ;  /* 0x0000006100aa7202 */ /* 0x000fe40000000f00 */
[----:B------:R-:W-:Y:S01]  /*bf50*/  MOV R97, R63 ;  /* 0x0000003f00617202 */ /* 0x000fe20000000f00 */
[--C-:B-1----:R-:W-:Y:S01]  /*bf60*/  FFMA.FTZ R36, R42, c[0x0][0x23c], -R96.reuse ;  /* 0x00008f002a247a23 */ /* 0x102fe20000010860 */
[----:B------:R-:W-:Y:S01]  /*bf70*/  MOV R182, R116 ;  /* 0x0000007400b67202 */ /* 0x000fe20000000f00 */
[C---:B------:R-:W-:Y:S02]  /*bf80*/  FMUL.FTZ R42, R0.reuse, R174 ;  /* 0x000000ae002a7220 */ /* 0x040fe40000410000 */
[----:B------:R-:W-:Y:S02]  /*bf90*/  FMUL.FTZ R63, R0, R195 ;  /* 0x000000c3003f7220 */ /* 0x000fe40000410000 */
[----:B------:R1:W-:Y:S01]  /*bfa0*/  MUFU.EX2 R143, R36 ;  /* 0x00000024008f7308 */ /* 0x0003e20000000800 */
[----:B------:R-:W-:Y:S02]  /*bfb0*/  FFMA.FTZ R116, R90, c[0x0][0x23c], -R75 ;  /* 0x00008f005a747a23 */ /* 0x000fe4000001084b */
[----:B---3--:R-:W-:Y:S01]  /*bfc0*/  FMUL.FTZ R37, R69, R169 ;  /* 0x000000a945257220 */ /* 0x008fe20000410000 */
[----:B------:R-:W-:Y:S06]  /*bfd0*/  MOV R169, R82 ;  /* 0x0000005200a97202 */ /* 0x000fec0000000f00 */
[----:B------:R-:W-:Y:S01]  /*bfe0*/  MUFU.EX2 R116, R116 ;  /* 0x0000007400747308 */ /* 0x000fe20000000800 */
[----:B----4-:R-:W-:Y:S02]  /*bff0*/  FMUL.FTZ R41, R2, R173 ;  /* 0x000000ad02297220 */ /* 0x010fe40000410000 */
[----:B------:R-:W-:Y:S01]  /*c000*/  IMAD.MOV.U32 R173, RZ, RZ, R117 ;  /* 0x000000ffffad7224 */ /* 0x000fe200078e0075 */
[----:B------:R-:W-:Y:S01]  /*c010*/  MOV R117, R62 ;  /* 0x0000003e00757202 */ /* 0x000fe20000000f00 */
[C---:B------:R-:W-:Y:S02]  /*c020*/  FMUL.FTZ R62, R0.reuse, R194 ;  /* 0x000000c2003e7220 */ /* 0x040fe40000410000 */
[----:B-1----:R-:W-:Y:S02]  /*c030*/  FFMA.FTZ R36, R43, c[0x0][0x23c], -R96 ;  /* 0x00008f002b247a23 */ /* 0x002fe40000010860 */
[----:B------:R-:W-:Y:S02]  /*c040*/  FMUL.FTZ R43, R0, R175 ;  /* 0x000000af002b7220 */ /* 0x000fe40000410000 */
[----:B------:R1:W-:Y:S01]  /*c050*/  MUFU.EX2 R157, R36 ;  /* 0x00000024009d7308 */ /* 0x0003e20000000800 */
[----:B------:R-:W-:Y:S02]  /*c060*/  IMAD.MOV.U32 R175, RZ, RZ, R100 ;  /* 0x000000ffffaf7224 */ /* 0x000fe400078e0064 */
[--C-:B------:R-:W-:Y:S02]  /*c070*/  FFMA.FTZ R100, R238, c[0x0][0x23c], -R75.reuse ;  /* 0x00008f00ee647a23 */ /* 0x100fe4000001084b */
[----:B-1----:R-:W-:Y:S02]  /*c080*/  FFMA.FTZ R36, R44, c[0x0][0x23c], -R92 ;  /* 0x00008f002c247a23 */ /* 0x002fe4000001085c */
[----:B------:R-:W-:Y:S03]  /*c090*/  FFMA.FTZ R44, R47, c[0x0][0x23c], -R96 ;  /* 0x00008f002f2c7a23 */ /* 0x000fe60000010860 */
[----:B------:R1:W-:Y:S01]  /*c0a0*/  MUFU.EX2 R158, R36 ;  /* 0x00000024009e7308 */ /* 0x0003e20000000800 */
[----:B------:R-:W-:Y:S09]  /*c0b0*/  FMUL.FTZ R47, R0, R179 ;  /* 0x000000b3002f7220 */ /* 0x000ff20000410000 */
[----:B------:R3:W-:Y:S10]  /*c0c0*/  MUFU.EX2 R154, R44 ;  /* 0x0000002c009a7308 */ /* 0x0007f40000000800 */
[----:B------:R4:W-:Y:S01]  /*c0d0*/  MUFU.EX2 R179, R57 ;  /* 0x0000003900b37308 */ /* 0x0009e20000000800 */
[----:B-1----:R-:W-:Y:S02]  /*c0e0*/  FFMA.FTZ R36, R45, c[0x0][0x23c], -R92 ;  /* 0x00008f002d247a23 */ /* 0x002fe4000001085c */
[C---:B------:R-:W-:Y:S07]  /*c0f0*/  FMUL.FTZ R45, R2.reuse, R177 ;  /* 0x000000b1022d7220 */ /* 0x040fee0000410000 */
[----:B------:R1:W-:Y:S01]  /*c100*/  MUFU.EX2 R159, R36 ;  /* 0x00000024009f7308 */ /* 0x0003e20000000800 */
[----:B---3--:R-:W-:Y:S01]  /*c110*/  FMUL.FTZ R44, R2, R176 ;  /* 0x000000b0022c7220 */ /* 0x008fe20000410000 */
[----:B------:R-:W-:Y:S02]  /*c120*/  MOV R176, R170 ;  /* 0x000000aa00b07202 */ /* 0x000fe40000000f00 */
[----:B------:R-:W-:Y:S01]  /*c130*/  MOV R170, R103 ;  /* 0x0000006700aa7202 */ /* 0x000fe20000000f00 */
[--C-:B------:R-:W-:Y:S05]  /*c140*/  FFMA.FTZ R103, R210, c[0x0][0x23c], -R75.reuse ;  /* 0x00008f00d2677a23 */ /* 0x100fea000001084b */
[----:B------:R3:W3:Y:S01]  /*c150*/  MUFU.EX2 R177, R58 ;  /* 0x0000003a00b17308 */ /* 0x0006e20000000800 */
[----:B------:R-:W-:Y:S02]  /*c160*/  IMAD.MOV.U32 R195, RZ, RZ, R170 ;  /* 0x000000ffffc37224 */ /* 0x000fe400078e00aa */
[----:B----4-:R-:W-:Y:S01]  /*c170*/  FMUL.FTZ R57, R2, R189 ;  /* 0x000000bd02397220 */ /* 0x010fe20000410000 */
[----:B------:R-:W-:Y:S02]  /*c180*/  MOV R189, R97 ;  /* 0x0000006100bd7202 */ /* 0x000fe40000000f00 */
[----:B------:R-:W-:Y:S01]  /*c190*/  MOV R97, R127 ;  /* 0x0000007f00617202 */ /* 0x000fe20000000f00 */
[--C-:B------:R-:W-:Y:S03]  /*c1a0*/  FFMA.FTZ R127, R89, c[0x0][0x23c], -R75.reuse ;  /* 0x00008f00597f7a23 */ /* 0x100fe6000001084b */
[----:B------:R-:W-:Y:S01]  /*c1b0*/  MUFU.EX2 R170, R93 ;  /* 0x0000005d00aa7308 */ /* 0x000fe20000000800 */
[--C-:B------:R-:W-:Y:S02]  /*c1c0*/  FFMA.FTZ R97, R97, c[0x0][0x23c], -R92.reuse ;  /* 0x00008f0061617a23 */ /* 0x100fe4000001085c */
[----:B-1----:R-:W-:Y:S01]  /*c1d0*/  FMUL.FTZ R36, R69, R168 ;  /* 0x000000a845247220 */ /* 0x002fe20000410000 */
[----:B------:R-:W-:Y:S02]  /*c1e0*/  MOV R168, R83 ;  /* 0x0000005300a87202 */ /* 0x000fe40000000f00 */
[----:B------:R-:W1:Y:S04]  /*c1f0*/  LDSM.16.MT88.4 R80, [R218+0x8000] ;  /* 0x00800000da50783b */ /* 0x000e680000004200 */
[----:B------:R-:W-:Y:S01]  /*c200*/  MUFU.EX2 R127, R127 ;  /* 0x0000007f007f7308 */ /* 0x000fe20000000800 */
[-C--:B--2---:R-:W-:Y:S03]  /*c210*/  HMMA.16816.F32 R36, R76, R52.reuse, R36 ;  /* 0x000000344c24723c */ /* 0x084fe60000001824 */
[----:B---3--:R-:W-:Y:S05]  /*c220*/  FMUL.FTZ R58, R0, R190 ;  /* 0x000000be003a7220 */ /* 0x008fea0000410000 */
[C---:B------:R-:W-:Y:S07]  /*c230*/  HMMA.16816.F32 R40, R64.reuse, R52, R40 ;  /* 0x000000344028723c */ /* 0x040fee0000001828 */
[--C-:B------:R-:W-:Y:S01]  /*c240*/  FFMA.FTZ R52, R169, c[0x0][0x23c], -R75.reuse ;  /* 0x00008f00a9347a23 */ /* 0x100fe2000001084b */
[-C--:B------:R-:W-:Y:S04]  /*c250*/  HMMA.16816.F32 R44, R64, R54.reuse, R44 ;  /* 0x00000036402c723c */ /* 0x080fe8000000182c */
[----:B------:R-:W-:Y:S01]  /*c260*/  MOV R169, R168 ;  /* 0x000000a800a97202 */ /* 0x000fe20000000f00 */
[----:B------:R-:W-:Y:S01]  /*c270*/  FMUL.FTZ R53, R69, R185 ;  /* 0x000000b945357220 */ /* 0x000fe20000410000 */
[----:B------:R-:W-:Y:S02]  /*c280*/  MOV R168, R153 ;  /* 0x0000009900a87202 */ /* 0x000fe40000000f00 */
[C---:B------:R-:W-:Y:S01]  /*c290*/  HMMA.16816.F32 R48, R76.reuse, R54, R48 ;  /* 0x000000364c30723c */ /* 0x040fe20000001830 */
[----:B------:R2:W-:Y:S03]  /*c2a0*/  MUFU.EX2 R153, R52 ;  /* 0x0000003400997308 */ /* 0x0005e60000000800 */
[----:B------:R-:W-:Y:S02]  /*c2b0*/  MOV R174, R168 ;  /* 0x000000a800ae7202 */ /* 0x000fe40000000f00 */
[----:B------:R-:W-:Y:S01]  /*c2c0*/  MOV R168, R84 ;  /* 0x0000005400a87202 */ /* 0x000fe20000000f00 */
[C---:B------:R-:W-:Y:S01]  /*c2d0*/  FMUL.FTZ R54, R68.reuse, R186 ;  /* 0x000000ba44367220 */ /* 0x040fe20000410000 */
[----:B------:R-:W-:Y:S01]  /*c2e0*/  MOV R186, R117 ;  /* 0x0000007500ba7202 */ /* 0x000fe20000000f00 */
[----:B------:R-:W-:Y:S03]  /*c2f0*/  FMUL.FTZ R55, R68, R187 ;  /* 0x000000bb44377220 */ /* 0x000fe60000410000 */
[----:B------:R-:W-:Y:S01]  /*c300*/  MOV R187, R105 ;  /* 0x0000006900bb7202 */ /* 0x000fe20000000f00 */
[--C-:B------:R-:W-:Y:S02]  /*c310*/  FFMA.FTZ R105, R98, c[0x0][0x23c], -R75.reuse ;  /* 0x00008f0062697a23 */ /* 0x100fe4000001084b */
[--C-:B------:R-:W-:Y:S02]  /*c320*/  FFMA.FTZ R117, R88, c[0x0][0x23c], -R75.reuse ;  /* 0x00008f0058757a23 */ /* 0x100fe4000001084b */
[----:B------:R-:W-:Y:S01]  /*c330*/  FFMA.FTZ R98, R187, c[0x0][0x23c], -R92 ;  /* 0x00008f00bb627a23 */ /* 0x000fe2000001085c */
[----:B------:R-:W-:Y:S01]  /*c340*/  MOV R187, R177 ;  /* 0x000000b100bb7202 */ /* 0x000fe20000000f00 */
[----:B------:R-:W-:Y:S02]  /*c350*/  LDSM.16.MT88.4 R88, [R219+0x8800] ;  /* 0x00880000db58783b */ /* 0x000fe40000004200 */
[----:B------:R-:W-:Y:S01]  /*c360*/  MUFU.EX2 R117, R117 ;  /* 0x0000007500757308 */ /* 0x000fe20000000800 */
[--C-:B--2---:R-:W-:Y:S01]  /*c370*/  FFMA.FTZ R52, R167, c[0x0][0x23c], -R75.reuse ;  /* 0x00008f00a7347a23 */ /* 0x104fe2000001084b */
[----:B------:R-:W-:Y:S02]  /*c380*/  MOV R167, R166 ;  /* 0x000000a600a77202 */ /* 0x000fe40000000f00 */
[----:B------:R-:W-:Y:S06]  /*c390*/  MOV R166, R161 ;  /* 0x000000a100a67202 */ /* 0x000fec0000000f00 */
[----:B------:R2:W-:Y:S02]  /*c3a0*/  MUFU.EX2 R161, R52 ;  /* 0x0000003400a17308 */ /* 0x0005e40000000800 */
[--C-:B--2---:R-:W-:Y:S02]  /*c3b0*/  FFMA.FTZ R52, R60, c[0x0][0x23c], -R75.reuse ;  /* 0x00008f003c347a23 */ /* 0x104fe4000001084b */
[----:B------:R-:W-:Y:S01]  /*c3c0*/  FFMA.FTZ R60, R167, c[0x0][0x23c], -R96 ;  /* 0x00008f00a73c7a23 */ /* 0x000fe20000010860 */
[----:B------:R-:W-:Y:S05]  /*c3d0*/  MOV R167, R160 ;  /* 0x000000a000a77202 */ /* 0x000fea0000000f00 */
[----:B------:R2:W3:Y:S01]  /*c3e0*/  MUFU.EX2 R178, R52 ;  /* 0x0000003400b27308 */ /* 0x0004e20000000800 */
[----:B------:R-:W-:Y:S02]  /*c3f0*/  MOV R177, R167 ;  /* 0x000000a700b17202 */ /* 0x000fe40000000f00 */
[----:B------:R-:W-:Y:S01]  /*c400*/  MOV R167, R108 ;  /* 0x0000006c00a77202 */ /* 0x000fe20000000f00 */
[--C-:B------:R-:W-:Y:S06]  /*c410*/  FFMA.FTZ R108, R240, c[0x0][0x23c], -R92.reuse ;  /* 0x00008f00f06c7a23 */ /* 0x100fec000001085c */
[----:B------:R4:W-:Y:S01]  /*c420*/  MUFU.EX2 R160, R60 ;  /* 0x0000003c00a07308 */ /* 0x0009e20000000800 */
[--C-:B--2---:R-:W-:Y:S01]  /*c430*/  FFMA.FTZ R52, R59, c[0x0][0x23c], -R75.reuse ;  /* 0x00008f003b347a23 */ /* 0x104fe2000001084b */
[----:B---3--:R-:W-:Y:S01]  /*c440*/  MOV R188, R178 ;  /* 0x000000b200bc7202 */ /* 0x008fe20000000f00 */
[--C-:B------:R-:W-:Y:S01]  /*c450*/  FFMA.FTZ R59, R169, c[0x0][0x23c], -R92.reuse ;  /* 0x00008f00a93b7a23 */ /* 0x100fe2000001085c */
[----:B------:R-:W-:Y:S06]  /*c460*/  MOV R169, R85 ;  /* 0x0000005500a97202 */ /* 0x000fec0000000f00 */
[----:B------:R2:W-:Y:S01]  /*c470*/  MUFU.EX2 R183, R52 ;  /* 0x0000003400b77308 */ /* 0x0005e20000000800 */
[----:B------:R-:W-:Y:S02]  /*c480*/  MOV R178, R151 ;  /* 0x0000009700b27202 */ /* 0x000fe40000000f00 */
[----:B------:R-:W-:Y:S02]  /*c490*/  MOV R180, R169 ;  /* 0x000000a900b47202 */ /* 0x000fe40000000f00 */
[----:B------:R-:W-:Y:S01]  /*c4a0*/  MOV R169, R104 ;  /* 0x0000006800a97202 */ /* 0x000fe20000000f00 */
[----:B----4-:R-:W-:Y:S01]  /*c4b0*/  FMUL.FTZ R60, R2, R192 ;  /* 0x000000c0023c7220 */ /* 0x010fe20000410000 */
[----:B------:R-:W-:Y:S01]  /*c4c0*/  MOV R151, R106 ;  /* 0x0000006a00977202 */ /* 0x000fe20000000f00 */
[--C-:B------:R-:W-:Y:S01]  /*c4d0*/  FFMA.FTZ R104, R209, c[0x0][0x23c], -R75.reuse ;  /* 0x00008f00d1687a23 */ /* 0x100fe2000001084b */
[----:B------:R-:W-:Y:S01]  /*c4e0*/  MOV R194, R169 ;  /* 0x000000a900c27202 */ /* 0x000fe20000000f00 */
[----:B------:R3:W4:Y:S01]  /*c4f0*/  MUFU.EX2 R185, R59 ;  /* 0x0000003b00b97308 */ /* 0x0007220000000800 */
[--C-:B------:R-:W-:Y:S09]  /*c500*/  FFMA.FTZ R106, R245, c[0x0][0x23c], -R92.reuse ;  /* 0x00008f00f56a7a23 */ /* 0x100ff2000001085c */
[----:B------:R-:W-:Y:S01]  /*c510*/  MUFU.EX2 R209, R114 ;  /* 0x0000007200d17308 */ /* 0x000fe20000000800 */
[----:B--2---:R-:W-:Y:S09]  /*c520*/  FFMA.FTZ R52, R152, c[0x0][0x23c], -R92 ;  /* 0x00008f0098347a23 */ /* 0x004ff2000001085c */
[----:B------:R2:W-:Y:S01]  /*c530*/  MUFU.EX2 R152, R52 ;  /* 0x0000003400987308 */ /* 0x0005e20000000800 */
[----:B---3--:R-:W-:Y:S01]  /*c540*/  FMUL.FTZ R59, R0, R191 ;  /* 0x000000bf003b7220 */ /* 0x008fe20000410000 */
[----:B------:R-:W-:Y:S02]  /*c550*/  MOV R191, R179 ;  /* 0x000000b300bf7202 */ /* 0x000fe40000000f00 */
[----:B------:R-:W-:Y:S02]  /*c560*/  MOV R179, R176 ;  /* 0x000000b000b37202 */ /* 0x000fe40000000f00 */
[----:B------:R-:W-:Y:S04]  /*c570*/  MOV R192, R191 ;  /* 0x000000bf00c07202 */ /* 0x000fe80000000f00 */
[----:B------:R-:W-:Y:S01]  /*c580*/  MUFU.EX2 R169, R97 ;  /* 0x0000006100a97308 */ /* 0x000fe20000000800 */
[----:B------:R-:W-:Y:S09]  /*c590*/  MOV R176, R171 ;  /* 0x000000ab00b07202 */ /* 0x000ff20000000f00 */
[----:B------:R-:W-:Y:S01]  /*c5a0*/  MUFU.EX2 R171, R110 ;  /* 0x0000006e00ab7308 */ /* 0x000fe20000000800 */
[----:B--2---:R-:W-:Y:S01]  /*c5b0*/  FMUL.FTZ R52, R69, R184 ;  /* 0x000000b845347220 */ /* 0x004fe20000410000 */
[----:B------:R-:W-:Y:S01]  /*c5c0*/  MOV R184, R168 ;  /* 0x000000a800b87202 */ /* 0x000fe20000000f00 */
[----:B------:R-:W-:Y:S02]  /*c5d0*/  IMAD.MOV.U32 R168, RZ, RZ, R128 ;  /* 0x000000ffffa87224 */ /* 0x000fe400078e0080 */
[----:B------:R-:W-:Y:S01]  /*c5e0*/  FFMA.FTZ R128, R118, c[0x0][0x23c], -R75 ;  /* 0x00008f0076807a23 */ /* 0x000fe2000001084b */
[----:B------:R-:W-:Y:S01]  /*c5f0*/  MOV R190, R184 ;  /* 0x000000b800be7202 */ /* 0x000fe20000000f00 */
[----:B------:R-:W-:Y:S01]  /*c600*/  IMAD.MOV.U32 R184, RZ, RZ, R111 ;  /* 0x000000ffffb87224 */ /* 0x000fe200078e006f */
[-C--:B-1----:R-:W-:Y:S02]  /*c610*/  HMMA.16816.F32 R52, R76, R80.reuse, R52 ;  /* 0x000000504c34723c */ /* 0x082fe40000001834 */
[----:B------:R-:W-:Y:S01]  /*c620*/  MUFU.EX2 R191, R115 ;  /* 0x0000007300bf7308 */ /* 0x000fe20000000800 */
[----:B------:R-:W-:Y:S01]  /*c630*/  FFMA.FTZ R111, R211, c[0x0][0x23c], -R92 ;  /* 0x00008f00d36f7a23 */ /* 0x000fe2000001085c */
[----:B------:R-:W-:Y:S04]  /*c640*/  MOV R193, R190 ;  /* 0x000000be00c17202 */ /* 0x000fe80000000f00 */
[C---:B------:R-:W-:Y:S01]  /*c650*/  HMMA.16816.F32 R56, R64.reuse, R80, R56 ;  /* 0x000000504038723c */ /* 0x040fe20000001838 */
[----:B------:R-:W2:Y:S03]  /*c660*/  LDL.LU R81, [R1+0x30] ;  /* 0x0000300001517983 */ /* 0x000ea60000300800 */
[----:B------:R-:W-:Y:S03]  /*c670*/  MUFU.EX2 R190, R120 ;  /* 0x0000007800be7308 */ /* 0x000fe60000000800 */
[----:B------:R-:W-:Y:S01]  /*c680*/  FFMA.FTZ R80, R87, c[0x0][0x23c], -R96 ;  /* 0x00008f0057507a23 */ /* 0x000fe20000010860 */
[-C--:B------:R-:W-:Y:S06]  /*c690*/  HMMA.16816.F32 R60, R64, R82.reuse, R60 ;  /* 0x00000052403c723c */ /* 0x080fec000000183c */
[----:B------:R1:W-:Y:S01]  /*c6a0*/  MUFU.EX2 R247, R80 ;  /* 0x0000005000f77308 */ /* 0x0003e20000000800 */
[--C-:B------:R-:W-:Y:S02]  /*c6b0*/  FFMA.FTZ R65, R86, c[0x0][0x23c], -R92.reuse ;  /* 0x00008f0056417a23 */ /* 0x100fe4000001085c */
[----:B------:R-:W-:Y:S01]  /*c6c0*/  FFMA.FTZ R64, R174, c[0x0][0x23c], -R92 ;  /* 0x00008f00ae407a23 */ /* 0x000fe2000001085c */
[----:B------:R-:W3:Y:S02]  /*c6d0*/  LDSM.16.MT88.4 R84, [R216+0x8800] ;  /* 0x00880000d854783b */ /* 0x000ee40000004200 */
[----:B------:R-:W-:Y:S01]  /*c6e0*/  MOV R174, R101 ;  /* 0x0000006500ae7202 */ /* 0x000fe20000000f00 */
[--C-:B------:R-:W-:Y:S03]  /*c6f0*/  FFMA.FTZ R101, R239, c[0x0][0x23c], -R75.reuse ;  /* 0x00008f00ef657a23 */ /* 0x100fe6000001084b */
[----:B------:R1:W-:Y:S01]  /*c700*/  MUFU.EX2 R239, R64 ;  /* 0x0000004000ef7308 */ /* 0x0003e20000000800 */
[C---:B------:R-:W-:Y:S02]  /*c710*/  FMUL.FTZ R66, R68.reuse, R198 ;  /* 0x000000c644427220 */ /* 0x040fe40000410000 */
[----:B------:R-:W-:Y:S01]  /*c720*/  FMUL.FTZ R67, R68, R199 ;  /* 0x000000c744437220 */ /* 0x000fe20000410000 */
[----:B------:R-:W-:Y:S01]  /*c730*/  MOV R199, R195 ;  /* 0x000000c300c77202 */ /* 0x000fe20000000f00 */
[----:B------:R-:W-:Y:S01]  /*c740*/  FFMA.FTZ R75, R131, c[0x0][0x23c], -R75 ;  /* 0x00008f00834b7a23 */ /* 0x000fe2000001084b */
[----:B------:R-:W-:Y:S02]  /*c750*/  MOV R195, R192 ;  /* 0x000000c000c37202 */ /* 0x000fe40000000f00 */
[----:B----4-:R-:W-:Y:S02]  /*c760*/  MOV R192, R185 ;  /* 0x000000b900c07202 */ /* 0x010fe40000000f00 */
[----:B------:R-:W-:Y:S01]  /*c770*/  MOV R185, R184 ;  /* 0x000000b800b97202 */ /* 0x000fe20000000f00 */
[----:B------:R-:W-:Y:S01]  /*c780*/  IMAD.MOV.U32 R184, RZ, RZ, R178 ;  /* 0x000000ffffb87224 */ /* 0x000fe200078e00b2 */
[----:B------:R-:W-:Y:S01]  /*c790*/  MOV R178, R173 ;  /* 0x000000ad00b27202 */ /* 0x000fe20000000f00 */
[----:B------:R-:W-:Y:S01]  /*c7a0*/  MUFU.EX2 R111, R111 ;  /* 0x0000006f006f7308 */ /* 0x000fe20000000800 */
[--C-:B-1----:R-:W-:Y:S01]  /*c7b0*/  FFMA.FTZ R80, R244, c[0x0][0x23c], -R96.reuse ;  /* 0x00008f00f4507a23 */ /* 0x102fe20000010860 */
[----:B------:R-:W-:Y:S05]  /*c7c0*/  MOV R245, R199 ;  /* 0x000000c700f57202 */ /* 0x000fea0000000f00 */
[--C-:B------:R-:W-:Y:S03]  /*c7d0*/  FFMA.FTZ R97, R245, c[0x0][0x23c], -R96.reuse ;  /* 0x00008f00f5617a23 */ /* 0x100fe60000010860 */
[----:B------:R1:W-:Y:S01]  /*c7e0*/  MUFU.EX2 R238, R80 ;  /* 0x0000005000ee7308 */ /* 0x0003e20000000800 */
[C---:B------:R-:W-:Y:S01]  /*c7f0*/  FMUL.FTZ R64, R69.reuse, R196 ;  /* 0x000000c445407220 */ /* 0x040fe20000410000 */
[----:B------:R-:W-:Y:S02]  /*c800*/  MOV R196, R183 ;  /* 0x000000b700c47202 */ /* 0x000fe40000000f00 */
[----:B------:R-:W-:Y:S02]  /*c810*/  MOV R183, R174 ;  /* 0x000000ae00b77202 */ /* 0x000fe40000000f00 */
[----:B------:R-:W-:Y:S04]  /*c820*/  MOV R240, R196 ;  /* 0x000000c400f07202 */ /* 0x000fe80000000f00 */
[----:B------:R4:W-:Y:S10]  /*c830*/  MUFU.EX2 R244, R65 ;  /* 0x0000004100f47308 */ /* 0x0009f40000000800 */
[----:B------:R-:W-:Y:S01]  /*c840*/  MUFU.EX2 R174, R95 ;  /* 0x0000005f00ae7308 */ /* 0x000fe20000000800 */
[----:B-1----:R-:W2:Y:S09]  /*c850*/  LDL.LU R80, [R1+0x34] ;  /* 0x0000340001507983 */ /* 0x002eb20000300800 */
[----:B------:R-:W-:Y:S01]  /*c860*/  MUFU.EX2 R173, R99 ;  /* 0x0000006300ad7308 */ /* 0x000fe20000000800 */
[----:B----4-:R-:W-:Y:S01]  /*c870*/  FMUL.FTZ R65, R69, R197 ;  /* 0x000000c545417220 */ /* 0x010fe20000410000 */
[----:B------:R-:W-:Y:S02]  /*c880*/  MOV R197, R182 ;  /* 0x000000b600c57202 */ /* 0x000fe40000000f00 */
[----:B------:R-:W-:Y:S02]  /*c890*/  MOV R182, R175 ;  /* 0x000000af00b67202 */ /* 0x000fe40000000f00 */
[----:B------:R-:W-:Y:S04]  /*c8a0*/  MOV R118, R197 ;  /* 0x000000c500767202 */ /* 0x000fe80000000f00 */
[----:B------:R-:W-:Y:S01]  /*c8b0*/  MUFU.EX2 R175, R101 ;  /* 0x0000006500af7308 */ /* 0x000fe20000000800 */
[----:B------:R-:W-:Y:S04]  /*c8c0*/  HMMA.16816.F32 R64, R76, R82, R64 ;  /* 0x000000524c40723c */ /* 0x000fe80000001840 */
[----:B------:R-:W-:Y:S03]  /*c8d0*/  MOV R197, R168 ;  /* 0x000000a800c57202 */ /* 0x000fe60000000f00 */
[----:B------:R-:W-:Y:S01]  /*c8e0*/  FFMA.FTZ R76, R189, c[0x0][0x23c], -R96 ;  /* 0x00008f00bd4c7a23 */ /* 0x000fe20000010860 */
[----:B------:R-:W-:Y:S01]  /*c8f0*/  MOV R189, R186 ;  /* 0x000000ba00bd7202 */ /* 0x000fe20000000f00 */
[----:B------:R-:W1:Y:S03]  /*c900*/  MUFU.EX2 R128, R128 ;  /* 0x0000008000807308 */ /* 0x000e660000000800 */
[----:B------:R-:W-:Y:S02]  /*c910*/  MOV R198, R189 ;  /* 0x000000bd00c67202 */ /* 0x000fe40000000f00 */
[----:B------:R-:W-:Y:S02]  /*c920*/  MOV R186, R180 ;  /* 0x000000b400ba7202 */ /* 0x000fe40000000f00 */
[----:B------:R-:W-:Y:S01]  /*c930*/  MOV R180, R109 ;  /* 0x0000006d00b47202 */ /* 0x000fe20000000f00 */
[----:B------:R-:W-:Y:S01]  /*c940*/  FFMA.FTZ R109, R236, c[0x0][0x23c], -R92 ;  /* 0x00008f00ec6d7a23 */ /* 0x000fe2000001085c */
[----:B------:R-:W-:Y:S01]  /*c950*/  F2FP.PACK_AB R77, R221, R248 ;  /* 0x000000f8dd4d723e */ /* 0x000fe200000000ff */
[----:B------:R-:W4:Y:S01]  /*c960*/  LDL.LU R92, [R1+0x38] ;  /* 0x00003800015c7983 */ /* 0x000f220000300800 */
[----:B------:R1:W-:Y:S01]  /*c970*/  MUFU.EX2 R210, R76 ;  /* 0x0000004c00d27308 */ /* 0x0003e20000000800 */
[----:B------:R-:W-:Y:S01]  /*c980*/  F2FP.PACK_AB R78, R165, R220 ;  /* 0x000000dca54e723e */ /* 0x000fe200000000ff */
[--C-:B------:R-:W-:Y:S01]  /*c990*/  FFMA.FTZ R115, R186, c[0x0][0x23c], -R96.reuse ;  /* 0x00008f00ba737a23 */ /* 0x100fe20000010860 */
[----:B------:R-:W-:Y:S02]  /*c9a0*/  F2FP.PACK_AB R79, R164, R166 ;  /* 0x000000a6a44f723e */ /* 0x000fe400000000ff */
[----:B------:R-:W-:Y:S02]  /*c9b0*/  F2FP.PACK_AB R82, R142, R139 ;  /* 0x0000008b8e52723e */ /* 0x000fe400000000ff */
[----:B------:R-:W-:Y:S02]  /*c9c0*/  F2FP.PACK_AB R83, R147, R138 ;  /* 0x0000008a9353723e */ /* 0x000fe400000000ff */
[----:B------:R-:W-:Y:S01]  /*c9d0*/  MOV R236, R195 ;  /* 0x000000c300ec7202 */ /* 0x000fe20000000f00 */
[----:B------:R3:W-:Y:S10]  /*c9e0*/  MUFU.EX2 R189, R100 ;  /* 0x0000006400bd7308 */ /* 0x0007f40000000800 */
[----:B------:R-:W-:Y:S01]  /*c9f0*/  MUFU.EX2 R186, R104 ;  /* 0x0000006800ba7308 */ /* 0x000fe20000000800 */
[----:B-1----:R-:W-:Y:S09]  /*ca00*/  F2FP.PACK_AB R76, R222, R249 ;  /* 0x000000f9de4c723e */ /* 0x002ff200000000ff */
[----:B------:R-:W-:Y:S01]  /*ca10*/  MUFU.EX2 R109, R109 ;  /* 0x0000006d006d7308 */ /* 0x000fe20000000800 */
[-C--:B---3--:R-:W-:Y:S03]  /*ca20*/  HMMA.16816.F32 R4, R76, R84.reuse, R4 ;  /* 0x000000544c04723c */ /* 0x088fe60000001804 */
[----:B------:R-:W-:Y:S06]  /*ca30*/  FFMA.FTZ R100, R176, c[0x0][0x23c], -R96 ;  /* 0x00008f00b0647a23 */ /* 0x000fec0000010860 */
[----:B------:R1:W-:Y:S10]  /*ca40*/  MUFU.EX2 R176, R103 ;  /* 0x0000006700b07308 */ /* 0x0003f40000000800 */
[----:B------:R-:W-:Y:S10]  /*ca50*/  MUFU.EX2 R104, R215 ;  /* 0x000000d700687308 */ /* 0x000ff40000000800 */
[----:B------:R-:W-:Y:S01]  /*ca60*/  MUFU.EX2 R115, R115 ;  /* 0x0000007300737308 */ /* 0x000fe20000000800 */
[----:B--2---:R-:W-:Y:S01]  /*ca70*/  FFMA.FTZ R69, R69, R81, R207 ;  /* 0x0000005145457223 */ /* 0x004fe200000100cf */
[----:B------:R-:W-:Y:S08]  /*ca80*/  F2FP.PACK_AB R81, R141, R136 ;  /* 0x000000888d51723e */ /* 0x000ff000000000ff */
[----:B------:R-:W-:Y:S01]  /*ca90*/  MUFU.EX2 R207, R94 ;  /* 0x0000005e00cf7308 */ /* 0x000fe20000000800 */
[----:B-1----:R-:W-:Y:S01]  /*caa0*/  FADD.FTZ R103, R243, R69 ;  /* 0x00000045f3677221 */ /* 0x002fe20000010000 */
[----:B------:R-:W-:Y:S01]  /*cab0*/  F2FP.PACK_AB R69, R150, R146 ;  /* 0x000000929645723e */ /* 0x000fe200000000ff */
[----:B------:R-:W-:Y:S01]  /*cac0*/  FFMA.FTZ R102, R68, R80, R102 ;  /* 0x0000005044667223 */ /* 0x000fe20000010066 */
[----:B------:R-:W-:Y:S01]  /*cad0*/  F2FP.PACK_AB R80, R137, R140 ;  /* 0x0000008c8950723e */ /* 0x000fe200000000ff */
[----:B------:R-:W-:Y:S01]  /*cae0*/  FFMA.FTZ R68, R198, c[0x0][0x23c], -R96 ;  /* 0x00008f00c6447a23 */ /* 0x000fe20000010860 */
[----:B------:R-:W-:Y:S01]  /*caf0*/  MOV R198, R194 ;  /* 0x000000c200c67202 */ /* 0x000fe20000000f00 */
[----:B------:R-:W-:Y:S01]  /*cb00*/  FADD.FTZ R102, R197, R102 ;  /* 0x00000066c5667221 */ /* 0x000fe20000010000 */
[----:B------:R-:W-:Y:S02]  /*cb10*/  F2FP.PACK_AB R197, R119, R128 ;  /* 0x0000008077c5723e */ /* 0x000fe400000000ff */
[----:B------:R1:W-:Y:S01]  /*cb20*/  MUFU.EX2 R168, R68 ;  /* 0x0000004400a87308 */ /* 0x0003e20000000800 */
[----:B------:R-:W-:Y:S01]  /*cb30*/  MOV R131, R198 ;  /* 0x000000c600837202 */ /* 0x000fe20000000f00 */
[C---:B------:R-:W-:Y:S04]  /*cb40*/  HMMA.16816.F32 R8, R80.reuse, R84, R8 ;  /* 0x000000545008723c */ /* 0x040fe80000001808 */
[----:B------:R-:W-:Y:S02]  /*cb50*/  MOV R198, R178 ;  /* 0x000000b200c67202 */ /* 0x000fe40000000f00 */
[----:B------:R-:W-:Y:S02]  /*cb60*/  MOV R194, R188 ;  /* 0x000000bc00c27202 */ /* 0x000fe40000000f00 */
[-C--:B------:R-:W-:Y:S01]  /*cb70*/  HMMA.16816.F32 R12, R80, R86.reuse, R12 ;  /* 0x00000056500c723c */ /* 0x080fe2000000180c */
[----:B------:R2:W-:Y:S03]  /*cb80*/  MUFU.EX2 R188, R98 ;  /* 0x0000006200bc7308 */ /* 0x0005e60000000800 */
[----:B------:R-:W-:Y:S02]  /*cb90*/  IMAD.MOV.U32 R211, RZ, RZ, R194 ;  /* 0x000000ffffd37224 */ /* 0x000fe400078e00c2 */
[--C-:B------:R-:W-:Y:S02]  /*cba0*/  FFMA.FTZ R114, R198, c[0x0][0x23c], -R96.reuse ;  /* 0x00008f00c6727a23 */ /* 0x100fe40000010860 */
[C---:B------:R-:W-:Y:S01]  /*cbb0*/  HMMA.16816.F32 R16, R76.reuse, R86, R16 ;  /* 0x000000564c10723c */ /* 0x040fe20000001810 */
[----:B------:R-:W3:Y:S03]  /*cbc0*/  LDSM.16.MT88.4 R84, [R217+0x8800] ;  /* 0x00880000d954783b */ /* 0x000ee60000004200 */
[----:B------:R-:W-:Y:S01]  /*cbd0*/  MUFU.EX2 R114, R114 ;  /* 0x0000007200727308 */ /* 0x000fe20000000800 */
[----:B-1----:R-:W-:Y:S01]  /*cbe0*/  FFMA.FTZ R68, R193, c[0x0][0x23c], -R96 ;  /* 0x00008f00c1447a23 */ /* 0x002fe20000010860 */
[----:B------:R-:W-:Y:S02]  /*cbf0*/  MOV R193, R187 ;  /* 0x000000bb00c17202 */ /* 0x000fe40000000f00 */
[-C--:B------:R-:W-:Y:S04]  /*cc00*/  HMMA.16816.F32 R20, R76, R88.reuse, R20 ;  /* 0x000000584c14723c */ /* 0x080fe80000001814 */
[----:B------:R-:W-:Y:S01]  /*cc10*/  MOV R187, R177 ;  /* 0x000000b100bb7202 */ /* 0x000fe20000000f00 */
[----:B----4-:R-:W-:Y:S01]  /*cc20*/  FFMA.FTZ R2, R2, R92, R214 ;  /* 0x0000005c02027223 */ /* 0x010fe200000100d6 */
[----:B------:R-:W-:Y:S01]  /*cc30*/  MOV R177, R172 ;  /* 0x000000ac00b17202 */ /* 0x000fe20000000f00 */
[----:B------:R-:W-:Y:S01]  /*cc40*/  LDSM.16.MT88.4 R92, [R217+0x9000] ;  /* 0x00900000d95c783b */ /* 0x000fe20000004200 */
[C---:B------:R-:W-:Y:S01]  /*cc50*/  HMMA.16816.F32 R24, R80.reuse, R88, R24 ;  /* 0x000000585018723c */ /* 0x040fe20000001818 */
[----:B------:R1:W-:Y:S03]  /*cc60*/  MUFU.EX2 R172, R68 ;  /* 0x0000004400ac7308 */ /* 0x0003e60000000800 */
[----:B--2---:R-:W-:Y:S01]  /*cc70*/  FFMA.FTZ R98, R131, c[0x0][0x23c], -R96 ;  /* 0x00008f0083627a23 */ /* 0x004fe20000010860 */
[----:B------:R-:W-:Y:S01]  /*cc80*/  MOV R214, R193 ;  /* 0x000000c100d67202 */ /* 0x000fe20000000f00 */
[----:B------:R-:W-:Y:S01]  /*cc90*/  FADD.FTZ R101, R242, R2 ;  /* 0x00000002f2657221 */ /* 0x000fe20000010000 */
[----:B------:R-:W-:Y:S01]  /*cca0*/  MOV R199, R177 ;  /* 0x000000b100c77202 */ /* 0x000fe20000000f00 */
[-C--:B------:R-:W-:Y:S03]  /*ccb0*/  HMMA.16816.F32 R28, R80, R90.reuse, R28 ;  /* 0x0000005a501c723c */ /* 0x080fe6000000181c */
[----:B------:R-:W-:Y:S01]  /*ccc0*/  MUFU.EX2 R120, R98 ;  /* 0x0000006200787308 */ /* 0x000fe20000000800 */
[----:B------:R-:W-:Y:S01]  /*ccd0*/  FFMA.FTZ R110, R199, c[0x0][0x23c], -R96 ;  /* 0x00008f00c76e7a23 */ /* 0x000fe20000010860 */
[----:B------:R-:W-:Y:S03]  /*cce0*/  MOV R193, R184 ;  /* 0x000000b800c17202 */ /* 0x000fe60000000f00 */
[C---:B------:R-:W-:Y:S01]  /*ccf0*/  HMMA.16816.F32 R32, R76.reuse, R90, R32 ;  /* 0x0000005a4c20723c */ /* 0x040fe20000001820 */
[----:B------:R-:W2:Y:S03]  /*cd00*/  LDSM.16.MT88.4 R88, [R218+0x8800] ;  /* 0x00880000da58783b */ /* 0x000ea60000004200 */
[----:B------:R-:W-:Y:S01]  /*cd10*/  FADD.FTZ R2, R193, R103 ;  /* 0x00000067c1027221 */ /* 0x000fe20000010000 */
[----:B------:R-:W-:Y:S03]  /*cd20*/  MUFU.EX2 R177, R122 ;  /* 0x0000007a00b17308 */ /* 0x000fe60000000800 */
[----:B------:R-:W-:Y:S01]  /*cd30*/  FADD.FTZ R2, R180, R2 ;  /* 0x00000002b4027221 */ /* 0x000fe20000010000 */
[-C--:B---3--:R-:W-:Y:S03]  /*cd40*/  HMMA.16816.F32 R36, R76, R84.reuse, R36 ;  /* 0x000000544c24723c */ /* 0x088fe60000001824 */
[----:B-1----:R-:W-:Y:S01]  /*cd50*/  FFMA.FTZ R68, R179, c[0x0][0x23c], -R96 ;  /* 0x00008f00b3447a23 */ /* 0x002fe20000010860 */
[----:B------:R-:W-:Y:S01]  /*cd60*/  MOV R180, R151 ;  /* 0x0000009700b47202 */ /* 0x000fe20000000f00 */
[----:B------:R-:W-:Y:S01]  /*cd70*/  FADD.FTZ R2, R249, R2 ;  /* 0x00000002f9027221 */ /* 0x000fe20000010000 */
[----:B------:R-:W1:Y:S02]  /*cd80*/  MUFU.EX2 R103, R129 ;  /* 0x0000008100677308 */ /* 0x000e640000000800 */
[C---:B------:R-:W-:Y:S04]  /*cd90*/  HMMA.16816.F32 R40, R80.reuse, R84, R40 ;  /* 0x000000545028723c */ /* 0x040fe80000001828 */
[----:B------:R-:W-:Y:S01]  /*cda0*/  FADD.FTZ R2, R222, R2 ;  /* 0x00000002de027221 */ /* 0x000fe20000010000 */
[----:B------:R-:W-:Y:S03]  /*cdb0*/  MOV R245, R180 ;  /* 0x000000b400f57202 */ /* 0x000fe60000000f00 */
[-C--:B------:R-:W-:Y:S01]  /*cdc0*/  HMMA.16816.F32 R44, R80, R86.reuse, R44 ;  /* 0x00000056502c723c */ /* 0x080fe2000000182c */
[----:B------:R3:W-:Y:S03]  /*cdd0*/  MUFU.EX2 R179, R68 ;  /* 0x0000004400b37308 */ /* 0x0007e60000000800 */
[----:B------:R-:W-:Y:S01]  /*cde0*/  FADD.FTZ R2, R220, R2 ;  /* 0x00000002dc027221 */ /* 0x000fe20000010000 */
[----:B------:R-:W-:Y:S03]  /*cdf0*/  IADD3 R245, R245, -0x1, RZ ;  /* 0xfffffffff5f57810 */ /* 0x000fe60007ffe0ff */
[C---:B------:R-:W-:Y:S01]  /*ce00*/  HMMA.16816.F32 R48, R76.reuse, R86, R48 ;  /* 0x000000564c30723c */ /* 0x040fe20000001830 */
[----:B------:R-:W4:Y:S02]  /*ce10*/  LDSM.16.MT88.4 R84, [R216+0x9000] ;  /* 0x00900000d854783b */ /* 0x000f240000004200 */
[----:B------:R-:W-:Y:S01]  /*ce20*/  MUFU.EX2 R122, R97 ;  /* 0x00000061007a7308 */ /* 0x000fe20000000800 */
[----:B------:R-:W-:Y:S01]  /*ce30*/  FADD.FTZ R2, R165, R2 ;  /* 0x00000002a5027221 */ /* 0x000fe20000010000 */
[----:B-1----:R-:W-:Y:S03]  /*ce40*/  F2FP.PACK_AB R198, R103, R104 ;  /* 0x0000006867c6723e */ /* 0x002fe600000000ff */
[-C--:B--2---:R-:W-:Y:S04]  /*ce50*/  HMMA.16816.F32 R52, R76, R88.reuse, R52 ;  /* 0x000000584c34723c */ /* 0x084fe80000001834 */
[----:B------:R-:W-:Y:S01]  /*ce60*/  FADD.FTZ R2, R148, R2 ;  /* 0x0000000294027221 */ /* 0x000fe20000010000 */
[----:B------:R-:W-:Y:S03]  /*ce70*/  MUFU.EX2 R184, R132 ;  /* 0x0000008400b87308 */ /* 0x000fe60000000800 */
[C---:B------:R-:W-:Y:S04]  /*ce80*/  HMMA.16816.F32 R56, R80.reuse, R88, R56 ;  /* 0x000000585038723c */ /* 0x040fe80000001838 */
[--C-:B---3--:R-:W-:Y:S01]  /*ce90*/  FFMA.FTZ R68, R118, c[0x0][0x23c], -R96.reuse ;  /* 0x00008f0076447a23 */ /* 0x108fe20000010860 */
[----:B------:R-:W-:Y:S02]  /*cea0*/  MOV R118, R187 ;  /* 0x000000bb00767202 */ /* 0x000fe40000000f00 */
[----:B------:R-:W-:Y:S01]  /*ceb0*/  MUFU.EX2 R187, R123 ;  /* 0x0000007b00bb7308 */ /* 0x000fe20000000800 */
[-C--:B------:R-:W-:Y:S01]  /*cec0*/  HMMA.16816.F32 R60, R80, R90.reuse, R60 ;  /* 0x0000005a503c723c */ /* 0x080fe2000000183c */
[----:B------:R-:W1:Y:S03]  /*ced0*/  LDSM.16.MT88.4 R80, [R219+0x9000] ;  /* 0x00900000db50783b */ /* 0x000e660000004200 */
[--C-:B------:R-:W-:Y:S02]  /*cee0*/  FFMA.FTZ R99, R118, c[0x0][0x23c], -R96.reuse ;  /* 0x00008f0076637a23 */ /* 0x100fe40000010860 */
[--C-:B------:R-:W-:Y:S01]  /*cef0*/  FFMA.FTZ R118, R71, c[0x0][0x23c], -R96.reuse ;  /* 0x00008f0047767a23 */ /* 0x100fe20000010860 */
[----:B------:R-:W-:Y:S01]  /*cf00*/  F2FP.PACK_AB R71, R163, R182 ;  /* 0x000000b6a347723e */ /* 0x000fe200000000ff */
[----:B------:R-:W-:Y:S01]  /*cf10*/  HMMA.16816.F32 R64, R76, R90, R64 ;  /* 0x0000005a4c40723c */ /* 0x000fe20000001840 */
[----:B------:R2:W-:Y:S01]  /*cf20*/  MUFU.EX2 R178, R68 ;  /* 0x0000004400b27308 */ /* 0x0005e20000000800 */
[----:B------:R-:W3:Y:S02]  /*cf30*/  LDSM.16.MT88.4 R88, [R218+0x9000] ;  /* 0x00900000da58783b */ /* 0x000ee40000004200 */
[----:B------:R-:W-:Y:S01]  /*cf40*/  FFMA.FTZ R96, R70, c[0x0][0x23c], -R96 ;  /* 0x00008f0046607a23 */ /* 0x000fe20000010860 */
[----:B------:R-:W-:Y:S02]  /*cf50*/  F2FP.PACK_AB R70, R181, R183 ;  /* 0x000000b7b546723e */ /* 0x000fe400000000ff */
[----:B------:R-:W-:Y:S02]  /*cf60*/  F2FP.PACK_AB R76, R145, R144 ;  /* 0x00000090914c723e */ /* 0x000fe400000000ff */
[----:B------:R-:W-:Y:S02]  /*cf70*/  F2FP.PACK_AB R77, R157, R143 ;  /* 0x0000008f9d4d723e */ /* 0x000fe400000000ff */
[----:B------:R-:W-:Y:S01]  /*cf80*/  MUFU.EX2 R96, R96 ;  /* 0x0000006000607308 */ /* 0x000fe20000000800 */
[----:B------:R-:W-:Y:S02]  /*cf90*/  F2FP.PACK_AB R78, R159, R158 ;  /* 0x0000009e9f4e723e */ /* 0x000fe400000000ff */
[----:B------:R-:W-:Y:S07]  /*cfa0*/  F2FP.PACK_AB R79, R154, R156 ;  /* 0x0000009c9a4f723e */ /* 0x000fee00000000ff */
[----:B------:R-:W-:Y:S01]  /*cfb0*/  MUFU.EX2 R132, R105 ;  /* 0x0000006900847308 */ /* 0x000fe20000000800 */
[----:B--2---:R-:W2:Y:S04]  /*cfc0*/  LDL.LU R68, [R1+0x3c] ;  /* 0x00003c0001447983 */ /* 0x004ea80000300800 */
[----:B------:R1:W5:Y:S05]  /*cfd0*/  LDL.LU R222, [R1+0x8c] ;  /* 0x00008c0001de7983 */ /* 0x00036a0000300800 */
[----:B------:R-:W-:Y:S10]  /*cfe0*/  MUFU.EX2 R131, R107 ;  /* 0x0000006b00837308 */ /* 0x000ff40000000800 */
[----:B------:R-:W-:Y:S10]  /*cff0*/  MUFU.EX2 R123, R108 ;  /* 0x0000006c007b7308 */ /* 0x000ff40000000800 */
[----:B------:R-:W-:Y:S10]  /*d000*/  MUFU.EX2 R108, R99 ;  /* 0x00000063006c7308 */ /* 0x000ff40000000800 */
[----:B------:R-:W-:Y:S10]  /*d010*/  MUFU.EX2 R107, R100 ;  /* 0x00000064006b7308 */ /* 0x000ff40000000800 */
[----:B------:R-:W-:Y:S10]  /*d020*/  MUFU.EX2 R105, R213 ;  /* 0x000000d500697308 */ /* 0x000ff40000000800 */
[----:B------:R-:W-:Y:S10]  /*d030*/  MUFU.EX2 R110, R110 ;  /* 0x0000006e006e7308 */ /* 0x000ff40000000800 */
[----:B------:R-:W-:Y:S10]  /*d040*/  MUFU.EX2 R100, R200 ;  /* 0x000000c800647308 */ /* 0x000ff40000000800 */
[----:B------:R-:W-:Y:S01]  /*d050*/  MUFU.EX2 R99, R121 ;  /* 0x0000007900637308 */ /* 0x000fe20000000800 */
[----:B--2---:R-:W-:Y:S01]  /*d060*/  FFMA.FTZ R0, R0, R68, R237 ;  /* 0x0000004400007223 */ /* 0x004fe200000100ed */
[----:B------:R-:W-:Y:S02]  /*d070*/  F2FP.PACK_AB R68, R149, R148 ;  /* 0x000000949544723e */ /* 0x000fe400000000ff */
[----:B------:R-:W-:Y:S01]  /*d080*/  MOV R237, R192 ;  /* 0x000000c000ed7202 */ /* 0x000fe20000000f00 */
[----:B------:R-:W-:Y:S01]  /*d090*/  FADD.FTZ R0, R246, R0 ;  /* 0x00000000f6007221 */ /* 0x000fe20000010000 */
[----:B------:R-:W-:Y:S04]  /*d0a0*/  MOV R192, R185 ;  /* 0x000000b900c07202 */ /* 0x000fe80000000f00 */
[----:B------:R-:W-:Y:S01]  /*d0b0*/  MUFU.EX2 R185, R126 ;  /* 0x0000007e00b97308 */ /* 0x000fe20000000800 */
[-C--:B----4-:R-:W-:Y:S05]  /*d0c0*/  HMMA.16816.F32 R4, R68, R84.reuse, R4 ;  /* 0x000000544404723c */ /* 0x090fea0000001804 */
[----:B------:R-:W-:Y:S03]  /*d0d0*/  FADD.FTZ R0, R241, R0 ;  /* 0x00000000f1007221 */ /* 0x000fe60000010000 */
[C---:B------:R-:W-:Y:S01]  /*d0e0*/  HMMA.16816.F32 R8, R76.reuse, R84, R8 ;  /* 0x000000544c08723c */ /* 0x040fe20000001808 */
[----:B------:R-:W-:Y:S03]  /*d0f0*/  MUFU.EX2 R126, R106 ;  /* 0x0000006a007e7308 */ /* 0x000fe60000000800 */
[----:B------:R-:W-:Y:S04]  /*d100*/  FADD.FTZ R0, R252, R0 ;  /* 0x00000000fc007221 */ /* 0x000fe80000010000 */
[-C--:B------:R-:W-:Y:S03]  /*d110*/  HMMA.16816.F32 R12, R76, R86.reuse, R12 ;  /* 0x000000564c0c723c */ /* 0x080fe6000000180c */
[----:B------:R-:W2:Y:S01]  /*d120*/  MUFU.EX2 R106, R212 ;  /* 0x000000d4006a7308 */ /* 0x000ea20000000800 */
[----:B------:R-:W-:Y:S04]  /*d130*/  FADD.FTZ R0, R136, R0 ;  /* 0x0000000088007221 */ /* 0x000fe80000010000 */
[C---:B------:R-:W-:Y:S01]  /*d140*/  HMMA.16816.F32 R16, R68.reuse, R86, R16 ;  /* 0x000000564410723c */ /* 0x040fe20000001810 */
[----:B------:R-:W-:Y:S03]  /*d150*/  LDSM.16.MT88.4 R84, [R219+0x9800] ;  /* 0x00980000db54783b */ /* 0x000fe60000004200 */
[----:B------:R-:W-:Y:S04]  /*d160*/  FADD.FTZ R0, R141, R0 ;  /* 0x000000008d007221 */ /* 0x000fe80000010000 */
[-C--:B-1----:R-:W-:Y:S04]  /*d170*/  HMMA.16816.F32 R20, R68, R80.reuse, R20 ;  /* 0x000000504414723c */ /* 0x082fe80000001814 */
[----:B------:R-:W-:Y:S04]  /*d180*/  FADD.FTZ R0, R138, R0 ;  /* 0x000000008a007221 */ /* 0x000fe80000010000 */
[C---:B------:R-:W-:Y:S04]  /*d190*/  HMMA.16816.F32 R24, R76.reuse, R80, R24 ;  /* 0x000000504c18723c */ /* 0x040fe80000001818 */
[----:B--2---:R-:W-:Y:S01]  /*d1a0*/  F2FP.PACK_AB R196, R105, R106 ;  /* 0x0000006a69c4723e */ /* 0x004fe200000000ff */
[----:B------:R-:W-:Y:S03]  /*d1b0*/  FADD.FTZ R0, R147, R0 ;  /* 0x0000000093007221 */ /* 0x000fe60000010000 */
[-C--:B------:R-:W-:Y:S04]  /*d1c0*/  HMMA.16816.F32 R28, R76, R82.reuse, R28 ;  /* 0x000000524c1c723c */ /* 0x080fe8000000181c */
[----:B------:R-:W-:Y:S04]  /*d1d0*/  FADD.FTZ R0, R143, R0 ;  /* 0x000000008f007221 */ /* 0x000fe80000010000 */
[C---:B------:R-:W-:Y:S01]  /*d1e0*/  HMMA.16816.F32 R32, R68.reuse, R82, R32 ;  /* 0x000000524420723c */ /* 0x040fe20000001820 */
[----:B------:R-:W1:Y:S03]  /*d1f0*/  LDSM.16.MT88.4 R80, [R216+0x9800] ;  /* 0x00980000d850783b */ /* 0x000e660000004200 */
[----:B------:R-:W-:Y:S04]  /*d200*/  FADD.FTZ R0, R157, R0 ;  /* 0x000000009d007221 */ /* 0x000fe80000010000 */
[-C--:B------:R-:W-:Y:S04]  /*d210*/  HMMA.16816.F32 R36, R68, R92.reuse, R36 ;  /* 0x0000005c4424723c */ /* 0x080fe80000001824 */
[----:B------:R-:W-:Y:S04]  /*d220*/  FADD.FTZ R0, R156, R0 ;  /* 0x000000009c007221 */ /* 0x000fe80000010000 */
[C---:B------:R-:W-:Y:S04]  /*d230*/  HMMA.16816.F32 R40, R76.reuse, R92, R40 ;  /* 0x0000005c4c28723c */ /* 0x040fe80000001828 */
[----:B------:R-:W-:Y:S04]  /*d240*/  FADD.FTZ R0, R154, R0 ;  /* 0x000000009a007221 */ /* 0x000fe80000010000 */
[-C--:B------:R-:W-:Y:S04]  /*d250*/  HMMA.16816.F32 R44, R76, R94.reuse, R44 ;  /* 0x0000005e4c2c723c */ /* 0x080fe8000000182c */
[----:B------:R-:W-:Y:S04]  /*d260*/  FADD.FTZ R0, R160, R0 ;  /* 0x00000000a0007221 */ /* 0x000fe80000010000 */
[C---:B------:R-:W-:Y:S01]  /*d270*/  HMMA.16816.F32 R48, R68.reuse, R94, R48 ;  /* 0x0000005e4430723c */ /* 0x040fe20000001830 */
[----:B------:R-:W2:Y:S03]  /*d280*/  LDSM.16.MT88.4 R92, [R217+0x9800] ;  /* 0x00980000d95c783b */ /* 0x000ea60000004200 */
[----:B------:R-:W-:Y:S04]  /*d290*/  FADD.FTZ R0, R247, R0 ;  /* 0x00000000f7007221 */ /* 0x000fe80000010000 */
[-C--:B---3--:R-:W-:Y:S04]  /*d2a0*/  HMMA.16816.F32 R52, R68, R88.reuse, R52 ;  /* 0x000000584434723c */ /* 0x088fe80000001834 */
[----:B------:R-:W-:Y:S04]  /*d2b0*/  FADD.FTZ R0, R238, R0 ;  /* 0x00000000ee007221 */ /* 0x000fe80000010000 */
[C---:B------:R-:W-:Y:S04]  /*d2c0*/  HMMA.16816.F32 R56, R76.reuse, R88, R56 ;  /* 0x000000584c38723c */ /* 0x040fe80000001838 */
[----:B------:R-:W-:Y:S04]  /*d2d0*/  FADD.FTZ R0, R210, R0 ;  /* 0x00000000d2007221 */ /* 0x000fe80000010000 */
[-C--:B------:R-:W-:Y:S07]  /*d2e0*/  HMMA.16816.F32 R60, R76, R90.reuse, R60 ;  /* 0x0000005a4c3c723c */ /* 0x080fee000000183c */
[----:B------:R-:W-:Y:S01]  /*d2f0*/  FADD.FTZ R77, R192, R102 ;  /* 0x00000066c04d7221 */ /* 0x000fe20000010000 */
[----:B------:R-:W-:Y:S01]  /*d300*/  HMMA.16816.F32 R64, R68, R90, R64 ;  /* 0x0000005a4440723c */ /* 0x000fe20000001840 */
[----:B------:R-:W3:Y:S01]  /*d310*/  LDSM.16.MT88.4 R88, [R218+0x9800] ;  /* 0x00980000da58783b */ /* 0x000ee20000004200 */
[----:B------:R-:W-:Y:S02]  /*d320*/  MUFU.EX2 R102, R130 ;  /* 0x0000008200667308 */ /* 0x000fe40000000800 */
[----:B------:R-:W-:Y:S01]  /*d330*/  FADD.FTZ R76, R251, R101 ;  /* 0x00000065fb4c7221 */ /* 0x000fe20000010000 */
[----:B------:R-:W-:Y:S01]  /*d340*/  F2FP.PACK_AB R78, R239, R244 ;  /* 0x000000f4ef4e723e */ /* 0x000fe200000000ff */
[----:B------:R-:W-:Y:S01]  /*d350*/  FADD.FTZ R98, R167, R77 ;  /* 0x0000004da7627221 */ /* 0x000fe20000010000 */
[----:B------:R-:W-:Y:S01]  /*d360*/  F2FP.PACK_AB R68, R162, R155 ;  /* 0x0000009ba244723e */ /* 0x000fe200000000ff */
[----:B------:R-:W-:Y:S01]  /*d370*/  FADD.FTZ R97, R250, R76 ;  /* 0x0000004cfa617221 */ /* 0x000fe20000010000 */
[----:B------:R-:W-:Y:S03]  /*d380*/  F2FP.PACK_AB R69, R161, R153 ;  /* 0x00000099a145723e */ /* 0x000fe600000000ff */
[----:B------:R-:W-:Y:S01]  /*d390*/  F2FP.PACK_AB R70, R236, R214 ;  /* 0x000000d6ec46723e */ /* 0x000fe200000000ff */
[----:B------:R-:W4:Y:S01]  /*d3a0*/  MUFU.EX2 R101, R75 ;  /* 0x0000004b00657308 */ /* 0x000f220000000800 */
[----:B------:R-:W-:Y:S02]  /*d3b0*/  F2FP.PACK_AB R71, R240, R211 ;  /* 0x000000d3f047723e */ /* 0x000fe400000000ff */
[----:B------:R-:W-:Y:S02]  /*d3c0*/  F2FP.PACK_AB R76, R237, R152 ;  /* 0x00000098ed4c723e */ /* 0x000fe400000000ff */
[----:B------:R-:W-:Y:S02]  /*d3d0*/  F2FP.PACK_AB R77, R247, R160 ;  /* 0x000000a0f74d723e */ /* 0x000fe400000000ff */
[----:B------:R-:W-:Y:S01]  /*d3e0*/  F2FP.PACK_AB R79, R210, R238 ;  /* 0x000000eed24f723e */ /* 0x000fe200000000ff */
[-C--:B-1----:R-:W-:Y:S03]  /*d3f0*/  HMMA.16816.F32 R4, R68, R80.reuse, R4 ;  /* 0x000000504404723c */ /* 0x082fe60000001804 */
[----:B------:R-:W-:Y:S05]  /*d400*/  F2FP.PACK_AB R192, R99, R100 ;  /* 0x0000006463c0723e */ /* 0x000fea00000000ff */
[C---:B------:R-:W-:Y:S08]  /*d410*/  HMMA.16816.F32 R8, R76.reuse, R80, R8 ;  /* 0x000000504c08723c */ /* 0x040ff00000001808 */
[-C--:B------:R-:W-:Y:S04]  /*d420*/  HMMA.16816.F32 R12, R76, R82.reuse, R12 ;  /* 0x000000524c0c723c */ /* 0x080fe8000000180c */
[----:B----4-:R-:W-:Y:S04]  /*d430*/  F2FP.PACK_AB R199, R101, R102 ;  /* 0x0000006665c7723e */ /* 0x010fe800000000ff */
[C---:B------:R-:W-:Y:S01]  /*d440*/  HMMA.16816.F32 R16, R68.reuse, R82, R16 ;  /* 0x000000524410723c */ /* 0x040fe20000001810 */
[----:B------:R-:W1:Y:S07]  /*d450*/  LDSM.16.MT88.4 R80, [R216+0xa000] ;  /* 0x00a00000d850783b */ /* 0x000e6e0000004200 */
[-C--:B------:R-:W-:Y:S08]  /*d460*/  HMMA.16816.F32 R20, R68, R84.reuse, R20 ;  /* 0x000000544414723c */ /* 0x080ff00000001814 */
[C---:B------:R-:W-:Y:S08]  /*d470*/  HMMA.16816.F32 R24, R76.reuse, R84, R24 ;  /* 0x000000544c18723c */ /* 0x040ff00000001818 */
[-C--:B------:R-:W-:Y:S08]  /*d480*/  HMMA.16816.F32 R28, R76, R86.reuse, R28 ;  /* 0x000000564c1c723c */ /* 0x080ff0000000181c */
[C---:B------:R-:W-:Y:S01]  /*d490*/  HMMA.16816.F32 R32, R68.reuse, R86, R32 ;  /* 0x000000564420723c */ /* 0x040fe20000001820 */
[----:B------:R-:W4:Y:S07]  /*d4a0*/  LDSM.16.MT88.4 R84, [R219+0xa000] ;  /* 0x00a00000db54783b */ /* 0x000f2e0000004200 */
[-C--:B--2---:R-:W-:Y:S08]  /*d4b0*/  HMMA.16816.F32 R36, R68, R92.reuse, R36 ;  /* 0x0000005c4424723c */ /* 0x084ff00000001824 */
[C---:B------:R-:W-:Y:S08]  /*d4c0*/  HMMA.16816.F32 R40, R76.reuse, R92, R40 ;  /* 0x0000005c4c28723c */ /* 0x040ff00000001828 */
[-C--:B------:R-:W-:Y:S08]  /*d4d0*/  HMMA.16816.F32 R44, R76, R94.reuse, R44 ;  /* 0x0000005e4c2c723c */ /* 0x080ff0000000182c */
[C---:B------:R-:W-:Y:S01]  /*d4e0*/  HMMA.16816.F32 R48, R68.reuse, R94, R48 ;  /* 0x0000005e4430723c */ /* 0x040fe20000001830 */
[----:B------:R-:W2:Y:S07]  /*d4f0*/  LDSM.16.MT88.4 R92, [R217+0xa000] ;  /* 0x00a00000d95c783b */ /* 0x000eae0000004200 */
[-C--:B---3--:R-:W-:Y:S08]  /*d500*/  HMMA.16816.F32 R52, R68, R88.reuse, R52 ;  /* 0x000000584434723c */ /* 0x088ff00000001834 */
[C---:B------:R-:W-:Y:S08]  /*d510*/  HMMA.16816.F32 R56, R76.reuse, R88, R56 ;  /* 0x000000584c38723c */ /* 0x040ff00000001838 */
[-C--:B------:R-:W-:Y:S07]  /*d520*/  HMMA.16816.F32 R60, R76, R90.reuse, R60 ;  /* 0x0000005a4c3c723c */ /* 0x080fee000000183c */
[----:B------:R-:W-:Y:S01]  /*d530*/  FADD.FTZ R77, R248, R98 ;  /* 0x00000062f84d7221 */ /* 0x000fe20000010000 */
[----:B------:R-:W-:Y:S01]  /*d540*/  HMMA.16816.F32 R64, R68, R90, R64 ;  /* 0x0000005a4440723c */ /* 0x000fe20000001840 */
[----:B------:R-:W3:Y:S03]  /*d550*/  LDSM.16.MT88.4 R88, [R218+0xa000] ;  /* 0x00a00000da58783b */ /* 0x000ee60000004200 */
[----:B------:R-:W-:Y:S01]  /*d560*/  FADD.FTZ R76, R140, R97 ;  /* 0x000000618c4c7221 */ /* 0x000fe20000010000 */
[----:B------:R-:W-:Y:S01]  /*d570*/  F2FP.PACK_AB R78, R188, R173 ;  /* 0x000000adbc4e723e */ /* 0x000fe200000000ff */
[----:B------:R-:W-:Y:S01]  /*d580*/  FADD.FTZ R98, R221, R77 ;  /* 0x0000004ddd627221 */ /* 0x000fe20000010000 */
[----:B------:R-:W-:Y:S01]  /*d590*/  F2FP.PACK_AB R68, R209, R171 ;  /* 0x000000abd144723e */ /* 0x000fe200000000ff */
[----:B------:R-:W-:Y:S01]  /*d5a0*/  FADD.FTZ R97, R137, R76 ;  /* 0x0000004c89617221 */ /* 0x000fe20000010000 */
[----:B------:R-:W-:Y:S01]  /*d5b0*/  F2FP.PACK_AB R69, R207, R170 ;  /* 0x000000aacf45723e */ /* 0x000fe200000000ff */
[----:B------:R2:W5:Y:S02]  /*d5c0*/  LDL.LU R221, [R1+0x88] ;  /* 0x0000880001dd7983 */ /* 0x0005640000300800 */
[----:B------:R-:W-:Y:S02]  /*d5d0*/  F2FP.PACK_AB R70, R190, R191 ;  /* 0x000000bfbe46723e */ /* 0x000fe400000000ff */
[----:B------:R-:W-:Y:S01]  /*d5e0*/  F2FP.PACK_AB R71, R189, R175 ;  /* 0x000000afbd47723e */ /* 0x000fe200000000ff */
[----:B------:R2:W5:Y:S01]  /*d5f0*/  LDL.LU R220, [R1+0x84] ;  /* 0x0000840001dc7983 */ /* 0x0005620000300800 */
[----:B------:R-:W-:Y:S02]  /*d600*/  F2FP.PACK_AB R76, R174, R169 ;  /* 0x000000a9ae4c723e */ /* 0x000fe400000000ff */
[----:B------:R-:W-:Y:S02]  /*d610*/  F2FP.PACK_AB R77, R172, R168 ;  /* 0x000000a8ac4d723e */ /* 0x000fe400000000ff */
[----:B------:R-:W-:Y:S01]  /*d620*/  F2FP.PACK_AB R79, R178, R179 ;  /* 0x000000b3b24f723e */ /* 0x000fe200000000ff */
[-C--:B-1----:R-:W-:Y:S08]  /*d630*/  HMMA.16816.F32 R4, R68, R80.reuse, R4 ;  /* 0x000000504404723c */ /* 0x082ff00000001804 */
[C---:B------:R-:W-:Y:S08]  /*d640*/  HMMA.16816.F32 R8, R76.reuse, R80, R8 ;  /* 0x000000504c08723c */ /* 0x040ff00000001808 */
[-C--:B------:R-:W-:Y:S08]  /*d650*/  HMMA.16816.F32 R12, R76, R82.reuse, R12 ;  /* 0x000000524c0c723c */ /* 0x080ff0000000180c */
[C---:B------:R-:W-:Y:S01]  /*d660*/  HMMA.16816.F32 R16, R68.reuse, R82, R16 ;  /* 0x000000524410723c */ /* 0x040fe20000001810 */
[----:B------:R-:W1:Y:S07]  /*d670*/  LDSM.16.MT88.4 R80, [R216+0xa800] ;  /* 0x00a80000d850783b */ /* 0x000e6e0000004200 */
[-C--:B----4-:R-:W-:Y:S08]  /*d680*/  HMMA.16816.F32 R20, R68, R84.reuse, R20 ;  /* 0x000000544414723c */ /* 0x090ff00000001814 */
        /* <DEDUP_REMOVED lines=21> */
[----:B------:R-:W-:Y:S02]  /*d7e0*/  LDSM.16.MT88.4 R164, [R219+0xb800] ;  /* 0x00b80000dba4783b */ /* 0x000fe40000004200 */
[----:B------:R-:W-:Y:S02]  /*d7f0*/  F2FP.PACK_AB R70, R184, R185 ;  /* 0x000000b9b846723e */ /* 0x000fe400000000ff */
[----:B------:R-:W-:Y:S02]  /*d800*/  F2FP.PACK_AB R71, R131, R132 ;  /* 0x000000848347723e */ /* 0x000fe400000000ff */
        /* <DEDUP_REMOVED lines=30> */
[----:B------:R-:W-:Y:S01]  /*d9f0*/  F2FP.PACK_AB R69, R116, R113 ;  /* 0x000000717445723e */ /* 0x000fe200000000ff */
[----:B------:R-:W2:Y:S02]  /*da00*/  LDSM.16.MT88.4 R148, [R216+0xb800] ;  /* 0x00b80000d894783b */ /* 0x000ea40000004200 */
[----:B------:R-:W-:Y:S01]  /*da10*/  F2FP.PACK_AB R70, R206, R135 ;  /* 0x00000087ce46723e */ /* 0x000fe200000000ff */
[----:B------:R-:W-:Y:S01]  /*da20*/  FADD.FTZ R2, R145, R76 ;  /* 0x0000004c91027221 */ /* 0x000fe20000010000 */
[----:B------:R-:W-:Y:S01]  /*da30*/  F2FP.PACK_AB R71, R127, R117 ;  /* 0x000000757f47723e */ /* 0x000fe200000000ff */
[----:B------:R-:W-:Y:S01]  /*da40*/  FADD.FTZ R75, R182, R75 ;  /* 0x0000004bb64b7221 */ /* 0x000fe20000010000 */
[----:B------:R-:W-:Y:S01]  /*da50*/  F2FP.PACK_AB R76, R203, R208 ;  /* 0x000000d0cb4c723e */ /* 0x000fe200000000ff */
[----:B------:R-:W-:Y:S01]  /*da60*/  FADD.FTZ R2, R158, R2 ;  /* 0x000000029e027221 */ /* 0x000fe20000010000 */
[----:B------:R-:W-:Y:S01]  /*da70*/  F2FP.PACK_AB R77, R112, R110 ;  /* 0x0000006e704d723e */ /* 0x000fe200000000ff */
[----:B------:R-:W-:Y:S01]  /*da80*/  FADD.FTZ R75, R163, R75 ;  /* 0x0000004ba34b7221 */ /* 0x000fe20000010000 */
[----:B------:R-:W-:Y:S01]  /*da90*/  F2FP.PACK_AB R79, R115, R114 ;  /* 0x00000072734f723e */ /* 0x000fe200000000ff */
[-C--:B-1----:R-:W-:Y:S03]  /*daa0*/  HMMA.16816.F32 R4, R68, R80.reuse, R4 ;  /* 0x000000504404723c */ /* 0x082fe60000001804 */
[----:B------:R-:W-:Y:S02]  /*dab0*/  FADD.FTZ R75, R153, R75 ;  /* 0x0000004b994b7221 */ /* 0x000fe40000010000 */
[----:B------:R-:W-:Y:S03]  /*dac0*/  FADD.FTZ R2, R159, R2 ;  /* 0x000000029f027221 */ /* 0x000fe60000010000 */
[C---:B------:R-:W-:Y:S01]  /*dad0*/  HMMA.16816.F32 R8, R76.reuse, R80, R8 ;  /* 0x000000504c08723c */ /* 0x040fe20000001808 */
[----:B------:R-:W1:Y:S03]  /*dae0*/  MUFU.EX2 R81, R118 ;  /* 0x0000007600517308 */ /* 0x000e660000000800 */
[----:B------:R-:W-:Y:S03]  /*daf0*/  FADD.FTZ R2, R152, R2 ;  /* 0x0000000298027221 */ /* 0x000fe60000010000 */
[----:B------:R-:W-:Y:S01]  /*db00*/  FADD.FTZ R80, R183, R97 ;  /* 0x00000061b7507221 */ /* 0x000fe20000010000 */
[-C--:B------:R-:W-:Y:S04]  /*db10*/  HMMA.16816.F32 R12, R76, R82.reuse, R12 ;  /* 0x000000524c0c723c */ /* 0x080fe8000000180c */
[----:B------:R-:W-:Y:S02]  /*db20*/  FADD.FTZ R80, R181, R80 ;  /* 0x00000050b5507221 */ /* 0x000fe40000010000 */
[----:B------:R-:W2:Y:S01]  /*db30*/  LDSM.16.MT88.4 R180, [R217+0xb800] ;  /* 0x00b80000d9b4783b */ /* 0x000ea20000004200 */
[----:B------:R-:W-:Y:S01]  /*db40*/  FADD.FTZ R2, R237, R2 ;  /* 0x00000002ed027221 */ /* 0x000fe20000010000 */
[C---:B------:R-:W-:Y:S01]  /*db50*/  HMMA.16816.F32 R16, R68.reuse, R82, R16 ;  /* 0x000000524410723c */ /* 0x040fe20000001810 */
[----:B------:R-:W-:Y:S03]  /*db60*/  MUFU.EX2 R82, R125 ;  /* 0x0000007d00527308 */ /* 0x000fe60000000800 */
[----:B------:R-:W-:Y:S02]  /*db70*/  FADD.FTZ R80, R155, R80 ;  /* 0x000000509b507221 */ /* 0x000fe40000010000 */
[----:B------:R-:W-:Y:S02]  /*db80*/  FADD.FTZ R2, R244, R2 ;  /* 0x00000002f4027221 */ /* 0x000fe40000010000 */
[-C--:B----4-:R-:W-:Y:S03]  /*db90*/  HMMA.16816.F32 R20, R68, R84.reuse, R20 ;  /* 0x000000544414723c */ /* 0x090fe60000001814 */
[----:B------:R-:W4:Y:S01]  /*dba0*/  MUFU.EX2 R83, R124 ;  /* 0x0000007c00537308 */ /* 0x000f220000000800 */
[----:B-1----:R-:W-:Y:S01]  /*dbb0*/  F2FP.PACK_AB R195, R96, R81 ;  /* 0x0000005160c3723e */ /* 0x002fe200000000ff */
[----:B------:R-:W-:Y:S03]  /*dbc0*/  FADD.FTZ R2, R239, R2 ;  /* 0x00000002ef027221 */ /* 0x000fe60000010000 */
[C---:B------:R-:W-:Y:S05]  /*dbd0*/  HMMA.16816.F32 R24, R76.reuse, R84, R24 ;  /* 0x000000544c18723c */ /* 0x040fea0000001818 */
[----:B------:R-:W1:Y:S03]  /*dbe0*/  MUFU.EX2 R84, R204 ;  /* 0x000000cc00547308 */ /* 0x000e660000000800 */
[-C--:B------:R-:W-:Y:S08]  /*dbf0*/  HMMA.16816.F32 R28, R76, R86.reuse, R28 ;  /* 0x000000564c1c723c */ /* 0x080ff0000000181c */
[C---:B------:R-:W-:Y:S04]  /*dc00*/  HMMA.16816.F32 R32, R68.reuse, R86, R32 ;  /* 0x000000564420723c */ /* 0x040fe80000001820 */
[----:B----4-:R-:W-:Y:S04]  /*dc10*/  F2FP.PACK_AB R194, R82, R83 ;  /* 0x0000005352c2723e */ /* 0x010fe800000000ff */
[-C--:B--2---:R-:W-:Y:S04]  /*dc20*/  HMMA.16816.F32 R36, R68, R92.reuse, R36 ;  /* 0x0000005c4424723c */ /* 0x084fe80000001824 */
[----:B-1----:R-:W-:Y:S04]  /*dc30*/  F2FP.PACK_AB R193, R84, R98 ;  /* 0x0000006254c1723e */ /* 0x002fe800000000ff */
[C---:B------:R-:W-:Y:S08]  /*dc40*/  HMMA.16816.F32 R40, R76.reuse, R92, R40 ;  /* 0x0000005c4c28723c */ /* 0x040ff00000001828 */
[-C--:B------:R-:W-:Y:S08]  /*dc50*/  HMMA.16816.F32 R44, R76, R94.reuse, R44 ;  /* 0x0000005e4c2c723c */ /* 0x080ff0000000182c */
[C---:B------:R-:W-:Y:S08]  /*dc60*/  HMMA.16816.F32 R48, R68.reuse, R94, R48 ;  /* 0x0000005e4430723c */ /* 0x040ff00000001830 */
[-C--:B---3--:R-:W-:Y:S08]  /*dc70*/  HMMA.16816.F32 R52, R68, R88.reuse, R52 ;  /* 0x000000584434723c */ /* 0x088ff00000001834 */
        /* <DEDUP_REMOVED lines=48> */
[----:B------:R-:W-:Y:S01]  /*df80*/  FADD.FTZ R8, R132, R9 ;  /* 0x0000000984087221 */ /* 0x000fe20000010000 */
[----:B------:R-:W-:Y:S01]  /*df90*/  MOV R132, R74 ;  /* 0x0000004a00847202 */ /* 0x000fe20000000f00 */
[----:B------:R-:W-:Y:S01]  /*dfa0*/  FADD.FTZ R2, R109, R2 ;  /* 0x000000026d027221 */ /* 0x000fe20000010000 */
[-C--:B-1----:R-:W-:Y:S03]  /*dfb0*/  HMMA.16816.F32 R184, R196, R4.reuse, R52 ;  /* 0x00000004c4b8723c */ /* 0x082fe60000001834 */
[----:B------:R-:W-:Y:S02]  /*dfc0*/  FADD.FTZ R0, R108, R0 ;  /* 0x000000006c007221 */ /* 0x000fe40000010000 */
[----:B------:R-:W-:Y:S02]  /*dfd0*/  FADD.FTZ R11, R131, R8 ;  /* 0x00000008830b7221 */ /* 0x000fe40000010000 */
[----:B------:R-:W-:Y:S01]  /*dfe0*/  FADD.FTZ R10, R111, R2 ;  /* 0x000000026f0a7221 */ /* 0x000fe20000010000 */
[C---:B------:R-:W-:Y:S04]  /*dff0*/  HMMA.16816.F32 R188, R192.reuse, R4, R56 ;  /* 0x00000004c0bc723c */ /* 0x040fe80000001838 */
[----:B------:R-:W-:Y:S01]  /*e000*/  FADD.FTZ R8, R133, R12 ;  /* 0x0000000c85087221 */ /* 0x000fe20000010000 */
[----:B------:R-:W-:Y:S01]  /*e010*/  MOV R133, R73 ;  /* 0x0000004900857202 */ /* 0x000fe20000000f00 */
[----:B------:R-:W-:Y:S02]  /*e020*/  FADD.FTZ R9, R107, R0 ;  /* 0x000000006b097221 */ /* 0x000fe40000010000 */
[----:B------:R-:W-:Y:S01]  /*e030*/  FADD.FTZ R2, R113, R11 ;  /* 0x0000000b71027221 */ /* 0x000fe20000010000 */
[-C--:B------:R-:W-:Y:S03]  /*e040*/  HMMA.16816.F32 R192, R192, R6.reuse, R60 ;  /* 0x00000006c0c0723c */ /* 0x080fe6000000183c */
[----:B------:R-:W-:Y:S02]  /*e050*/  FADD.FTZ R0, R208, R10 ;  /* 0x0000000ad0007221 */ /* 0x000fe40000010000 */
[----:B------:R-:W-:Y:S01]  /*e060*/  FADD.FTZ R10, R134, R8 ;  /* 0x00000008860a7221 */ /* 0x000fe20000010000 */
[----:B------:R-:W-:Y:S01]  /*e070*/  MOV R134, R72 ;  /* 0x0000004800867202 */ /* 0x000fe20000000f00 */
[----:B------:R-:W-:Y:S01]  /*e080*/  FADD.FTZ R9, R110, R9 ;  /* 0x000000096e097221 */ /* 0x000fe20000010000 */
[----:B------:R-:W-:Y:S04]  /*e090*/  HMMA.16816.F32 R196, R196, R6, R64 ;  /* 0x00000006c4c4723c */ /* 0x000fe80000001840 */
[----:B------:R-:W-:Y:S02]  /*e0a0*/  FADD.FTZ R2, R116, R2 ;  /* 0x0000000274027221 */ /* 0x000fe40000010000 */
[----:B------:R-:W-:Y:S01]  /*e0b0*/  FADD.FTZ R4, R135, R10 ;  /* 0x0000000a87047221 */ /* 0x000fe20000010000 */
[----:B------:R-:W-:Y:S01]  /*e0c0*/  MOV R135, R3 ;  /* 0x0000000300877202 */ /* 0x000fe20000000f00 */
        /* <DEDUP_REMOVED lines=20> */
[----:B------:R1:W-:Y:S03]  /*e210*/  STL [R1+0x30], R6 ;  /* 0x0000300601007387 */ /* 0x0003e60000100800 */
        /* <DEDUP_REMOVED lines=8> */
[----:B------:R1:W-:Y:S02]  /*e2a0*/  STL [R1+0x2c], R245 ;  /* 0x00002cf501007387 */ /* 0x0003e40000100800 */
[----:B-1---5:R-:W-:-:S05]  /*e2b0*/  @P0 BRA `(.L_x_12) ;  /* 0xffffa26000000947 */ /* 0x022fca000383ffff */
.L_x_11:
[----:B---3--:R-:W2:Y:S04]  /*e2c0*/  LDL.LU R9, [R1+0x30] ;  /* 0x0000300001097983 */ /* 0x008ea80000300800 */
        /* <DEDUP_REMOVED lines=223> */
[----:B-----5:R-:W-:Y:S01]  /*f0c0*/  @P4 FFMA.FTZ R13, R72, c[0x0][0x238], R9 ;  /* 0x00008e00480d4a23 */ /* 0x020fe20000010009 */
        /* <DEDUP_REMOVED lines=8> */
[----:B------:R1:W2:Y:S01]  /*f150*/  LDS.128 R24, [R235] ;  /* 0x00000000eb187984 */ /* 0x0002a20000000c00 */
        /* <DEDUP_REMOVED lines=56> */
.L_x_16:
[----:B------:R-:W-:Y:S05]  /*f4e0*/  BSYNC B0 ;  /* 0x0000000000007941 */ /* 0x000fea0003800000 */
.L_x_15:
        /* <DEDUP_REMOVED lines=47> */
.L_x_9:
[----:B-12---:R-:W-:Y:S01]  /*f7e0*/  SHF.R.S32.HI R10, RZ, 0x1f, R204 ;  /* 0x0000001fff0a7819 */ /* 0x006fe200000114cc */
[----:B------:R-:W1:Y:S01]  /*f7f0*/  LDC.U8 R13, c[0x0][0x329] ;  /* 0x0000ca40ff0d7b82 */ /* 0x000e620000000000 */
[----:B------:R-:W-:Y:S01]  /*f800*/  SHF.R.S32.HI R0, RZ, 0x1f, R22 ;  /* 0x0000001fff007819 */ /* 0x000fe20000011416 */
[----:B------:R-:W-:Y:S01]  /*f810*/  ULDC.64 UR4, c[0x0][0x1e8] ;  /* 0x00007a0000047ab9 */ /* 0x000fe20000000a00 */
[----:B------:R-:W-:Y:S01]  /*f820*/  LEA.HI R10, R10, R204, RZ, 0x3 ;  /* 0x000000cc0a0a7211 */ /* 0x000fe200078f18ff */
[----:B------:R-:W-:Y:S01]  /*f830*/  USHF.L.U32 UR6, UR4, 0x5, URZ ;  /* 0x0000000504067899 */ /* 0x000fe2000800063f */
[----:B------:R-:W-:Y:S01]  /*f840*/  SHF.R.S32.HI R4, RZ, 0x1f, R23 ;  /* 0x0000001fff047819 */ /* 0x000fe20000011417 */
[----:B------:R-:W-:Y:S01]  /*f850*/  IMAD R0, R0, c[0x0][0x1e0], RZ ;  /* 0x0000780000007a24 */ /* 0x000fe200078e02ff */
[----:B------:R-:W-:Y:S01]  /*f860*/  LOP3.LUT R2, R10, 0x1ffffff8, RZ, 0xc0, !PT ;  /* 0x1ffffff80a027812 */ /* 0x000fe200078ec0ff */
[----:B------:R-:W2:Y:S01]  /*f870*/  LDC.U8 R12, c[0x0][0x328] ;  /* 0x0000ca00ff0c7b82 */ /* 0x000ea20000000000 */
[----:B------:R-:W-:Y:S01]  /*f880*/  SHF.R.S32.HI R10, RZ, 0x3, R10 ;  /* 0x00000003ff0a7819 */ /* 0x000fe2000001140a */
[----:B------:R-:W-:Y:S01]  /*f890*/  IMAD R0, R22, c[0x0][0x1e4], R0 ;  /* 0x0000790016007a24 */ /* 0x000fe200078e0200 */
[----:B------:R-:W-:Y:S01]  /*f8a0*/  UMOV UR7, 0x5 ;  /* 0x0000000500077882 */ /* 0x000fe20000000000 */
[C---:B------:R-:W-:Y:S01]  /*f8b0*/  IMAD.IADD R2, R204.reuse, 0x1, -R2 ;  /* 0x00000001cc027824 */ /* 0x040fe200078e0a02 */
[----:B------:R-:W-:Y:S01]  /*f8c0*/  SHF.R.S32.HI R11, RZ, 0x1f, R10 ;  /* 0x0000001fff0b7819 */ /* 0x000fe2000001140a */
[----:B------:R-:W-:Y:S01]  /*f8d0*/  USHF.L.U64.HI UR5, UR4, UR7, UR5 ;  /* 0x0000000704057299 */ /* 0x000fe20008010205 */
[----:B------:R-:W-:Y:S01]  /*f8e0*/  LOP3.LUT P6, RZ, R204, 0x7, RZ, 0xc0, !PT ;  /* 0x00000007ccff7812 */ /* 0x000fe200078cc0ff */
[----:B------:R-:W-:Y:S01]  /*f8f0*/  IMAD.SHL.U32 R2, R2, 0x8, RZ ;  /* 0x0000000802027824 */ /* 0x000fe200078e00ff */
[----:B------:R-:W-:-:S04]  /*f900*/  IADD3 R18, -R238, c[0x0][0x214], RZ ;  /* 0x00008500ee127a10 */ /* 0x000fc80007ffe1ff */
[----:B------:R-:W-:Y:S02]  /*f910*/  SHF.R.S32.HI R3, RZ, 0x1f, R2 ;  /* 0x0000001fff037819 */ /* 0x000fe40000011402 */
[----:B-1----:R-:W-:-:S03]  /*f920*/  ISETP.NE.AND P0, PT, R13, RZ, PT ;  /* 0x000000ff0d00720c */ /* 0x002fc60003f05270 */
        /* <DEDUP_REMOVED lines=19> */
[----:B--2---:R-:W-:Y:S01]  /*fa60*/  @!P0 ISETP.NE.AND P1, PT, R12, RZ, PT ;  /* 0x000000ff0c00820c */ /* 0x004fe20003f25270 */
        /* <DEDUP_REMOVED lines=23> */
[----:B---3--:R-:W-:Y:S01]  /*fbe0*/  IADD3 R4, P2, R2, UR6, RZ ;  /* 0x0000000602047c10 */ /* 0x008fe2000ff5e0ff */
        /* <DEDUP_REMOVED lines=87> */
.L_x_17:
        /* <DEDUP_REMOVED lines=10> */
.L_x_1131:


//--------------------- .text._ZN5flash16flash_fwd_kernelI23Flash_fwd_kernel_traitsILi64ELi128ELi128ELi4ELb0ELb0EN7cutlass6half_tE19Flash_kernel_traitsILi64ELi128ELi128ELi4ES3_EELb0ELb1ELb0ELb0ELb0ELb1ELb0ELb0EEEvNS_16Flash_fwd_paramsE --------------------------
	.section	.text._ZN5flash16flash_fwd_kernelI23Flash_fwd_kernel_traitsILi64ELi128ELi128ELi4ELb0ELb0EN7cutlass6half_tE19Flash_kernel_traitsILi64ELi128ELi128ELi4ES3_EELb0ELb1ELb0ELb0ELb0ELb1ELb0ELb0EEEvNS_16Flash_fwd_paramsE,"ax",@progbits
	.sectioninfo	@"SHI_REGISTERS=255"
	.align	128
        .global         _ZN5flash16flash_fwd_kernelI23Flash_fwd_kernel_traitsILi64ELi128ELi128ELi4ELb0ELb0EN7cutlass6half_tE19Flash_kernel_traitsILi64ELi128ELi128ELi4ES3_EELb0ELb1ELb0ELb0ELb0ELb1ELb0ELb0EEEvNS_16Flash_fwd_paramsE
        .type           _ZN5flash16flash_fwd_kernelI23Flash_fwd_kernel_traitsILi64ELi128ELi128ELi4ELb0ELb0EN7cutlass6half_tE19Flash_kernel_traitsILi64ELi128ELi128ELi4ES3_EELb0ELb1ELb0ELb0ELb0ELb1ELb0ELb0EEEvNS_16Flash_fwd_paramsE,@function
        .size           _ZN5flash16flash_fwd_kernelI23Flash_fwd_kernel_traitsILi64ELi128ELi128ELi4ELb0ELb0EN7cutlass6half_tE19Flash_kernel_traitsILi64ELi128ELi128ELi4ES3_EELb0ELb1ELb0ELb0ELb0ELb1ELb0ELb0EEEvNS_16Flash_fwd_paramsE,(.L_x_1132 - _ZN5flash16flash_fwd_kernelI23Flash_fwd_kernel_traitsILi64ELi128ELi128ELi4ELb0ELb0EN7cutlass6half_tE19Flash_kernel_traitsILi64ELi128ELi128ELi4ES3_EELb0ELb1ELb0ELb0ELb0ELb1ELb0ELb0EEEvNS_16Flash_fwd_paramsE)
        .other          _ZN5flash16flash_fwd_kernelI23Flash_fwd_kernel_traitsILi64ELi128ELi128ELi4ELb0ELb0EN7cutlass6half_tE19Flash_kernel_traitsILi64ELi128ELi128ELi4ES3_EELb0ELb1ELb0ELb0ELb0ELb1ELb0ELb0EEEvNS_16Flash_fwd_paramsE,@"STO_CUDA_ENTRY STV_DEFAULT"
_ZN5flash16flash_fwd_kernelI23Flash_fwd_kernel_traitsILi64ELi128ELi128ELi4ELb0ELb0EN7cutlass6half_tE19Flash_kernel_traitsILi64ELi128ELi128ELi4ES3_EELb0ELb1ELb0ELb0ELb0ELb1ELb0ELb0EEEvNS_16Flash_fwd_paramsE:
.text._ZN5flash16flash_fwd_kernelI23Flash_fwd_kernel_traitsILi64ELi128ELi128ELi4ELb0ELb0EN7cutlass6half_tE19Flash_kernel_traitsILi64ELi128ELi128ELi4ES3_EELb0ELb1ELb0ELb0ELb0ELb1ELb0ELb0EEEvNS_16Flash_fwd_paramsE:
[----:B------:R-:W-:Y:S02]  /*0000*/  MOV R1, c[0x0][0x28] ;  /* 0x00000a0000017a02 */ /* 0x000fe40000000f00 */
[----:B------:R-:W1:Y:S01]  /*0010*/  S2UR UR10, SR_CTAID.Y ;  /* 0x00000000000a79c3 */ /* 0x000e620000002600 */
[----:B------:R-:W-:Y:S01]  /*0020*/  ULDC.64 UR4, c[0x0][0x240] ;  /* 0x0000900000047ab9 */ /* 0x000fe20000000a00 */
[----:B------:R-:W-:Y:S01]  /*0030*/  IADD3 R1, R1, -0x128, RZ ;  /* 0xfffffed801017810 */ /* 0x000fe20007ffe0ff */
[----:B------:R-:W-:Y:S02]  /*0040*/  UISETP.NE.U32.AND UP2, UPT, URZ, UR4, UPT ;  /* 0x000000043f00728c */ /* 0x000fe4000bf45070 */
[----:B------:R-:W-:Y:S02]  /*0050*/  UMOV UR7, 0x4 ;  /* 0x0000000400077882 */ /* 0x000fe40000000000 */
[----:B------:R-:W-:Y:S02]  /*0060*/  UISETP.NE.AND.EX UP2, UPT, URZ, UR5, UPT, UP2 ;  /* 0x000000053f00728c */ /* 0x000fe4000bf45320 */
[----:B------:R-:W-:Y:S02]  /*0070*/  ULDC.64 UR12, c[0x0][0x240] ;  /* 0x00009000000c7ab9 */ /* 0x000fe40000000a00 */
[----:B------:R-:W-:-:S02]  /*0080*/  ULDC.64 UR4, c[0x0][0x250] ;  /* 0x0000940000047ab9 */ /* 0x000fc40000000a00 */
[----:B------:R-:W-:Y:S01]  /*0090*/  PLOP3.LUT P2, PT, PT, PT, UP2, 0x80, 0x0 ;  /* 0x000000000000781c */ /* 0x000fe20003f4f028 */
[----:B------:R-:W-:Y:S02]  /*00a0*/  UISETP.NE.U32.AND UP0, UPT, URZ, UR4, UPT ;  /* 0x000000043f00728c */ /* 0x000fe4000bf05070 */
[----:B------:R-:W-:Y:S02]  /*00b0*/  ULDC.64 UR16, c[0x0][0x118] ;  /* 0x0000460000107ab9 */ /* 0x000fe40000000a00 */
[----:B------:R-:W-:Y:S02]  /*00c0*/  UISETP.NE.AND.EX UP0, UPT, URZ, UR5, UPT, UP0 ;  /* 0x000000053f00728c */ /* 0x000fe4000bf05300 */
[----:B------:R-:W-:Y:S02]  /*00d0*/  ULDC.U8 UR6, c[0x0][0x312] ;  /* 0x0000c48000067ab9 */ /* 0x000fe40000000000 */
[----:B------:R-:W-:Y:S02]  /*00e0*/  ULDC.64 UR8, c[0x0][0x248] ;  /* 0x0000920000087ab9 */ /* 0x000fe40000000a00 */
[----:B-1----:R-:W-:Y:S01]  /*00f0*/  UIMAD.WIDE UR12, UR10, UR7, UR12 ;  /* 0x000000070a0c72a5 */ /* 0x002fe2000f8e020c */
[----:B------:R-:W-:Y:S01]  /*0100*/  PLOP3.LUT P0, PT, PT, PT, UP0, 0x80, 0x0 ;  /* 0x000000000000781c */ /* 0x000fe20003f0f008 */
[----:B------:R-:W-:-:S02]  /*0110*/  ULDC.64 UR4, c[0x0][0x250] ;  /* 0x0000940000047ab9 */ /* 0x000fc40000000a00 */
[----:B------:R-:W-:Y:S02]  /*0120*/  UISETP.NE.AND UP3, UPT, UR6, URZ, UPT ;  /* 0x0000003f0600728c */ /* 0x000fe4000bf65270 */
[----:B------:R-:W-:Y:S01]  /*0130*/  IMAD.U32 R2, RZ, RZ, UR12 ;  /* 0x0000000cff027e24 */ /* 0x000fe2000f8e00ff */
[----:B------:R-:W-:Y:S01]  /*0140*/  UISETP.EQ.U32.AND UP1, UPT, URZ, UR8, UPT ;  /* 0x000000083f00728c */ /* 0x000fe2000bf22070 */
[----:B------:R-:W-:Y:S01]  /*0150*/  IMAD.U32 R3, RZ, RZ, UR13 ;  /* 0x0000000dff037e24 */ /* 0x000fe2000f8e00ff */
[----:B------:R-:W-:Y:S02]  /*0160*/  @UP0 UIMAD.WIDE UR4, UR10, UR7, UR4 ;  /* 0x000000070a0402a5 */ /* 0x000fe4000f8e0204 */
[----:B------:R-:W-:Y:S02]  /*0170*/  UISETP.EQ.OR.EX UP1, UPT, URZ, UR9, !UP3, UP1 ;  /* 0x000000093f00728c */ /* 0x000fe4000df22710 */
[----:B------:R1:W2:Y:S01]  /*0180*/  @P2 LDG.E R7, [R2.64] ;  /* 0x0000001002072981 */ /* 0x0002a2000c1e1900 */
[----:B------:R-:W-:-:S03]  /*0190*/  ULDC.64 UR8, c[0x0][0x248] ;  /* 0x0000920000087ab9 */ /* 0x000fc60000000a00 */
[----:B------:R1:W3:Y:S01]  /*01a0*/  @P2 LDG.E R6, [R2.64+0x4] ;  /* 0x0000041002062981 */ /* 0x0002e2000c1e1900 */
[----:B------:R-:W-:Y:S02]  /*01b0*/  IMAD.U32 R4, RZ, RZ, UR4 ;  /* 0x00000004ff047e24 */ /* 0x000fe4000f8e00ff */
[----:B------:R-:W-:Y:S01]  /*01c0*/  IMAD.U32 R5, RZ, RZ, UR5 ;  /* 0x00000005ff057e24 */ /* 0x000fe2000f8e00ff */
[----:B------:R-:W-:-:S04]  /*01d0*/  PLOP3.LUT P1, PT, PT, PT, UP1, 0x80, 0x0 ;  /* 0x000000000000781c */ /* 0x000fc80003f2f018 */
[----:B------:R-:W4:Y:S01]  /*01e0*/  @P0 LDG.E R4, [R4.64] ;  /* 0x0000001004040981 */ /* 0x000f22000c1e1900 */
[----:B------:R-:W-:-:S06]  /*01f0*/  UIMAD.WIDE UR8, UR10, UR7, UR8 ;  /* 0x000000070a0872a5 */ /* 0x000fcc000f8e0208 */
[----:B-1----:R-:W-:Y:S02]  /*0200*/  IMAD.U32 R2, RZ, RZ, UR8 ;  /* 0x00000008ff027e24 */ /* 0x002fe4000f8e00ff */
[----:B------:R-:W-:-:S05]  /*0210*/  IMAD.U32 R3, RZ, RZ, UR9 ;  /* 0x00000009ff037e24 */ /* 0x000fca000f8e00ff */
[----:B------:R-:W5:Y:S01]  /*0220*/  @!P1 LDG.E R0, [R2.64] ;  /* 0x0000001002009981 */ /* 0x000f62000c1e1900 */
[----:B------:R-:W-:Y:S02]  /*0230*/  UMOV UR9, 0xffffffff ;  /* 0xffffffff00097882 */ /* 0x000fe40000000000 */
[----:B------:R-:W-:Y:S02]  /*0240*/  UMOV UR14, URZ ;  /* 0x0000003f000e7c82 */ /* 0x000fe40008000000 */
[----:B------:R-:W-:Y:S01]  /*0250*/  UMOV UR19, 0xffffffff ;  /* 0xffffffff00137882 */ /* 0x000fe20000000000 */
[----:B------:R-:W1:Y:S08]  /*0260*/  S2UR UR12, SR_CTAID.X ;  /* 0x00000000000c79c3 */ /* 0x000e700000002500 */
[----:B------:R-:W1:Y:S08]  /*0270*/  S2UR UR11, SR_CTAID.Z ;  /* 0x00000000000b79c3 */ /* 0x000e700000002700 */
[----:B--2---:R-:W2:Y:S08]  /*0280*/  @P2 R2UR UR9, R7 ;  /* 0x00000000070923c2 */ /* 0x004eb000000e0000 */
[----:B---3--:R-:W2:Y:S08]  /*0290*/  @P2 R2UR UR15, R6 ;  /* 0x00000000060f23c2 */ /* 0x008eb000000e0000 */
[----:B----4-:R3:W4:Y:S01]  /*02a0*/  @P0 R2UR UR14, R4 ;  /* 0x00000000040e03c2 */ /* 0x01072200000e0000 */
[----:B------:R-:W-:-:S04]  /*02b0*/  ISETP.NE.U32.AND P0, PT, RZ, c[0x0][0x248], PT ;  /* 0x00009200ff007a0c */ /* 0x000fc80003f05070 */
[----:B------:R-:W-:Y:S01]  /*02c0*/  ISETP.NE.AND.EX P0, PT, RZ, c[0x0][0x24c], PT, P0 ;  /* 0x00009300ff007a0c */ /* 0x000fe20003f05300 */
[----:B--2---:R-:W-:Y:S02]  /*02d0*/  @UP2 UIADD3 UR15, UR15, -UR9, URZ ;  /* 0x800000090f0f2290 */ /* 0x004fe4000fffe03f */
[----:B-----5:R3:W2:Y:S05]  /*02e0*/  @!P1 R2UR UR19, R0 ;  /* 0x00000000001393c2 */ /* 0x0206aa00000e0000 */
[----:B------:R-:W-:-:S05]  /*02f0*/  @!UP2 ULDC UR15, c[0x0][0x214] ;  /* 0x00008500000faab9 */ /* 0x000fca0000000800 */
[----:B-1234-:R-:W-:Y:S05]  /*0300*/  @!P0 BRA `(.L_x_18) ;  /* 0x0000007000008947 */ /* 0x01efea0003800000 */
[----:B------:R-:W-:-:S13]  /*0310*/  PLOP3.LUT P0, PT, PT, PT, UP3, 0x80, 0x0 ;  /* 0x000000000000781c */ /* 0x000fda0003f0f038 */
[----:B------:R-:W2:Y:S04]  /*0320*/  @P0 LDG.E R0, [R2.64+0x4] ;  /* 0x0000041002000981 */ /* 0x000ea8000c1e1900 */
[----:B------:R-:W3:Y:S01]  /*0330*/  @!P0 LDG.E R2, [R2.64] ;  /* 0x0000001002028981 */ /* 0x000ee2000c1e1900 */
[----:B--2---:R-:W1:Y:S02]  /*0340*/  @P0 R2UR UR6, R0 ;  /* 0x00000000000603c2 */ /* 0x004e6400000e0000 */
[----:B-1----:R-:W-:-:S11]  /*0350*/  @UP3 UIADD3 UR6, UR6, -UR19, URZ ;  /* 0x8000001306063290 */ /* 0x002fd6000fffe03f */
[----:B---3--:R1:W2:Y:S02]  /*0360*/  @!P0 R2UR UR6, R2 ;  /* 0x00000000020683c2 */ /* 0x0082a400000e0000 */
[----:B-12---:R-:W-:Y:S05]  /*0370*/  BRA `(.L_x_19) ;  /* 0x0000001000007947 */ /* 0x006fea0003800000 */
.L_x_18:
[----:B------:R-:W-:Y:S02]  /*0380*/  ULDC UR6, c[0x0][0x218] ;  /* 0x0000860000067ab9 */ /* 0x000fe40000000800 */
.L_x_19:
[----:B------:R-:W-:Y:S02]  /*0390*/  ULDC.64 UR4, c[0x0][0x258] ;  /* 0x0000960000047ab9 */ /* 0x000fe40000000a00 */
[----:B------:R-:W-:-:S04]  /*03a0*/  UISETP.NE.U32.AND UP2, UPT, URZ, UR4, UPT ;  /* 0x000000043f00728c */ /* 0x000fc8000bf45070 */
[----:B------:R-:W-:-:S03]  /*03b0*/  UISETP.NE.AND.EX UP2, UPT, URZ, UR5, UPT, UP2 ;  /* 0x000000053f00728c */ /* 0x000fc6000bf45320 */
[----:B------:R-:W-:-:S03]  /*03c0*/  ULDC.64 UR4, c[0x0][0x258] ;  /* 0x0000960000047ab9 */ /* 0x000fc60000000a00 */
[----:B------:R-:W-:-:S05]  /*03d0*/  PLOP3.LUT P0, PT, PT, PT, UP2, 0x80, 0x0 ;  /* 0x000000000000781c */ /* 0x000fca0003f0f028 */
[----:B------:R-:W-:-:S06]  /*03e0*/  @UP2 UIMAD.WIDE UR4, UR10, UR7, UR4 ;  /* 0x000000070a0422a5 */ /* 0x000fcc000f8e0204 */
[----:B------:R-:W-:Y:S02]  /*03f0*/  IMAD.U32 R2, RZ, RZ, UR4 ;  /* 0x00000004ff027e24 */ /* 0x000fe4000f8e00ff */
[----:B------:R-:W-:Y:S01]  /*0400*/  IMAD.U32 R3, RZ, RZ, UR5 ;  /* 0x00000005ff037e24 */ /* 0x000fe2000f8e00ff */
[----:B------:R-:W-:Y:S02]  /*0410*/  USHF.L.U32 UR12, UR12, 0x7, URZ ;  /* 0x000000070c0c7899 */ /* 0x000fe4000800063f */
[----:B------:R-:W-:Y:S02]  /*0420*/  ULDC.64 UR4, c[0x0][0x268] ;  /* 0x00009a0000047ab9 */ /* 0x000fe40000000a00 */
[----:B------:R-:W2:Y:S01]  /*0430*/  @P0 LDG.E R0, [R2.64] ;  /* 0x0000001002000981 */ /* 0x000ea2000c1e1900 */
[----:B------:R-:W-:Y:S02]  /*0440*/  UISETP.GT.AND UP0, UPT, UR15, UR12, UPT ;  /* 0x0000000c0f00728c */ /* 0x000fe4000bf04270 */
[----:B------:R-:W-:-:S03]  /*0450*/  @!UP2 UISETP.NE.U32.AND UP1, UPT, URZ, UR4, UPT ;  /* 0x000000043f00a28c */ /* 0x000fc6000bf25070 */
[----:B------:R-:W-:Y:S02]  /*0460*/  ULDC UR4, c[0x0][0x21c] ;  /* 0x0000870000047ab9 */ /* 0x000fe40000000800 */
[----:B------:R-:W-:-:S04]  /*0470*/  @!UP2 UISETP.NE.AND.EX UP1, UPT, URZ, UR5, UPT, UP1 ;  /* 0x000000053f00a28c */ /* 0x000fc8000bf25310 */
[----:B------:R-:W-:Y:S01]  /*0480*/  @!UP2 USEL UR4, URZ, UR4, !UP1 ;  /* 0x000000043f04a287 */ /* 0x000fe2000c800000 */
[----:B--2---:R-:W1:Y:S01]  /*0490*/  @P0 R2UR UR13, R0 ;  /* 0x00000000000d03c2 */ /* 0x004e6200000e0000 */
[----:B------:R-:W-:Y:S01]  /*04a0*/  PLOP3.LUT P0, PT, PT, PT, UP0, 0x80, 0x0 ;  /* 0x000000000000781c */ /* 0x000fe20003f0f008 */
[----:B-1----:R-:W-:Y:S02]  /*04b0*/  @UP2 UIADD3 UR13, UR13, -UR14, URZ ;  /* 0x8000000e0d0d2290 */ /* 0x002fe4000fffe03f */
[----:B------:R-:W-:-:S10]  /*04c0*/  @!UP2 UIADD3 UR13, UR4, UR6, -UR14 ;  /* 0x00000006040da290 */ /* 0x000fd4000fffe80e */
[----:B------:R-:W-:Y:S05]  /*04d0*/  @!P0 EXIT ;  /* 0x000000000000894d */ /* 0x000fea0003800000 */
[----:B------:R-:W-:Y:S01]  /*04e0*/  UIADD3 UR4, -UR15, 0xff, UR12 ;  /* 0x000000ff0f047890 */ /* 0x000fe2000fffe10c */
[----:B------:R-:W1:Y:S01]  /*04f0*/  S2R R232, SR_TID.X ;  /* 0x0000000000e87919 */ /* 0x000e620000002100 */
[----:B------:R-:W-:Y:S02]  /*0500*/  ULDC UR5, c[0x0][0x2e8] ;  /* 0x0000ba0000057ab9 */ /* 0x000fe40000000800 */
[----:B------:R-:W-:Y:S02]  /*0510*/  UIADD3 UR7, UR13, 0x7f, URZ ;  /* 0x0000007f0d077890 */ /* 0x000fe4000fffe03f */
[----:B------:R-:W-:Y:S02]  /*0520*/  UIADD3 UR5, UR4, UR5, UR13 ;  /* 0x0000000504057290 */ /* 0x000fe4000fffe00d */
[----:B------:R-:W-:Y:S02]  /*0530*/  USHF.R.S32.HI UR6, URZ, 0x1f, UR7 ;  /* 0x0000001f3f067899 */ /* 0x000fe40008011407 */
[----:B------:R-:W-:-:S02]  /*0540*/  USHF.R.S32.HI UR4, URZ, 0x1f, UR5 ;  /* 0x0000001f3f047899 */ /* 0x000fc40008011405 */
[----:B------:R-:W-:Y:S02]  /*0550*/  ULEA.HI UR6, UR6, UR7, URZ, 0x7 ;  /* 0x0000000706067291 */ /* 0x000fe4000f8f383f */
[----:B------:R-:W-:Y:S02]  /*0560*/  ULEA.HI UR4, UR4, UR5, URZ, 0x7 ;  /* 0x0000000504047291 */ /* 0x000fe4000f8f383f */
[----:B------:R-:W-:Y:S02]  /*0570*/  USHF.R.S32.HI UR6, URZ, 0x7, UR6 ;  /* 0x000000073f067899 */ /* 0x000fe40008011406 */
[----:B------:R-:W-:-:S04]  /*0580*/  USHF.R.S32.HI UR4, URZ, 0x7, UR4 ;  /* 0x000000073f047899 */ /* 0x000fc80008011404 */
[----:B------:R-:W-:-:S04]  /*0590*/  UISETP.LT.AND UP0, UPT, UR6, UR4, UPT ;  /* 0x000000040600728c */ /* 0x000fc8000bf01270 */
[----:B------:R-:W-:-:S04]  /*05a0*/  USEL UR8, UR6, UR4, UP0 ;  /* 0x0000000406087287 */ /* 0x000fc80008000000 */
[----:B------:R-:W-:-:S06]  /*05b0*/  UISETP.GE.AND UP0, UPT, UR8, 0x1, UPT ;  /* 0x000000010800788c */ /* 0x000fcc000bf06270 */
[----:B------:R-:W-:-:S13]  /*05c0*/  PLOP3.LUT P0, PT, PT, PT, UP0, 0x80, 0x0 ;  /* 0x000000000000781c */ /* 0x000fda0003f0f008 */
[----:B------:R-:W-:Y:S05]  /*05d0*/  @!P0 BRA `(.L_x_20) ;  /* 0x0001660000008947 */ /* 0x000fea0003800000 */
[----:B-1----:R-:W-:Y:S02]  /*05e0*/  UISETP.NE.AND UP1, UPT, UR9, -0x1, UPT ;  /* 0xffffffff0900788c */ /* 0x002fe4000bf25270 */
[----:B------:R-:W-:Y:S02]  /*05f0*/  UISETP.NE.AND UP0, UPT, UR19, -0x1, UPT ;  /* 0xffffffff1300788c */ /* 0x000fe4000bf05270 */
[----:B------:R-:W-:Y:S02]  /*0600*/  ULDC.64 UR4, c[0x0][0x190] ;  /* 0x0000640000047ab9 */ /* 0x000fe40000000a00 */
[----:B------:R-:W-:Y:S02]  /*0610*/  ULDC.64 UR6, c[0x0][0x178] ;  /* 0x00005e0000067ab9 */ /* 0x000fe40000000a00 */
[----:B------:R-:W-:-:S03]  /*0620*/  PLOP3.LUT P0, PT, PT, PT, UP0, 0x80, 0x0 ;  /* 0x000000000000781c */ /* 0x000fc60003f0f008 */
[----:B------:R-:W-:Y:S02]  /*0630*/  @UP1 UIMAD.WIDE.U32 UR24, UR9, UR4, URZ ;  /* 0x00000004091812a5 */ /* 0x000fe4000f8e003f */
[----:B------:R-:W-:Y:S02]  /*0640*/  @!UP1 USHF.R.S32.HI UR22, URZ, 0x1f, UR10 ;  /* 0x0000001f3f169899 */ /* 0x000fe4000801140a */
[----:B------:R-:W-:Y:S02]  /*0650*/  @UP0 UIADD3 UR23, UR14, UR19, URZ ;  /* 0x000000130e170290 */ /* 0x000fe4000fffe03f */
[----:B------:R-:W-:Y:S02]  /*0660*/  @UP1 UIMAD UR18, UR9, UR5, UR25 ;  /* 0x00000005091212a4 */ /* 0x000fe4000f8e0219 */
[----:B------:R-:W-:Y:S02]  /*0670*/  @!UP1 UIMAD.WIDE.U32 UR20, UR10, UR6, URZ ;  /* 0x000000060a1492a5 */ /* 0x000fe4000f8e003f */
[----:B------:R-:W-:-:S02]  /*0680*/  ULDC.64 UR4, c[0x0][0x198] ;  /* 0x0000660000047ab9 */ /* 0x000fc40000000a00 */
[----:B------:R-:W-:Y:S02]  /*0690*/  @!UP1 UIMAD UR22, UR22, UR6, URZ ;  /* 0x00000006161692a4 */ /* 0x000fe4000f8e023f */
[----:B------:R-:W-:Y:S02]  /*06a0*/  @UP0 UIMAD.WIDE.U32 UR26, UR23, UR4, URZ ;  /* 0x00000004171a02a5 */ /* 0x000fe4000f8e003f */
[----:B------:R-:W-:Y:S02]  /*06b0*/  @!UP1 UIMAD UR22, UR10, UR7, UR22 ;  /* 0x000000070a1692a4 */ /* 0x000fe4000f8e0216 */
[----:B------:R-:W-:Y:S02]  /*06c0*/  @UP1 UMOV UR6, UR24 ;  /* 0x0000001800061c82 */ /* 0x000fe40008000000 */
[----:B------:R-:W-:Y:S02]  /*06d0*/  @!UP1 UMOV UR6, UR20 ;  /* 0x0000001400069c82 */ /* 0x000fe40008000000 */
[----:B------:R-:W-:-:S02]  /*06e0*/  @UP0 UIMAD UR7, UR23, UR5, UR27 ;  /* 0x00000005170702a4 */ /* 0x000fc4000f8e021b */
[----:B------:R-:W-:Y:S02]  /*06f0*/  @!UP1 UIADD3 UR18, UR21, UR22, URZ ;  /* 0x0000001615129290 */ /* 0x000fe4000fffe03f */
[----:B------:R-:W-:Y:S01]  /*0700*/  @UP0 UMOV UR20, UR26 ;  /* 0x0000001a00140c82 */ /* 0x000fe20008000000 */
[----:B------:R-:W-:Y:S05]  /*0710*/  @P0 BRA `(.L_x_21) ;  /* 0x000000d000000947 */ /* 0x000fea0003800000 */
[----:B------:R-:W-:Y:S02]  /*0720*/  USHF.R.S32.HI UR20, URZ, 0x1f, UR14 ;  /* 0x0000001f3f147899 */ /* 0x000fe4000801140e */
[----:B------:R-:W-:Y:S02]  /*0730*/  ULDC.64 UR4, c[0x0][0x198] ;  /* 0x0000660000047ab9 */ /* 0x000fe40000000a00 */
[----:B------:R-:W-:Y:S02]  /*0740*/  UIMAD UR20, UR20, UR4, URZ ;  /* 0x00000004141472a4 */ /* 0x000fe4000f8e023f */
[----:B------:R-:W-:Y:S02]  /*0750*/  UIMAD.WIDE.U32 UR22, UR14, UR4, URZ ;  /* 0x000000040e1672a5 */ /* 0x000fe4000f8e003f */
[----:B------:R-:W-:-:S02]  /*0760*/  UIMAD UR20, UR14, UR5, UR20 ;  /* 0x000000050e1472a4 */ /* 0x000fc4000f8e0214 */
[----:B------:R-:W-:Y:S02]  /*0770*/  USHF.R.S32.HI UR7, URZ, 0x1f, UR10 ;  /* 0x0000001f3f077899 */ /* 0x000fe4000801140a */
[----:B------:R-:W-:Y:S02]  /*0780*/  ULDC.64 UR4, c[0x0][0x180] ;  /* 0x0000600000047ab9 */ /* 0x000fe40000000a00 */
[----:B------:R-:W-:Y:S02]  /*0790*/  UIADD3 UR21, UR23, UR20, URZ ;  /* 0x0000001417157290 */ /* 0x000fe4000fffe03f */
[----:B------:R-:W-:Y:S02]  /*07a0*/  UIMAD UR7, UR7, UR4, URZ ;  /* 0x00000004070772a4 */ /* 0x000fe4000f8e023f */
[----:B------:R-:W-:Y:S02]  /*07b0*/  UMOV UR20, UR22 ;  /* 0x0000001600147c82 */ /* 0x000fe40008000000 */
[----:B------:R-:W-:-:S02]  /*07c0*/  UIMAD UR7, UR10, UR5, UR7 ;  /* 0x000000050a0772a4 */ /* 0x000fc4000f8e0207 */
[----:B------:R-:W-:-:S04]  /*07d0*/  UIMAD.WIDE.U32 UR20, UR10, UR4, UR20 ;  /* 0x000000040a1472a5 */ /* 0x000fc8000f8e0014 */
[----:B------:R-:W-:Y:S02]  /*07e0*/  UIADD3 UR7, UR21, UR7, URZ ;  /* 0x0000000715077290 */ /* 0x000fe4000fffe03f */
.L_x_21:
[----:B------:R-:W-:Y:S01]  /*07f0*/  IABS R0, c[0x0][0x1c8] ;  /* 0x0000720000007a13 */ /* 0x000fe20000000000 */
[----:B------:R-:W1:Y:S01]  /*0800*/  S2R R5, SR_CTAID.Z ;  /* 0x0000000000057919 */ /* 0x000e620000002700 */
[----:B------:R-:W-:Y:S02]  /*0810*/  ULDC UR4, c[0x0][0x1c8] ;  /* 0x0000720000047ab9 */ /* 0x000fe40000000800 */
[----:B------:R-:W-:Y:S01]  /*0820*/  ULOP3.LUT UR4, UR11, UR4, URZ, 0x3c, !UPT ;  /* 0x000000040b047292 */ /* 0x000fe2000f8e3c3f */
[----:B------:R-:W-:Y:S01]  /*0830*/  IMAD.MOV.U32 R4, RZ, RZ, R0 ;  /* 0x000000ffff047224 */ /* 0x000fe200078e0000 */
[----:B------:R-:W-:-:S03]  /*0840*/  @UP0 UIADD3 UR19, UR14, UR19, URZ ;  /* 0x000000130e130290 */ /* 0x000fc6000fffe03f */
[----:B------:R-:W2:Y:S01]  /*0850*/  I2F.RP R2, R4 ;  /* 0x0000000400027306 */ /* 0x000ea20000209400 */
[----:B------:R-:W-:Y:S01]  /*0860*/  ISETP.LE.AND P1, PT, RZ, UR4, PT ;  /* 0x00000004ff007c0c */ /* 0x000fe2000bf23270 */
[----:B------:R-:W-:Y:S02]  /*0870*/  ULDC.64 UR4, c[0x0][0x1a0] ;  /* 0x0000680000047ab9 */ /* 0x000fe40000000a00 */
[----:B------:R-:W-:-:S04]  /*0880*/  @UP0 UIMAD.WIDE.U32 UR22, UR19, UR4, URZ ;  /* 0x00000004131602a5 */ /* 0x000fc8000f8e003f */
[----:B------:R-:W-:Y:S02]  /*0890*/  @UP0 UIMAD UR21, UR19, UR5, UR23 ;  /* 0x00000005131502a4 */ /* 0x000fe4000f8e0217 */
[----:B------:R-:W-:Y:S01]  /*08a0*/  USHF.R.S32.HI UR19, URZ, 0x1f, UR11 ;  /* 0x0000001f3f137899 */ /* 0x000fe2000801140b */
[----:B--2---:R-:W2:Y:S01]  /*08b0*/  MUFU.RCP R2, R2 ;  /* 0x0000000200027308 */ /* 0x004ea20000001000 */
[----:B-1----:R-:W-:Y:S02]  /*08c0*/  IABS R5, R5 ;  /* 0x0000000500057213 */ /* 0x002fe40000000000 */
[----:B--2---:R-:W-:-:S05]  /*08d0*/  IADD3 R2, R2, 0xffffffe, RZ ;  /* 0x0ffffffe02027810 */ /* 0x004fca0007ffe0ff */
[----:B------:R-:W1:Y:S02]  /*08e0*/  F2I.FTZ.U32.TRUNC.NTZ R3, R2 ;  /* 0x0000000200037305 */ /* 0x000e64000021f000 */
[----:B-1----:R-:W-:Y:S02]  /*08f0*/  IMAD.MOV R0, RZ, RZ, -R3 ;  /* 0x000000ffff007224 */ /* 0x002fe400078e0a03 */
[----:B------:R-:W-:Y:S02]  /*0900*/  IMAD.MOV.U32 R2, RZ, RZ, RZ ;  /* 0x000000ffff027224 */ /* 0x000fe400078e00ff */
[----:B------:R-:W-:-:S04]  /*0910*/  IMAD R0, R0, R4, RZ ;  /* 0x0000000400007224 */ /* 0x000fc800078e02ff */
[----:B------:R-:W-:-:S04]  /*0920*/  IMAD.HI.U32 R0, R3, R0, R2 ;  /* 0x0000000003007227 */ /* 0x000fc800078e0002 */
[----:B------:R-:W-:-:S04]  /*0930*/  IMAD.MOV.U32 R3, RZ, RZ, R5 ;  /* 0x000000ffff037224 */ /* 0x000fc800078e0005 */
[----:B------:R-:W-:-:S05]  /*0940*/  IMAD.HI.U32 R0, R0, R3, RZ ;  /* 0x0000000300007227 */ /* 0x000fca00078e00ff */
[----:B------:R-:W-:-:S05]  /*0950*/  IADD3 R2, -R0, RZ, RZ ;  /* 0x000000ff00027210 */ /* 0x000fca0007ffe1ff */
[----:B------:R-:W-:-:S05]  /*0960*/  IMAD R2, R4, R2, R3 ;  /* 0x0000000204027224 */ /* 0x000fca00078e0203 */
[----:B------:R-:W-:-:S13]  /*0970*/  ISETP.GT.U32.AND P2, PT, R4, R2, PT ;  /* 0x000000020400720c */ /* 0x000fda0003f44070 */
[----:B------:R-:W-:Y:S01]  /*0980*/  @!P2 IMAD.IADD R2, R2, 0x1, -R4 ;  /* 0x000000010202a824 */ /* 0x000fe200078e0a04 */
[----:B------:R-:W-:Y:S02]  /*0990*/  @!P2 IADD3 R0, R0, 0x1, RZ ;  /* 0x000000010000a810 */ /* 0x000fe40007ffe0ff */
[----:B------:R-:W-:Y:S02]  /*09a0*/  ISETP.NE.AND P2, PT, RZ, c[0x0][0x1c8], PT ;  /* 0x00007200ff007a0c */ /* 0x000fe40003f45270 */
[----:B------:R-:W-:-:S13]  /*09b0*/  ISETP.GE.U32.AND P3, PT, R2, R4, PT ;  /* 0x000000040200720c */ /* 0x000fda0003f66070 */
[----:B------:R-:W-:-:S05]  /*09c0*/  @P3 IADD3 R0, R0, 0x1, RZ ;  /* 0x0000000100003810 */ /* 0x000fca0007ffe0ff */
[----:B------:R-:W-:-:S05]  /*09d0*/  IMAD.MOV.U32 R26, RZ, RZ, R0 ;  /* 0x000000ffff1a7224 */ /* 0x000fca00078e0000 */
[----:B------:R-:W-:Y:S02]  /*09e0*/  @!P1 IADD3 R26, -R26, RZ, RZ ;  /* 0x000000ff1a1a9210 */ /* 0x000fe40007ffe1ff */
[----:B------:R-:W-:Y:S01]  /*09f0*/  @!P2 LOP3.LUT R26, RZ, c[0x0][0x1c8], RZ, 0x33, !PT ;  /* 0x00007200ff1aaa12 */ /* 0x000fe200078e33ff */
        /* <DEDUP_REMOVED lines=10> */
[----:B------:R-:W-:Y:S02]  /*0aa0*/  UIMAD.WIDE.U32 UR22, UR10, UR4, UR22 ;  /* 0x000000040a1672a5 */ /* 0x000fe4000f8e0016 */
[----:B------:R-:W-:-:S04]  /*0ab0*/  UIMAD UR5, UR10, UR5, UR14 ;  /* 0x000000050a0572a4 */ /* 0x000fc8000f8e020e */
[----:B------:R-:W-:Y:S02]  /*0ac0*/  UIADD3 UR21, UR23, UR5, URZ ;  /* 0x0000000517157290 */ /* 0x000fe4000fffe03f */
.L_x_22:
[----:B------:R-:W-:Y:S01]  /*0ad0*/  SHF.R.S32.HI R29, RZ, 0x1f, R232 ;  /* 0x0000001fff1d7819 */ /* 0x000fe200000114e8 */
[----:B------:R-:W1:Y:S01]  /*0ae0*/  S2R R3, SR_CTAID.X ;  /* 0x0000000000037919 */ /* 0x000e620000002500 */
[----:B------:R-:W-:Y:S01]  /*0af0*/  UIADD3 UR10, -UR12, UR15, URZ ;  /* 0x0000000f0c0a7290 */ /* 0x000fe2000fffe13f */
[----:B------:R-:W-:Y:S01]  /*0b00*/  SHF.R.S32.HI R27, RZ, 0x1f, R26 ;  /* 0x0000001fff1b7819 */ /* 0x000fe2000001141a */
[----:B------:R-:W-:Y:S01]  /*0b10*/  ULDC.64 UR4, c[0x0][0x1a8] ;  /* 0x00006a0000047ab9 */ /* 0x000fe20000000a00 */
[CC--:B------:R-:W-:Y:S01]  /*0b20*/  LEA.HI R2, R29.reuse, R232.reuse, RZ, 0x3 ;  /* 0x000000e81d027211 */ /* 0x0c0fe200078f18ff */
[----:B------:R-:W2:Y:S01]  /*0b30*/  S2R R6, SR_CTAID.Z ;  /* 0x0000000000067919 */ /* 0x000ea20000002700 */
[----:B------:R-:W-:Y:S01]  /*0b40*/  UIMAD UR4, UR19, UR4, URZ ;  /* 0x00000004130472a4 */ /* 0x000fe2000f8e023f */
[----:B------:R-:W-:Y:S01]  /*0b50*/  LEA.HI R5, R29, R232, RZ, 0x6 ;  /* 0x000000e81d057211 */ /* 0x000fe200078f30ff */
[----:B------:R-:W-:Y:S01]  /*0b60*/  UISETP.GE.AND UP0, UPT, UR8, 0x2, UPT ;  /* 0x000000020800788c */ /* 0x000fe2000bf06270 */
[----:B------:R-:W-:Y:S01]  /*0b70*/  SHF.R.S32.HI R10, RZ, 0x3, R2 ;  /* 0x00000003ff0a7819 */ /* 0x000fe20000011402 */
[----:B------:R-:W-:Y:S01]  /*0b80*/  UIMAD UR4, UR11, UR5, UR4 ;  /* 0x000000050b0472a4 */ /* 0x000fe2000f8e0204 */
[----:B------:R-:W-:Y:S01]  /*0b90*/  LOP3.LUT R2, R2, 0xfffffff8, RZ, 0xc0, !PT ;  /* 0xfffffff802027812 */ /* 0x000fe200078ec0ff */
[----:B------:R-:W-:Y:S01]  /*0ba0*/  IMAD.SHL.U32 R5, R5, 0x8, RZ ;  /* 0x0000000805057824 */ /* 0x000fe200078e00ff */
[C---:B------:R-:W-:Y:S01]  /*0bb0*/  IADD3 R28, R10.reuse, 0x10, RZ ;  /* 0x000000100a1c7810 */ /* 0x040fe20007ffe0ff */
[----:B------:R-:W-:Y:S01]  /*0bc0*/  IMAD.SHL.U32 R0, R10, 0x40, RZ ;  /* 0x000000400a007824 */ /* 0x000fe200078e00ff */
[----:B------:R-:W-:Y:S01]  /*0bd0*/  SHF.R.S32.HI R11, RZ, 0x1f, R10 ;  /* 0x0000001fff0b7819 */ /* 0x000fe2000001140a */
[----:B------:R-:W-:Y:S01]  /*0be0*/  IMAD.IADD R132, R232, 0x1, -R2 ;  /* 0x00000001e8847824 */ /* 0x000fe200078e0a02 */
[----:B------:R-:W-:Y:S01]  /*0bf0*/  ISETP.GE.AND P2, PT, R28, UR10, PT ;  /* 0x0000000a1c007c0c */ /* 0x000fe2000bf46270 */
[----:B------:R-:W-:Y:S01]  /*0c00*/  UMOV UR11, 0x7 ;  /* 0x00000007000b7882 */ /* 0x000fe20000000000 */
[----:B------:R-:W-:Y:S01]  /*0c10*/  LOP3.LUT R0, R0, 0x1c0, RZ, 0xc0, !PT ;  /* 0x000001c000007812 */ /* 0x000fe200078ec0ff */
[----:B------:R-:W-:Y:S01]  /*0c20*/  IMAD.SHL.U32 R22, R132, 0x8, RZ ;  /* 0x0000000884167824 */ /* 0x000fe200078e00ff */
[----:B------:R-:W-:-:S02]  /*0c30*/  IADD3 R35, R10, 0x20, RZ ;  /* 0x000000200a237810 */ /* 0x000fc40007ffe0ff */
[----:B------:R-:W-:Y:S01]  /*0c40*/  SHF.R.U32.HI R2, RZ, 0x3, R0 ;  /* 0x00000003ff027819 */ /* 0x000fe20000011600 */
[----:B-1----:R-:W-:Y:S01]  /*0c50*/  IMAD.WIDE R36, R3, 0x80, R10 ;  /* 0x0000008003247825 */ /* 0x002fe200078e020a */
[--C-:B------:R-:W-:Y:S02]  /*0c60*/  LOP3.LUT R0, R0, 0x38, R22.reuse, 0xf8, !PT ;  /* 0x0000003800007812 */ /* 0x100fe400078ef816 */
[----:B------:R-:W-:Y:S02]  /*0c70*/  IADD3 R34, R10, 0x30, RZ ;  /* 0x000000300a227810 */ /* 0x000fe40007ffe0ff */
[----:B------:R-:W-:Y:S01]  /*0c80*/  LOP3.LUT R4, R0, R2, RZ, 0x3c, !PT ;  /* 0x0000000200047212 */ /* 0x000fe200078e3cff */
[----:B------:R-:W-:Y:S01]  /*0c90*/  STL.64 [R1+0x58], R36 ;  /* 0x0000582401007387 */ /* 0x000fe20000100a00 */
[----:B------:R-:W-:Y:S02]  /*0ca0*/  SHF.R.S32.HI R23, RZ, 0x1f, R22 ;  /* 0x0000001fff177819 */ /* 0x000fe40000011416 */
[----:B------:R-:W-:-:S02]  /*0cb0*/  IADD3 R2, P0, R22, UR6, RZ ;  /* 0x0000000616027c10 */ /* 0x000fc4000ff1e0ff */
[----:B------:R-:W-:Y:S01]  /*0cc0*/  ISETP.GE.AND P5, PT, R35, UR10, PT ;  /* 0x0000000a23007c0c */ /* 0x000fe2000bfa6270 */
[----:B------:R1:W-:Y:S01]  /*0cd0*/  STL.64 [R1+0x98], R22 ;  /* 0x0000981601007387 */ /* 0x0003e20000100a00 */
[----:B------:R-:W-:Y:S02]  /*0ce0*/  ISETP.GE.AND P4, PT, R34, UR10, PT ;  /* 0x0000000a22007c0c */ /* 0x000fe4000bf86270 */
[----:B------:R-:W-:Y:S01]  /*0cf0*/  ISETP.GE.AND P1, PT, R10, UR10, PT ;  /* 0x0000000a0a007c0c */ /* 0x000fe2000bf26270 */
[----:B------:R-:W-:Y:S01]  /*0d00*/  STL [R1+0xc4], R35 ;  /* 0x0000c42301007387 */ /* 0x000fe20000100800 */
[----:B------:R-:W-:Y:S01]  /*0d10*/  IADD3.X R3, R23, UR18, RZ, P0, !PT ;  /* 0x0000001217037c10 */ /* 0x000fe200087fe4ff */
[----:B------:R-:W-:Y:S01]  /*0d20*/  UIADD3 UR18, UR8, -0x1, URZ ;  /* 0xffffffff08127890 */ /* 0x000fe2000fffe03f */
[----:B------:R-:W-:Y:S01]  /*0d30*/  @!P2 IADD3 R12, P0, R36, 0x10, RZ ;  /* 0x00000010240ca810 */ /* 0x000fe20007f1e0ff */
[----:B------:R-:W-:Y:S01]  /*0d40*/  STL [R1+0xb8], R34 ;  /* 0x0000b82201007387 */ /* 0x000fe20000100800 */
[----:B------:R-:W-:Y:S01]  /*0d50*/  LOP3.LUT R234, R4, 0xfffffe00, R5, 0xf8, !PT ;  /* 0xfffffe0004ea7812 */ /* 0x000fe200078ef805 */
[----:B--2---:R-:W-:Y:S01]  /*0d60*/  IMAD.WIDE.U32 R2, R6, c[0x0][0x1a8], R2 ;  /* 0x00006a0006027a25 */ /* 0x004fe200078e0002 */
[----:B------:R-:W-:Y:S01]  /*0d70*/  IADD3 R33, R10, 0x40, RZ ;  /* 0x000000400a217810 */ /* 0x000fe20007ffe0ff */
[----:B------:R-:W-:Y:S01]  /*0d80*/  USHF.R.S32.HI UR19, URZ, 0x1f, UR18 ;  /* 0x0000001f3f137899 */ /* 0x000fe20008011412 */
[C---:B------:R-:W-:Y:S01]  /*0d90*/  @!P5 IADD3 R6, P3, R36.reuse, 0x20, RZ ;  /* 0x000000202406d810 */ /* 0x040fe20007f7e0ff */
[--C-:B------:R-:W-:Y:S01]  /*0da0*/  @!P2 IMAD.X R0, RZ, RZ, R37.reuse, P0 ;  /* 0x000000ffff00a224 */ /* 0x100fe200000e0625 */
[----:B------:R-:W-:Y:S01]  /*0db0*/  @!P4 IADD3 R15, P0, R36, 0x30, RZ ;  /* 0x00000030240fc810 */ /* 0x000fe20007f1e0ff */
[----:B------:R-:W-:Y:S01]  /*0dc0*/  @!P1 IMAD R4, R37, c[0x0][0x190], RZ ;  /* 0x0000640025049a24 */ /* 0x000fe200078e02ff */
[----:B------:R-:W-:Y:S01]  /*0dd0*/  IADD3 R3, R3, UR4, RZ ;  /* 0x0000000403037c10 */ /* 0x000fe2000fffe0ff */
[----:B------:R-:W-:Y:S01]  /*0de0*/  @!P2 IMAD R0, R0, c[0x0][0x190], RZ ;  /* 0x000064000000aa24 */ /* 0x000fe200078e02ff */
[C---:B------:R-:W-:Y:S01]  /*0df0*/  IADD3 R32, R10.reuse, 0x50, RZ ;  /* 0x000000500a207810 */ /* 0x040fe20007ffe0ff */
[--C-:B------:R-:W-:Y:S01]  /*0e00*/  @!P5 IMAD.X R5, RZ, RZ, R37.reuse, P3 ;  /* 0x000000ffff05d224 */ /* 0x100fe200018e0625 */
[----:B------:R-:W-:Y:S01]  /*0e10*/  IADD3 R31, R10, 0x60, RZ ;  /* 0x000000600a1f7810 */ /* 0x000fe20007ffe0ff */
[----:B------:R-:W-:Y:S01]  /*0e20*/  @!P2 IMAD R17, R12, c[0x0][0x194], R0 ;  /* 0x000065000c11aa24 */ /* 0x000fe200078e0200 */
[----:B------:R-:W-:Y:S01]  /*0e30*/  IADD3 R30, R10, 0x70, RZ ;  /* 0x000000700a1e7810 */ /* 0x000fe20007ffe0ff */
[----:B------:R-:W-:Y:S01]  /*0e40*/  @!P4 IMAD.X R0, RZ, RZ, R37, P0 ;  /* 0x000000ffff00c224 */ /* 0x000fe200000e0625 */
[----:B------:R-:W-:Y:S01]  /*0e50*/  STL [R1+0xc0], R33 ;  /* 0x0000c02101007387 */ /* 0x000fe20000100800 */
[C---:B------:R-:W-:Y:S01]  /*0e60*/  @!P1 IMAD R4, R36.reuse, c[0x0][0x194], R4 ;  /* 0x0000650024049a24 */ /* 0x040fe200078e0204 */
[----:B------:R-:W-:Y:S01]  /*0e70*/  LEA.HI R227, R29, R232, RZ, 0x5 ;  /* 0x000000e81de37211 */ /* 0x000fe200078f28ff */
[----:B------:R-:W-:Y:S01]  /*0e80*/  @!P1 IMAD.WIDE.U32 R8, R36, c[0x0][0x190], R2 ;  /* 0x0000640024089a25 */ /* 0x000fe200078e0002 */
[----:B------:R-:W-:Y:S02]  /*0e90*/  STL [R1+0xb0], R32 ;  /* 0x0000b02001007387 */ /* 0x000fe40000100800 */
[----:B------:R-:W-:Y:S01]  /*0ea0*/  SHF.R.S32.HI R138, RZ, 0x5, R227 ;  /* 0x00000005ff8a7819 */ /* 0x000fe200000114e3 */
[----:B------:R-:W-:Y:S01]  /*0eb0*/  @!P5 IMAD R5, R5, c[0x0][0x190], RZ ;  /* 0x000064000505da24 */ /* 0x000fe200078e02ff */
[----:B------:R-:W-:Y:S01]  /*0ec0*/  @!P1 LEA R14, P0, R8, c[0x0][0x160], 0x1 ;  /* 0x00005800080e9a11 */ /* 0x000fe200078008ff */
[----:B------:R-:W-:Y:S01]  /*0ed0*/  @!P4 IMAD R16, R0, c[0x0][0x190], RZ ;  /* 0x000064000010ca24 */ /* 0x000fe200078e02ff */
[----:B------:R-:W-:Y:S01]  /*0ee0*/  STL [R1+0xb4], R31 ;  /* 0x0000b41f01007387 */ /* 0x000fe20000100800 */
[----:B------:R-:W-:-:S02]  /*0ef0*/  @!P1 IMAD.IADD R0, R9, 0x1, R4 ;  /* 0x0000000109009824 */ /* 0x000fc400078e0204 */
[----:B------:R-:W-:Y:S01]  /*0f00*/  @!P2 IMAD.WIDE.U32 R12, R12, c[0x0][0x190], R2 ;  /* 0x000064000c0caa25 */ /* 0x000fe200078e0002 */
[----:B------:R-:W-:Y:S03]  /*0f10*/  STL [R1+0xbc], R30 ;  /* 0x0000bc1e01007387 */ /* 0x000fe60000100800 */
[----:B------:R-:W-:Y:S02]  /*0f20*/  @!P5 IMAD R18, R6, c[0x0][0x194], R5 ;  /* 0x000065000612da24 */ /* 0x000fe400078e0205 */
[C---:B------:R-:W-:Y:S02]  /*0f30*/  @!P4 IMAD R16, R15.reuse, c[0x0][0x194], R16 ;  /* 0x000065000f10ca24 */ /* 0x040fe400078e0210 */
[----:B------:R-:W-:Y:S01]  /*0f40*/  @!P4 IMAD.WIDE.U32 R4, R15, c[0x0][0x190], R2 ;  /* 0x000064000f04ca25 */ /* 0x000fe200078e0002 */
[----:B------:R-:W-:Y:S02]  /*0f50*/  @!P1 LEA.HI.X R15, R8, c[0x0][0x164], R0, 0x1, P0 ;  /* 0x00005900080f9a11 */ /* 0x000fe400000f0c00 */
[----:B------:R-:W-:Y:S01]  /*0f60*/  @!P2 LEA R8, P0, R12, c[0x0][0x160], 0x1 ;  /* 0x000058000c08aa11 */ /* 0x000fe200078008ff */
[----:B------:R-:W-:Y:S01]  /*0f70*/  @!P2 IMAD.IADD R0, R13, 0x1, R17 ;  /* 0x000000010d00a824 */ /* 0x000fe200078e0211 */
[----:B------:R-:W-:Y:S01]  /*0f80*/  @!P4 LEA R20, P6, R4, c[0x0][0x160], 0x1 ;  /* 0x000058000414ca11 */ /* 0x000fe200078c08ff */
[----:B------:R-:W-:-:S02]  /*0f90*/  IMAD.SHL.U32 R234, R234, 0x2, RZ ;  /* 0x00000002eaea7824 */ /* 0x000fc400078e00ff */
[----:B------:R-:W-:Y:S01]  /*0fa0*/  @!P5 IMAD.WIDE.U32 R6, R6, c[0x0][0x190], R2 ;  /* 0x000064000606da25 */ /* 0x000fe200078e0002 */
[----:B------:R-:W-:Y:S02]  /*0fb0*/  @!P2 LEA.HI.X R9, R12, c[0x0][0x164], R0, 0x1, P0 ;  /* 0x000059000c09aa11 */ /* 0x000fe400000f0c00 */
[----:B------:R-:W-:Y:S01]  /*0fc0*/  ISETP.GE.AND P0, PT, R33, UR10, PT ;  /* 0x0000000a21007c0c */ /* 0x000fe2000bf06270 */
[----:B------:R-:W-:Y:S01]  /*0fd0*/  @!PT LDS RZ, [RZ] ;  /* 0x00000000fffff984 */ /* 0x000fe20000000800 */
[----:B------:R-:W-:Y:S01]  /*0fe0*/  @!PT LDS RZ, [RZ] ;  /* 0x00000000fffff984 */ /* 0x000fe20000000800 */
[----:B------:R-:W-:Y:S01]  /*0ff0*/  @!PT LDS RZ, [RZ] ;  /* 0x00000000fffff984 */ /* 0x000fe20000000800 */
[----:B------:R2:W-:Y:S01]  /*1000*/  @!P1 LDGSTS.E.BYPASS.LTC128B.128 [R234], [R14.64] ;  /* 0x000000000eea9fae */ /* 0x0005e2000b901d50 */
[----:B------:R-:W-:Y:S01]  /*1010*/  ISETP.GE.AND P1, PT, R32, UR10, PT ;  /* 0x0000000a20007c0c */ /* 0x000fe2000bf26270 */
[----:B------:R-:W-:Y:S01]  /*1020*/  @!P5 IMAD.IADD R7, R7, 0x1, R18 ;  /* 0x000000010707d824 */ /* 0x000fe200078e0212 */
[C---:B------:R-:W-:Y:S01]  /*1030*/  @!P5 LEA R24, P3, R6.reuse, c[0x0][0x160], 0x1 ;  /* 0x000058000618da11 */ /* 0x040fe200078608ff */
[----:B------:R-:W-:Y:S01]  /*1040*/  @!P4 IMAD.IADD R0, R5, 0x1, R16 ;  /* 0x000000010500c824 */ /* 0x000fe200078e0210 */
[----:B------:R3:W-:Y:S02]  /*1050*/  @!P2 LDGSTS.E.BYPASS.LTC128B.128 [R234+0x800], [R8.64] ;  /* 0x0080000008eaafae */ /* 0x0007e4000b901d50 */
[----:B------:R-:W-:-:S02]  /*1060*/  @!P5 LEA.HI.X R25, R6, c[0x0][0x164], R7, 0x1, P3 ;  /* 0x000059000619da11 */ /* 0x000fc400018f0c07 */
[----:B------:R-:W-:Y:S02]  /*1070*/  @!P4 LEA.HI.X R21, R4, c[0x0][0x164], R0, 0x1, P6 ;  /* 0x000059000415ca11 */ /* 0x000fe400030f0c00 */
[----:B------:R-:W-:Y:S01]  /*1080*/  ISETP.GE.AND P3, PT, R31, UR10, PT ;  /* 0x0000000a1f007c0c */ /* 0x000fe2000bf66270 */
[----:B------:R4:W-:Y:S01]  /*1090*/  @!P5 LDGSTS.E.BYPASS.LTC128B.128 [R234+0x1000], [R24.64] ;  /* 0x0100000018eadfae */ /* 0x0009e2000b901d50 */
[C---:B------:R-:W-:Y:S02]  /*10a0*/  @!P0 IADD3 R4, P6, R36.reuse, 0x40, RZ ;  /* 0x0000004024048810 */ /* 0x040fe40007fde0ff */
[----:B------:R-:W-:Y:S01]  /*10b0*/  @!P1 IADD3 R6, P2, R36, 0x50, RZ ;  /* 0x0000005024069810 */ /* 0x000fe20007f5e0ff */
[----:B------:R5:W-:Y:S02]  /*10c0*/  @!P4 LDGSTS.E.BYPASS.LTC128B.128 [R234+0x1800], [R20.64] ;  /* 0x0180000014eacfae */ /* 0x000be4000b901d50 */
[----:B------:R-:W-:-:S04]  /*10d0*/  @!P0 IMAD.X R0, RZ, RZ, R37, P6 ;  /* 0x000000ffff008224 */ /* 0x000fc800030e0625 */
[----:B------:R-:W-:Y:S02]  /*10e0*/  @!P0 IMAD R5, R0, c[0x0][0x190], RZ ;  /* 0x0000640000058a24 */ /* 0x000fe400078e02ff */
[----:B------:R-:W-:Y:S01]  /*10f0*/  @!P1 IMAD.X R0, RZ, RZ, R37, P2 ;  /* 0x000000ffff009224 */ /* 0x000fe200010e0625 */
[----:B------:R-:W-:-:S03]  /*1100*/  ISETP.GE.AND P2, PT, R30, UR10, PT ;  /* 0x0000000a1e007c0c */ /* 0x000fc6000bf46270 */
[----:B------:R-:W-:Y:S01]  /*1110*/  @!P1 IMAD R12, R0, c[0x0][0x190], RZ ;  /* 0x00006400000c9a24 */ /* 0x000fe200078e02ff */
[----:B---3--:R-:W-:Y:S01]  /*1120*/  @!P3 IADD3 R9, P6, R36, 0x60, RZ ;  /* 0x000000602409b810 */ /* 0x008fe20007fde0ff */
[C---:B------:R-:W-:Y:S02]  /*1130*/  @!P0 IMAD R8, R4.reuse, c[0x0][0x194], R5 ;  /* 0x0000650004088a24 */ /* 0x040fe400078e0205 */
[----:B------:R-:W-:-:S04]  /*1140*/  @!P0 IMAD.WIDE.U32 R4, R4, c[0x0][0x190], R2 ;  /* 0x0000640004048a25 */ /* 0x000fc800078e0002 */
[----:B------:R-:W-:Y:S01]  /*1150*/  @!P3 IMAD.X R7, RZ, RZ, R37, P6 ;  /* 0x000000ffff07b224 */ /* 0x000fe200030e0625 */
[----:B------:R-:W-:Y:S01]  /*1160*/  @!P0 LEA R16, P6, R4, c[0x0][0x160], 0x1 ;  /* 0x0000580004108a11 */ /* 0x000fe200078c08ff */
[----:B------:R-:W-:Y:S02]  /*1170*/  @!P0 IMAD.IADD R0, R5, 0x1, R8 ;  /* 0x0000000105008824 */ /* 0x000fe400078e0208 */
[----:B--2---:R-:W-:Y:S02]  /*1180*/  @!P3 IMAD R14, R7, c[0x0][0x190], RZ ;  /* 0x00006400070eba24 */ /* 0x004fe400078e02ff */
[----:B------:R-:W-:Y:S01]  /*1190*/  @!P1 IMAD R12, R6, c[0x0][0x194], R12 ;  /* 0x00006500060c9a24 */ /* 0x000fe200078e020c */
[----:B------:R-:W-:Y:S01]  /*11a0*/  @!P0 LEA.HI.X R17, R4, c[0x0][0x164], R0, 0x1, P6 ;  /* 0x0000590004118a11 */ /* 0x000fe200030f0c00 */
[----:B------:R-:W-:Y:S01]  /*11b0*/  @!P1 IMAD.WIDE.U32 R6, R6, c[0x0][0x190], R2 ;  /* 0x0000640006069a25 */ /* 0x000fe200078e0002 */
[----:B------:R-:W-:-:S03]  /*11c0*/  @!P2 IADD3 R8, P6, R36, 0x70, RZ ;  /* 0x000000702408a810 */ /* 0x000fc60007fde0ff */
[C---:B------:R-:W-:Y:S01]  /*11d0*/  @!P3 IMAD R14, R9.reuse, c[0x0][0x194], R14 ;  /* 0x00006500090eba24 */ /* 0x040fe200078e020e */
[----:B------:R2:W-:Y:S01]  /*11e0*/  @!P0 LDGSTS.E.BYPASS.LTC128B.128 [R234+0x2000], [R16.64] ;  /* 0x0200000010ea8fae */ /* 0x0005e2000b901d50 */
[----:B------:R-:W-:-:S04]  /*11f0*/  @!P3 IMAD.WIDE.U32 R4, R9, c[0x0][0x190], R2 ;  /* 0x000064000904ba25 */ /* 0x000fc800078e0002 */
[----:B------:R-:W-:Y:S02]  /*1200*/  @!P2 IMAD.X R9, RZ, RZ, R37, P6 ;  /* 0x000000ffff09a224 */ /* 0x000fe400030e0625 */
[----:B------:R-:W-:Y:S01]  /*1210*/  @!P1 IMAD.IADD R0, R7, 0x1, R12 ;  /* 0x0000000107009824 */ /* 0x000fe200078e020c */
[----:B------:R-:W-:Y:S01]  /*1220*/  @!P1 LEA R12, P6, R6, c[0x0][0x160], 0x1 ;  /* 0x00005800060c9a11 */ /* 0x000fe200078c08ff */
[----:B------:R-:W-:Y:S02]  /*1230*/  @!P2 IMAD R9, R9, c[0x0][0x190], RZ ;  /* 0x000064000909aa24 */ /* 0x000fe400078e02ff */
[----:B------:R-:W-:Y:S01]  /*1240*/  @!P2 IMAD.WIDE.U32 R2, R8, c[0x0][0x190], R2 ;  /* 0x000064000802aa25 */ /* 0x000fe200078e0002 */
[----:B------:R-:W-:Y:S02]  /*1250*/  @!P1 LEA.HI.X R13, R6, c[0x0][0x164], R0, 0x1, P6 ;  /* 0x00005900060d9a11 */ /* 0x000fe400030f0c00 */
[----:B------:R-:W-:Y:S01]  /*1260*/  @!P3 LEA R18, P6, R4, c[0x0][0x160], 0x1 ;  /* 0x000058000412ba11 */ /* 0x000fe200078c08ff */
[----:B------:R-:W-:-:S02]  /*1270*/  @!P3 IMAD.IADD R0, R5, 0x1, R14 ;  /* 0x000000010500b824 */ /* 0x000fc400078e020e */
[----:B------:R-:W-:Y:S01]  /*1280*/  @!P2 IMAD R5, R8, c[0x0][0x194], R9 ;  /* 0x000065000805aa24 */ /* 0x000fe200078e0209 */
[----:B------:R3:W-:Y:S01]  /*1290*/  @!P1 LDGSTS.E.BYPASS.LTC128B.128 [R234+0x2800], [R12.64] ;  /* 0x028000000cea9fae */ /* 0x0007e2000b901d50 */
[----:B-----5:R-:W-:Y:S01]  /*12a0*/  IMAD.MOV.U32 R20, RZ, RZ, c[0x0][0x19c] ;  /* 0x00006700ff147624 */ /* 0x020fe200078e00ff */
[----:B------:R-:W-:Y:S01]  /*12b0*/  @!P3 LEA.HI.X R19, R4, c[0x0][0x164], R0, 0x1, P6 ;  /* 0x000059000413ba11 */ /* 0x000fe200030f0c00 */
[----:B------:R-:W-:Y:S01]  /*12c0*/  @!P2 IMAD.IADD R3, R3, 0x1, R5 ;  /* 0x000000010303a824 */ /* 0x000fe200078e0205 */
[----:B------:R-:W-:Y:S01]  /*12d0*/  @!P2 LEA R14, P6, R2, c[0x0][0x160], 0x1 ;  /* 0x00005800020eaa11 */ /* 0x000fe200078c08ff */
[C---:B------:R-:W-:Y:S02]  /*12e0*/  IMAD R0, R11.reuse, c[0x0][0x198], RZ ;  /* 0x000066000b007a24 */ /* 0x040fe400078e02ff */
[----:B------:R-:W-:Y:S01]  /*12f0*/  IMAD.WIDE.U32 R4, R10, c[0x0][0x198], R22 ;  /* 0x000066000a047a25 */ /* 0x000fe200078e0016 */
[----:B------:R-:W-:Y:S01]  /*1300*/  @!P2 LEA.HI.X R15, R2, c[0x0][0x164], R3, 0x1, P6 ;  /* 0x00005900020faa11 */ /* 0x000fe200030f0c03 */
[----:B------:R5:W-:Y:S02]  /*1310*/  @!P3 LDGSTS.E.BYPASS.LTC128B.128 [R234+0x3000], [R18.64] ;  /* 0x0300000012eabfae */ /* 0x000be4000b901d50 */
[----:B------:R-:W-:Y:S01]  /*1320*/  IMAD R6, R10, c[0x0][0x19c], R0 ;  /* 0x000067000a067a24 */ /* 0x000fe200078e0200 */
[----:B------:R-:W-:Y:S01]  /*1330*/  IADD3 R4, P6, R4, UR20, RZ ;  /* 0x0000001404047c10 */ /* 0x000fe2000ffde0ff */
[----:B------:R-:W-:Y:S01]  /*1340*/  IMAD R0, R11, c[0x0][0x1a0], RZ ;  /* 0x000068000b007a24 */ /* 0x000fe200078e02ff */
[----:B------:R2:W-:Y:S01]  /*1350*/  @!P2 LDGSTS.E.BYPASS.LTC128B.128 [R234+0x3800], [R14.64] ;  /* 0x038000000eeaafae */ /* 0x0005e2000b901d50 */
[----:B------:R-:W-:Y:S01]  /*1360*/  IMAD.WIDE.U32 R2, R10, c[0x0][0x1a0], R22 ;  /* 0x000068000a027a25 */ /* 0x000fe200078e0016 */
[----:B------:R-:W-:Y:S01]  /*1370*/  IADD3.X R5, R5, UR7, R6, P6, !PT ;  /* 0x0000000705057c10 */ /* 0x000fe2000b7fe406 */
[----:B------:R-:W-:-:S02]  /*1380*/  ULDC.64 UR6, c[0x0][0x198] ;  /* 0x0000660000067ab9 */ /* 0x000fc40000000a00 */
[----:B------:R-:W-:Y:S01]  /*1390*/  IMAD R0, R10, c[0x0][0x1a4], R0 ;  /* 0x000069000a007a24 */ /* 0x000fe200078e0200 */
[----:B-1----:R-:W-:Y:S01]  /*13a0*/  IADD3 R22, P6, R2, UR22, RZ ;  /* 0x0000001602167c10 */ /* 0x002fe2000ffde0ff */
[----:B------:R-:W-:Y:S01]  /*13b0*/  USHF.L.U64.HI UR20, UR6, UR11, UR7 ;  /* 0x0000000b06147299 */ /* 0x000fe20008010207 */
[----:B------:R-:W-:Y:S01]  /*13c0*/  IMAD.WIDE.U32 R36, R26, c[0x0][0x1b0], R4 ;  /* 0x00006c001a247a25 */ /* 0x000fe200078e0004 */
[----:B------:R-:W-:Y:S01]  /*13d0*/  UIMAD UR7, UR18, -0x80, UR13 ;  /* 0xffffff80120778a4 */ /* 0x000fe2000f8e020d */
[----:B------:R-:W-:Y:S01]  /*13e0*/  IADD3.X R23, R3, UR21, R0, P6, !PT ;  /* 0x0000001503177c10 */ /* 0x000fe2000b7fe400 */
[----:B------:R-:W-:Y:S01]  /*13f0*/  USHF.L.U32 UR21, UR6, 0x7, URZ ;  /* 0x0000000706157899 */ /* 0x000fe2000800063f */
[----:B------:R-:W-:Y:S01]  /*1400*/  IMAD R0, R27, c[0x0][0x1b0], RZ ;  /* 0x00006c001b007a24 */ /* 0x000fe200078e02ff */
[----:B------:R-:W-:Y:S01]  /*1410*/  UIMAD UR4, UR20, UR18, URZ ;  /* 0x00000012140472a4 */ /* 0x000fe2000f8e023f */
[----:B------:R-:W-:Y:S01]  /*1420*/  IMAD.U32 R2, RZ, RZ, UR18 ;  /* 0x00000012ff027e24 */ /* 0x000fe2000f8e00ff */
[----:B------:R-:W-:Y:S01]  /*1430*/  ISETP.GE.AND P0, PT, R28, UR7, PT ;  /* 0x000000071c007c0c */ /* 0x000fe2000bf06270 */
[----:B------:R-:W-:Y:S01]  /*1440*/  IMAD R0, R26, c[0x0][0x1b4], R0 ;  /* 0x00006d001a007a24 */ /* 0x000fe200078e0200 */
[----:B------:R-:W-:Y:S01]  /*1450*/  ISETP.GE.AND P5, PT, R10, UR7, PT ;  /* 0x000000070a007c0c */ /* 0x000fe2000bfa6270 */
[----:B------:R-:W-:Y:S01]  /*1460*/  IMAD.MOV.U32 R8, RZ, RZ, R36 ;  /* 0x000000ffff087224 */ /* 0x000fe200078e0024 */
[----:B------:R-:W-:Y:S01]  /*1470*/  UIMAD UR4, UR19, UR21, UR4 ;  /* 0x00000015130472a4 */ /* 0x000fe2000f8e0204 */
[----:B------:R-:W-:Y:S01]  /*1480*/  IMAD.IADD R9, R37, 0x1, R0 ;  /* 0x0000000125097824 */ /* 0x000fe200078e0200 */
[----:B------:R-:W-:Y:S01]  /*1490*/  ISETP.GE.AND P1, PT, R35, UR7, PT ;  /* 0x0000000723007c0c */ /* 0x000fe2000bf26270 */
[----:B------:R-:W-:Y:S01]  /*14a0*/  IMAD.U32 R0, RZ, RZ, UR6 ;  /* 0x00000006ff007e24 */ /* 0x000fe2000f8e00ff */
[----:B------:R-:W-:Y:S01]  /*14b0*/  STL.64 [R1+0x90], R36 ;  /* 0x0000902401007387 */ /* 0x000fe20000100a00 */
[----:B------:R-:W-:Y:S01]  /*14c0*/  IMAD.WIDE.U32 R2, R2, UR21, R8 ;  /* 0x0000001502027c25 */ /* 0x000fe2000f8e0008 */
[----:B------:R-:W-:-:S02]  /*14d0*/  ISETP.GE.AND P3, PT, R31, UR7, PT ;  /* 0x000000071f007c0c */ /* 0x000fc4000bf66270 */
[----:B------:R1:W-:Y:S01]  /*14e0*/  STL.64 [R1+0x88], R8 ;  /* 0x0000880801007387 */ /* 0x0003e20000100a00 */
[----:B------:R-:W-:Y:S01]  /*14f0*/  IMAD.U32 R4, RZ, RZ, UR6 ;  /* 0x00000006ff047e24 */ /* 0x000fe2000f8e00ff */
[----:B------:R-:W-:Y:S01]  /*1500*/  @!P0 LEA R0, P4, R0, R2, 0x4 ;  /* 0x0000000200008211 */ /* 0x000fe200078820ff */
[----:B------:R-:W-:Y:S01]  /*1510*/  IMAD.U32 R5, RZ, RZ, UR6 ;  /* 0x00000006ff057e24 */ /* 0x000fe2000f8e00ff */
[----:B------:R-:W-:Y:S01]  /*1520*/  IADD3 R3, R3, UR4, RZ ;  /* 0x0000000403037c10 */ /* 0x000fe2000fffe0ff */
[----:B------:R-:W-:Y:S01]  /*1530*/  UIMAD.WIDE.U32 UR4, UR6, 0x20, URZ ;  /* 0x00000020060478a5 */ /* 0x000fe2000f8e003f */
[----:B------:R-:W-:Y:S01]  /*1540*/  ISETP.GE.AND P2, PT, R30, UR7, PT ;  /* 0x000000071e007c0c */ /* 0x000fe2000bf46270 */
[----:B-----5:R-:W-:Y:S01]  /*1550*/  IMAD.U32 R18, RZ, RZ, UR6 ;  /* 0x00000006ff127e24 */ /* 0x020fe2000f8e00ff */
[----:B------:R-:W-:Y:S01]  /*1560*/  @!P0 LEA.HI.X R4, R4, R3, R20, 0x4, P4 ;  /* 0x0000000304048211 */ /* 0x000fe200020f2414 */
[----:B------:R-:W-:Y:S01]  /*1570*/  IMAD.U32 R11, RZ, RZ, UR6 ;  /* 0x00000006ff0b7e24 */ /* 0x000fe2000f8e00ff */
[----:B------:R-:W-:Y:S01]  /*1580*/  @!P0 LEA R6, P4, R0, c[0x0][0x168], 0x1 ;  /* 0x00005a0000068a11 */ /* 0x000fe200078808ff */
[----:B----4-:R-:W-:-:S03]  /*1590*/  IMAD.MOV.U32 R24, RZ, RZ, c[0x0][0x1a4] ;  /* 0x00006900ff187624 */ /* 0x010fc600078e00ff */
[----:B------:R-:W-:Y:S01]  /*15a0*/  @!P0 LEA.HI.X R7, R0, c[0x0][0x16c], R4, 0x1, P4 ;  /* 0x00005b0000078a11 */ /* 0x000fe200020f0c04 */
[----:B------:R-:W-:Y:S01]  /*15b0*/  IMAD.SHL.U32 R4, R20, 0x20, RZ ;  /* 0x0000002014047824 */ /* 0x000fe200078e00ff */
[----:B------:R-:W-:-:S04]  /*15c0*/  @!P1 IADD3 R0, P4, R2, UR4, RZ ;  /* 0x0000000402009c10 */ /* 0x000fc8000ff9e0ff */
[----:B------:R-:W-:Y:S01]  /*15d0*/  @!P1 IADD3.X R4, R3, UR5, R4, P4, !PT ;  /* 0x0000000503049c10 */ /* 0x000fe2000a7fe404 */
[----:B------:R-:W-:Y:S01]  /*15e0*/  ULDC.64 UR4, c[0x0][0x1a0] ;  /* 0x0000680000047ab9 */ /* 0x000fe20000000a00 */
[C---:B---3--:R-:W-:Y:S01]  /*15f0*/  @!P1 LEA R12, P4, R0.reuse, c[0x0][0x168], 0x1 ;  /* 0x00005a00000c9a11 */ /* 0x048fe200078808ff */
[----:B------:R-:W-:Y:S02]  /*1600*/  USHF.L.U64.HI UR11, UR4, UR11, UR5 ;  /* 0x0000000b040b7299 */ /* 0x000fe40008010205 */
[----:B------:R-:W-:Y:S01]  /*1610*/  USHF.L.U32 UR14, UR4, 0x7, URZ ;  /* 0x00000007040e7899 */ /* 0x000fe2000800063f */
[----:B------:R-:W-:Y:S01]  /*1620*/  @!P1 LEA.HI.X R13, R0, c[0x0][0x16c], R4, 0x1, P4 ;  /* 0x00005b00000d9a11 */ /* 0x000fe200020f0c04 */
[----:B------:R-:W-:Y:S01]  /*1630*/  UIMAD UR5, UR11, UR18, URZ ;  /* 0x000000120b0572a4 */ /* 0x000fe2000f8e023f */
[----:B-1----:R-:W-:Y:S01]  /*1640*/  @!P5 LEA R8, P6, R2, c[0x0][0x168], 0x1 ;  /* 0x00005a000208da11 */ /* 0x002fe200078c08ff */
[----:B------:R-:W-:Y:S01]  /*1650*/  UIMAD.WIDE.U32 UR22, UR4, 0x20, URZ ;  /* 0x00000020041678a5 */ /* 0x000fe2000f8e003f */
[----:B------:R-:W-:Y:S01]  /*1660*/  ISETP.GE.AND P4, PT, R32, UR7, PT ;  /* 0x0000000720007c0c */ /* 0x000fe2000bf86270 */
[----:B------:R-:W-:Y:S01]  /*1670*/  UIMAD UR5, UR19, UR14, UR5 ;  /* 0x0000000e130572a4 */ /* 0x000fe2000f8e0205 */
[----:B------:R-:W-:-:S02]  /*1680*/  @!P5 LEA.HI.X R9, R2, c[0x0][0x16c], R3, 0x1, P6 ;  /* 0x00005b000209da11 */ /* 0x000fc400030f0c03 */
[----:B------:R-:W-:-:S03]  /*1690*/  ISETP.GE.AND P6, PT, R34, UR7, PT ;  /* 0x0000000722007c0c */ /* 0x000fc6000bfc6270 */
[----:B------:R1:W-:Y:S01]  /*16a0*/  @!P5 LDGSTS.E.BYPASS.LTC128B.128 [R234+0x4000], [R8.64] ;  /* 0x0400000008eadfae */ /* 0x0003e2000b901d50 */
[----:B------:R-:W-:-:S03]  /*16b0*/  ISETP.GE.AND P5, PT, R33, UR7, PT ;  /* 0x0000000721007c0c */ /* 0x000fc6000bfa6270 */
[----:B------:R3:W-:Y:S04]  /*16c0*/  @!P0 LDGSTS.E.BYPASS.LTC128B.128 [R234+0x4800], [R6.64] ;  /* 0x0480000006ea8fae */ /* 0x0007e8000b901d50 */
[----:B------:R4:W-:Y:S02]  /*16d0*/  @!P1 LDGSTS.E.BYPASS.LTC128B.128 [R234+0x5000], [R12.64] ;  /* 0x050000000cea9fae */ /* 0x0009e4000b901d50 */
[----:B------:R-:W-:-:S04]  /*16e0*/  @!P6 IMAD.WIDE.U32 R4, R5, 0x30, R2 ;  /* 0x000000300504e825 */ /* 0x000fc800078e0002 */
[----:B------:R-:W-:Y:S01]  /*16f0*/  @!P6 IMAD R0, R20, 0x30, RZ ;  /* 0x000000301400e824 */ /* 0x000fe200078e02ff */
[----:B--2---:R-:W-:-:S03]  /*1700*/  @!P6 LEA R16, P0, R4, c[0x0][0x168], 0x1 ;  /* 0x00005a000410ea11 */ /* 0x004fc600078008ff */
[----:B------:R-:W-:Y:S02]  /*1710*/  @!P6 IMAD.IADD R0, R5, 0x1, R0 ;  /* 0x000000010500e824 */ /* 0x000fe400078e0200 */
[----:B------:R-:W-:-:S03]  /*1720*/  IMAD.U32 R5, RZ, RZ, UR6 ;  /* 0x00000006ff057e24 */ /* 0x000fc6000f8e00ff */
[----:B------:R-:W-:Y:S01]  /*1730*/  @!P6 LEA.HI.X R17, R4, c[0x0][0x16c], R0, 0x1, P0 ;  /* 0x00005b000411ea11 */ /* 0x000fe200000f0c00 */
[----:B------:R-:W-:Y:S02]  /*1740*/  IMAD.U32 R4, RZ, RZ, UR6 ;  /* 0x00000006ff047e24 */ /* 0x000fe4000f8e00ff */
[----:B-1----:R-:W-:Y:S02]  /*1750*/  @!P2 IMAD.MOV.U32 R8, RZ, RZ, R2 ;  /* 0x000000ffff08a224 */ /* 0x002fe400078e0002 */
[----:B------:R1:W-:Y:S01]  /*1760*/  @!P6 LDGSTS.E.BYPASS.LTC128B.128 [R234+0x5800], [R16.64] ;  /* 0x0580000010eaefae */ /* 0x0003e2000b901d50 */
[--C-:B------:R-:W-:Y:S01]  /*1770*/  @!P2 IMAD.MOV.U32 R9, RZ, RZ, R3.reuse ;  /* 0x000000ffff09a224 */ /* 0x100fe200078e0003 */
[----:B------:R-:W-:Y:S01]  /*1780*/  ISETP.GE.AND P6, PT, R35, UR7, PT ;  /* 0x0000000723007c0c */ /* 0x000fe2000bfc6270 */
[----:B---3--:R-:W-:Y:S02]  /*1790*/  IMAD.U32 R6, RZ, RZ, UR6 ;  /* 0x00000006ff067e24 */ /* 0x008fe4000f8e00ff */
[----:B------:R-:W-:-:S03]  /*17a0*/  @!P3 IMAD.MOV.U32 R7, RZ, RZ, R3 ;  /* 0x000000ffff07b224 */ /* 0x000fc600078e0003 */
[----:B------:R-:W-:Y:S01]  /*17b0*/  @!P5 LEA R0, P0, R6, R2, 0x6 ;  /* 0x000000020600d211 */ /* 0x000fe200078030ff */
[----:B------:R-:W-:-:S03]  /*17c0*/  @!P3 IMAD.MOV.U32 R6, RZ, RZ, R2 ;  /* 0x000000ffff06b224 */ /* 0x000fc600078e0002 */
[----:B------:R-:W-:Y:S02]  /*17d0*/  @!P5 LEA.HI.X R5, R5, R3, R20, 0x6, P0 ;  /* 0x000000030505d211 */ /* 0x000fe400000f3414 */
[----:B------:R-:W-:-:S04]  /*17e0*/  @!P5 LEA R14, P0, R0, c[0x0][0x168], 0x1 ;  /* 0x00005a00000eda11 */ /* 0x000fc800078008ff */
[----:B------:R-:W-:Y:S01]  /*17f0*/  @!P5 LEA.HI.X R15, R0, c[0x0][0x16c], R5, 0x1, P0 ;  /* 0x00005b00000fda11 */ /* 0x000fe200000f0c05 */
[----:B------:R-:W-:-:S04]  /*1800*/  @!P4 IMAD.WIDE.U32 R4, R4, 0x50, R2 ;  /* 0x000000500404c825 */ /* 0x000fc800078e0002 */
[----:B------:R-:W-:Y:S01]  /*1810*/  @!P3 IMAD.WIDE.U32 R2, R18, 0x60, R6 ;  /* 0x000000601202b825 */ /* 0x000fe200078e0006 */
[----:B----4-:R-:W-:Y:S01]  /*1820*/  @!P4 LEA R12, P0, R4, c[0x0][0x168], 0x1 ;  /* 0x00005a00040cca11 */ /* 0x010fe200078008ff */
[----:B------:R2:W-:Y:S01]  /*1830*/  @!P5 LDGSTS.E.BYPASS.LTC128B.128 [R234+0x6000], [R14.64] ;  /* 0x060000000eeadfae */ /* 0x0005e2000b901d50 */
[----:B------:R-:W-:Y:S01]  /*1840*/  ISETP.GE.AND P5, PT, R34, UR7, PT ;  /* 0x0000000722007c0c */ /* 0x000fe2000bfa6270 */
[----:B------:R-:W-:Y:S01]  /*1850*/  @!P2 IMAD.WIDE.U32 R6, R11, 0x70, R8 ;  /* 0x000000700b06a825 */ /* 0x000fe200078e0008 */
[----:B------:R-:W-:-:S03]  /*1860*/  LEA.HI R11, R29, R232, RZ, 0x4 ;  /* 0x000000e81d0b7211 */ /* 0x000fc600078f20ff */
[C---:B------:R-:W-:Y:S02]  /*1870*/  @!P3 IMAD R8, R20.reuse, 0x60, RZ ;  /* 0x000000601408b824 */ /* 0x040fe400078e02ff */
[----:B------:R-:W-:Y:S02]  /*1880*/  @!P4 IMAD R0, R20, 0x50, RZ ;  /* 0x000000501400c824 */ /* 0x000fe400078e02ff */
[----:B------:R-:W-:Y:S01]  /*1890*/  @!P3 IMAD.IADD R3, R3, 0x1, R8 ;  /* 0x000000010303b824 */ /* 0x000fe200078e0208 */
[----:B------:R-:W-:Y:S01]  /*18a0*/  @!P3 LEA R8, P1, R2, c[0x0][0x168], 0x1 ;  /* 0x00005a000208ba11 */ /* 0x000fe200078208ff */
[----:B------:R-:W-:Y:S02]  /*18b0*/  @!P4 IMAD.IADD R0, R5, 0x1, R0 ;  /* 0x000000010500c824 */ /* 0x000fe400078e0200 */
[----:B------:R-:W-:Y:S01]  /*18c0*/  @!P2 IMAD R5, R20, 0x70, RZ ;  /* 0x000000701405a824 */ /* 0x000fe200078e02ff */
[----:B------:R-:W-:Y:S01]  /*18d0*/  @!P3 LEA.HI.X R9, R2, c[0x0][0x16c], R3, 0x1, P1 ;  /* 0x00005b000209ba11 */ /* 0x000fe200008f0c03 */
[----:B------:R-:W-:Y:S01]  /*18e0*/  IMAD.WIDE.U32 R20, R26, c[0x0][0x1b8], R22 ;  /* 0x00006e001a147a25 */ /* 0x000fe200078e0016 */
[----:B------:R-:W-:-:S02]  /*18f0*/  @!P2 LEA R2, P1, R6, c[0x0][0x168], 0x1 ;  /* 0x00005a000602aa11 */ /* 0x000fc400078208ff */
[----:B------:R-:W-:Y:S01]  /*1900*/  @!P4 LEA.HI.X R13, R4, c[0x0][0x16c], R0, 0x1, P0 ;  /* 0x00005b00040dca11 */ /* 0x000fe200000f0c00 */
[----:B------:R-:W-:Y:S01]  /*1910*/  @!P2 IMAD.IADD R3, R7, 0x1, R5 ;  /* 0x000000010703a824 */ /* 0x000fe200078e0205 */
[----:B------:R-:W-:Y:S01]  /*1920*/  ISETP.GE.AND P0, PT, R28, UR7, PT ;  /* 0x000000071c007c0c */ /* 0x000fe2000bf06270 */
[----:B------:R-:W-:Y:S01]  /*1930*/  IMAD R0, R27, c[0x0][0x1b8], RZ ;  /* 0x00006e001b007a24 */ /* 0x000fe200078e02ff */
[----:B------:R3:W-:Y:S01]  /*1940*/  STL.64 [R1+0xa8], R20 ;  /* 0x0000a81401007387 */ /* 0x0007e20000100a00 */
[----:B------:R-:W-:Y:S01]  /*1950*/  IMAD.MOV.U32 R18, RZ, RZ, R20 ;  /* 0x000000ffff127224 */ /* 0x000fe200078e0014 */
[----:B------:R-:W-:Y:S01]  /*1960*/  @!P2 LEA.HI.X R3, R6, c[0x0][0x16c], R3, 0x1, P1 ;  /* 0x00005b000603aa11 */ /* 0x000fe200008f0c03 */
[----:B------:R-:W-:Y:S01]  /*1970*/  IMAD R0, R26, c[0x0][0x1bc], R0 ;  /* 0x00006f001a007a24 */ /* 0x000fe200078e0200 */
[----:B------:R4:W-:Y:S01]  /*1980*/  @!P4 LDGSTS.E.BYPASS.LTC128B.128 [R234+0x6800], [R12.64] ;  /* 0x068000000ceacfae */ /* 0x0009e2000b901d50 */
[----:B------:R-:W-:Y:S01]  /*1990*/  IMAD.U32 R5, RZ, RZ, UR4 ;  /* 0x00000004ff057e24 */ /* 0x000fe2000f8e00ff */
[----:B------:R-:W-:Y:S01]  /*19a0*/  ISETP.GE.AND P4, PT, R33, UR7, PT ;  /* 0x0000000721007c0c */ /* 0x000fe2000bf86270 */
[----:B------:R-:W-:Y:S01]  /*19b0*/  IMAD.IADD R19, R21, 0x1, R0 ;  /* 0x0000000115137824 */ /* 0x000fe200078e0200 */
[----:B------:R5:W-:Y:S01]  /*19c0*/  @!P3 LDGSTS.E.BYPASS.LTC128B.128 [R234+0x7000], [R8.64] ;  /* 0x0700000008eabfae */ /* 0x000be2000b901d50 */
[----:B------:R-:W-:Y:S01]  /*19d0*/  IMAD.U32 R0, RZ, RZ, UR4 ;  /* 0x00000004ff007e24 */ /* 0x000fe2000f8e00ff */
[C---:B------:R-:W-:Y:S01]  /*19e0*/  ISETP.GE.AND P3, PT, R10.reuse, UR7, PT ;  /* 0x000000070a007c0c */ /* 0x040fe2000bf66270 */
[----:B------:R-:W-:Y:S01]  /*19f0*/  IMAD.SHL.U32 R10, R10, 0x8, RZ ;  /* 0x000000080a0a7824 */ /* 0x000fe200078e00ff */
[----:B------:R1:W-:Y:S04]  /*1a00*/  @!P2 LDGSTS.E.BYPASS.LTC128B.128 [R234+0x7800], [R2.64] ;  /* 0x0780000002eaafae */ /* 0x0003e8000b901d50 */
[----:B------:R-:W0:Y:S04]  /*1a10*/  LDGDEPBAR ;  /* 0x00000000000079af */ /* 0x000e280000000000 */
[----:B------:R2:W-:Y:S01]  /*1a20*/  STL.64 [R1+0xa0], R18 ;  /* 0x0000a01201007387 */ /* 0x0005e20000100a00 */
[----:B----4-:R-:W-:-:S02]  /*1a30*/  IMAD.U32 R12, RZ, RZ, UR4 ;  /* 0x00000004ff0c7e24 */ /* 0x010fc4000f8e00ff */
[----:B------:R-:W-:Y:S01]  /*1a40*/  IMAD.U32 R13, RZ, RZ, UR4 ;  /* 0x00000004ff0d7e24 */ /* 0x000fe2000f8e00ff */
[----:B-----5:R-:W-:Y:S01]  /*1a50*/  SHF.R.S32.HI R8, RZ, 0x4, R11 ;  /* 0x00000004ff087819 */ /* 0x020fe2000001140b */
[----:B------:R-:W-:Y:S02]  /*1a60*/  IMAD.SHL.U32 R9, R24, 0x20, RZ ;  /* 0x0000002018097824 */ /* 0x000fe400078e00ff */
[----:B-1----:R-:W-:Y:S01]  /*1a70*/  IMAD.U32 R2, RZ, RZ, UR18 ;  /* 0x00000012ff027e24 */ /* 0x002fe2000f8e00ff */
[----:B------:R-:W-:-:S04]  /*1a80*/  DEPBAR.LE SB0, 0x0 ;  /* 0x000080000000791a */ /* 0x000fc80000000000 */
[----:B------:R-:W-:Y:S01]  /*1a90*/  BAR.SYNC.DEFER_BLOCKING 0x0 ;  /* 0x0000000000007b1d */ /* 0x000fe20000010000 */
[----:B------:R-:W-:Y:S01]  /*1aa0*/  IMAD.WIDE.U32 R2, R2, UR14, R18 ;  /* 0x0000000e02027c25 */ /* 0x000fe2000f8e0012 */
[C---:B------:R-:W-:Y:S02]  /*1ab0*/  LEA.HI R7, R11.reuse, R8, RZ, 0x1 ;  /* 0x000000080b077211 */ /* 0x040fe400078f08ff */
[----:B------:R-:W-:Y:S02]  /*1ac0*/  LOP3.LUT R11, R11, 0xfffffff0, RZ, 0xc0, !PT ;  /* 0xfffffff00b0b7812 */ /* 0x000fe400078ec0ff */
[----:B------:R-:W-:Y:S02]  /*1ad0*/  @!P0 LEA R0, P1, R0, R2, 0x4 ;  /* 0x0000000200008211 */ /* 0x000fe400078220ff */
[----:B------:R-:W-:Y:S02]  /*1ae0*/  IADD3 R3, R3, UR5, RZ ;  /* 0x0000000503037c10 */ /* 0x000fe4000fffe0ff */
[----:B------:R-:W-:-:S02]  /*1af0*/  LOP3.LUT R7, R7, 0xfffffffe, RZ, 0xc0, !PT ;  /* 0xfffffffe07077812 */ /* 0x000fc400078ec0ff */
[----:B------:R-:W-:Y:S02]  /*1b00*/  @!P0 LEA.HI.X R5, R5, R3, R24, 0x4, P1 ;  /* 0x0000000305058211 */ /* 0x000fe400008f2418 */
[----:B------:R-:W-:Y:S01]  /*1b10*/  @!P0 LEA R6, P2, R0, c[0x0][0x170], 0x1 ;  /* 0x00005c0000068a11 */ /* 0x000fe200078408ff */
[----:B---3--:R-:W-:Y:S01]  /*1b20*/  IMAD.IADD R21, R8, 0x1, -R7 ;  /* 0x0000000108157824 */ /* 0x008fe200078e0a07 */
[----:B------:R-:W-:Y:S02]  /*1b30*/  @!P6 IADD3 R4, P1, R2, UR22, RZ ;  /* 0x000000160204ec10 */ /* 0x000fe4000ff3e0ff */
[----:B------:R-:W-:Y:S01]  /*1b40*/  @!P0 LEA.HI.X R7, R0, c[0x0][0x174], R5, 0x1, P2 ;  /* 0x00005d0000078a11 */ /* 0x000fe200010f0c05 */
[----:B------:R-:W-:Y:S01]  /*1b50*/  IMAD.U32 R5, RZ, RZ, UR4 ;  /* 0x00000004ff057e24 */ /* 0x000fe2000f8e00ff */
[----:B------:R-:W-:Y:S02]  /*1b60*/  @!P6 IADD3.X R0, R3, UR23, R9, P1, !PT ;  /* 0x000000170300ec10 */ /* 0x000fe40008ffe409 */
[----:B------:R-:W-:-:S02]  /*1b70*/  @!P3 LEA R8, P2, R2, c[0x0][0x170], 0x1 ;  /* 0x00005c000208ba11 */ /* 0x000fc400078408ff */
[----:B--2---:R-:W-:Y:S01]  /*1b80*/  @!P6 LEA R18, P1, R4, c[0x0][0x170], 0x1 ;  /* 0x00005c000412ea11 */ /* 0x004fe200078208ff */
[----:B------:R-:W-:Y:S01]  /*1b90*/  @P3 STS.128 [R234+0x8000], RZ ;  /* 0x008000ffea003388 */ /* 0x000fe20000000c00 */
[----:B------:R-:W-:Y:S02]  /*1ba0*/  @!P3 LEA.HI.X R9, R2, c[0x0][0x174], R3, 0x1, P2 ;  /* 0x00005d000209ba11 */ /* 0x000fe400010f0c03 */
[----:B------:R-:W-:Y:S01]  /*1bb0*/  @!P6 LEA.HI.X R19, R4, c[0x0][0x174], R0, 0x1, P1 ;  /* 0x00005d000413ea11 */ /* 0x000fe200008f0c00 */
[----:B------:R-:W-:Y:S01]  /*1bc0*/  IMAD.IADD R0, R232, 0x1, -R11 ;  /* 0x00000001e8007824 */ /* 0x000fe200078e0a0b */
[----:B------:R-:W-:Y:S01]  /*1bd0*/  ISETP.GE.AND P2, PT, R31, UR7, PT ;  /* 0x000000071f007c0c */ /* 0x000fe2000bf46270 */
[----:B------:R-:W-:Y:S01]  /*1be0*/  @!PT LDS RZ, [RZ] ;  /* 0x00000000fffff984 */ /* 0x000fe20000000800 */
[----:B------:R-:W-:Y:S01]  /*1bf0*/  @!PT LDS RZ, [RZ] ;  /* 0x00000000fffff984 */ /* 0x000fe20000000800 */
[----:B------:R-:W-:Y:S01]  /*1c00*/  @!PT LDS RZ, [RZ] ;  /* 0x00000000fffff984 */ /* 0x000fe20000000800 */
[----:B------:R1:W-:Y:S01]  /*1c10*/  @!P3 LDGSTS.E.BYPASS.LTC128B.128 [R234+0x8000], [R8.64] ;  /* 0x0800000008eabfae */ /* 0x0003e2000b901d50 */
[----:B------:R-:W-:Y:S01]  /*1c20*/  @!P5 IMAD.WIDE.U32 R4, R5, 0x30, R2 ;  /* 0x000000300504d825 */ /* 0x000fe200078e0002 */
[----:B------:R-:W-:Y:S02]  /*1c30*/  ISETP.GE.AND P3, PT, R32, UR7, PT ;  /* 0x0000000720007c0c */ /* 0x000fe4000bf66270 */
[----:B------:R-:W-:Y:S01]  /*1c40*/  ISETP.GE.AND P1, PT, R30, UR7, PT ;  /* 0x000000071e007c0c */ /* 0x000fe2000bf26270 */
[----:B------:R-:W-:Y:S01]  /*1c50*/  @P0 STS.128 [R234+0x8800], RZ ;  /* 0x008800ffea000388 */ /* 0x000fe20000000c00 */
[----:B------:R-:W-:-:S03]  /*1c60*/  IMAD.U32 R11, RZ, RZ, UR4 ;  /* 0x00000004ff0b7e24 */ /* 0x000fc6000f8e00ff */
[----:B------:R-:W-:Y:S01]  /*1c70*/  @!PT LDS RZ, [RZ] ;  /* 0x00000000fffff984 */ /* 0x000fe20000000800 */
[----:B------:R-:W-:Y:S01]  /*1c80*/  @!PT LDS RZ, [RZ] ;  /* 0x00000000fffff984 */ /* 0x000fe20000000800 */
[----:B------:R-:W-:Y:S01]  /*1c90*/  @!PT LDS RZ, [RZ] ;  /* 0x00000000fffff984 */ /* 0x000fe20000000800 */
[----:B------:R2:W-:Y:S01]  /*1ca0*/  @!P0 LDGSTS.E.BYPASS.LTC128B.128 [R234+0x8800], [R6.64] ;  /* 0x0880000006ea8fae */ /* 0x0005e2000b901d50 */
[----:B------:R-:W-:-:S03]  /*1cb0*/  @!P5 LEA R16, P0, R4, c[0x0][0x170], 0x1 ;  /* 0x00005c000410da11 */ /* 0x000fc600078008ff */
[----:B------:R-:W-:Y:S04]  /*1cc0*/  @P6 STS.128 [R234+0x9000], RZ ;  /* 0x009000ffea006388 */ /* 0x000fe80000000c00 */
[----:B------:R-:W-:Y:S01]  /*1cd0*/  @!PT LDS RZ, [RZ] ;  /* 0x00000000fffff984 */ /* 0x000fe20000000800 */
[----:B------:R-:W-:Y:S01]  /*1ce0*/  @!PT LDS RZ, [RZ] ;  /* 0x00000000fffff984 */ /* 0x000fe20000000800 */
[----:B------:R-:W-:Y:S01]  /*1cf0*/  @!PT LDS RZ, [RZ] ;  /* 0x00000000fffff984 */ /* 0x000fe20000000800 */
[----:B------:R3:W-:Y:S04]  /*1d00*/  @!P6 LDGSTS.E.BYPASS.LTC128B.128 [R234+0x9000], [R18.64] ;  /* 0x0900000012eaefae */ /* 0x0007e8000b901d50 */
[----:B------:R-:W-:Y:S01]  /*1d10*/  @P5 STS.128 [R234+0x9800], RZ ;  /* 0x009800ffea005388 */ /* 0x000fe20000000c00 */
[----:B-1----:R-:W-:Y:S01]  /*1d20*/  SHF.R.S32.HI R9, RZ, 0x1f, R0 ;  /* 0x0000001fff097819 */ /* 0x002fe20000011400 */
[----:B------:R-:W-:-:S03]  /*1d30*/  @!P5 IMAD R8, R24, 0x30, RZ ;  /* 0x000000301808d824 */ /* 0x000fc600078e02ff */
[----:B------:R-:W-:Y:S01]  /*1d40*/  LEA.HI R20, R9, R0, RZ, 0x3 ;  /* 0x0000000009147211 */ /* 0x000fe200078f18ff */
[----:B------:R-:W-:Y:S02]  /*1d50*/  @!P5 IMAD.IADD R5, R5, 0x1, R8 ;  /* 0x000000010505d824 */ /* 0x000fe400078e0208 */
[----:B------:R-:W-:Y:S01]  /*1d60*/  @!P1 IMAD.MOV.U32 R8, RZ, RZ, R2 ;  /* 0x000000ffff089224 */ /* 0x000fe200078e0002 */
[----:B--2---:R-:W-:Y:S01]  /*1d70*/  LOP3.LUT R6, R20, 0xfffffff8, RZ, 0xc0, !PT ;  /* 0xfffffff814067812 */ /* 0x004fe200078ec0ff */
[----:B------:R-:W-:Y:S01]  /*1d80*/  @!P2 IMAD.MOV.U32 R7, RZ, RZ, R3 ;  /* 0x000000ffff07a224 */ /* 0x000fe200078e0003 */
[----:B------:R-:W-:Y:S01]  /*1d90*/  @!P5 LEA.HI.X R17, R4, c[0x0][0x174], R5, 0x1, P0 ;  /* 0x00005d000411da11 */ /* 0x000fe200000f0c05 */
[----:B------:R-:W-:Y:S01]  /*1da0*/  IMAD.U32 R4, RZ, RZ, UR4 ;  /* 0x00000004ff047e24 */ /* 0x000fe2000f8e00ff */
[----:B------:R-:W-:Y:S01]  /*1db0*/  @!P4 LEA R11, P0, R11, R2, 0x6 ;  /* 0x000000020b0bc211 */ /* 0x000fe200078030ff */
[----:B------:R-:W-:Y:S02]  /*1dc0*/  IMAD.IADD R44, R0, 0x1, -R6 ;  /* 0x00000001002c7824 */ /* 0x000fe400078e0a06 */
[----:B------:R-:W-:Y:S01]  /*1dd0*/  @!P2 IMAD.MOV.U32 R6, RZ, RZ, R2 ;  /* 0x000000ffff06a224 */ /* 0x000fe200078e0002 */
[----:B------:R-:W-:Y:S01]  /*1de0*/  @!P4 LEA.HI.X R12, R12, R3, R24, 0x6, P0 ;  /* 0x000000030c0cc211 */ /* 0x000fe200000f3418 */
[--C-:B------:R-:W-:Y:S01]  /*1df0*/  @!P1 IMAD.MOV.U32 R9, RZ, RZ, R3.reuse ;  /* 0x000000ffff099224 */ /* 0x100fe200078e0003 */
[C---:B------:R-:W-:Y:S01]  /*1e00*/  @!P4 LEA R14, P0, R11.reuse, c[0x0][0x170], 0x1 ;  /* 0x00005c000b0eca11 */ /* 0x040fe200078008ff */
[----:B------:R-:W-:Y:S01]  /*1e10*/  @!P3 IMAD.WIDE.U32 R4, R4, 0x50, R2 ;  /* 0x000000500404b825 */ /* 0x000fe200078e0002 */
[----:B------:R-:W-:Y:S01]  /*1e20*/  @!PT LDS RZ, [RZ] ;  /* 0x00000000fffff984 */ /* 0x000fe20000000800 */
[----:B------:R-:W-:Y:S01]  /*1e30*/  @!PT LDS RZ, [RZ] ;  /* 0x00000000fffff984 */ /* 0x000fe20000000800 */
[----:B------:R-:W-:Y:S01]  /*1e40*/  @!PT LDS RZ, [RZ] ;  /* 0x00000000fffff984 */ /* 0x000fe20000000800 */
[----:B------:R3:W-:Y:S02]  /*1e50*/  @!P5 LDGSTS.E.BYPASS.LTC128B.128 [R234+0x9800], [R16.64] ;  /* 0x0980000010eadfae */ /* 0x0007e4000b901d50 */
[----:B------:R-:W-:Y:S01]  /*1e60*/  @!P4 LEA.HI.X R15, R11, c[0x0][0x174], R12, 0x1, P0 ;  /* 0x00005d000b0fca11 */ /* 0x000fe200000f0c0c */
[----:B------:R-:W-:Y:S01]  /*1e70*/  @!P3 IMAD R0, R24, 0x50, RZ ;  /* 0x000000501800b824 */ /* 0x000fe200078e02ff */
[----:B------:R-:W-:Y:S01]  /*1e80*/  @!P3 LEA R12, P0, R4, c[0x0][0x170], 0x1 ;  /* 0x00005c00040cba11 */ /* 0x000fe200078008ff */
[----:B------:R-:W-:Y:S01]  /*1e90*/  @!P2 IMAD.WIDE.U32 R2, R13, 0x60, R6 ;  /* 0x000000600d02a825 */ /* 0x000fe200078e0006 */
[----:B------:R-:W-:Y:S03]  /*1ea0*/  @P4 STS.128 [R234+0xa000], RZ ;  /* 0x00a000ffea004388 */ /* 0x000fe60000000c00 */
[----:B------:R-:W-:Y:S01]  /*1eb0*/  IMAD.SHL.U32 R7, R132, 0x40, RZ ;  /* 0x0000004084077824 */ /* 0x000fe200078e00ff */
[----:B------:R-:W-:Y:S01]  /*1ec0*/  @!PT LDS RZ, [RZ] ;  /* 0x00000000fffff984 */ /* 0x000fe20000000800 */
[----:B------:R-:W-:Y:S01]  /*1ed0*/  @!PT LDS RZ, [RZ] ;  /* 0x00000000fffff984 */ /* 0x000fe20000000800 */
[----:B------:R-:W-:Y:S01]  /*1ee0*/  @!PT LDS RZ, [RZ] ;  /* 0x00000000fffff984 */ /* 0x000fe20000000800 */
[----:B------:R1:W-:Y:S01]  /*1ef0*/  @!P4 LDGSTS.E.BYPASS.LTC128B.128 [R234+0xa000], [R14.64] ;  /* 0x0a0000000eeacfae */ /* 0x0003e2000b901d50 */
[----:B------:R-:W-:-:S02]  /*1f00*/  @!P3 IMAD.IADD R5, R5, 0x1, R0 ;  /* 0x000000010505b824 */ /* 0x000fc400078e0200 */
[----:B------:R-:W-:Y:S01]  /*1f10*/  IMAD.U32 R6, RZ, RZ, UR4 ;  /* 0x00000004ff067e24 */ /* 0x000fe2000f8e00ff */
[----:B------:R-:W-:Y:S01]  /*1f20*/  LOP3.LUT R0, R7, 0x1c0, RZ, 0xc0, !PT ;  /* 0x000001c007007812 */ /* 0x000fe200078ec0ff */
[----:B------:R-:W-:Y:S01]  /*1f30*/  @P3 STS.128 [R234+0xa800], RZ ;  /* 0x00a800ffea003388 */ /* 0x000fe20000000c00 */
[----:B------:R-:W-:Y:S01]  /*1f40*/  @!P3 LEA.HI.X R13, R4, c[0x0][0x174], R5, 0x1, P0 ;  /* 0x00005d00040dba11 */ /* 0x000fe200000f0c05 */
[----:B------:R-:W-:Y:S01]  /*1f50*/  @!P2 IMAD R4, R24, 0x60, RZ ;  /* 0x000000601804a824 */ /* 0x000fe200078e02ff */
[----:B------:R-:W-:Y:S01]  /*1f60*/  LOP3.LUT R10, R0, 0x8, R10, 0xf8, !PT ;  /* 0x00000008000a7812 */ /* 0x000fe200078ef80a */
[----:B------:R-:W-:Y:S01]  /*1f70*/  @!P1 IMAD.WIDE.U32 R6, R6, 0x70, R8 ;  /* 0x0000007006069825 */ /* 0x000fe200078e0008 */
[----:B------:R-:W-:Y:S01]  /*1f80*/  SHF.R.U32.HI R5, RZ, 0x3, R0 ;  /* 0x00000003ff057819 */ /* 0x000fe20000011600 */
[----:B------:R-:W-:Y:S01]  /*1f90*/  @!PT LDS RZ, [RZ] ;  /* 0x00000000fffff984 */ /* 0x000fe20000000800 */
[----:B------:R-:W-:Y:S01]  /*1fa0*/  @!PT LDS RZ, [RZ] ;  /* 0x00000000fffff984 */ /* 0x000fe20000000800 */
[----:B------:R-:W-:Y:S01]  /*1fb0*/  @!PT LDS RZ, [RZ] ;  /* 0x00000000fffff984 */ /* 0x000fe20000000800 */
[----:B------:R1:W-:Y:S02]  /*1fc0*/  @!P3 LDGSTS.E.BYPASS.LTC128B.128 [R234+0xa800], [R12.64] ;  /* 0x0a8000000ceabfae */ /* 0x0003e4000b901d50 */
[----:B------:R-:W-:Y:S01]  /*1fd0*/  IMAD.SHL.U32 R0, R44, 0x40, RZ ;  /* 0x000000402c007824 */ /* 0x000fe200078e00ff */
[----:B------:R-:W-:Y:S01]  /*1fe0*/  LOP3.LUT R10, R10, R5, RZ, 0x3c, !PT ;  /* 0x000000050a0a7212 */ /* 0x000fe200078e3cff */
[----:B------:R-:W-:Y:S01]  /*1ff0*/  @!P2 IMAD.IADD R3, R3, 0x1, R4 ;  /* 0x000000010303a824 */ /* 0x000fe200078e0204 */
[----:B------:R-:W-:Y:S01]  /*2000*/  @!P2 LEA R4, P0, R2, c[0x0][0x170], 0x1 ;  /* 0x00005c000204aa11 */ /* 0x000fe200078008ff */
[----:B------:R-:W-:Y:S01]  /*2010*/  IMAD.SHL.U32 R9, R21, 0x8, RZ ;  /* 0x0000000815097824 */ /* 0x000fe200078e00ff */
[----:B------:R-:W-:Y:S01]  /*2020*/  LOP3.LUT R0, R0, 0x1c0, RZ, 0xc0, !PT ;  /* 0x000001c000007812 */ /* 0x000fe200078ec0ff */
[----:B------:R-:W-:Y:S01]  /*2030*/  @!P1 IMAD R8, R24, 0x70, RZ ;  /* 0x0000007018089824 */ /* 0x000fe200078e02ff */
[----:B------:R-:W-:Y:S01]  /*2040*/  @!P2 LEA.HI.X R5, R2, c[0x0][0x174], R3, 0x1, P0 ;  /* 0x00005d000205aa11 */ /* 0x000fe200000f0c03 */
[----:B------:R-:W-:Y:S01]  /*2050*/  @P2 STS.128 [R234+0xb000], RZ ;  /* 0x00b000ffea002388 */ /* 0x000fe20000000c00 */
[----:B------:R-:W-:Y:S01]  /*2060*/  LOP3.LUT R9, R0, 0x8, R9, 0xf8, !PT ;  /* 0x0000000800097812 */ /* 0x000fe200078ef809 */
[----:B------:R-:W-:Y:S01]  /*2070*/  @!P1 IMAD.IADD R2, R7, 0x1, R8 ;  /* 0x0000000107029824 */ /* 0x000fe200078e0208 */
[----:B------:R-:W-:Y:S01]  /*2080*/  SHF.R.U32.HI R3, RZ, 0x3, R0 ;  /* 0x00000003ff037819 */ /* 0x000fe20000011600 */
[----:B------:R-:W-:Y:S01]  /*2090*/  IMAD R0, R21, 0x200, R10 ;  /* 0x0000020015007824 */ /* 0x000fe200078e020a */
[----:B------:R-:W-:Y:S01]  /*20a0*/  @!P1 LEA R8, P0, R6, c[0x0][0x170], 0x1 ;  /* 0x00005c0006089a11 */ /* 0x000fe200078008ff */
[----:B------:R-:W-:Y:S01]  /*20b0*/  @!PT LDS RZ, [RZ] ;  /* 0x00000000fffff984 */ /* 0x000fe20000000800 */
[----:B------:R-:W-:Y:S01]  /*20c0*/  @!PT LDS RZ, [RZ] ;  /* 0x00000000fffff984 */ /* 0x000fe20000000800 */
[----:B------:R-:W-:Y:S01]  /*20d0*/  @!PT LDS RZ, [RZ] ;  /* 0x00000000fffff984 */ /* 0x000fe20000000800 */
[----:B------:R2:W-:Y:S01]  /*20e0*/  @!P2 LDGSTS.E.BYPASS.LTC128B.128 [R234+0xb000], [R4.64] ;  /* 0x0b00000004eaafae */ /* 0x0005e2000b901d50 */
[----:B------:R-:W-:Y:S01]  /*20f0*/  LOP3.LUT R137, R9, R3, RZ, 0x3c, !PT ;  /* 0x0000000309897212 */ /* 0x000fe200078e3cff */
[----:B------:R-:W-:Y:S01]  /*2100*/  IMAD.SHL.U32 R139, R0, 0x2, RZ ;  /* 0x00000002008b7824 */ /* 0x000fe200078e00ff */
[----:B------:R-:W-:Y:S01]  /*2110*/  @!P1 LEA.HI.X R9, R6, c[0x0][0x174], R2, 0x1, P0 ;  /* 0x00005d0006099a11 */ /* 0x000fe200000f0c02 */
[----:B------:R-:W-:Y:S01]  /*2120*/  IMAD.SHL.U32 R2, R20, 0x40, RZ ;  /* 0x0000004014027824 */ /* 0x000fe200078e00ff */
[----:B------:R-:W-:Y:S01]  /*2130*/  @P1 STS.128 [R234+0xb800], RZ ;  /* 0x00b800ffea001388 */ /* 0x000fe20000000c00 */
[----:B------:R-:W-:Y:S01]  /*2140*/  LOP3.LUT P0, RZ, R132, 0x2, RZ, 0xc0, !PT ;  /* 0x0000000284ff7812 */ /* 0x000fe2000780c0ff */
[----:B------:R-:W-:Y:S01]  /*2150*/  IMAD.MOV.U32 R3, RZ, RZ, 0x20 ;  /* 0x00000020ff037424 */ /* 0x000fe200078e00ff */
[----:B------:R-:W-:Y:S01]  /*2160*/  IADD3 R226, R139, 0x4040, RZ ;  /* 0x000040408be27810 */ /* 0x000fe20007ffe0ff */
[----:B------:R-:W-:Y:S01]  /*2170*/  @!PT LDS RZ, [RZ] ;  /* 0x00000000fffff984 */ /* 0x000fe20000000800 */
[----:B------:R-:W-:Y:S01]  /*2180*/  @!PT LDS RZ, [RZ] ;  /* 0x00000000fffff984 */ /* 0x000fe20000000800 */
[----:B------:R-:W-:Y:S01]  /*2190*/  @!PT LDS RZ, [RZ] ;  /* 0x00000000fffff984 */ /* 0x000fe20000000800 */
[----:B------:R4:W-:Y:S01]  /*21a0*/  @!P1 LDGSTS.E.BYPASS.LTC128B.128 [R234+0xb800], [R8.64] ;  /* 0x0b80000008ea9fae */ /* 0x0009e2000b901d50 */
[----:B------:R-:W-:-:S02]  /*21b0*/  LOP3.LUT R136, R2, 0xfffffe00, RZ, 0xc0, !PT ;  /* 0xfffffe0002887812 */ /* 0x000fc400078ec0ff */
[----:B------:R-:W-:Y:S01]  /*21c0*/  R2P PR, R44, 0x6 ;  /* 0x000000062c007804 */ /* 0x000fe20000000000 */
[----:B---3--:R-:W-:Y:S02]  /*21d0*/  LDSM.16.M88.4 R16, [R139+0x7000] ;  /* 0x007000008b10783b */ /* 0x008fe40000000200 */
[----:B------:R-:W-:Y:S02]  /*21e0*/  IMAD R2, R138, 0x400, R136 ;  /* 0x000004008a027824 */ /* 0x000fe400078e0288 */
[----:B------:R-:W-:Y:S02]  /*21f0*/  LDSM.16.M88.4 R36, [R139+0x4800] ;  /* 0x004800008b24783b */ /* 0x000fe40000000200 */
[----:B------:R-:W-:Y:S02]  /*2200*/  IMAD.IADD R2, R137, 0x1, R2 ;  /* 0x0000000189027824 */ /* 0x000fe400078e0202 */
[----:B------:R-:W-:Y:S02]  /*2210*/  LDSM.16.M88.4 R32, [R139+0x5000] ;  /* 0x005000008b20783b */ /* 0x000fe40000000200 */
[----:B------:R-:W-:-:S02]  /*2220*/  IMAD.SHL.U32 R222, R2, 0x2, RZ ;  /* 0x0000000202de7824 */ /* 0x000fc400078e00ff */
[----:B------:R-:W-:Y:S01]  /*2230*/  IMAD.MOV.U32 R2, RZ, RZ, 0x10 ;  /* 0x00000010ff027424 */ /* 0x000fe200078e00ff */
[----:B------:R-:W-:Y:S04]  /*2240*/  LDSM.16.M88.4 R28, [R139+0x5800] ;  /* 0x005800008b1c783b */ /* 0x000fe80000000200 */
[----:B-1----:R-:W1:Y:S01]  /*2250*/  LDSM.16.M88.4 R12, [R222] ;  /* 0x00000000de0c783b */ /* 0x002e620000000200 */
[C---:B------:R-:W-:Y:S02]  /*2260*/  SEL R0, R2.reuse, 0xfffffff0, !P0 ;  /* 0xfffffff002007807 */ /* 0x040fe40004000000 */
[----:B------:R-:W-:Y:S01]  /*2270*/  SEL R2, R2, 0xfffffff0, !P1 ;  /* 0xfffffff002027807 */ /* 0x000fe20004800000 */
[----:B--2---:R-:W2:Y:S01]  /*2280*/  LDSM.16.M88.4 R4, [R139+0x4000] ;  /* 0x004000008b04783b */ /* 0x004ea20000000200 */
[----:B------:R-:W-:Y:S01]  /*2290*/  LOP3.LUT P0, RZ, R132, 0x4, RZ, 0xc0, !PT ;  /* 0x0000000484ff7812 */ /* 0x000fe2000780c0ff */
[----:B------:R-:W-:-:S02]  /*22a0*/  IMAD R221, R0, 0x2, R139 ;  /* 0x0000000200dd7824 */ /* 0x000fc400078e028b */
[----:B----4-:R-:W3:Y:S01]  /*22b0*/  LDSM.16.M88.4 R8, [R222+0x2000] ;  /* 0x00200000de08783b */ /* 0x010ee20000000200 */
[----:B------:R-:W-:-:S03]  /*22c0*/  IMAD R225, R2, 0x2, R222 ;  /* 0x0000000202e17824 */ /* 0x000fc600078e02de */
[----:B------:R-:W4:Y:S04]  /*22d0*/  LDSM.16.M88.4 R24, [R139+0x6000] ;  /* 0x006000008b18783b */ /* 0x000f280000000200 */
[----:B------:R-:W5:Y:S04]  /*22e0*/  LDSM.16.M88.4 R20, [R139+0x6800] ;  /* 0x006800008b14783b */ /* 0x000f680000000200 */
[----:B------:R-:W4:Y:S04]  /*22f0*/  LDSM.16.M88.4 R40, [R139+0x7800] ;  /* 0x007800008b28783b */ /* 0x000f280000000200 */
        /* <DEDUP_REMOVED lines=10> */
[----:B------:R-:W0:Y:S01]  /*23a0*/  LDGDEPBAR ;  /* 0x00000000000079af */ /* 0x000e220000000000 */
[C---:B---3--:R-:W-:Y:S08]  /*23b0*/  HMMA.16816.F32 R140, R8.reuse, R4, RZ ;  /* 0x00000004088c723c */ /* 0x048ff000000018ff */
[-C--:B------:R-:W-:Y:S08]  /*23c0*/  HMMA.16816.F32 R128, R8, R6.reuse, RZ ;  /* 0x000000060880723c */ /* 0x080ff000000018ff */
[----:B------:R-:W-:Y:S01]  /*23d0*/  HMMA.16816.F32 R148, R12, R6, RZ ;  /* 0x000000060c94723c */ /* 0x000fe200000018ff */
[----:B------:R-:W1:Y:S07]  /*23e0*/  LDSM.16.M88.4 R4, [R225+0x2000] ;  /* 0x00200000e104783b */ /* 0x000e6e0000000200 */
[C---:B------:R-:W-:Y:S08]  /*23f0*/  HMMA.16816.F32 R56, R8.reuse, R16, RZ ;  /* 0x000000100838723c */ /* 0x040ff000000018ff */
[-C--:B------:R-:W-:Y:S08]  /*2400*/  HMMA.16816.F32 R52, R8, R18.reuse, RZ ;  /* 0x000000120834723c */ /* 0x080ff000000018ff */
[----:B------:R-:W-:Y:S01]  /*2410*/  HMMA.16816.F32 R152, R12, R18, RZ ;  /* 0x000000120c98723c */ /* 0x000fe200000018ff */
[----:B------:R-:W2:Y:S07]  /*2420*/  LDSM.16.M88.4 R16, [R225] ;  /* 0x00000000e110783b */ /* 0x000eae0000000200 */
[C---:B------:R-:W-:Y:S08]  /*2430*/  HMMA.16816.F32 R124, R8.reuse, R36, RZ ;  /* 0x00000024087c723c */ /* 0x040ff000000018ff */
[C---:B------:R-:W-:Y:S08]  /*2440*/  HMMA.16816.F32 R112, R8.reuse, R38, RZ ;  /* 0x000000260870723c */ /* 0x040ff000000018ff */
[----:B------:R-:W-:Y:S01]  /*2450*/  HMMA.16816.F32 R108, R8, R32, RZ ;  /* 0x00000020086c723c */ /* 0x000fe200000018ff */
[----:B------:R-:W-:-:S02]  /*2460*/  IMAD.MOV.U32 R220, RZ, RZ, R152 ;  /* 0x000000ffffdc7224 */ /* 0x000fc400078e0098 */
[----:B------:R-:W-:Y:S02]  /*2470*/  IMAD.MOV.U32 R135, RZ, RZ, R153 ;  /* 0x000000ffff877224 */ /* 0x000fe400078e0099 */
[----:B------:R-:W-:Y:S02]  /*2480*/  IMAD.MOV.U32 R134, RZ, RZ, R154 ;  /* 0x000000ffff867224 */ /* 0x000fe400078e009a */
[----:B------:R-:W-:Y:S01]  /*2490*/  IMAD.MOV.U32 R133, RZ, RZ, R155 ;  /* 0x000000ffff857224 */ /* 0x000fe200078e009b */
[C---:B------:R-:W-:Y:S08]  /*24a0*/  HMMA.16816.F32 R104, R8.reuse, R34, RZ ;  /* 0x000000220868723c */ /* 0x040ff000000018ff */
[C---:B------:R-:W-:Y:S08]  /*24b0*/  HMMA.16816.F32 R100, R8.reuse, R28, RZ ;  /* 0x0000001c0864723c */ /* 0x040ff000000018ff */
[C---:B------:R-:W-:Y:S08]  /*24c0*/  HMMA.16816.F32 R96, R8.reuse, R30, RZ ;  /* 0x0000001e0860723c */ /* 0x040ff000000018ff */
[C---:B----4-:R-:W-:Y:S08]  /*24d0*/  HMMA.16816.F32 R92, R8.reuse, R24, RZ ;  /* 0x00000018085c723c */ /* 0x050ff000000018ff */
[C---:B------:R-:W-:Y:S08]  /*24e0*/  HMMA.16816.F32 R88, R8.reuse, R26, RZ ;  /* 0x0000001a0858723c */ /* 0x040ff000000018ff */
[C---:B-----5:R-:W-:Y:S08]  /*24f0*/  HMMA.16816.F32 R84, R8.reuse, R20, RZ ;  /* 0x000000140854723c */ /* 0x060ff000000018ff */
[C---:B------:R-:W-:Y:S08]  /*2500*/  HMMA.16816.F32 R80, R8.reuse, R22, RZ ;  /* 0x000000160850723c */ /* 0x040ff000000018ff */
[C---:B------:R-:W-:Y:S08]  /*2510*/  HMMA.16816.F32 R48, R8.reuse, R40, RZ ;  /* 0x000000280830723c */ /* 0x040ff000000018ff */
[----:B------:R-:W-:Y:S08]  /*2520*/  HMMA.16816.F32 R8, R8, R42, RZ ;  /* 0x0000002a0808723c */ /* 0x000ff000000018ff */
[C---:B------:R-:W-:Y:S08]  /*2530*/  HMMA.16816.F32 R196, R12.reuse, R24, RZ ;  /* 0x000000180cc4723c */ /* 0x040ff000000018ff */
        /* <DEDUP_REMOVED lines=8> */
[C---:B------:R-:W-:Y:S07]  /*25c0*/  HMMA.16816.F32 R208, R12.reuse, R20, RZ ;  /* 0x000000140cd0723c */ /* 0x040fee00000018ff */
[----:B------:R-:W-:Y:S01]  /*25d0*/  IMAD.MOV.U32 R21, RZ, RZ, R26 ;  /* 0x000000ffff157224 */ /* 0x000fe200078e001a */
[----:B------:R-:W-:Y:S01]  /*25e0*/  HMMA.16816.F32 R240, R12, R22, RZ ;  /* 0x000000160cf0723c */ /* 0x000fe200000018ff */
[----:B------:R-:W-:-:S06]  /*25f0*/  IMAD.MOV.U32 R20, RZ, RZ, R27 ;  /* 0x000000ffff147224 */ /* 0x000fcc00078e001b */
[----:B------:R-:W-:Y:S01]  /*2600*/  IMAD.MOV.U32 R23, RZ, RZ, R24 ;  /* 0x000000ffff177224 */ /* 0x000fe200078e0018 */
[----:B------:R-:W-:Y:S01]  /*2610*/  HMMA.16816.F32 R244, R12, R40, RZ ;  /* 0x000000280cf4723c */ /* 0x000fe200000018ff */
[----:B------:R-:W-:-:S07]  /*2620*/  IMAD.MOV.U32 R22, RZ, RZ, R25 ;  /* 0x000000ffff167224 */ /* 0x000fce00078e0019 */
[C---:B-1----:R-:W-:Y:S08]  /*2630*/  HMMA.16816.F32 R12, R4.reuse, R44, R140 ;  /* 0x0000002c040c723c */ /* 0x042ff0000000188c */
[C---:B------:R-:W-:Y:S08]  /*2640*/  HMMA.16816.F32 R228, R4.reuse, R72, R124 ;  /* 0x0000004804e4723c */ /* 0x040ff0000000187c */
[C---:B------:R-:W-:Y:S08]  /*2650*/  HMMA.16816.F32 R180, R4.reuse, R68, R100 ;  /* 0x0000004404b4723c */ /* 0x040ff00000001864 */
[----:B------:R-:W-:Y:S01]  /*2660*/  HMMA.16816.F32 R160, R4, R64, R92 ;  /* 0x0000004004a0723c */ /* 0x000fe2000000185c */
[----:B------:R-:W-:-:S02]  /*2670*/  IMAD.MOV.U32 R35, RZ, RZ, R12 ;  /* 0x000000ffff237224 */ /* 0x000fc400078e000c */
[----:B------:R-:W-:Y:S02]  /*2680*/  IMAD.MOV.U32 R34, RZ, RZ, R13 ;  /* 0x000000ffff227224 */ /* 0x000fe400078e000d */
[----:B------:R-:W-:Y:S02]  /*2690*/  IMAD.MOV.U32 R33, RZ, RZ, R14 ;  /* 0x000000ffff217224 */ /* 0x000fe400078e000e */
[----:B------:R-:W-:Y:S01]  /*26a0*/  IMAD.MOV.U32 R32, RZ, RZ, R15 ;  /* 0x000000ffff207224 */ /* 0x000fe200078e000f */
        /* <DEDUP_REMOVED lines=11> */
[----:B------:R-:W-:Y:S07]  /*2760*/  HMMA.16816.F32 R88, R4, R122, R8 ;  /* 0x0000007a0458723c */ /* 0x000fee0000001808 */
[----:B------:R-:W-:Y:S01]  /*2770*/  SEL R4, R3, 0xffffffe0, !P2 ;  /* 0xffffffe003047807 */ /* 0x000fe20005000000 */
[----:B--2---:R-:W-:Y:S01]  /*2780*/  HMMA.16816.F32 R84, R16, R72, R164 ;  /* 0x000000481054723c */ /* 0x004fe200000018a4 */
[----:B------:R-:W-:Y:S01]  /*2790*/  IADD3 R3, R139, 0x4000, RZ ;  /* 0x000040008b037810 */ /* 0x000fe20007ffe0ff */
[----:B------:R-:W-:-:S02]  /*27a0*/  IMAD.SHL.U32 R7, R232, 0x2, RZ ;  /* 0x00000002e8077824 */ /* 0x000fc400078e00ff */
[----:B------:R-:W-:Y:S01]  /*27b0*/  IMAD R223, R4, 0x2, R222 ;  /* 0x0000000204df7824 */ /* 0x000fe200078e02de */
[----:B------:R-:W-:Y:S01]  /*27c0*/  @P0 IADD3 R226, R3, -0x40, RZ ;  /* 0xffffffc003e20810 */ /* 0x000fe20007ffe0ff */
[----:B------:R-:W-:Y:S01]  /*27d0*/  IMAD.U32 R6, RZ, RZ, UR18 ;  /* 0x00000012ff067e24 */ /* 0x000fe2000f8e00ff */
[----:B------:R-:W-:Y:S01]  /*27e0*/  LOP3.LUT R7, R7, 0x6, RZ, 0xc0, !PT ;  /* 0x0000000607077812 */ /* 0x000fe200078ec0ff */
[----:B------:R-:W-:Y:S01]  /*27f0*/  IMAD.MOV.U32 R164, RZ, RZ, R23 ;  /* 0x000000ffffa47224 */ /* 0x000fe200078e0017 */
[----:B------:R-:W-:Y:S01]  /*2800*/  LDSM.16.M88.4 R8, [R223+0x2000] ;  /* 0x00200000df08783b */ /* 0x000fe20000000200 */
[----:B------:R-:W-:Y:S01]  /*2810*/  IMAD.MOV.U32 R165, RZ, RZ, R22 ;  /* 0x000000ffffa57224 */ /* 0x000fe200078e0016 */
[C---:B------:R-:W-:Y:S01]  /*2820*/  HMMA.16816.F32 R52, R16.reuse, R46, R148 ;  /* 0x0000002e1034723c */ /* 0x040fe20000001894 */
[----:B------:R-:W-:Y:S01]  /*2830*/  IMAD.MOV.U32 R166, RZ, RZ, R21 ;  /* 0x000000ffffa67224 */ /* 0x000fe200078e0015 */
[----:B------:R-:W-:Y:S01]  /*2840*/  LDSM.16.M88.4 R12, [R226] ;  /* 0x00000000e20c783b */ /* 0x000fe20000000200 */
[----:B------:R-:W-:Y:S01]  /*2850*/  IMAD.MOV.U32 R167, RZ, RZ, R20 ;  /* 0x000000ffffa77224 */ /* 0x000fe200078e0014 */
[----:B------:R-:W-:Y:S01]  /*2860*/  IADD3 R233, R226, 0x800, RZ ;  /* 0x00000800e2e97810 */ /* 0x000fe20007ffe0ff */
[----:B------:R-:W-:Y:S01]  /*2870*/  IMAD R224, R2, 0x2, R223 ;  /* 0x0000000202e07824 */ /* 0x000fe200078e02df */
[----:B------:R-:W1:Y:S01]  /*2880*/  LDSM.16.M88.4 R20, [R223] ;  /* 0x00000000df14783b */ /* 0x000e620000000200 */
[----:B------:R-:W-:Y:S01]  /*2890*/  IMAD.MOV.U32 R148, RZ, RZ, R35 ;  /* 0x000000ffff947224 */ /* 0x000fe200078e0023 */
[----:B------:R-:W-:Y:S01]  /*28a0*/  HMMA.16816.F32 R56, R16, R44, R144 ;  /* 0x0000002c1038723c */ /* 0x000fe20000001890 */
[----:B------:R-:W-:Y:S01]  /*28b0*/  IMAD.MOV.U32 R149, RZ, RZ, R34 ;  /* 0x000000ffff957224 */ /* 0x000fe200078e0022 */
[----:B------:R-:W2:Y:S01]  /*28c0*/  LDSM.16.M88.4 R24, [R226+0x800] ;  /* 0x00080000e218783b */ /* 0x000ea20000000200 */
[----:B------:R-:W-:-:S02]  /*28d0*/  IMAD.MOV.U32 R150, RZ, RZ, R33 ;  /* 0x000000ffff967224 */ /* 0x000fc400078e0021 */
[----:B------:R-:W-:Y:S01]  /*28e0*/  IMAD.MOV.U32 R151, RZ, RZ, R32 ;  /* 0x000000ffff977224 */ /* 0x000fe200078e0020 */
[----:B------:R-:W3:Y:S02]  /*28f0*/  LDSM.16.M88.4 R28, [R226+0x1000] ;  /* 0x00100000e21c783b */ /* 0x000ee40000000200 */
[C---:B------:R-:W-:Y:S02]  /*2900*/  HMMA.16816.F32 R96, R16.reuse, R74, R172 ;  /* 0x0000004a1060723c */ /* 0x040fe400000018ac */
[----:B------:R-:W4:Y:S04]  /*2910*/  LDSM.16.M88.4 R48, [R226+0x1800] ;  /* 0x00180000e230783b */ /* 0x000f280000000200 */
[----:B------:R-:W5:Y:S01]  /*2920*/  LDSM.16.M88.4 R44, [R226+0x2000] ;  /* 0x00200000e22c783b */ /* 0x000f620000000200 */
[----:B------:R-:W-:Y:S01]  /*2930*/  IMAD.MOV.U32 R172, RZ, RZ, R220 ;  /* 0x000000ffffac7224 */ /* 0x000fe200078e00dc */
[----:B------:R-:W-:Y:S01]  /*2940*/  HMMA.16816.F32 R112, R16, R76, R176 ;  /* 0x0000004c1070723c */ /* 0x000fe200000018b0 */
[----:B------:R-:W-:Y:S01]  /*2950*/  IMAD.MOV.U32 R173, RZ, RZ, R135 ;  /* 0x000000ffffad7224 */ /* 0x000fe200078e0087 */
[----:B------:R-:W2:Y:S01]  /*2960*/  LDSM.16.M88.4 R40, [R226+0x2800] ;  /* 0x00280000e228783b */ /* 0x000ea20000000200 */
[----:B------:R-:W-:-:S02]  /*2970*/  IMAD.MOV.U32 R174, RZ, RZ, R134 ;  /* 0x000000ffffae7224 */ /* 0x000fc400078e0086 */
[----:B------:R-:W-:Y:S01]  /*2980*/  IMAD.MOV.U32 R175, RZ, RZ, R133 ;  /* 0x000000ffffaf7224 */ /* 0x000fe200078e0085 */
[----:B------:R-:W2:Y:S01]  /*2990*/  LDSM.16.M88.4 R36, [R226+0x3000] ;  /* 0x00300000e224783b */ /* 0x000ea20000000200 */
[----:B------:R-:W-:Y:S01]  /*29a0*/  IMAD R220, R0, 0x2, R226 ;  /* 0x0000000200dc7824 */ /* 0x000fe200078e02e2 */
[----:B------:R-:W-:Y:S01]  /*29b0*/  HMMA.16816.F32 R128, R16, R78, R184 ;  /* 0x0000004e1080723c */ /* 0x000fe200000018b8 */
[----:B------:R-:W-:Y:S01]  /*29c0*/  LOP3.LUT R0, R227, 0xffffffe0, RZ, 0xc0, !PT ;  /* 0xffffffe0e3007812 */ /* 0x000fe200078ec0ff */
[----:B------:R-:W2:Y:S01]  /*29d0*/  LDSM.16.M88.4 R32, [R226+0x3800] ;  /* 0x00380000e220783b */ /* 0x000ea20000000200 */
[----:B------:R-:W-:-:S03]  /*29e0*/  IADD3 R227, R226, 0x3800, RZ ;  /* 0x00003800e2e37810 */ /* 0x000fc60007ffe0ff */
[----:B------:R-:W-:Y:S01]  /*29f0*/  IMAD.IADD R0, R232, 0x1, -R0 ;  /* 0x00000001e8007824 */ /* 0x000fe200078e0a00 */
[----:B------:R-:W-:Y:S01]  /*2a00*/  IADD3 R232, R226, 0x1000, RZ ;  /* 0x00001000e2e87810 */ /* 0x000fe20007ffe0ff */
[----:B------:R-:W-:Y:S03]  /*2a10*/  HMMA.16816.F32 R132, R16, R68, R188 ;  /* 0x000000441084723c */ /* 0x000fe600000018bc */
[----:B------:R-:W-:-:S04]  /*2a20*/  SHF.R.S32.HI R3, RZ, 0x1f, R0 ;  /* 0x0000001fff037819 */ /* 0x000fc80000011400 */
[----:B------:R-:W-:Y:S01]  /*2a30*/  LEA.HI R0, R3, R0, RZ, 0x2 ;  /* 0x0000000003007211 */ /* 0x000fe200078f10ff */
[----:B------:R-:W-:Y:S01]  /*2a40*/  HMMA.16816.F32 R80, R16, R60, R208 ;  /* 0x0000003c1050723c */ /* 0x000fe200000018d0 */
[----:B------:R-:W-:Y:S02]  /*2a50*/  LEA R3, R138, UR12, 0x4 ;  /* 0x0000000c8a037c11 */ /* 0x000fe4000f8e20ff */
[----:B------:R-:W-:Y:S01]  /*2a60*/  SHF.R.S32.HI R5, RZ, 0x2, R0 ;  /* 0x00000002ff057819 */ /* 0x000fe20000011400 */
[----:B------:R-:W-:-:S03]  /*2a70*/  IMAD.U32 R0, RZ, RZ, UR15 ;  /* 0x0000000fff007e24 */ /* 0x000fc6000f8e00ff */
[----:B------:R-:W-:Y:S01]  /*2a80*/  IADD3 R3, R3, 0x1, R5 ;  /* 0x0000000103037810 */ /* 0x000fe20007ffe005 */
[----:B------:R-:W-:Y:S01]  /*2a90*/  HMMA.16816.F32 R76, R16, R62, R240 ;  /* 0x0000003e104c723c */ /* 0x000fe200000018f0 */
[----:B------:R2:W-:Y:S07]  /*2aa0*/  STL [R1+0xc8], R5 ;  /* 0x0000c80501007387 */ /* 0x0005ee0000100800 */
[-C--:B-1----:R-:W-:Y:S08]  /*2ab0*/  HMMA.16816.F32 R188, R20, R12.reuse, R56 ;  /* 0x0000000c14bc723c */ /* 0x082ff00000001838 */
[C---:B------:R-:W-:Y:S08]  /*2ac0*/  HMMA.16816.F32 R240, R8.reuse, R12, R148 ;  /* 0x0000000c08f0723c */ /* 0x040ff00000001894 */
[----:B------:R-:W-:Y:S01]  /*2ad0*/  HMMA.16816.F32 R60, R8, R14, R236 ;  /* 0x0000000e083c723c */ /* 0x000fe200000018ec */
[----:B--2---:R-:W-:Y:S01]  /*2ae0*/  IADD3 R5, R3, UR13, -R0 ;  /* 0x0000000d03057c10 */ /* 0x004fe2000fffe800 */
[----:B------:R-:W-:-:S02]  /*2af0*/  IMAD R3, R6, 0x80, R7 ;  /* 0x0000008006037824 */ /* 0x000fc400078e0207 */
[----:B------:R-:W-:Y:S01]  /*2b00*/  IMAD.IADD R0, R136, 0x1, R137 ;  /* 0x0000000188007824 */ /* 0x000fe200078e0289 */
[----:B------:R-:W-:-:S03]  /*2b10*/  IADD3 R5, R5, c[0x0][0x2e8], RZ ;  /* 0x0000ba0005057a10 */ /* 0x000fc60007ffe0ff */
[----:B------:R-:W-:Y:S01]  /*2b20*/  HMMA.16816.F32 R52, R20, R14, R52 ;  /* 0x0000000e1434723c */ /* 0x000fe20000001834 */
[----:B------:R-:W-:Y:S01]  /*2b30*/  LDSM.16.M88.4 R12, [R224] ;  /* 0x00000000e00c783b */ /* 0x000fe20000000200 */
[C---:B------:R-:W-:Y:S02]  /*2b40*/  IADD3 R7, R3.reuse, 0x8, RZ ;  /* 0x0000000803077810 */ /* 0x040fe40007ffe0ff */
[----:B------:R-:W-:-:S04]  /*2b50*/  IADD3 R6, R3, 0x1, RZ ;  /* 0x0000000103067810 */ /* 0x000fc80007ffe0ff */
[----:B------:R-:W-:Y:S01]  /*2b60*/  HMMA.16816.F32 R56, R20, R24, R84 ;  /* 0x000000181438723c */ /* 0x000fe20000001854 */
[----:B------:R-:W1:Y:S07]  /*2b70*/  LDSM.16.M88.4 R84, [R220] ;  /* 0x00000000dc54783b */ /* 0x000e6e0000000200 */
[C---:B------:R-:W-:Y:S08]  /*2b80*/  HMMA.16816.F32 R144, R16.reuse, R70, R192 ;  /* 0x000000461090723c */ /* 0x040ff000000018c0 */
[C---:B------:R-:W-:Y:S08]  /*2b90*/  HMMA.16816.F32 R108, R16.reuse, R64, R196 ;  /* 0x00000040106c723c */ /* 0x040ff000000018c4 */
[C---:B------:R-:W-:Y:S08]  /*2ba0*/  HMMA.16816.F32 R104, R16.reuse, R66, R204 ;  /* 0x000000421068723c */ /* 0x040ff000000018cc */
[C---:B------:R-:W-:Y:S08]  /*2bb0*/  HMMA.16816.F32 R72, R16.reuse, R116, R248 ;  /* 0x000000741048723c */ /* 0x040ff000000018f8 */
[C---:B------:R-:W-:Y:S08]  /*2bc0*/  HMMA.16816.F32 R64, R16.reuse, R120, R244 ;  /* 0x000000781040723c */ /* 0x040ff000000018f4 */
[C---:B------:R-:W-:Y:S08]  /*2bd0*/  HMMA.16816.F32 R68, R16.reuse, R118, R172 ;  /* 0x000000761044723c */ /* 0x040ff000000018ac */
[----:B------:R-:W-:Y:S08]  /*2be0*/  HMMA.16816.F32 R16, R16, R122, R164 ;  /* 0x0000007a1010723c */ /* 0x000ff000000018a4 */
[C---:B------:R-:W-:Y:S07]  /*2bf0*/  HMMA.16816.F32 R116, R8.reuse, R24, R228 ;  /* 0x000000180874723c */ /* 0x040fee00000018e4 */
[C---:B------:R-:W-:Y:S01]  /*2c00*/  IADD3 R231, R226.reuse, 0x1800, RZ ;  /* 0x00001800e2e77810 */ /* 0x040fe20007ffe0ff */
[----:B------:R-:W-:Y:S01]  /*2c10*/  HMMA.16816.F32 R120, R8, R26, R216 ;  /* 0x0000001a0878723c */ /* 0x000fe200000018d8 */
[----:B------:R-:W-:-:S02]  /*2c20*/  IADD3 R230, R226, 0x2000, RZ ;  /* 0x00002000e2e67810 */ /* 0x000fc40007ffe0ff */
[C---:B------:R-:W-:Y:S02]  /*2c30*/  IADD3 R229, R226.reuse, 0x2800, RZ ;  /* 0x00002800e2e57810 */ /* 0x040fe40007ffe0ff */
[----:B------:R-:W-:-:S03]  /*2c40*/  IADD3 R228, R226, 0x3000, RZ ;  /* 0x00003000e2e47810 */ /* 0x000fc60007ffe0ff */
[C---:B---3--:R-:W-:Y:S08]  /*2c50*/  HMMA.16816.F32 R212, R8.reuse, R28, R212 ;  /* 0x0000001c08d4723c */ /* 0x048ff000000018d4 */
[C---:B------:R-:W-:Y:S08]  /*2c60*/  HMMA.16816.F32 R200, R8.reuse, R30, R200 ;  /* 0x0000001e08c8723c */ /* 0x040ff000000018c8 */
[C---:B----4-:R-:W-:Y:S08]  /*2c70*/  HMMA.16816.F32 R180, R8.reuse, R48, R180 ;  /* 0x0000003008b4723c */ /* 0x050ff000000018b4 */
[C---:B------:R-:W-:Y:S08]  /*2c80*/  HMMA.16816.F32 R168, R8.reuse, R50, R168 ;  /* 0x0000003208a8723c */ /* 0x040ff000000018a8 */
[C---:B-----5:R-:W-:Y:S08]  /*2c90*/  HMMA.16816.F32 R160, R8.reuse, R44, R160 ;  /* 0x0000002c08a0723c */ /* 0x060ff000000018a0 */
[C---:B------:R-:W-:Y:S08]  /*2ca0*/  HMMA.16816.F32 R156, R8.reuse, R46, R156 ;  /* 0x0000002e089c723c */ /* 0x040ff0000000189c */
[C---:B------:R-:W-:Y:S08]  /*2cb0*/  HMMA.16816.F32 R152, R8.reuse, R40, R152 ;  /* 0x000000280898723c */ /* 0x040ff00000001898 */
[C---:B------:R-:W-:Y:S08]  /*2cc0*/  HMMA.16816.F32 R140, R8.reuse, R42, R140 ;  /* 0x0000002a088c723c */ /* 0x040ff0000000188c */
[C---:B------:R-:W-:Y:S08]  /*2cd0*/  HMMA.16816.F32 R172, R8.reuse, R36, R124 ;  /* 0x0000002408ac723c */ /* 0x040ff0000000187c */
[C---:B------:R-:W-:Y:S08]  /*2ce0*/  HMMA.16816.F32 R176, R8.reuse, R32, R100 ;  /* 0x0000002008b0723c */ /* 0x040ff00000001864 */
[C---:B------:R-:W-:Y:S08]  /*2cf0*/  HMMA.16816.F32 R184, R8.reuse, R38, R92 ;  /* 0x0000002608b8723c */ /* 0x040ff0000000185c */
[----:B------:R-:W-:Y:S01]  /*2d00*/  HMMA.16816.F32 R192, R8, R34, R88 ;  /* 0x0000002208c0723c */ /* 0x000fe20000001858 */
[----:B------:R-:W2:Y:S07]  /*2d10*/  LDSM.16.M88.4 R8, [R224+0x2000] ;  /* 0x00200000e008783b */ /* 0x000eae0000000200 */
[C---:B------:R-:W-:Y:S01]  /*2d20*/  HMMA.16816.F32 R88, R20.reuse, R26, R96 ;  /* 0x0000001a1458723c */ /* 0x040fe20000001860 */
[----:B------:R-:W3:Y:S07]  /*2d30*/  LDSM.16.M88.4 R24, [R220+0x800] ;  /* 0x00080000dc18783b */ /* 0x000eee0000000200 */
[C---:B------:R-:W-:Y:S08]  /*2d40*/  HMMA.16816.F32 R92, R20.reuse, R28, R112 ;  /* 0x0000001c145c723c */ /* 0x040ff00000001870 */
[C---:B------:R-:W-:Y:S08]  /*2d50*/  HMMA.16816.F32 R112, R20.reuse, R32, R64 ;  /* 0x000000201470723c */ /* 0x040ff00000001840 */
[----:B------:R-:W-:Y:S07]  /*2d60*/  HMMA.16816.F32 R124, R20, R34, R16 ;  /* 0x00000022147c723c */ /* 0x000fee0000001810 */
[C---:B------:R-:W-:Y:S01]  /*2d70*/  IADD3 R17, R5.reuse, 0x8, RZ ;  /* 0x0000000805117810 */ /* 0x040fe20007ffe0ff */
[----:B-1----:R-:W-:Y:S01]  /*2d80*/  HMMA.16816.F32 R32, R12, R86, R52 ;  /* 0x000000560c20723c */ /* 0x002fe20000001834 */
[----:B------:R-:W-:-:S02]  /*2d90*/  IADD3 R18, R5, 0x40, RZ ;  /* 0x0000004005127810 */ /* 0x000fc40007ffe0ff */
[C---:B------:R-:W-:Y:S02]  /*2da0*/  IMNMX R16, R5.reuse, UR13, PT ;  /* 0x0000000d05107c17 */ /* 0x040fe4000b800200 */
[----:B------:R-:W-:Y:S02]  /*2db0*/  IADD3 R5, R5, 0x48, RZ ;  /* 0x0000004805057810 */ /* 0x000fe40007ffe0ff */
[----:B------:R-:W-:Y:S01]  /*2dc0*/  ISETP.GE.AND P3, PT, R7, R16, PT ;  /* 0x000000100700720c */ /* 0x000fe20003f66270 */
[----:B------:R-:W-:Y:S01]  /*2dd0*/  HMMA.16816.F32 R96, R20, R30, R128 ;  /* 0x0000001e1460723c */ /* 0x000fe20000001880 */
[----:B------:R-:W1:Y:S01]  /*2de0*/  LDSM.16.M88.4 R28, [R220+0x1000] ;  /* 0x00100000dc1c783b */ /* 0x000e620000000200 */
[----:B------:R-:W-:Y:S02]  /*2df0*/  IMNMX R17, R17, UR13, PT ;  /* 0x0000000d11117c17 */ /* 0x000fe4000b800200 */
[----:B------:R-:W-:Y:S02]  /*2e00*/  IMNMX R18, R18, UR13, PT ;  /* 0x0000000d12127c17 */ /* 0x000fe4000b800200 */
[----:B------:R-:W-:-:S02]  /*2e10*/  IMNMX R19, R5, UR13, PT ;  /* 0x0000000d05137c17 */ /* 0x000fc4000b800200 */
[C---:B------:R-:W-:Y:S01]  /*2e20*/  HMMA.16816.F32 R100, R20.reuse, R48, R132 ;  /* 0x000000301464723c */ /* 0x040fe20000001884 */
[C---:B------:R-:W-:Y:S02]  /*2e30*/  ISETP.GE.AND P6, PT, R7.reuse, R17, PT ;  /* 0x000000110700720c */ /* 0x040fe40003fc6270 */
[----:B------:R-:W-:Y:S02]  /*2e40*/  ISETP.GE.AND P2, PT, R7, R18, PT ;  /* 0x000000120700720c */ /* 0x000fe40003f46270 */
[----:B------:R-:W-:Y:S02]  /*2e50*/  IADD3 R5, R3, 0x9, RZ ;  /* 0x0000000903057810 */ /* 0x000fe40007ffe0ff */
[----:B------:R-:W-:Y:S01]  /*2e60*/  ISETP.GE.AND P4, PT, R6, R16, PT ;  /* 0x000000100600720c */ /* 0x000fe20003f86270 */
[----:B------:R-:W-:Y:S01]  /*2e70*/  HMMA.16816.F32 R144, R20, R50, R144 ;  /* 0x000000321490723c */ /* 0x000fe20000001890 */
[----:B------:R-:W-:Y:S02]  /*2e80*/  FSEL R67, R32, -INF , !P3 ;  /* 0xff80000020437808 */ /* 0x000fe40005800000 */
[----:B------:R-:W-:-:S02]  /*2e90*/  ISETP.GE.AND P3, PT, R7, R19, PT ;  /* 0x000000130700720c */ /* 0x000fc40003f66270 */
[C---:B------:R-:W-:Y:S02]  /*2ea0*/  ISETP.GE.AND P1, PT, R6.reuse, R17, PT ;  /* 0x000000110600720c */ /* 0x040fe40003f26270 */
[C---:B------:R-:W-:Y:S01]  /*2eb0*/  ISETP.GE.AND P5, PT, R6.reuse, R18, PT ;  /* 0x000000120600720c */ /* 0x040fe20003fa6270 */
[----:B------:R-:W-:Y:S01]  /*2ec0*/  HMMA.16816.F32 R108, R20, R44, R108 ;  /* 0x0000002c146c723c */ /* 0x000fe2000000186c */
[----:B------:R-:W-:Y:S02]  /*2ed0*/  ISETP.GE.AND P0, PT, R6, R19, PT ;  /* 0x000000130600720c */ /* 0x000fe40003f06270 */
[C---:B------:R-:W-:Y:S02]  /*2ee0*/  IADD3 R6, R3.reuse, 0x10, RZ ;  /* 0x0000001003067810 */ /* 0x040fe40007ffe0ff */
[----:B------:R-:W-:-:S03]  /*2ef0*/  IADD3 R7, R3, 0x69, RZ ;  /* 0x0000006903077810 */ /* 0x000fc60007ffe0ff */
[C---:B------:R-:W-:Y:S08]  /*2f00*/  HMMA.16816.F32 R104, R20.reuse, R46, R104 ;  /* 0x0000002e1468723c */ /* 0x040ff00000001868 */
[C---:B------:R-:W-:Y:S08]  /*2f10*/  HMMA.16816.F32 R80, R20.reuse, R40, R80 ;  /* 0x000000281450723c */ /* 0x040ff00000001850 */
[C---:B------:R-:W-:Y:S08]  /*2f20*/  HMMA.16816.F32 R76, R20.reuse, R42, R76 ;  /* 0x0000002a144c723c */ /* 0x040ff0000000184c */
[C---:B------:R-:W-:Y:S08]  /*2f30*/  HMMA.16816.F32 R72, R20.reuse, R36, R72 ;  /* 0x000000241448723c */ /* 0x040ff00000001848 */
[----:B------:R-:W-:Y:S08]  /*2f40*/  HMMA.16816.F32 R128, R20, R38, R68 ;  /* 0x000000261480723c */ /* 0x000ff00000001844 */
[----:B--2---:R-:W-:Y:S08]  /*2f50*/  HMMA.16816.F32 R20, R8, R86, R60 ;  /* 0x000000560814723c */ /* 0x004ff0000000183c */
[-C--:B---3--:R-:W-:Y:S08]  /*2f60*/  HMMA.16816.F32 R36, R12, R24.reuse, R56 ;  /* 0x000000180c24723c */ /* 0x088ff00000001838 */
[----:B------:R-:W-:Y:S08]  /*2f70*/  HMMA.16816.F32 R44, R8, R24, R116 ;  /* 0x00000018082c723c */ /* 0x000ff00000001874 */
[----:B------:R-:W-:Y:S01]  /*2f80*/  HMMA.16816.F32 R40, R12, R26, R88 ;  /* 0x0000001a0c28723c */ /* 0x000fe20000001858 */
[----:B------:R-:W-:-:S02]  /*2f90*/  FSEL R116, R22, -INF , !P3 ;  /* 0xff80000016747808 */ /* 0x000fc40005800000 */
[----:B------:R-:W-:-:S04]  /*2fa0*/  ISETP.GE.AND P3, PT, R5, R16, PT ;  /* 0x000000100500720c */ /* 0x000fc80003f66270 */
[----:B------:R-:W-:Y:S01]  /*2fb0*/  FSEL R89, R34, -INF , !P6 ;  /* 0xff80000022597808 */ /* 0x000fe20007000000 */
[----:B------:R-:W-:Y:S01]  /*2fc0*/  HMMA.16816.F32 R48, R8, R26, R120 ;  /* 0x0000001a0830723c */ /* 0x000fe20000001878 */
[----:B------:R-:W-:Y:S01]  /*2fd0*/  FSEL R91, R20, -INF , !P2 ;  /* 0xff800000145b7808 */ /* 0x000fe20005000000 */
[----:B------:R-:W-:Y:S01]  /*2fe0*/  LDSM.16.M88.4 R24, [R220+0x2000] ;  /* 0x00200000dc18783b */ /* 0x000fe20000000200 */
[C---:B------:R-:W-:Y:S02]  /*2ff0*/  ISETP.GE.AND P6, PT, R5.reuse, R18, PT ;  /* 0x000000120500720c */ /* 0x040fe40003fc6270 */
[----:B------:R-:W-:Y:S02]  /*3000*/  ISETP.GE.AND P2, PT, R5, R19, PT ;  /* 0x000000130500720c */ /* 0x000fe40003f46270 */
[----:B------:R-:W-:Y:S01]  /*3010*/  FSEL R90, R21, -INF , !P6 ;  /* 0xff800000155a7808 */ /* 0x000fe20007000000 */
[----:B-1----:R-:W-:Y:S01]  /*3020*/  HMMA.16816.F32 R56, R12, R28, R92 ;  /* 0x0000001c0c38723c */ /* 0x002fe2000000185c */
[----:B------:R-:W-:-:S02]  /*3030*/  FSEL R117, R23, -INF , !P2 ;  /* 0xff80000017757808 */ /* 0x000fc40005000000 */
[----:B------:R-:W-:Y:S01]  /*3040*/  FSEL R63, R33, -INF , !P3 ;  /* 0xff800000213f7808 */ /* 0x000fe20005800000 */
[----:B------:R-:W1:Y:S01]  /*3050*/  LDSM.16.M88.4 R20, [R220+0x1800] ;  /* 0x00180000dc14783b */ /* 0x000e620000000200 */
[----:B------:R-:W-:Y:S02]  /*3060*/  ISETP.GE.AND P3, PT, R6, R16, PT ;  /* 0x000000100600720c */ /* 0x000fe40003f66270 */
[----:B------:R-:W-:Y:S02]  /*3070*/  ISETP.GE.AND P6, PT, R5, R17, PT ;  /* 0x000000110500720c */ /* 0x000fe40003fc6270 */
[----:B------:R-:W-:Y:S02]  /*3080*/  FSEL R65, R36, -INF , !P3 ;  /* 0xff80000024417808 */ /* 0x000fe40005800000 */
[----:B------:R-:W-:Y:S02]  /*3090*/  ISETP.GE.AND P3, PT, R6, R19, PT ;  /* 0x000000130600720c */ /* 0x000fe40003f66270 */
[----:B------:R-:W-:-:S02]  /*30a0*/  IADD3 R5, R3, 0x11, RZ ;  /* 0x0000001103057810 */ /* 0x000fc40007ffe0ff */
[----:B------:R-:W-:Y:S02]  /*30b0*/  FSEL R71, R35, -INF , !P6 ;  /* 0xff80000023477808 */ /* 0x000fe40007000000 */
[----:B------:R-:W-:Y:S01]  /*30c0*/  FSEL R92, R46, -INF , !P3 ;  /* 0xff8000002e5c7808 */ /* 0x000fe20005800000 */
[----:B------:R-:W-:Y:S01]  /*30d0*/  HMMA.16816.F32 R32, R8, R28, R212 ;  /* 0x0000001c0820723c */ /* 0x000fe200000018d4 */
[C---:B------:R-:W-:Y:S02]  /*30e0*/  ISETP.GE.AND P2, PT, R6.reuse, R17, PT ;  /* 0x000000110600720c */ /* 0x040fe40003f46270 */
[-C--:B------:R-:W-:Y:S02]  /*30f0*/  ISETP.GE.AND P6, PT, R6, R18.reuse, PT ;  /* 0x000000120600720c */ /* 0x080fe40003fc6270 */
[----:B------:R-:W-:Y:S02]  /*3100*/  ISETP.GE.AND P3, PT, R5, R18, PT ;  /* 0x000000120500720c */ /* 0x000fe40003f66270 */
[----:B------:R-:W-:-:S02]  /*3110*/  IADD3 R6, R3, 0x18, RZ ;  /* 0x0000001803067810 */ /* 0x000fc40007ffe0ff */
[----:B------:R-:W-:Y:S02]  /*3120*/  FSEL R69, R38, -INF , !P2 ;  /* 0xff80000026457808 */ /* 0x000fe40005000000 */
[----:B------:R-:W-:Y:S02]  /*3130*/  FSEL R86, R45, -INF , !P3 ;  /* 0xff8000002d567808 */ /* 0x000fe40005800000 */
[CC--:B------:R-:W-:Y:S02]  /*3140*/  ISETP.GE.AND P2, PT, R5.reuse, R16.reuse, PT ;  /* 0x000000100500720c */ /* 0x0c0fe40003f46270 */
[----:B------:R-:W-:Y:S02]  /*3150*/  ISETP.GE.AND P3, PT, R6, R16, PT ;  /* 0x000000100600720c */ /* 0x000fe40003f66270 */
[----:B------:R-:W-:Y:S02]  /*3160*/  FSEL R87, R44, -INF , !P6 ;  /* 0xff8000002c577808 */ /* 0x000fe40007000000 */
[----:B------:R-:W-:-:S02]  /*3170*/  ISETP.GE.AND P6, PT, R5, R17, PT ;  /* 0x000000110500720c */ /* 0x000fc40003fc6270 */
[----:B------:R-:W-:Y:S02]  /*3180*/  FSEL R62, R37, -INF , !P2 ;  /* 0xff800000253e7808 */ /* 0x000fe40005000000 */
[----:B------:R-:W-:Y:S02]  /*3190*/  FSEL R61, R40, -INF , !P3 ;  /* 0xff800000283d7808 */ /* 0x000fe40005800000 */
[-C--:B------:R-:W-:Y:S01]  /*31a0*/  ISETP.GE.AND P2, PT, R5, R19.reuse, PT ;  /* 0x000000130500720c */ /* 0x080fe20003f46270 */
[----:B-1----:R-:W-:Y:S01]  /*31b0*/  HMMA.16816.F32 R52, R12, R20, R100 ;  /* 0x000000140c34723c */ /* 0x002fe20000001864 */
[----:B------:R-:W-:Y:S02]  /*31c0*/  ISETP.GE.AND P3, PT, R6, R19, PT ;  /* 0x000000130600720c */ /* 0x000fe40003f66270 */
[----:B------:R-:W-:Y:S02]  /*31d0*/  IADD3 R5, R3, 0x19, RZ ;  /* 0x0000001903057810 */ /* 0x000fe40007ffe0ff */
[----:B------:R-:W-:-:S02]  /*31e0*/  FSEL R68, R39, -INF , !P6 ;  /* 0xff80000027447808 */ /* 0x000fc40007000000 */
[----:B------:R-:W-:Y:S01]  /*31f0*/  FSEL R94, R47, -INF , !P2 ;  /* 0xff8000002f5e7808 */ /* 0x000fe20005000000 */
[-C--:B------:R-:W-:Y:S01]  /*3200*/  HMMA.16816.F32 R36, R8, R30.reuse, R200 ;  /* 0x0000001e0824723c */ /* 0x080fe200000018c8 */
[----:B------:R-:W-:Y:S02]  /*3210*/  FSEL R93, R50, -INF , !P3 ;  /* 0xff800000325d7808 */ /* 0x000fe40005800000 */
[C---:B------:R-:W-:Y:S02]  /*3220*/  ISETP.GE.AND P6, PT, R6.reuse, R17, PT ;  /* 0x000000110600720c */ /* 0x040fe40003fc6270 */
[----:B------:R-:W-:Y:S02]  /*3230*/  ISETP.GE.AND P2, PT, R6, R18, PT ;  /* 0x000000120600720c */ /* 0x000fe40003f46270 */
[----:B------:R-:W-:Y:S01]  /*3240*/  ISETP.GE.AND P3, PT, R5, R16, PT ;  /* 0x000000100500720c */ /* 0x000fe20003f66270 */
[----:B------:R-:W-:Y:S01]  /*3250*/  HMMA.16816.F32 R28, R12, R30, R96 ;  /* 0x0000001e0c1c723c */ /* 0x000fe20000001860 */
[----:B------:R-:W-:-:S02]  /*3260*/  IADD3 R6, R3, 0x20, RZ ;  /* 0x0000002003067810 */ /* 0x000fc40007ffe0ff */
[----:B------:R-:W-:Y:S02]  /*3270*/  FSEL R66, R42, -INF , !P6 ;  /* 0xff8000002a427808 */ /* 0x000fe40007000000 */
[----:B------:R-:W-:Y:S02]  /*3280*/  FSEL R60, R41, -INF , !P3 ;  /* 0xff800000293c7808 */ /* 0x000fe40005800000 */
[----:B------:R-:W-:Y:S01]  /*3290*/  ISETP.GE.AND P6, PT, R5, R18, PT ;  /* 0x000000120500720c */ /* 0x000fe20003fc6270 */
[----:B------:R-:W-:Y:S01]  /*32a0*/  HMMA.16816.F32 R44, R8, R20, R180 ;  /* 0x00000014082c723c */ /* 0x000fe200000018b4 */
[----:B------:R-:W-:Y:S02]  /*32b0*/  ISETP.GE.AND P3, PT, R6, R16, PT ;  /* 0x000000100600720c */ /* 0x000fe40003f66270 */
[----:B------:R-:W-:Y:S02]  /*32c0*/  FSEL R70, R48, -INF , !P2 ;  /* 0xff80000030467808 */ /* 0x000fe40005000000 */
[----:B------:R-:W-:-:S02]  /*32d0*/  FSEL R88, R49, -INF , !P6 ;  /* 0xff80000031587808 */ /* 0x000fc40007000000 */
[----:B------:R-:W-:Y:S02]  /*32e0*/  FSEL R166, R56, -INF , !P3 ;  /* 0xff80000038a67808 */ /* 0x000fe40005800000 */
[C---:B------:R-:W-:Y:S02]  /*32f0*/  ISETP.GE.AND P2, PT, R5.reuse, R19, PT ;  /* 0x000000130500720c */ /* 0x040fe40003f46270 */
[----:B------:R-:W-:Y:S02]  /*3300*/  ISETP.GE.AND P6, PT, R5, R17, PT ;  /* 0x000000110500720c */ /* 0x000fe40003fc6270 */
[----:B------:R-:W-:Y:S02]  /*3310*/  ISETP.GE.AND P3, PT, R6, R19, PT ;  /* 0x000000130600720c */ /* 0x000fe40003f66270 */
[----:B------:R-:W-:Y:S02]  /*3320*/  IADD3 R5, R3, 0x21, RZ ;  /* 0x0000002103057810 */ /* 0x000fe40007ffe0ff */
[----:B------:R-:W-:-:S02]  /*3330*/  FSEL R95, R51, -INF , !P2 ;  /* 0xff800000335f7808 */ /* 0x000fc40005000000 */
[----:B------:R-:W-:Y:S01]  /*3340*/  FSEL R64, R43, -INF , !P6 ;  /* 0xff8000002b407808 */ /* 0x000fe20007000000 */
[-C--:B------:R-:W-:Y:S01]  /*3350*/  HMMA.16816.F32 R48, R8, R22.reuse, R168 ;  /* 0x000000160830723c */ /* 0x080fe200000018a8 */
[----:B------:R-:W-:Y:S02]  /*3360*/  FSEL R167, R34, -INF , !P3 ;  /* 0xff80000022a77808 */ /* 0x000fe40005800000 */
[C---:B------:R-:W-:Y:S02]  /*3370*/  ISETP.GE.AND P2, PT, R6.reuse, R17, PT ;  /* 0x000000110600720c */ /* 0x040fe40003f46270 */
[-C--:B------:R-:W-:Y:S02]  /*3380*/  ISETP.GE.AND P6, PT, R6, R18.reuse, PT ;  /* 0x000000120600720c */ /* 0x080fe40003fc6270 */
[----:B------:R-:W-:Y:S01]  /*3390*/  ISETP.GE.AND P3, PT, R5, R18, PT ;  /* 0x000000120500720c */ /* 0x000fe20003f66270 */
[----:B------:R-:W-:Y:S01]  /*33a0*/  HMMA.16816.F32 R40, R12, R22, R144 ;  /* 0x000000160c28723c */ /* 0x000fe20000001890 */
[----:B------:R-:W-:Y:S01]  /*33b0*/  IADD3 R6, R3, 0x28, RZ ;  /* 0x0000002803067810 */ /* 0x000fe20007ffe0ff */
[----:B------:R-:W1:Y:S01]  /*33c0*/  LDSM.16.M88.4 R20, [R220+0x2800] ;  /* 0x00280000dc14783b */ /* 0x000e620000000200 */
[----:B------:R-:W-:-:S02]  /*33d0*/  FSEL R151, R58, -INF , !P2 ;  /* 0xff8000003a977808 */ /* 0x000fc40005000000 */
[----:B------:R-:W-:Y:S02]  /*33e0*/  FSEL R149, R33, -INF , !P3 ;  /* 0xff80000021957808 */ /* 0x000fe40005800000 */
[-C--:B------:R-:W-:Y:S02]  /*33f0*/  ISETP.GE.AND P2, PT, R5, R16.reuse, PT ;  /* 0x000000100500720c */ /* 0x080fe40003f46270 */
[----:B------:R-:W-:Y:S02]  /*3400*/  ISETP.GE.AND P3, PT, R6, R16, PT ;  /* 0x000000100600720c */ /* 0x000fe40003f66270 */
[----:B------:R-:W-:Y:S02]  /*3410*/  FSEL R165, R32, -INF , !P6 ;  /* 0xff80000020a57808 */ /* 0x000fe40007000000 */
[----:B------:R-:W-:Y:S02]  /*3420*/  FSEL R148, R57, -INF , !P2 ;  /* 0xff80000039947808 */ /* 0x000fe40005000000 */
[----:B------:R-:W-:-:S02]  /*3430*/  FSEL R133, R28, -INF , !P3 ;  /* 0xff8000001c857808 */ /* 0x000fc40005800000 */
[C---:B------:R-:W-:Y:S02]  /*3440*/  ISETP.GE.AND P6, PT, R5.reuse, R17, PT ;  /* 0x000000110500720c */ /* 0x040fe40003fc6270 */
[-C--:B------:R-:W-:Y:S02]  /*3450*/  ISETP.GE.AND P2, PT, R5, R19.reuse, PT ;  /* 0x000000130500720c */ /* 0x080fe40003f46270 */
[----:B------:R-:W-:Y:S02]  /*3460*/  ISETP.GE.AND P3, PT, R6, R19, PT ;  /* 0x000000130600720c */ /* 0x000fe40003f66270 */
[----:B------:R-:W-:Y:S02]  /*3470*/  IADD3 R5, R3, 0x29, RZ ;  /* 0x0000002903057810 */ /* 0x000fe40007ffe0ff */
[----:B------:R-:W-:Y:S02]  /*3480*/  FSEL R150, R59, -INF , !P6 ;  /* 0xff8000003b967808 */ /* 0x000fe40007000000 */
[----:B------:R-:W-:Y:S01]  /*3490*/  FSEL R164, R35, -INF , !P2 ;  /* 0xff80000023a47808 */ /* 0x000fe20005000000 */
[----:B------:R-:W-:Y:S01]  /*34a0*/  HMMA.16816.F32 R56, R8, R26, R156 ;  /* 0x0000001a0838723c */ /* 0x000fe2000000189c */
[----:B------:R-:W-:-:S02]  /*34b0*/  FSEL R138, R38, -INF , !P3 ;  /* 0xff800000268a7808 */ /* 0x000fc40005800000 */
[C---:B------:R-:W-:Y:S02]  /*34c0*/  ISETP.GE.AND P6, PT, R6.reuse, R17, PT ;  /* 0x000000110600720c */ /* 0x040fe40003fc6270 */
[----:B------:R-:W-:Y:S02]  /*34d0*/  ISETP.GE.AND P2, PT, R6, R18, PT ;  /* 0x000000120600720c */ /* 0x000fe40003f46270 */
[----:B------:R-:W-:Y:S01]  /*34e0*/  ISETP.GE.AND P3, PT, R5, R16, PT ;  /* 0x000000100500720c */ /* 0x000fe20003f66270 */
[----:B------:R-:W-:Y:S01]  /*34f0*/  HMMA.16816.F32 R32, R12, R24, R108 ;  /* 0x000000180c20723c */ /* 0x000fe2000000186c */
[----:B------:R-:W-:Y:S02]  /*3500*/  IADD3 R6, R3, 0x30, RZ ;  /* 0x0000003003067810 */ /* 0x000fe40007ffe0ff */
[----:B------:R-:W-:Y:S02]  /*3510*/  FSEL R122, R30, -INF , !P6 ;  /* 0xff8000001e7a7808 */ /* 0x000fe40007000000 */
[----:B------:R-:W-:-:S02]  /*3520*/  FSEL R120, R29, -INF , !P3 ;  /* 0xff8000001d787808 */ /* 0x000fc40005800000 */
[----:B------:R-:W-:Y:S02]  /*3530*/  ISETP.GE.AND P6, PT, R5, R18, PT ;  /* 0x000000120500720c */ /* 0x000fe40003fc6270 */
[----:B------:R-:W-:Y:S02]  /*3540*/  ISETP.GE.AND P3, PT, R6, R16, PT ;  /* 0x000000100600720c */ /* 0x000fe40003f66270 */
[----:B------:R-:W-:Y:S02]  /*3550*/  FSEL R132, R36, -INF , !P2 ;  /* 0xff80000024847808 */ /* 0x000fe40005000000 */
[----:B------:R-:W-:Y:S02]  /*3560*/  FSEL R123, R37, -INF , !P6 ;  /* 0xff800000257b7808 */ /* 0x000fe40007000000 */
[----:B------:R-:W-:Y:S02]  /*3570*/  FSEL R198, R52, -INF , !P3 ;  /* 0xff80000034c67808 */ /* 0x000fe40005800000 */
[----:B------:R-:W-:-:S02]  /*3580*/  ISETP.GE.AND P2, PT, R5, R19, PT ;  /* 0x000000130500720c */ /* 0x000fc40003f46270 */
[----:B------:R-:W-:Y:S02]  /*3590*/  ISETP.GE.AND P6, PT, R5, R17, PT ;  /* 0x000000110500720c */ /* 0x000fe40003fc6270 */
[----:B------:R-:W-:Y:S02]  /*35a0*/  ISETP.GE.AND P3, PT, R6, R19, PT ;  /* 0x000000130600720c */ /* 0x000fe40003f66270 */
[----:B------:R-:W-:Y:S02]  /*35b0*/  IADD3 R5, R3, 0x31, RZ ;  /* 0x0000003103057810 */ /* 0x000fe40007ffe0ff */
[----:B------:R-:W-:Y:S02]  /*35c0*/  FSEL R137, R39, -INF , !P2 ;  /* 0xff80000027897808 */ /* 0x000fe40005000000 */
[----:B------:R-:W-:Y:S01]  /*35d0*/  FSEL R121, R31, -INF , !P6 ;  /* 0xff8000001f797808 */ /* 0x000fe20007000000 */
[----:B------:R-:W-:Y:S01]  /*35e0*/  HMMA.16816.F32 R36, R8, R24, R160 ;  /* 0x000000180824723c */ /* 0x000fe200000018a0 */
[----:B------:R-:W-:Y:S01]  /*35f0*/  FSEL R199, R46, -INF , !P3 ;  /* 0xff8000002ec77808 */ /* 0x000fe20005800000 */
[----:B------:R-:W2:Y:S01]  /*3600*/  LDSM.16.M88.4 R28, [R220+0x3000] ;  /* 0x00300000dc1c783b */ /* 0x000ea20000000200 */
[----:B------:R-:W-:-:S02]  /*3610*/  ISETP.GE.AND P2, PT, R6, R17, PT ;  /* 0x000000110600720c */ /* 0x000fc40003f46270 */
[-C--:B------:R-:W-:Y:S02]  /*3620*/  ISETP.GE.AND P6, PT, R6, R18.reuse, PT ;  /* 0x000000120600720c */ /* 0x080fe40003fc6270 */
[----:B------:R-:W-:Y:S02]  /*3630*/  ISETP.GE.AND P3, PT, R5, R18, PT ;  /* 0x000000120500720c */ /* 0x000fe40003f66270 */
[----:B------:R-:W-:Y:S02]  /*3640*/  IADD3 R6, R3, 0x38, RZ ;  /* 0x0000003803067810 */ /* 0x000fe40007ffe0ff */
[----:B------:R-:W-:Y:S02]  /*3650*/  FSEL R183, R54, -INF , !P2 ;  /* 0xff80000036b77808 */ /* 0x000fe40005000000 */
[----:B------:R-:W-:Y:S02]  /*3660*/  FSEL R181, R45, -INF , !P3 ;  /* 0xff8000002db57808 */ /* 0x000fe40005800000 */
[----:B------:R-:W-:-:S02]  /*3670*/  ISETP.GE.AND P2, PT, R5, R16, PT ;  /* 0x000000100500720c */ /* 0x000fc40003f46270 */
[----:B------:R-:W-:Y:S02]  /*3680*/  ISETP.GE.AND P3, PT, R6, R16, PT ;  /* 0x000000100600720c */ /* 0x000fe40003f66270 */
[----:B------:R-:W-:Y:S02]  /*3690*/  FSEL R197, R44, -INF , !P6 ;  /* 0xff8000002cc57808 */ /* 0x000fe40007000000 */
[----:B------:R-:W-:Y:S02]  /*36a0*/  FSEL R180, R53, -INF , !P2 ;  /* 0xff80000035b47808 */ /* 0x000fe40005000000 */
[----:B------:R-:W-:Y:S02]  /*36b0*/  FSEL R161, R40, -INF , !P3 ;  /* 0xff80000028a17808 */ /* 0x000fe40005800000 */
[C---:B------:R-:W-:Y:S02]  /*36c0*/  ISETP.GE.AND P6, PT, R5.reuse, R17, PT ;  /* 0x000000110500720c */ /* 0x040fe40003fc6270 */
[----:B------:R-:W-:-:S02]  /*36d0*/  ISETP.GE.AND P2, PT, R5, R19, PT ;  /* 0x000000130500720c */ /* 0x000fc40003f46270 */
[----:B------:R-:W-:Y:S02]  /*36e0*/  ISETP.GE.AND P3, PT, R6, R19, PT ;  /* 0x000000130600720c */ /* 0x000fe40003f66270 */
[----:B------:R-:W-:Y:S02]  /*36f0*/  IADD3 R5, R3, 0x39, RZ ;  /* 0x0000003903057810 */ /* 0x000fe40007ffe0ff */
[----:B------:R-:W-:Y:S02]  /*3700*/  FSEL R182, R55, -INF , !P6 ;  /* 0xff80000037b67808 */ /* 0x000fe40007000000 */
[----:B------:R-:W-:Y:S01]  /*3710*/  FSEL R196, R47, -INF , !P2 ;  /* 0xff8000002fc47808 */ /* 0x000fe20005000000 */
[----:B-1----:R-:W-:Y:S01]  /*3720*/  HMMA.16816.F32 R52, R12, R20, R80 ;  /* 0x000000140c34723c */ /* 0x002fe20000001850 */
[----:B------:R-:W-:Y:S02]  /*3730*/  FSEL R170, R50, -INF , !P3 ;  /* 0xff80000032aa7808 */ /* 0x000fe40005800000 */
[----:B------:R-:W-:-:S02]  /*3740*/  ISETP.GE.AND P6, PT, R6, R17, PT ;  /* 0x000000110600720c */ /* 0x000fc40003fc6270 */
[----:B------:R-:W-:Y:S02]  /*3750*/  ISETP.GE.AND P2, PT, R6, R18, PT ;  /* 0x000000120600720c */ /* 0x000fe40003f46270 */
[----:B------:R-:W-:Y:S01]  /*3760*/  ISETP.GE.AND P3, PT, R5, R16, PT ;  /* 0x000000100500720c */ /* 0x000fe20003f66270 */
[----:B------:R-:W-:Y:S01]  /*3770*/  HMMA.16816.F32 R44, R12, R26, R104 ;  /* 0x0000001a0c2c723c */ /* 0x000fe20000001868 */
[----:B------:R-:W-:Y:S01]  /*3780*/  IADD3 R6, R3, 0x40, RZ ;  /* 0x0000004003067810 */ /* 0x000fe20007ffe0ff */
[----:B------:R-:W1:Y:S01]  /*3790*/  LDSM.16.M88.4 R24, [R220+0x3800] ;  /* 0x00380000dc18783b */ /* 0x000e620000000200 */
[----:B------:R-:W-:Y:S01]  /*37a0*/  FSEL R147, R42, -INF , !P6 ;  /* 0xff8000002a937808 */ /* 0x000fe20007000000 */
[----:B------:R-:W-:-:S04]  /*37b0*/  DEPBAR.LE SB0, 0x0 ;  /* 0x000080000000791a */ /* 0x000fc80000000000 */
[----:B------:R-:W-:Y:S01]  /*37c0*/  FSEL R144, R41, -INF , !P3 ;  /* 0xff80000029907808 */ /* 0x000fe20005800000 */
[----:B------:R-:W-:Y:S01]  /*37d0*/  BAR.SYNC.DEFER_BLOCKING 0x0 ;  /* 0x0000000000007b1d */ /* 0x000fe20000010000 */
[----:B------:R-:W-:Y:S02]  /*37e0*/  ISETP.GE.AND P6, PT, R5, R18, PT ;  /* 0x000000120500720c */ /* 0x000fe40003fc6270 */
[----:B------:R-:W-:Y:S02]  /*37f0*/  ISETP.GE.AND P3, PT, R6, R16, PT ;  /* 0x000000100600720c */ /* 0x000fe40003f66270 */
[----:B------:R-:W-:Y:S02]  /*3800*/  FSEL R157, R48, -INF , !P2 ;  /* 0xff800000309d7808 */ /* 0x000fe40005000000 */
[----:B------:R-:W-:Y:S02]  /*3810*/  FSEL R156, R49, -INF , !P6 ;  /* 0xff800000319c7808 */ /* 0x000fe40007000000 */
[----:B------:R-:W-:-:S02]  /*3820*/  FSEL R244, R32, -INF , !P3 ;  /* 0xff80000020f47808 */ /* 0x000fc40005800000 */
[C---:B------:R-:W-:Y:S02]  /*3830*/  ISETP.GE.AND P2, PT, R5.reuse, R19, PT ;  /* 0x000000130500720c */ /* 0x040fe40003f46270 */
[----:B------:R-:W-:Y:S02]  /*3840*/  ISETP.GE.AND P6, PT, R5, R17, PT ;  /* 0x000000110500720c */ /* 0x000fe40003fc6270 */
[----:B------:R-:W-:Y:S02]  /*3850*/  ISETP.GE.AND P3, PT, R6, R19, PT ;  /* 0x000000130600720c */ /* 0x000fe40003f66270 */
[----:B------:R-:W-:Y:S02]  /*3860*/  IADD3 R5, R3, 0x41, RZ ;  /* 0x0000004103057810 */ /* 0x000fe40007ffe0ff */
[----:B------:R-:W-:Y:S02]  /*3870*/  FSEL R168, R51, -INF , !P2 ;  /* 0xff80000033a87808 */ /* 0x000fe40005000000 */
[----:B------:R-:W-:Y:S01]  /*3880*/  FSEL R145, R43, -INF , !P6 ;  /* 0xff8000002b917808 */ /* 0x000fe20007000000 */
[----:B------:R-:W-:Y:S01]  /*3890*/  HMMA.16816.F32 R48, R8, R20, R152 ;  /* 0x000000140830723c */ /* 0x000fe20000001898 */
[----:B------:R-:W-:-:S02]  /*38a0*/  FSEL R134, R38, -INF , !P3 ;  /* 0xff80000026867808 */ /* 0x000fc40005800000 */
[C---:B------:R-:W-:Y:S02]  /*38b0*/  ISETP.GE.AND P2, PT, R6.reuse, R17, PT ;  /* 0x000000110600720c */ /* 0x040fe40003f46270 */
[-C--:B------:R-:W-:Y:S02]  /*38c0*/  ISETP.GE.AND P6, PT, R6, R18.reuse, PT ;  /* 0x000000120600720c */ /* 0x080fe40003fc6270 */
[----:B------:R-:W-:Y:S01]  /*38d0*/  ISETP.GE.AND P3, PT, R5, R18, PT ;  /* 0x000000120500720c */ /* 0x000fe20003f66270 */
[----:B--2---:R-:W-:Y:S01]  /*38e0*/  HMMA.16816.F32 R40, R12, R28, R72 ;  /* 0x0000001c0c28723c */ /* 0x004fe20000001848 */
[----:B------:R-:W-:Y:S02]  /*38f0*/  IADD3 R6, R3, 0x48, RZ ;  /* 0x0000004803067810 */ /* 0x000fe40007ffe0ff */
[----:B------:R-:W-:Y:S02]  /*3900*/  FSEL R238, R34, -INF , !P2 ;  /* 0xff80000022ee7808 */ /* 0x000fe40005000000 */
[----:B------:R-:W-:-:S02]  /*3910*/  FSEL R248, R37, -INF , !P3 ;  /* 0xff80000025f87808 */ /* 0x000fc40005800000 */
[CC--:B------:R-:W-:Y:S02]  /*3920*/  ISETP.GE.AND P2, PT, R5.reuse, R16.reuse, PT ;  /* 0x000000100500720c */ /* 0x0c0fe40003f46270 */
[----:B------:R-:W-:Y:S02]  /*3930*/  ISETP.GE.AND P3, PT, R6, R16, PT ;  /* 0x000000100600720c */ /* 0x000fe40003f66270 */
[----:B------:R-:W-:Y:S02]  /*3940*/  FSEL R249, R36, -INF , !P6 ;  /* 0xff80000024f97808 */ /* 0x000fe40007000000 */
[----:B------:R-:W-:Y:S02]  /*3950*/  ISETP.GE.AND P6, PT, R5, R17, PT ;  /* 0x000000110500720c */ /* 0x000fe40003fc6270 */
[----:B------:R-:W-:Y:S02]  /*3960*/  FSEL R236, R33, -INF , !P2 ;  /* 0xff80000021ec7808 */ /* 0x000fe40005000000 */
[----:B------:R-:W-:-:S02]  /*3970*/  FSEL R213, R44, -INF , !P3 ;  /* 0xff8000002cd57808 */ /* 0x000fc40005800000 */
[-C--:B------:R-:W-:Y:S02]  /*3980*/  ISETP.GE.AND P2, PT, R5, R19.reuse, PT ;  /* 0x000000130500720c */ /* 0x080fe40003f46270 */
[----:B------:R-:W-:Y:S02]  /*3990*/  ISETP.GE.AND P3, PT, R6, R19, PT ;  /* 0x000000130600720c */ /* 0x000fe40003f66270 */
[----:B------:R-:W-:Y:S02]  /*39a0*/  IADD3 R5, R3, 0x49, RZ ;  /* 0x0000004903057810 */ /* 0x000fe40007ffe0ff */
[----:B------:R-:W-:Y:S02]  /*39b0*/  FSEL R237, R35, -INF , !P6 ;  /* 0xff80000023ed7808 */ /* 0x000fe40007000000 */
[----:B------:R-:W-:Y:S01]  /*39c0*/  HMMA.16816.F32 R32, R8, R22, R140 ;  /* 0x000000160820723c */ /* 0x000fe2000000188c */
[----:B------:R-:W-:Y:S02]  /*39d0*/  FSEL R252, R39, -INF , !P2 ;  /* 0xff80000027fc7808 */ /* 0x000fe40005000000 */
[----:B------:R-:W-:-:S02]  /*39e0*/  FSEL R251, R58, -INF , !P3 ;  /* 0xff8000003afb7808 */ /* 0x000fc40005800000 */
[C---:B------:R-:W-:Y:S02]  /*39f0*/  ISETP.GE.AND P6, PT, R6.reuse, R17, PT ;  /* 0x000000110600720c */ /* 0x040fe40003fc6270 */
[----:B------:R-:W-:Y:S01]  /*3a00*/  ISETP.GE.AND P2, PT, R6, R18, PT ;  /* 0x000000120600720c */ /* 0x000fe20003f46270 */
[----:B------:R-:W-:Y:S01]  /*3a10*/  HMMA.16816.F32 R20, R12, R22, R76 ;  /* 0x000000160c14723c */ /* 0x000fe2000000184c */
        /* <DEDUP_REMOVED lines=8> */
[----:B------:R-:W-:Y:S02]  /*3aa0*/  ISETP.GE.AND P3, PT, R6, R16, PT ;  /* 0x000000100600720c */ /* 0x000fe40003f66270 */
[----:B------:R-:W-:Y:S02]  /*3ab0*/  FSEL R246, R57, -INF , !P6 ;  /* 0xff80000039f67808 */ /* 0x000fe40007000000 */
[----:B------:R-:W-:Y:S02]  /*3ac0*/  FSEL R250, R59, -INF , !P2 ;  /* 0xff8000003bfa7808 */ /* 0x000fe40005000000 */
[----:B------:R-:W-:-:S02]  /*3ad0*/  FSEL R204, R52, -INF , !P3 ;  /* 0xff80000034cc7808 */ /* 0x000fc40005800000 */
[-C--:B------:R-:W-:Y:S02]  /*3ae0*/  ISETP.GE.AND P6, PT, R5, R17.reuse, PT ;  /* 0x000000110500720c */ /* 0x080fe40003fc6270 */
[C---:B------:R-:W-:Y:S02]  /*3af0*/  ISETP.GE.AND P2, PT, R6.reuse, R17, PT ;  /* 0x000000110600720c */ /* 0x040fe40003f46270 */
[----:B------:R-:W-:Y:S02]  /*3b00*/  ISETP.GE.AND P3, PT, R6, R19, PT ;  /* 0x000000130600720c */ /* 0x000fe40003f66270 */
[----:B------:R-:W-:Y:S02]  /*3b10*/  IADD3 R5, R3, 0x51, RZ ;  /* 0x0000005103057810 */ /* 0x000fe40007ffe0ff */
[----:B------:R-:W-:Y:S02]  /*3b20*/  FSEL R208, R47, -INF , !P6 ;  /* 0xff8000002fd07808 */ /* 0x000fe40007000000 */
[----:B------:R-:W-:Y:S01]  /*3b30*/  FSEL R210, R54, -INF , !P2 ;  /* 0xff80000036d27808 */ /* 0x000fe20005000000 */
[----:B------:R-:W-:Y:S01]  /*3b40*/  HMMA.16816.F32 R44, R8, R28, R172 ;  /* 0x0000001c082c723c */ /* 0x000fe200000018ac */
[----:B------:R-:W-:-:S02]  /*3b50*/  FSEL R247, R50, -INF , !P3 ;  /* 0xff80000032f77808 */ /* 0x000fc40005800000 */
[----:B------:R-:W-:Y:S02]  /*3b60*/  ISETP.GE.AND P6, PT, R6, R18, PT ;  /* 0x000000120600720c */ /* 0x000fe40003fc6270 */
[C---:B------:R-:W-:Y:S02]  /*3b70*/  ISETP.GE.AND P2, PT, R5.reuse, R16, PT ;  /* 0x000000100500720c */ /* 0x040fe40003f46270 */
[----:B------:R-:W-:Y:S02]  /*3b80*/  ISETP.GE.AND P3, PT, R5, R18, PT ;  /* 0x000000120500720c */ /* 0x000fe40003f66270 */
[----:B------:R-:W-:Y:S02]  /*3b90*/  IADD3 R6, R3, 0x58, RZ ;  /* 0x0000005803067810 */ /* 0x000fe40007ffe0ff */
        /* <DEDUP_REMOVED lines=9> */
[-C--:B-1----:R-:W-:Y:S01]  /*3c30*/  HMMA.16816.F32 R52, R12, R24.reuse, R112 ;  /* 0x000000180c34723c */ /* 0x082fe20000001870 */
[----:B------:R-:W-:Y:S02]  /*3c40*/  FSEL R201, R22, -INF , !P3 ;  /* 0xff80000016c97808 */ /* 0x000fe40005800000 */
[C---:B------:R-:W-:Y:S02]  /*3c50*/  ISETP.GE.AND P2, PT, R6.reuse, R16, PT ;  /* 0x000000100600720c */ /* 0x040fe40003f46270 */
[-C--:B------:R-:W-:Y:S02]  /*3c60*/  ISETP.GE.AND P6, PT, R6, R18.reuse, PT ;  /* 0x000000120600720c */ /* 0x080fe40003fc6270 */
[----:B------:R-:W-:Y:S01]  /*3c70*/  ISETP.GE.AND P3, PT, R5, R18, PT ;  /* 0x000000120500720c */ /* 0x000fe20003f66270 */
[----:B------:R-:W-:Y:S01]  /*3c80*/  HMMA.16816.F32 R48, R8, R24, R176 ;  /* 0x000000180830723c */ /* 0x000fe200000018b0 */
[----:B------:R-:W-:-:S02]  /*3c90*/  FSEL R200, R20, -INF , !P2 ;  /* 0xff80000014c87808 */ /* 0x000fc40005000000 */
[----:B------:R-:W-:Y:S02]  /*3ca0*/  FSEL R206, R32, -INF , !P6 ;  /* 0xff80000020ce7808 */ /* 0x000fe40007000000 */
[----:B------:R-:W-:Y:S02]  /*3cb0*/  FSEL R205, R33, -INF , !P3 ;  /* 0xff80000021cd7808 */ /* 0x000fe40005800000 */
[----:B------:R-:W-:Y:S02]  /*3cc0*/  ISETP.GE.AND P2, PT, R6, R19, PT ;  /* 0x000000130600720c */ /* 0x000fe40003f46270 */
[C---:B------:R-:W-:Y:S02]  /*3cd0*/  ISETP.GE.AND P6, PT, R5.reuse, R16, PT ;  /* 0x000000100500720c */ /* 0x040fe40003fc6270 */
[----:B------:R-:W-:Y:S02]  /*3ce0*/  ISETP.GE.AND P3, PT, R5, R17, PT ;  /* 0x000000110500720c */ /* 0x000fe40003f66270 */
[----:B------:R-:W-:-:S02]  /*3cf0*/  FSEL R235, R34, -INF , !P2 ;  /* 0xff80000022eb7808 */ /* 0x000fc40005000000 */
[----:B------:R-:W-:Y:S02]  /*3d00*/  FSEL R173, R21, -INF , !P6 ;  /* 0xff80000015ad7808 */ /* 0x000fe40007000000 */
[----:B------:R-:W-:Y:S02]  /*3d10*/  FSEL R179, R23, -INF , !P3 ;  /* 0xff80000017b37808 */ /* 0x000fe40005800000 */
[----:B------:R-:W-:Y:S01]  /*3d20*/  ISETP.GE.AND P2, PT, R5, R19, PT ;  /* 0x000000130500720c */ /* 0x000fe20003f46270 */
[----:B------:R-:W-:Y:S01]  /*3d30*/  HMMA.16816.F32 R20, R8, R30, R184 ;  /* 0x0000001e0814723c */ /* 0x000fe200000018b8 */
[----:B------:R-:W-:Y:S02]  /*3d40*/  IADD3 R6, R3, 0x60, RZ ;  /* 0x0000006003067810 */ /* 0x000fe40007ffe0ff */
[----:B------:R-:W-:Y:S02]  /*3d50*/  FSEL R214, R35, -INF , !P2 ;  /* 0xff80000023d67808 */ /* 0x000fe40005000000 */
[----:B------:R-:W-:-:S02]  /*3d60*/  ISETP.GE.AND P3, PT, R6, R16, PT ;  /* 0x000000100600720c */ /* 0x000fc40003f66270 */
[----:B------:R-:W-:Y:S01]  /*3d70*/  ISETP.GE.AND P2, PT, R6, R17, PT ;  /* 0x000000110600720c */ /* 0x000fe20003f46270 */
[----:B------:R-:W-:Y:S01]  /*3d80*/  HMMA.16816.F32 R32, R8, R26, R192 ;  /* 0x0000001a0820723c */ /* 0x000fe200000018c0 */
[----:B------:R-:W-:Y:S02]  /*3d90*/  IADD3 R5, R3, 0x61, RZ ;  /* 0x0000006103057810 */ /* 0x000fe40007ffe0ff */
[----:B------:R-:W-:Y:S02]  /*3da0*/  FSEL R172, R40, -INF , !P3 ;  /* 0xff80000028ac7808 */ /* 0x000fe40005800000 */
[----:B------:R-:W-:Y:S02]  /*3db0*/  FSEL R177, R42, -INF , !P2 ;  /* 0xff8000002ab17808 */ /* 0x000fe40005000000 */
[C---:B------:R-:W-:Y:S01]  /*3dc0*/  ISETP.GE.AND P6, PT, R6.reuse, R18, PT ;  /* 0x000000120600720c */ /* 0x040fe20003fc6270 */
[----:B------:R-:W-:Y:S01]  /*3dd0*/  HMMA.16816.F32 R8, R12, R84, R188 ;  /* 0x000000540c08723c */ /* 0x000fe200000018bc */
[----:B------:R-:W-:-:S02]  /*3de0*/  ISETP.GE.AND P3, PT, R6, R19, PT ;  /* 0x000000130600720c */ /* 0x000fc40003f66270 */
[----:B------:R-:W-:Y:S02]  /*3df0*/  ISETP.GE.AND P2, PT, R5, R16, PT ;  /* 0x000000100500720c */ /* 0x000fe40003f46270 */
[----:B------:R-:W-:Y:S02]  /*3e00*/  FSEL R185, R44, -INF , !P6 ;  /* 0xff8000002cb97808 */ /* 0x000fe40007000000 */
[----:B------:R-:W-:Y:S01]  /*3e10*/  FSEL R209, R46, -INF , !P3 ;  /* 0xff8000002ed17808 */ /* 0x000fe20005800000 */
[----:B------:R-:W-:Y:S01]  /*3e20*/  HMMA.16816.F32 R28, R12, R30, R128 ;  /* 0x0000001e0c1c723c */ /* 0x000fe20000001880 */
[----:B------:R-:W-:Y:S02]  /*3e30*/  FSEL R152, R41, -INF , !P2 ;  /* 0xff80000029987808 */ /* 0x000fe40005000000 */
[C---:B------:R-:W-:Y:S02]  /*3e40*/  ISETP.GE.AND P6, PT, R5.reuse, R17, PT ;  /* 0x000000110500720c */ /* 0x040fe40003fc6270 */
[----:B------:R-:W-:-:S02]  /*3e50*/  ISETP.GE.AND P3, PT, R5, R18, PT ;  /* 0x000000120500720c */ /* 0x000fc40003f66270 */
[----:B------:R-:W-:Y:S01]  /*3e60*/  ISETP.GE.AND P2, PT, R5, R19, PT ;  /* 0x000000130500720c */ /* 0x000fe20003f46270 */
[----:B------:R-:W-:Y:S01]  /*3e70*/  HMMA.16816.F32 R12, R12, R26, R124 ;  /* 0x0000001a0c0c723c */ /* 0x000fe2000000187c */
[----:B------:R-:W-:Y:S02]  /*3e80*/  IADD3 R5, R3, 0x68, RZ ;  /* 0x0000006803057810 */ /* 0x000fe40007ffe0ff */
        /* <DEDUP_REMOVED lines=8> */
[----:B------:R-:W-:Y:S02]  /*3f10*/  FSEL R186, R22, -INF , !P2 ;  /* 0xff80000016ba7808 */ /* 0x000fe40005000000 */
[----:B------:R-:W-:-:S02]  /*3f20*/  FSEL R175, R21, -INF , !P3 ;  /* 0xff80000015af7808 */ /* 0x000fc40005800000 */
[----:B------:R-:W-:Y:S02]  /*3f30*/  FSEL R39, R39, -INF , !P0 ;  /* 0xff80000027277808 */ /* 0x000fe40004000000 */
[----:B------:R-:W-:Y:S02]  /*3f40*/  ISETP.GE.AND P6, PT, R5, R16, PT ;  /* 0x000000100500720c */ /* 0x000fe40003fc6270 */
[----:B------:R-:W-:Y:S02]  /*3f50*/  ISETP.GE.AND P2, PT, R7, R19, PT ;  /* 0x000000130700720c */ /* 0x000fe40003f46270 */
[-C--:B------:R-:W-:Y:S02]  /*3f60*/  ISETP.GE.AND P3, PT, R5, R17.reuse, PT ;  /* 0x000000110500720c */ /* 0x080fe40003f66270 */
[----:B------:R-:W-:Y:S02]  /*3f70*/  ISETP.GE.AND P0, PT, R6, R17, PT ;  /* 0x000000110600720c */ /* 0x000fe40003f06270 */
[----:B------:R-:W-:-:S02]  /*3f80*/  IADD3 R5, R3, 0x71, RZ ;  /* 0x0000007103057810 */ /* 0x000fc40007ffe0ff */
[----:B------:R-:W-:Y:S02]  /*3f90*/  FSEL R184, R23, -INF , !P2 ;  /* 0xff80000017b87808 */ /* 0x000fe40005000000 */
[----:B------:R-:W-:Y:S02]  /*3fa0*/  FSEL R146, R54, -INF , !P0 ;  /* 0xff80000036927808 */ /* 0x000fe40004000000 */
[-C--:B------:R-:W-:Y:S02]  /*3fb0*/  ISETP.GE.AND P2, PT, R6, R16.reuse, PT ;  /* 0x000000100600720c */ /* 0x080fe40003f46270 */
[----:B------:R-:W-:Y:S02]  /*3fc0*/  ISETP.GE.AND P0, PT, R5, R16, PT ;  /* 0x000000100500720c */ /* 0x000fe40003f06270 */
[----:B------:R-:W-:Y:S02]  /*3fd0*/  FSEL R37, R37, -INF , !P5 ;  /* 0xff80000025257808 */ /* 0x000fe40006800000 */
[----:B------:R-:W-:-:S02]  /*3fe0*/  FSEL R143, R52, -INF , !P2 ;  /* 0xff800000348f7808 */ /* 0x000fc40005000000 */
[----:B------:R-:W-:Y:S02]  /*3ff0*/  FSEL R128, R53, -INF , !P0 ;  /* 0xff80000035807808 */ /* 0x000fe40004000000 */
[C---:B------:R-:W-:Y:S02]  /*4000*/  ISETP.GE.AND P5, PT, R6.reuse, R18, PT ;  /* 0x000000120600720c */ /* 0x040fe40003fa6270 */
[-C--:B------:R-:W-:Y:S02]  /*4010*/  ISETP.GE.AND P2, PT, R6, R19.reuse, PT ;  /* 0x000000130600720c */ /* 0x080fe40003f46270 */
[----:B------:R-:W-:Y:S02]  /*4020*/  ISETP.GE.AND P0, PT, R5, R19, PT ;  /* 0x000000130500720c */ /* 0x000fe40003f06270 */
[----:B------:R-:W-:Y:S02]  /*4030*/  FSEL R169, R48, -INF , !P5 ;  /* 0xff80000030a97808 */ /* 0x000fe40006800000 */
[----:B------:R-:W-:-:S02]  /*4040*/  FSEL R174, R50, -INF , !P2 ;  /* 0xff80000032ae7808 */ /* 0x000fc40005000000 */
[----:B------:R-:W-:Y:S02]  /*4050*/  FSEL R171, R51, -INF , !P0 ;  /* 0xff80000033ab7808 */ /* 0x000fe40004000000 */
[C---:B------:R-:W-:Y:S02]  /*4060*/  ISETP.GE.AND P5, PT, R5.reuse, R17, PT ;  /* 0x000000110500720c */ /* 0x040fe40003fa6270 */
[----:B------:R-:W-:Y:S02]  /*4070*/  ISETP.GE.AND P2, PT, R5, R18, PT ;  /* 0x000000120500720c */ /* 0x000fe40003f46270 */
[C---:B------:R-:W-:Y:S02]  /*4080*/  ISETP.GE.AND P0, PT, R3.reuse, R16, PT ;  /* 0x000000100300720c */ /* 0x040fe40003f06270 */
[----:B------:R-:W-:Y:S02]  /*4090*/  IADD3 R5, R3, 0x78, RZ ;  /* 0x0000007803057810 */ /* 0x000fe40007ffe0ff */
[----:B------:R-:W-:-:S02]  /*40a0*/  FSEL R25, R11, -INF , !P1 ;  /* 0xff8000000b197808 */ /* 0x000fc40004800000 */
[----:B------:R-:W-:Y:S02]  /*40b0*/  FSEL R22, R8, -INF , !P0 ;  /* 0xff80000008167808 */ /* 0x000fe40004000000 */
[C---:B------:R-:W-:Y:S02]  /*40c0*/  ISETP.GE.AND P1, PT, R5.reuse, R18, PT ;  /* 0x000000120500720c */ /* 0x040fe40003f26270 */
[----:B------:R-:W-:Y:S02]  /*40d0*/  ISETP.GE.AND P0, PT, R5, R19, PT ;  /* 0x000000130500720c */ /* 0x000fe40003f06270 */
[----:B------:R-:W-:Y:S02]  /*40e0*/  FSEL R23, R9, -INF , !P4 ;  /* 0xff80000009177808 */ /* 0x000fe40006000000 */
[----:B------:R-:W-:Y:S02]  /*40f0*/  FSEL R158, R32, -INF , !P1 ;  /* 0xff800000209e7808 */ /* 0x000fe40004800000 */
[----:B------:R-:W-:-:S02]  /*4100*/  FSEL R162, R34, -INF , !P0 ;  /* 0xff80000022a27808 */ /* 0x000fc40004000000 */
[C---:B------:R-:W-:Y:S02]  /*4110*/  ISETP.GE.AND P4, PT, R3.reuse, R17, PT ;  /* 0x000000110300720c */ /* 0x040fe40003f86270 */
[C---:B------:R-:W-:Y:S02]  /*4120*/  ISETP.GE.AND P1, PT, R3.reuse, R18, PT ;  /* 0x000000120300720c */ /* 0x040fe40003f26270 */
[C---:B------:R-:W-:Y:S02]  /*4130*/  ISETP.GE.AND P0, PT, R3.reuse, R19, PT ;  /* 0x000000130300720c */ /* 0x040fe40003f06270 */
[----:B------:R-:W-:Y:S02]  /*4140*/  IADD3 R3, R3, 0x79, RZ ;  /* 0x0000007903037810 */ /* 0x000fe40007ffe0ff */
[----:B------:R-:W-:Y:S02]  /*4150*/  FSEL R38, R38, -INF , !P0 ;  /* 0xff80000026267808 */ /* 0x000fe40004000000 */
[----:B------:R-:W-:-:S02]  /*4160*/  ISETP.GE.AND P0, PT, R3, R16, PT ;  /* 0x000000100300720c */ /* 0x000fc40003f06270 */
[----:B------:R-:W-:Y:S02]  /*4170*/  FSEL R127, R28, -INF , !P6 ;  /* 0xff8000001c7f7808 */ /* 0x000fe40007000000 */
[----:B------:R-:W-:Y:S02]  /*4180*/  FSEL R124, R13, -INF , !P0 ;  /* 0xff8000000d7c7808 */ /* 0x000fe40004000000 */
[----:B------:R-:W-:Y:S02]  /*4190*/  PLOP3.LUT P0, PT, PT, PT, UP0, 0x80, 0x0 ;  /* 0x000000000000781c */ /* 0x000fe40003f0f008 */
[----:B------:R-:W-:Y:S02]  /*41a0*/  ISETP.GE.AND P6, PT, R3, R18, PT ;  /* 0x000000120300720c */ /* 0x000fe40003fc6270 */
[----:B------:R-:W-:Y:S02]  /*41b0*/  FSEL R142, R55, -INF , !P5 ;  /* 0xff800000378e7808 */ /* 0x000fe40006800000 */
[----:B------:R-:W-:-:S02]  /*41c0*/  FSEL R160, R49, -INF , !P2 ;  /* 0xff80000031a07808 */ /* 0x000fc40005000000 */
[----:B------:R-:W-:Y:S02]  /*41d0*/  FSEL R24, R10, -INF , !P4 ;  /* 0xff8000000a187808 */ /* 0x000fe40006000000 */
[----:B------:R-:W-:Y:S02]  /*41e0*/  FSEL R36, R36, -INF , !P1 ;  /* 0xff80000024247808 */ /* 0x000fe40004800000 */
[----:B------:R-:W-:Y:S02]  /*41f0*/  FSEL R154, R30, -INF , !P3 ;  /* 0xff8000001e9a7808 */ /* 0x000fe40005800000 */
[----:B------:R-:W-:Y:S02]  /*4200*/  FSEL R159, R33, -INF , !P6 ;  /* 0xff800000219f7808 */ /* 0x000fe40007000000 */
[C---:B------:R-:W-:Y:S02]  /*4210*/  ISETP.GE.AND P5, PT, R7.reuse, R16, PT ;  /* 0x000000100700720c */ /* 0x040fe40003fa6270 */
[----:B------:R-:W-:-:S02]  /*4220*/  ISETP.GE.AND P2, PT, R7, R17, PT ;  /* 0x000000110700720c */ /* 0x000fc40003f46270 */
[C---:B------:R-:W-:Y:S02]  /*4230*/  ISETP.GE.AND P4, PT, R5.reuse, R16, PT ;  /* 0x000000100500720c */ /* 0x040fe40003f86270 */
[----:B------:R-:W-:Y:S02]  /*4240*/  ISETP.GE.AND P1, PT, R5, R17, PT ;  /* 0x000000110500720c */ /* 0x000fe40003f26270 */
[C---:B------:R-:W-:Y:S02]  /*4250*/  ISETP.GE.AND P3, PT, R3.reuse, R19, PT ;  /* 0x000000130300720c */ /* 0x040fe40003f66270 */
[----:B------:R-:W-:Y:S02]  /*4260*/  ISETP.GE.AND P6, PT, R3, R17, PT ;  /* 0x000000110300720c */ /* 0x000fe40003fc6270 */
[----:B------:R-:W-:Y:S02]  /*4270*/  FSEL R163, R35, -INF , !P3 ;  /* 0xff80000023a37808 */ /* 0x000fe40005800000 */
[----:B------:R-:W-:-:S02]  /*4280*/  FSEL R126, R29, -INF , !P5 ;  /* 0xff8000001d7e7808 */ /* 0x000fc40006800000 */
[----:B------:R-:W-:Y:S02]  /*4290*/  FSEL R155, R31, -INF , !P2 ;  /* 0xff8000001f9b7808 */ /* 0x000fe40005000000 */
[----:B------:R-:W-:Y:S02]  /*42a0*/  FSEL R125, R12, -INF , !P4 ;  /* 0xff8000000c7d7808 */ /* 0x000fe40006000000 */
[----:B------:R-:W-:Y:S02]  /*42b0*/  FSEL R141, R14, -INF , !P1 ;  /* 0xff8000000e8d7808 */ /* 0x000fe40004800000 */
[----:B------:R-:W-:Y:S01]  /*42c0*/  FSEL R140, R15, -INF , !P6 ;  /* 0xff8000000f8c7808 */ /* 0x000fe20007000000 */
[----:B------:R-:W-:Y:S05]  /*42d0*/  @!P0 BRA `(.L_x_23) ;  /* 0x0000028000008947 */ /* 0x000fea0003800000 */
[----:B------:R-:W2:Y:S01]  /*42e0*/  LDL.64 R218, [R1+0x88] ;  /* 0x0000880001da7983 */ /* 0x000ea20000100a00 */
[----:B------:R-:W-:Y:S01]  /*42f0*/  UIADD3 UR7, UR8, -0x2, URZ ;  /* 0xfffffffe08077890 */ /* 0x000fe2000fffe03f */
[----:B------:R-:W-:-:S03]  /*4300*/  IMAD.U32 R3, RZ, RZ, UR6 ;  /* 0x00000006ff037e24 */ /* 0x000fc6000f8e00ff */
[----:B------:R-:W-:Y:S02]  /*4310*/  USHF.R.S32.HI UR5, URZ, 0x1f, UR7 ;  /* 0x0000001f3f057899 */ /* 0x000fe40008011407 */
[----:B------:R-:W-:Y:S01]  /*4320*/  UIMAD UR20, UR20, UR7, URZ ;  /* 0x00000007141472a4 */ /* 0x000fe2000f8e023f */
[----:B------:R-:W-:Y:S01]  /*4330*/  IMAD.U32 R6, RZ, RZ, UR7 ;  /* 0x00000007ff067e24 */ /* 0x000fe2000f8e00ff */
[----:B------:R-:W-:Y:S02]  /*4340*/  USHF.L.U32 UR7, UR6, 0x5, URZ ;  /* 0x0000000506077899 */ /* 0x000fe4000800063f */
[----:B------:R-:W-:Y:S01]  /*4350*/  UIMAD UR5, UR5, UR21, UR20 ;  /* 0x00000015050572a4 */ /* 0x000fe2000f8e0214 */
[----:B--2---:R-:W-:-:S04]  /*4360*/  IMAD.WIDE.U32 R6, R6, UR21, R218 ;  /* 0x0000001506067c25 */ /* 0x004fc8000f8e00da */
[----:B------:R-:W-:Y:S01]  /*4370*/  IMAD.MOV.U32 R219, RZ, RZ, c[0x0][0x19c] ;  /* 0x00006700ffdb7624 */ /* 0x000fe200078e00ff */
[----:B------:R-:W-:Y:S02]  /*4380*/  IADD3 R5, R7, UR5, RZ ;  /* 0x0000000507057c10 */ /* 0x000fe4000fffe0ff */
[C---:B------:R-:W-:Y:S02]  /*4390*/  LEA R8, P1, R6.reuse, c[0x0][0x168], 0x1 ;  /* 0x00005a0006087a11 */ /* 0x040fe400078208ff */
[----:B------:R-:W-:Y:S02]  /*43a0*/  SHF.L.U64.HI R3, R3, 0x5, R219 ;  /* 0x0000000503037819 */ /* 0x000fe400000102db */
[----:B------:R-:W-:Y:S02]  /*43b0*/  LEA.HI.X R9, R6, c[0x0][0x16c], R5, 0x1, P1 ;  /* 0x00005b0006097a11 */ /* 0x000fe400008f0c05 */
[----:B------:R-:W-:-:S03]  /*43c0*/  IADD3 R6, P1, R8, UR7, RZ ;  /* 0x0000000708067c10 */ /* 0x000fc6000ff3e0ff */
[----:B------:R-:W-:Y:S01]  /*43d0*/  @!PT LDS RZ, [RZ] ;  /* 0x00000000fffff984 */ /* 0x000fe20000000800 */
[----:B------:R-:W-:Y:S01]  /*43e0*/  @!PT LDS RZ, [RZ] ;  /* 0x00000000fffff984 */ /* 0x000fe20000000800 */
[----:B------:R-:W-:Y:S01]  /*43f0*/  @!PT LDS RZ, [RZ] ;  /* 0x00000000fffff984 */ /* 0x000fe20000000800 */
[----:B------:R1:W-:Y:S02]  /*4400*/  LDGSTS.E.BYPASS.LTC128B.128 [R234+0x4000], [R8.64] ;  /* 0x0400000008ea7fae */ /* 0x0003e4000b901d50 */
[----:B------:R-:W-:Y:S01]  /*4410*/  IMAD.X R7, R3, 0x1, R9, P1 ;  /* 0x0000000103077824 */ /* 0x000fe200008e0609 */
[----:B------:R-:W-:-:S04]  /*4420*/  IADD3 R20, P1, R6, UR7, RZ ;  /* 0x0000000706147c10 */ /* 0x000fc8000ff3e0ff */
[----:B------:R2:W-:Y:S01]  /*4430*/  LDGSTS.E.BYPASS.LTC128B.128 [R234+0x4800], [R6.64] ;  /* 0x0480000006ea7fae */ /* 0x0005e2000b901d50 */
        /* <DEDUP_REMOVED lines=9> */
[----:B------:R-:W-:-:S05]  /*44d0*/  IMAD.X R11, R13, 0x1, R3, P1 ;  /* 0x000000010d0b7824 */ /* 0x000fca00008e0603 */
[----:B------:R3:W-:Y:S01]  /*44e0*/  LDGSTS.E.BYPASS.LTC128B.128 [R234+0x6800], [R10.64] ;  /* 0x068000000aea7fae */ /* 0x0007e2000b901d50 */
[----:B--2---:R-:W-:-:S05]  /*44f0*/  IADD3 R6, P1, R10, UR7, RZ ;  /* 0x000000070a067c10 */ /* 0x004fca000ff3e0ff */
[----:B------:R-:W-:Y:S01]  /*4500*/  IMAD.X R7, R11, 0x1, R3, P1 ;  /* 0x000000010b077824 */ /* 0x000fe200008e0603 */
[----:B-1----:R-:W-:-:S04]  /*4510*/  IADD3 R8, P1, R6, UR7, RZ ;  /* 0x0000000706087c10 */ /* 0x002fc8000ff3e0ff */
[----:B------:R3:W-:Y:S01]  /*4520*/  LDGSTS.E.BYPASS.LTC128B.128 [R234+0x7000], [R6.64] ;  /* 0x0700000006ea7fae */ /* 0x0007e2000b901d50 */
[----:B------:R-:W-:-:S05]  /*4530*/  IMAD.X R9, R7, 0x1, R3, P1 ;  /* 0x0000000107097824 */ /* 0x000fca00008e0603 */
[----:B------:R3:W-:Y:S04]  /*4540*/  LDGSTS.E.BYPASS.LTC128B.128 [R234+0x7800], [R8.64] ;  /* 0x0780000008ea7fae */ /* 0x0007e8000b901d50 */
[----:B------:R-:W0:Y:S02]  /*4550*/  LDGDEPBAR ;  /* 0x00000000000079af */ /* 0x000e240000000000 */
.L_x_23:
[----:B------:R-:W-:Y:S01]  /*4560*/  FMNMX.FTZ R3, R22, R23, !PT ;  /* 0x0000001716037209 */ /* 0x000fe20007810000 */
[----:B------:R-:W-:Y:S01]  /*4570*/  STL [R1+0x110], R232 ;  /* 0x000110e801007387 */ /* 0x000fe20000100800 */
[----:B------:R-:W-:Y:S01]  /*4580*/  MOV R129, R134 ;  /* 0x0000008600817202 */ /* 0x000fe20000000f00 */
[----:B------:R-:W-:Y:S01]  /*4590*/  IMAD.SHL.U32 R216, R0, 0x2, RZ ;  /* 0x0000000200d87824 */ /* 0x000fe200078e00ff */
[----:B------:R-:W-:Y:S01]  /*45a0*/  FMNMX.FTZ R3, R67, R3, !PT ;  /* 0x0000000343037209 */ /* 0x000fe20007810000 */
[----:B------:R-:W-:Y:S02]  /*45b0*/  STL [R1+0x10c], R231 ;  /* 0x00010ce701007387 */ /* 0x000fe40000100800 */
[----:B------:R-:W-:Y:S01]  /*45c0*/  IMAD R217, R4, 0x2, R216 ;  /* 0x0000000204d97824 */ /* 0x000fe200078e02d8 */
[----:B------:R-:W-:Y:S01]  /*45d0*/  FMNMX.FTZ R3, R63, R3, !PT ;  /* 0x000000033f037209 */ /* 0x000fe20007810000 */
[----:B------:R-:W-:Y:S01]  /*45e0*/  STL [R1+0x108], R230 ;  /* 0x000108e601007387 */ /* 0x000fe20000100800 */
[----:B------:R-:W-:-:S02]  /*45f0*/  LEA R219, R2, R216, 0x1 ;  /* 0x000000d802db7211 */ /* 0x000fc400078e08ff */
[----:B------:R-:W-:Y:S01]  /*4600*/  FMNMX.FTZ R3, R65, R3, !PT ;  /* 0x0000000341037209 */ /* 0x000fe20007810000 */
[----:B------:R-:W-:Y:S01]  /*4610*/  STL [R1+0x104], R229 ;  /* 0x000104e501007387 */ /* 0x000fe20000100800 */
[----:B------:R-:W-:Y:S02]  /*4620*/  LEA R218, R2, R217, 0x1 ;  /* 0x000000d902da7211 */ /* 0x000fe400078e08ff */
[----:B------:R-:W-:Y:S01]  /*4630*/  FMNMX.FTZ R3, R62, R3, !PT ;  /* 0x000000033e037209 */ /* 0x000fe20007810000 */
[----:B------:R-:W-:Y:S03]  /*4640*/  STL [R1+0x100], R228 ;  /* 0x000100e401007387 */ /* 0x000fe60000100800 */
        /* <DEDUP_REMOVED lines=24> */
[----:B---3--:R-:W-:Y:S01]  /*47d0*/  FMNMX.FTZ R6, R236, R5, !PT ;  /* 0x00000005ec067209 */ /* 0x008fe20007810000 */
[----:B------:R-:W-:Y:S01]  /*47e0*/  STL [R1+0xd0], R17 ;  /* 0x0000d01101007387 */ /* 0x000fe20000100800 */
[----:B------:R-:W-:Y:S02]  /*47f0*/  FMNMX.FTZ R3, R71, R3, !PT ;  /* 0x0000000347037209 */ /* 0x000fe40007810000 */
[----:B------:R-:W-:Y:S01]  /*4800*/  FMNMX.FTZ R6, R213, R6, !PT ;  /* 0x00000006d5067209 */ /* 0x000fe20007810000 */
[----:B------:R-:W-:Y:S01]  /*4810*/  STL [R1+0xcc], R16 ;  /* 0x0000cc1001007387 */ /* 0x000fe20000100800 */
        /* <DEDUP_REMOVED lines=34> */
[----:B------:R-:W-:Y:S01]  /*4a40*/  FMNMX.FTZ R5, R86, R5, !PT ;  /* 0x0000000556057209 */ /* 0x000fe20007810000 */
[----:B------:R-:W1:Y:S01]  /*4a50*/  SHFL.BFLY PT, R136, R3, 0x2, 0x1f ;  /* 0x0c401f0003887f89 */ /* 0x000e6200000e0000 */
        /* <DEDUP_REMOVED lines=14> */
[----:B-1----:R-:W-:Y:S02]  /*4b40*/  FMNMX.FTZ R136, R3, R136, !PT ;  /* 0x0000008803887209 */ /* 0x002fe40007810000 */
[----:B------:R-:W-:Y:S02]  /*4b50*/  FMNMX.FTZ R3, R117, R5, !PT ;  /* 0x0000000575037209 */ /* 0x000fe40007810000 */
[----:B------:R-:W-:Y:S02]  /*4b60*/  FMNMX.FTZ R7, R201, R7, !PT ;  /* 0x00000007c9077209 */ /* 0x000fe40007810000 */
[----:B------:R-:W-:Y:S02]  /*4b70*/  FMNMX.FTZ R5, R197, R6, !PT ;  /* 0x00000006c5057209 */ /* 0x000fe40007810000 */
[----:B------:R-:W-:-:S02]  /*4b80*/  FMNMX.FTZ R3, R92, R3, !PT ;  /* 0x000000035c037209 */ /* 0x000fc40007810000 */
[----:B------:R-:W-:Y:S02]  /*4b90*/  FMNMX.FTZ R135, R179, R7, !PT ;  /* 0x00000007b3877209 */ /* 0x000fe40007810000 */
[----:B------:R-:W-:Y:S01]  /*4ba0*/  FMNMX.FTZ R5, R181, R5, !PT ;  /* 0x00000005b5057209 */ /* 0x000fe20007810000 */
[----:B------:R-:W1:Y:S01]  /*4bb0*/  SHFL.BFLY PT, R7, R136, 0x1, 0x1f ;  /* 0x0c201f0088077f89 */ /* 0x000e6200000e0000 */
        /* <DEDUP_REMOVED lines=24> */
[----:B------:R-:W-:Y:S01]  /*4d40*/  FMNMX.FTZ R3, R196, R3, !PT ;  /* 0x00000003c4037209 */ /* 0x000fe20007810000 */
[----:B------:R-:W2:Y:S01]  /*4d50*/  SHFL.BFLY PT, R8, R135, 0x2, 0x1f ;  /* 0x0c401f0087087f89 */ /* 0x000ea200000e0000 */
[----:B------:R-:W-:Y:S02]  /*4d60*/  FMNMX.FTZ R5, R206, R5, !PT ;  /* 0x00000005ce057209 */ /* 0x000fe40007810000 */
[----:B------:R-:W-:Y:S02]  /*4d70*/  FMNMX.FTZ R3, R170, R3, !PT ;  /* 0x00000003aa037209 */ /* 0x000fe40007810000 */
[----:B-1----:R-:W-:-:S02]  /*4d80*/  FMNMX.FTZ R136, R136, R7, !PT ;  /* 0x0000000788887209 */ /* 0x002fc40007810000 */
[----:B------:R-:W-:Y:S02]  /*4d90*/  FMNMX.FTZ R5, R205, R5, !PT ;  /* 0x00000005cd057209 */ /* 0x000fe40007810000 */
[----:B------:R-:W-:Y:S01]  /*4da0*/  FMNMX.FTZ R3, R168, R3, !PT ;  /* 0x00000003a8037209 */ /* 0x000fe20007810000 */
[C---:B------:R-:W-:Y:S01]  /*4db0*/  FMUL.FTZ R7, R136.reuse, c[0x0][0x23c] ;  /* 0x00008f0088077a20 */ /* 0x040fe20000410000 */
[----:B------:R-:W-:Y:S02]  /*4dc0*/  FMNMX.FTZ R5, R185, R5, !PT ;  /* 0x00000005b9057209 */ /* 0x000fe40007810000 */
[----:B------:R-:W-:Y:S02]  /*4dd0*/  FSETP.NEU.FTZ.AND P1, PT, R136, -INF , PT ;  /* 0xff8000008800780b */ /* 0x000fe40003f3d000 */
[----:B------:R-:W-:Y:S02]  /*4de0*/  FMNMX.FTZ R3, R129, R3, !PT ;  /* 0x0000000381037209 */ /* 0x000fe40007810000 */
[----:B------:R-:W-:-:S02]  /*4df0*/  FMNMX.FTZ R5, R178, R5, !PT ;  /* 0x00000005b2057209 */ /* 0x000fc40007810000 */
[----:B------:R-:W-:Y:S02]  /*4e00*/  FSEL R7, R7, RZ, P1 ;  /* 0x000000ff07077208 */ /* 0x000fe40000800000 */
[----:B------:R-:W-:Y:S02]  /*4e10*/  FMNMX.FTZ R3, R252, R3, !PT ;  /* 0x00000003fc037209 */ /* 0x000fe40007810000 */
[----:B------:R-:W-:Y:S01]  /*4e20*/  FMNMX.FTZ R5, R176, R5, !PT ;  /* 0x00000005b0057209 */ /* 0x000fe20007810000 */
[--C-:B------:R-:W-:Y:S01]  /*4e30*/  FFMA.FTZ R6, R22, c[0x0][0x23c], -R7.reuse ;  /* 0x00008f0016067a23 */ /* 0x100fe20000010807 */
[----:B------:R-:W-:Y:S01]  /*4e40*/  FMNMX.FTZ R3, R251, R3, !PT ;  /* 0x00000003fb037209 */ /* 0x000fe20007810000 */
[--C-:B------:R-:W-:Y:S01]  /*4e50*/  FFMA.FTZ R2, R166, c[0x0][0x23c], -R7.reuse ;  /* 0x00008f00a6027a23 */ /* 0x100fe20000010807 */
[----:B------:R-:W-:Y:S01]  /*4e60*/  FMNMX.FTZ R134, R175, R5, !PT ;  /* 0x00000005af867209 */ /* 0x000fe20007810000 */
[----:B------:R1:W-:Y:S01]  /*4e70*/  MUFU.EX2 R193, R6 ;  /* 0x0000000600c17308 */ /* 0x0003e20000000800 */
[----:B------:R-:W-:Y:S01]  /*4e80*/  FMNMX.FTZ R3, R250, R3, !PT ;  /* 0x00000003fa037209 */ /* 0x000fe20007810000 */
[----:B------:R-:W-:Y:S01]  /*4e90*/  FFMA.FTZ R5, R67, c[0x0][0x23c], -R7 ;  /* 0x00008f0043057a23 */ /* 0x000fe20000010807 */
[----:B------:R-:W-:-:S02]  /*4ea0*/  FMNMX.FTZ R134, R169, R134, !PT ;  /* 0x00000086a9867209 */ /* 0x000fc40007810000 */
[----:B--2---:R-:W-:Y:S02]  /*4eb0*/  FMNMX.FTZ R135, R135, R8, !PT ;  /* 0x0000000887877209 */ /* 0x004fe40007810000 */
[----:B------:R-:W-:Y:S01]  /*4ec0*/  FMNMX.FTZ R3, R247, R3, !PT ;  /* 0x00000003f7037209 */ /* 0x000fe20007810000 */
[----:B------:R2:W-:Y:S01]  /*4ed0*/  MUFU.EX2 R82, R5 ;  /* 0x0000000500527308 */ /* 0x0005e20000000800 */
[----:B------:R-:W-:Y:S02]  /*4ee0*/  FMNMX.FTZ R134, R160, R134, !PT ;  /* 0x00000086a0867209 */ /* 0x000fe40007810000 */
[----:B------:R-:W-:Y:S02]  /*4ef0*/  FMNMX.FTZ R3, R239, R3, !PT ;  /* 0x00000003ef037209 */ /* 0x000fe40007810000 */
[----:B------:R-:W-:Y:S01]  /*4f00*/  FMNMX.FTZ R134, R158, R134, !PT ;  /* 0x000000869e867209 */ /* 0x000fe20007810000 */
[----:B-1----:R-:W-:-:S03]  /*4f10*/  FFMA.FTZ R6, R23, c[0x0][0x23c], -R7 ;  /* 0x00008f0017067a23 */ /* 0x002fc60000010807 */
[----:B------:R-:W-:Y:S01]  /*4f20*/  FMNMX.FTZ R134, R159, R134, !PT ;  /* 0x000000869f867209 */ /* 0x000fe20007810000 */
[----:B------:R1:W-:Y:S04]  /*4f30*/  MUFU.EX2 R226, R2 ;  /* 0x0000000200e27308 */ /* 0x0003e80000000800 */
[----:B------:R-:W3:Y:S01]  /*4f40*/  SHFL.BFLY PT, R8, R134, 0x2, 0x1f ;  /* 0x0c401f0086087f89 */ /* 0x000ee200000e0000 */
[----:B--2---:R-:W-:-:S03]  /*4f50*/  FFMA.FTZ R5, R63, c[0x0][0x23c], -R7 ;  /* 0x00008f003f057a23 */ /* 0x004fc60000010807 */
[----:B------:R2:W-:Y:S08]  /*4f60*/  MUFU.EX2 R192, R6 ;  /* 0x0000000600c07308 */ /* 0x0005f00000000800 */
[----:B------:R4:W4:Y:S01]  /*4f70*/  MUFU.EX2 R229, R5 ;  /* 0x0000000500e57308 */ /* 0x0009220000000800 */
[----:B-1----:R-:W-:Y:S01]  /*4f80*/  FFMA.FTZ R2, R148, c[0x0][0x23c], -R7 ;  /* 0x00008f0094027a23 */ /* 0x002fe20000010807 */
[----:B--2---:R-:W1:Y:S01]  /*4f90*/  SHFL.BFLY PT, R6, R135, 0x1, 0x1f ;  /* 0x0c201f0087067f89 */ /* 0x004e6200000e0000 */
[----:B---3--:R-:W-:-:S02]  /*4fa0*/  FMNMX.FTZ R134, R134, R8, !PT ;  /* 0x0000000886867209 */ /* 0x008fc40007810000 */
[----:B----4-:R-:W-:Y:S01]  /*4fb0*/  FMNMX.FTZ R5, R235, R3, !PT ;  /* 0x00000003eb057209 */ /* 0x010fe20007810000 */
[----:B------:R-:W-:Y:S02]  /*4fc0*/  FFMA.FTZ R3, R65, c[0x0][0x23c], -R7 ;  /* 0x00008f0041037a23 */ /* 0x000fe40000010807 */
[----:B------:R-:W2:Y:S01]  /*4fd0*/  SHFL.BFLY PT, R8, R134, 0x1, 0x1f ;  /* 0x0c201f0086087f89 */ /* 0x000ea200000e0000 */
[----:B------:R-:W-:Y:S02]  /*4fe0*/  F2FP.PACK_AB R26, R229, R82 ;  /* 0x00000052e51a723e */ /* 0x000fe400000000ff */
[----:B------:R-:W-:Y:S01]  /*4ff0*/  FMNMX.FTZ R5, R214, R5, !PT ;  /* 0x00000005d6057209 */ /* 0x000fe20007810000 */
[----:B------:R3:W-:Y:S03]  /*5000*/  MUFU.EX2 R225, R3 ;  /* 0x0000000300e17308 */ /* 0x0007e60000000800 */
[----:B------:R-:W-:-:S04]  /*5010*/  FMNMX.FTZ R5, R209, R5, !PT ;  /* 0x00000005d1057209 */ /* 0x000fc80007810000 */
[----:B------:R-:W-:Y:S02]  /*5020*/  FMNMX.FTZ R5, R187, R5, !PT ;  /* 0x00000005bb057209 */ /* 0x000fe40007810000 */
[----:B-1----:R-:W-:Y:S02]  /*5030*/  FMNMX.FTZ R135, R135, R6, !PT ;  /* 0x0000000687877209 */ /* 0x002fe40007810000 */
[----:B------:R-:W-:Y:S02]  /*5040*/  FMNMX.FTZ R5, R186, R5, !PT ;  /* 0x00000005ba057209 */ /* 0x000fe40007810000 */
[C---:B------:R-:W-:Y:S01]  /*5050*/  FSETP.NEU.FTZ.AND P1, PT, R135.reuse, -INF , PT ;  /* 0xff8000008700780b */ /* 0x040fe20003f3d000 */
[----:B------:R-:W-:Y:S01]  /*5060*/  FMUL.FTZ R6, R135, c[0x0][0x23c] ;  /* 0x00008f0087067a20 */ /* 0x000fe20000410000 */
[----:B------:R-:W-:Y:S01]  /*5070*/  FMNMX.FTZ R5, R184, R5, !PT ;  /* 0x00000005b8057209 */ /* 0x000fe20007810000 */
[----:B---3--:R-:W-:-:S03]  /*5080*/  FFMA.FTZ R3, R62, c[0x0][0x23c], -R7 ;  /* 0x00008f003e037a23 */ /* 0x008fc60000010807 */
[----:B------:R-:W-:Y:S01]  /*5090*/  FMNMX.FTZ R5, R174, R5, !PT ;  /* 0x00000005ae057209 */ /* 0x000fe20007810000 */
[----:B------:R1:W3:Y:S01]  /*50a0*/  MUFU.EX2 R221, R3 ;  /* 0x0000000300dd7308 */ /* 0x0002e20000000800 */
[----:B------:R-:W-:Y:S02]  /*50b0*/  FSEL R6, R6, RZ, P1 ;  /* 0x000000ff06067208 */ /* 0x000fe40000800000 */
[----:B--2---:R-:W-:-:S03]  /*50c0*/  FMNMX.FTZ R134, R134, R8, !PT ;  /* 0x0000000886867209 */ /* 0x004fc60007810000 */
[--C-:B------:R-:W-:Y:S01]  /*50d0*/  FFMA.FTZ R8, R66, c[0x0][0x23c], -R6.reuse ;  /* 0x00008f0042087a23 */ /* 0x100fe20000010806 */
[----:B------:R-:W-:Y:S01]  /*50e0*/  FSETP.NEU.FTZ.AND P1, PT, R134, -INF , PT ;  /* 0xff8000008600780b */ /* 0x000fe20003f3d000 */
[--C-:B------:R-:W-:Y:S02]  /*50f0*/  FFMA.FTZ R153, R153, c[0x0][0x23c], -R6.reuse ;  /* 0x00008f0099997a23 */ /* 0x100fe40000010806 */
[----:B------:R2:W-:Y:S01]  /*5100*/  MUFU.EX2 R17, R8 ;  /* 0x0000000800117308 */ /* 0x0005e20000000800 */
[--C-:B------:R-:W-:Y:S02]  /*5110*/  FFMA.FTZ R154, R154, c[0x0][0x23c], -R6.reuse ;  /* 0x00008f009a9a7a23 */ /* 0x100fe40000010806 */
[----:B------:R-:W-:Y:S02]  /*5120*/  FFMA.FTZ R155, R155, c[0x0][0x23c], -R6 ;  /* 0x00008f009b9b7a23 */ /* 0x000fe40000010806 */
[----:B-1----:R-:W-:Y:S01]  /*5130*/  FFMA.FTZ R3, R61, c[0x0][0x23c], -R7 ;  /* 0x00008f003d037a23 */ /* 0x002fe20000010807 */
[----:B---3--:R-:W-:-:S03]  /*5140*/  F2FP.PACK_AB R12, R221, R225 ;  /* 0x000000e1dd0c723e */ /* 0x008fc600000000ff */
[----:B------:R1:W-:Y:S01]  /*5150*/  MUFU.EX2 R18, R3 ;  /* 0x0000000300127308 */ /* 0x0003e20000000800 */
[----:B--2---:R-:W-:-:S07]  /*5160*/  FFMA.FTZ R8, R64, c[0x0][0x23c], -R6 ;  /* 0x00008f0040087a23 */ /* 0x004fce0000010806 */
[----:B------:R-:W2:Y:S01]  /*5170*/  MUFU.EX2 R84, R8 ;  /* 0x0000000800547308 */ /* 0x000ea20000000800 */
[----:B-1----:R-:W-:-:S07]  /*5180*/  FFMA.FTZ R3, R60, c[0x0][0x23c], -R7 ;  /* 0x00008f003c037a23 */ /* 0x002fce0000010807 */
[----:B------:R1:W3:Y:S01]  /*5190*/  MUFU.EX2 R83, R3 ;  /* 0x0000000300537308 */ /* 0x0002e20000000800 */
[----:B--2---:R-:W-:Y:S02]  /*51a0*/  F2FP.PACK_AB R15, R84, R17 ;  /* 0x00000011540f723e */ /* 0x004fe400000000ff */
[----:B-1----:R-:W-:Y:S01]  /*51b0*/  FMNMX.FTZ R3, R171, R5, !PT ;  /* 0x00000005ab037209 */ /* 0x002fe20007810000 */
[----:B------:R-:W-:Y:S01]  /*51c0*/  FFMA.FTZ R5, R24, c[0x0][0x23c], -R6 ;  /* 0x00008f0018057a23 */ /* 0x000fe20000010806 */
[----:B------:R-:W-:Y:S02]  /*51d0*/  F2FP.PACK_AB R24, R192, R193 ;  /* 0x000000c1c018723e */ /* 0x000fe400000000ff */
[----:B------:R-:W-:Y:S01]  /*51e0*/  FMNMX.FTZ R3, R162, R3, !PT ;  /* 0x00000003a2037209 */ /* 0x000fe20007810000 */
[----:B------:R1:W-:Y:S01]  /*51f0*/  MUFU.EX2 R191, R5 ;  /* 0x0000000500bf7308 */ /* 0x0003e20000000800 */
[----:B---3--:R-:W-:Y:S02]  /*5200*/  F2FP.PACK_AB R14, R83, R18 ;  /* 0x00000012530e723e */ /* 0x008fe400000000ff */
[----:B------:R-:W-:-:S05]  /*5210*/  FMNMX.FTZ R3, R163, R3, !PT ;  /* 0x00000003a3037209 */ /* 0x000fca0007810000 */
[----:B------:R-:W2:Y:S01]  /*5220*/  SHFL.BFLY PT, R9, R3, 0x2, 0x1f ;  /* 0x0c401f0003097f89 */ /* 0x000ea200000e0000 */
[----:B-1----:R-:W-:-:S04]  /*5230*/  FFMA.FTZ R5, R25, c[0x0][0x23c], -R6 ;  /* 0x00008f0019057a23 */ /* 0x002fc80000010806 */
[----:B------:R1:W3:Y:S01]  /*5240*/  MUFU.EX2 R190, R5 ;  /* 0x0000000500be7308 */ /* 0x0002e20000000800 */
[----:B--2---:R-:W-:Y:S01]  /*5250*/  FMNMX.FTZ R3, R3, R9, !PT ;  /* 0x0000000903037209 */ /* 0x004fe20007810000 */
[----:B-1----:R-:W-:-:S04]  /*5260*/  FFMA.FTZ R5, R89, c[0x0][0x23c], -R6 ;  /* 0x00008f0059057a23 */ /* 0x002fc80000010806 */
[----:B------:R-:W1:Y:S01]  /*5270*/  SHFL.BFLY PT, R9, R3, 0x1, 0x1f ;  /* 0x0c201f0003097f89 */ /* 0x000e6200000e0000 */
[----:B---3--:R-:W-:Y:S01]  /*5280*/  F2FP.PACK_AB R25, R190, R191 ;  /* 0x000000bfbe19723e */ /* 0x008fe200000000ff */
[----:B------:R2:W-:Y:S02]  /*5290*/  MUFU.EX2 R232, R5 ;  /* 0x0000000500e87308 */ /* 0x0005e40000000800 */
[----:B--2---:R-:W-:-:S06]  /*52a0*/  FFMA.FTZ R5, R71, c[0x0][0x23c], -R6 ;  /* 0x00008f0047057a23 */ /* 0x004fcc0000010806 */
[----:B------:R2:W3:Y:S01]  /*52b0*/  MUFU.EX2 R228, R5 ;  /* 0x0000000500e47308 */ /* 0x0004e20000000800 */
[----:B-1----:R-:W-:Y:S01]  /*52c0*/  FMNMX.FTZ R3, R3, R9, !PT ;  /* 0x0000000903037209 */ /* 0x002fe20007810000 */
[----:B--2---:R-:W-:Y:S01]  /*52d0*/  FFMA.FTZ R5, R69, c[0x0][0x23c], -R6 ;  /* 0x00008f0045057a23 */ /* 0x004fe20000010806 */
[----:B---3--:R-:W-:-:S05]  /*52e0*/  F2FP.PACK_AB R27, R228, R232 ;  /* 0x000000e8e41b723e */ /* 0x008fca00000000ff */
[----:B------:R1:W-:Y:S02]  /*52f0*/  MUFU.EX2 R224, R5 ;  /* 0x0000000500e07308 */ /* 0x0003e40000000800 */
[C---:B------:R-:W-:Y:S08]  /*5300*/  HMMA.16816.F32 R64, R24.reuse, R40, RZ ;  /* 0x000000281840723c */ /* 0x040ff000000018ff */
[----:B------:R-:W-:Y:S01]  /*5310*/  HMMA.16816.F32 R44, R24, R28, RZ ;  /* 0x0000001c182c723c */ /* 0x000fe200000018ff */
[----:B-1----:R-:W-:-:S04]  /*5320*/  FFMA.FTZ R5, R68, c[0x0][0x23c], -R6 ;  /* 0x00008f0044057a23 */ /* 0x002fc80000010806 */
[----:B------:R1:W2:Y:S03]  /*5330*/  MUFU.EX2 R220, R5 ;  /* 0x0000000500dc7308 */ /* 0x0002a60000000800 */
[----:B------:R-:W-:Y:S01]  /*5340*/  HMMA.16816.F32 R72, R24, R48, RZ ;  /* 0x000000301848723c */ /* 0x000fe200000018ff */
[----:B-1----:R-:W-:Y:S01]  /*5350*/  FMUL.FTZ R5, R134, c[0x0][0x23c] ;  /* 0x00008f0086057a20 */ /* 0x002fe20000410000 */
[----:B--2---:R-:W-:-:S04]  /*5360*/  F2FP.PACK_AB R13, R220, R224 ;  /* 0x000000e0dc0d723e */ /* 0x004fc800000000ff */
[----:B------:R-:W-:Y:S02]  /*5370*/  FSEL R5, R5, RZ, P1 ;  /* 0x000000ff05057208 */ /* 0x000fe40000800000 */
[----:B------:R-:W-:Y:S01]  /*5380*/  FSETP.NEU.FTZ.AND P1, PT, R3, -INF , PT ;  /* 0xff8000000300780b */ /* 0x000fe20003f3d000 */
[C---:B------:R-:W-:Y:S02]  /*5390*/  HMMA.16816.F32 R76, R12.reuse, R52, R64 ;  /* 0x000000340c4c723c */ /* 0x040fe40000001840 */
[--C-:B------:R-:W-:Y:S02]  /*53a0*/  FFMA.FTZ R8, R36, c[0x0][0x23c], -R5.reuse ;  /* 0x00008f0024087a23 */ /* 0x100fe40000010805 */
[--C-:B------:R-:W-:Y:S02]  /*53b0*/  FFMA.FTZ R9, R86, c[0x0][0x23c], -R5.reuse ;  /* 0x00008f0056097a23 */ /* 0x100fe40000010805 */
[----:B------:R1:W-:Y:S01]  /*53c0*/  MUFU.EX2 R189, R8 ;  /* 0x0000000800bd7308 */ /* 0x0003e20000000800 */
[--C-:B------:R-:W-:Y:S01]  /*53d0*/  FFMA.FTZ R158, R158, c[0x0][0x23c], -R5.reuse ;  /* 0x00008f009e9e7a23 */ /* 0x100fe20000010805 */
[----:B------:R-:W-:Y:S01]  /*53e0*/  HMMA.16816.F32 R100, R12, R56, R44 ;  /* 0x000000380c64723c */ /* 0x000fe2000000182c */
[----:B------:R-:W2:Y:S01]  /*53f0*/  LDSM.16.MT88.4 R44, [R217+0x8800] ;  /* 0x00880000d92c783b */ /* 0x000ea20000004200 */
[----:B------:R-:W-:-:S04]  /*5400*/  FFMA.FTZ R159, R159, c[0x0][0x23c], -R5 ;  /* 0x00008f009f9f7a23 */ /* 0x000fc80000010805 */
[----:B------:R-:W-:Y:S01]  /*5410*/  MUFU.EX2 R139, R9 ;  /* 0x00000009008b7308 */ /* 0x000fe20000000800 */
[----:B-1----:R-:W-:-:S07]  /*5420*/  FFMA.FTZ R8, R37, c[0x0][0x23c], -R5 ;  /* 0x00008f0025087a23 */ /* 0x002fce0000010805 */
[----:B------:R1:W3:Y:S02]  /*5430*/  MUFU.EX2 R188, R8 ;  /* 0x0000000800bc7308 */ /* 0x0002e40000000800 */
[----:B-1----:R-:W-:Y:S01]  /*5440*/  FFMA.FTZ R8, R91, c[0x0][0x23c], -R5 ;  /* 0x00008f005b087a23 */ /* 0x002fe20000010805 */
[----:B---3--:R-:W-:-:S05]  /*5450*/  F2FP.PACK_AB R20, R188, R189 ;  /* 0x000000bdbc14723e */ /* 0x008fca00000000ff */
[----:B------:R1:W-:Y:S01]  /*5460*/  MUFU.EX2 R231, R8 ;  /* 0x0000000800e77308 */ /* 0x0003e20000000800 */
[----:B--2---:R-:W-:Y:S01]  /*5470*/  HMMA.16816.F32 R108, R12, R44, R72 ;  /* 0x0000002c0c6c723c */ /* 0x004fe20000001848 */
[----:B-1----:R-:W-:-:S06]  /*5480*/  FFMA.FTZ R8, R90, c[0x0][0x23c], -R5 ;  /* 0x00008f005a087a23 */ /* 0x002fcc0000010805 */
[----:B------:R1:W2:Y:S02]  /*5490*/  MUFU.EX2 R227, R8 ;  /* 0x0000000800e37308 */ /* 0x0002a40000000800 */
[----:B-1----:R-:W-:Y:S01]  /*54a0*/  FFMA.FTZ R8, R87, c[0x0][0x23c], -R5 ;  /* 0x00008f0057087a23 */ /* 0x002fe20000010805 */
[----:B--2---:R-:W-:-:S05]  /*54b0*/  F2FP.PACK_AB R22, R227, R231 ;  /* 0x000000e7e316723e */ /* 0x004fca00000000ff */
[----:B------:R1:W-:Y:S02]  /*54c0*/  MUFU.EX2 R223, R8 ;  /* 0x0000000800df7308 */ /* 0x0003e40000000800 */
[----:B-1----:R-:W-:-:S05]  /*54d0*/  FMUL.FTZ R8, R3, c[0x0][0x23c] ;  /* 0x00008f0003087a20 */ /* 0x002fca0000410000 */
[----:B------:R-:W-:Y:S01]  /*54e0*/  FSEL R0, R8, RZ, P1 ;  /* 0x000000ff08007208 */ /* 0x000fe20000800000 */
[----:B------:R-:W-:-:S04]  /*54f0*/  FFMA.FTZ R8, R70, c[0x0][0x23c], -R5 ;  /* 0x00008f0046087a23 */ /* 0x000fc80000010805 */
[----:B------:R1:W-:Y:S01]  /*5500*/  MUFU.EX2 R16, R8 ;  /* 0x0000000800107308 */ /* 0x0003e20000000800 */
[--C-:B------:R-:W-:Y:S02]  /*5510*/  FFMA.FTZ R4, R95, c[0x0][0x23c], -R0.reuse ;  /* 0x00008f005f047a23 */ /* 0x100fe40000010800 */
[--C-:B------:R-:W-:Y:S02]  /*5520*/  FFMA.FTZ R162, R162, c[0x0][0x23c], -R0.reuse ;  /* 0x00008f00a2a27a23 */ /* 0x100fe40000010800 */
[----:B------:R-:W-:-:S03]  /*5530*/  FFMA.FTZ R163, R163, c[0x0][0x23c], -R0 ;  /* 0x00008f00a3a37a23 */ /* 0x000fc60000010800 */
[----:B------:R-:W-:Y:S01]  /*5540*/  MUFU.EX2 R130, R4 ;  /* 0x0000000400827308 */ /* 0x000fe20000000800 */
[----:B-1----:R-:W-:-:S07]  /*5550*/  FFMA.FTZ R8, R38, c[0x0][0x23c], -R0 ;  /* 0x00008f0026087a23 */ /* 0x002fce0000010800 */
[----:B------:R1:W-:Y:S08]  /*5560*/  MUFU.EX2 R4, R2 ;  /* 0x0000000200047308 */ /* 0x0003f00000000800 */
[----:B------:R2:W-:Y:S01]  /*5570*/  MUFU.EX2 R195, R8 ;  /* 0x0000000800c37308 */ /* 0x0005e20000000800 */
[----:B-1----:R-:W-:-:S07]  /*5580*/  FFMA.FTZ R2, R133, c[0x0][0x23c], -R7 ;  /* 0x00008f0085027a23 */ /* 0x002fce0000010807 */
[----:B------:R1:W-:Y:S01]  /*5590*/  MUFU.EX2 R241, R2 ;  /* 0x0000000200f17308 */ /* 0x0003e20000000800 */
[----:B--2---:R-:W-:Y:S02]  /*55a0*/  FFMA.FTZ R8, R39, c[0x0][0x23c], -R0 ;  /* 0x00008f0027087a23 */ /* 0x004fe40000010800 */
[----:B------:R-:W2:Y:S05]  /*55b0*/  LDSM.16.MT88.4 R36, [R218+0x8000] ;  /* 0x00800000da24783b */ /* 0x000eaa0000004200 */
[----:B------:R3:W4:Y:S01]  /*55c0*/  MUFU.EX2 R194, R8 ;  /* 0x0000000800c27308 */ /* 0x0007220000000800 */
[----:B-1----:R-:W-:-:S07]  /*55d0*/  FFMA.FTZ R2, R120, c[0x0][0x23c], -R7 ;  /* 0x00008f0078027a23 */ /* 0x002fce0000010807 */
[----:B------:R1:W-:Y:S01]  /*55e0*/  MUFU.EX2 R19, R2 ;  /* 0x0000000200137308 */ /* 0x0003e20000000800 */
[----:B---3--:R-:W-:Y:S01]  /*55f0*/  FFMA.FTZ R8, R116, c[0x0][0x23c], -R0 ;  /* 0x00008f0074087a23 */ /* 0x008fe20000010800 */
[----:B----4-:R-:W-:-:S06]  /*5600*/  F2FP.PACK_AB R21, R194, R195 ;  /* 0x000000c3c215723e */ /* 0x010fcc00000000ff */
[----:B------:R3:W-:Y:S01]  /*5610*/  MUFU.EX2 R80, R8 ;  /* 0x0000000800507308 */ /* 0x0007e20000000800 */
[----:B-1----:R-:W-:Y:S02]  /*5620*/  FFMA.FTZ R2, R151, c[0x0][0x23c], -R6 ;  /* 0x00008f0097027a23 */ /* 0x002fe40000010806 */
[----:B---3--:R-:W-:Y:S01]  /*5630*/  FFMA.FTZ R8, R117, c[0x0][0x23c], -R0 ;  /* 0x00008f0075087a23 */ /* 0x008fe20000010800 */
[----:B--2---:R-:W-:Y:S04]  /*5640*/  HMMA.16816.F32 R64, R24, R36, RZ ;  /* 0x000000241840723c */ /* 0x004fe800000018ff */
[----:B------:R1:W2:Y:S02]  /*5650*/  MUFU.EX2 R243, R8 ;  /* 0x0000000800f37308 */ /* 0x0002a40000000800 */
[----:B-1----:R-:W-:Y:S01]  /*5660*/  FFMA.FTZ R8, R88, c[0x0][0x23c], -R5 ;  /* 0x00008f0058087a23 */ /* 0x002fe20000010805 */
[----:B--2---:R-:W-:-:S05]  /*5670*/  F2FP.PACK_AB R23, R243, R80 ;  /* 0x00000050f317723e */ /* 0x004fca00000000ff */
[----:B------:R1:W2:Y:S02]  /*5680*/  MUFU.EX2 R230, R8 ;  /* 0x0000000800e67308 */ /* 0x0002a40000000800 */
[C---:B------:R-:W-:Y:S08]  /*5690*/  HMMA.16816.F32 R32, R20.reuse, R28, RZ ;  /* 0x0000001c1420723c */ /* 0x040ff000000018ff */
[----:B------:R-:W-:Y:S01]  /*56a0*/  HMMA.16816.F32 R60, R20, R40, RZ ;  /* 0x00000028143c723c */ /* 0x000fe200000018ff */
[----:B-1----:R-:W-:Y:S01]  /*56b0*/  FFMA.FTZ R8, R92, c[0x0][0x23c], -R0 ;  /* 0x00008f005c087a23 */ /* 0x002fe20000010800 */
[----:B--2---:R-:W-:-:S03]  /*56c0*/  F2FP.PACK_AB R10, R230, R16 ;  /* 0x00000010e60a723e */ /* 0x004fc600000000ff */
[----:B------:R1:W-:Y:S03]  /*56d0*/  MUFU.EX2 R222, R8 ;  /* 0x0000000800de7308 */ /* 0x0003e60000000800 */
[----:B------:R-:W-:Y:S01]  /*56e0*/  HMMA.16816.F32 R68, R20, R48, RZ ;  /* 0x000000301444723c */ /* 0x000fe200000018ff */
[----:B-1----:R-:W-:-:S04]  /*56f0*/  FFMA.FTZ R8, R94, c[0x0][0x23c], -R0 ;  /* 0x00008f005e087a23 */ /* 0x002fc80000010800 */
[----:B------:R1:W2:Y:S02]  /*5700*/  MUFU.EX2 R242, R8 ;  /* 0x0000000800f27308 */ /* 0x0002a40000000800 */
[----:B-1----:R-:W-:Y:S01]  /*5710*/  FFMA.FTZ R8, R93, c[0x0][0x23c], -R0 ;  /* 0x00008f005d087a23 */ /* 0x002fe20000010800 */
[----:B--2---:R-:W-:-:S05]  /*5720*/  F2FP.PACK_AB R9, R242, R222 ;  /* 0x000000def209723e */ /* 0x004fca00000000ff */
[----:B------:R1:W2:Y:S02]  /*5730*/  MUFU.EX2 R81, R8 ;  /* 0x0000000800517308 */ /* 0x0002a40000000800 */
[----:B-1----:R-:W-:Y:S02]  /*5740*/  F2FP.PACK_AB R8, R139, R223 ;  /* 0x000000df8b08723e */ /* 0x002fe400000000ff */
[----:B--2---:R-:W-:-:S07]  /*5750*/  F2FP.PACK_AB R11, R130, R81 ;  /* 0x00000051820b723e */ /* 0x004fce00000000ff */
[C---:B------:R-:W-:Y:S01]  /*5760*/  HMMA.16816.F32 R96, R8.reuse, R56, R32 ;  /* 0x000000380860723c */ /* 0x040fe20000001820 */
[----:B------:R-:W1:Y:S06]  /*5770*/  LDSM.16.MT88.4 R32, [R218+0x8800] ;  /* 0x00880000da20783b */ /* 0x000e6c0000004200 */
[----:B------:R-:W-:Y:S01]  /*5780*/  MOV R57, R81 ;  /* 0x0000005100397202 */ /* 0x000fe20000000f00 */
[----:B------:R-:W-:Y:S01]  /*5790*/  HMMA.16816.F32 R88, R8, R52, R60 ;  /* 0x000000340858723c */ /* 0x000fe2000000183c */
[----:B------:R-:W-:-:S06]  /*57a0*/  IMAD.MOV.U32 R56, RZ, RZ, R80 ;  /* 0x000000ffff387224 */ /* 0x000fcc00078e0050 */
[----:B------:R-:W-:Y:S01]  /*57b0*/  MOV R53, R83 ;  /* 0x0000005300357202 */ /* 0x000fe20000000f00 */
[----:B------:R-:W-:Y:S01]  /*57c0*/  HMMA.16816.F32 R60, R20, R36, RZ ;  /* 0x00000024143c723c */ /* 0x000fe200000018ff */
[----:B------:R-:W-:Y:S01]  /*57d0*/  IMAD.MOV.U32 R52, RZ, RZ, R82 ;  /* 0x000000ffff347224 */ /* 0x000fe200078e0052 */
[----:B------:R2:W3:Y:S05]  /*57e0*/  MUFU.EX2 R37, R2 ;  /* 0x0000000200257308 */ /* 0x0004ea0000000800 */
[----:B------:R-:W-:Y:S01]  /*57f0*/  IMAD.MOV.U32 R36, RZ, RZ, R84 ;  /* 0x000000ffff247224 */ /* 0x000fe200078e0054 */
[----:B------:R-:W-:Y:S01]  /*5800*/  HMMA.16816.F32 R104, R8, R44, R68 ;  /* 0x0000002c0868723c */ /* 0x000fe20000001844 */
[----:B--2---:R-:W-:-:S04]  /*5810*/  FFMA.FTZ R2, R150, c[0x0][0x23c], -R6 ;  /* 0x00008f0096027a23 */ /* 0x004fc80000010806 */
[----:B------:R2:W-:Y:S11]  /*5820*/  MUFU.EX2 R240, R2 ;  /* 0x0000000200f07308 */ /* 0x0005f60000000800 */
[----:B-1----:R-:W-:Y:S08]  /*5830*/  HMMA.16816.F32 R112, R8, R32, R60 ;  /* 0x000000200870723c */ /* 0x002ff0000000183c */
[----:B------:R-:W-:Y:S01]  /*5840*/  HMMA.16816.F32 R60, R20, R30, RZ ;  /* 0x0000001e143c723c */ /* 0x000fe200000018ff */
[----:B--2---:R-:W-:Y:S01]  /*5850*/  FFMA.FTZ R2, R122, c[0x0][0x23c], -R6 ;  /* 0x00008f007a027a23 */ /* 0x004fe20000010806 */
[----:B---3--:R-:W-:-:S06]  /*5860*/  MOV R122, R37 ;  /* 0x00000025007a7202 */ /* 0x008fcc0000000f00 */
[----:B------:R-:W-:Y:S01]  /*5870*/  HMMA.16816.F32 R116, R12, R32, R64 ;  /* 0x000000200c74723c */ /* 0x000fe20000001840 */
[----:B------:R1:W-:Y:S01]  /*5880*/  MUFU.EX2 R131, R2 ;  /* 0x0000000200837308 */ /* 0x0003e20000000800 */
[----:B------:R-:W-:Y:S01]  /*5890*/  MOV R37, R56 ;  /* 0x0000003800257202 */ /* 0x000fe20000000f00 */
[----:B------:R-:W-:Y:S01]  /*58a0*/  IMAD.MOV.U32 R56, RZ, RZ, R57 ;  /* 0x000000ffff387224 */ /* 0x000fe200078e0039 */
[----:B------:R-:W-:Y:S01]  /*58b0*/  MOV R57, R52 ;  /* 0x0000003400397202 */ /* 0x000fe20000000f00 */
[----:B------:R-:W-:Y:S01]  /*58c0*/  IMAD.MOV.U32 R52, RZ, RZ, R53 ;  /* 0x000000ffff347224 */ /* 0x000fe200078e0035 */
[----:B------:R-:W-:Y:S02]  /*58d0*/  MOV R53, R130 ;  /* 0x0000008200357202 */ /* 0x000fe40000000f00 */
[----:B------:R-:W-:Y:S01]  /*58e0*/  HMMA.16816.F32 R64, R20, R42, RZ ;  /* 0x0000002a1440723c */ /* 0x000fe200000018ff */
[----:B------:R-:W-:Y:S01]  /*58f0*/  MOV R151, R56 ;  /* 0x0000003800977202 */ /* 0x000fe20000000f00 */
[----:B------:R-:W-:Y:S01]  /*5900*/  IMAD.MOV.U32 R120, RZ, RZ, R57 ;  /* 0x000000ffff787224 */ /* 0x000fe200078e0039 */
[----:B------:R-:W-:Y:S01]  /*5910*/  MOV R133, R52 ;  /* 0x0000003400857202 */ /* 0x000fe20000000f00 */
[----:B------:R-:W-:-:S04]  /*5920*/  IMAD.MOV.U32 R148, RZ, RZ, R53 ;  /* 0x000000ffff947224 */ /* 0x000fc800078e0035 */
[----:B------:R-:W-:Y:S01]  /*5930*/  HMMA.16816.F32 R80, R8, R58, R60 ;  /* 0x0000003a0850723c */ /* 0x000fe2000000183c */
[----:B-1----:R-:W-:-:S07]  /*5940*/  FFMA.FTZ R2, R121, c[0x0][0x23c], -R6 ;  /* 0x00008f0079027a23 */ /* 0x002fce0000010806 */
[C---:B------:R-:W-:Y:S08]  /*5950*/  HMMA.16816.F32 R60, R20.reuse, R50, RZ ;  /* 0x00000032143c723c */ /* 0x040ff000000018ff */
[----:B------:R-:W-:Y:S08]  /*5960*/  HMMA.16816.F32 R20, R20, R38, RZ ;  /* 0x000000261414723c */ /* 0x000ff000000018ff */
[C---:B------:R-:W-:Y:S08]  /*5970*/  HMMA.16816.F32 R64, R8.reuse, R54, R64 ;  /* 0x000000360840723c */ /* 0x040ff00000001840 */
[C---:B------:R-:W-:Y:S08]  /*5980*/  HMMA.16816.F32 R84, R8.reuse, R46, R60 ;  /* 0x0000002e0854723c */ /* 0x040ff0000000183c */
[----:B------:R-:W-:Y:S01]  /*5990*/  HMMA.16816.F32 R92, R8, R34, R20 ;  /* 0x00000022085c723c */ /* 0x000fe20000001814 */
[----:B------:R1:W2:Y:S01]  /*59a0*/  MUFU.EX2 R8, R2 ;  /* 0x0000000200087308 */ /* 0x0002a20000000800 */
[----:B------:R-:W3:Y:S06]  /*59b0*/  LDSM.16.MT88.4 R20, [R216+0x9000] ;  /* 0x00900000d814783b */ /* 0x000eec0000004200 */
[C---:B------:R-:W-:Y:S08]  /*59c0*/  HMMA.16816.F32 R40, R24.reuse, R42, RZ ;  /* 0x0000002a1828723c */ /* 0x040ff000000018ff */
[----:B------:R-:W-:Y:S01]  /*59d0*/  HMMA.16816.F32 R28, R24, R30, RZ ;  /* 0x0000001e181c723c */ /* 0x000fe200000018ff */
[----:B-1----:R-:W-:-:S04]  /*59e0*/  FFMA.FTZ R2, R165, c[0x0][0x23c], -R5 ;  /* 0x00008f00a5027a23 */ /* 0x002fc80000010805 */
[----:B------:R1:W-:Y:S03]  /*59f0*/  MUFU.EX2 R121, R2 ;  /* 0x0000000200797308 */ /* 0x0003e60000000800 */
[C---:B------:R-:W-:Y:S08]  /*5a00*/  HMMA.16816.F32 R48, R24.reuse, R50, RZ ;  /* 0x000000321830723c */ /* 0x040ff000000018ff */
[----:B------:R-:W-:Y:S01]  /*5a10*/  HMMA.16816.F32 R24, R24, R38, RZ ;  /* 0x000000261818723c */ /* 0x000fe200000018ff */
[----:B-1----:R-:W-:-:S07]  /*5a20*/  FFMA.FTZ R2, R149, c[0x0][0x23c], -R5 ;  /* 0x00008f0095027a23 */ /* 0x002fce0000010805 */
[C---:B------:R-:W-:Y:S01]  /*5a30*/  HMMA.16816.F32 R40, R12.reuse, R54, R40 ;  /* 0x000000360c28723c */ /* 0x040fe20000001828 */
[----:B------:R1:W4:Y:S07]  /*5a40*/  MUFU.EX2 R32, R2 ;  /* 0x0000000200207308 */ /* 0x00032e0000000800 */
[C---:B------:R-:W-:Y:S08]  /*5a50*/  HMMA.16816.F32 R28, R12.reuse, R58, R28 ;  /* 0x0000003a0c1c723c */ /* 0x040ff0000000181c */
[----:B------:R-:W-:Y:S01]  /*5a60*/  HMMA.16816.F32 R48, R12, R46, R48 ;  /* 0x0000002e0c30723c */ /* 0x000fe20000001830 */
[----:B-1----:R-:W-:-:S02]  /*5a70*/  FFMA.FTZ R2, R132, c[0x0][0x23c], -R5 ;  /* 0x00008f0084027a23 */ /* 0x002fc40000010805 */
[----:B--2---:R-:W-:Y:S01]  /*5a80*/  IMAD.MOV.U32 R132, RZ, RZ, R8 ;  /* 0x000000ffff847224 */ /* 0x004fe200078e0008 */
[----:B----4-:R-:W-:Y:S01]  /*5a90*/  F2FP.PACK_AB R8, R32, R121 ;  /* 0x000000792008723e */ /* 0x010fe200000000ff */
[----:B------:R1:W-:Y:S03]  /*5aa0*/  MUFU.EX2 R130, R2 ;  /* 0x0000000200827308 */ /* 0x0003e60000000800 */
[----:B------:R-:W-:Y:S07]  /*5ab0*/  HMMA.16816.F32 R24, R12, R34, R24 ;  /* 0x000000220c18723c */ /* 0x000fee0000001818 */
[----:B------:R-:W-:-:S02]  /*5ac0*/  F2FP.PACK_AB R12, R4, R226 ;  /* 0x000000e2040c723e */ /* 0x000fc400000000ff */
[----:B------:R-:W-:Y:S02]  /*5ad0*/  F2FP.PACK_AB R14, R19, R241 ;  /* 0x000000f1130e723e */ /* 0x000fe400000000ff */
[----:B------:R-:W-:Y:S01]  /*5ae0*/  F2FP.PACK_AB R15, R132, R131 ;  /* 0x00000083840f723e */ /* 0x000fe200000000ff */
[----:B-1----:R-:W-:-:S04]  /*5af0*/  FFMA.FTZ R2, R123, c[0x0][0x23c], -R5 ;  /* 0x00008f007b027a23 */ /* 0x002fc80000010805 */
[----:B------:R1:W2:Y:S02]  /*5b00*/  MUFU.EX2 R149, R2 ;  /* 0x0000000200957308 */ /* 0x0002a40000000800 */
[----:B-1----:R-:W-:Y:S01]  /*5b10*/  FFMA.FTZ R2, R167, c[0x0][0x23c], -R0 ;  /* 0x00008f00a7027a23 */ /* 0x002fe20000010800 */
[----:B--2---:R-:W-:Y:S02]  /*5b20*/  F2FP.PACK_AB R10, R149, R130 ;  /* 0x00000082950a723e */ /* 0x004fe400000000ff */
[----:B------:R-:W-:-:S03]  /*5b30*/  MOV R167, R230 ;  /* 0x000000e600a77202 */ /* 0x000fc60000000f00 */
[----:B------:R1:W-:Y:S02]  /*5b40*/  MUFU.EX2 R123, R2 ;  /* 0x00000002007b7308 */ /* 0x0003e40000000800 */
[----:B-1----:R-:W-:Y:S02]  /*5b50*/  FFMA.FTZ R2, R164, c[0x0][0x23c], -R0 ;  /* 0x00008f00a4027a23 */ /* 0x002fe40000010800 */
[----:B------:R-:W-:-:S04]  /*5b60*/  IMAD.MOV.U32 R164, RZ, RZ, R36 ;  /* 0x000000ffffa47224 */ /* 0x000fc800078e0024 */
[----:B------:R1:W2:Y:S02]  /*5b70*/  MUFU.EX2 R150, R2 ;  /* 0x0000000200967308 */ /* 0x0002a40000000800 */
[----:B-1----:R-:W-:Y:S01]  /*5b80*/  FFMA.FTZ R2, R138, c[0x0][0x23c], -R0 ;  /* 0x00008f008a027a23 */ /* 0x002fe20000010800 */
[----:B------:R-:W-:Y:S02]  /*5b90*/  MOV R138, R129 ;  /* 0x00000081008a7202 */ /* 0x000fe40000000f00 */
[----:B--2---:R-:W-:-:S03]  /*5ba0*/  F2FP.PACK_AB R9, R150, R123 ;  /* 0x0000007b9609723e */ /* 0x004fc600000000ff */
[----:B------:R1:W-:Y:S02]  /*5bb0*/  MUFU.EX2 R129, R2 ;  /* 0x0000000200817308 */ /* 0x0003e40000000800 */
[----:B-1----:R-:W-:Y:S02]  /*5bc0*/  FFMA.FTZ R2, R137, c[0x0][0x23c], -R0 ;  /* 0x00008f0089027a23 */ /* 0x002fe40000010800 */
[----:B------:R-:W-:-:S04]  /*5bd0*/  IMAD.MOV.U32 R137, RZ, RZ, R240 ;  /* 0x000000ffff897224 */ /* 0x000fc800078e00f0 */
[----:B------:R-:W1:Y:S01]  /*5be0*/  MUFU.EX2 R240, R2 ;  /* 0x0000000200f07308 */ /* 0x000e620000000800 */
[----:B------:R-:W-:-:S07]  /*5bf0*/  F2FP.PACK_AB R13, R137, R122 ;  /* 0x0000007a890d723e */ /* 0x000fce00000000ff */
[----:B---3--:R-:W-:Y:S01]  /*5c00*/  HMMA.16816.F32 R72, R12, R20, R76 ;  /* 0x000000140c48723c */ /* 0x008fe2000000184c */
[----:B-1----:R-:W-:Y:S01]  /*5c10*/  F2FP.PACK_AB R11, R240, R129 ;  /* 0x00000081f00b723e */ /* 0x002fe200000000ff */
[----:B------:R-:W-:-:S06]  /*5c20*/  FFMA.FTZ R2, R198, c[0x0][0x23c], -R7 ;  /* 0x00008f00c6027a23 */ /* 0x000fcc0000010807 */
[----:B------:R-:W-:Y:S01]  /*5c30*/  HMMA.16816.F32 R52, R12, R22, R40 ;  /* 0x000000160c34723c */ /* 0x000fe20000001828 */
[----:B------:R1:W-:Y:S07]  /*5c40*/  MUFU.EX2 R166, R2 ;  /* 0x0000000200a67308 */ /* 0x0003ee0000000800 */
[C---:B------:R-:W-:Y:S07]  /*5c50*/  HMMA.16816.F32 R76, R8.reuse, R20, R88 ;  /* 0x00000014084c723c */ /* 0x040fee0000001858 */
[----:B------:R-:W-:Y:S01]  /*5c60*/  MOV R91, R32 ;  /* 0x00000020005b7202 */ /* 0x000fe20000000f00 */
[----:B------:R-:W-:Y:S01]  /*5c70*/  HMMA.16816.F32 R68, R8, R22, R64 ;  /* 0x000000160844723c */ /* 0x000fe20000001840 */
[----:B------:R-:W2:Y:S01]  /*5c80*/  LDSM.16.MT88.4 R20, [R219+0x9000] ;  /* 0x00900000db14783b */ /* 0x000ea20000004200 */
[----:B------:R-:W-:-:S02]  /*5c90*/  IMAD.MOV.U32 R90, RZ, RZ, R37 ;  /* 0x000000ffff5a7224 */ /* 0x000fc400078e0025 */
[----:B-1----:R-:W-:-:S04]  /*5ca0*/  FFMA.FTZ R2, R180, c[0x0][0x23c], -R7 ;  /* 0x00008f00b4027a23 */ /* 0x002fc80000010807 */
[-C--:B--2---:R-:W-:Y:S01]  /*5cb0*/  HMMA.16816.F32 R64, R12, R20.reuse, R100 ;  /* 0x000000140c40723c */ /* 0x084fe20000001864 */
[----:B------:R1:W-:Y:S07]  /*5cc0*/  MUFU.EX2 R103, R2 ;  /* 0x0000000200677308 */ /* 0x0003ee0000000800 */
[C---:B------:R-:W-:Y:S08]  /*5cd0*/  HMMA.16816.F32 R60, R8.reuse, R20, R96 ;  /* 0x00000014083c723c */ /* 0x040ff00000001860 */
[----:B------:R-:W-:Y:S01]  /*5ce0*/  HMMA.16816.F32 R56, R8, R22, R80 ;  /* 0x000000160838723c */ /* 0x000fe20000001850 */
[--C-:B-1----:R-:W-:Y:S01]  /*5cf0*/  FFMA.FTZ R2, R161, c[0x0][0x23c], -R7.reuse ;  /* 0x00008f00a1027a23 */ /* 0x102fe20000010807 */
[----:B------:R-:W-:Y:S01]  /*5d00*/  MOV R161, R133 ;  /* 0x0000008500a17202 */ /* 0x000fe20000000f00 */
[----:B------:R-:W-:-:S02]  /*5d10*/  FFMA.FTZ R133, R200, c[0x0][0x23c], -R7 ;  /* 0x00008f00c8857a23 */ /* 0x000fc40000010807 */
[----:B------:R1:W-:Y:S03]  /*5d20*/  MUFU.EX2 R180, R2 ;  /* 0x0000000200b47308 */ /* 0x0003e60000000800 */
[----:B------:R-:W-:Y:S01]  /*5d30*/  HMMA.16816.F32 R32, R12, R22, R28 ;  /* 0x000000160c20723c */ /* 0x000fe2000000181c */
[----:B------:R-:W2:Y:S01]  /*5d40*/  LDSM.16.MT88.4 R20, [R217+0x9000] ;  /* 0x00900000d914783b */ /* 0x000ea20000004200 */
[----:B-1----:R-:W-:Y:S02]  /*5d50*/  FFMA.FTZ R2, R144, c[0x0][0x23c], -R7 ;  /* 0x00008f0090027a23 */ /* 0x002fe40000010807 */
[----:B------:R-:W-:Y:S02]  /*5d60*/  IMAD.MOV.U32 R144, RZ, RZ, R243 ;  /* 0x000000ffff907224 */ /* 0x000fe400078e00f3 */
[----:B------:R1:W-:Y:S02]  /*5d70*/  MUFU.EX2 R88, R2 ;  /* 0x0000000200587308 */ /* 0x0003e40000000800 */
[----:B-1----:R-:W-:-:S06]  /*5d80*/  FFMA.FTZ R2, R183, c[0x0][0x23c], -R6 ;  /* 0x00008f00b7027a23 */ /* 0x002fcc0000010806 */
[----:B------:R1:W-:Y:S01]  /*5d90*/  MUFU.EX2 R165, R2 ;  /* 0x0000000200a57308 */ /* 0x0003e20000000800 */
[-C--:B--2---:R-:W-:Y:S08]  /*5da0*/  HMMA.16816.F32 R44, R12, R20.reuse, R108 ;  /* 0x000000140c2c723c */ /* 0x084ff0000000186c */
[----:B------:R-:W-:Y:S01]  /*5db0*/  HMMA.16816.F32 R40, R8, R20, R104 ;  /* 0x000000140828723c */ /* 0x000fe20000001868 */
[----:B-1----:R-:W-:-:S07]  /*5dc0*/  FFMA.FTZ R2, R182, c[0x0][0x23c], -R6 ;  /* 0x00008f00b6027a23 */ /* 0x002fce0000010806 */
[-C--:B------:R-:W-:Y:S01]  /*5dd0*/  HMMA.16816.F32 R36, R8, R22.reuse, R84 ;  /* 0x000000160824723c */ /* 0x080fe20000001854 */
[----:B------:R1:W2:Y:S07]  /*5de0*/  MUFU.EX2 R230, R2 ;  /* 0x0000000200e67308 */ /* 0x0002ae0000000800 */
[----:B------:R-:W-:Y:S01]  /*5df0*/  HMMA.16816.F32 R48, R12, R22, R48 ;  /* 0x000000160c30723c */ /* 0x000fe20000001830 */
[----:B------:R-:W3:Y:S01]  /*5e00*/  LDSM.16.MT88.4 R20, [R218+0x9000] ;  /* 0x00900000da14783b */ /* 0x000ee20000004200 */
[----:B-1----:R-:W-:Y:S01]  /*5e10*/  FFMA.FTZ R2, R147, c[0x0][0x23c], -R6 ;  /* 0x00008f0093027a23 */ /* 0x002fe20000010806 */
[----:B------:R-:W-:Y:S01]  /*5e20*/  MOV R147, R138 ;  /* 0x0000008a00937202 */ /* 0x000fe20000000f00 */
[----:B------:R-:W-:-:S02]  /*5e30*/  FFMA.FTZ R138, R204, c[0x0][0x23c], -R7 ;  /* 0x00008f00cc8a7a23 */ /* 0x000fc40000010807 */
[----:B------:R1:W-:Y:S01]  /*5e40*/  MUFU.EX2 R183, R2 ;  /* 0x0000000200b77308 */ /* 0x0003e20000000800 */
[--C-:B------:R-:W-:Y:S02]  /*5e50*/  FFMA.FTZ R204, R140, c[0x0][0x23c], -R6.reuse ;  /* 0x00008f008ccc7a23 */ /* 0x100fe40000010806 */
[----:B------:R-:W-:Y:S02]  /*5e60*/  FFMA.FTZ R140, R176, c[0x0][0x23c], -R5 ;  /* 0x00008f00b08c7a23 */ /* 0x000fe40000010805 */
[----:B-1----:R-:W-:-:S04]  /*5e70*/  FFMA.FTZ R2, R145, c[0x0][0x23c], -R6 ;  /* 0x00008f0091027a23 */ /* 0x002fc80000010806 */
[----:B------:R1:W-:Y:S01]  /*5e80*/  MUFU.EX2 R89, R2 ;  /* 0x0000000200597308 */ /* 0x0003e20000000800 */
[----:B---3--:R-:W-:Y:S01]  /*5e90*/  HMMA.16816.F32 R80, R8, R22, R92 ;  /* 0x000000160850723c */ /* 0x008fe2000000185c */
[----:B-1----:R-:W-:-:S07]  /*5ea0*/  FFMA.FTZ R2, R197, c[0x0][0x23c], -R5 ;  /* 0x00008f00c5027a23 */ /* 0x002fce0000010805 */
[-C--:B------:R-:W-:Y:S01]  /*5eb0*/  HMMA.16816.F32 R28, R12, R20.reuse, R116 ;  /* 0x000000140c1c723c */ /* 0x080fe20000001874 */
[----:B--2---:R-:W-:Y:S02]  /*5ec0*/  IMAD.MOV.U32 R197, RZ, RZ, R230 ;  /* 0x000000ffffc57224 */ /* 0x004fe400078e00e6 */
[----:B------:R1:W-:Y:S04]  /*5ed0*/  MUFU.EX2 R230, R2 ;  /* 0x0000000200e67308 */ /* 0x0003e80000000800 */
[----:B------:R-:W-:Y:S01]  /*5ee0*/  IMAD.MOV.U32 R117, RZ, RZ, R90 ;  /* 0x000000ffff757224 */ /* 0x000fe200078e005a */
[----:B------:R-:W-:Y:S01]  /*5ef0*/  HMMA.16816.F32 R84, R8, R20, R112 ;  /* 0x000000140854723c */ /* 0x000fe20000001870 */
[----:B------:R-:W-:Y:S01]  /*5f00*/  MOV R118, R91 ;  /* 0x0000005b00767202 */ /* 0x000fe20000000f00 */
[----:B------:R-:W-:-:S02]  /*5f10*/  IMAD.MOV.U32 R116, RZ, RZ, R150 ;  /* 0x000000ffff747224 */ /* 0x000fc400078e0096 */
[----:B------:R-:W-:Y:S02]  /*5f20*/  IMAD.MOV.U32 R119, RZ, RZ, R137 ;  /* 0x000000ffff777224 */ /* 0x000fe400078e0089 */
[----:B------:R-:W-:Y:S01]  /*5f30*/  FFMA.FTZ R137, R202, c[0x0][0x23c], -R7 ;  /* 0x00008f00ca897a23 */ /* 0x000fe20000010807 */
[----:B------:R-:W-:Y:S01]  /*5f40*/  MOV R176, R116 ;  /* 0x0000007400b07202 */ /* 0x000fe20000000f00 */
[----:B------:R-:W-:Y:S01]  /*5f50*/  HMMA.16816.F32 R24, R12, R22, R24 ;  /* 0x000000160c18723c */ /* 0x000fe20000001818 */
[----:B------:R-:W2:Y:S01]  /*5f60*/  LDSM.16.MT88.4 R20, [R216+0x9800] ;  /* 0x00980000d814783b */ /* 0x000ea20000004200 */
[----:B------:R-:W-:Y:S01]  /*5f70*/  IMAD.MOV.U32 R116, RZ, RZ, R117 ;  /* 0x000000ffff747224 */ /* 0x000fe200078e0075 */
[----:B------:R-:W-:Y:S01]  /*5f80*/  MOV R117, R118 ;  /* 0x0000007600757202 */ /* 0x000fe20000000f00 */
[----:B-1----:R-:W-:Y:S01]  /*5f90*/  FFMA.FTZ R2, R181, c[0x0][0x23c], -R5 ;  /* 0x00008f00b5027a23 */ /* 0x002fe20000010805 */
[----:B------:R-:W-:Y:S01]  /*5fa0*/  MOV R181, R103 ;  /* 0x0000006700b57202 */ /* 0x000fe20000000f00 */
[----:B------:R-:W-:Y:S01]  /*5fb0*/  FFMA.FTZ R150, R127, c[0x0][0x23c], -R7 ;  /* 0x00008f007f967a23 */ /* 0x000fe20000010807 */
[----:B------:R-:W-:Y:S01]  /*5fc0*/  F2FP.PACK_AB R13, R197, R165 ;  /* 0x000000a5c50d723e */ /* 0x000fe200000000ff */
[----:B------:R1:W3:Y:S01]  /*5fd0*/  MUFU.EX2 R182, R2 ;  /* 0x0000000200b67308 */ /* 0x0002e20000000800 */
[----:B------:R-:W-:-:S02]  /*5fe0*/  F2FP.PACK_AB R12, R181, R166 ;  /* 0x000000a6b50c723e */ /* 0x000fc400000000ff */
[----:B------:R-:W-:Y:S01]  /*5ff0*/  MOV R118, R119 ;  /* 0x0000007700767202 */ /* 0x000fe20000000f00 */
[----:B------:R-:W-:Y:S02]  /*6000*/  IMAD.MOV.U32 R119, RZ, RZ, R4 ;  /* 0x000000ffff777224 */ /* 0x000fe400078e0004 */
[----:B------:R-:W-:Y:S02]  /*6010*/  FFMA.FTZ R4, R251, c[0x0][0x23c], -R0 ;  /* 0x00008f00fb047a23 */ /* 0x000fe40000010800 */
[----:B-1----:R-:W-:Y:S01]  /*6020*/  FFMA.FTZ R2, R157, c[0x0][0x23c], -R5 ;  /* 0x00008f009d027a23 */ /* 0x002fe20000010805 */
[----:B---3--:R-:W-:Y:S02]  /*6030*/  F2FP.PACK_AB R8, R182, R230 ;  /* 0x000000e6b608723e */ /* 0x008fe400000000ff */
[----:B------:R-:W-:Y:S01]  /*6040*/  MOV R157, R149 ;  /* 0x00000095009d7202 */ /* 0x000fe20000000f00 */
[----:B------:R1:W-:Y:S01]  /*6050*/  MUFU.EX2 R93, R2 ;  /* 0x00000002005d7308 */ /* 0x0003e20000000800 */
[----:B------:R-:W-:-:S02]  /*6060*/  FFMA.FTZ R149, R152, c[0x0][0x23c], -R7 ;  /* 0x00008f0098957a23 */ /* 0x000fc40000010807 */
[----:B------:R-:W-:Y:S02]  /*6070*/  FFMA.FTZ R152, R177, c[0x0][0x23c], -R6 ;  /* 0x00008f00b1987a23 */ /* 0x000fe40000010806 */
[----:B-1----:R-:W-:-:S04]  /*6080*/  FFMA.FTZ R2, R156, c[0x0][0x23c], -R5 ;  /* 0x00008f009c027a23 */ /* 0x002fc80000010805 */
[----:B------:R1:W3:Y:S02]  /*6090*/  MUFU.EX2 R156, R2 ;  /* 0x00000002009c7308 */ /* 0x0002e40000000800 */
[----:B-1----:R-:W-:Y:S01]  /*60a0*/  FFMA.FTZ R2, R199, c[0x0][0x23c], -R0 ;  /* 0x00008f00c7027a23 */ /* 0x002fe20000010800 */
[----:B---3--:R-:W-:-:S05]  /*60b0*/  F2FP.PACK_AB R10, R156, R93 ;  /* 0x0000005d9c0a723e */ /* 0x008fca00000000ff */
[----:B------:R1:W-:Y:S02]  /*60c0*/  MUFU.EX2 R199, R2 ;  /* 0x0000000200c77308 */ /* 0x0003e40000000800 */
[----:B-1----:R-:W-:Y:S02]  /*60d0*/  FFMA.FTZ R2, R196, c[0x0][0x23c], -R0 ;  /* 0x00008f00c4027a23 */ /* 0x002fe40000010800 */
[----:B------:R-:W-:-:S04]  /*60e0*/  IMAD.MOV.U32 R196, RZ, RZ, R89 ;  /* 0x000000ffffc47224 */ /* 0x000fc800078e0059 */
[----:B------:R1:W3:Y:S01]  /*60f0*/  MUFU.EX2 R198, R2 ;  /* 0x0000000200c67308 */ /* 0x0002e20000000800 */
[----:B------:R-:W-:Y:S01]  /*6100*/  F2FP.PACK_AB R15, R196, R183 ;  /* 0x000000b7c40f723e */ /* 0x000fe200000000ff */
[----:B-1----:R-:W-:Y:S01]  /*6110*/  FFMA.FTZ R2, R170, c[0x0][0x23c], -R0 ;  /* 0x00008f00aa027a23 */ /* 0x002fe20000010800 */
[----:B------:R-:W-:Y:S02]  /*6120*/  MOV R170, R88 ;  /* 0x0000005800aa7202 */ /* 0x000fe40000000f00 */
[----:B---3--:R-:W-:-:S03]  /*6130*/  F2FP.PACK_AB R9, R198, R199 ;  /* 0x000000c7c609723e */ /* 0x008fc600000000ff */
[----:B------:R1:W-:Y:S01]  /*6140*/  MUFU.EX2 R92, R2 ;  /* 0x00000002005c7308 */ /* 0x0003e20000000800 */
[----:B------:R-:W-:-:S07]  /*6150*/  F2FP.PACK_AB R14, R170, R180 ;  /* 0x000000b4aa0e723e */ /* 0x000fce00000000ff */
[----:B--2---:R-:W-:Y:S01]  /*6160*/  HMMA.16816.F32 R108, R12, R20, R72 ;  /* 0x000000140c6c723c */ /* 0x004fe20000001848 */
[----:B-1----:R-:W-:-:S07]  /*6170*/  FFMA.FTZ R2, R168, c[0x0][0x23c], -R0 ;  /* 0x00008f00a8027a23 */ /* 0x002fce0000010800 */
[----:B------:R-:W-:Y:S01]  /*6180*/  HMMA.16816.F32 R96, R12, R22, R52 ;  /* 0x000000160c60723c */ /* 0x000fe20000001834 */
[----:B------:R-:W-:Y:S01]  /*6190*/  MOV R168, R164 ;  /* 0x000000a400a87202 */ /* 0x000fe20000000f00 */
[----:B------:R-:W-:Y:S01]  /*61a0*/  FFMA.FTZ R164, R143, c[0x0][0x23c], -R7 ;  /* 0x00008f008fa47a23 */ /* 0x000fe20000010807 */
[----:B------:R-:W1:Y:S01]  /*61b0*/  MUFU.EX2 R145, R2 ;  /* 0x0000000200917308 */ /* 0x000e620000000800 */
[----:B------:R-:W-:Y:S01]  /*61c0*/  FFMA.FTZ R143, R175, c[0x0][0x23c], -R5 ;  /* 0x00008f00af8f7a23 */ /* 0x000fe20000010805 */
[----:B-1----:R-:W-:Y:S01]  /*61d0*/  F2FP.PACK_AB R11, R145, R92 ;  /* 0x0000005c910b723e */ /* 0x002fe200000000ff */
[----:B------:R-:W-:-:S06]  /*61e0*/  FFMA.FTZ R2, R244, c[0x0][0x23c], -R7 ;  /* 0x00008f00f4027a23 */ /* 0x000fcc0000010807 */
[C---:B------:R-:W-:Y:S08]  /*61f0*/  HMMA.16816.F32 R104, R8.reuse, R20, R76 ;  /* 0x000000140868723c */ /* 0x040ff0000000184c */
[----:B------:R-:W-:Y:S01]  /*6200*/  HMMA.16816.F32 R100, R8, R22, R68 ;  /* 0x000000160864723c */ /* 0x000fe20000001844 */
[----:B------:R-:W1:Y:S07]  /*6210*/  LDSM.16.MT88.4 R20, [R219+0x9800] ;  /* 0x00980000db14783b */ /* 0x000e6e0000004200 */
[-C--:B-1----:R-:W-:Y:S07]  /*6220*/  HMMA.16816.F32 R88, R12, R20.reuse, R64 ;  /* 0x000000140c58723c */ /* 0x082fee0000001840 */
[----:B------:R-:W-:Y:S01]  /*6230*/  IMAD.MOV.U32 R66, RZ, RZ, R167 ;  /* 0x000000ffff427224 */ /* 0x000fe200078e00a7 */
[C---:B------:R-:W-:Y:S01]  /*6240*/  HMMA.16816.F32 R76, R8.reuse, R20, R60 ;  /* 0x00000014084c723c */ /* 0x040fe2000000183c */
[----:B------:R-:W-:Y:S01]  /*6250*/  MOV R167, R242 ;  /* 0x000000f200a77202 */ /* 0x000fe20000000f00 */
[----:B------:R-:W-:Y:S01]  /*6260*/  IMAD.MOV.U32 R64, RZ, RZ, R148 ;  /* 0x000000ffff407224 */ /* 0x000fe200078e0094 */
[----:B------:R-:W-:Y:S01]  /*6270*/  MOV R65, R151 ;  /* 0x0000009700417202 */ /* 0x000fe20000000f00 */
[--C-:B------:R-:W-:Y:S01]  /*6280*/  FFMA.FTZ R148, R172, c[0x0][0x23c], -R7.reuse ;  /* 0x00008f00ac947a23 */ /* 0x100fe20000010807 */
[----:B------:R-:W-:Y:S01]  /*6290*/  MOV R67, R132 ;  /* 0x0000008400437202 */ /* 0x000fe20000000f00 */
[--C-:B------:R-:W-:Y:S01]  /*62a0*/  FFMA.FTZ R132, R173, c[0x0][0x23c], -R7.reuse ;  /* 0x00008f00ad847a23 */ /* 0x100fe20000010807 */
[----:B------:R-:W-:Y:S01]  /*62b0*/  MOV R63, R93 ;  /* 0x0000005d003f7202 */ /* 0x000fe20000000f00 */
[----:B------:R-:W-:Y:S01]  /*62c0*/  HMMA.16816.F32 R52, R8, R22, R56 ;  /* 0x000000160834723c */ /* 0x000fe20000001838 */
[----:B------:R-:W-:Y:S01]  /*62d0*/  MOV R62, R92 ;  /* 0x0000005c003e7202 */ /* 0x000fe20000000f00 */
[----:B------:R-:W-:Y:S01]  /*62e0*/  FFMA.FTZ R151, R126, c[0x0][0x23c], -R7 ;  /* 0x00008f007e977a23 */ /* 0x000fe20000010807 */
[----:B------:R-:W-:-:S02]  /*62f0*/  MOV R61, R145 ;  /* 0x00000091003d7202 */ /* 0x000fc40000000f00 */
[----:B------:R-:W-:Y:S01]  /*6300*/  MOV R145, R130 ;  /* 0x0000008200917202 */ /* 0x000fe20000000f00 */
[--C-:B------:R-:W-:Y:S01]  /*6310*/  FFMA.FTZ R130, R207, c[0x0][0x23c], -R6.reuse ;  /* 0x00008f00cf827a23 */ /* 0x100fe20000010806 */
[----:B------:R-:W-:Y:S01]  /*6320*/  MOV R57, R166 ;  /* 0x000000a600397202 */ /* 0x000fe20000000f00 */
[C---:B------:R-:W-:Y:S01]  /*6330*/  HMMA.16816.F32 R72, R12.reuse, R22, R32 ;  /* 0x000000160c48723c */ /* 0x040fe20000001820 */
[----:B------:R-:W1:Y:S01]  /*6340*/  LDSM.16.MT88.4 R20, [R217+0x9800] ;  /* 0x00980000d914783b */ /* 0x000e620000004200 */
[----:B------:R-:W-:Y:S01]  /*6350*/  MOV R56, R165 ;  /* 0x000000a500387202 */ /* 0x000fe20000000f00 */
[--C-:B------:R-:W-:Y:S01]  /*6360*/  FFMA.FTZ R165, R128, c[0x0][0x23c], -R7.reuse ;  /* 0x00008f0080a57a23 */ /* 0x100fe20000010807 */
[----:B------:R-:W-:Y:S01]  /*6370*/  MOV R59, R63 ;  /* 0x0000003f003b7202 */ /* 0x000fe20000000f00 */
[----:B------:R-:W-:Y:S01]  /*6380*/  FFMA.FTZ R166, R125, c[0x0][0x23c], -R7 ;  /* 0x00008f007da67a23 */ /* 0x000fe20000010807 */
[----:B------:R-:W-:Y:S01]  /*6390*/  MOV R58, R64 ;  /* 0x00000040003a7202 */ /* 0x000fe20000000f00 */
[----:B------:R-:W-:Y:S01]  /*63a0*/  IMAD.MOV.U32 R64, RZ, RZ, R65 ;  /* 0x000000ffff407224 */ /* 0x000fe200078e0041 */
[----:B------:R-:W-:Y:S01]  /*63b0*/  MOV R65, R168 ;  /* 0x000000a800417202 */ /* 0x000fe20000000f00 */
[----:B------:R-:W-:Y:S01]  /*63c0*/  FFMA.FTZ R168, R124, c[0x0][0x23c], -R7 ;  /* 0x00008f007ca87a23 */ /* 0x000fe20000010807 */
[----:B------:R-:W-:Y:S01]  /*63d0*/  MOV R63, R131 ;  /* 0x00000083003f7202 */ /* 0x000fe20000000f00 */
[--C-:B------:R-:W-:Y:S01]  /*63e0*/  FFMA.FTZ R131, R210, c[0x0][0x23c], -R6.reuse ;  /* 0x00008f00d2837a23 */ /* 0x100fe20000010806 */
[----:B------:R-:W-:Y:S01]  /*63f0*/  MOV R175, R67 ;  /* 0x0000004300af7202 */ /* 0x000fe20000000f00 */
[----:B------:R-:W-:Y:S01]  /*6400*/  FFMA.FTZ R128, R179, c[0x0][0x23c], -R6 ;  /* 0x00008f00b3807a23 */ /* 0x000fe20000010806 */
[-C--:B-1----:R-:W-:Y:S08]  /*6410*/  HMMA.16816.F32 R112, R12, R20.reuse, R44 ;  /* 0x000000140c70723c */ /* 0x082ff0000000182c */
[C---:B------:R-:W-:Y:S08]  /*6420*/  HMMA.16816.F32 R44, R8.reuse, R20, R40 ;  /* 0x00000014082c723c */ /* 0x040ff00000001828 */
[-C--:B------:R-:W-:Y:S08]  /*6430*/  HMMA.16816.F32 R40, R8, R22.reuse, R36 ;  /* 0x000000160828723c */ /* 0x080ff00000001824 */
[C---:B------:R-:W-:Y:S01]  /*6440*/  HMMA.16816.F32 R92, R12.reuse, R22, R48 ;  /* 0x000000160c5c723c */ /* 0x040fe20000001830 */
[----:B------:R-:W1:Y:S07]  /*6450*/  LDSM.16.MT88.4 R20, [R218+0x9800] ;  /* 0x00980000da14783b */ /* 0x000e6e0000004200 */
[-C--:B-1----:R-:W-:Y:S07]  /*6460*/  HMMA.16816.F32 R68, R12, R20.reuse, R28 ;  /* 0x000000140c44723c */ /* 0x082fee000000181c */
[----:B------:R-:W-:Y:S01]  /*6470*/  IMAD.MOV.U32 R31, RZ, RZ, R147 ;  /* 0x000000ffff1f7224 */ /* 0x000fe200078e0093 */
[----:B------:R-:W-:Y:S01]  /*6480*/  HMMA.16816.F32 R36, R8, R20, R84 ;  /* 0x000000140824723c */ /* 0x000fe20000001854 */
[----:B------:R1:W-:Y:S01]  /*6490*/  MUFU.EX2 R20, R2 ;  /* 0x0000000200147308 */ /* 0x0003e20000000800 */
[----:B------:R-:W-:-:S02]  /*64a0*/  IMAD.MOV.U32 R147, RZ, RZ, R129 ;  /* 0x000000ffff937224 */ /* 0x000fc400078e0081 */
[----:B------:R-:W-:Y:S01]  /*64b0*/  MOV R29, R31 ;  /* 0x0000001f001d7202 */ /* 0x000fe20000000f00 */
[----:B------:R-:W-:Y:S01]  /*64c0*/  FFMA.FTZ R129, R201, c[0x0][0x23c], -R6 ;  /* 0x00008f00c9817a23 */ /* 0x000fe20000010806 */
[----:B------:R-:W-:Y:S02]  /*64d0*/  MOV R31, R57 ;  /* 0x00000039001f7202 */ /* 0x000fe40000000f00 */
[----:B------:R-:W-:Y:S01]  /*64e0*/  MOV R57, R240 ;  /* 0x000000f000397202 */ /* 0x000fe20000000f00 */
[----:B------:R-:W-:Y:S01]  /*64f0*/  IMAD.MOV.U32 R87, RZ, RZ, R29 ;  /* 0x000000ffff577224 */ /* 0x000fe200078e001d */
[----:B------:R-:W-:Y:S01]  /*6500*/  HMMA.16816.F32 R48, R12, R22, R24 ;  /* 0x000000160c30723c */ /* 0x000fe20000001818 */
[----:B------:R-:W2:Y:S01]  /*6510*/  LDSM.16.MT88.4 R12, [R216+0xa000] ;  /* 0x00a00000d80c783b */ /* 0x000ea20000004200 */
[----:B------:R-:W-:Y:S02]  /*6520*/  MOV R29, R31 ;  /* 0x0000001f001d7202 */ /* 0x000fe40000000f00 */
[----:B------:R-:W-:-:S02]  /*6530*/  MOV R21, R87 ;  /* 0x0000005700157202 */ /* 0x000fc40000000f00 */
[----:B------:R-:W-:Y:S01]  /*6540*/  MOV R31, R57 ;  /* 0x00000039001f7202 */ /* 0x000fe20000000f00 */
[----:B-1----:R-:W-:Y:S01]  /*6550*/  FFMA.FTZ R2, R236, c[0x0][0x23c], -R7 ;  /* 0x00008f00ec027a23 */ /* 0x002fe20000010807 */
[----:B------:R-:W-:Y:S01]  /*6560*/  MOV R85, R29 ;  /* 0x0000001d00557202 */ /* 0x000fe20000000f00 */
[----:B------:R-:W-:Y:S01]  /*6570*/  IMAD.MOV.U32 R57, RZ, RZ, R59 ;  /* 0x000000ffff397224 */ /* 0x000fe200078e003b */
[----:B------:R-:W-:Y:S01]  /*6580*/  MOV R59, R170 ;  /* 0x000000aa003b7202 */ /* 0x000fe20000000f00 */
[----:B------:R1:W-:Y:S01]  /*6590*/  MUFU.EX2 R86, R2 ;  /* 0x0000000200567308 */ /* 0x0003e20000000800 */
[----:B------:R-:W-:Y:S01]  /*65a0*/  FFMA.FTZ R29, R212, c[0x0][0x23c], -R5 ;  /* 0x00008f00d41d7a23 */ /* 0x000fe20000010805 */
[----:B------:R-:W-:Y:S01]  /*65b0*/  HMMA.16816.F32 R32, R8, R22, R80 ;  /* 0x000000160820723c */ /* 0x000fe20000001850 */
[----:B------:R-:W-:Y:S01]  /*65c0*/  IMAD.MOV.U32 R87, RZ, RZ, R31 ;  /* 0x000000ffff577224 */ /* 0x000fe200078e001f */
[----:B------:R-:W-:Y:S01]  /*65d0*/  MOV R251, R147 ;  /* 0x0000009300fb7202 */ /* 0x000fe20000000f00 */
[----:B------:R-:W-:-:S02]  /*65e0*/  FFMA.FTZ R170, R142, c[0x0][0x23c], -R6 ;  /* 0x00008f008eaa7a23 */ /* 0x000fc40000010806 */
[--C-:B------:R-:W-:Y:S02]  /*65f0*/  FFMA.FTZ R27, R205, c[0x0][0x23c], -R5.reuse ;  /* 0x00008f00cd1b7a23 */ /* 0x100fe40000010805 */
[----:B------:R-:W-:Y:S01]  /*6600*/  FFMA.FTZ R142, R185, c[0x0][0x23c], -R5 ;  /* 0x00008f00b98e7a23 */ /* 0x000fe20000010805 */
[----:B------:R-:W-:Y:S01]  /*6610*/  MOV R82, R121 ;  /* 0x0000007900527202 */ /* 0x000fe20000000f00 */
[--C-:B------:R-:W-:Y:S01]  /*6620*/  FFMA.FTZ R24, R235, c[0x0][0x23c], -R0.reuse ;  /* 0x00008f00eb187a23 */ /* 0x100fe20000010800 */
[----:B------:R-:W-:Y:S01]  /*6630*/  MOV R83, R122 ;  /* 0x0000007a00537202 */ /* 0x000fe20000000f00 */
[--C-:B------:R-:W-:Y:S01]  /*6640*/  FFMA.FTZ R26, R247, c[0x0][0x23c], -R0.reuse ;  /* 0x00008f00f71a7a23 */ /* 0x100fe20000010800 */
[----:B------:R-:W-:Y:S01]  /*6650*/  MOV R247, R63 ;  /* 0x0000003f00f77202 */ /* 0x000fe20000000f00 */
[----:B------:R-:W-:Y:S02]  /*6660*/  FFMA.FTZ R25, R239, c[0x0][0x23c], -R0 ;  /* 0x00008f00ef197a23 */ /* 0x000fe40000010800 */
[----:B-1----:R-:W-:-:S02]  /*6670*/  FFMA.FTZ R2, R213, c[0x0][0x23c], -R7 ;  /* 0x00008f00d5027a23 */ /* 0x002fc40000010807 */
[----:B------:R-:W-:Y:S01]  /*6680*/  MUFU.EX2 R213, R4 ;  /* 0x0000000400d57308 */ /* 0x000fe20000000800 */
[----:B------:R-:W-:Y:S02]  /*6690*/  FFMA.FTZ R147, R184, c[0x0][0x23c], -R0 ;  /* 0x00008f00b8937a23 */ /* 0x000fe40000010800 */
[----:B------:R-:W-:Y:S02]  /*66a0*/  IMAD.MOV.U32 R184, RZ, RZ, R64 ;  /* 0x000000ffffb87224 */ /* 0x000fe400078e0040 */
[----:B------:R-:W-:Y:S02]  /*66b0*/  IMAD.MOV.U32 R81, RZ, RZ, R123 ;  /* 0x000000ffff517224 */ /* 0x000fe400078e007b */
[----:B------:R-:W-:Y:S01]  /*66c0*/  FADD.FTZ R80, R189, R188 ;  /* 0x000000bcbd507221 */ /* 0x000fe20000010000 */
[----:B------:R1:W-:Y:S02]  /*66d0*/  MUFU.EX2 R28, R2 ;  /* 0x00000002001c7308 */ /* 0x0003e40000000800 */
[----:B-1----:R-:W-:-:S06]  /*66e0*/  FFMA.FTZ R2, R203, c[0x0][0x23c], -R7 ;  /* 0x00008f00cb027a23 */ /* 0x002fcc0000010807 */
[----:B------:R1:W-:Y:S02]  /*66f0*/  MUFU.EX2 R60, R2 ;  /* 0x00000002003c7308 */ /* 0x0003e40000000800 */
[----:B-1----:R-:W-:-:S06]  /*6700*/  FFMA.FTZ R2, R238, c[0x0][0x23c], -R6 ;  /* 0x00008f00ee027a23 */ /* 0x002fcc0000010806 */
[----:B------:R1:W-:Y:S02]  /*6710*/  MUFU.EX2 R243, R2 ;  /* 0x0000000200f37308 */ /* 0x0003e40000000800 */
[----:B-1----:R-:W-:-:S06]  /*6720*/  FFMA.FTZ R2, R237, c[0x0][0x23c], -R6 ;  /* 0x00008f00ed027a23 */ /* 0x002fcc0000010806 */
[----:B------:R1:W3:Y:S02]  /*6730*/  MUFU.EX2 R244, R2 ;  /* 0x0000000200f47308 */ /* 0x0002e40000000800 */
[----:B-1----:R-:W-:Y:S01]  /*6740*/  FFMA.FTZ R2, R211, c[0x0][0x23c], -R6 ;  /* 0x00008f00d3027a23 */ /* 0x002fe20000010806 */
[----:B---3--:R-:W-:-:S05]  /*6750*/  F2FP.PACK_AB R9, R244, R243 ;  /* 0x000000f3f409723e */ /* 0x008fca00000000ff */
[----:B------:R-:W-:Y:S08]  /*6760*/  MUFU.EX2 R211, R27 ;  /* 0x0000001b00d37308 */ /* 0x000ff00000000800 */
[----:B------:R1:W3:Y:S02]  /*6770*/  MUFU.EX2 R30, R2 ;  /* 0x00000002001e7308 */ /* 0x0002e40000000800 */
[----:B-1----:R-:W-:-:S06]  /*6780*/  FFMA.FTZ R2, R208, c[0x0][0x23c], -R6 ;  /* 0x00008f00d0027a23 */ /* 0x002fcc0000010806 */
[----:B------:R1:W4:Y:S02]  /*6790*/  MUFU.EX2 R242, R2 ;  /* 0x0000000200f27308 */ /* 0x0003240000000800 */
[----:B-1----:R-:W-:Y:S01]  /*67a0*/  FFMA.FTZ R2, R249, c[0x0][0x23c], -R5 ;  /* 0x00008f00f9027a23 */ /* 0x002fe20000010805 */
[----:B------:R-:W-:Y:S01]  /*67b0*/  MOV R249, R60 ;  /* 0x0000003c00f97202 */ /* 0x000fe20000000f00 */
[----:B------:R-:W-:Y:S02]  /*67c0*/  IMAD.MOV.U32 R60, RZ, RZ, R62 ;  /* 0x000000ffff3c7224 */ /* 0x000fe400078e003e */
[----:B------:R-:W-:Y:S02]  /*67d0*/  IMAD.MOV.U32 R62, RZ, RZ, R241 ;  /* 0x000000ffff3e7224 */ /* 0x000fe400078e00f1 */
[----:B------:R1:W-:Y:S03]  /*67e0*/  MUFU.EX2 R241, R2 ;  /* 0x0000000200f17308 */ /* 0x0003e60000000800 */
[----:B------:R-:W-:Y:S01]  /*67f0*/  MOV R239, R62 ;  /* 0x0000003e00ef7202 */ /* 0x000fe20000000f00 */
[----:B-1----:R-:W-:Y:S01]  /*6800*/  FFMA.FTZ R2, R248, c[0x0][0x23c], -R5 ;  /* 0x00008f00f8027a23 */ /* 0x002fe20000010805 */
[----:B---3--:R-:W-:Y:S01]  /*6810*/  MOV R248, R30 ;  /* 0x0000001e00f87202 */ /* 0x008fe20000000f00 */
[----:B------:R-:W-:Y:S01]  /*6820*/  IMAD.MOV.U32 R30, RZ, RZ, R56 ;  /* 0x000000ffff1e7224 */ /* 0x000fe200078e0038 */
[----:B------:R-:W-:Y:S01]  /*6830*/  MOV R56, R144 ;  /* 0x0000009000387202 */ /* 0x000fe20000000f00 */
[----:B------:R1:W3:Y:S01]  /*6840*/  MUFU.EX2 R240, R2 ;  /* 0x0000000200f07308 */ /* 0x0002e20000000800 */
[----:B------:R-:W-:Y:S01]  /*6850*/  IMAD.MOV.U32 R144, RZ, RZ, R167 ;  /* 0x000000ffff907224 */ /* 0x000fe200078e00a7 */
[----:B----4-:R-:W-:Y:S01]  /*6860*/  F2FP.PACK_AB R11, R242, R248 ;  /* 0x000000f8f20b723e */ /* 0x010fe200000000ff */
[----:B------:R-:W-:-:S02]  /*6870*/  FFMA.FTZ R167, R146, c[0x0][0x23c], -R6 ;  /* 0x00008f0092a77a23 */ /* 0x000fc40000010806 */
[--C-:B------:R-:W-:Y:S01]  /*6880*/  FFMA.FTZ R146, R186, c[0x0][0x23c], -R0.reuse ;  /* 0x00008f00ba927a23 */ /* 0x100fe20000010800 */
[----:B------:R-:W-:Y:S01]  /*6890*/  MOV R235, R144 ;  /* 0x0000009000eb7202 */ /* 0x000fe20000000f00 */
[----:B------:R-:W-:Y:S01]  /*68a0*/  FFMA.FTZ R144, R209, c[0x0][0x23c], -R0 ;  /* 0x00008f00d1907a23 */ /* 0x000fe20000010800 */
[----:B------:R-:W-:Y:S01]  /*68b0*/  MOV R186, R119 ;  /* 0x0000007700ba7202 */ /* 0x000fe20000000f00 */
[----:B------:R-:W-:Y:S01]  /*68c0*/  MUFU.EX2 R209, R29 ;  /* 0x0000001d00d17308 */ /* 0x000fe20000000800 */
[----:B-1----:R-:W-:Y:S01]  /*68d0*/  FFMA.FTZ R2, R245, c[0x0][0x23c], -R5 ;  /* 0x00008f00f5027a23 */ /* 0x002fe20000010805 */
[----:B------:R-:W-:Y:S02]  /*68e0*/  MOV R245, R28 ;  /* 0x0000001c00f57202 */ /* 0x000fe40000000f00 */
[----:B------:R-:W-:-:S04]  /*68f0*/  MOV R28, R30 ;  /* 0x0000001e001c7202 */ /* 0x000fc80000000f00 */
[----:B------:R1:W-:Y:S01]  /*6900*/  MUFU.EX2 R238, R2 ;  /* 0x0000000200ee7308 */ /* 0x0003e20000000800 */
[----:B------:R-:W-:Y:S01]  /*6910*/  IMAD.MOV.U32 R30, RZ, RZ, R56 ;  /* 0x000000ffff1e7224 */ /* 0x000fe200078e0038 */
[----:B------:R-:W-:Y:S01]  /*6920*/  MOV R56, R58 ;  /* 0x0000003a00387202 */ /* 0x000fe20000000f00 */
[----:B------:R-:W-:Y:S01]  /*6930*/  IMAD.MOV.U32 R84, RZ, RZ, R28 ;  /* 0x000000ffff547224 */ /* 0x000fe200078e001c */
[----:B------:R-:W-:Y:S01]  /*6940*/  MOV R58, R60 ;  /* 0x0000003c003a7202 */ /* 0x000fe20000000f00 */
[----:B------:R-:W-:Y:S01]  /*6950*/  IMAD.MOV.U32 R60, RZ, RZ, R196 ;  /* 0x000000ffff3c7224 */ /* 0x000fe200078e00c4 */
[----:B------:R-:W-:Y:S01]  /*6960*/  MOV R31, R56 ;  /* 0x00000038001f7202 */ /* 0x000fe20000000f00 */
[----:B------:R-:W-:Y:S01]  /*6970*/  FFMA.FTZ R196, R141, c[0x0][0x23c], -R6 ;  /* 0x00008f008dc47a23 */ /* 0x000fe20000010806 */
[----:B------:R-:W-:Y:S01]  /*6980*/  MOV R56, R57 ;  /* 0x0000003900387202 */ /* 0x000fe20000000f00 */
[----:B------:R-:W-:Y:S01]  /*6990*/  IMAD.MOV.U32 R57, RZ, RZ, R58 ;  /* 0x000000ffff397224 */ /* 0x000fe200078e003a */
[----:B------:R-:W-:Y:S01]  /*69a0*/  MOV R58, R59 ;  /* 0x0000003b003a7202 */ /* 0x000fe20000000f00 */
[--C-:B------:R-:W-:Y:S01]  /*69b0*/  FFMA.FTZ R28, R206, c[0x0][0x23c], -R5.reuse ;  /* 0x00008f00ce1c7a23 */ /* 0x100fe20000010805 */
[----:B------:R-:W-:Y:S01]  /*69c0*/  MOV R59, R60 ;  /* 0x0000003c003b7202 */ /* 0x000fe20000000f00 */
[----:B------:R-:W-:Y:S01]  /*69d0*/  IMAD.MOV.U32 R60, RZ, RZ, R156 ;  /* 0x000000ffff3c7224 */ /* 0x000fe200078e009c */
[----:B------:R-:W-:Y:S01]  /*69e0*/  F2FP.PACK_AB R10, R249, R245 ;  /* 0x000000f5f90a723e */ /* 0x000fe200000000ff */
[--C-:B-1----:R-:W-:Y:S01]  /*69f0*/  FFMA.FTZ R2, R246, c[0x0][0x23c], -R5.reuse ;  /* 0x00008f00f6027a23 */ /* 0x102fe20000010805 */
[----:B------:R-:W-:Y:S01]  /*6a00*/  MOV R246, R86 ;  /* 0x0000005600f67202 */ /* 0x000fe20000000f00 */
[--C-:B------:R-:W-:Y:S01]  /*6a10*/  FFMA.FTZ R141, R178, c[0x0][0x23c], -R5.reuse ;  /* 0x00008f00b28d7a23 */ /* 0x100fe20000010805 */
[----:B------:R-:W-:Y:S01]  /*6a20*/  MOV R86, R30 ;  /* 0x0000001e00567202 */ /* 0x000fe20000000f00 */
[----:B------:R1:W4:Y:S01]  /*6a30*/  MUFU.EX2 R237, R2 ;  /* 0x0000000200ed7308 */ /* 0x0003220000000800 */
[--C-:B------:R-:W-:Y:S01]  /*6a40*/  FFMA.FTZ R30, R215, c[0x0][0x23c], -R5.reuse ;  /* 0x00008f00d71e7a23 */ /* 0x100fe20000010805 */
[----:B---3--:R-:W-:Y:S01]  /*6a50*/  F2FP.PACK_AB R4, R240, R241 ;  /* 0x000000f1f004723e */ /* 0x008fe200000000ff */
[----:B------:R-:W-:-:S02]  /*6a60*/  FFMA.FTZ R156, R169, c[0x0][0x23c], -R5 ;  /* 0x00008f00a99c7a23 */ /* 0x000fc40000010805 */
[----:B------:R-:W-:-:S03]  /*6a70*/  IMAD.MOV.U32 R169, RZ, RZ, R66 ;  /* 0x000000ffffa97224 */ /* 0x000fc600078e0042 */
[----:B------:R-:W-:Y:S01]  /*6a80*/  MUFU.EX2 R206, R25 ;  /* 0x0000001900ce7308 */ /* 0x000fe20000000800 */
[----:B-1----:R-:W-:Y:S01]  /*6a90*/  FFMA.FTZ R2, R21, c[0x0][0x23c], -R0 ;  /* 0x00008f0015027a23 */ /* 0x002fe20000010800 */
[----:B------:R-:W-:-:S06]  /*6aa0*/  MOV R21, R84 ;  /* 0x0000005400157202 */ /* 0x000fcc0000000f00 */
[----:B------:R-:W-:Y:S01]  /*6ab0*/  MUFU.EX2 R207, R30 ;  /* 0x0000001e00cf7308 */ /* 0x000fe20000000800 */
[----:B------:R-:W-:Y:S01]  /*6ac0*/  MOV R84, R85 ;  /* 0x0000005500547202 */ /* 0x000fe20000000f00 */
[----:B------:R-:W-:Y:S01]  /*6ad0*/  IMAD.MOV.U32 R85, RZ, RZ, R86 ;  /* 0x000000ffff557224 */ /* 0x000fe200078e0056 */
[----:B------:R-:W-:Y:S02]  /*6ae0*/  MOV R86, R87 ;  /* 0x0000005700567202 */ /* 0x000fe40000000f00 */
[----:B------:R-:W-:Y:S01]  /*6af0*/  MOV R87, R31 ;  /* 0x0000001f00577202 */ /* 0x000fe20000000f00 */
[----:B------:R-:W-:Y:S01]  /*6b00*/  IMAD.MOV.U32 R31, RZ, RZ, R56 ;  /* 0x000000ffff1f7224 */ /* 0x000fe200078e0038 */
[----:B------:R-:W-:Y:S01]  /*6b10*/  MOV R56, R57 ;  /* 0x0000003900387202 */ /* 0x000fe20000000f00 */
[----:B------:R1:W-:Y:S01]  /*6b20*/  MUFU.EX2 R215, R2 ;  /* 0x0000000200d77308 */ /* 0x0003e20000000800 */
[----:B------:R-:W-:Y:S01]  /*6b30*/  MOV R57, R58 ;  /* 0x0000003a00397202 */ /* 0x000fe20000000f00 */
[----:B------:R-:W-:Y:S01]  /*6b40*/  IMAD.MOV.U32 R58, RZ, RZ, R59 ;  /* 0x000000ffff3a7224 */ /* 0x000fe200078e003b */
[----:B------:R-:W-:Y:S01]  /*6b50*/  MOV R59, R60 ;  /* 0x0000003c003b7202 */ /* 0x000fe20000000f00 */
[----:B------:R-:W-:Y:S01]  /*6b60*/  IMAD.MOV.U32 R202, RZ, RZ, R84 ;  /* 0x000000ffffca7224 */ /* 0x000fe200078e0054 */
[----:B------:R-:W-:Y:S01]  /*6b70*/  MOV R60, R61 ;  /* 0x0000003d003c7202 */ /* 0x000fe20000000f00 */
[----:B------:R-:W-:Y:S01]  /*6b80*/  IMAD.MOV.U32 R61, RZ, RZ, R157 ;  /* 0x000000ffff3d7224 */ /* 0x000fe200078e009d */
[----:B----4-:R-:W-:Y:S01]  /*6b90*/  F2FP.PACK_AB R6, R237, R238 ;  /* 0x000000eeed06723e */ /* 0x010fe200000000ff */
[----:B------:R-:W-:Y:S01]  /*6ba0*/  FFMA.FTZ R157, R160, c[0x0][0x23c], -R5 ;  /* 0x00008f00a09d7a23 */ /* 0x000fe20000010805 */
[----:B------:R-:W-:Y:S01]  /*6bb0*/  MOV R172, R31 ;  /* 0x0000001f00ac7202 */ /* 0x000fe20000000f00 */
[--C-:B------:R-:W-:Y:S01]  /*6bc0*/  FFMA.FTZ R160, R174, c[0x0][0x23c], -R0.reuse ;  /* 0x00008f00aea07a23 */ /* 0x100fe20000010800 */
[----:B------:R-:W-:Y:S01]  /*6bd0*/  MOV R174, R161 ;  /* 0x000000a100ae7202 */ /* 0x000fe20000000f00 */
[--C-:B------:R-:W-:Y:S01]  /*6be0*/  FFMA.FTZ R31, R214, c[0x0][0x23c], -R0.reuse ;  /* 0x00008f00d61f7a23 */ /* 0x100fe20000010800 */
[----:B------:R-:W-:Y:S01]  /*6bf0*/  MOV R178, R61 ;  /* 0x0000003d00b27202 */ /* 0x000fe20000000f00 */
[--C-:B------:R-:W-:Y:S01]  /*6c00*/  FFMA.FTZ R161, R171, c[0x0][0x23c], -R0.reuse ;  /* 0x00008f00aba17a23 */ /* 0x100fe20000010800 */
[----:B------:R-:W-:Y:S01]  /*6c10*/  MOV R171, R65 ;  /* 0x0000004100ab7202 */ /* 0x000fe20000000f00 */
[----:B-1----:R-:W-:Y:S01]  /*6c20*/  FFMA.FTZ R2, R252, c[0x0][0x23c], -R0 ;  /* 0x00008f00fc027a23 */ /* 0x002fe20000010800 */
[----:B------:R-:W-:Y:S01]  /*6c30*/  MOV R252, R20 ;  /* 0x0000001400fc7202 */ /* 0x000fe20000000f00 */
[----:B------:R-:W-:Y:S01]  /*6c40*/  IMAD.MOV.U32 R185, RZ, RZ, R60 ;  /* 0x000000ffffb97224 */ /* 0x000fe200078e003c */
[----:B------:R-:W-:Y:S01]  /*6c50*/  MOV R203, R21 ;  /* 0x0000001500cb7202 */ /* 0x000fe20000000f00 */
[----:B------:R1:W3:Y:S01]  /*6c60*/  MUFU.EX2 R236, R2 ;  /* 0x0000000200ec7308 */ /* 0x0002e20000000800 */
[----:B------:R-:W-:Y:S01]  /*6c70*/  F2FP.PACK_AB R8, R246, R252 ;  /* 0x000000fcf608723e */ /* 0x000fe200000000ff */
[----:B------:R-:W-:Y:S01]  /*6c80*/  IMAD.MOV.U32 R179, RZ, RZ, R57 ;  /* 0x000000ffffb37224 */ /* 0x000fe200078e0039 */
[----:B------:R-:W-:Y:S01]  /*6c90*/  MOV R201, R56 ;  /* 0x0000003800c97202 */ /* 0x000fe20000000f00 */
[----:B------:R-:W-:Y:S01]  /*6ca0*/  IMAD.MOV.U32 R214, RZ, RZ, R117 ;  /* 0x000000ffffd67224 */ /* 0x000fe200078e0075 */
[----:B------:R-:W-:Y:S01]  /*6cb0*/  MOV R177, R58 ;  /* 0x0000003a00b17202 */ /* 0x000fe20000000f00 */
[----:B------:R-:W4:Y:S01]  /*6cc0*/  LDSM.16.MT88.4 R20, [R217+0xa000] ;  /* 0x00a00000d914783b */ /* 0x000f220000004200 */
[----:B------:R-:W-:Y:S01]  /*6cd0*/  MOV R205, R59 ;  /* 0x0000003b00cd7202 */ /* 0x000fe20000000f00 */
[----:B--2---:R-:W-:Y:S01]  /*6ce0*/  HMMA.16816.F32 R124, R8, R12, R108 ;  /* 0x0000000c087c723c */ /* 0x004fe2000000186c */
[----:B------:R-:W-:Y:S01]  /*6cf0*/  MOV R200, R85 ;  /* 0x0000005500c87202 */ /* 0x000fe20000000f00 */
[----:B------:R-:W-:Y:S01]  /*6d00*/  IMAD.MOV.U32 R173, RZ, RZ, R87 ;  /* 0x000000ffffad7224 */ /* 0x000fe200078e0057 */
[----:B------:R-:W-:Y:S01]  /*6d10*/  MOV R208, R86 ;  /* 0x0000005600d07202 */ /* 0x000fe20000000f00 */
[----:B------:R-:W-:Y:S01]  /*6d20*/  MUFU.EX2 R210, R28 ;  /* 0x0000001c00d27308 */ /* 0x000fe20000000800 */
[----:B-1----:R-:W-:Y:S01]  /*6d30*/  FFMA.FTZ R2, R250, c[0x0][0x23c], -R0 ;  /* 0x00008f00fa027a23 */ /* 0x002fe20000010800 */
[----:B---3--:R-:W-:Y:S01]  /*6d40*/  F2FP.PACK_AB R5, R236, R215 ;  /* 0x000000d7ec05723e */ /* 0x008fe200000000ff */
[----:B------:R-:W-:-:S05]  /*6d50*/  IMAD.MOV.U32 R250, RZ, RZ, R145 ;  /* 0x000000fffffa7224 */ /* 0x000fca00078e0091 */
[----:B------:R-:W1:Y:S01]  /*6d60*/  MUFU.EX2 R212, R2 ;  /* 0x0000000200d47308 */ /* 0x000e620000000800 */
[----:B------:R-:W-:Y:S01]  /*6d70*/  FFMA.FTZ R145, R187, c[0x0][0x23c], -R0 ;  /* 0x00008f00bb917a23 */ /* 0x000fe20000010800 */
[----:B------:R-:W-:Y:S01]  /*6d80*/  MOV R187, R118 ;  /* 0x0000007600bb7202 */ /* 0x000fe20000000f00 */
[----:B------:R-:W-:Y:S01]  /*6d90*/  FADD.FTZ R0, R193, R192 ;  /* 0x000000c0c1007221 */ /* 0x000fe20000010000 */
[----:B------:R-:W-:Y:S01]  /*6da0*/  MOV R192, R116 ;  /* 0x0000007400c07202 */ /* 0x000fe20000000f00 */
[----:B------:R-:W-:Y:S02]  /*6db0*/  IMAD.MOV.U32 R193, RZ, RZ, R120 ;  /* 0x000000ffffc17224 */ /* 0x000fe400078e0078 */
[----:B------:R-:W-:Y:S02]  /*6dc0*/  HMMA.16816.F32 R120, R8, R14, R96 ;  /* 0x0000000e0878723c */ /* 0x000fe40000001860 */
[----:B------:R-:W-:Y:S01]  /*6dd0*/  FADD.FTZ R0, R193, R0 ;  /* 0x00000000c1007221 */ /* 0x000fe20000010000 */
[----:B-1----:R-:W-:Y:S01]  /*6de0*/  F2FP.PACK_AB R7, R212, R213 ;  /* 0x000000d5d407723e */ /* 0x002fe200000000ff */
[----:B------:R-:W-:-:S06]  /*6df0*/  FADD.FTZ R2, R191, R190 ;  /* 0x000000bebf027221 */ /* 0x000fcc0000010000 */
[C---:B------:R-:W-:Y:S08]  /*6e00*/  HMMA.16816.F32 R64, R4.reuse, R12, R104 ;  /* 0x0000000c0440723c */ /* 0x040ff00000001868 */
[----:B------:R-:W-:Y:S01]  /*6e10*/  HMMA.16816.F32 R60, R4, R14, R100 ;  /* 0x0000000e043c723c */ /* 0x000fe20000001864 */
[----:B------:R-:W1:Y:S01]  /*6e20*/  LDSM.16.MT88.4 R12, [R219+0xa000] ;  /* 0x00a00000db0c783b */ /* 0x000e620000004200 */
[----:B------:R-:W-:-:S06]  /*6e30*/  MOV R190, R171 ;  /* 0x000000ab00be7202 */ /* 0x000fcc0000000f00 */
[-C--:B----4-:R-:W-:Y:S08]  /*6e40*/  HMMA.16816.F32 R96, R8, R20.reuse, R112 ;  /* 0x000000140860723c */ /* 0x090ff00000001870 */
[C---:B------:R-:W-:Y:S08]  /*6e50*/  HMMA.16816.F32 R44, R4.reuse, R20, R44 ;  /* 0x00000014042c723c */ /* 0x040ff0000000182c */
[-C--:B------:R-:W-:Y:S08]  /*6e60*/  HMMA.16816.F32 R40, R4, R22.reuse, R40 ;  /* 0x000000160428723c */ /* 0x080ff00000001828 */
[----:B------:R-:W-:Y:S01]  /*6e70*/  HMMA.16816.F32 R92, R8, R22, R92 ;  /* 0x00000016085c723c */ /* 0x000fe2000000185c */
[----:B------:R-:W-:Y:S01]  /*6e80*/  IMAD.MOV.U32 R193, RZ, RZ, R174 ;  /* 0x000000ffffc17224 */ /* 0x000fe200078e00ae */
[----:B------:R-:W-:Y:S01]  /*6e90*/  MOV R191, R192 ;  /* 0x000000c000bf7202 */ /* 0x000fe20000000f00 */
[----:B------:R-:W2:Y:S01]  /*6ea0*/  MUFU.EX2 R115, R26 ;  /* 0x0000001a00737308 */ /* 0x000ea20000000800 */
[----:B------:R-:W-:-:S02]  /*6eb0*/  FADD.FTZ R0, R229, R0 ;  /* 0x00000000e5007221 */ /* 0x000fc40000010000 */
[----:B------:R-:W-:Y:S02]  /*6ec0*/  FADD.FTZ R2, R232, R2 ;  /* 0x00000002e8027221 */ /* 0x000fe40000010000 */
[-C--:B-1----:R-:W-:Y:S08]  /*6ed0*/  HMMA.16816.F32 R116, R8, R12.reuse, R88 ;  /* 0x0000000c0874723c */ /* 0x082ff00000001858 */
[C---:B------:R-:W-:Y:S08]  /*6ee0*/  HMMA.16816.F32 R56, R4.reuse, R12, R76 ;  /* 0x0000000c0438723c */ /* 0x040ff0000000184c */
[-C--:B------:R-:W-:Y:S08]  /*6ef0*/  HMMA.16816.F32 R52, R4, R14.reuse, R52 ;  /* 0x0000000e0434723c */ /* 0x080ff00000001834 */
[----:B------:R-:W-:Y:S01]  /*6f00*/  HMMA.16816.F32 R108, R8, R14, R72 ;  /* 0x0000000e086c723c */ /* 0x000fe20000001848 */
[----:B------:R-:W1:Y:S01]  /*6f10*/  LDSM.16.MT88.4 R12, [R218+0xa000] ;  /* 0x00a00000da0c783b */ /* 0x000e620000004200 */
[----:B------:R-:W-:Y:S01]  /*6f20*/  MOV R171, R235 ;  /* 0x000000eb00ab7202 */ /* 0x000fe20000000f00 */
[----:B------:R-:W-:Y:S01]  /*6f30*/  IMAD.MOV.U32 R235, RZ, RZ, R176 ;  /* 0x000000ffffeb7224 */ /* 0x000fe200078e00b0 */
[----:B------:R-:W-:Y:S01]  /*6f40*/  MOV R176, R178 ;  /* 0x000000b200b07202 */ /* 0x000fe20000000f00 */
[----:B------:R-:W3:Y:S01]  /*6f50*/  LDSM.16.MT88.4 R20, [R219+0xa800] ;  /* 0x00a80000db14783b */ /* 0x000ee20000004200 */
[----:B------:R-:W-:Y:S01]  /*6f60*/  MOV R178, R185 ;  /* 0x000000b900b27202 */ /* 0x000fe20000000f00 */
[----:B------:R-:W-:-:S02]  /*6f70*/  IMAD.MOV.U32 R185, RZ, RZ, R205 ;  /* 0x000000ffffb97224 */ /* 0x000fc400078e00cd */
[----:B------:R4:W-:Y:S01]  /*6f80*/  MUFU.EX2 R205, R24 ;  /* 0x0000001800cd7308 */ /* 0x0009e20000000800 */
[----:B------:R-:W-:Y:S01]  /*6f90*/  MOV R174, R173 ;  /* 0x000000ad00ae7202 */ /* 0x000fe20000000f00 */
[----:B------:R1:W5:Y:S04]  /*6fa0*/  LDL.LU R232, [R1+0x110] ;  /* 0x0001100001e87983 */ /* 0x0003680000300800 */
[----:B----4-:R-:W4:Y:S01]  /*6fb0*/  LDSM.16.MT88.4 R24, [R216+0xa800] ;  /* 0x00a80000d818783b */ /* 0x010f220000004200 */
[C---:B-1----:R-:W-:Y:S08]  /*6fc0*/  HMMA.16816.F32 R36, R4.reuse, R12, R36 ;  /* 0x0000000c0424723c */ /* 0x042ff00000001824 */
[----:B------:R-:W-:Y:S08]  /*6fd0*/  HMMA.16816.F32 R32, R4, R14, R32 ;  /* 0x0000000e0420723c */ /* 0x000ff00000001820 */
[C---:B------:R-:W-:Y:S08]  /*6fe0*/  HMMA.16816.F32 R84, R8.reuse, R12, R68 ;  /* 0x0000000c0854723c */ /* 0x040ff00000001844 */
[----:B------:R-:W-:Y:S01]  /*6ff0*/  HMMA.16816.F32 R48, R8, R14, R48 ;  /* 0x0000000e0830723c */ /* 0x000fe20000001830 */
[----:B------:R-:W1:Y:S01]  /*7000*/  LDSM.16.MT88.4 R12, [R217+0xa800] ;  /* 0x00a80000d90c783b */ /* 0x000e620000004200 */
[----:B------:R-:W-:Y:S01]  /*7010*/  MOV R173, R208 ;  /* 0x000000d000ad7202 */ /* 0x000fe20000000f00 */
[----:B------:R-:W-:-:S02]  /*7020*/  FADD.FTZ R5, R195, R194 ;  /* 0x000000c2c3057221 */ /* 0x000fc40000010000 */
[----:B------:R-:W1:Y:S01]  /*7030*/  LDSM.16.MT88.4 R8, [R218+0xa800] ;  /* 0x00a80000da08783b */ /* 0x000e620000004200 */
[----:B------:R-:W3:Y:S01]  /*7040*/  MUFU.EX2 R208, R31 ;  /* 0x0000001f00d07308 */ /* 0x000ee20000000800 */
[----:B------:R-:W-:Y:S01]  /*7050*/  FADD.FTZ R4, R231, R80 ;  /* 0x00000050e7047221 */ /* 0x000fe20000010000 */
[----:B------:R-:W-:Y:S01]  /*7060*/  MOV R192, R184 ;  /* 0x000000b800c07202 */ /* 0x000fe20000000f00 */
[----:B------:R-:W-:Y:S01]  /*7070*/  IMAD.MOV.U32 R184, RZ, RZ, R200 ;  /* 0x000000ffffb87224 */ /* 0x000fe200078e00c8 */
[----:B------:R-:W-:Y:S01]  /*7080*/  F2FP.PACK_AB R6, R211, R210 ;  /* 0x000000d2d306723e */ /* 0x000fe200000000ff */
[----:B------:R-:W-:Y:S01]  /*7090*/  FADD.FTZ R29, R191, R5 ;  /* 0x00000005bf1d7221 */ /* 0x000fe20000010000 */
[----:B--2---:R-:W-:Y:S01]  /*70a0*/  F2FP.PACK_AB R5, R206, R115 ;  /* 0x00000073ce05723e */ /* 0x004fe200000000ff */
[----:B------:R-:W-:Y:S01]  /*70b0*/  FADD.FTZ R28, R227, R4 ;  /* 0x00000004e31c7221 */ /* 0x000fe20000010000 */
[----:B------:R-:W-:Y:S01]  /*70c0*/  MUFU.EX2 R138, R138 ;  /* 0x0000008a008a7308 */ /* 0x000fe20000000800 */
[----:B------:R-:W-:-:S07]  /*70d0*/  F2FP.PACK_AB R4, R209, R207 ;  /* 0x000000cfd104723e */ /* 0x000fce00000000ff */
[----:B------:R-:W-:Y:S01]  /*70e0*/  MUFU.EX2 R137, R137 ;  /* 0x0000008900897308 */ /* 0x000fe20000000800 */
[----:B---3--:R-:W-:-:S07]  /*70f0*/  F2FP.PACK_AB R7, R208, R205 ;  /* 0x000000cdd007723e */ /* 0x008fce00000000ff */
[----:B------:R-:W-:Y:S01]  /*7100*/  MUFU.EX2 R133, R133 ;  /* 0x0000008500857308 */ /* 0x000fe20000000800 */
[----:B------:R-:W-:-:S07]  /*7110*/  MOV R114, R184 ;  /* 0x000000b800727202 */ /* 0x000fce0000000f00 */
[----:B------:R-:W2:Y:S01]  /*7120*/  MUFU.EX2 R132, R132 ;  /* 0x0000008400847308 */ /* 0x000ea20000000800 */
[----:B------:R-:W-:-:S07]  /*7130*/  MOV R191, R193 ;  /* 0x000000c100bf7202 */ /* 0x000fce0000000f00 */
[----:B------:R-:W-:Y:S08]  /*7140*/  MUFU.EX2 R131, R131 ;  /* 0x0000008300837308 */ /* 0x000ff00000000800 */
[----:B------:R-:W3:Y:S08]  /*7150*/  MUFU.EX2 R130, R130 ;  /* 0x0000008200827308 */ /* 0x000ef00000000800 */
[----:B------:R-:W-:Y:S08]  /*7160*/  MUFU.EX2 R129, R129 ;  /* 0x0000008100817308 */ /* 0x000ff00000000800 */
[----:B------:R-:W1:Y:S01]  /*7170*/  MUFU.EX2 R128, R128 ;  /* 0x0000008000807308 */ /* 0x000e620000000800 */
[----:B------:R-:W-:Y:S01]  /*7180*/  IMAD.MOV.U32 R189, RZ, RZ, R171 ;  /* 0x000000ffffbd7224 */ /* 0x000fe200078e00ab */
[----:B------:R-:W-:Y:S01]  /*7190*/  MOV R193, R174 ;  /* 0x000000ae00c17202 */ /* 0x000fe20000000f00 */
[----:B------:R-:W-:Y:S01]  /*71a0*/  IMAD.MOV.U32 R184, RZ, RZ, R81 ;  /* 0x000000ffffb87224 */ /* 0x000fe200078e0051 */
[----:B------:R-:W-:Y:S01]  /*71b0*/  MOV R174, R82 ;  /* 0x0000005200ae7202 */ /* 0x000fe20000000f00 */
[C---:B------:R-:W-:Y:S01]  /*71c0*/  HMMA.16816.F32 R88, R4.reuse, R20, R56 ;  /* 0x000000140458723c */ /* 0x040fe20000001838 */
[----:B------:R-:W-:Y:S01]  /*71d0*/  MOV R171, R83 ;  /* 0x0000005300ab7202 */ /* 0x000fe20000000f00 */
[----:B------:R-:W-:Y:S01]  /*71e0*/  FADD.FTZ R2, R228, R2 ;  /* 0x00000002e4027221 */ /* 0x000fe20000010000 */
[----:B------:R-:W-:Y:S01]  /*71f0*/  MUFU.EX2 R113, R141 ;  /* 0x0000008d00717308 */ /* 0x000fe20000000800 */
[----:B------:R1:W5:Y:S04]  /*7200*/  LDL.LU R231, [R1+0x10c] ;  /* 0x00010c0001e77983 */ /* 0x0003680000300800 */
[C---:B----4-:R-:W-:Y:S08]  /*7210*/  HMMA.16816.F32 R104, R4.reuse, R24, R64 ;  /* 0x000000180468723c */ /* 0x050ff00000001840 */
[C---:B------:R-:W-:Y:S08]  /*7220*/  HMMA.16816.F32 R100, R4.reuse, R26, R60 ;  /* 0x0000001a0464723c */ /* 0x040ff0000000183c */
[C---:B------:R-:W-:Y:S08]  /*7230*/  HMMA.16816.F32 R80, R4.reuse, R22, R52 ;  /* 0x000000160450723c */ /* 0x040ff00000001834 */
[C---:B-1----:R-:W-:Y:S08]  /*7240*/  HMMA.16816.F32 R76, R4.reuse, R12, R44 ;  /* 0x0000000c044c723c */ /* 0x042ff0000000182c */
[C---:B------:R-:W-:Y:S08]  /*7250*/  HMMA.16816.F32 R72, R4.reuse, R14, R40 ;  /* 0x0000000e0448723c */ /* 0x040ff00000001828 */
[C---:B------:R-:W-:Y:S08]  /*7260*/  HMMA.16816.F32 R68, R4.reuse, R8, R36 ;  /* 0x000000080444723c */ /* 0x040ff00000001824 */
[----:B------:R-:W-:Y:S07]  /*7270*/  HMMA.16816.F32 R56, R4, R10, R32 ;  /* 0x0000000a0438723c */ /* 0x000fee0000001820 */
[----:B------:R-:W-:-:S02]  /*7280*/  FADD.FTZ R5, R114, R29 ;  /* 0x0000001d72057221 */ /* 0x000fc40000010000 */
[----:B------:R-:W-:Y:S01]  /*7290*/  FADD.FTZ R4, R225, R0 ;  /* 0x00000000e1047221 */ /* 0x000fe20000010000 */
[----:B--2---:R-:W-:Y:S01]  /*72a0*/  F2FP.PACK_AB R6, R132, R133 ;  /* 0x000000858406723e */ /* 0x004fe200000000ff */
[----:B------:R-:W-:Y:S01]  /*72b0*/  FADD.FTZ R30, R222, R5 ;  /* 0x00000005de1e7221 */ /* 0x000fe20000010000 */
[----:B---3--:R-:W-:Y:S01]  /*72c0*/  F2FP.PACK_AB R5, R130, R131 ;  /* 0x000000838205723e */ /* 0x008fe200000000ff */
[----:B------:R-:W-:Y:S01]  /*72d0*/  FADD.FTZ R29, R221, R4 ;  /* 0x00000004dd1d7221 */ /* 0x000fe20000010000 */
[----:B------:R-:W-:Y:S02]  /*72e0*/  F2FP.PACK_AB R4, R137, R138 ;  /* 0x0000008a8904723e */ /* 0x000fe400000000ff */
[----:B------:R-:W-:-:S07]  /*72f0*/  F2FP.PACK_AB R7, R128, R129 ;  /* 0x000000818007723e */ /* 0x000fce00000000ff */
[C---:B------:R-:W-:Y:S08]  /*7300*/  HMMA.16816.F32 R64, R4.reuse, R24, R124 ;  /* 0x000000180440723c */ /* 0x040ff0000000187c */
[C---:B------:R-:W-:Y:S01]  /*7310*/  HMMA.16816.F32 R52, R4.reuse, R26, R120 ;  /* 0x0000001a0434723c */ /* 0x040fe20000001878 */
[----:B------:R-:W1:Y:S07]  /*7320*/  LDSM.16.MT88.4 R24, [R216+0xb000] ;  /* 0x00b00000d818783b */ /* 0x000e6e0000004200 */
[C---:B------:R-:W-:Y:S08]  /*7330*/  HMMA.16816.F32 R44, R4.reuse, R20, R116 ;  /* 0x00000014042c723c */ /* 0x040ff00000001874 */
[C---:B------:R-:W-:Y:S01]  /*7340*/  HMMA.16816.F32 R40, R4.reuse, R22, R108 ;  /* 0x000000160428723c */ /* 0x040fe2000000186c */
[----:B------:R-:W2:Y:S07]  /*7350*/  LDSM.16.MT88.4 R20, [R219+0xb000] ;  /* 0x00b00000db14783b */ /* 0x000eae0000004200 */
[C---:B------:R-:W-:Y:S08]  /*7360*/  HMMA.16816.F32 R32, R4.reuse, R12, R96 ;  /* 0x0000000c0420723c */ /* 0x040ff00000001860 */
[C---:B------:R-:W-:Y:S01]  /*7370*/  HMMA.16816.F32 R36, R4.reuse, R14, R92 ;  /* 0x0000000e0424723c */ /* 0x040fe2000000185c */
[----:B------:R-:W3:Y:S07]  /*7380*/  LDSM.16.MT88.4 R12, [R217+0xb000] ;  /* 0x00b00000d90c783b */ /* 0x000eee0000004200 */
[C---:B------:R-:W-:Y:S08]  /*7390*/  HMMA.16816.F32 R60, R4.reuse, R8, R84 ;  /* 0x00000008043c723c */ /* 0x040ff00000001854 */
[----:B------:R-:W-:Y:S01]  /*73a0*/  HMMA.16816.F32 R48, R4, R10, R48 ;  /* 0x0000000a0430723c */ /* 0x000fe20000001830 */
[----:B------:R-:W4:Y:S01]  /*73b0*/  LDSM.16.MT88.4 R8, [R218+0xb000] ;  /* 0x00b00000da08783b */ /* 0x000f220000004200 */
[----:B------:R-:W-:Y:S01]  /*73c0*/  MUFU.EX2 R111, R142 ;  /* 0x0000008e006f7308 */ /* 0x000fe20000000800 */
[----:B------:R-:W-:Y:S01]  /*73d0*/  FADD.FTZ R2, R224, R2 ;  /* 0x00000002e0027221 */ /* 0x000fe20000010000 */
[----:B------:R-:W-:-:S06]  /*73e0*/  MOV R188, R192 ;  /* 0x000000c000bc7202 */ /* 0x000fcc0000000f00 */
[----:B------:R-:W-:Y:S01]  /*73f0*/  MUFU.EX2 R114, R140 ;  /* 0x0000008c00727308 */ /* 0x000fe20000000800 */
[----:B------:R-:W-:-:S07]  /*7400*/  FADD.FTZ R0, R223, R28 ;  /* 0x0000001cdf007221 */ /* 0x000fce0000010000 */
[----:B------:R-:W1:Y:S01]  /*7410*/  MUFU.EX2 R112, R143 ;  /* 0x0000008f00707308 */ /* 0x000e620000000800 */
[----:B------:R-:W-:-:S07]  /*7420*/  FADD.FTZ R28, R220, R2 ;  /* 0x00000002dc1c7221 */ /* 0x000fce0000010000 */
[----:B------:R-:W-:Y:S01]  /*7430*/  MUFU.EX2 R110, R144 ;  /* 0x00000090006e7308 */ /* 0x000fe20000000800 */
[----:B------:R-:W-:-:S07]  /*7440*/  MOV R194, R189 ;  /* 0x000000bd00c27202 */ /* 0x000fce0000000f00 */
[----:B------:R-:W1:Y:S08]  /*7450*/  MUFU.EX2 R109, R145 ;  /* 0x00000091006d7308 */ /* 0x000e700000000800 */
[----:B------:R-:W-:Y:S08]  /*7460*/  MUFU.EX2 R99, R146 ;  /* 0x0000009200637308 */ /* 0x000ff00000000800 */
[----:B------:R-:W2:Y:S01]  /*7470*/  MUFU.EX2 R108, R147 ;  /* 0x00000093006c7308 */ /* 0x000ea20000000800 */
        /* <DEDUP_REMOVED lines=8> */
[----:B------:R-:W-:Y:S01]  /*7500*/  MUFU.EX2 R98, R148 ;  /* 0x0000009400627308 */ /* 0x000fe20000000800 */
[----:B------:R-:W-:Y:S01]  /*7510*/  FADD.FTZ R0, R194, R30 ;  /* 0x0000001ec2007221 */ /* 0x000fe20000010000 */
[----:B-1----:R-:W-:Y:S01]  /*7520*/  F2FP.PACK_AB R6, R112, R114 ;  /* 0x000000727006723e */ /* 0x002fe200000000ff */
[----:B------:R-:W-:Y:S01]  /*7530*/  FADD.FTZ R31, R188, R5 ;  /* 0x00000005bc1f7221 */ /* 0x000fe20000010000 */
[----:B------:R-:W-:Y:S01]  /*7540*/  F2FP.PACK_AB R5, R109, R110 ;  /* 0x0000006e6d05723e */ /* 0x000fe200000000ff */
[----:B------:R-:W-:-:S03]  /*7550*/  FADD.FTZ R30, R191, R4 ;  /* 0x00000004bf1e7221 */ /* 0x000fc60000010000 */
[----:B------:R-:W-:Y:S01]  /*7560*/  MUFU.EX2 R97, R149 ;  /* 0x0000009500617308 */ /* 0x000fe20000000800 */
[----:B------:R-:W-:-:S07]  /*7570*/  F2FP.PACK_AB R4, R113, R111 ;  /* 0x0000006f7104723e */ /* 0x000fce00000000ff */
[----:B------:R-:W-:Y:S01]  /*7580*/  MUFU.EX2 R96, R150 ;  /* 0x0000009600607308 */ /* 0x000fe20000000800 */
[----:B--2---:R-:W-:-:S07]  /*7590*/  F2FP.PACK_AB R7, R108, R99 ;  /* 0x000000636c07723e */ /* 0x004fce00000000ff */
[----:B------:R1:W-:Y:S01]  /*75a0*/  MUFU.EX2 R95, R151 ;  /* 0x00000097005f7308 */ /* 0x0003e20000000800 */
[----:B------:R-:W-:-:S07]  /*75b0*/  IMAD.MOV.U32 R192, RZ, RZ, R226 ;  /* 0x000000ffffc07224 */ /* 0x000fce00078e00e2 */
[----:B------:R-:W-:Y:S08]  /*75c0*/  MUFU.EX2 R94, R152 ;  /* 0x00000098005e7308 */ /* 0x000ff00000000800 */
[----:B------:R-:W2:Y:S08]  /*75d0*/  MUFU.EX2 R93, R153 ;  /* 0x00000099005d7308 */ /* 0x000eb00000000800 */
[----:B------:R-:W-:Y:S08]  /*75e0*/  MUFU.EX2 R92, R154 ;  /* 0x0000009a005c7308 */ /* 0x000ff00000000800 */
[----:B------:R-:W1:Y:S01]  /*75f0*/  MUFU.EX2 R87, R155 ;  /* 0x0000009b00577308 */ /* 0x000e620000000800 */
[----:B------:R-:W-:Y:S01]  /*7600*/  MOV R190, R169 ;  /* 0x000000a900be7202 */ /* 0x000fe20000000f00 */
[----:B------:R-:W-:Y:S01]  /*7610*/  FADD.FTZ R2, R16, R2 ;  /* 0x0000000210027221 */ /* 0x000fe20000010000 */
[----:B------:R-:W-:Y:S01]  /*7620*/  HMMA.16816.F32 R104, R4, R24, R104 ;  /* 0x000000180468723c */ /* 0x000fe20000001868 */
[----:B------:R-:W-:Y:S01]  /*7630*/  FADD.FTZ R0, R189, R0 ;  /* 0x00000000bd007221 */ /* 0x000fe20000010000 */
[----:B------:R-:W-:Y:S01]  /*7640*/  MOV R202, R203 ;  /* 0x000000cb00ca7202 */ /* 0x000fe20000000f00 */
[----:B------:R-:W-:Y:S01]  /*7650*/  FADD.FTZ R29, R190, R2 ;  /* 0x00000002be1d7221 */ /* 0x000fe20000010000 */
[----:B------:R-:W-:-:S02]  /*7660*/  MOV R120, R200 ;  /* 0x000000c800787202 */ /* 0x000fc40000000f00 */
[----:B------:R-:W-:Y:S01]  /*7670*/  MOV R123, R199 ;  /* 0x000000c7007b7202 */ /* 0x000fe20000000f00 */
[----:B------:R-:W-:Y:S01]  /*7680*/  IMAD.MOV.U32 R124, RZ, RZ, R181 ;  /* 0x000000ffff7c7224 */ /* 0x000fe200078e00b5 */
[C---:B------:R-:W-:Y:S01]  /*7690*/  HMMA.16816.F32 R100, R4.reuse, R26, R100 ;  /* 0x0000001a0464723c */ /* 0x040fe20000001864 */
[----:B------:R-:W-:Y:S01]  /*76a0*/  FADD.FTZ R2, R171, R30 ;  /* 0x0000001eab027221 */ /* 0x000fe20000010000 */
[----:B------:R-:W-:Y:S01]  /*76b0*/  MOV R125, R198 ;  /* 0x000000c6007d7202 */ /* 0x000fe20000000f00 */
[----:B------:R-:W-:Y:S01]  /*76c0*/  FADD.FTZ R28, R193, R0 ;  /* 0x00000000c11c7221 */ /* 0x000fe20000010000 */
[----:B------:R-:W-:Y:S01]  /*76d0*/  MOV R126, R180 ;  /* 0x000000b4007e7202 */ /* 0x000fe20000000f00 */
[----:B------:R-:W-:Y:S01]  /*76e0*/  IMAD.MOV.U32 R127, RZ, RZ, R183 ;  /* 0x000000ffff7f7224 */ /* 0x000fe200078e00b7 */
[----:B------:R-:W-:Y:S01]  /*76f0*/  MUFU.EX2 R86, R156 ;  /* 0x0000009c00567308 */ /* 0x000fe20000000800 */
[----:B------:R-:W-:Y:S01]  /*7700*/  LDSM.16.MT88.4 R144, [R219+0xb800] ;  /* 0x00b80000db90783b */ /* 0x000fe20000004200 */
[C---:B------:R-:W-:Y:S03]  /*7710*/  HMMA.16816.F32 R88, R4.reuse, R20, R88 ;  /* 0x000000140458723c */ /* 0x040fe60000001858 */
[----:B------:R-:W-:Y:S05]  /*7720*/  LDSM.16.MT88.4 R140, [R217+0xb800] ;  /* 0x00b80000d98c783b */ /* 0x000fea0000004200 */
[C---:B------:R-:W-:Y:S08]  /*7730*/  HMMA.16816.F32 R80, R4.reuse, R22, R80 ;  /* 0x000000160450723c */ /* 0x040ff00000001850 */
[C---:B---3--:R-:W-:Y:S08]  /*7740*/  HMMA.16816.F32 R76, R4.reuse, R12, R76 ;  /* 0x0000000c044c723c */ /* 0x048ff0000000184c */
[C---:B------:R-:W-:Y:S08]  /*7750*/  HMMA.16816.F32 R72, R4.reuse, R14, R72 ;  /* 0x0000000e0448723c */ /* 0x040ff00000001848 */
[C---:B----4-:R-:W-:Y:S08]  /*7760*/  HMMA.16816.F32 R68, R4.reuse, R8, R68 ;  /* 0x000000080444723c */ /* 0x050ff00000001844 */
[----:B------:R-:W-:Y:S01]  /*7770*/  HMMA.16816.F32 R56, R4, R10, R56 ;  /* 0x0000000a0438723c */ /* 0x000fe20000001838 */
[----:B------:R-:W-:Y:S01]  /*7780*/  MUFU.EX2 R85, R157 ;  /* 0x0000009d00557308 */ /* 0x000fe20000000800 */
[----:B-1----:R-:W1:Y:S05]  /*7790*/  LDSM.16.MT88.4 R148, [R216+0xb800] ;  /* 0x00b80000d894783b */ /* 0x002e6a0000004200 */
[----:B------:R-:W-:Y:S01]  /*77a0*/  FADD.FTZ R4, R192, R31 ;  /* 0x0000001fc0047221 */ /* 0x000fe20000010000 */
[----:B--2---:R-:W-:-:S02]  /*77b0*/  F2FP.PACK_AB R5, R93, R94 ;  /* 0x0000005e5d05723e */ /* 0x004fc400000000ff */
[----:B------:R-:W-:Y:S01]  /*77c0*/  F2FP.PACK_AB R6, R95, R96 ;  /* 0x000000605f06723e */ /* 0x000fe200000000ff */
[----:B------:R-:W-:Y:S01]  /*77d0*/  FADD.FTZ R30, R186, R4 ;  /* 0x00000004ba1e7221 */ /* 0x000fe20000010000 */
[----:B------:R-:W-:Y:S02]  /*77e0*/  F2FP.PACK_AB R4, R97, R98 ;  /* 0x000000626104723e */ /* 0x000fe400000000ff */
[----:B------:R-:W-:Y:S01]  /*77f0*/  F2FP.PACK_AB R7, R87, R92 ;  /* 0x0000005c5707723e */ /* 0x000fe200000000ff */
[----:B------:R-:W-:Y:S02]  /*7800*/  FADD.FTZ R0, R174, R29 ;  /* 0x0000001dae007221 */ /* 0x000fe40000010000 */
[----:B------:R-:W-:Y:S02]  /*7810*/  FADD.FTZ R28, R184, R28 ;  /* 0x0000001cb81c7221 */ /* 0x000fe40000010000 */
[----:B------:R-:W-:Y:S02]  /*7820*/  FADD.FTZ R29, R187, R2 ;  /* 0x00000002bb1d7221 */ /* 0x000fe40000010000 */
[----:B------:R-:W-:Y:S01]  /*7830*/  FADD.FTZ R2, R214, R0 ;  /* 0x00000000d6027221 */ /* 0x000fe20000010000 */
[----:B------:R-:W-:Y:S01]  /*7840*/  HMMA.16816.F32 R64, R4, R24, R64 ;  /* 0x000000180440723c */ /* 0x000fe20000001840 */
[----:B------:R-:W-:-:S02]  /*7850*/  FADD.FTZ R0, R235, R28 ;  /* 0x0000001ceb007221 */ /* 0x000fc40000010000 */
[----:B------:R-:W-:Y:S02]  /*7860*/  IMAD.MOV.U32 R203, RZ, RZ, R230 ;  /* 0x000000ffffcb7224 */ /* 0x000fe400078e00e6 */
[----:B------:R-:W-:-:S03]  /*7870*/  IMAD.MOV.U32 R169, RZ, RZ, R19 ;  /* 0x000000ffffa97224 */ /* 0x000fc600078e0013 */
[----:B------:R-:W-:Y:S01]  /*7880*/  HMMA.16816.F32 R52, R4, R26, R52 ;  /* 0x0000001a0434723c */ /* 0x000fe20000001834 */
[----:B------:R-:W-:Y:S02]  /*7890*/  FADD.FTZ R2, R250, R2 ;  /* 0x00000002fa027221 */ /* 0x000fe40000010000 */
[----:B------:R-:W-:-:S05]  /*78a0*/  FADD.FTZ R0, R251, R0 ;  /* 0x00000000fb007221 */ /* 0x000fca0000010000 */
[----:B------:R-:W-:Y:S01]  /*78b0*/  HMMA.16816.F32 R44, R4, R20, R44 ;  /* 0x00000014042c723c */ /* 0x000fe2000000182c */
[----:B------:R-:W-:Y:S01]  /*78c0*/  IMAD.MOV.U32 R121, RZ, RZ, R202 ;  /* 0x000000ffff797224 */ /* 0x000fe200078e00ca */
[----:B------:R-:W-:-:S06]  /*78d0*/  MOV R122, R203 ;  /* 0x000000cb007a7202 */ /* 0x000fcc0000000f00 */
[----:B------:R-:W-:Y:S01]  /*78e0*/  HMMA.16816.F32 R40, R4, R22, R40 ;  /* 0x000000160428723c */ /* 0x000fe20000001828 */
[----:B------:R-:W-:-:S07]  /*78f0*/  FADD.FTZ R2, R176, R2 ;  /* 0x00000002b0027221 */ /* 0x000fce0000010000 */
[C---:B------:R-:W-:Y:S08]  /*7900*/  HMMA.16816.F32 R32, R4.reuse, R12, R32 ;  /* 0x0000000c0420723c */ /* 0x040ff00000001820 */
[C---:B------:R-:W-:Y:S08]  /*7910*/  HMMA.16816.F32 R36, R4.reuse, R14, R36 ;  /* 0x0000000e0424723c */ /* 0x040ff00000001824 */
[C---:B------:R-:W-:Y:S08]  /*7920*/  HMMA.16816.F32 R60, R4.reuse, R8, R60 ;  /* 0x00000008043c723c */ /* 0x040ff0000000183c */
[----:B------:R-:W-:Y:S01]  /*7930*/  HMMA.16816.F32 R48, R4, R10, R48 ;  /* 0x0000000a0430723c */ /* 0x000fe20000001830 */
[----:B------:R-:W-:Y:S01]  /*7940*/  FADD.FTZ R0, R119, R0 ;  /* 0x0000000077007221 */ /* 0x000fe20000010000 */
[----:B------:R-:W-:Y:S01]  /*7950*/  MOV R171, R197 ;  /* 0x000000c500ab7202 */ /* 0x000fe20000000f00 */
[----:B------:R-:W-:Y:S01]  /*7960*/  FADD.FTZ R2, R122, R2 ;  /* 0x000000027a027221 */ /* 0x000fe20000010000 */
[----:B------:R-:W-:Y:S01]  /*7970*/  MOV R235, R201 ;  /* 0x000000c900eb7202 */ /* 0x000fe20000000f00 */
[----:B------:R-:W-:Y:S01]  /*7980*/  IMAD.MOV.U32 R214, RZ, RZ, R172 ;  /* 0x000000ffffd67224 */ /* 0x000fe200078e00ac */
[----:B------:R-:W-:Y:S01]  /*7990*/  MOV R250, R185 ;  /* 0x000000b900fa7202 */ /* 0x000fe20000000f00 */
[----:B------:R-:W-:Y:S01]  /*79a0*/  FADD.FTZ R5, R239, R30 ;  /* 0x0000001eef057221 */ /* 0x000fe20000010000 */
[----:B------:R-:W-:Y:S01]  /*79b0*/  MOV R251, R178 ;  /* 0x000000b200fb7202 */ /* 0x000fe20000000f00 */
[----:B------:R-:W-:Y:S01]  /*79c0*/  FADD.FTZ R4, R247, R29 ;  /* 0x0000001df7047221 */ /* 0x000fe20000010000 */
[----:B------:R-:W2:Y:S01]  /*79d0*/  MUFU.EX2 R23, R164 ;  /* 0x000000a400177308 */ /* 0x000ea20000000800 */
[----:B------:R-:W-:Y:S01]  /*79e0*/  FADD.FTZ R5, R169, R5 ;  /* 0x00000005a9057221 */ /* 0x000fe20000010000 */
[----:B------:R-:W3:Y:S01]  /*79f0*/  LDSM.16.MT88.4 R12, [R218+0xb800] ;  /* 0x00b80000da0c783b */ /* 0x000ee20000004200 */
[----:B------:R-:W-:Y:S01]  /*7a00*/  FADD.FTZ R4, R175, R4 ;  /* 0x00000004af047221 */ /* 0x000fe20000010000 */
[----:B------:R-:W-:Y:S01]  /*7a10*/  MOV R169, R182 ;  /* 0x000000b600a97202 */ /* 0x000fe20000000f00 */
[----:B------:R-:W-:Y:S01]  /*7a20*/  FADD.FTZ R5, R120, R5 ;  /* 0x0000000578057221 */ /* 0x000fe20000010000 */
[----:B------:R4:W5:Y:S01]  /*7a30*/  LDL.LU R230, [R1+0x108] ;  /* 0x0001080001e67983 */ /* 0x0009620000300800 */
[----:B------:R-:W-:-:S02]  /*7a40*/  FADD.FTZ R4, R121, R4 ;  /* 0x0000000479047221 */ /* 0x000fc40000010000 */
[----:B------:R-:W-:Y:S01]  /*7a50*/  FADD.FTZ R0, R123, R0 ;  /* 0x000000007b007221 */ /* 0x000fe20000010000 */
        /* <DEDUP_REMOVED lines=8> */
[----:B------:R-:W-:-:S02]  /*7ae0*/  IMAD.MOV.U32 R247, RZ, RZ, R177 ;  /* 0x000000fffff77224 */ /* 0x000fc400078e00b1 */
        /* <DEDUP_REMOVED lines=69> */
[----:B------:R-:W-:Y:S01]  /*7f40*/  FADD.FTZ R4, R92, R4 ;  /* 0x000000045c047221 */ /* 0x000fe20000010000 */
[----:B------:R-:W1:Y:S01]  /*7f50*/  MUFU.EX2 R84, R158 ;  /* 0x0000009e00547308 */ /* 0x000e620000000800 */
[----:B------:R-:W-:Y:S02]  /*7f60*/  FADD.FTZ R0, R99, R0 ;  /* 0x0000000063007221 */ /* 0x000fe40000010000 */
[----:B------:R-:W-:Y:S02]  /*7f70*/  FADD.FTZ R2, R114, R2 ;  /* 0x0000000272027221 */ /* 0x000fe40000010000 */
[----:B------:R-:W-:Y:S02]  /*7f80*/  FADD.FTZ R5, R95, R5 ;  /* 0x000000055f057221 */ /* 0x000fe40000010000 */
[----:B------:R-:W-:Y:S01]  /*7f90*/  FADD.FTZ R4, R87, R4 ;  /* 0x0000000457047221 */ /* 0x000fe20000010000 */
[----:B------:R-:W3:Y:S01]  /*7fa0*/  MUFU.EX2 R20, R168 ;  /* 0x000000a800147308 */ /* 0x000ee20000000800 */
[----:B------:R-:W-:-:S02]  /*7fb0*/  FADD.FTZ R0, R108, R0 ;  /* 0x000000006c007221 */ /* 0x000fc40000010000 */
[----:B------:R-:W-:Y:S02]  /*7fc0*/  FADD.FTZ R2, R112, R2 ;  /* 0x0000000270027221 */ /* 0x000fe40000010000 */
[----:B--2---:R-:W-:-:S03]  /*7fd0*/  FADD.FTZ R5, R23, R5 ;  /* 0x0000000517057221 */ /* 0x004fc60000010000 */
[----:B------:R-:W2:Y:S01]  /*7fe0*/  MUFU.EX2 R8, R204 ;  /* 0x000000cc00087308 */ /* 0x000ea20000000800 */
[----:B-1----:R-:W-:Y:S02]  /*7ff0*/  FADD.FTZ R4, R11, R4 ;  /* 0x000000040b047221 */ /* 0x002fe40000010000 */
[----:B------:R-:W-:-:S05]  /*8000*/  FADD.FTZ R0, R27, R0 ;  /* 0x000000001b007221 */ /* 0x000fca0000010000 */
[----:B------:R-:W1:Y:S01]  /*8010*/  MUFU.EX2 R24, R163 ;  /* 0x000000a300187308 */ /* 0x000e620000000800 */
[----:B------:R-:W-:Y:S02]  /*8020*/  FADD.FTZ R2, R86, R2 ;  /* 0x0000000256027221 */ /* 0x000fe40000010000 */
[----:B------:R-:W-:-:S05]  /*8030*/  FADD.FTZ R5, R22, R5 ;  /* 0x0000000516057221 */ /* 0x000fca0000010000 */
[----:B------:R-:W1:Y:S01]  /*8040*/  MUFU.EX2 R31, R159 ;  /* 0x0000009f001f7308 */ /* 0x000e620000000800 */
[----:B------:R-:W-:Y:S02]  /*8050*/  FADD.FTZ R4, R10, R4 ;  /* 0x000000040a047221 */ /* 0x000fe40000010000 */
[----:B------:R-:W-:Y:S02]  /*8060*/  FADD.FTZ R0, R26, R0 ;  /* 0x000000001a007221 */ /* 0x000fe40000010000 */
[----:B------:R-:W-:Y:S02]  /*8070*/  FADD.FTZ R2, R85, R2 ;  /* 0x0000000255027221 */ /* 0x000fe40000010000 */
[----:B------:R-:W-:Y:S02]  /*8080*/  FADD.FTZ R5, R21, R5 ;  /* 0x0000000515057221 */ /* 0x000fe40000010000 */
[----:B------:R-:W-:Y:S02]  /*8090*/  FADD.FTZ R4, R9, R4 ;  /* 0x0000000409047221 */ /* 0x000fe40000010000 */
[----:B------:R-:W-:-:S02]  /*80a0*/  FADD.FTZ R0, R25, R0 ;  /* 0x0000000019007221 */ /* 0x000fc40000010000 */
[----:B------:R-:W-:Y:S02]  /*80b0*/  FADD.FTZ R2, R84, R2 ;  /* 0x0000000254027221 */ /* 0x000fe40000010000 */
[----:B---3--:R-:W-:Y:S02]  /*80c0*/  FADD.FTZ R5, R20, R5 ;  /* 0x0000000514057221 */ /* 0x008fe40000010000 */
[----:B--2---:R-:W-:Y:S02]  /*80d0*/  FADD.FTZ R4, R8, R4 ;  /* 0x0000000408047221 */ /* 0x004fe40000010000 */
[----:B-1----:R-:W-:Y:S02]  /*80e0*/  FADD.FTZ R0, R24, R0 ;  /* 0x0000000018007221 */ /* 0x002fe40000010000 */
        /* <DEDUP_REMOVED lines=29> */
[----:B------:R-:W-:Y:S11]  /*82c0*/  @!P0 BRA `(.L_x_24) ;  /* 0x0000819000008947 */ /* 0x000ff60003800000 */
[----:B----4-:R-:W2:Y:S01]  /*82d0*/  LDL.64 R248, [R1+0xa0] ;  /* 0x0000a00001f87983 */ /* 0x010ea20000100a00 */
[----:B------:R-:W-:Y:S01]  /*82e0*/  UIADD3 UR6, UR8, -0x2, URZ ;  /* 0xfffffffe08067890 */ /* 0x000fe2000fffe03f */
[----:B------:R-:W-:Y:S01]  /*82f0*/  IMAD.U32 R0, RZ, RZ, UR4 ;  /* 0x00000004ff007e24 */ /* 0x000fe2000f8e00ff */
[----:B------:R-:W-:-:S04]  /*8300*/  DEPBAR.LE SB0, 0x0 ;  /* 0x000080000000791a */ /* 0x000fc80000000000 */
[----:B------:R-:W-:Y:S01]  /*8310*/  USHF.R.S32.HI UR5, URZ, 0x1f, UR6 ;  /* 0x0000001f3f057899 */ /* 0x000fe20008011406 */
[----:B------:R-:W-:Y:S01]  /*8320*/  IMAD.U32 R4, RZ, RZ, UR6 ;  /* 0x00000006ff047e24 */ /* 0x000fe2000f8e00ff */
[----:B------:R-:W-:Y:S01]  /*8330*/  UIMAD UR7, UR11, UR6, URZ ;  /* 0x000000060b0772a4 */ /* 0x000fe2000f8e023f */
[----:B------:R-:W-:Y:S01]  /*8340*/  STL [R1+0x124], R158 ;  /* 0x0001249e01007387 */ /* 0x000fe20000100800 */
[----:B------:R-:W-:Y:S02]  /*8350*/  USHF.L.U32 UR6, UR4, 0x5, URZ ;  /* 0x0000000504067899 */ /* 0x000fe4000800063f */
[----:B------:R-:W-:Y:S01]  /*8360*/  UIMAD UR5, UR5, UR14, UR7 ;  /* 0x0000000e050572a4 */ /* 0x000fe2000f8e0207 */
[----:B------:R-:W-:Y:S04]  /*8370*/  STL [R1+0x120], R157 ;  /* 0x0001209d01007387 */ /* 0x000fe80000100800 */
        /* <DEDUP_REMOVED lines=20> */
[----:B------:R-:W-:Y:S01]  /*84c0*/  STL [R1+0xcc], R3 ;  /* 0x0000cc0301007387 */ /* 0x000fe20000100800 */
[----:B--2---:R-:W-:-:S04]  /*84d0*/  IMAD.WIDE.U32 R4, R4, UR14, R248 ;  /* 0x0000000e04047c25 */ /* 0x004fc8000f8e00f8 */
[----:B------:R-:W-:Y:S01]  /*84e0*/  IMAD.MOV.U32 R249, RZ, RZ, c[0x0][0x1a4] ;  /* 0x00006900fff97624 */ /* 0x000fe200078e00ff */
[----:B------:R-:W-:Y:S01]  /*84f0*/  IADD3 R2, R5, UR5, RZ ;  /* 0x0000000505027c10 */ /* 0x000fe2000fffe0ff */
[----:B------:R-:W-:Y:S01]  /*8500*/  BAR.SYNC.DEFER_BLOCKING 0x0 ;  /* 0x0000000000007b1d */ /* 0x000fe20000010000 */
[----:B------:R-:W-:Y:S02]  /*8510*/  LEA R6, P0, R4, c[0x0][0x170], 0x1 ;  /* 0x00005c0004067a11 */ /* 0x000fe400078008ff */
[----:B------:R-:W-:Y:S02]  /*8520*/  SHF.L.U64.HI R0, R0, 0x5, R249 ;  /* 0x0000000500007819 */ /* 0x000fe400000102f9 */
[----:B------:R-:W-:Y:S02]  /*8530*/  LEA.HI.X R7, R4, c[0x0][0x174], R2, 0x1, P0 ;  /* 0x00005d0004077a11 */ /* 0x000fe400000f0c02 */
[----:B------:R-:W-:-:S05]  /*8540*/  IADD3 R4, P0, R6, UR6, RZ ;  /* 0x0000000606047c10 */ /* 0x000fca000ff1e0ff */
[----:B------:R-:W-:Y:S01]  /*8550*/  IMAD.X R5, R0, 0x1, R7, P0 ;  /* 0x0000000100057824 */ /* 0x000fe200000e0607 */
[----:B------:R-:W-:-:S05]  /*8560*/  IADD3 R14, P0, R4, UR6, RZ ;  /* 0x00000006040e7c10 */ /* 0x000fca000ff1e0ff */
[----:B------:R-:W-:Y:S01]  /*8570*/  IMAD.X R15, R5, 0x1, R0, P0 ;  /* 0x00000001050f7824 */ /* 0x000fe200000e0600 */
[----:B------:R-:W-:-:S05]  /*8580*/  IADD3 R12, P0, R14, UR6, RZ ;  /* 0x000000060e0c7c10 */ /* 0x000fca000ff1e0ff */
[--C-:B------:R-:W-:Y:S01]  /*8590*/  IMAD.X R13, R15, 0x1, R0.reuse, P0 ;  /* 0x000000010f0d7824 */ /* 0x100fe200000e0600 */
[----:B------:R-:W-:Y:S01]  /*85a0*/  IADD3 R10, P0, R12, UR6, RZ ;  /* 0x000000060c0a7c10 */ /* 0x000fe2000ff1e0ff */
[----:B------:R-:W-:Y:S01]  /*85b0*/  @!PT LDS RZ, [RZ] ;  /* 0x00000000fffff984 */ /* 0x000fe20000000800 */
[----:B------:R-:W-:Y:S01]  /*85c0*/  @!PT LDS RZ, [RZ] ;  /* 0x00000000fffff984 */ /* 0x000fe20000000800 */
[----:B------:R-:W-:Y:S01]  /*85d0*/  @!PT LDS RZ, [RZ] ;  /* 0x00000000fffff984 */ /* 0x000fe20000000800 */
[----:B------:R1:W-:Y:S04]  /*85e0*/  LDGSTS.E.BYPASS.LTC128B.128 [R234+0x8000], [R6.64] ;  /* 0x0800000006ea7fae */ /* 0x0003e8000b901d50 */
[--C-:B------:R-:W-:Y:S01]  /*85f0*/  IMAD.X R11, R13, 0x1, R0.reuse, P0 ;  /* 0x000000010d0b7824 */ /* 0x100fe200000e0600 */
[----:B------:R-:W-:Y:S01]  /*8600*/  IADD3 R8, P0, R10, UR6, RZ ;  /* 0x000000060a087c10 */ /* 0x000fe2000ff1e0ff */
[----:B------:R2:W-:Y:S04]  /*8610*/  LDGSTS.E.BYPASS.LTC128B.128 [R234+0x8800], [R4.64] ;  /* 0x0880000004ea7fae */ /* 0x0005e8000b901d50 */
[----:B------:R-:W-:Y:S01]  /*8620*/  IMAD.X R9, R11, 0x1, R0, P0 ;  /* 0x000000010b097824 */ /* 0x000fe200000e0600 */
[----:B------:R3:W-:Y:S04]  /*8630*/  LDGSTS.E.BYPASS.LTC128B.128 [R234+0x9000], [R14.64] ;  /* 0x090000000eea7fae */ /* 0x0007e8000b901d50 */
[----:B------:R3:W-:Y:S04]  /*8640*/  LDGSTS.E.BYPASS.LTC128B.128 [R234+0x9800], [R12.64] ;  /* 0x098000000cea7fae */ /* 0x0007e8000b901d50 */
[----:B------:R4:W-:Y:S04]  /*8650*/  LDGSTS.E.BYPASS.LTC128B.128 [R234+0xa000], [R10.64] ;  /* 0x0a0000000aea7fae */ /* 0x0009e8000b901d50 */
[----:B------:R4:W-:Y:S01]  /*8660*/  LDGSTS.E.BYPASS.LTC128B.128 [R234+0xa800], [R8.64] ;  /* 0x0a80000008ea7fae */ /* 0x0009e2000b901d50 */
[----:B--2---:R-:W-:-:S05]  /*8670*/  IADD3 R4, P0, R8, UR6, RZ ;  /* 0x0000000608047c10 */ /* 0x004fca000ff1e0ff */
[----:B------:R-:W-:Y:S01]  /*8680*/  IMAD.X R5, R9, 0x1, R0, P0 ;  /* 0x0000000109057824 */ /* 0x000fe200000e0600 */
[----:B-1----:R-:W-:-:S04]  /*8690*/  IADD3 R6, P0, R4, UR6, RZ ;  /* 0x0000000604067c10 */ /* 0x002fc8000ff1e0ff */
[----:B------:R1:W-:Y:S01]  /*86a0*/  LDGSTS.E.BYPASS.LTC128B.128 [R234+0xb000], [R4.64] ;  /* 0x0b00000004ea7fae */ /* 0x0003e2000b901d50 */
[----:B------:R-:W-:-:S05]  /*86b0*/  IMAD.X R7, R5, 0x1, R0, P0 ;  /* 0x0000000105077824 */ /* 0x000fca00000e0600 */
[----:B------:R1:W-:Y:S04]  /*86c0*/  LDGSTS.E.BYPASS.LTC128B.128 [R234+0xb800], [R6.64] ;  /* 0x0b80000006ea7fae */ /* 0x0003e8000b901d50 */
[----:B----45:R-:W-:Y:S04]  /*86d0*/  LDSM.16.M88.4 R8, [R222+0x2000] ;  /* 0x00200000de08783b */ /* 0x030fe80000000200 */
[----:B------:R-:W2:Y:S04]  /*86e0*/  LDSM.16.M88.4 R64, [R139+0x5000] ;  /* 0x005000008b40783b */ /* 0x000ea80000000200 */
[----:B------:R-:W4:Y:S04]  /*86f0*/  LDSM.16.M88.4 R72, [R139+0x4000] ;  /* 0x004000008b48783b */ /* 0x000f280000000200 */
[----:B------:R-:W3:Y:S04]  /*8700*/  LDSM.16.M88.4 R68, [R139+0x4800] ;  /* 0x004800008b44783b */ /* 0x000ee80000000200 */
[----:B------:R-:W3:Y:S04]  /*8710*/  LDSM.16.M88.4 R60, [R139+0x5800] ;  /* 0x005800008b3c783b */ /* 0x000ee80000000200 */
[----:B------:R-:W3:Y:S04]  /*8720*/  LDSM.16.M88.4 R56, [R139+0x6000] ;  /* 0x006000008b38783b */ /* 0x000ee80000000200 */
[----:B------:R-:W3:Y:S04]  /*8730*/  LDSM.16.M88.4 R52, [R139+0x6800] ;  /* 0x006800008b34783b */ /* 0x000ee80000000200 */
[----:B------:R-:W3:Y:S04]  /*8740*/  LDSM.16.M88.4 R48, [R139+0x7000] ;  /* 0x007000008b30783b */ /* 0x000ee80000000200 */
[----:B------:R-:W3:Y:S04]  /*8750*/  LDSM.16.M88.4 R44, [R139+0x7800] ;  /* 0x007800008b2c783b */ /* 0x000ee80000000200 */
[----:B-1----:R-:W-:Y:S04]  /*8760*/  LDSM.16.M88.4 R4, [R225+0x2000] ;  /* 0x00200000e104783b */ /* 0x002fe80000000200 */
[----:B------:R-:W1:Y:S01]  /*8770*/  LDSM.16.M88.4 R32, [R221+0x5000] ;  /* 0x00500000dd20783b */ /* 0x000e620000000200 */
[C---:B--2---:R-:W-:Y:S03]  /*8780*/  HMMA.16816.F32 R108, R8.reuse, R64, RZ ;  /* 0x00000040086c723c */ /* 0x044fe600000018ff */
[----:B------:R-:W-:Y:S04]  /*8790*/  LDSM.16.M88.4 R28, [R221+0x5800] ;  /* 0x00580000dd1c783b */ /* 0x000fe80000000200 */
[----:B------:R-:W-:Y:S01]  /*87a0*/  LDSM.16.M88.4 R24, [R221+0x6000] ;  /* 0x00600000dd18783b */ /* 0x000fe20000000200 */
[C---:B----4-:R-:W-:Y:S03]  /*87b0*/  HMMA.16816.F32 R116, R8.reuse, R72, RZ ;  /* 0x000000480874723c */ /* 0x050fe600000018ff */
[----:B------:R-:W-:Y:S04]  /*87c0*/  LDSM.16.M88.4 R20, [R221+0x6800] ;  /* 0x00680000dd14783b */ /* 0x000fe80000000200 */
[----:B------:R-:W-:Y:S01]  /*87d0*/  LDSM.16.M88.4 R80, [R221+0x7000] ;  /* 0x00700000dd50783b */ /* 0x000fe20000000200 */
[C---:B---3--:R-:W-:Y:S03]  /*87e0*/  HMMA.16816.F32 R112, R8.reuse, R68, RZ ;  /* 0x000000440870723c */ /* 0x048fe600000018ff */
[----:B------:R-:W2:Y:S04]  /*87f0*/  LDSM.16.M88.4 R36, [R221+0x4800] ;  /* 0x00480000dd24783b */ /* 0x000ea80000000200 */
[----:B------:R-:W3:Y:S01]  /*8800*/  LDSM.16.M88.4 R40, [R221+0x4000] ;  /* 0x00400000dd28783b */ /* 0x000ee20000000200 */
[C---:B------:R-:W-:Y:S03]  /*8810*/  HMMA.16816.F32 R104, R8.reuse, R60, RZ ;  /* 0x0000003c0868723c */ /* 0x040fe600000018ff */
[----:B------:R-:W4:Y:S04]  /*8820*/  LDSM.16.M88.4 R76, [R221+0x7800] ;  /* 0x00780000dd4c783b */ /* 0x000f280000000200 */
[----:B------:R-:W1:Y:S01]  /*8830*/  LDSM.16.M88.4 R12, [R222] ;  /* 0x00000000de0c783b */ /* 0x000e620000000200 */
[----:B------:R-:W-:Y:S01]  /*8840*/  HMMA.16816.F32 R100, R8, R56, RZ ;  /* 0x000000380864723c */ /* 0x000fe200000018ff */
[----:B------:R-:W-:-:S02]  /*8850*/  UIADD3 UR18, UR8, -0x2, URZ ;  /* 0xfffffffe08127890 */ /* 0x000fc4000fffe03f */
[----:B------:R-:W0:Y:S05]  /*8860*/  LDGDEPBAR ;  /* 0x00000000000079af */ /* 0x000e2a0000000000 */
        /* <DEDUP_REMOVED lines=12> */
[C---:B--2---:R-:W-:Y:S08]  /*8930*/  HMMA.16816.F32 R132, R4.reuse, R36, R112 ;  /* 0x000000240484723c */ /* 0x044ff00000001870 */
[C---:B---3--:R-:W-:Y:S08]  /*8940*/  HMMA.16816.F32 R240, R4.reuse, R40, R116 ;  /* 0x0000002804f0723c */ /* 0x048ff00000001874 */
[----:B------:R-:W-:Y:S01]  /*8950*/  IMAD.MOV.U32 R111, RZ, RZ, R9 ;  /* 0x000000ffff6f7224 */ /* 0x000fe200078e0009 */
[----:B----4-:R-:W-:Y:S01]  /*8960*/  HMMA.16816.F32 R152, R4, R76, R88 ;  /* 0x0000004c0498723c */ /* 0x010fe20000001858 */
[----:B------:R-:W-:-:S02]  /*8970*/  IMAD.MOV.U32 R110, RZ, RZ, R10 ;  /* 0x000000ffff6e7224 */ /* 0x000fc400078e000a */
[----:B------:R-:W-:Y:S02]  /*8980*/  IMAD.MOV.U32 R109, RZ, RZ, R11 ;  /* 0x000000ffff6d7224 */ /* 0x000fe400078e000b */
[----:B------:R-:W-:Y:S02]  /*8990*/  IMAD.MOV.U32 R108, RZ, RZ, R8 ;  /* 0x000000ffff6c7224 */ /* 0x000fe400078e0008 */
[----:B------:R-:W-:Y:S01]  /*89a0*/  IMAD.MOV.U32 R116, RZ, RZ, R133 ;  /* 0x000000ffff747224 */ /* 0x000fe200078e0085 */
[----:B------:R-:W-:Y:S01]  /*89b0*/  HMMA.16816.F32 R8, R4, R28, R104 ;  /* 0x0000001c0408723c */ /* 0x000fe20000001868 */
[----:B------:R-:W-:Y:S02]  /*89c0*/  IMAD.MOV.U32 R115, RZ, RZ, R134 ;  /* 0x000000ffff737224 */ /* 0x000fe400078e0086 */
[----:B------:R-:W-:Y:S02]  /*89d0*/  IMAD.MOV.U32 R114, RZ, RZ, R135 ;  /* 0x000000ffff727224 */ /* 0x000fe400078e0087 */
[----:B------:R-:W-:-:S03]  /*89e0*/  IMAD.MOV.U32 R113, RZ, RZ, R132 ;  /* 0x000000ffff717224 */ /* 0x000fc600078e0084 */
[----:B------:R-:W-:Y:S08]  /*89f0*/  HMMA.16816.F32 R88, R12, R64, RZ ;  /* 0x000000400c58723c */ /* 0x000ff000000018ff */
[----:B------:R-:W-:Y:S08]  /*8a00*/  HMMA.16816.F32 R132, R4, R78, R84 ;  /* 0x0000004e0484723c */ /* 0x000ff00000001854 */
[----:B------:R-:W-:Y:S01]  /*8a10*/  IMAD.MOV.U32 R157, RZ, RZ, R8 ;  /* 0x000000ffff9d7224 */ /* 0x000fe200078e0008 */
[----:B------:R-:W-:Y:S01]  /*8a20*/  HMMA.16816.F32 R84, R12, R60, RZ ;  /* 0x0000003c0c54723c */ /* 0x000fe200000018ff */
[----:B------:R-:W-:-:S02]  /*8a30*/  IMAD.MOV.U32 R156, RZ, RZ, R9 ;  /* 0x000000ffff9c7224 */ /* 0x000fc400078e0009 */
[----:B------:R-:W-:Y:S02]  /*8a40*/  IMAD.MOV.U32 R138, RZ, RZ, R10 ;  /* 0x000000ffff8a7224 */ /* 0x000fe400078e000a */
[----:B------:R-:W-:-:S03]  /*8a50*/  IMAD.MOV.U32 R137, RZ, RZ, R11 ;  /* 0x000000ffff897224 */ /* 0x000fc600078e000b */
[C---:B------:R-:W-:Y:S07]  /*8a60*/  HMMA.16816.F32 R8, R4.reuse, R24, R100 ;  /* 0x000000180408723c */ /* 0x040fee0000001864 */
[----:B------:R-:W-:Y:S01]  /*8a70*/  IMAD.MOV.U32 R103, RZ, RZ, R109 ;  /* 0x000000ffff677224 */ /* 0x000fe200078e006d */
[----:B------:R-:W-:Y:S01]  /*8a80*/  HMMA.16816.F32 R236, R4, R42, R236 ;  /* 0x0000002a04ec723c */ /* 0x000fe200000018ec */
[----:B------:R-:W-:Y:S02]  /*8a90*/  IMAD.MOV.U32 R109, RZ, RZ, R116 ;  /* 0x000000ffff6d7224 */ /* 0x000fe400078e0074 */
[----:B------:R-:W-:-:S02]  /*8aa0*/  IMAD.MOV.U32 R101, RZ, RZ, R111 ;  /* 0x000000ffff657224 */ /* 0x000fc400078e006f */
[----:B------:R-:W-:Y:S02]  /*8ab0*/  IMAD.MOV.U32 R102, RZ, RZ, R110 ;  /* 0x000000ffff667224 */ /* 0x000fe400078e006e */
[----:B------:R-:W-:Y:S01]  /*8ac0*/  IMAD.MOV.U32 R100, RZ, RZ, R108 ;  /* 0x000000ffff647224 */ /* 0x000fe200078e006c */
[----:B------:R-:W-:Y:S01]  /*8ad0*/  HMMA.16816.F32 R212, R4, R38, R212 ;  /* 0x0000002604d4723c */ /* 0x000fe200000018d4 */
[----:B------:R-:W-:Y:S02]  /*8ae0*/  IMAD.MOV.U32 R110, RZ, RZ, R115 ;  /* 0x000000ffff6e7224 */ /* 0x000fe400078e0073 */
[----:B------:R-:W-:Y:S02]  /*8af0*/  IMAD.MOV.U32 R111, RZ, RZ, R114 ;  /* 0x000000ffff6f7224 */ /* 0x000fe400078e0072 */
[----:B------:R-:W-:-:S03]  /*8b00*/  IMAD.MOV.U32 R108, RZ, RZ, R113 ;  /* 0x000000ffff6c7224 */ /* 0x000fc600078e0071 */
[----:B------:R-:W-:Y:S01]  /*8b10*/  IMAD.MOV.U32 R107, RZ, RZ, R8 ;  /* 0x000000ffff6b7224 */ /* 0x000fe200078e0008 */
[----:B------:R-:W-:Y:S01]  /*8b20*/  HMMA.16816.F32 R208, R4, R34, R208 ;  /* 0x0000002204d0723c */ /* 0x000fe200000018d0 */
[----:B------:R-:W-:Y:S02]  /*8b30*/  IMAD.MOV.U32 R106, RZ, RZ, R9 ;  /* 0x000000ffff6a7224 */ /* 0x000fe400078e0009 */
[----:B------:R-:W-:Y:S02]  /*8b40*/  IMAD.MOV.U32 R105, RZ, RZ, R10 ;  /* 0x000000ffff697224 */ /* 0x000fe400078e000a */
[----:B------:R-:W-:-:S03]  /*8b50*/  IMAD.MOV.U32 R104, RZ, RZ, R11 ;  /* 0x000000ffff687224 */ /* 0x000fc600078e000b */
[C---:B------:R-:W-:Y:S08]  /*8b60*/  HMMA.16816.F32 R8, R4.reuse, R20, R96 ;  /* 0x000000140408723c */ /* 0x040ff00000001860 */
[C---:B------:R-:W-:Y:S08]  /*8b70*/  HMMA.16816.F32 R148, R4.reuse, R26, R128 ;  /* 0x0000001a0494723c */ /* 0x040ff00000001880 */
[C---:B------:R-:W-:Y:S08]  /*8b80*/  HMMA.16816.F32 R144, R4.reuse, R22, R124 ;  /* 0x000000160490723c */ /* 0x040ff0000000187c */
[----:B------:R-:W-:Y:S01]  /*8b90*/  IMAD.MOV.U32 R99, RZ, RZ, R8 ;  /* 0x000000ffff637224 */ /* 0x000fe200078e0008 */
[----:B------:R-:W-:Y:S01]  /*8ba0*/  HMMA.16816.F32 R140, R4, R82, R120 ;  /* 0x00000052048c723c */ /* 0x000fe20000001878 */
        /* <DEDUP_REMOVED lines=8> */
[----:B------:R-:W-:Y:S08]  /*8c30*/  HMMA.16816.F32 R92, R4, R30, R204 ;  /* 0x0000001e045c723c */ /* 0x000ff000000018cc */
[C---:B------:R-:W-:Y:S08]  /*8c40*/  HMMA.16816.F32 R4, R12.reuse, R56, RZ ;  /* 0x000000380c04723c */ /* 0x040ff000000018ff */
[----:B------:R-:W-:Y:S01]  /*8c50*/  IMAD.MOV.U32 R136, RZ, RZ, R8 ;  /* 0x000000ffff887224 */ /* 0x000fe200078e0008 */
[----:B------:R-:W-:Y:S01]  /*8c60*/  HMMA.16816.F32 R96, R12, R72, RZ ;  /* 0x000000480c60723c */ /* 0x000fe200000018ff */
[----:B------:R-:W-:-:S02]  /*8c70*/  IMAD.MOV.U32 R3, RZ, RZ, R9 ;  /* 0x000000ffff037224 */ /* 0x000fc400078e0009 */
[----:B------:R-:W-:Y:S02]  /*8c80*/  IMAD.MOV.U32 R2, RZ, RZ, R10 ;  /* 0x000000ffff027224 */ /* 0x000fe400078e000a */
[----:B------:R-:W-:Y:S02]  /*8c90*/  IMAD.MOV.U32 R0, RZ, RZ, R11 ;  /* 0x000000ffff007224 */ /* 0x000fe400078e000b */
[----:B------:R-:W1:Y:S01]  /*8ca0*/  LDSM.16.M88.4 R8, [R225] ;  /* 0x00000000e108783b */ /* 0x000e620000000200 */
[----:B------:R-:W-:Y:S01]  /*8cb0*/  HMMA.16816.F32 R72, R12, R74, RZ ;  /* 0x0000004a0c48723c */ /* 0x000fe200000018ff */
[----:B------:R-:W-:Y:S02]  /*8cc0*/  IMAD.MOV.U32 R112, RZ, RZ, R92 ;  /* 0x000000ffff707224 */ /* 0x000fe400078e005c */
[----:B------:R-:W-:Y:S02]  /*8cd0*/  IMAD.MOV.U32 R252, RZ, RZ, R93 ;  /* 0x000000fffffc7224 */ /* 0x000fe400078e005d */
[----:B------:R-:W-:-:S02]  /*8ce0*/  IMAD.MOV.U32 R235, RZ, RZ, R94 ;  /* 0x000000ffffeb7224 */ /* 0x000fc400078e005e */
[----:B------:R-:W-:Y:S02]  /*8cf0*/  IMAD.MOV.U32 R158, RZ, RZ, R95 ;  /* 0x000000ffff9e7224 */ /* 0x000fe400078e005f */
[C---:B------:R-:W-:Y:S08]  /*8d00*/  HMMA.16816.F32 R92, R12.reuse, R68, RZ ;  /* 0x000000440c5c723c */ /* 0x040ff000000018ff */
[----:B------:R-:W-:Y:S08]  /*8d10*/  HMMA.16816.F32 R68, R12, R70, RZ ;  /* 0x000000460c44723c */ /* 0x000ff000000018ff */
[----:B-1----:R-:W-:Y:S08]  /*8d20*/  HMMA.16816.F32 R116, R8, R32, R88 ;  /* 0x000000200874723c */ /* 0x002ff00000001858 */
[----:B------:R-:W-:Y:S08]  /*8d30*/  HMMA.16816.F32 R88, R12, R62, RZ ;  /* 0x0000003e0c58723c */ /* 0x000ff000000018ff */
[----:B------:R-:W-:Y:S08]  /*8d40*/  HMMA.16816.F32 R204, R8, R28, R84 ;  /* 0x0000001c08cc723c */ /* 0x000ff00000001854 */
[C---:B------:R-:W-:Y:S08]  /*8d50*/  HMMA.16816.F32 R60, R12.reuse, R52, RZ ;  /* 0x000000340c3c723c */ /* 0x040ff000000018ff */
[C---:B------:R-:W-:Y:S08]  /*8d60*/  HMMA.16816.F32 R84, R12.reuse, R66, RZ ;  /* 0x000000420c54723c */ /* 0x040ff000000018ff */
[C---:B------:R-:W-:Y:S08]  /*8d70*/  HMMA.16816.F32 R64, R12.reuse, R58, RZ ;  /* 0x0000003a0c40723c */ /* 0x040ff000000018ff */
[----:B------:R-:W-:Y:S08]  /*8d80*/  HMMA.16816.F32 R52, R12, R54, RZ ;  /* 0x000000360c34723c */ /* 0x000ff000000018ff */
[----:B------:R-:W-:Y:S08]  /*8d90*/  HMMA.16816.F32 R248, R8, R24, R4 ;  /* 0x0000001808f8723c */ /* 0x000ff00000001804 */
[----:B------:R-:W-:Y:S08]  /*8da0*/  HMMA.16816.F32 R56, R12, R48, RZ ;  /* 0x000000300c38723c */ /* 0x000ff000000018ff */
[C---:B------:R-:W-:Y:S07]  /*8db0*/  HMMA.16816.F32 R128, R8.reuse, R20, R60 ;  /* 0x000000140880723c */ /* 0x040fee000000183c */
[----:B------:R-:W-:Y:S01]  /*8dc0*/  IMAD.MOV.U32 R60, RZ, RZ, R108 ;  /* 0x000000ffff3c7224 */ /* 0x000fe200078e006c */
[----:B------:R-:W-:Y:S01]  /*8dd0*/  HMMA.16816.F32 R96, R8, R40, R96 ;  /* 0x000000280860723c */ /* 0x000fe20000001860 */
[----:B------:R-:W-:-:S02]  /*8de0*/  IMAD.MOV.U32 R61, RZ, RZ, R109 ;  /* 0x000000ffff3d7224 */ /* 0x000fc400078e006d */
[----:B------:R-:W-:Y:S02]  /*8df0*/  IMAD.MOV.U32 R62, RZ, RZ, R110 ;  /* 0x000000ffff3e7224 */ /* 0x000fe400078e006e */
[----:B------:R-:W-:-:S03]  /*8e00*/  IMAD.MOV.U32 R63, RZ, RZ, R111 ;  /* 0x000000ffff3f7224 */ /* 0x000fc600078e006f */
[C---:B------:R-:W-:Y:S08]  /*8e10*/  HMMA.16816.F32 R4, R12.reuse, R44, RZ ;  /* 0x0000002c0c04723c */ /* 0x040ff000000018ff */
[C---:B------:R-:W-:Y:S08]  /*8e20*/  HMMA.16816.F32 R48, R12.reuse, R50, RZ ;  /* 0x000000320c30723c */ /* 0x040ff000000018ff */
[----:B------:R-:W-:Y:S01]  /*8e30*/  HMMA.16816.F32 R44, R12, R46, RZ ;  /* 0x0000002e0c2c723c */ /* 0x000fe200000018ff */
[----:B------:R-:W-:Y:S07]  /*8e40*/  LDSM.16.M88.4 R12, [R223] ;  /* 0x00000000df0c783b */ /* 0x000fee0000000200 */
[C---:B------:R-:W-:Y:S08]  /*8e50*/  HMMA.16816.F32 R40, R8.reuse, R42, R72 ;  /* 0x0000002a0828723c */ /* 0x040ff00000001848 */
[C---:B------:R-:W-:Y:S01]  /*8e60*/  HMMA.16816.F32 R108, R8.reuse, R26, R64 ;  /* 0x0000001a086c723c */ /* 0x040fe20000001840 */
[----:B------:R-:W1:Y:S07]  /*8e70*/  LDSM.16.M88.4 R24, [R233] ;  /* 0x00000000e918783b */ /* 0x000e6e0000000200 */
[C---:B------:R-:W-:Y:S01]  /*8e80*/  HMMA.16816.F32 R72, R8.reuse, R22, R52 ;  /* 0x000000160848723c */ /* 0x040fe20000001834 */
[----:B------:R-:W2:Y:S07]  /*8e90*/  LDSM.16.M88.4 R20, [R232] ;  /* 0x00000000e814783b */ /* 0x000eae0000000200 */
[C---:B------:R-:W-:Y:S08]  /*8ea0*/  HMMA.16816.F32 R92, R8.reuse, R36, R92 ;  /* 0x00000024085c723c */ /* 0x040ff0000000185c */
[C---:B------:R-:W-:Y:S08]  /*8eb0*/  HMMA.16816.F32 R36, R8.reuse, R38, R68 ;  /* 0x000000260824723c */ /* 0x040ff00000001844 */
[C---:B------:R-:W-:Y:S08]  /*8ec0*/  HMMA.16816.F32 R32, R8.reuse, R34, R84 ;  /* 0x000000220820723c */ /* 0x040ff00000001854 */
[C---:B------:R-:W-:Y:S07]  /*8ed0*/  HMMA.16816.F32 R120, R8.reuse, R80, R56 ;  /* 0x000000500878723c */ /* 0x040fee0000001838 */
[----:B------:R-:W-:Y:S01]  /*8ee0*/  IMAD.MOV.U32 R59, RZ, RZ, R112 ;  /* 0x000000ffff3b7224 */ /* 0x000fe200078e0070 */
[C---:B------:R-:W-:Y:S01]  /*8ef0*/  HMMA.16816.F32 R244, R8.reuse, R76, R4 ;  /* 0x0000004c08f4723c */ /* 0x040fe20000001804 */
[----:B------:R-:W-:Y:S07]  /*8f00*/  LDSM.16.M88.4 R4, [R223+0x2000] ;  /* 0x00200000df04783b */ /* 0x000fee0000000200 */
[----:B------:R-:W-:Y:S01]  /*8f10*/  HMMA.16816.F32 R112, R8, R30, R88 ;  /* 0x0000001e0870723c */ /* 0x000fe20000001858 */
[----:B------:R-:W3:Y:S06]  /*8f20*/  LDSM.16.M88.4 R28, [R226] ;  /* 0x00000000e21c783b */ /* 0x000eec0000000200 */
[----:B------:R-:W-:Y:S01]  /*8f30*/  IMAD.MOV.U32 R88, RZ, RZ, R107 ;  /* 0x000000ffff587224 */ /* 0x000fe200078e006b */
[----:B-1----:R-:W-:Y:S01]  /*8f40*/  HMMA.16816.F32 R52, R12, R26, R36 ;  /* 0x0000001a0c34723c */ /* 0x002fe20000001824 */
[----:B------:R-:W-:-:S02]  /*8f50*/  IMAD.MOV.U32 R89, RZ, RZ, R106 ;  /* 0x000000ffff597224 */ /* 0x000fc400078e006a */
[----:B------:R-:W-:Y:S02]  /*8f60*/  IMAD.MOV.U32 R90, RZ, RZ, R105 ;  /* 0x000000ffff5a7224 */ /* 0x000fe400078e0069 */
[----:B------:R-:W-:-:S03]  /*8f70*/  IMAD.MOV.U32 R91, RZ, RZ, R104 ;  /* 0x000000ffff5b7224 */ /* 0x000fc600078e0068 */
[----:B--2---:R-:W-:Y:S01]  /*8f80*/  HMMA.16816.F32 R36, R12, R22, R32 ;  /* 0x000000160c24723c */ /* 0x004fe20000001820 */
[----:B------:R-:W1:Y:S07]  /*8f90*/  LDSM.16.M88.4 R32, [R227] ;  /* 0x00000000e320783b */ /* 0x000e6e0000000200 */
[C---:B------:R-:W-:Y:S07]  /*8fa0*/  HMMA.16816.F32 R104, R8.reuse, R78, R44 ;  /* 0x0000004e0868723c */ /* 0x040fee000000182c */
[----:B------:R-:W-:Y:S01]  /*8fb0*/  IMAD.MOV.U32 R44, RZ, RZ, R100 ;  /* 0x000000ffff2c7224 */ /* 0x000fe200078e0064 */
[----:B------:R-:W-:Y:S01]  /*8fc0*/  HMMA.16816.F32 R80, R8, R82, R48 ;  /* 0x000000520850723c */ /* 0x000fe20000001830 */
[----:B------:R-:W-:Y:S01]  /*8fd0*/  IMAD.MOV.U32 R45, RZ, RZ, R101 ;  /* 0x000000ffff2d7224 */ /* 0x000fe200078e0065 */
[----:B------:R-:W-:Y:S01]  /*8fe0*/  LDSM.16.M88.4 R8, [R228] ;  /* 0x00000000e408783b */ /* 0x000fe20000000200 */
[----:B------:R-:W-:-:S02]  /*8ff0*/  IMAD.MOV.U32 R46, RZ, RZ, R102 ;  /* 0x000000ffff2e7224 */ /* 0x000fc400078e0066 */
[----:B------:R-:W-:-:S03]  /*9000*/  IMAD.MOV.U32 R47, RZ, RZ, R103 ;  /* 0x000000ffff2f7224 */ /* 0x000fc600078e0067 */
[----:B------:R-:W-:Y:S08]  /*9010*/  HMMA.16816.F32 R64, R12, R24, R92 ;  /* 0x000000180c40723c */ /* 0x000ff0000000185c */
[----:B---3--:R-:W-:Y:S07]  /*9020*/  HMMA.16816.F32 R100, R4, R28, R240 ;  /* 0x0000001c0464723c */ /* 0x008fee00000018f0 */
[----:B------:R-:W-:Y:S01]  /*9030*/  IMAD.MOV.U32 R240, RZ, RZ, R59 ;  /* 0x000000fffff07224 */ /* 0x000fe200078e003b */
[----:B------:R-:W-:Y:S01]  /*9040*/  HMMA.16816.F32 R68, R12, R30, R40 ;  /* 0x0000001e0c44723c */ /* 0x000fe20000001828 */
[----:B------:R-:W-:-:S02]  /*9050*/  IMAD.MOV.U32 R241, RZ, RZ, R252 ;  /* 0x000000fffff17224 */ /* 0x000fc400078e00fc */
[----:B------:R-:W-:Y:S02]  /*9060*/  IMAD.MOV.U32 R242, RZ, RZ, R235 ;  /* 0x000000fffff27224 */ /* 0x000fe400078e00eb */
[----:B------:R-:W-:-:S03]  /*9070*/  IMAD.MOV.U32 R243, RZ, RZ, R158 ;  /* 0x000000fffff37224 */ /* 0x000fc600078e009e */
[----:B------:R-:W-:Y:S07]  /*9080*/  HMMA.16816.F32 R84, R12, R28, R96 ;  /* 0x0000001c0c54723c */ /* 0x000fee0000001860 */
[----:B------:R-:W-:Y:S01]  /*9090*/  IMAD.MOV.U32 R96, RZ, RZ, R157 ;  /* 0x000000ffff607224 */ /* 0x000fe200078e009d */
[----:B------:R-:W-:Y:S01]  /*90a0*/  HMMA.16816.F32 R76, R4, R30, R236 ;  /* 0x0000001e044c723c */ /* 0x000fe200000018ec */
[----:B------:R-:W2:Y:S01]  /*90b0*/  LDSM.16.M88.4 R28, [R231] ;  /* 0x00000000e71c783b */ /* 0x000ea20000000200 */
[----:B------:R-:W-:-:S02]  /*90c0*/  IMAD.MOV.U32 R97, RZ, RZ, R156 ;  /* 0x000000ffff617224 */ /* 0x000fc400078e009c */
[----:B------:R-:W-:Y:S02]  /*90d0*/  IMAD.MOV.U32 R98, RZ, RZ, R138 ;  /* 0x000000ffff627224 */ /* 0x000fe400078e008a */
[----:B------:R-:W-:Y:S02]  /*90e0*/  IMAD.MOV.U32 R99, RZ, RZ, R137 ;  /* 0x000000ffff637224 */ /* 0x000fe400078e0089 */
[C---:B------:R-:W-:Y:S01]  /*90f0*/  HMMA.16816.F32 R60, R4.reuse, R24, R60 ;  /* 0x00000018043c723c */ /* 0x040fe2000000183c */
[----:B------:R-:W-:Y:S02]  /*9100*/  IMAD.MOV.U32 R236, RZ, RZ, R136 ;  /* 0x000000ffffec7224 */ /* 0x000fe400078e0088 */
[----:B------:R-:W-:Y:S02]  /*9110*/  IMAD.MOV.U32 R237, RZ, RZ, R3 ;  /* 0x000000ffffed7224 */ /* 0x000fe400078e0003 */
[----:B------:R-:W-:Y:S02]  /*9120*/  IMAD.MOV.U32 R238, RZ, RZ, R2 ;  /* 0x000000ffffee7224 */ /* 0x000fe400078e0002 */
[----:B------:R-:W-:Y:S01]  /*9130*/  IMAD.MOV.U32 R239, RZ, RZ, R0 ;  /* 0x000000ffffef7224 */ /* 0x000fe200078e0000 */
[----:B------:R-:W-:Y:S01]  /*9140*/  HMMA.16816.F32 R56, R4, R26, R212 ;  /* 0x0000001a0438723c */ /* 0x000fe200000018d4 */
[----:B------:R-:W3:Y:S07]  /*9150*/  LDSM.16.M88.4 R24, [R230] ;  /* 0x00000000e618783b */ /* 0x000eee0000000200 */
[-C--:B------:R-:W-:Y:S08]  /*9160*/  HMMA.16816.F32 R48, R12, R20.reuse, R116 ;  /* 0x000000140c30723c */ /* 0x080ff00000001874 */
[C---:B------:R-:W-:Y:S08]  /*9170*/  HMMA.16816.F32 R44, R4.reuse, R20, R44 ;  /* 0x00000014042c723c */ /* 0x040ff0000000182c */
[C---:B------:R-:W-:Y:S01]  /*9180*/  HMMA.16816.F32 R40, R4.reuse, R22, R208 ;  /* 0x000000160428723c */ /* 0x040fe200000018d0 */
[----:B------:R-:W4:Y:S07]  /*9190*/  LDSM.16.M88.4 R20, [R229] ;  /* 0x00000000e514783b */ /* 0x000f2e0000000200 */
[C---:B-1----:R-:W-:Y:S08]  /*91a0*/  HMMA.16816.F32 R92, R4.reuse, R32, R152 ;  /* 0x00000020045c723c */ /* 0x042ff00000001898 */
[C---:B--2---:R-:W-:Y:S08]  /*91b0*/  HMMA.16816.F32 R96, R4.reuse, R28, R96 ;  /* 0x0000001c0460723c */ /* 0x044ff00000001860 */
[C---:B---3--:R-:W-:Y:S08]  /*91c0*/  HMMA.16816.F32 R88, R4.reuse, R24, R88 ;  /* 0x000000180458723c */ /* 0x048ff00000001858 */
[----:B------:R-:W-:Y:S01]  /*91d0*/  IMAD.MOV.U32 R156, RZ, RZ, R93 ;  /* 0x000000ffff9c7224 */ /* 0x000fe200078e005d */
[----:B------:R-:W-:Y:S01]  /*91e0*/  HMMA.16816.F32 R236, R4, R8, R236 ;  /* 0x0000000804ec723c */ /* 0x000fe200000018ec */
[----:B------:R-:W-:-:S02]  /*91f0*/  IMAD.MOV.U32 R155, RZ, RZ, R94 ;  /* 0x000000ffff9b7224 */ /* 0x000fc400078e005e */
[----:B------:R-:W-:Y:S02]  /*9200*/  IMAD.MOV.U32 R154, RZ, RZ, R92 ;  /* 0x000000ffff9a7224 */ /* 0x000fe400078e005c */
[----:B------:R-:W-:-:S03]  /*9210*/  IMAD.MOV.U32 R2, RZ, RZ, R95 ;  /* 0x000000ffff027224 */ /* 0x000fc600078e005f */
[C---:B----4-:R-:W-:Y:S08]  /*9220*/  HMMA.16816.F32 R124, R4.reuse, R20, R124 ;  /* 0x00000014047c723c */ /* 0x050ff0000000187c */
[C---:B------:R-:W-:Y:S08]  /*9230*/  HMMA.16816.F32 R92, R4.reuse, R30, R240 ;  /* 0x0000001e045c723c */ /* 0x040ff000000018f0 */
[C---:B------:R-:W-:Y:S08]  /*9240*/  HMMA.16816.F32 R116, R4.reuse, R26, R148 ;  /* 0x0000001a0474723c */ /* 0x040ff00000001894 */
[C---:B------:R-:W-:Y:S08]  /*9250*/  HMMA.16816.F32 R208, R4.reuse, R22, R144 ;  /* 0x0000001604d0723c */ /* 0x040ff00000001890 */
[C---:B------:R-:W-:Y:S08]  /*9260*/  HMMA.16816.F32 R140, R4.reuse, R10, R140 ;  /* 0x0000000a048c723c */ /* 0x040ff0000000188c */
[----:B------:R-:W-:Y:S08]  /*9270*/  HMMA.16816.F32 R4, R4, R34, R132 ;  /* 0x000000220404723c */ /* 0x000ff00000001884 */
[C---:B------:R-:W-:Y:S08]  /*9280*/  HMMA.16816.F32 R132, R12.reuse, R32, R244 ;  /* 0x000000200c84723c */ /* 0x040ff000000018f4 */
[----:B------:R-:W-:Y:S01]  /*9290*/  HMMA.16816.F32 R244, R12, R34, R104 ;  /* 0x000000220cf4723c */ /* 0x000fe20000001868 */
[----:B------:R-:W-:-:S02]  /*92a0*/  IMAD.MOV.U32 R0, RZ, RZ, R141 ;  /* 0x000000ffff007224 */ /* 0x000fc400078e008d */
[----:B------:R-:W-:Y:S02]  /*92b0*/  IMAD.MOV.U32 R3, RZ, RZ, R140 ;  /* 0x000000ffff037224 */ /* 0x000fe400078e008c */
[----:B------:R-:W-:Y:S02]  /*92c0*/  IMAD.MOV.U32 R158, RZ, RZ, R142 ;  /* 0x000000ffff9e7224 */ /* 0x000fe400078e008e */
[----:B------:R-:W-:Y:S02]  /*92d0*/  IMAD.MOV.U32 R157, RZ, RZ, R143 ;  /* 0x000000ffff9d7224 */ /* 0x000fe400078e008f */
[----:B------:R-:W-:Y:S02]  /*92e0*/  IMAD.MOV.U32 R215, RZ, RZ, R5 ;  /* 0x000000ffffd77224 */ /* 0x000fe400078e0005 */
[----:B------:R-:W-:Y:S02]  /*92f0*/  IMAD.MOV.U32 R214, RZ, RZ, R6 ;  /* 0x000000ffffd67224 */ /* 0x000fe400078e0006 */
[----:B------:R-:W-:-:S02]  /*9300*/  IMAD.MOV.U32 R213, RZ, RZ, R7 ;  /* 0x000000ffffd57224 */ /* 0x000fc400078e0007 */
[----:B------:R-:W-:Y:S02]  /*9310*/  IMAD.MOV.U32 R212, RZ, RZ, R4 ;  /* 0x000000ffffd47224 */ /* 0x000fe400078e0004 */
[C---:B------:R-:W-:Y:S01]  /*9320*/  HMMA.16816.F32 R4, R12.reuse, R28, R204 ;  /* 0x0000001c0c04723c */ /* 0x040fe200000018cc */
[----:B------:R-:W-:Y:S02]  /*9330*/  IMAD.MOV.U32 R33, RZ, RZ, R134 ;  /* 0x000000ffff217224 */ /* 0x000fe400078e0086 */
[----:B------:R-:W-:Y:S11]  /*9340*/  IMAD.MOV.U32 R32, RZ, RZ, R135 ;  /* 0x000000ffff207224 */ /* 0x000ff600078e0087 */
[----:B------:R-:W-:Y:S10]  /*9350*/  @!UPT UIADD3 URZ, URZ, URZ, URZ ;  /* 0x0000003f3f3ff290 */ /* 0x000ff4000fffe03f */
[----:B------:R-:W-:Y:S02]  /*9360*/  IMAD.MOV.U32 R207, RZ, RZ, R5 ;  /* 0x000000ffffcf7224 */ /* 0x000fe400078e0005 */
[----:B------:R-:W-:Y:S02]  /*9370*/  IMAD.MOV.U32 R206, RZ, RZ, R6 ;  /* 0x000000ffffce7224 */ /* 0x000fe400078e0006 */
[----:B------:R-:W-:Y:S02]  /*9380*/  IMAD.MOV.U32 R205, RZ, RZ, R7 ;  /* 0x000000ffffcd7224 */ /* 0x000fe400078e0007 */
[----:B------:R-:W-:Y:S02]  /*9390*/  IMAD.MOV.U32 R204, RZ, RZ, R4 ;  /* 0x000000ffffcc7224 */ /* 0x000fe400078e0004 */
[----:B------:R-:W-:Y:S01]  /*93a0*/  HMMA.16816.F32 R4, R12, R30, R112 ;  /* 0x0000001e0c04723c */ /* 0x000fe20000001870 */
[----:B------:R-:W-:Y:S06]  /*93b0*/  LDSM.16.M88.4 R28, [R220] ;  /* 0x00000000dc1c783b */ /* 0x000fec0000000200 */
[----:B------:R-:W-:-:S02]  /*93c0*/  IMAD.MOV.U32 R115, RZ, RZ, R0 ;  /* 0x000000ffff737224 */ /* 0x000fc400078e0000 */
[----:B------:R-:W-:Y:S11]  /*93d0*/  IMAD.MOV.U32 R114, RZ, RZ, R3 ;  /* 0x000000ffff727224 */ /* 0x000ff600078e0003 */
[----:B------:R-:W-:Y:S04]  /*93e0*/  @!UPT UIADD3 URZ, URZ, URZ, URZ ;  /* 0x0000003f3f3ff290 */ /* 0x000fe8000fffe03f */
[----:B------:R-:W-:Y:S02]  /*93f0*/  IMAD.MOV.U32 R153, RZ, RZ, R4 ;  /* 0x000000ffff997224 */ /* 0x000fe400078e0004 */
[----:B------:R-:W-:Y:S02]  /*9400*/  IMAD.MOV.U32 R152, RZ, RZ, R5 ;  /* 0x000000ffff987224 */ /* 0x000fe400078e0005 */
[----:B------:R-:W-:Y:S02]  /*9410*/  IMAD.MOV.U32 R151, RZ, RZ, R6 ;  /* 0x000000ffff977224 */ /* 0x000fe400078e0006 */
[----:B------:R-:W-:Y:S02]  /*9420*/  IMAD.MOV.U32 R150, RZ, RZ, R7 ;  /* 0x000000ffff967224 */ /* 0x000fe400078e0007 */
[C---:B------:R-:W-:Y:S11]  /*9430*/  HMMA.16816.F32 R4, R12.reuse, R24, R248 ;  /* 0x000000180c04723c */ /* 0x040ff600000018f8 */
[----:B------:R-:W-:Y:S11]  /*9440*/  @!UPT UIADD3 URZ, URZ, URZ, URZ ;  /* 0x0000003f3f3ff290 */ /* 0x000ff6000fffe03f */
[----:B------:R-:W-:Y:S02]  /*9450*/  @!UPT UIADD3 URZ, URZ, URZ, URZ ;  /* 0x0000003f3f3ff290 */ /* 0x000fe4000fffe03f */
[----:B------:R-:W-:Y:S02]  /*9460*/  IMAD.MOV.U32 R241, RZ, RZ, R5 ;  /* 0x000000fffff17224 */ /* 0x000fe400078e0005 */
[----:B------:R-:W-:Y:S02]  /*9470*/  IMAD.MOV.U32 R240, RZ, RZ, R6 ;  /* 0x000000fffff07224 */ /* 0x000fe400078e0006 */
[----:B------:R-:W-:Y:S02]  /*9480*/  IMAD.MOV.U32 R113, RZ, RZ, R7 ;  /* 0x000000ffff717224 */ /* 0x000fe400078e0007 */
[----:B------:R-:W-:Y:S02]  /*9490*/  IMAD.MOV.U32 R112, RZ, RZ, R4 ;  /* 0x000000ffff707224 */ /* 0x000fe400078e0004 */
[C---:B------:R-:W-:Y:S01]  /*94a0*/  HMMA.16816.F32 R4, R12.reuse, R26, R108 ;  /* 0x0000001a0c04723c */ /* 0x040fe2000000186c */
[----:B------:R-:W-:Y:S11]  /*94b0*/  LDSM.16.M88.4 R24, [R220+0x800] ;  /* 0x00080000dc18783b */ /* 0x000ff60000000200 */
[----:B------:R-:W-:Y:S11]  /*94c0*/  @!UPT UIADD3 URZ, URZ, URZ, URZ ;  /* 0x0000003f3f3ff290 */ /* 0x000ff6000fffe03f */
[----:B------:R-:W-:Y:S01]  /*94d0*/  @!UPT UIADD3 URZ, URZ, URZ, URZ ;  /* 0x0000003f3f3ff290 */ /* 0x000fe2000fffe03f */
        /* <DEDUP_REMOVED lines=19> */
[----:B------:R-:W-:Y:S01]  /*9610*/  HMMA.16816.F32 R4, R12, R8, R120 ;  /* 0x000000080c04723c */ /* 0x000fe20000001878 */
[----:B------:R-:W-:Y:S02]  /*9620*/  IMAD.MOV.U32 R107, RZ, RZ, R73 ;  /* 0x000000ffff6b7224 */ /* 0x000fe400078e0049 */
[----:B------:R-:W-:-:S02]  /*9630*/  IMAD.MOV.U32 R104, RZ, RZ, R72 ;  /* 0x000000ffff687224 */ /* 0x000fc400078e0048 */
[----:B------:R-:W-:Y:S02]  /*9640*/  IMAD.MOV.U32 R72, RZ, RZ, R240 ;  /* 0x000000ffff487224 */ /* 0x000fe400078e00f0 */
[----:B------:R-:W-:Y:S02]  /*9650*/  IMAD.MOV.U32 R73, RZ, RZ, R113 ;  /* 0x000000ffff497224 */ /* 0x000fe400078e0071 */
[----:B------:R-:W-:Y:S02]  /*9660*/  IMAD.MOV.U32 R113, RZ, RZ, R213 ;  /* 0x000000ffff717224 */ /* 0x000fe400078e00d5 */
[----:B------:R-:W-:Y:S02]  /*9670*/  IMAD.MOV.U32 R105, RZ, RZ, R75 ;  /* 0x000000ffff697224 */ /* 0x000fe400078e004b */
[----:B------:R-:W-:Y:S02]  /*9680*/  IMAD.MOV.U32 R106, RZ, RZ, R74 ;  /* 0x000000ffff6a7224 */ /* 0x000fe400078e004a */
[----:B------:R-:W-:-:S02]  /*9690*/  IMAD.MOV.U32 R75, RZ, RZ, R207 ;  /* 0x000000ffff4b7224 */ /* 0x000fc400078e00cf */
[----:B------:R-:W-:-:S07]  /*96a0*/  IMAD.MOV.U32 R74, RZ, RZ, R204 ;  /* 0x000000ffff4a7224 */ /* 0x000fce00078e00cc */
[----:B------:R-:W-:Y:S02]  /*96b0*/  IMAD.MOV.U32 R123, RZ, RZ, R5 ;  /* 0x000000ffff7b7224 */ /* 0x000fe400078e0005 */
[----:B------:R-:W-:Y:S02]  /*96c0*/  IMAD.MOV.U32 R122, RZ, RZ, R6 ;  /* 0x000000ffff7a7224 */ /* 0x000fe400078e0006 */
[----:B------:R-:W-:Y:S02]  /*96d0*/  IMAD.MOV.U32 R121, RZ, RZ, R7 ;  /* 0x000000ffff797224 */ /* 0x000fe400078e0007 */
[----:B------:R-:W-:Y:S02]  /*96e0*/  IMAD.MOV.U32 R120, RZ, RZ, R4 ;  /* 0x000000ffff787224 */ /* 0x000fe400078e0004 */
[----:B------:R-:W-:Y:S01]  /*96f0*/  HMMA.16816.F32 R4, R12, R10, R80 ;  /* 0x0000000a0c04723c */ /* 0x000fe20000001850 */
[----:B------:R-:W1:Y:S01]  /*9700*/  LDSM.16.M88.4 R8, [R224] ;  /* 0x00000000e008783b */ /* 0x000e620000000200 */
[----:B------:R-:W-:-:S02]  /*9710*/  IMAD.MOV.U32 R34, RZ, RZ, R122 ;  /* 0x000000ffff227224 */ /* 0x000fc400078e007a */
[----:B------:R-:W-:Y:S02]  /*9720*/  IMAD.MOV.U32 R35, RZ, RZ, R121 ;  /* 0x000000ffff237224 */ /* 0x000fe400078e0079 */
[----:B------:R-:W-:Y:S02]  /*9730*/  IMAD.MOV.U32 R121, RZ, RZ, R110 ;  /* 0x000000ffff797224 */ /* 0x000fe400078e006e */
[----:B------:R-:W-:Y:S02]  /*9740*/  IMAD.MOV.U32 R122, RZ, RZ, R112 ;  /* 0x000000ffff7a7224 */ /* 0x000fe400078e0070 */
[----:B------:R-:W-:Y:S02]  /*9750*/  IMAD.MOV.U32 R112, RZ, RZ, R214 ;  /* 0x000000ffff707224 */ /* 0x000fe400078e00d6 */
[----:B------:R-:W-:Y:S02]  /*9760*/  IMAD.MOV.U32 R110, RZ, RZ, R212 ;  /* 0x000000ffff6e7224 */ /* 0x000fe400078e00d4 */
[----:B------:R-:W-:-:S02]  /*9770*/  IMAD.MOV.U32 R80, RZ, RZ, R133 ;  /* 0x000000ffff507224 */ /* 0x000fc400078e0085 */
[----:B------:R-:W-:-:S08]  /*9780*/  IMAD.MOV.U32 R81, RZ, RZ, R132 ;  /* 0x000000ffff517224 */ /* 0x000fd000078e0084 */
[----:B------:R-:W-:Y:S02]  /*9790*/  IMAD.MOV.U32 R243, RZ, RZ, R5 ;  /* 0x000000fffff37224 */ /* 0x000fe400078e0005 */
[----:B------:R-:W-:Y:S02]  /*97a0*/  IMAD.MOV.U32 R131, RZ, RZ, R6 ;  /* 0x000000ffff837224 */ /* 0x000fe400078e0006 */
[----:B------:R-:W-:Y:S02]  /*97b0*/  IMAD.MOV.U32 R83, RZ, RZ, R7 ;  /* 0x000000ffff537224 */ /* 0x000fe400078e0007 */
[----:B------:R-:W-:Y:S02]  /*97c0*/  IMAD.MOV.U32 R82, RZ, RZ, R4 ;  /* 0x000000ffff527224 */ /* 0x000fe400078e0004 */
[----:B------:R-:W2:Y:S01]  /*97d0*/  LDSM.16.M88.4 R4, [R224+0x2000] ;  /* 0x00200000e004783b */ /* 0x000ea20000000200 */
[C---:B-1----:R-:W-:Y:S08]  /*97e0*/  HMMA.16816.F32 R68, R8.reuse, R30, R68 ;  /* 0x0000001e0844723c */ /* 0x042ff00000001844 */
[C---:B------:R-:W-:Y:S08]  /*97f0*/  HMMA.16816.F32 R64, R8.reuse, R24, R64 ;  /* 0x000000180840723c */ /* 0x040ff00000001840 */
[----:B------:R-:W-:Y:S08]  /*9800*/  HMMA.16816.F32 R84, R8, R28, R84 ;  /* 0x0000001c0854723c */ /* 0x000ff00000001854 */
[----:B------:R-:W-:-:S02]  /*9810*/  IMAD.MOV.U32 R12, RZ, RZ, R68 ;  /* 0x000000ffff0c7224 */ /* 0x000fc400078e0044 */
[----:B------:R-:W-:Y:S02]  /*9820*/  IMAD.MOV.U32 R68, RZ, RZ, R122 ;  /* 0x000000ffff447224 */ /* 0x000fe400078e007a */
[----:B------:R-:W-:Y:S02]  /*9830*/  IMAD.MOV.U32 R252, RZ, RZ, R70 ;  /* 0x000000fffffc7224 */ /* 0x000fe400078e0046 */
[----:B------:R-:W-:Y:S01]  /*9840*/  IMAD.MOV.U32 R235, RZ, RZ, R71 ;  /* 0x000000ffffeb7224 */ /* 0x000fe200078e0047 */
[----:B--2---:R-:W-:Y:S01]  /*9850*/  HMMA.16816.F32 R100, R4, R28, R100 ;  /* 0x0000001c0464723c */ /* 0x004fe20000001864 */
[----:B------:R-:W-:Y:S02]  /*9860*/  IMAD.MOV.U32 R138, RZ, RZ, R66 ;  /* 0x000000ffff8a7224 */ /* 0x000fe400078e0042 */
[----:B------:R-:W-:Y:S02]  /*9870*/  IMAD.MOV.U32 R137, RZ, RZ, R67 ;  /* 0x000000ffff897224 */ /* 0x000fe400078e0043 */
[----:B------:R-:W-:-:S02]  /*9880*/  IMAD.MOV.U32 R67, RZ, RZ, R121 ;  /* 0x000000ffff437224 */ /* 0x000fc400078e0079 */
[----:B------:R-:W-:Y:S01]  /*9890*/  IMAD.MOV.U32 R28, RZ, RZ, R69 ;  /* 0x000000ffff1c7224 */ /* 0x000fe200078e0045 */
[C---:B------:R-:W-:Y:S01]  /*98a0*/  HMMA.16816.F32 R76, R4.reuse, R30, R76 ;  /* 0x0000001e044c723c */ /* 0x040fe2000000184c */
[----:B------:R-:W-:Y:S02]  /*98b0*/  IMAD.MOV.U32 R29, RZ, RZ, R65 ;  /* 0x000000ffff1d7224 */ /* 0x000fe400078e0041 */
[----:B------:R-:W-:Y:S02]  /*98c0*/  IMAD.MOV.U32 R15, RZ, RZ, R87 ;  /* 0x000000ffff0f7224 */ /* 0x000fe400078e0057 */
[----:B------:R-:W-:Y:S02]  /*98d0*/  IMAD.MOV.U32 R87, RZ, RZ, R243 ;  /* 0x000000ffff577224 */ /* 0x000fe400078e00f3 */
        /* <DEDUP_REMOVED lines=22> */
[----:B------:R-:W-:Y:S01]  /*9a40*/  IMAD.MOV.U32 R40, RZ, RZ, R29 ;  /* 0x000000ffff287224 */ /* 0x000fe200078e001d */
[----:B------:R-:W-:Y:S01]  /*9a50*/  LDSM.16.M88.4 R24, [R220+0x2000] ;  /* 0x00200000dc18783b */ /* 0x000fe20000000200 */
[----:B------:R-:W-:Y:S02]  /*9a60*/  IMAD.MOV.U32 R42, RZ, RZ, R28 ;  /* 0x000000ffff2a7224 */ /* 0x000fe400078e001c */
[----:B------:R-:W-:Y:S01]  /*9a70*/  IMAD.MOV.U32 R100, RZ, RZ, R131 ;  /* 0x000000ffff647224 */ /* 0x000fe200078e0083 */
[----:B------:R-:W1:Y:S01]  /*9a80*/  LDSM.16.M88.4 R28, [R220+0x1800] ;  /* 0x00180000dc1c783b */ /* 0x000e620000000200 */
[----:B------:R-:W-:-:S02]  /*9a90*/  IMAD.MOV.U32 R131, RZ, RZ, R206 ;  /* 0x000000ffff837224 */ /* 0x000fc400078e00ce */
[----:B------:R-:W-:Y:S01]  /*9aa0*/  HMMA.16816.F32 R204, R8, R20, R48 ;  /* 0x0000001408cc723c */ /* 0x000fe20000001830 */
[----:B------:R-:W-:Y:S02]  /*9ab0*/  IMAD.MOV.U32 R64, RZ, RZ, R82 ;  /* 0x000000ffff407224 */ /* 0x000fe400078e0052 */
[----:B------:R-:W-:Y:S02]  /*9ac0*/  IMAD.MOV.U32 R65, RZ, RZ, R83 ;  /* 0x000000ffff417224 */ /* 0x000fe400078e0053 */
[----:B------:R-:W-:Y:S02]  /*9ad0*/  IMAD.MOV.U32 R44, RZ, RZ, R81 ;  /* 0x000000ffff2c7224 */ /* 0x000fe400078e0051 */
[----:B------:R-:W-:Y:S02]  /*9ae0*/  IMAD.MOV.U32 R48, RZ, RZ, R86 ;  /* 0x000000ffff307224 */ /* 0x000fe400078e0056 */
[----:B------:R-:W-:Y:S02]  /*9af0*/  IMAD.MOV.U32 R49, RZ, RZ, R87 ;  /* 0x000000ffff317224 */ /* 0x000fe400078e0057 */
[----:B------:R-:W-:-:S02]  /*9b00*/  IMAD.MOV.U32 R86, RZ, RZ, R112 ;  /* 0x000000ffff567224 */ /* 0x000fc400078e0070 */
[----:B------:R-:W-:Y:S02]  /*9b10*/  IMAD.MOV.U32 R87, RZ, RZ, R113 ;  /* 0x000000ffff577224 */ /* 0x000fe400078e0071 */
[----:B------:R-:W-:Y:S02]  /*9b20*/  IMAD.MOV.U32 R112, RZ, RZ, R114 ;  /* 0x000000ffff707224 */ /* 0x000fe400078e0072 */
[----:B------:R-:W-:Y:S02]  /*9b30*/  IMAD.MOV.U32 R113, RZ, RZ, R115 ;  /* 0x000000ffff717224 */ /* 0x000fe400078e0073 */
[----:B------:R-:W-:Y:S02]  /*9b40*/  IMAD.MOV.U32 R114, RZ, RZ, R158 ;  /* 0x000000ffff727224 */ /* 0x000fe400078e009e */
[----:B------:R-:W-:Y:S01]  /*9b50*/  IMAD.MOV.U32 R115, RZ, RZ, R157 ;  /* 0x000000ffff737224 */ /* 0x000fe200078e009d */
[----:B------:R2:W5:Y:S01]  /*9b60*/  LDL.LU R158, [R1+0x124] ;  /* 0x00012400019e7983 */ /* 0x0005620000300800 */
[----:B------:R-:W-:-:S02]  /*9b70*/  IMAD.MOV.U32 R45, RZ, RZ, R80 ;  /* 0x000000ffff2d7224 */ /* 0x000fc400078e0050 */
[----:B------:R-:W-:Y:S01]  /*9b80*/  IMAD.MOV.U32 R66, RZ, RZ, R120 ;  /* 0x000000ffff427224 */ /* 0x000fe200078e0078 */
[----:B------:R-:W-:Y:S01]  /*9b90*/  HMMA.16816.F32 R80, R8, R22, R36 ;  /* 0x000000160850723c */ /* 0x000fe20000001824 */
[----:B------:R-:W-:Y:S01]  /*9ba0*/  IMAD.MOV.U32 R69, RZ, RZ, R123 ;  /* 0x000000ffff457224 */ /* 0x000fe200078e007b */
[----:B------:R-:W-:Y:S01]  /*9bb0*/  LDSM.16.M88.4 R20, [R220+0x2800] ;  /* 0x00280000dc14783b */ /* 0x000fe20000000200 */
[----:B------:R-:W-:Y:S02]  /*9bc0*/  IMAD.MOV.U32 R54, RZ, RZ, R34 ;  /* 0x000000ffff367224 */ /* 0x000fe400078e0022 */
[----:B------:R-:W-:Y:S01]  /*9bd0*/  IMAD.MOV.U32 R55, RZ, RZ, R35 ;  /* 0x000000ffff377224 */ /* 0x000fe200078e0023 */
[----:B------:R2:W5:Y:S01]  /*9be0*/  LDL.LU R157, [R1+0x120] ;  /* 0x00012000019d7983 */ /* 0x0005620000300800 */
[----:B------:R-:W-:Y:S02]  /*9bf0*/  IMAD.MOV.U32 R46, RZ, RZ, R33 ;  /* 0x000000ffff2e7224 */ /* 0x000fe400078e0021 */
[----:B------:R-:W-:Y:S01]  /*9c00*/  IMAD.MOV.U32 R47, RZ, RZ, R32 ;  /* 0x000000ffff2f7224 */ /* 0x000fe200078e0020 */
[----:B-1----:R-:W-:Y:S01]  /*9c10*/  HMMA.16816.F32 R120, R4, R30, R92 ;  /* 0x0000001e0478723c */ /* 0x002fe2000000185c */
[----:B------:R-:W1:Y:S01]  /*9c20*/  LDSM.16.M88.4 R32, [R220+0x3800] ;  /* 0x00380000dc20783b */ /* 0x000e620000000200 */
[----:B------:R-:W-:-:S02]  /*9c30*/  IMAD.MOV.U32 R14, RZ, RZ, R84 ;  /* 0x000000ffff0e7224 */ /* 0x000fc400078e0054 */
[----:B------:R-:W-:Y:S02]  /*9c40*/  IMAD.MOV.U32 R13, RZ, RZ, R85 ;  /* 0x000000ffff0d7224 */ /* 0x000fe400078e0055 */
[----:B------:R-:W-:Y:S02]  /*9c50*/  IMAD.MOV.U32 R43, RZ, RZ, R15 ;  /* 0x000000ffff2b7224 */ /* 0x000fe400078e000f */
[----:B------:R-:W-:Y:S02]  /*9c60*/  IMAD.MOV.U32 R92, RZ, RZ, R112 ;  /* 0x000000ffff5c7224 */ /* 0x000fe400078e0070 */
[----:B------:R-:W-:Y:S02]  /*9c70*/  IMAD.MOV.U32 R93, RZ, RZ, R113 ;  /* 0x000000ffff5d7224 */ /* 0x000fe400078e0071 */
[----:B------:R-:W-:Y:S02]  /*9c80*/  IMAD.MOV.U32 R94, RZ, RZ, R114 ;  /* 0x000000ffff5e7224 */ /* 0x000fe400078e0072 */
[----:B------:R-:W-:-:S02]  /*9c90*/  IMAD.MOV.U32 R95, RZ, RZ, R115 ;  /* 0x000000ffff5f7224 */ /* 0x000fc400078e0073 */
[----:B------:R-:W-:Y:S01]  /*9ca0*/  HMMA.16816.F32 R112, R4, R24, R88 ;  /* 0x000000180470723c */ /* 0x000fe20000001858 */
[----:B------:R-:W-:Y:S02]  /*9cb0*/  IMAD.MOV.U32 R39, RZ, RZ, R14 ;  /* 0x000000ffff277224 */ /* 0x000fe400078e000e */
[----:B------:R-:W-:Y:S02]  /*9cc0*/  IMAD.MOV.U32 R38, RZ, RZ, R12 ;  /* 0x000000ffff267224 */ /* 0x000fe400078e000c */
[----:B------:R-:W-:Y:S02]  /*9cd0*/  IMAD.MOV.U32 R143, RZ, RZ, R79 ;  /* 0x000000ffff8f7224 */ /* 0x000fe400078e004f */
[----:B------:R-:W-:Y:S02]  /*9ce0*/  IMAD.MOV.U32 R91, RZ, RZ, R2 ;  /* 0x000000ffff5b7224 */ /* 0x000fe400078e0002 */
[----:B------:R-:W3:Y:S01]  /*9cf0*/  S2R R2, SR_TID.X ;  /* 0x0000000000027919 */ /* 0x000ee20000002100 */
[----:B------:R-:W-:-:S02]  /*9d00*/  IMAD.MOV.U32 R37, RZ, RZ, R13 ;  /* 0x000000ffff257224 */ /* 0x000fc400078e000d */
[----:B------:R-:W-:Y:S01]  /*9d10*/  IMAD.MOV.U32 R79, RZ, RZ, R109 ;  /* 0x000000ffff4f7224 */ /* 0x000fe200078e006d */
[----:B------:R-:W4:Y:S01]  /*9d20*/  LDSM.16.M88.4 R12, [R220+0x3000] ;  /* 0x00300000dc0c783b */ /* 0x000f220000000200 */
        /* <DEDUP_REMOVED lines=10> */
[----:B-1----:R-:W-:Y:S01]  /*9dd0*/  HMMA.16816.F32 R44, R8, R32, R44 ;  /* 0x00000020082c723c */ /* 0x002fe2000000182c */
[----:B------:R-:W-:Y:S01]  /*9de0*/  IMAD.MOV.U32 R85, RZ, RZ, R111 ;  /* 0x000000ffff557224 */ /* 0x000fe200078e006f */
[----:B------:R-:W-:Y:S01]  /*9df0*/  UISETP.NE.AND UP0, UPT, UR8, 0x2, UPT ;  /* 0x000000020800788c */ /* 0x000fe2000bf05270 */
[----:B------:R-:W-:Y:S01]  /*9e00*/  IMAD.MOV.U32 R110, RZ, RZ, R156 ;  /* 0x000000ffff6e7224 */ /* 0x000fe200078e009c */
[----:B------:R-:W-:-:S04]  /*9e10*/  DEPBAR.LE SB0, 0x0 ;  /* 0x000080000000791a */ /* 0x000fc80000000000 */
[----:B------:R-:W-:Y:S02]  /*9e20*/  IMAD.MOV.U32 R111, RZ, RZ, R155 ;  /* 0x000000ffff6f7224 */ /* 0x000fe400078e009b */
[----:B------:R-:W-:Y:S02]  /*9e30*/  IMAD.MOV.U32 R109, RZ, RZ, R154 ;  /* 0x000000ffff6d7224 */ /* 0x000fe400078e009a */
[----:B---3--:R-:W-:Y:S02]  /*9e40*/  IMAD.SHL.U32 R2, R2, 0x2, RZ ;  /* 0x0000000202027824 */ /* 0x008fe400078e00ff */
[----:B------:R-:W-:Y:S02]  /*9e50*/  IMAD.MOV.U32 R63, RZ, RZ, R108 ;  /* 0x000000ffff3f7224 */ /* 0x000fe400078e006c */
[----:B------:R-:W-:Y:S02]  /*9e60*/  IMAD.MOV.U32 R56, RZ, RZ, R104 ;  /* 0x000000ffff387224 */ /* 0x000fe400078e0068 */
[----:B------:R-:W-:-:S02]  /*9e70*/  IMAD.MOV.U32 R57, RZ, RZ, R105 ;  /* 0x000000ffff397224 */ /* 0x000fc400078e0069 */
[----:B------:R-:W-:Y:S02]  /*9e80*/  IMAD.MOV.U32 R58, RZ, RZ, R106 ;  /* 0x000000ffff3a7224 */ /* 0x000fe400078e006a */
[----:B------:R-:W-:Y:S01]  /*9e90*/  IMAD.MOV.U32 R59, RZ, RZ, R107 ;  /* 0x000000ffff3b7224 */ /* 0x000fe200078e006b */
[C---:B------:R-:W-:Y:S01]  /*9ea0*/  HMMA.16816.F32 R84, R4.reuse, R34, R84 ;  /* 0x000000220454723c */ /* 0x040fe20000001854 */
[----:B------:R-:W-:Y:S01]  /*9eb0*/  IMAD.MOV.U32 R88, RZ, RZ, R109 ;  /* 0x000000ffff587224 */ /* 0x000fe200078e006d */
[----:B------:R2:W5:Y:S01]  /*9ec0*/  LDL.LU R156, [R1+0x11c] ;  /* 0x00011c00019c7983 */ /* 0x0005620000300800 */
[----:B------:R-:W-:Y:S02]  /*9ed0*/  IMAD.MOV.U32 R89, RZ, RZ, R110 ;  /* 0x000000ffff597224 */ /* 0x000fe400078e006e */
[----:B------:R-:W-:Y:S01]  /*9ee0*/  IMAD.MOV.U32 R90, RZ, RZ, R111 ;  /* 0x000000ffff5a7224 */ /* 0x000fe200078e006f */
[----:B------:R-:W-:Y:S01]  /*9ef0*/  LOP3.LUT R2, R2, 0x6, RZ, 0xc0, !PT ;  /* 0x0000000602027812 */ /* 0x000fe200078ec0ff */
[----:B------:R-:W-:Y:S01]  /*9f00*/  IMAD.MOV.U32 R76, RZ, RZ, R74 ;  /* 0x000000ffff4c7224 */ /* 0x000fe200078e004a */
[----:B------:R-:W-:Y:S01]  /*9f10*/  HMMA.16816.F32 R108, R4, R26, R116 ;  /* 0x0000001a046c723c */ /* 0x000fe20000001874 */
[----:B------:R-:W-:Y:S01]  /*9f20*/  IMAD.MOV.U32 R77, RZ, RZ, R75 ;  /* 0x000000ffff4d7224 */ /* 0x000fe200078e004b */
[----:B------:R2:W5:Y:S01]  /*9f30*/  LDL.LU R155, [R1+0x118] ;  /* 0x00011800019b7983 */ /* 0x0005620000300800 */
[----:B------:R-:W-:-:S02]  /*9f40*/  IMAD.MOV.U32 R145, RZ, RZ, R78 ;  /* 0x000000ffff917224 */ /* 0x000fc400078e004e */
[----:B------:R-:W-:Y:S01]  /*9f50*/  IMAD.MOV.U32 R142, RZ, RZ, R60 ;  /* 0x000000ffff8e7224 */ /* 0x000fe200078e003c */
[----:B------:R2:W5:Y:S01]  /*9f60*/  LDL.LU R154, [R1+0x114] ;  /* 0x00011400019a7983 */ /* 0x0005620000300800 */
[----:B------:R-:W-:Y:S02]  /*9f70*/  IMAD.MOV.U32 R117, RZ, RZ, R38 ;  /* 0x000000ffff757224 */ /* 0x000fe400078e0026 */
[----:B------:R-:W-:Y:S02]  /*9f80*/  IMAD.MOV.U32 R38, RZ, RZ, R0 ;  /* 0x000000ffff267224 */ /* 0x000fe400078e0000 */
[----:B------:R-:W-:Y:S01]  /*9f90*/  IMAD.U32 R0, RZ, RZ, UR18 ;  /* 0x00000012ff007e24 */ /* 0x000fe2000f8e00ff */
[----:B------:R-:W-:Y:S01]  /*9fa0*/  HMMA.16816.F32 R104, R4, R20, R124 ;  /* 0x000000140468723c */ /* 0x000fe2000000187c */
[----:B------:R-:W-:Y:S02]  /*9fb0*/  IMAD.MOV.U32 R118, RZ, RZ, R42 ;  /* 0x000000ffff767224 */ /* 0x000fe400078e002a */
[----:B------:R-:W-:-:S02]  /*9fc0*/  IMAD R0, R0, 0x80, R2 ;  /* 0x0000008000007824 */ /* 0x000fc400078e0202 */
        /* <DEDUP_REMOVED lines=9> */
[C---:B------:R-:W-:Y:S01]  /*a060*/  IADD3 R33, R0.reuse, 0x11, RZ ;  /* 0x0000001100217810 */ /* 0x040fe20007ffe0ff */
[----:B------:R-:W-:Y:S02]  /*a070*/  IMAD.MOV.U32 R78, RZ, RZ, R131 ;  /* 0x000000ffff4e7224 */ /* 0x000fe400078e0083 */
[----:B------:R-:W-:Y:S02]  /*a080*/  IMAD.MOV.U32 R141, RZ, RZ, R62 ;  /* 0x000000ffff8d7224 */ /* 0x000fe400078e003e */
[----:B------:R-:W-:Y:S01]  /*a090*/  IMAD.MOV.U32 R140, RZ, RZ, R61 ;  /* 0x000000ffff8c7224 */ /* 0x000fe200078e003d */
[----:B------:R-:W-:Y:S01]  /*a0a0*/  IADD3 R34, R0, 0x10, RZ ;  /* 0x0000001000227810 */ /* 0x000fe20007ffe0ff */
[----:B------:R-:W-:Y:S01]  /*a0b0*/  IMAD.MOV.U32 R60, RZ, RZ, R130 ;  /* 0x000000ffff3c7224 */ /* 0x000fe200078e0082 */
[-C--:B------:R-:W-:Y:S01]  /*a0c0*/  ISETP.GE.AND P4, PT, R33, R16.reuse, PT ;  /* 0x000000102100720c */ /* 0x080fe20003f86270 */
[----:B------:R-:W-:Y:S01]  /*a0d0*/  IMAD.MOV.U32 R61, RZ, RZ, R129 ;  /* 0x000000ffff3d7224 */ /* 0x000fe200078e0081 */
[-C--:B------:R-:W-:Y:S01]  /*a0e0*/  ISETP.GE.AND P3, PT, R34, R16.reuse, PT ;  /* 0x000000102200720c */ /* 0x080fe20003f66270 */
[----:B------:R-:W-:Y:S01]  /*a0f0*/  IMAD.MOV.U32 R62, RZ, RZ, R128 ;  /* 0x000000ffff3e7224 */ /* 0x000fe200078e0080 */
[----:B------:R-:W-:Y:S01]  /*a100*/  HMMA.16816.F32 R72, R8, R30, R72 ;  /* 0x0000001e0848723c */ /* 0x000fe20000001848 */
[----:B------:R-:W-:Y:S01]  /*a110*/  IMAD.MOV.U32 R50, RZ, RZ, R100 ;  /* 0x000000ffff327224 */ /* 0x000fe200078e0064 */
[C---:B------:R-:W-:Y:S01]  /*a120*/  ISETP.GE.AND P1, PT, R0.reuse, R16, PT ;  /* 0x000000100000720c */ /* 0x040fe20003f26270 */
[----:B------:R-:W-:Y:S01]  /*a130*/  IMAD.MOV.U32 R51, RZ, RZ, R101 ;  /* 0x000000ffff337224 */ /* 0x000fe200078e0065 */
[----:B------:R-:W-:Y:S01]  /*a140*/  IADD3 R32, R0, 0x18, RZ ;  /* 0x0000001800207810 */ /* 0x000fe20007ffe0ff */
[----:B------:R-:W-:-:S02]  /*a150*/  IMAD.MOV.U32 R52, RZ, RZ, R102 ;  /* 0x000000ffff347224 */ /* 0x000fc400078e0066 */
[----:B------:R-:W-:Y:S01]  /*a160*/  IMAD.MOV.U32 R53, RZ, RZ, R103 ;  /* 0x000000ffff357224 */ /* 0x000fe200078e0067 */
[C---:B------:R-:W-:Y:S01]  /*a170*/  HMMA.16816.F32 R128, R4.reuse, R28, R96 ;  /* 0x0000001c0480723c */ /* 0x040fe20000001860 */
[----:B------:R-:W-:Y:S01]  /*a180*/  IMAD.MOV.U32 R116, RZ, RZ, R37 ;  /* 0x000000ffff747224 */ /* 0x000fe200078e0025 */
[C---:B------:R-:W-:Y:S01]  /*a190*/  IADD3 R37, R0.reuse, 0x1, RZ ;  /* 0x0000000100257810 */ /* 0x040fe20007ffe0ff */
[----:B------:R2:W5:Y:S01]  /*a1a0*/  LDL.LU R153, [R1+0x110] ;  /* 0x0001100001997983 */ /* 0x0005620000300800 */
[C---:B------:R-:W-:Y:S02]  /*a1b0*/  IADD3 R31, R0.reuse, 0x19, RZ ;  /* 0x00000019001f7810 */ /* 0x040fe40007ffe0ff */
[----:B------:R-:W-:Y:S01]  /*a1c0*/  IADD3 R36, R0, 0x8, RZ ;  /* 0x0000000800247810 */ /* 0x000fe20007ffe0ff */
[----:B------:R2:W5:Y:S01]  /*a1d0*/  LDL.LU R152, [R1+0x10c] ;  /* 0x00010c0001987983 */ /* 0x0005620000300800 */
[----:B------:R-:W-:Y:S01]  /*a1e0*/  HMMA.16816.F32 R100, R4, R22, R208 ;  /* 0x000000160464723c */ /* 0x000fe200000018d0 */
[----:B------:R-:W-:-:S02]  /*a1f0*/  FSEL R2, R127, -INF , !P4 ;  /* 0xff8000007f027808 */ /* 0x000fc40006000000 */
[----:B------:R-:W-:Y:S01]  /*a200*/  ISETP.GE.AND P2, PT, R32, R16, PT ;  /* 0x000000102000720c */ /* 0x000fe20003f46270 */
[----:B------:R2:W5:Y:S01]  /*a210*/  LDL.LU R151, [R1+0x108] ;  /* 0x0001080001977983 */ /* 0x0005620000300800 */
[----:B------:R-:W-:-:S03]  /*a220*/  FSEL R39, R39, -INF , !P1 ;  /* 0xff80000027277808 */ /* 0x000fc60004800000 */
[----:B----4-:R-:W-:Y:S01]  /*a230*/  HMMA.16816.F32 R96, R4, R12, R236 ;  /* 0x0000000c0460723c */ /* 0x010fe200000018ec */
[-C--:B------:R-:W-:Y:S01]  /*a240*/  ISETP.GE.AND P0, PT, R37, R16.reuse, PT ;  /* 0x000000102500720c */ /* 0x080fe20003f06270 */
[----:B------:R2:W5:Y:S01]  /*a250*/  LDL.LU R150, [R1+0x104] ;  /* 0x0001040001967983 */ /* 0x0005620000300800 */
[----:B------:R-:W-:-:S05]  /*a260*/  ISETP.GE.AND P1, PT, R31, R16, PT ;  /* 0x000000101f00720c */ /* 0x000fca0003f26270 */
[----:B------:R-:W-:Y:S01]  /*a270*/  HMMA.16816.F32 R92, R4, R14, R92 ;  /* 0x0000000e045c723c */ /* 0x000fe2000000185c */
[----:B------:R-:W-:Y:S02]  /*a280*/  IADD3 R30, R0, 0x20, RZ ;  /* 0x00000020001e7810 */ /* 0x000fe40007ffe0ff */
[----:B------:R-:W-:-:S04]  /*a290*/  ISETP.GE.AND P6, PT, R36, R16, PT ;  /* 0x000000102400720c */ /* 0x000fc80003fc6270 */
[----:B------:R-:W-:Y:S01]  /*a2a0*/  FSEL R4, R126, -INF , !P3 ;  /* 0xff8000007e047808 */ /* 0x000fe20005800000 */
[----:B------:R-:W-:Y:S01]  /*a2b0*/  HMMA.16816.F32 R76, R8, R28, R76 ;  /* 0x0000001c084c723c */ /* 0x000fe2000000184c */
[----:B------:R-:W-:-:S03]  /*a2c0*/  IADD3 R35, R0, 0x9, RZ ;  /* 0x0000000900237810 */ /* 0x000fc60007ffe0ff */
[----:B------:R1:W-:Y:S01]  /*a2d0*/  STL [R1+0x80], R4 ;  /* 0x0000800401007387 */ /* 0x0003e20000100800 */
[----:B------:R-:W-:Y:S02]  /*a2e0*/  FSEL R116, R116, -INF , !P0 ;  /* 0xff80000074747808 */ /* 0x000fe40004000000 */
[----:B------:R-:W-:Y:S01]  /*a2f0*/  IADD3 R29, R0, 0x21, RZ ;  /* 0x00000021001d7810 */ /* 0x000fe20007ffe0ff */
[----:B------:R3:W-:Y:S01]  /*a300*/  STL [R1+0x7c], R2 ;  /* 0x00007c0201007387 */ /* 0x0007e20000100800 */
[-C--:B------:R-:W-:Y:S02]  /*a310*/  ISETP.GE.AND P0, PT, R30, R16.reuse, PT ;  /* 0x000000101e00720c */ /* 0x080fe40003f06270 */
[----:B------:R-:W-:Y:S02]  /*a320*/  FSEL R117, R117, -INF , !P6 ;  /* 0xff80000075757808 */ /* 0x000fe40007000000 */
[-C--:B------:R-:W-:Y:S02]  /*a330*/  ISETP.GE.AND P6, PT, R29, R16.reuse, PT ;  /* 0x000000101d00720c */ /* 0x080fe40003fc6270 */
[----:B------:R-:W-:-:S02]  /*a340*/  ISETP.GE.AND P5, PT, R35, R16, PT ;  /* 0x000000102300720c */ /* 0x000fc40003fa6270 */
[----:B------:R-:W-:Y:S01]  /*a350*/  IADD3 R28, R0, 0x28, RZ ;  /* 0x00000028001c7810 */ /* 0x000fe20007ffe0ff */
[----:B------:R-:W-:Y:S01]  /*a360*/  HMMA.16816.F32 R68, R8, R24, R68 ;  /* 0x000000180844723c */ /* 0x000fe20000001844 */
[----:B------:R-:W-:Y:S02]  /*a370*/  FSEL R118, R118, -INF , !P5 ;  /* 0xff80000076767808 */ /* 0x000fe40006800000 */
[----:B-1----:R-:W-:Y:S02]  /*a380*/  FSEL R4, R212, -INF , !P2 ;  /* 0xff800000d4047808 */ /* 0x002fe40005000000 */
[----:B---3--:R-:W-:-:S03]  /*a390*/  FSEL R2, R213, -INF , !P1 ;  /* 0xff800000d5027808 */ /* 0x008fc60004800000 */
[----:B------:R1:W-:Y:S01]  /*a3a0*/  STL [R1+0x78], R4 ;  /* 0x0000780401007387 */ /* 0x0003e20000100800 */
[----:B------:R-:W-:-:S03]  /*a3b0*/  ISETP.GE.AND P5, PT, R28, R16, PT ;  /* 0x000000101c00720c */ /* 0x000fc60003fa6270 */
[----:B------:R3:W-:Y:S01]  /*a3c0*/  STL [R1+0x74], R2 ;  /* 0x0000740201007387 */ /* 0x0007e20000100800 */
[----:B------:R-:W-:Y:S01]  /*a3d0*/  IADD3 R25, R0, 0x31, RZ ;  /* 0x0000003100197810 */ /* 0x000fe20007ffe0ff */
[----:B------:R-:W-:Y:S03]  /*a3e0*/  HMMA.16816.F32 R56, R8, R22, R56 ;  /* 0x000000160838723c */ /* 0x000fe60000001838 */
[----:B------:R-:W-:-:S04]  /*a3f0*/  ISETP.GE.AND P2, PT, R25, R16, PT ;  /* 0x000000101900720c */ /* 0x000fc80003f46270 */
[----:B------:R-:W-:Y:S02]  /*a400*/  IADD3 R23, R0, 0x39, RZ ;  /* 0x0000003900177810 */ /* 0x000fe40007ffe0ff */
[----:B-1----:R-:W-:Y:S02]  /*a410*/  FSEL R4, R204, -INF , !P0 ;  /* 0xff800000cc047808 */ /* 0x002fe40004000000 */
[----:B---3--:R-:W-:-:S03]  /*a420*/  FSEL R2, R205, -INF , !P6 ;  /* 0xff800000cd027808 */ /* 0x008fc60007000000 */
[----:B------:R-:W-:Y:S04]  /*a430*/  STL [R1+0x70], R4 ;  /* 0x0000700401007387 */ /* 0x000fe80000100800 */
[----:B------:R1:W-:Y:S01]  /*a440*/  STL [R1+0x6c], R2 ;  /* 0x00006c0201007387 */ /* 0x0003e20000100800 */
[----:B------:R-:W-:Y:S01]  /*a450*/  HMMA.16816.F32 R64, R8, R26, R64 ;  /* 0x0000001a0840723c */ /* 0x000fe20000001840 */
[----:B------:R-:W-:Y:S02]  /*a460*/  ISETP.GE.AND P0, PT, R23, R16, PT ;  /* 0x000000101700720c */ /* 0x000fe40003f06270 */
[----:B------:R-:W-:-:S05]  /*a470*/  IADD3 R22, R0, 0x40, RZ ;  /* 0x0000004000167810 */ /* 0x000fca0007ffe0ff */
[----:B------:R-:W-:Y:S01]  /*a480*/  HMMA.16816.F32 R60, R8, R20, R60 ;  /* 0x00000014083c723c */ /* 0x000fe2000000183c */
[----:B------:R-:W-:Y:S02]  /*a490*/  ISETP.GE.AND P6, PT, R22, R16, PT ;  /* 0x000000101600720c */ /* 0x000fe40003fc6270 */
[----:B-1----:R-:W-:-:S05]  /*a4a0*/  FSEL R2, R80, -INF , !P5 ;  /* 0xff80000050027808 */ /* 0x002fca0006800000 */
[----:B------:R1:W-:Y:S01]  /*a4b0*/  STL [R1+0x68], R2 ;  /* 0x0000680201007387 */ /* 0x0003e20000100800 */
[C---:B------:R-:W-:Y:S02]  /*a4c0*/  IADD3 R27, R0.reuse, 0x29, RZ ;  /* 0x00000029001b7810 */ /* 0x040fe40007ffe0ff */
[C---:B------:R-:W-:Y:S02]  /*a4d0*/  IADD3 R21, R0.reuse, 0x41, RZ ;  /* 0x0000004100157810 */ /* 0x040fe40007ffe0ff */
[----:B------:R-:W-:Y:S01]  /*a4e0*/  IADD3 R26, R0, 0x30, RZ ;  /* 0x00000030001a7810 */ /* 0x000fe20007ffe0ff */
[----:B------:R-:W-:Y:S01]  /*a4f0*/  HMMA.16816.F32 R52, R8, R12, R52 ;  /* 0x0000000c0834723c */ /* 0x000fe20000001834 */
[-C--:B------:R-:W-:Y:S02]  /*a500*/  ISETP.GE.AND P3, PT, R27, R16.reuse, PT ;  /* 0x000000101b00720c */ /* 0x080fe40003f66270 */
[----:B------:R-:W-:Y:S02]  /*a510*/  ISETP.GE.AND P5, PT, R21, R16, PT ;  /* 0x000000101500720c */ /* 0x000fe40003fa6270 */
[----:B-1----:R-:W-:-:S05]  /*a520*/  FSEL R2, R77, -INF , !P2 ;  /* 0xff8000004d027808 */ /* 0x002fca0005000000 */
[----:B------:R1:W-:Y:S01]  /*a530*/  STL [R1+0x64], R2 ;  /* 0x0000640201007387 */ /* 0x0003e20000100800 */
[----:B------:R-:W-:Y:S01]  /*a540*/  HMMA.16816.F32 R48, R8, R14, R48 ;  /* 0x0000000e0830723c */ /* 0x000fe20000001830 */
[----:B------:R-:W-:Y:S02]  /*a550*/  ISETP.GE.AND P4, PT, R26, R16, PT ;  /* 0x000000101a00720c */ /* 0x000fe40003f86270 */
[C---:B------:R-:W-:Y:S01]  /*a560*/  IADD3 R20, R0.reuse, 0x48, RZ ;  /* 0x0000004800147810 */ /* 0x040fe20007ffe0ff */
[----:B------:R-:W-:Y:S01]  /*a570*/  IMAD.MOV.U32 R127, RZ, RZ, R119 ;  /* 0x000000ffff7f7224 */ /* 0x000fe200078e0077 */
[C---:B------:R-:W-:Y:S02]  /*a580*/  IADD3 R24, R0.reuse, 0x38, RZ ;  /* 0x0000003800187810 */ /* 0x040fe40007ffe0ff */
[----:B------:R-:W-:Y:S02]  /*a590*/  IADD3 R15, R0, 0x49, RZ ;  /* 0x00000049000f7810 */ /* 0x000fe40007ffe0ff */
[----:B------:R-:W-:-:S02]  /*a5a0*/  FSEL R119, R81, -INF , !P3 ;  /* 0xff80000051777808 */ /* 0x000fc40005800000 */
[----:B------:R-:W-:Y:S02]  /*a5b0*/  ISETP.GE.AND P3, PT, R20, R16, PT ;  /* 0x000000101400720c */ /* 0x000fe40003f66270 */
[----:B-1----:R-:W-:-:S05]  /*a5c0*/  FSEL R2, R73, -INF , !P0 ;  /* 0xff80000049027808 */ /* 0x002fca0004000000 */
[----:B------:R1:W-:Y:S01]  /*a5d0*/  STL [R1+0x60], R2 ;  /* 0x0000600201007387 */ /* 0x0003e20000100800 */
[----:B------:R-:W-:Y:S02]  /*a5e0*/  FSEL R81, R76, -INF , !P4 ;  /* 0xff8000004c517808 */ /* 0x000fe40006000000 */
[-C--:B------:R-:W-:Y:S02]  /*a5f0*/  ISETP.GE.AND P4, PT, R15, R16.reuse, PT ;  /* 0x000000100f00720c */ /* 0x080fe40003f86270 */
[----:B------:R-:W-:Y:S02]  /*a600*/  ISETP.GE.AND P1, PT, R24, R16, PT ;  /* 0x000000101800720c */ /* 0x000fe40003f26270 */
[C---:B------:R-:W-:Y:S02]  /*a610*/  IADD3 R14, R0.reuse, 0x50, RZ ;  /* 0x00000050000e7810 */ /* 0x040fe40007ffe0ff */
[----:B------:R-:W-:Y:S02]  /*a620*/  IADD3 R13, R0, 0x51, RZ ;  /* 0x00000051000d7810 */ /* 0x000fe40007ffe0ff */
[----:B------:R-:W-:-:S02]  /*a630*/  FSEL R4, R64, -INF , !P3 ;  /* 0xff80000040047808 */ /* 0x000fc40005800000 */
[----:B-1----:R-:W-:-:S05]  /*a640*/  FSEL R2, R68, -INF , !P6 ;  /* 0xff80000044027808 */ /* 0x002fca0007000000 */
[----:B------:R1:W-:Y:S01]  /*a650*/  STL [R1+0x54], R2 ;  /* 0x0000540201007387 */ /* 0x0003e20000100800 */
[-C--:B------:R-:W-:Y:S02]  /*a660*/  ISETP.GE.AND P2, PT, R14, R16.reuse, PT ;  /* 0x000000100e00720c */ /* 0x080fe40003f46270 */
[----:B------:R-:W-:Y:S02]  /*a670*/  FSEL R80, R72, -INF , !P1 ;  /* 0xff80000048507808 */ /* 0x000fe40004800000 */
[----:B------:R-:W-:Y:S02]  /*a680*/  ISETP.GE.AND P1, PT, R13, R16, PT ;  /* 0x000000100d00720c */ /* 0x000fe40003f26270 */
[C---:B------:R-:W-:Y:S02]  /*a690*/  IADD3 R12, R0.reuse, 0x58, RZ ;  /* 0x00000058000c7810 */ /* 0x040fe40007ffe0ff */
[C---:B------:R-:W-:Y:S02]  /*a6a0*/  IADD3 R11, R0.reuse, 0x59, RZ ;  /* 0x00000059000b7810 */ /* 0x040fe40007ffe0ff */
[----:B------:R-:W-:-:S02]  /*a6b0*/  IADD3 R10, R0, 0x60, RZ ;  /* 0x00000060000a7810 */ /* 0x000fc40007ffe0ff */
[----:B-1----:R-:W-:-:S05]  /*a6c0*/  FSEL R2, R69, -INF , !P5 ;  /* 0xff80000045027808 */ /* 0x002fca0006800000 */
[----:B------:R1:W-:Y:S04]  /*a6d0*/  STL [R1+0x50], R2 ;  /* 0x0000500201007387 */ /* 0x0003e80000100800 */
[----:B------:R3:W-:Y:S01]  /*a6e0*/  STL [R1+0x4c], R4 ;  /* 0x00004c0401007387 */ /* 0x0007e20000100800 */
[----:B------:R-:W-:Y:S02]  /*a6f0*/  IADD3 R9, R0, 0x61, RZ ;  /* 0x0000006100097810 */ /* 0x000fe40007ffe0ff */
[-C--:B------:R-:W-:Y:S02]  /*a700*/  ISETP.GE.AND P0, PT, R12, R16.reuse, PT ;  /* 0x000000100c00720c */ /* 0x080fe40003f06270 */
[-C--:B------:R-:W-:Y:S02]  /*a710*/  ISETP.GE.AND P6, PT, R11, R16.reuse, PT ;  /* 0x000000100b00720c */ /* 0x080fe40003fc6270 */
[----:B------:R-:W-:-:S02]  /*a720*/  ISETP.GE.AND P5, PT, R10, R16, PT ;  /* 0x000000100a00720c */ /* 0x000fc40003fa6270 */
[----:B------:R-:W-:Y:S02]  /*a730*/  IADD3 R8, R0, 0x68, RZ ;  /* 0x0000006800087810 */ /* 0x000fe40007ffe0ff */
[----:B-1----:R-:W-:Y:S02]  /*a740*/  FSEL R2, R65, -INF , !P4 ;  /* 0xff80000041027808 */ /* 0x002fe40006000000 */
[----:B---3--:R-:W-:-:S03]  /*a750*/  FSEL R4, R60, -INF , !P2 ;  /* 0xff8000003c047808 */ /* 0x008fc60005000000 */
[----:B------:R1:W-:Y:S01]  /*a760*/  STL [R1+0x3c], R2 ;  /* 0x00003c0201007387 */ /* 0x0003e20000100800 */
[----:B------:R-:W-:-:S03]  /*a770*/  IADD3 R7, R0, 0x69, RZ ;  /* 0x0000006900077810 */ /* 0x000fc60007ffe0ff */
[----:B------:R3:W-:Y:S01]  /*a780*/  STL [R1+0x38], R4 ;  /* 0x0000380401007387 */ /* 0x0007e20000100800 */
[C---:B------:R-:W-:Y:S02]  /*a790*/  IADD3 R6, R0.reuse, 0x70, RZ ;  /* 0x0000007000067810 */ /* 0x040fe40007ffe0ff */
[----:B------:R-:W-:Y:S02]  /*a7a0*/  IADD3 R5, R0, 0x71, RZ ;  /* 0x0000007100057810 */ /* 0x000fe40007ffe0ff */
[----:B------:R-:W-:Y:S02]  /*a7b0*/  ISETP.GE.AND P3, PT, R9, R16, PT ;  /* 0x000000100900720c */ /* 0x000fe40003f66270 */
[----:B------:R-:W-:Y:S02]  /*a7c0*/  FSEL R124, R56, -INF , !P0 ;  /* 0xff800000387c7808 */ /* 0x000fe40004000000 */
[----:B------:R-:W-:Y:S02]  /*a7d0*/  FSEL R57, R57, -INF , !P6 ;  /* 0xff80000039397808 */ /* 0x000fe40007000000 */
[----:B------:R-:W-:-:S02]  /*a7e0*/  FSEL R52, R52, -INF , !P5 ;  /* 0xff80000034347808 */ /* 0x000fc40006800000 */
[----:B-1----:R-:W-:Y:S02]  /*a7f0*/  FSEL R2, R61, -INF , !P1 ;  /* 0xff8000003d027808 */ /* 0x002fe40004800000 */
[----:B---3--:R-:W-:-:S03]  /*a800*/  IADD3 R4, R0, 0x78, RZ ;  /* 0x0000007800047810 */ /* 0x008fc60007ffe0ff */
[----:B------:R1:W-:Y:S04]  /*a810*/  STL [R1+0x30], R2 ;  /* 0x0000300201007387 */ /* 0x0003e80000100800 */
[----:B------:R-:W-:Y:S01]  /*a820*/  BAR.SYNC.DEFER_BLOCKING 0x0 ;  /* 0x0000000000007b1d */ /* 0x000fe20000010000 */
[-C--:B------:R-:W-:Y:S02]  /*a830*/  ISETP.GE.AND P4, PT, R8, R16.reuse, PT ;  /* 0x000000100800720c */ /* 0x080fe40003f86270 */
[-C--:B------:R-:W-:Y:S02]  /*a840*/  ISETP.GE.AND P2, PT, R7, R16.reuse, PT ;  /* 0x000000100700720c */ /* 0x080fe40003f46270 */
[-C--:B------:R-:W-:Y:S02]  /*a850*/  ISETP.GE.AND P1, PT, R6, R16.reuse, PT ;  /* 0x000000100600720c */ /* 0x080fe40003f26270 */
[----:B------:R-:W-:-:S02]  /*a860*/  ISETP.GE.AND P0, PT, R5, R16, PT ;  /* 0x000000100500720c */ /* 0x000fc40003f06270 */
[----:B------:R-:W-:Y:S02]  /*a870*/  ISETP.GE.AND P6, PT, R4, R16, PT ;  /* 0x000000100400720c */ /* 0x000fe40003fc6270 */
[----:B-1----:R-:W-:-:S04]  /*a880*/  IADD3 R2, R0, 0x79, RZ ;  /* 0x0000007900027810 */ /* 0x002fc80007ffe0ff */
[----:B------:R-:W-:Y:S02]  /*a890*/  ISETP.GE.AND P5, PT, R2, R16, PT ;  /* 0x000000100200720c */ /* 0x000fe40003fa6270 */
[----:B------:R-:W-:Y:S02]  /*a8a0*/  FSEL R16, R53, -INF , !P3 ;  /* 0xff80000035107808 */ /* 0x000fe40005800000 */
[----:B------:R-:W-:-:S04]  /*a8b0*/  ISETP.GE.AND P3, PT, R0, R17, PT ;  /* 0x000000110000720c */ /* 0x000fc80003f66270 */
[----:B------:R-:W-:Y:S02]  /*a8c0*/  FSEL R38, R38, -INF , !P3 ;  /* 0xff80000026267808 */ /* 0x000fe40005800000 */
[-C--:B------:R-:W-:Y:S01]  /*a8d0*/  ISETP.GE.AND P3, PT, R37, R17.reuse, PT ;  /* 0x000000112500720c */ /* 0x080fe20003f66270 */
[----:B------:R1:W-:Y:S03]  /*a8e0*/  STL [R1+0x2c], R52 ;  /* 0x00002c3401007387 */ /* 0x0003e60000100800 */
[----:B-1----:R-:W-:Y:S02]  /*a8f0*/  FSEL R52, R127, -INF , !P3 ;  /* 0xff8000007f347808 */ /* 0x002fe40005800000 */
[----:B------:R-:W-:-:S04]  /*a900*/  ISETP.GE.AND P3, PT, R36, R17, PT ;  /* 0x000000112400720c */ /* 0x000fc80003f66270 */
[----:B------:R-:W-:Y:S02]  /*a910*/  FSEL R53, R252, -INF , !P3 ;  /* 0xff800000fc357808 */ /* 0x000fe40005800000 */
[----:B------:R-:W-:-:S04]  /*a920*/  ISETP.GE.AND P3, PT, R35, R17, PT ;  /* 0x000000112300720c */ /* 0x000fc80003f66270 */
[----:B------:R-:W-:Y:S02]  /*a930*/  FSEL R56, R235, -INF , !P3 ;  /* 0xff800000eb387808 */ /* 0x000fe40005800000 */
[----:B------:R-:W-:-:S04]  /*a940*/  ISETP.GE.AND P3, PT, R34, R17, PT ;  /* 0x000000112200720c */ /* 0x000fc80003f66270 */
[----:B------:R-:W-:Y:S02]  /*a950*/  FSEL R60, R138, -INF , !P3 ;  /* 0xff8000008a3c7808 */ /* 0x000fe40005800000 */
[----:B------:R-:W-:-:S04]  /*a960*/  ISETP.GE.AND P3, PT, R33, R17, PT ;  /* 0x000000112100720c */ /* 0x000fc80003f66270 */
[----:B------:R-:W-:Y:S02]  /*a970*/  FSEL R61, R137, -INF , !P3 ;  /* 0xff800000893d7808 */ /* 0x000fe40005800000 */
[-C--:B------:R-:W-:Y:S01]  /*a980*/  ISETP.GE.AND P3, PT, R32, R17.reuse, PT ;  /* 0x000000112000720c */ /* 0x080fe20003f66270 */
[----:B------:R1:W-:Y:S03]  /*a990*/  STL [R1+0x28], R16 ;  /* 0x0000281001007387 */ /* 0x0003e60000100800 */
[----:B-1----:R-:W-:Y:S02]  /*a9a0*/  FSEL R16, R214, -INF , !P3 ;  /* 0xff800000d6107808 */ /* 0x002fe40005800000 */
[----:B------:R-:W-:-:S03]  /*a9b0*/  ISETP.GE.AND P3, PT, R31, R17, PT ;  /* 0x000000111f00720c */ /* 0x000fc60003f66270 */
[----:B------:R1:W-:Y:S02]  /*a9c0*/  STL [R1+0x24], R16 ;  /* 0x0000241001007387 */ /* 0x0003e40000100800 */
[----:B-1----:R-:W-:Y:S02]  /*a9d0*/  FSEL R16, R215, -INF , !P3 ;  /* 0xff800000d7107808 */ /* 0x002fe40005800000 */
[----:B------:R-:W-:-:S04]  /*a9e0*/  ISETP.GE.AND P3, PT, R30, R17, PT ;  /* 0x000000111e00720c */ /* 0x000fc80003f66270 */
[----:B------:R-:W-:Y:S02]  /*a9f0*/  FSEL R64, R206, -INF , !P3 ;  /* 0xff800000ce407808 */ /* 0x000fe40005800000 */
[-C--:B------:R-:W-:Y:S01]  /*aa00*/  ISETP.GE.AND P3, PT, R29, R17.reuse, PT ;  /* 0x000000111d00720c */ /* 0x080fe20003f66270 */
[----:B------:R1:W-:Y:S04]  /*aa10*/  STL [R1+0x20], R16 ;  /* 0x0000201001007387 */ /* 0x0003e80000100800 */
[----:B------:R3:W-:Y:S01]  /*aa20*/  STL [R1+0x1c], R64 ;  /* 0x00001c4001007387 */ /* 0x0007e20000100800 */
[----:B-1----:R-:W-:Y:S02]  /*aa30*/  FSEL R16, R207, -INF , !P3 ;  /* 0xff800000cf107808 */ /* 0x002fe40005800000 */
[----:B------:R-:W-:-:S04]  /*aa40*/  ISETP.GE.AND P3, PT, R28, R17, PT ;  /* 0x000000111c00720c */ /* 0x000fc80003f66270 */
[----:B---3--:R-:W-:Y:S02]  /*aa50*/  FSEL R64, R82, -INF , !P3 ;  /* 0xff80000052407808 */ /* 0x008fe40005800000 */
[-C--:B------:R-:W-:Y:S01]  /*aa60*/  ISETP.GE.AND P3, PT, R27, R17.reuse, PT ;  /* 0x000000111b00720c */ /* 0x080fe20003f66270 */
[----:B------:R1:W-:Y:S01]  /*aa70*/  STL [R1+0x18], R16 ;  /* 0x0000181001007387 */ /* 0x0003e20000100800 */
[----:B------:R-:W-:Y:S02]  /*aa80*/  IMAD.MOV.U32 R127, RZ, RZ, R133 ;  /* 0x000000ffff7f7224 */ /* 0x000fe400078e0085 */
        /* <DEDUP_REMOVED lines=16> */
[----:B------:R1:W-:Y:S04]  /*ab90*/  STL [R1+0x14], R64 ;  /* 0x0000144001007387 */ /* 0x0003e80000100800 */
[----:B------:R3:W-:Y:S01]  /*aba0*/  STL [R1+0x10], R16 ;  /* 0x0000101001007387 */ /* 0x0007e20000100800 */
[----:B-1----:R-:W-:Y:S02]  /*abb0*/  FSEL R64, R67, -INF , !P3 ;  /* 0xff80000043407808 */ /* 0x002fe40005800000 */
[----:B------:R-:W-:-:S04]  /*abc0*/  ISETP.GE.AND P3, PT, R14, R17, PT ;  /* 0x000000110e00720c */ /* 0x000fc80003f66270 */
[----:B------:R-:W-:Y:S02]  /*abd0*/  FSEL R82, R62, -INF , !P3 ;  /* 0xff8000003e527808 */ /* 0x000fe40005800000 */
[----:B------:R-:W-:-:S04]  /*abe0*/  ISETP.GE.AND P3, PT, R13, R17, PT ;  /* 0x000000110d00720c */ /* 0x000fc80003f66270 */
[----:B------:R-:W-:Y:S02]  /*abf0*/  FSEL R137, R63, -INF , !P3 ;  /* 0xff8000003f897808 */ /* 0x000fe40005800000 */
[----:B------:R-:W-:-:S04]  /*ac00*/  ISETP.GE.AND P3, PT, R12, R17, PT ;  /* 0x000000110c00720c */ /* 0x000fc80003f66270 */
[----:B---3--:R-:W-:Y:S02]  /*ac10*/  FSEL R16, R58, -INF , !P3 ;  /* 0xff8000003a107808 */ /* 0x008fe40005800000 */
[----:B------:R-:W-:-:S03]  /*ac20*/  ISETP.GE.AND P3, PT, R11, R17, PT ;  /* 0x000000110b00720c */ /* 0x000fc60003f66270 */
[----:B------:R1:W-:Y:S01]  /*ac30*/  STL [R1+0xc], R16 ;  /* 0x00000c1001007387 */ /* 0x0003e20000100800 */
[----:B------:R-:W-:Y:S02]  /*ac40*/  FSEL R235, R49, -INF , !P2 ;  /* 0xff80000031eb7808 */ /* 0x000fe40005000000 */
[-C--:B------:R-:W-:Y:S02]  /*ac50*/  ISETP.GE.AND P2, PT, R7, R17.reuse, PT ;  /* 0x000000110700720c */ /* 0x080fe40003f46270 */
[----:B------:R-:W-:Y:S02]  /*ac60*/  FSEL R215, R44, -INF , !P1 ;  /* 0xff8000002cd77808 */ /* 0x000fe40004800000 */
[-C--:B------:R-:W-:Y:S02]  /*ac70*/  ISETP.GE.AND P1, PT, R6, R17.reuse, PT ;  /* 0x000000110600720c */ /* 0x080fe40003f26270 */
[----:B------:R-:W-:Y:S02]  /*ac80*/  FSEL R214, R45, -INF , !P0 ;  /* 0xff8000002dd67808 */ /* 0x000fe40004000000 */
[----:B------:R-:W-:-:S02]  /*ac90*/  ISETP.GE.AND P0, PT, R5, R17, PT ;  /* 0x000000110500720c */ /* 0x000fc40003f06270 */
[----:B------:R-:W-:Y:S02]  /*aca0*/  FSEL R247, R51, -INF , !P2 ;  /* 0xff80000033f77808 */ /* 0x000fe40005000000 */
[----:B-1----:R-:W-:Y:S02]  /*acb0*/  FSEL R16, R59, -INF , !P3 ;  /* 0xff8000003b107808 */ /* 0x002fe40005800000 */
[----:B------:R-:W-:-:S04]  /*acc0*/  ISETP.GE.AND P3, PT, R10, R17, PT ;  /* 0x000000110a00720c */ /* 0x000fc80003f66270 */
[----:B------:R-:W-:Y:S02]  /*acd0*/  FSEL R54, R54, -INF , !P3 ;  /* 0xff80000036367808 */ /* 0x000fe40005800000 */
[----:B------:R-:W-:Y:S01]  /*ace0*/  ISETP.GE.AND P3, PT, R9, R17, PT ;  /* 0x000000110900720c */ /* 0x000fe20003f66270 */
[----:B------:R1:W-:Y:S01]  /*acf0*/  STL [R1+0x8], R16 ;  /* 0x0000081001007387 */ /* 0x0003e20000100800 */
[----:B------:R-:W-:Y:S02]  /*ad00*/  ISETP.GE.AND P2, PT, R0, R18, PT ;  /* 0x000000120000720c */ /* 0x000fe40003f46270 */
[----:B------:R-:W-:Y:S01]  /*ad10*/  FSEL R246, R46, -INF , !P1 ;  /* 0xff8000002ef67808 */ /* 0x000fe20004800000 */
[----:B------:R-:W-:Y:S01]  /*ad20*/  STL [R1+0x4], R54 ;  /* 0x0000043601007387 */ /* 0x000fe20000100800 */
[----:B------:R-:W-:Y:S02]  /*ad30*/  ISETP.GE.AND P1, PT, R0, R19, PT ;  /* 0x000000130000720c */ /* 0x000fe40003f26270 */
[----:B------:R-:W-:-:S02]  /*ad40*/  FSEL R245, R47, -INF , !P0 ;  /* 0xff8000002ff57808 */ /* 0x000fc40004000000 */
[----:B------:R-:W-:Y:S02]  /*ad50*/  ISETP.GE.AND P0, PT, R37, R18, PT ;  /* 0x000000122500720c */ /* 0x000fe40003f06270 */
[----:B------:R-:W-:Y:S02]  /*ad60*/  FSEL R237, R48, -INF , !P4 ;  /* 0xff80000030ed7808 */ /* 0x000fe40006000000 */
[-C--:B------:R-:W-:Y:S02]  /*ad70*/  ISETP.GE.AND P4, PT, R4, R17.reuse, PT ;  /* 0x000000110400720c */ /* 0x080fe40003f86270 */
[----:B-1----:R-:W-:Y:S02]  /*ad80*/  FSEL R16, R55, -INF , !P3 ;  /* 0xff80000037107808 */ /* 0x002fe40005800000 */
[----:B------:R-:W-:-:S03]  /*ad90*/  ISETP.GE.AND P3, PT, R8, R17, PT ;  /* 0x000000110800720c */ /* 0x000fc60003f66270 */
[----:B------:R1:W-:Y:S01]  /*ada0*/  STL [R1], R16 ;  /* 0x0000001001007387 */ /* 0x0003e20000100800 */
[----:B------:R-:W-:Y:S02]  /*adb0*/  FSEL R252, R50, -INF , !P3 ;  /* 0xff80000032fc7808 */ /* 0x000fe40005800000 */
[----:B------:R-:W-:Y:S02]  /*adc0*/  ISETP.GE.AND P3, PT, R2, R17, PT ;  /* 0x000000110200720c */ /* 0x000fe40003f66270 */
[----:B------:R-:W-:Y:S02]  /*add0*/  FSEL R17, R148, -INF , !P0 ;  /* 0xff80000094117808 */ /* 0x000fe40004000000 */
[----:B------:R-:W-:-:S04]  /*ade0*/  ISETP.GE.AND P0, PT, R36, R19, PT ;  /* 0x000000132400720c */ /* 0x000fc80003f06270 */
[----:B------:R-:W-:Y:S02]  /*adf0*/  FSEL R45, R145, -INF , !P0 ;  /* 0xff800000912d7808 */ /* 0x000fe40004000000 */
[-C--:B------:R-:W-:Y:S02]  /*ae00*/  ISETP.GE.AND P0, PT, R34, R18.reuse, PT ;  /* 0x000000122200720c */ /* 0x080fe40003f06270 */
[----:B-1----:R-:W-:Y:S02]  /*ae10*/  FSEL R16, R127, -INF , !P2 ;  /* 0xff8000007f107808 */ /* 0x002fe40005000000 */
[----:B------:R-:W-:Y:S02]  /*ae20*/  ISETP.GE.AND P2, PT, R37, R19, PT ;  /* 0x000000132500720c */ /* 0x000fe40003f46270 */
[----:B------:R-:W-:Y:S02]  /*ae30*/  FSEL R37, R149, -INF , !P1 ;  /* 0xff80000095257808 */ /* 0x000fe40004800000 */
[----:B------:R-:W-:Y:S01]  /*ae40*/  ISETP.GE.AND P1, PT, R36, R18, PT ;  /* 0x000000122400720c */ /* 0x000fe20003f26270 */
[----:B------:R2:W5:Y:S01]  /*ae50*/  LDL.LU R149, [R1+0x100] ;  /* 0x0001000001957983 */ /* 0x0005620000300800 */
[----:B------:R-:W-:-:S02]  /*ae60*/  FSEL R44, R147, -INF , !P2 ;  /* 0xff800000932c7808 */ /* 0x000fc40005000000 */
[C---:B------:R-:W-:Y:S01]  /*ae70*/  ISETP.GE.AND P2, PT, R35.reuse, R18, PT ;  /* 0x000000122300720c */ /* 0x040fe20003f46270 */
[----:B------:R2:W5:Y:S01]  /*ae80*/  LDL.LU R148, [R1+0xfc] ;  /* 0x0000fc0001947983 */ /* 0x0005620000300800 */
[----:B------:R-:W-:Y:S02]  /*ae90*/  FSEL R36, R146, -INF , !P1 ;  /* 0xff80000092247808 */ /* 0x000fe40004800000 */
[-C--:B------:R-:W-:Y:S01]  /*aea0*/  ISETP.GE.AND P1, PT, R35, R19.reuse, PT ;  /* 0x000000132300720c */ /* 0x080fe20003f26270 */
[----:B------:R2:W5:Y:S01]  /*aeb0*/  LDL.LU R147, [R1+0xf8] ;  /* 0x0000f80001937983 */ /* 0x0005620000300800 */
[----:B------:R-:W-:Y:S02]  /*aec0*/  FSEL R35, R144, -INF , !P2 ;  /* 0xff80000090237808 */ /* 0x000fe40005000000 */
[----:B------:R-:W-:Y:S01]  /*aed0*/  ISETP.GE.AND P2, PT, R34, R19, PT ;  /* 0x000000132200720c */ /* 0x000fe20003f46270 */
[----:B------:R2:W5:Y:S01]  /*aee0*/  LDL.LU R146, [R1+0xf4] ;  /* 0x0000f40001927983 */ /* 0x0005620000300800 */
[----:B------:R-:W-:-:S02]  /*aef0*/  FSEL R34, R143, -INF , !P1 ;  /* 0xff8000008f227808 */ /* 0x000fc40004800000 */
[CC--:B------:R-:W-:Y:S01]  /*af00*/  ISETP.GE.AND P1, PT, R33.reuse, R18.reuse, PT ;  /* 0x000000122100720c */ /* 0x0c0fe20003f26270 */
[----:B------:R2:W5:Y:S01]  /*af10*/  LDL.LU R145, [R1+0xf0] ;  /* 0x0000f00001917983 */ /* 0x0005620000300800 */
[----:B------:R-:W-:Y:S02]  /*af20*/  FSEL R213, R142, -INF , !P0 ;  /* 0xff8000008ed57808 */ /* 0x000fe40004000000 */
[----:B------:R-:W-:Y:S01]  /*af30*/  ISETP.GE.AND P0, PT, R33, R19, PT ;  /* 0x000000132100720c */ /* 0x000fe20003f06270 */
[----:B------:R2:W5:Y:S01]  /*af40*/  LDL.LU R144, [R1+0xec] ;  /* 0x0000ec0001907983 */ /* 0x0005620000300800 */
[----:B------:R-:W-:Y:S02]  /*af50*/  FSEL R244, R141, -INF , !P2 ;  /* 0xff8000008df47808 */ /* 0x000fe40005000000 */
[----:B------:R-:W-:Y:S01]  /*af60*/  ISETP.GE.AND P2, PT, R32, R18, PT ;  /* 0x000000122000720c */ /* 0x000fe20003f46270 */
[----:B------:R2:W5:Y:S01]  /*af70*/  LDL.LU R143, [R1+0xe8] ;  /* 0x0000e800018f7983 */ /* 0x0005620000300800 */
[----:B------:R-:W-:-:S02]  /*af80*/  FSEL R212, R140, -INF , !P1 ;  /* 0xff8000008cd47808 */ /* 0x000fc40004800000 */
[----:B------:R-:W-:Y:S01]  /*af90*/  ISETP.GE.AND P1, PT, R32, R19, PT ;  /* 0x000000132000720c */ /* 0x000fe20003f26270 */
[----:B------:R2:W5:Y:S01]  /*afa0*/  LDL.LU R142, [R1+0xe4] ;  /* 0x0000e400018e7983 */ /* 0x0005620000300800 */
[----:B------:R-:W-:Y:S02]  /*afb0*/  FSEL R239, R136, -INF , !P0 ;  /* 0xff80000088ef7808 */ /* 0x000fe40004000000 */
[----:B------:R-:W-:Y:S01]  /*afc0*/  ISETP.GE.AND P0, PT, R31, R18, PT ;  /* 0x000000121f00720c */ /* 0x000fe20003f06270 */
[----:B------:R2:W5:Y:S01]  /*afd0*/  LDL.LU R141, [R1+0xe0] ;  /* 0x0000e000018d7983 */ /* 0x0005620000300800 */
[----:B------:R-:W-:-:S03]  /*afe0*/  FSEL R210, R135, -INF , !P2 ;  /* 0xff80000087d27808 */ /* 0x000fc60005000000 */
[----:B------:R2:W5:Y:S01]  /*aff0*/  LDL.LU R140, [R1+0xdc] ;  /* 0x0000dc00018c7983 */ /* 0x0005620000300800 */
[----:B------:R-:W-:-:S03]  /*b000*/  FSEL R238, R134, -INF , !P1 ;  /* 0xff80000086ee7808 */ /* 0x000fc60004800000 */
[----:B------:R2:W5:Y:S01]  /*b010*/  LDL.LU R136, [R1+0xd8] ;  /* 0x0000d80001887983 */ /* 0x0005620000300800 */
[----:B------:R-:W-:-:S03]  /*b020*/  FSEL R127, R3, -INF , !P0 ;  /* 0xff800000037f7808 */ /* 0x000fc60004000000 */
[----:B------:R2:W5:Y:S04]  /*b030*/  LDL.LU R135, [R1+0xd4] ;  /* 0x0000d40001877983 */ /* 0x0005680000300800 */
[----:B------:R2:W5:Y:S04]  /*b040*/  LDL.LU R134, [R1+0xd0] ;  /* 0x0000d00001867983 */ /* 0x0005680000300800 */
[----:B------:R2:W5:Y:S01]  /*b050*/  LDL.LU R3, [R1+0xcc] ;  /* 0x0000cc0001037983 */ /* 0x0005620000300800 */
[----:B------:R-:W-:Y:S02]  /*b060*/  ISETP.GE.AND P2, PT, R31, R19, PT ;  /* 0x000000131f00720c */ /* 0x000fe40003f46270 */
[----:B------:R-:W-:-:S02]  /*b070*/  ISETP.GE.AND P1, PT, R30, R18, PT ;  /* 0x000000121e00720c */ /* 0x000fc40003f26270 */
[-C--:B------:R-:W-:Y:S02]  /*b080*/  ISETP.GE.AND P0, PT, R30, R19.reuse, PT ;  /* 0x000000131e00720c */ /* 0x080fe40003f06270 */
[----:B------:R-:W-:Y:S02]  /*b090*/  FSEL R236, R132, -INF , !P2 ;  /* 0xff80000084ec7808 */ /* 0x000fe40005000000 */
[----:B------:R-:W-:Y:S02]  /*b0a0*/  FSEL R248, R248, -INF , !P1 ;  /* 0xff800000f8f87808 */ /* 0x000fe40004800000 */
[C---:B------:R-:W-:Y:S02]  /*b0b0*/  ISETP.GE.AND P2, PT, R29.reuse, R18, PT ;  /* 0x000000121d00720c */ /* 0x040fe40003f46270 */
[----:B------:R-:W-:Y:S02]  /*b0c0*/  ISETP.GE.AND P1, PT, R29, R19, PT ;  /* 0x000000131d00720c */ /* 0x000fe40003f26270 */
[----:B------:R-:W-:-:S02]  /*b0d0*/  FSEL R250, R250, -INF , !P0 ;  /* 0xff800000fafa7808 */ /* 0x000fc40004000000 */
[CC--:B------:R-:W-:Y:S02]  /*b0e0*/  ISETP.GE.AND P0, PT, R28.reuse, R18.reuse, PT ;  /* 0x000000121c00720c */ /* 0x0c0fe40003f06270 */
[----:B------:R-:W-:Y:S02]  /*b0f0*/  FSEL R249, R249, -INF , !P2 ;  /* 0xff800000f9f97808 */ /* 0x000fe40005000000 */
[----:B------:R-:W-:Y:S02]  /*b100*/  FSEL R251, R251, -INF , !P1 ;  /* 0xff800000fbfb7808 */ /* 0x000fe40004800000 */
[----:B------:R-:W-:Y:S02]  /*b110*/  ISETP.GE.AND P2, PT, R28, R19, PT ;  /* 0x000000131c00720c */ /* 0x000fe40003f46270 */
[----:B------:R-:W-:Y:S02]  /*b120*/  ISETP.GE.AND P1, PT, R27, R18, PT ;  /* 0x000000121b00720c */ /* 0x000fe40003f26270 */
[----:B------:R-:W-:-:S02]  /*b130*/  FSEL R240, R240, -INF , !P0 ;  /* 0xff800000f0f07808 */ /* 0x000fc40004000000 */
[-C--:B------:R-:W-:Y:S02]  /*b140*/  ISETP.GE.AND P0, PT, R27, R19.reuse, PT ;  /* 0x000000131b00720c */ /* 0x080fe40003f06270 */
[----:B------:R-:W-:Y:S02]  /*b150*/  FSEL R242, R242, -INF , !P2 ;  /* 0xff800000f2f27808 */ /* 0x000fe40005000000 */
[----:B------:R-:W-:Y:S02]  /*b160*/  FSEL R241, R241, -INF , !P1 ;  /* 0xff800000f1f17808 */ /* 0x000fe40004800000 */
[C---:B------:R-:W-:Y:S02]  /*b170*/  ISETP.GE.AND P2, PT, R26.reuse, R18, PT ;  /* 0x000000121a00720c */ /* 0x040fe40003f46270 */
[----:B------:R-:W-:Y:S02]  /*b180*/  ISETP.GE.AND P1, PT, R26, R19, PT ;  /* 0x000000131a00720c */ /* 0x000fe40003f26270 */
[----:B------:R-:W-:-:S02]  /*b190*/  FSEL R243, R243, -INF , !P0 ;  /* 0xff800000f3f37808 */ /* 0x000fc40004000000 */
[C---:B------:R-:W-:Y:S02]  /*b1a0*/  ISETP.GE.AND P0, PT, R25.reuse, R18, PT ;  /* 0x000000121900720c */ /* 0x040fe40003f06270 */
[----:B------:R-:W-:Y:S02]  /*b1b0*/  FSEL R126, R128, -INF , !P2 ;  /* 0xff800000807e7808 */ /* 0x000fe40005000000 */
[----:B------:R-:W-:Y:S02]  /*b1c0*/  FSEL R211, R130, -INF , !P1 ;  /* 0xff80000082d37808 */ /* 0x000fe40004800000 */
[-C--:B------:R-:W-:Y:S02]  /*b1d0*/  ISETP.GE.AND P2, PT, R25, R19.reuse, PT ;  /* 0x000000131900720c */ /* 0x080fe40003f46270 */
[----:B------:R-:W-:Y:S02]  /*b1e0*/  FSEL R130, R129, -INF , !P0 ;  /* 0xff80000081827808 */ /* 0x000fe40004000000 */
[----:B------:R-:W-:-:S02]  /*b1f0*/  ISETP.GE.AND P0, PT, R24, R19, PT ;  /* 0x000000131800720c */ /* 0x000fc40003f06270 */
[----:B------:R-:W-:Y:S02]  /*b200*/  FSEL R209, R131, -INF , !P2 ;  /* 0xff80000083d17808 */ /* 0x000fe40005000000 */
[-C--:B------:R-:W-:Y:S02]  /*b210*/  ISETP.GE.AND P2, PT, R23, R18.reuse, PT ;  /* 0x000000121700720c */ /* 0x080fe40003f46270 */
[----:B------:R-:W-:Y:S02]  /*b220*/  FSEL R131, R122, -INF , !P0 ;  /* 0xff8000007a837808 */ /* 0x000fe40004000000 */
[-C--:B------:R-:W-:Y:S02]  /*b230*/  ISETP.GE.AND P0, PT, R22, R18.reuse, PT ;  /* 0x000000121600720c */ /* 0x080fe40003f06270 */
[----:B------:R-:W-:Y:S02]  /*b240*/  ISETP.GE.AND P1, PT, R24, R18, PT ;  /* 0x000000121800720c */ /* 0x000fe40003f26270 */
[----:B------:R-:W-:-:S02]  /*b250*/  FSEL R128, R121, -INF , !P2 ;  /* 0xff80000079807808 */ /* 0x000fc40005000000 */
[-C--:B------:R-:W-:Y:S02]  /*b260*/  ISETP.GE.AND P2, PT, R22, R19.reuse, PT ;  /* 0x000000131600720c */ /* 0x080fe40003f46270 */
[----:B------:R-:W-:Y:S02]  /*b270*/  FSEL R125, R112, -INF , !P0 ;  /* 0xff800000707d7808 */ /* 0x000fe40004000000 */
        /* <DEDUP_REMOVED lines=16> */
[----:B------:R-:W-:Y:S02]  /*b380*/  FSEL R111, R106, -INF , !P0 ;  /* 0xff8000006a6f7808 */ /* 0x000fe40004000000 */
[----:B------:R-:W-:Y:S02]  /*b390*/  FSEL R206, R110, -INF , !P1 ;  /* 0xff8000006ece7808 */ /* 0x000fe40004800000 */
[-C--:B------:R-:W-:Y:S02]  /*b3a0*/  ISETP.GE.AND P0, PT, R12, R18.reuse, PT ;  /* 0x000000120c00720c */ /* 0x080fe40003f06270 */
[----:B------:R-:W-:Y:S02]  /*b3b0*/  ISETP.GE.AND P1, PT, R14, R18, PT ;  /* 0x000000120e00720c */ /* 0x000fe40003f26270 */
[----:B------:R-:W-:Y:S02]  /*b3c0*/  FSEL R100, R100, -INF , !P0 ;  /* 0xff80000064647808 */ /* 0x000fe40004000000 */
[----:B------:R-:W-:-:S02]  /*b3d0*/  FSEL R77, R104, -INF , !P1 ;  /* 0xff800000684d7808 */ /* 0x000fc40004800000 */
[-C--:B------:R-:W-:Y:S02]  /*b3e0*/  ISETP.GE.AND P0, PT, R11, R19.reuse, PT ;  /* 0x000000130b00720c */ /* 0x080fe40003f06270 */
[C---:B------:R-:W-:Y:S02]  /*b3f0*/  ISETP.GE.AND P2, PT, R13.reuse, R18, PT ;  /* 0x000000120d00720c */ /* 0x040fe40003f46270 */
[----:B------:R-:W-:Y:S02]  /*b400*/  ISETP.GE.AND P1, PT, R13, R19, PT ;  /* 0x000000130d00720c */ /* 0x000fe40003f26270 */
[----:B------:R-:W-:Y:S02]  /*b410*/  FSEL R103, R103, -INF , !P0 ;  /* 0xff80000067677808 */ /* 0x000fe40004000000 */
[----:B------:R-:W-:Y:S02]  /*b420*/  FSEL R75, R105, -INF , !P2 ;  /* 0xff800000694b7808 */ /* 0x000fe40005000000 */
[----:B------:R-:W-:-:S02]  /*b430*/  FSEL R110, R107, -INF , !P1 ;  /* 0xff8000006b6e7808 */ /* 0x000fc40004800000 */
[-C--:B------:R-:W-:Y:S02]  /*b440*/  ISETP.GE.AND P0, PT, R9, R18.reuse, PT ;  /* 0x000000120900720c */ /* 0x080fe40003f06270 */
        /* <DEDUP_REMOVED lines=23> */
[----:B------:R-:W-:Y:S02]  /*b5c0*/  PLOP3.LUT P0, PT, PT, PT, UP0, 0x80, 0x0 ;  /* 0x000000000000781c */ /* 0x000fe40003f0f008 */
[----:B------:R-:W-:Y:S02]  /*b5d0*/  ISETP.GE.AND P2, PT, R6, R19, PT ;  /* 0x000000130600720c */ /* 0x000fe40003f46270 */
[-C--:B------:R-:W-:Y:S02]  /*b5e0*/  ISETP.GE.AND P1, PT, R5, R18.reuse, PT ;  /* 0x000000120500720c */ /* 0x080fe40003f26270 */
[----:B------:R-:W-:Y:S02]  /*b5f0*/  FSEL R74, R90, -INF , !P2 ;  /* 0xff8000005a4a7808 */ /* 0x000fe40005000000 */
[----:B------:R-:W-:Y:S02]  /*b600*/  FSEL R24, R89, -INF , !P1 ;  /* 0xff80000059187808 */ /* 0x000fe40004800000 */
[----:B------:R-:W-:-:S02]  /*b610*/  ISETP.GE.AND P2, PT, R4, R18, PT ;  /* 0x000000120400720c */ /* 0x000fc40003f46270 */
[----:B------:R-:W-:Y:S02]  /*b620*/  ISETP.GE.AND P1, PT, R2, R18, PT ;  /* 0x000000120200720c */ /* 0x000fe40003f26270 */
[----:B------:R-:W-:Y:S02]  /*b630*/  FSEL R84, R84, -INF , !P2 ;  /* 0xff80000054547808 */ /* 0x000fe40005000000 */
[----:B------:R-:W-:Y:S02]  /*b640*/  FSEL R85, R85, -INF , !P1 ;  /* 0xff80000055557808 */ /* 0x000fe40004800000 */
[-C--:B------:R-:W-:Y:S02]  /*b650*/  ISETP.GE.AND P2, PT, R4, R19.reuse, PT ;  /* 0x000000130400720c */ /* 0x080fe40003f46270 */
[----:B------:R-:W-:Y:S02]  /*b660*/  ISETP.GE.AND P1, PT, R2, R19, PT ;  /* 0x000000130200720c */ /* 0x000fe40003f26270 */
[----:B------:R-:W-:-:S02]  /*b670*/  FSEL R86, R86, -INF , !P2 ;  /* 0xff80000056567808 */ /* 0x000fc40005000000 */
[----:B------:R-:W-:Y:S02]  /*b680*/  FSEL R87, R87, -INF , !P1 ;  /* 0xff80000057577808 */ /* 0x000fe40004800000 */
[----:B------:R-:W-:Y:S02]  /*b690*/  FSEL R21, R40, -INF , !P6 ;  /* 0xff80000028157808 */ /* 0x000fe40007000000 */
[----:B------:R-:W-:Y:S02]  /*b6a0*/  FSEL R20, R41, -INF , !P5 ;  /* 0xff80000029147808 */ /* 0x000fe40006800000 */
[----:B------:R-:W-:Y:S02]  /*b6b0*/  FSEL R23, R42, -INF , !P4 ;  /* 0xff8000002a177808 */ /* 0x000fe40006000000 */
[----:B------:R-:W-:Y:S01]  /*b6c0*/  FSEL R22, R43, -INF , !P3 ;  /* 0xff8000002b167808 */ /* 0x000fe20005800000 */
[----:B------:R-:W-:Y:S05]  /*b6d0*/  @!P0 BRA `(.L_x_25) ;  /* 0x000002c000008947 */ /* 0x000fea0003800000 */
[----:B--2---:R-:W2:Y:S04]  /*b6e0*/  LDL.64 R66, [R1+0x90] ;  /* 0x0000900001427983 */ /* 0x004ea80000100a00 */
[----:B------:R-:W3:Y:S01]  /*b6f0*/  LDL.64 R70, [R1+0x88] ;  /* 0x0000880001467983 */ /* 0x000ee20000100a00 */
[----:B------:R-:W-:-:S02]  /*b700*/  UIADD3 UR7, UR8, -0x3, URZ ;  /* 0xfffffffd08077890 */ /* 0x000fc4000fffe03f */
[----:B------:R-:W-:Y:S02]  /*b710*/  ULDC.64 UR4, c[0x0][0x198] ;  /* 0x0000660000047ab9 */ /* 0x000fe40000000a00 */
[----:B------:R-:W-:Y:S02]  /*b720*/  USHF.R.S32.HI UR6, URZ, 0x1f, UR7 ;  /* 0x0000001f3f067899 */ /* 0x000fe40008011407 */
[----:B------:R-:W-:Y:S02]  /*b730*/  UIMAD.WIDE.U32 UR12, UR7, UR4, URZ ;  /* 0x00000004070c72a5 */ /* 0x000fe4000f8e003f */
[----:B------:R-:W-:-:S04]  /*b740*/  UIMAD UR6, UR6, UR4, URZ ;  /* 0x00000004060672a4 */ /* 0x000fc8000f8e023f */
[----:B------:R-:W-:Y:S01]  /*b750*/  UIMAD UR6, UR7, UR5, UR6 ;  /* 0x00000005070672a4 */ /* 0x000fe2000f8e0206 */
[----:B------:R-:W-:Y:S02]  /*b760*/  IMAD.U32 R0, RZ, RZ, UR12 ;  /* 0x0000000cff007e24 */ /* 0x000fe4000f8e00ff */
[----:B------:R-:W-:Y:S01]  /*b770*/  IMAD.U32 R4, RZ, RZ, UR12 ;  /* 0x0000000cff047e24 */ /* 0x000fe2000f8e00ff */
[----:B------:R-:W-:-:S06]  /*b780*/  UIADD3 UR6, UR13, UR6, URZ ;  /* 0x000000060d067290 */ /* 0x000fcc000fffe03f */
[----:B------:R-:W-:Y:S01]  /*b790*/  IMAD.U32 R2, RZ, RZ, UR6 ;  /* 0x00000006ff027e24 */ /* 0x000fe2000f8e00ff */
[----:B------:R-:W-:Y:S02]  /*b7a0*/  USHF.L.U32 UR6, UR4, 0x5, URZ ;  /* 0x0000000504067899 */ /* 0x000fe4000800063f */
[----:B------:R-:W-:Y:S01]  /*b7b0*/  USHF.L.U64.HI UR4, UR4, 0x5, UR5 ;  /* 0x0000000504047899 */ /* 0x000fe20008010205 */
[----:B--2---:R-:W-:-:S04]  /*b7c0*/  LEA R0, P0, R0, R66, 0x7 ;  /* 0x0000004200007211 */ /* 0x004fc800078038ff */
[----:B---3--:R-:W-:Y:S02]  /*b7d0*/  LEA.HI.X R2, R4, R71, R2, 0x7, P0 ;  /* 0x0000004704027211 */ /* 0x008fe400000f3c02 */
[----:B------:R-:W-:-:S04]  /*b7e0*/  LEA R4, P0, R0, c[0x0][0x168], 0x1 ;  /* 0x00005a0000047a11 */ /* 0x000fc800078008ff */
[----:B------:R-:W-:-:S05]  /*b7f0*/  LEA.HI.X R5, R0, c[0x0][0x16c], R2, 0x1, P0 ;  /* 0x00005b0000057a11 */ /* 0x000fca00000f0c02 */
[----:B------:R-:W-:Y:S01]  /*b800*/  @!PT LDS RZ, [RZ] ;  /* 0x00000000fffff984 */ /* 0x000fe20000000800 */
[----:B------:R-:W-:Y:S01]  /*b810*/  @!PT LDS RZ, [RZ] ;  /* 0x00000000fffff984 */ /* 0x000fe20000000800 */
[----:B------:R-:W-:Y:S01]  /*b820*/  @!PT LDS RZ, [RZ] ;  /* 0x00000000fffff984 */ /* 0x000fe20000000800 */
[----:B------:R1:W-:Y:S02]  /*b830*/  LDGSTS.E.BYPASS.LTC128B.128 [R234+0x4000], [R4.64] ;  /* 0x0400000004ea7fae */ /* 0x0003e4000b901d50 */
[----:B-1----:R-:W-:-:S04]  /*b840*/  IADD3 R4, P0, R4, UR6, RZ ;  /* 0x0000000604047c10 */ /* 0x002fc8000ff1e0ff */
[----:B------:R-:W-:-:S05]  /*b850*/  IADD3.X R5, R5, UR4, RZ, P0, !PT ;  /* 0x0000000405057c10 */ /* 0x000fca00087fe4ff */
        /* <DEDUP_REMOVED lines=18> */
[----:B------:R1:W-:Y:S04]  /*b980*/  LDGSTS.E.BYPASS.LTC128B.128 [R234+0x7800], [R4.64] ;  /* 0x0780000004ea7fae */ /* 0x0003e8000b901d50 */
[----:B------:R-:W0:Y:S02]  /*b990*/  LDGDEPBAR ;  /* 0x00000000000079af */ /* 0x000e240000000000 */
.L_x_25:
[----:B--2---:R-:W2:Y:S04]  /*b9a0*/  LDL.LU R9, [R1+0x18] ;  /* 0x0000180001097983 */ /* 0x004ea80000300800 */
[----:B------:R-:W3:Y:S04]  /*b9b0*/  LDL.LU R0, [R1+0x50] ;  /* 0x0000500001007983 */ /* 0x000ee80000300800 */
[----:B------:R-:W4:Y:S04]  /*b9c0*/  LDL.LU R32, [R1+0x74] ;  /* 0x0000740001207983 */ /* 0x000f280000300800 */
[----:B------:R-:W4:Y:S04]  /*b9d0*/  LDL.LU R33, [R1+0x60] ;  /* 0x0000600001217983 */ /* 0x000f280000300800 */
[----:B------:R-:W4:Y:S04]  /*b9e0*/  LDL.LU R40, [R1+0x54] ;  /* 0x0000540001287983 */ /* 0x000f280000300800 */
[----:B------:R-:W4:Y:S04]  /*b9f0*/  LDL.LU R46, [R1+0x24] ;  /* 0x00002400012e7983 */ /* 0x000f280000300800 */
[----:B------:R-:W4:Y:S04]  /*ba00*/  LDL.LU R47, [R1+0x20] ;  /* 0x00002000012f7983 */ /* 0x000f280000300800 */
[----:B------:R-:W4:Y:S04]  /*ba10*/  LDL.LU R63, [R1+0x1c] ;  /* 0x00001c00013f7983 */ /* 0x000f280000300800 */
[----:B------:R-:W4:Y:S04]  /*ba20*/  LDL.LU R2, [R1+0x30] ;  /* 0x0000300001027983 */ /* 0x000f280000300800 */
[----:B-1----:R-:W4:Y:S04]  /*ba30*/  LDL.LU R4, [R1+0x38] ;  /* 0x0000380001047983 */ /* 0x002f280000300800 */
[----:B------:R-:W4:Y:S04]  /*ba40*/  LDL.LU R5, [R1+0x14] ;  /* 0x0000140001057983 */ /* 0x000f280000300800 */
[----:B------:R-:W4:Y:S04]  /*ba50*/  LDL.LU R6, [R1+0x64] ;  /* 0x0000640001067983 */ /* 0x000f280000300800 */
[----:B------:R-:W4:Y:S04]  /*ba60*/  LDL.LU R7, [R1+0x3c] ;  /* 0x00003c0001077983 */ /* 0x000f280000300800 */
[----:B------:R-:W4:Y:S04]  /*ba70*/  LDL.LU R8, [R1+0x4c] ;  /* 0x00004c0001087983 */ /* 0x000f280000300800 */
[----:B------:R-:W4:Y:S04]  /*ba80*/  LDL R11, [R1+0x80] ;  /* 0x00008000010b7983 */ /* 0x000f280000100800 */
[----:B------:R1:W-:Y:S04]  /*ba90*/  STL [R1+0xf8], R230 ;  /* 0x0000f8e601007387 */ /* 0x0003e80000100800 */
[----:B-1----:R-:W4:Y:S04]  /*baa0*/  LDL.LU R230, [R1+0x7c] ;  /* 0x00007c0001e67983 */ /* 0x002f280000300800 */
[----:B------:R1:W-:Y:S04]  /*bab0*/  STL [R1+0xf4], R229 ;  /* 0x0000f4e501007387 */ /* 0x0003e80000100800 */
[----:B-1----:R-:W4:Y:S04]  /*bac0*/  LDL.LU R229, [R1+0x78] ;  /* 0x0000780001e57983 */ /* 0x002f280000300800 */
[----:B------:R-:W4:Y:S04]  /*bad0*/  LDL.LU R122, [R1+0x70] ;  /* 0x00007000017a7983 */ /* 0x000f280000300800 */
[----:B------:R-:W4:Y:S04]  /*bae0*/  LDL.LU R121, [R1+0x6c] ;  /* 0x00006c0001797983 */ /* 0x000f280000300800 */
[----:B------:R-:W4:Y:S04]  /*baf0*/  LDL.LU R120, [R1+0x68] ;  /* 0x0000680001787983 */ /* 0x000f280000300800 */
[----:B------:R-:W4:Y:S04]  /*bb00*/  LDL.LU R31, [R1+0x10] ;  /* 0x00001000011f7983 */ /* 0x000f280000300800 */
[----:B------:R-:W4:Y:S04]  /*bb10*/  LDL.LU R29, [R1+0x8] ;  /* 0x00000800011d7983 */ /* 0x000f280000300800 */
[----:B------:R-:W4:Y:S04]  /*bb20*/  LDL.LU R28, [R1+0x4] ;  /* 0x00000400011c7983 */ /* 0x000f280000300800 */
[----:B------:R-:W4:Y:S04]  /*bb30*/  LDL.LU R27, [R1] ;  /* 0x00000000011b7983 */ /* 0x000f280000300800 */
[----:B------:R-:W-:Y:S04]  /*bb40*/  STL [R1+0xf0], R228 ;  /* 0x0000f0e401007387 */ /* 0x000fe80000100800 */
[----:B------:R-:W-:Y:S04]  /*bb50*/  STL [R1+0xec], R227 ;  /* 0x0000ece301007387 */ /* 0x000fe80000100800 */
[----:B------:R-:W-:Y:S04]  /*bb60*/  STL [R1+0xe8], R226 ;  /* 0x0000e8e201007387 */ /* 0x000fe80000100800 */
[----:B------:R-:W-:Y:S04]  /*bb70*/  STL [R1+0xe4], R225 ;  /* 0x0000e4e101007387 */ /* 0x000fe80000100800 */
[----:B------:R-:W-:Y:S04]  /*bb80*/  STL [R1+0xe0], R224 ;  /* 0x0000e0e001007387 */ /* 0x000fe80000100800 */
[----:B------:R1:W-:Y:S04]  /*bb90*/  STL [R1+0xdc], R223 ;  /* 0x0000dcdf01007387 */ /* 0x0003e80000100800 */
[----:B-1----:R-:W4:Y:S04]  /*bba0*/  LDL.LU R223, [R1+0x28] ;  /* 0x0000280001df7983 */ /* 0x002f280000300800 */
[----:B------:R-:W-:Y:S04]  /*bbb0*/  STL [R1+0xd8], R222 ;  /* 0x0000d8de01007387 */ /* 0x000fe80000100800 */
[----:B------:R1:W-:Y:S04]  /*bbc0*/  STL [R1+0xd4], R221 ;  /* 0x0000d4dd01007387 */ /* 0x0003e80000100800 */
[----:B-1----:R-:W4:Y:S04]  /*bbd0*/  LDL.LU R221, [R1+0x2c] ;  /* 0x00002c0001dd7983 */ /* 0x002f280000300800 */
[----:B------:R1:W-:Y:S04]  /*bbe0*/  STL [R1+0xd0], R220 ;  /* 0x0000d0dc01007387 */ /* 0x0003e80000100800 */
[----:B-1----:R-:W4:Y:S04]  /*bbf0*/  LDL.LU R220, [R1+0xc] ;  /* 0x00000c0001dc7983 */ /* 0x002f280000300800 */
[----:B------:R-:W-:Y:S01]  /*bc00*/  STL [R1+0xcc], R139 ;  /* 0x0000cc8b01007387 */ /* 0x000fe20000100800 */
[----:B--2---:R-:W-:-:S02]  /*bc10*/  MOV R10, R9 ;  /* 0x00000009000a7202 */ /* 0x004fc40000000f00 */
[----:B---3--:R-:W-:-:S04]  /*bc20*/  MOV R9, R0 ;  /* 0x0000000000097202 */ /* 0x008fc80000000f00 */
[----:B------:R-:W-:Y:S02]  /*bc30*/  MOV R41, R9 ;  /* 0x0000000900297202 */ /* 0x000fe40000000f00 */
[----:B------:R-:W2:Y:S01]  /*bc40*/  LDL.LU R9, [R1+0x34] ;  /* 0x0000340001097983 */ /* 0x000ea20000300800 */
[----:B-----5:R-:W-:-:S03]  /*bc50*/  FMNMX.FTZ R0, R136, R39, !PT ;  /* 0x0000002788007209 */ /* 0x020fc60007810000 */
[----:B------:R-:W3:Y:S01]  /*bc60*/  LDL.LU R14, [R1+0x40] ;  /* 0x00004000010e7983 */ /* 0x000ee20000300800 */
[----:B------:R-:W-:-:S04]  /*bc70*/  FMNMX.FTZ R0, R116, R0, !PT ;  /* 0x0000000074007209 */ /* 0x000fc80007810000 */
[----:B------:R-:W-:-:S04]  /*bc80*/  FMNMX.FTZ R0, R117, R0, !PT ;  /* 0x0000000075007209 */ /* 0x000fc80007810000 */
[----:B------:R-:W-:Y:S02]  /*bc90*/  FMNMX.FTZ R0, R118, R0, !PT ;  /* 0x0000000076007209 */ /* 0x000fe40007810000 */
[----:B----4-:R-:W-:Y:S02]  /*bca0*/  MOV R90, R2 ;  /* 0x00000002005a7202 */ /* 0x010fe40000000f00 */
[----:B------:R-:W-:Y:S01]  /*bcb0*/  FMNMX.FTZ R0, R11, R0, !PT ;  /* 0x000000000b007209 */ /* 0x000fe20007810000 */
[----:B------:R-:W-:-:S03]  /*bcc0*/  IMAD.MOV.U32 R62, RZ, RZ, R4 ;  /* 0x000000ffff3e7224 */ /* 0x000fc600078e0004 */
[----:B------:R-:W-:Y:S01]  /*bcd0*/  FMNMX.FTZ R0, R230, R0, !PT ;  /* 0x00000000e6007209 */ /* 0x000fe20007810000 */
[----:B------:R-:W-:Y:S01]  /*bce0*/  IMAD.MOV.U32 R88, RZ, RZ, R10 ;  /* 0x000000ffff587224 */ /* 0x000fe200078e000a */
[----:B------:R-:W-:Y:S02]  /*bcf0*/  MOV R10, R6 ;  /* 0x00000006000a7202 */ /* 0x000fe40000000f00 */
        /* <DEDUP_REMOVED lines=24> */
[----:B------:R-:W-:Y:S02]  /*be80*/  MOV R89, R5 ;  /* 0x0000000500597202 */ /* 0x000fe40000000f00 */
[----:B------:R-:W-:Y:S02]  /*be90*/  FMNMX.FTZ R2, R88, R2, !PT ;  /* 0x0000000258027209 */ /* 0x000fe40007810000 */
[----:B------:R-:W-:Y:S02]  /*bea0*/  FMNMX.FTZ R0, R212, R0, !PT ;  /* 0x00000000d4007209 */ /* 0x000fe40007810000 */
[----:B------:R-:W-:-:S02]  /*beb0*/  FMNMX.FTZ R4, R40, R4, !PT ;  /* 0x0000000428047209 */ /* 0x000fc40007810000 */
[----:B------:R-:W-:Y:S02]  /*bec0*/  FMNMX.FTZ R2, R89, R2, !PT ;  /* 0x0000000259027209 */ /* 0x000fe40007810000 */
[----:B------:R-:W-:Y:S02]  /*bed0*/  FMNMX.FTZ R0, R210, R0, !PT ;  /* 0x00000000d2007209 */ /* 0x000fe40007810000 */
[----:B------:R-:W-:Y:S02]  /*bee0*/  MOV R42, R8 ;  /* 0x00000008002a7202 */ /* 0x000fe40000000f00 */
[----:B------:R-:W-:Y:S01]  /*bef0*/  FMNMX.FTZ R4, R41, R4, !PT ;  /* 0x0000000429047209 */ /* 0x000fe20007810000 */
[----:B------:R-:W-:Y:S01]  /*bf00*/  IMAD.MOV.U32 R43, RZ, RZ, R7 ;  /* 0x000000ffff2b7224 */ /* 0x000fe200078e0007 */
[----:B------:R-:W-:Y:S02]  /*bf10*/  MOV R91, R83 ;  /* 0x00000053005b7202 */ /* 0x000fe40000000f00 */
[----:B------:R-:W-:-:S02]  /*bf20*/  FMNMX.FTZ R2, R31, R2, !PT ;  /* 0x000000021f027209 */ /* 0x000fc40007810000 */
[----:B------:R-:W-:Y:S01]  /*bf30*/  FMNMX.FTZ R0, R127, R0, !PT ;  /* 0x000000007f007209 */ /* 0x000fe20007810000 */
[----:B------:R-:W-:Y:S01]  /*bf40*/  IMAD.MOV.U32 R96, RZ, RZ, R204 ;  /* 0x000000ffff607224 */ /* 0x000fe200078e00cc */
[----:B------:R-:W-:Y:S02]  /*bf50*/  FMNMX.FTZ R4, R42, R4, !PT ;  /* 0x000000042a047209 */ /* 0x000fe40007810000 */
[----:B------:R-:W-:Y:S02]  /*bf60*/  FMNMX.FTZ R2, R91, R2, !PT ;  /* 0x000000025b027209 */ /* 0x000fe40007810000 */
[----:B------:R-:W-:Y:S02]  /*bf70*/  FMNMX.FTZ R0, R248, R0, !PT ;  /* 0x00000000f8007209 */ /* 0x000fe40007810000 */
[----:B------:R-:W-:Y:S02]  /*bf80*/  FMNMX.FTZ R4, R43, R4, !PT ;  /* 0x000000042b047209 */ /* 0x000fe40007810000 */
[----:B------:R-:W-:-:S02]  /*bf90*/  MOV R97, R138 ;  /* 0x0000008a00617202 */ /* 0x000fc40000000f00 */
[----:B------:R-:W-:Y:S02]  /*bfa0*/  FMNMX.FTZ R2, R96, R2, !PT ;  /* 0x0000000260027209 */ /* 0x000fe40007810000 */
[----:B------:R-:W-:Y:S01]  /*bfb0*/  FMNMX.FTZ R6, R249, R0, !PT ;  /* 0x00000000f9067209 */ /* 0x000fe20007810000 */
[----:B------:R-:W-:Y:S01]  /*bfc0*/  IMAD.MOV.U32 R99, RZ, RZ, R133 ;  /* 0x000000ffff637224 */ /* 0x000fe200078e0085 */
[----:B------:R-:W-:Y:S02]  /*bfd0*/  FMNMX.FTZ R4, R62, R4, !PT ;  /* 0x000000043e047209 */ /* 0x000fe40007810000 */
[----:B------:R-:W-:Y:S02]  /*bfe0*/  FMNMX.FTZ R0, R3, R37, !PT ;  /* 0x0000002503007209 */ /* 0x000fe40007810000 */
[----:B------:R-:W-:Y:S02]  /*bff0*/  FMNMX.FTZ R5, R97, R2, !PT ;  /* 0x0000000261057209 */ /* 0x000fe40007810000 */
[----:B------:R-:W-:-:S02]  /*c000*/  MOV R11, R124 ;  /* 0x0000007c000b7202 */ /* 0x000fc40000000f00 */
[----:B------:R-:W-:Y:S02]  /*c010*/  FMNMX.FTZ R4, R90, R4, !PT ;  /* 0x000000045a047209 */ /* 0x000fe40007810000 */
[----:B------:R-:W-:Y:S02]  /*c020*/  FMNMX.FTZ R0, R44, R0, !PT ;  /* 0x000000002c007209 */ /* 0x000fe40007810000 */
[----:B------:R-:W-:Y:S02]  /*c030*/  FMNMX.FTZ R2, R240, R6, !PT ;  /* 0x00000006f0027209 */ /* 0x000fe40007810000 */
[----:B------:R-:W-:Y:S02]  /*c040*/  MOV R104, R69 ;  /* 0x0000004500687202 */ /* 0x000fe40000000f00 */
[----:B------:R-:W-:Y:S02]  /*c050*/  FMNMX.FTZ R5, R99, R5, !PT ;  /* 0x0000000563057209 */ /* 0x000fe40007810000 */
[----:B------:R-:W-:-:S02]  /*c060*/  FMNMX.FTZ R4, R11, R4, !PT ;  /* 0x000000040b047209 */ /* 0x000fc40007810000 */
[----:B------:R-:W-:Y:S02]  /*c070*/  FMNMX.FTZ R0, R45, R0, !PT ;  /* 0x000000002d007209 */ /* 0x000fe40007810000 */
[----:B------:R-:W-:Y:S02]  /*c080*/  FMNMX.FTZ R2, R241, R2, !PT ;  /* 0x00000002f1027209 */ /* 0x000fe40007810000 */
[----:B------:R-:W-:Y:S02]  /*c090*/  MOV R105, R68 ;  /* 0x0000004400697202 */ /* 0x000fe40000000f00 */
[----:B------:R-:W-:Y:S01]  /*c0a0*/  FMNMX.FTZ R5, R104, R5, !PT ;  /* 0x0000000568057209 */ /* 0x000fe20007810000 */
[----:B------:R-:W-:Y:S01]  /*c0b0*/  IMAD.MOV.U32 R106, RZ, RZ, R65 ;  /* 0x000000ffff6a7224 */ /* 0x000fe200078e0041 */
[----:B------:R-:W-:Y:S02]  /*c0c0*/  FMNMX.FTZ R6, R57, R4, !PT ;  /* 0x0000000439067209 */ /* 0x000fe40007810000 */
[----:B------:R-:W-:-:S02]  /*c0d0*/  FMNMX.FTZ R0, R34, R0, !PT ;  /* 0x0000000022007209 */ /* 0x000fc40007810000 */
[----:B------:R-:W-:Y:S02]  /*c0e0*/  FMNMX.FTZ R2, R126, R2, !PT ;  /* 0x000000027e027209 */ /* 0x000fe40007810000 */
[----:B------:R-:W-:Y:S02]  /*c0f0*/  FMNMX.FTZ R5, R105, R5, !PT ;  /* 0x0000000569057209 */ /* 0x000fe40007810000 */
[----:B------:R-:W-:Y:S02]  /*c100*/  FMNMX.FTZ R6, R221, R6, !PT ;  /* 0x00000006dd067209 */ /* 0x000fe40007810000 */
[----:B------:R-:W-:Y:S02]  /*c110*/  FMNMX.FTZ R0, R244, R0, !PT ;  /* 0x00000000f4007209 */ /* 0x000fe40007810000 */
[----:B------:R-:W-:Y:S02]  /*c120*/  FMNMX.FTZ R2, R130, R2, !PT ;  /* 0x0000000282027209 */ /* 0x000fe40007810000 */
[----:B------:R-:W-:-:S02]  /*c130*/  MOV R107, R64 ;  /* 0x00000040006b7202 */ /* 0x000fc40000000f00 */
        /* <DEDUP_REMOVED lines=48> */
[----:B-1----:R-:W-:-:S02]  /*c440*/  FMNMX.FTZ R0, R0, R7, !PT ;  /* 0x0000000700007209 */ /* 0x002fc40007810000 */
[----:B------:R-:W-:Y:S02]  /*c450*/  FMNMX.FTZ R4, R206, R4, !PT ;  /* 0x00000004ce047209 */ /* 0x000fe40007810000 */
[----:B------:R-:W-:Y:S01]  /*c460*/  FMNMX.FTZ R5, R92, R6, !PT ;  /* 0x000000065c057209 */ /* 0x000fe20007810000 */
[----:B------:R-:W1:Y:S01]  /*c470*/  SHFL.BFLY PT, R7, R0, 0x1, 0x1f ;  /* 0x0c201f0000077f89 */ /* 0x000e6200000e0000 */
[----:B------:R-:W-:-:S03]  /*c480*/  FMNMX.FTZ R4, R205, R4, !PT ;  /* 0x00000004cd047209 */ /* 0x000fc60007810000 */
[----:B------:R-:W4:Y:S01]  /*c490*/  SHFL.BFLY PT, R6, R2, 0x2, 0x1f ;  /* 0x0c401f0002067f89 */ /* 0x000f2200000e0000 */
        /* <DEDUP_REMOVED lines=10> */
[----:B-1----:R-:W-:Y:S02]  /*c540*/  FMNMX.FTZ R204, R0, R7, !PT ;  /* 0x0000000700cc7209 */ /* 0x002fe40007810000 */
[----:B----4-:R-:W-:-:S02]  /*c550*/  FMNMX.FTZ R2, R2, R6, !PT ;  /* 0x0000000602027209 */ /* 0x010fc40007810000 */
[----:B------:R-:W-:Y:S01]  /*c560*/  FMNMX.FTZ R0, R76, R4, !PT ;  /* 0x000000044c007209 */ /* 0x000fe20007810000 */
[----:B------:R-:W1:Y:S03]  /*c570*/  SHFL.BFLY PT, R6, R5, 0x2, 0x1f ;  /* 0x0c401f0005067f89 */ /* 0x000e6600000e0000 */
[----:B------:R-:W-:Y:S01]  /*c580*/  FMNMX.FTZ R0, R94, R0, !PT ;  /* 0x000000005e007209 */ /* 0x000fe20007810000 */
[----:B------:R-:W4:Y:S03]  /*c590*/  SHFL.BFLY PT, R7, R2, 0x1, 0x1f ;  /* 0x0c201f0002077f89 */ /* 0x000f2600000e0000 */
[----:B------:R-:W-:-:S04]  /*c5a0*/  FMNMX.FTZ R0, R95, R0, !PT ;  /* 0x000000005f007209 */ /* 0x000fc80007810000 */
[----:B------:R-:W-:Y:S01]  /*c5b0*/  FMNMX.FTZ R0, R74, R0, !PT ;  /* 0x000000004a007209 */ /* 0x000fe20007810000 */
[----:B------:R-:W-:-:S03]  /*c5c0*/  FMUL.FTZ R4, R204, c[0x0][0x23c] ;  /* 0x00008f00cc047a20 */ /* 0x000fc60000410000 */
[----:B------:R-:W-:Y:S02]  /*c5d0*/  FMNMX.FTZ R0, R72, R0, !PT ;  /* 0x0000000048007209 */ /* 0x000fe40007810000 */
[----:B------:R-:W-:Y:S02]  /*c5e0*/  FSETP.NEU.FTZ.AND P0, PT, R204, -INF , PT ;  /* 0xff800000cc00780b */ /* 0x000fe40003f1d000 */
[----:B------:R-:W-:Y:S02]  /*c5f0*/  FMNMX.FTZ R0, R86, R0, !PT ;  /* 0x0000000056007209 */ /* 0x000fe40007810000 */
[----:B------:R-:W-:Y:S02]  /*c600*/  FSEL R4, R4, RZ, P0 ;  /* 0x000000ff04047208 */ /* 0x000fe40000000000 */
[----:B------:R-:W-:Y:S02]  /*c610*/  FMNMX.FTZ R0, R87, R0, !PT ;  /* 0x0000000057007209 */ /* 0x000fe40007810000 */
[----:B-1----:R-:W-:Y:S01]  /*c620*/  FMNMX.FTZ R6, R5, R6, !PT ;  /* 0x0000000605067209 */ /* 0x002fe20007810000 */
[--C-:B------:R-:W-:Y:S01]  /*c630*/  FFMA.FTZ R5, R39, c[0x0][0x23c], -R4.reuse ;  /* 0x00008f0027057a23 */ /* 0x100fe20000010804 */
[----:B----4-:R-:W-:Y:S01]  /*c640*/  FMNMX.FTZ R138, R2, R7, !PT ;  /* 0x00000007028a7209 */ /* 0x010fe20007810000 */
[----:B------:R-:W-:Y:S01]  /*c650*/  FFMA.FTZ R2, R116, c[0x0][0x23c], -R4 ;  /* 0x00008f0074027a23 */ /* 0x000fe20000010804 */
[----:B------:R-:W-:Y:S01]  /*c660*/  SHFL.BFLY PT, R7, R0, 0x2, 0x1f ;  /* 0x0c401f0000077f89 */ /* 0x000fe200000e0000 */
[----:B------:R1:W-:Y:S01]  /*c670*/  MUFU.EX2 R12, R5 ;  /* 0x00000005000c7308 */ /* 0x0003e20000000800 */
[----:B------:R-:W-:-:S02]  /*c680*/  FSETP.NEU.FTZ.AND P2, PT, R138, -INF , PT ;  /* 0xff8000008a00780b */ /* 0x000fc40003f5d000 */
[----:B------:R-:W4:Y:S05]  /*c690*/  SHFL.BFLY PT, R8, R6, 0x1, 0x1f ;  /* 0x0c201f0006087f89 */ /* 0x000f2a00000e0000 */
[----:B------:R2:W-:Y:S01]  /*c6a0*/  MUFU.EX2 R225, R2 ;  /* 0x0000000200e17308 */ /* 0x0005e20000000800 */
[----:B-1----:R-:W-:-:S07]  /*c6b0*/  FFMA.FTZ R5, R117, c[0x0][0x23c], -R4 ;  /* 0x00008f0075057a23 */ /* 0x002fce0000010804 */
[----:B------:R1:W-:Y:S01]  /*c6c0*/  MUFU.EX2 R15, R5 ;  /* 0x00000005000f7308 */ /* 0x0003e20000000800 */
[----:B--2---:R-:W-:-:S05]  /*c6d0*/  FMUL.FTZ R2, R138, c[0x0][0x23c] ;  /* 0x00008f008a027a20 */ /* 0x004fca0000410000 */
[----:B------:R-:W-:Y:S01]  /*c6e0*/  FSEL R2, R2, RZ, P2 ;  /* 0x000000ff02027208 */ /* 0x000fe20001000000 */
[----:B-1----:R-:W-:-:S04]  /*c6f0*/  FFMA.FTZ R5, R118, c[0x0][0x23c], -R4 ;  /* 0x00008f0076057a23 */ /* 0x002fc80000010804 */
[----:B------:R1:W-:Y:S01]  /*c700*/  MUFU.EX2 R224, R5 ;  /* 0x0000000500e07308 */ /* 0x0003e20000000800 */
[----:B----4-:R-:W-:Y:S01]  /*c710*/  FMNMX.FTZ R137, R6, R8, !PT ;  /* 0x0000000806897209 */ /* 0x010fe20007810000 */
[----:B-1----:R-:W-:-:S06]  /*c720*/  FFMA.FTZ R5, R38, c[0x0][0x23c], -R2 ;  /* 0x00008f0026057a23 */ /* 0x002fcc0000010802 */
[----:B------:R1:W-:Y:S02]  /*c730*/  MUFU.EX2 R13, R5 ;  /* 0x00000005000d7308 */ /* 0x0003e40000000800 */
[----:B-1----:R-:W-:-:S06]  /*c740*/  FFMA.FTZ R5, R52, c[0x0][0x23c], -R2 ;  /* 0x00008f0034057a23 */ /* 0x002fcc0000010802 */
[----:B------:R1:W-:Y:S01]  /*c750*/  MUFU.EX2 R19, R5 ;  /* 0x0000000500137308 */ /* 0x0003e20000000800 */
[----:B------:R-:W-:Y:S02]  /*c760*/  FSETP.NEU.FTZ.AND P1, PT, R137, -INF , PT ;  /* 0xff8000008900780b */ /* 0x000fe40003f3d000 */
[----:B-1----:R-:W-:Y:S01]  /*c770*/  FMNMX.FTZ R5, R0, R7, !PT ;  /* 0x0000000700057209 */ /* 0x002fe20007810000 */
[----:B------:R-:W-:-:S04]  /*c780*/  FFMA.FTZ R0, R53, c[0x0][0x23c], -R2 ;  /* 0x00008f0035007a23 */ /* 0x000fc80000010802 */
[----:B------:R-:W1:Y:S01]  /*c790*/  SHFL.BFLY PT, R8, R5, 0x1, 0x1f ;  /* 0x0c201f0005087f89 */ /* 0x000e6200000e0000 */
[----:B------:R2:W-:Y:S01]  /*c7a0*/  MUFU.EX2 R18, R0 ;  /* 0x0000000000127308 */ /* 0x0005e20000000800 */
[----:B------:R-:W-:Y:S01]  /*c7b0*/  FFMA.FTZ R6, R56, c[0x0][0x23c], -R2 ;  /* 0x00008f0038067a23 */ /* 0x000fe20000010802 */
[----:B------:R-:W-:Y:S01]  /*c7c0*/  FSEL R7, R204, RZ, P0 ;  /* 0x000000ffcc077208 */ /* 0x000fe20000000000 */
[----:B--2---:R-:W-:-:S05]  /*c7d0*/  FMUL.FTZ R0, R137, c[0x0][0x23c] ;  /* 0x00008f0089007a20 */ /* 0x004fca0000410000 */
[----:B------:R2:W-:Y:S01]  /*c7e0*/  MUFU.EX2 R26, R6 ;  /* 0x00000006001a7308 */ /* 0x0005e20000000800 */
[----:B------:R-:W-:Y:S01]  /*c7f0*/  FSEL R0, R0, RZ, P1 ;  /* 0x000000ff00007208 */ /* 0x000fe20000800000 */
[----:B------:R-:W-:Y:S01]  /*c800*/  FADD.FTZ R7, R136, -R7 ;  /* 0x8000000788077221 */ /* 0x000fe20000010000 */
[----:B-1----:R-:W-:-:S03]  /*c810*/  FMNMX.FTZ R133, R5, R8, !PT ;  /* 0x0000000805857209 */ /* 0x002fc60007810000 */
[----:B--2---:R-:W-:-:S04]  /*c820*/  FFMA.FTZ R6, R16, c[0x0][0x23c], -R0 ;  /* 0x00008f0010067a23 */ /* 0x004fc80000010800 */
[----:B------:R1:W-:Y:S01]  /*c830*/  MUFU.EX2 R124, R6 ;  /* 0x00000006007c7308 */ /* 0x0003e20000000800 */
[C---:B------:R-:W-:Y:S01]  /*c840*/  FMUL.FTZ R5, R133.reuse, c[0x0][0x23c] ;  /* 0x00008f0085057a20 */ /* 0x040fe20000410000 */
[----:B------:R-:W-:Y:S01]  /*c850*/  FSETP.NEU.FTZ.AND P0, PT, R133, -INF , PT ;  /* 0xff8000008500780b */ /* 0x000fe20003f1d000 */
[----:B-1----:R-:W-:-:S05]  /*c860*/  FFMA.FTZ R6, R17, c[0x0][0x23c], -R0 ;  /* 0x00008f0011067a23 */ /* 0x002fca0000010800 */
[----:B------:R1:W-:Y:S01]  /*c870*/  MUFU.EX2 R48, R6 ;  /* 0x0000000600307308 */ /* 0x0003e20000000800 */
[----:B------:R-:W-:Y:S01]  /*c880*/  FSEL R5, R5, RZ, P0 ;  /* 0x000000ff05057208 */ /* 0x000fe20000000000 */
[----:B-1----:R-:W-:Y:S02]  /*c890*/  FMUL.FTZ R6, R7, c[0x0][0x23c] ;  /* 0x00008f0007067a20 */ /* 0x002fe40000410000 */
[----:B------:R-:W-:-:S04]  /*c8a0*/  FFMA.FTZ R7, R36, c[0x0][0x23c], -R0 ;  /* 0x00008f0024077a23 */ /* 0x000fc80000010800 */
[----:B------:R-:W1:Y:S08]  /*c8b0*/  MUFU.EX2 R6, R6 ;  /* 0x0000000600067308 */ /* 0x000e700000000800 */
[----:B------:R2:W-:Y:S01]  /*c8c0*/  MUFU.EX2 R139, R7 ;  /* 0x00000007008b7308 */ /* 0x0005e20000000800 */
[----:B------:R-:W-:Y:S02]  /*c8d0*/  FFMA.FTZ R8, R35, c[0x0][0x23c], -R0 ;  /* 0x00008f0023087a23 */ /* 0x000fe40000010800 */
[----:B-1----:R-:W-:-:S02]  /*c8e0*/  FFMA.FTZ R222, R9, R6, R12 ;  /* 0x0000000609de7223 */ /* 0x002fc4000001000c */
[----:B--2---:R-:W-:-:S04]  /*c8f0*/  FFMA.FTZ R7, R37, c[0x0][0x23c], -R5 ;  /* 0x00008f0025077a23 */ /* 0x004fc80000010805 */
[----:B------:R1:W-:Y:S01]  /*c900*/  MUFU.EX2 R123, R7 ;  /* 0x00000007007b7308 */ /* 0x0003e20000000800 */
[-C--:B------:R-:W-:Y:S02]  /*c910*/  FMUL.FTZ R168, R168, R6.reuse ;  /* 0x00000006a8a87220 */ /* 0x080fe40000410000 */
[-C--:B------:R-:W-:Y:S02]  /*c920*/  FMUL.FTZ R169, R169, R6.reuse ;  /* 0x00000006a9a97220 */ /* 0x080fe40000410000 */
[-C--:B------:R-:W-:Y:S02]  /*c930*/  FMUL.FTZ R148, R148, R6.reuse ;  /* 0x0000000694947220 */ /* 0x080fe40000410000 */
[-C--:B------:R-:W-:Y:S02]  /*c940*/  FMUL.FTZ R149, R149, R6.reuse ;  /* 0x0000000695957220 */ /* 0x080fe40000410000 */
[-C--:B------:R-:W-:Y:S02]  /*c950*/  FMUL.FTZ R164, R164, R6.reuse ;  /* 0x00000006a4a47220 */ /* 0x080fe40000410000 */
[----:B------:R-:W-:-:S02]  /*c960*/  FMUL.FTZ R165, R165, R6 ;  /* 0x00000006a5a57220 */ /* 0x000fc40000410000 */
[-C--:B------:R-:W-:Y:S01]  /*c970*/  FMUL.FTZ R144, R144, R6.reuse ;  /* 0x0000000690907220 */ /* 0x080fe20000410000 */
[----:B-1----:R-:W-:Y:S01]  /*c980*/  FSEL R7, R138, RZ, P2 ;  /* 0x000000ff8a077208 */ /* 0x002fe20001000000 */
[-C--:B------:R-:W-:Y:S02]  /*c990*/  FMUL.FTZ R145, R145, R6.reuse ;  /* 0x0000000691917220 */ /* 0x080fe40000410000 */
[-C--:B------:R-:W-:Y:S02]  /*c9a0*/  FMUL.FTZ R160, R160, R6.reuse ;  /* 0x00000006a0a07220 */ /* 0x080fe40000410000 */
[-C--:B------:R-:W-:Y:S02]  /*c9b0*/  FMUL.FTZ R161, R161, R6.reuse ;  /* 0x00000006a1a17220 */ /* 0x080fe40000410000 */
[-C--:B------:R-:W-:Y:S02]  /*c9c0*/  FMUL.FTZ R140, R140, R6.reuse ;  /* 0x000000068c8c7220 */ /* 0x080fe40000410000 */
[----:B------:R-:W-:-:S02]  /*c9d0*/  FMUL.FTZ R141, R141, R6 ;  /* 0x000000068d8d7220 */ /* 0x000fc40000410000 */
[-C--:B------:R-:W-:Y:S02]  /*c9e0*/  FMUL.FTZ R68, R156, R6.reuse ;  /* 0x000000069c447220 */ /* 0x080fe40000410000 */
[-C--:B------:R-:W-:Y:S02]  /*c9f0*/  FMUL.FTZ R69, R157, R6.reuse ;  /* 0x000000069d457220 */ /* 0x080fe40000410000 */
[-C--:B------:R-:W-:Y:S02]  /*ca00*/  FMUL.FTZ R64, R152, R6.reuse ;  /* 0x0000000698407220 */ /* 0x080fe40000410000 */
[----:B------:R-:W-:Y:S02]  /*ca10*/  FMUL.FTZ R65, R153, R6 ;  /* 0x0000000699417220 */ /* 0x000fe40000410000 */
[----:B------:R-:W-:Y:S02]  /*ca20*/  FFMA.FTZ R6, R44, c[0x0][0x23c], -R5 ;  /* 0x00008f002c067a23 */ /* 0x000fe40000010805 */
[----:B------:R-:W-:Y:S01]  /*ca30*/  FADD.FTZ R9, R135, -R7 ;  /* 0x8000000787097221 */ /* 0x000fe20000010000 */
[----:B------:R-:W-:Y:S01]  /*ca40*/  FSEL R7, R137, RZ, P1 ;  /* 0x000000ff89077208 */ /* 0x000fe20000800000 */
[----:B------:R1:W-:Y:S01]  /*ca50*/  MUFU.EX2 R228, R6 ;  /* 0x0000000600e47308 */ /* 0x0003e20000000800 */
[----:B------:R-:W-:-:S07]  /*ca60*/  MOV R136, R18 ;  /* 0x0000001200887202 */ /* 0x000fce0000000f00 */
[----:B------:R2:W-:Y:S01]  /*ca70*/  MUFU.EX2 R227, R8 ;  /* 0x0000000800e37308 */ /* 0x0005e20000000800 */
[----:B-1----:R-:W-:-:S07]  /*ca80*/  FFMA.FTZ R6, R45, c[0x0][0x23c], -R5 ;  /* 0x00008f002d067a23 */ /* 0x002fce0000010805 */
[----:B------:R1:W-:Y:S01]  /*ca90*/  MUFU.EX2 R226, R6 ;  /* 0x0000000600e27308 */ /* 0x0003e20000000800 */
[----:B--2---:R-:W-:Y:S02]  /*caa0*/  FADD.FTZ R8, R134, -R7 ;  /* 0x8000000786087221 */ /* 0x004fe40000010000 */
[----:B------:R-:W-:Y:S02]  /*cab0*/  IMAD.MOV.U32 R134, RZ, RZ, R19 ;  /* 0x000000ffff867224 */ /* 0x000fe400078e0013 */
[----:B------:R-:W2:Y:S01]  /*cac0*/  LDSM.16.MT88.4 R16, [R216+0x8000] ;  /* 0x00800000d810783b */ /* 0x000ea20000004200 */
[----:B-1----:R-:W-:-:S06]  /*cad0*/  FMUL.FTZ R6, R9, c[0x0][0x23c] ;  /* 0x00008f0009067a20 */ /* 0x002fcc0000410000 */
[----:B------:R-:W1:Y:S01]  /*cae0*/  MUFU.EX2 R6, R6 ;  /* 0x0000000600067308 */ /* 0x000e620000000800 */
[----:B------:R-:W-:-:S05]  /*caf0*/  FSEL R7, R133, RZ, P0 ;  /* 0x000000ff85077208 */ /* 0x000fca0000000000 */
[----:B------:R-:W-:Y:S02]  /*cb00*/  FADD.FTZ R3, R3, -R7 ;  /* 0x8000000703037221 */ /* 0x000fe40000010000 */
[----:B------:R-:W-:Y:S02]  /*cb10*/  FMUL.FTZ R7, R8, c[0x0][0x23c] ;  /* 0x00008f0008077a20 */ /* 0x000fe40000410000 */
[----:B------:R-:W-:Y:S02]  /*cb20*/  FFMA.FTZ R8, R34, c[0x0][0x23c], -R5 ;  /* 0x00008f0022087a23 */ /* 0x000fe40000010805 */
[----:B------:R-:W-:Y:S02]  /*cb30*/  FMUL.FTZ R3, R3, c[0x0][0x23c] ;  /* 0x00008f0003037a20 */ /* 0x000fe40000410000 */
[-C--:B-1----:R-:W-:Y:S02]  /*cb40*/  FMUL.FTZ R66, R154, R6.reuse ;  /* 0x000000069a427220 */ /* 0x082fe40000410000 */
[----:B------:R-:W-:-:S02]  /*cb50*/  FMUL.FTZ R170, R170, R6 ;  /* 0x00000006aaaa7220 */ /* 0x000fc40000410000 */
[-C--:B------:R-:W-:Y:S02]  /*cb60*/  FMUL.FTZ R171, R171, R6.reuse ;  /* 0x00000006abab7220 */ /* 0x080fe40000410000 */
        /* <DEDUP_REMOVED lines=13> */
[----:B---3--:R-:W-:Y:S02]  /*cc40*/  FFMA.FTZ R154, R14, R6, R13 ;  /* 0x000000060e9a7223 */ /* 0x008fe4000001000d */
[----:B------:R-:W1:Y:S01]  /*cc50*/  MUFU.EX2 R6, R8 ;  /* 0x0000000800067308 */ /* 0x000e620000000800 */
[----:B------:R-:W-:Y:S01]  /*cc60*/  IMAD.MOV.U32 R155, RZ, RZ, R15 ;  /* 0x000000ffff9b7224 */ /* 0x000fe200078e000f */
[----:B------:R-:W-:Y:S02]  /*cc70*/  F2FP.PACK_AB R12, R225, R12 ;  /* 0x0000000ce10c723e */ /* 0x000fe400000000ff */
[----:B------:R-:W-:-:S04]  /*cc80*/  F2FP.PACK_AB R13, R134, R13 ;  /* 0x0000000d860d723e */ /* 0x000fc800000000ff */
[----:B------:R-:W3:Y:S01]  /*cc90*/  MUFU.EX2 R7, R7 ;  /* 0x0000000700077308 */ /* 0x000ee20000000800 */
[----:B------:R-:W-:Y:S02]  /*cca0*/  F2FP.PACK_AB R14, R224, R155 ;  /* 0x0000009be00e723e */ /* 0x000fe400000000ff */
[----:B------:R-:W-:-:S05]  /*ccb0*/  F2FP.PACK_AB R15, R26, R136 ;  /* 0x000000881a0f723e */ /* 0x000fca00000000ff */
[----:B------:R-:W4:Y:S01]  /*ccc0*/  MUFU.EX2 R3, R3 ;  /* 0x0000000300037308 */ /* 0x000f220000000800 */
[----:B------:R-:W-:Y:S01]  /*ccd0*/  MOV R158, R48 ;  /* 0x00000030009e7202 */ /* 0x000fe20000000f00 */
[----:B--2---:R-:W-:Y:S01]  /*cce0*/  HMMA.16816.F32 R112, R12, R16, R168 ;  /* 0x000000100c70723c */ /* 0x004fe200000018a8 */
[----:B------:R-:W-:Y:S01]  /*ccf0*/  IMAD.MOV.U32 R117, RZ, RZ, R11 ;  /* 0x000000ffff757224 */ /* 0x000fe200078e000b */
[----:B------:R-:W-:-:S05]  /*cd00*/  MOV R152, R10 ;  /* 0x0000000a00987202 */ /* 0x000fca0000000f00 */
[----:B-1----:R-:W-:Y:S01]  /*cd10*/  MOV R170, R6 ;  /* 0x0000000600aa7202 */ /* 0x002fe20000000f00 */
[-C--:B---3--:R-:W-:Y:S01]  /*cd20*/  FMUL.FTZ R172, R172, R7.reuse ;  /* 0x00000007acac7220 */ /* 0x088fe20000410000 */
[----:B------:R-:W-:Y:S01]  /*cd30*/  F2FP.PACK_AB R8, R158, R124 ;  /* 0x0000007c9e08723e */ /* 0x000fe200000000ff */
[----:B------:R-:W-:Y:S01]  /*cd40*/  FMUL.FTZ R173, R173, R7 ;  /* 0x00000007adad7220 */ /* 0x000fe20000410000 */
[----:B------:R-:W-:Y:S01]  /*cd50*/  F2FP.PACK_AB R9, R228, R123 ;  /* 0x0000007be409723e */ /* 0x000fe200000000ff */
[----:B------:R-:W-:Y:S01]  /*cd60*/  FMUL.FTZ R176, R176, R7 ;  /* 0x00000007b0b07220 */ /* 0x000fe20000410000 */
[----:B------:R-:W-:Y:S01]  /*cd70*/  F2FP.PACK_AB R10, R227, R139 ;  /* 0x0000008be30a723e */ /* 0x000fe200000000ff */
[-C--:B----4-:R-:W-:Y:S01]  /*cd80*/  FMUL.FTZ R174, R174, R3.reuse ;  /* 0x00000003aeae7220 */ /* 0x090fe20000410000 */
[----:B------:R-:W-:Y:S01]  /*cd90*/  F2FP.PACK_AB R11, R170, R226 ;  /* 0x000000e2aa0b723e */ /* 0x000fe200000000ff */
[----:B------:R-:W-:Y:S02]  /*cda0*/  FMUL.FTZ R175, R175, R3 ;  /* 0x00000003afaf7220 */ /* 0x000fe40000410000 */
[----:B------:R-:W-:-:S02]  /*cdb0*/  FMUL.FTZ R177, R177, R7 ;  /* 0x00000007b1b17220 */ /* 0x000fc40000410000 */
[-C--:B------:R-:W-:Y:S02]  /*cdc0*/  FMUL.FTZ R178, R178, R3.reuse ;  /* 0x00000003b2b27220 */ /* 0x080fe40000410000 */
[----:B------:R-:W-:Y:S01]  /*cdd0*/  FMUL.FTZ R179, R179, R3 ;  /* 0x00000003b3b37220 */ /* 0x000fe20000410000 */
[----:B------:R-:W-:Y:S01]  /*cde0*/  MOV R116, R57 ;  /* 0x0000003900747202 */ /* 0x000fe20000000f00 */
[----:B------:R-:W-:Y:S08]  /*cdf0*/  HMMA.16816.F32 R148, R12, R18, R148 ;  /* 0x000000120c94723c */ /* 0x000ff00000001894 */
[C---:B------:R-:W-:Y:S08]  /*ce00*/  HMMA.16816.F32 R56, R8.reuse, R16, R172 ;  /* 0x000000100838723c */ /* 0x040ff000000018ac */
[----:B------:R-:W-:Y:S01]  /*ce10*/  HMMA.16816.F32 R52, R8, R18, R176 ;  /* 0x000000120834723c */ /* 0x000fe200000018b0 */
[----:B------:R-:W1:Y:S01]  /*ce20*/  LDSM.16.MT88.4 R16, [R219+0x8000] ;  /* 0x00800000db10783b */ /* 0x000e620000004200 */
[----:B------:R-:W-:-:S02]  /*ce30*/  FMUL.FTZ R184, R184, R7 ;  /* 0x00000007b8b87220 */ /* 0x000fc40000410000 */
[----:B------:R-:W-:Y:S02]  /*ce40*/  FMUL.FTZ R185, R185, R7 ;  /* 0x00000007b9b97220 */ /* 0x000fe40000410000 */
[-C--:B------:R-:W-:Y:S02]  /*ce50*/  FMUL.FTZ R186, R186, R3.reuse ;  /* 0x00000003baba7220 */ /* 0x080fe40000410000 */
[----:B------:R-:W-:Y:S01]  /*ce60*/  FMUL.FTZ R187, R187, R3 ;  /* 0x00000003bbbb7220 */ /* 0x000fe20000410000 */
[----:B------:R-:W-:Y:S02]  /*ce70*/  MOV R178, R47 ;  /* 0x0000002f00b27202 */ /* 0x000fe40000000f00 */
[----:B------:R-:W-:-:S04]  /*ce80*/  MOV R177, R46 ;  /* 0x0000002e00b17202 */ /* 0x000fc80000000f00 */
[----:B-1----:R-:W-:Y:S01]  /*ce90*/  HMMA.16816.F32 R44, R8, R18, R184 ;  /* 0x00000012082c723c */ /* 0x002fe200000018b8 */
[----:B------:R-:W2:Y:S02]  /*cea0*/  LDL.LU R186, [R1+0x44] ;  /* 0x0000440001ba7983 */ /* 0x000ea40000300800 */
[-C--:B--2---:R-:W-:Y:S02]  /*ceb0*/  FFMA.FTZ R124, R186, R7.reuse, R124 ;  /* 0x00000007ba7c7223 */ /* 0x084fe4000001007c */
[----:B------:R-:W2:Y:S01]  /*cec0*/  LDL.LU R186, [R1+0x48] ;  /* 0x0000480001ba7983 */ /* 0x000ea20000300800 */
[-C--:B------:R-:W-:Y:S02]  /*ced0*/  FMUL.FTZ R180, R180, R7.reuse ;  /* 0x00000007b4b47220 */ /* 0x080fe40000410000 */
[----:B------:R-:W-:Y:S02]  /*cee0*/  FMUL.FTZ R181, R181, R7 ;  /* 0x00000007b5b57220 */ /* 0x000fe40000410000 */
[----:B------:R-:W-:-:S02]  /*cef0*/  FMUL.FTZ R182, R182, R3 ;  /* 0x00000003b6b67220 */ /* 0x000fc40000410000 */
[----:B------:R-:W-:Y:S01]  /*cf00*/  FMUL.FTZ R183, R183, R3 ;  /* 0x00000003b7b77220 */ /* 0x000fe20000410000 */
[----:B------:R-:W-:Y:S01]  /*cf10*/  MOV R39, R82 ;  /* 0x0000005200277202 */ /* 0x000fe20000000f00 */
[----:B------:R-:W-:Y:S01]  /*cf20*/  IMAD.MOV.U32 R153, RZ, RZ, R81 ;  /* 0x000000ffff997224 */ /* 0x000fe200078e0051 */
[----:B------:R-:W-:Y:S02]  /*cf30*/  MOV R6, R80 ;  /* 0x0000005000067202 */ /* 0x000fe40000000f00 */
[----:B------:R-:W-:Y:S01]  /*cf40*/  HMMA.16816.F32 R80, R12, R16, R164 ;  /* 0x000000100c50723c */ /* 0x000fe200000018a4 */
[----:B------:R-:W-:-:S06]  /*cf50*/  MOV R179, R91 ;  /* 0x0000005b00b37202 */ /* 0x000fcc0000000f00 */
[----:B------:R-:W-:Y:S01]  /*cf60*/  IMAD.MOV.U32 R164, RZ, RZ, R116 ;  /* 0x000000ffffa47224 */ /* 0x000fe200078e0074 */
[----:B------:R-:W-:Y:S01]  /*cf70*/  HMMA.16816.F32 R48, R8, R16, R180 ;  /* 0x000000100830723c */ /* 0x000fe200000018b4 */
[----:B------:R-:W-:-:S06]  /*cf80*/  IMAD.MOV.U32 R116, RZ, RZ, R89 ;  /* 0x000000ffff747224 */ /* 0x000fcc00078e0059 */
[----:B------:R-:W-:Y:S02]  /*cf90*/  MOV R181, R117 ;  /* 0x0000007500b57202 */ /* 0x000fe40000000f00 */
[----:B------:R-:W-:Y:S02]  /*cfa0*/  MOV R183, R90 ;  /* 0x0000005a00b77202 */ /* 0x000fe40000000f00 */
[----:B------:R-:W-:Y:S02]  /*cfb0*/  MOV R117, R88 ;  /* 0x0000005800757202 */ /* 0x000fe40000000f00 */
[----:B------:R-:W-:Y:S01]  /*cfc0*/  HMMA.16816.F32 R88, R12, R18, R144 ;  /* 0x000000120c58723c */ /* 0x000fe20000001890 */
[----:B------:R-:W1:Y:S01]  /*cfd0*/  LDSM.16.MT88.4 R16, [R217+0x8000] ;  /* 0x00800000d910783b */ /* 0x000e620000004200 */
[-C--:B------:R-:W-:Y:S02]  /*cfe0*/  FMUL.FTZ R188, R188, R7.reuse ;  /* 0x00000007bcbc7220 */ /* 0x080fe40000410000 */
[----:B------:R-:W-:-:S02]  /*cff0*/  FMUL.FTZ R189, R189, R7 ;  /* 0x00000007bdbd7220 */ /* 0x000fc40000410000 */
[-C--:B------:R-:W-:Y:S02]  /*d000*/  FMUL.FTZ R190, R190, R3.reuse ;  /* 0x00000003bebe7220 */ /* 0x080fe40000410000 */
[----:B------:R-:W-:Y:S02]  /*d010*/  FMUL.FTZ R191, R191, R3 ;  /* 0x00000003bfbf7220 */ /* 0x000fe40000410000 */
[-C--:B------:R-:W-:Y:S02]  /*d020*/  FMUL.FTZ R192, R192, R7.reuse ;  /* 0x00000007c0c07220 */ /* 0x080fe40000410000 */
[----:B------:R-:W-:Y:S02]  /*d030*/  FMUL.FTZ R193, R193, R7 ;  /* 0x00000007c1c17220 */ /* 0x000fe40000410000 */
[-C--:B------:R-:W-:Y:S02]  /*d040*/  FMUL.FTZ R194, R194, R3.reuse ;  /* 0x00000003c2c27220 */ /* 0x080fe40000410000 */
[----:B--2---:R-:W-:-:S02]  /*d050*/  FFMA.FTZ R123, R186, R3, R123 ;  /* 0x00000003ba7b7223 */ /* 0x004fc4000001007b */
[----:B------:R-:W2:Y:S01]  /*d060*/  LDL.LU R186, [R1+0x80] ;  /* 0x0000800001ba7983 */ /* 0x000ea20000300800 */
[----:B------:R-:W-:Y:S01]  /*d070*/  FMUL.FTZ R195, R195, R3 ;  /* 0x00000003c3c37220 */ /* 0x000fe20000410000 */
        /* <DEDUP_REMOVED lines=9> */
[----:B-1----:R-:W-:Y:S01]  /*d110*/  HMMA.16816.F32 R36, R8, R18, R192 ;  /* 0x000000120824723c */ /* 0x002fe200000018c0 */
[----:B------:R-:W-:-:S02]  /*d120*/  MOV R173, R97 ;  /* 0x0000006100ad7202 */ /* 0x000fc40000000f00 */
[----:B------:R-:W-:Y:S02]  /*d130*/  MOV R166, R43 ;  /* 0x0000002b00a67202 */ /* 0x000fe40000000f00 */
[----:B------:R-:W-:Y:S02]  /*d140*/  MOV R168, R41 ;  /* 0x0000002900a87202 */ /* 0x000fe40000000f00 */
[----:B------:R-:W-:Y:S01]  /*d150*/  MOV R169, R40 ;  /* 0x0000002800a97202 */ /* 0x000fe20000000f00 */
[-C--:B------:R-:W-:Y:S08]  /*d160*/  HMMA.16816.F32 R96, R12, R16.reuse, R160 ;  /* 0x000000100c60723c */ /* 0x080ff000000018a0 */
[----:B------:R-:W-:Y:S08]  /*d170*/  HMMA.16816.F32 R40, R8, R16, R188 ;  /* 0x000000100828723c */ /* 0x000ff000000018bc */
[----:B------:R-:W-:Y:S01]  /*d180*/  HMMA.16816.F32 R104, R12, R18, R140 ;  /* 0x000000120c68723c */ /* 0x000fe2000000188c */
[----:B------:R-:W1:Y:S01]  /*d190*/  LDSM.16.MT88.4 R16, [R218+0x8000] ;  /* 0x00800000da10783b */ /* 0x000e620000004200 */
[----:B------:R-:W-:-:S02]  /*d1a0*/  FMUL.FTZ R196, R196, R7 ;  /* 0x00000007c4c47220 */ /* 0x000fc40000410000 */
[-C--:B------:R-:W-:Y:S02]  /*d1b0*/  FMUL.FTZ R197, R197, R7.reuse ;  /* 0x00000007c5c57220 */ /* 0x080fe40000410000 */
[-C--:B------:R-:W-:Y:S02]  /*d1c0*/  FMUL.FTZ R200, R200, R7.reuse ;  /* 0x00000007c8c87220 */ /* 0x080fe40000410000 */
[----:B------:R-:W-:Y:S02]  /*d1d0*/  FMUL.FTZ R201, R201, R7 ;  /* 0x00000007c9c97220 */ /* 0x000fe40000410000 */
[-C--:B------:R-:W-:Y:S02]  /*d1e0*/  FMUL.FTZ R198, R198, R3.reuse ;  /* 0x00000003c6c67220 */ /* 0x080fe40000410000 */
[-C--:B------:R-:W-:Y:S02]  /*d1f0*/  FMUL.FTZ R199, R199, R3.reuse ;  /* 0x00000003c7c77220 */ /* 0x080fe40000410000 */
[----:B------:R-:W-:-:S02]  /*d200*/  FMUL.FTZ R202, R202, R3 ;  /* 0x00000003caca7220 */ /* 0x000fc40000410000 */
[----:B------:R-:W-:Y:S01]  /*d210*/  FMUL.FTZ R203, R203, R3 ;  /* 0x00000003cbcb7220 */ /* 0x000fe20000410000 */
[----:B------:R-:W-:Y:S01]  /*d220*/  MOV R187, R32 ;  /* 0x0000002000bb7202 */ /* 0x000fe20000000f00 */
[----:B------:R-:W-:Y:S01]  /*d230*/  IMAD.MOV.U32 R182, RZ, RZ, R62 ;  /* 0x000000ffffb67224 */ /* 0x000fe200078e003e */
[----:B------:R-:W-:Y:S01]  /*d240*/  MOV R118, R63 ;  /* 0x0000003f00767202 */ /* 0x000fe20000000f00 */
[----:B------:R-:W-:Y:S01]  /*d250*/  IMAD.MOV.U32 R176, RZ, RZ, R61 ;  /* 0x000000ffffb07224 */ /* 0x000fe200078e003d */
[----:B------:R-:W-:Y:S01]  /*d260*/  MOV R165, R60 ;  /* 0x0000003c00a57202 */ /* 0x000fe20000000f00 */
[----:B------:R-:W-:Y:S02]  /*d270*/  IMAD.MOV.U32 R180, RZ, RZ, R33 ;  /* 0x000000ffffb47224 */ /* 0x000fe400078e0021 */
[--C-:B------:R-:W-:Y:S02]  /*d280*/  FFMA.FTZ R7, R230, c[0x0][0x23c], -R4.reuse ;  /* 0x00008f00e6077a23 */ /* 0x100fe40000010804 */
[--C-:B------:R-:W-:Y:S01]  /*d290*/  FFMA.FTZ R122, R122, c[0x0][0x23c], -R4.reuse ;  /* 0x00008f007a7a7a23 */ /* 0x100fe20000010804 */
[----:B------:R3:W5:Y:S01]  /*d2a0*/  LDL.LU R230, [R1+0xf8] ;  /* 0x0000f80001e67983 */ /* 0x0007620000300800 */
[C---:B-1----:R-:W-:Y:S08]  /*d2b0*/  HMMA.16816.F32 R60, R8.reuse, R16, R196 ;  /* 0x00000010083c723c */ /* 0x042ff000000018c4 */
[----:B------:R-:W-:Y:S01]  /*d2c0*/  HMMA.16816.F32 R32, R8, R18, R200 ;  /* 0x000000120820723c */ /* 0x000fe200000018c8 */
[----:B------:R-:W-:-:S02]  /*d2d0*/  FFMA.FTZ R121, R121, c[0x0][0x23c], -R4 ;  /* 0x00008f0079797a23 */ /* 0x000fc40000010804 */
[--C-:B------:R-:W-:Y:S02]  /*d2e0*/  FFMA.FTZ R120, R120, c[0x0][0x23c], -R4.reuse ;  /* 0x00008f0078787a23 */ /* 0x100fe40000010804 */
[--C-:B------:R-:W-:Y:S02]  /*d2f0*/  FFMA.FTZ R119, R119, c[0x0][0x23c], -R4.reuse ;  /* 0x00008f0077777a23 */ /* 0x100fe40000010804 */
[--C-:B------:R-:W-:Y:S01]  /*d300*/  FFMA.FTZ R200, R221, c[0x0][0x23c], -R4.reuse ;  /* 0x00008f00ddc87a23 */ /* 0x100fe20000010804 */
[----:B------:R-:W-:Y:S01]  /*d310*/  HMMA.16816.F32 R68, R12, R16, R68 ;  /* 0x000000100c44723c */ /* 0x000fe20000001844 */
[--C-:B------:R-:W-:Y:S02]  /*d320*/  FFMA.FTZ R201, R223, c[0x0][0x23c], -R4.reuse ;  /* 0x00008f00dfc97a23 */ /* 0x100fe40000010804 */
[--C-:B------:R-:W-:Y:S02]  /*d330*/  FFMA.FTZ R153, R153, c[0x0][0x23c], -R4.reuse ;  /* 0x00008f0099997a23 */ /* 0x100fe40000010804 */
[----:B------:R-:W-:-:S02]  /*d340*/  FFMA.FTZ R152, R152, c[0x0][0x23c], -R4 ;  /* 0x00008f0098987a23 */ /* 0x000fc40000010804 */
[--C-:B------:R-:W-:Y:S01]  /*d350*/  FFMA.FTZ R146, R180, c[0x0][0x23c], -R4.reuse ;  /* 0x00008f00b4927a23 */ /* 0x100fe20000010804 */
[----:B------:R-:W-:Y:S01]  /*d360*/  HMMA.16816.F32 R64, R12, R18, R64 ;  /* 0x000000120c40723c */ /* 0x000fe20000001840 */
        /* <DEDUP_REMOVED lines=9> */
[--C-:B------:R-:W-:Y:S02]  /*d400*/  FFMA.FTZ R235, R235, c[0x0][0x23c], -R4.reuse ;  /* 0x00008f00ebeb7a23 */ /* 0x100fe40000010804 */
[----:B------:R-:W-:-:S02]  /*d410*/  FFMA.FTZ R223, R215, c[0x0][0x23c], -R4 ;  /* 0x00008f00d7df7a23 */ /* 0x000fc40000010804 */
[--C-:B------:R-:W-:Y:S02]  /*d420*/  FFMA.FTZ R9, R21, c[0x0][0x23c], -R4.reuse ;  /* 0x00008f0015097a23 */ /* 0x100fe40000010804 */
[----:B------:R-:W-:Y:S01]  /*d430*/  FFMA.FTZ R221, R20, c[0x0][0x23c], -R4 ;  /* 0x00008f0014dd7a23 */ /* 0x000fe20000010804 */
[----:B------:R1:W4:Y:S01]  /*d440*/  MUFU.EX2 R15, R7 ;  /* 0x00000007000f7308 */ /* 0x0003220000000800 */
[--C-:B------:R-:W-:Y:S01]  /*d450*/  FFMA.FTZ R143, R179, c[0x0][0x23c], -R2.reuse ;  /* 0x00008f00b38f7a23 */ /* 0x100fe20000010802 */
[----:B------:R-:W-:Y:S01]  /*d460*/  LDSM.16.MT88.4 R16, [R217+0x8800] ;  /* 0x00880000d910783b */ /* 0x000fe20000004200 */
[--C-:B------:R-:W-:Y:S02]  /*d470*/  FFMA.FTZ R180, R220, c[0x0][0x23c], -R2.reuse ;  /* 0x00008f00dcb47a23 */ /* 0x100fe40000010802 */
[--C-:B------:R-:W-:Y:S02]  /*d480*/  FFMA.FTZ R118, R118, c[0x0][0x23c], -R2.reuse ;  /* 0x00008f0076767a23 */ /* 0x100fe40000010802 */
[----:B------:R-:W-:-:S02]  /*d490*/  FFMA.FTZ R117, R117, c[0x0][0x23c], -R2 ;  /* 0x00008f0075757a23 */ /* 0x000fc40000010802 */
[--C-:B------:R-:W-:Y:S02]  /*d4a0*/  FFMA.FTZ R116, R116, c[0x0][0x23c], -R2.reuse ;  /* 0x00008f0074747a23 */ /* 0x100fe40000010802 */
[--C-:B------:R-:W-:Y:S02]  /*d4b0*/  FFMA.FTZ R31, R31, c[0x0][0x23c], -R2.reuse ;  /* 0x00008f001f1f7a23 */ /* 0x100fe40000010802 */
[--C-:B-1----:R-:W-:Y:S02]  /*d4c0*/  FFMA.FTZ R7, R165, c[0x0][0x23c], -R2.reuse ;  /* 0x00008f00a5077a23 */ /* 0x102fe40000010802 */
[--C-:B------:R-:W-:Y:S02]  /*d4d0*/  FFMA.FTZ R142, R172, c[0x0][0x23c], -R2.reuse ;  /* 0x00008f00ac8e7a23 */ /* 0x100fe40000010802 */
[----:B------:R1:W-:Y:S01]  /*d4e0*/  MUFU.EX2 R202, R7 ;  /* 0x0000000700ca7308 */ /* 0x0003e20000000800 */
        /* <DEDUP_REMOVED lines=13> */
[----:B-1----:R-:W-:Y:S01]  /*d5c0*/  FFMA.FTZ R7, R23, c[0x0][0x23c], -R2 ;  /* 0x00008f0017077a23 */ /* 0x002fe20000010802 */
[----:B------:R-:W-:Y:S01]  /*d5d0*/  MOV R175, R227 ;  /* 0x000000e300af7202 */ /* 0x000fe20000000f00 */
[----:B------:R-:W-:-:S02]  /*d5e0*/  FFMA.FTZ R28, R249, c[0x0][0x23c], -R0 ;  /* 0x00008f00f91c7a23 */ /* 0x000fc40000010800 */
[--C-:B------:R-:W-:Y:S02]  /*d5f0*/  FFMA.FTZ R27, R240, c[0x0][0x23c], -R0.reuse ;  /* 0x00008f00f01b7a23 */ /* 0x100fe40000010800 */
[----:B----4-:R-:W-:Y:S01]  /*d600*/  IMAD.MOV.U32 R240, RZ, RZ, R15 ;  /* 0x000000fffff07224 */ /* 0x010fe200078e000f */
[----:B------:R-:W-:Y:S01]  /*d610*/  MOV R171, R136 ;  /* 0x0000008800ab7202 */ /* 0x000fe20000000f00 */
        /* <DEDUP_REMOVED lines=18> */
[----:B------:R-:W-:Y:S01]  /*d740*/  FFMA.FTZ R198, R85, c[0x0][0x23c], -R0 ;  /* 0x00008f0055c67a23 */ /* 0x000fe20000010800 */
[----:B------:R-:W-:Y:S01]  /*d750*/  MOV R101, R226 ;  /* 0x000000e200657202 */ /* 0x000fe20000000f00 */
[--C-:B------:R-:W-:Y:S01]  /*d760*/  FFMA.FTZ R125, R211, c[0x0][0x23c], -R5.reuse ;  /* 0x00008f00d37d7a23 */ /* 0x100fe20000010805 */
[----:B------:R-:W-:Y:S01]  /*d770*/  MOV R190, R171 ;  /* 0x000000ab00be7202 */ /* 0x000fe20000000f00 */
[----:B------:R-:W-:Y:S01]  /*d780*/  FFMA.FTZ R30, R243, c[0x0][0x23c], -R5 ;  /* 0x00008f00f31e7a23 */ /* 0x000fe20000010805 */
[----:B------:R-:W-:Y:S01]  /*d790*/  MOV R108, R158 ;  /* 0x0000009e006c7202 */ /* 0x000fe20000000f00 */
[----:B------:R-:W-:-:S02]  /*d7a0*/  IMAD.MOV.U32 R188, RZ, RZ, R155 ;  /* 0x000000ffffbc7224 */ /* 0x000fc400078e009b */
[----:B------:R-:W-:Y:S02]  /*d7b0*/  IMAD.MOV.U32 R109, RZ, RZ, R134 ;  /* 0x000000ffff6d7224 */ /* 0x000fe400078e0086 */
[--C-:B------:R-:W-:Y:S02]  /*d7c0*/  FFMA.FTZ R25, R250, c[0x0][0x23c], -R5.reuse ;  /* 0x00008f00fa197a23 */ /* 0x100fe40000010805 */
[----:B------:R-:W-:Y:S02]  /*d7d0*/  FFMA.FTZ R24, R251, c[0x0][0x23c], -R5 ;  /* 0x00008f00fb187a23 */ /* 0x000fe40000010805 */
[----:B------:R-:W-:Y:S02]  /*d7e0*/  IMAD.MOV.U32 R243, RZ, RZ, R9 ;  /* 0x000000fffff37224 */ /* 0x000fe400078e0009 */
[----:B------:R-:W-:Y:S02]  /*d7f0*/  FFMA.FTZ R131, R131, c[0x0][0x23c], -R5 ;  /* 0x00008f0083837a23 */ /* 0x000fe40000010805 */
[----:B--2---:R-:W-:Y:S01]  /*d800*/  FFMA.FTZ R8, R186, c[0x0][0x23c], -R4 ;  /* 0x00008f00ba087a23 */ /* 0x004fe20000010804 */
[----:B------:R-:W-:Y:S01]  /*d810*/  MOV R186, R187 ;  /* 0x000000bb00ba7202 */ /* 0x000fe20000000f00 */
[----:B------:R-:W-:-:S02]  /*d820*/  IMAD.MOV.U32 R187, RZ, RZ, R6 ;  /* 0x000000ffffbb7224 */ /* 0x000fc400078e0006 */
[--C-:B------:R-:W-:Y:S02]  /*d830*/  FFMA.FTZ R6, R229, c[0x0][0x23c], -R4.reuse ;  /* 0x00008f00e5067a23 */ /* 0x100fe40000010804 */
[--C-:B------:R-:W-:Y:S01]  /*d840*/  FFMA.FTZ R3, R186, c[0x0][0x23c], -R4.reuse ;  /* 0x00008f00ba037a23 */ /* 0x100fe20000010804 */
[----:B------:R1:W-:Y:S01]  /*d850*/  MUFU.EX2 R11, R8 ;  /* 0x00000008000b7308 */ /* 0x0003e20000000800 */
[----:B------:R-:W-:Y:S02]  /*d860*/  FFMA.FTZ R147, R187, c[0x0][0x23c], -R4 ;  /* 0x00008f00bb937a23 */ /* 0x000fe40000010804 */
[--C-:B------:R-:W-:Y:S02]  /*d870*/  FFMA.FTZ R132, R132, c[0x0][0x23c], -R5.reuse ;  /* 0x00008f0084847a23 */ /* 0x100fe40000010805 */
[--C-:B------:R-:W-:Y:S02]  /*d880*/  FFMA.FTZ R207, R207, c[0x0][0x23c], -R5.reuse ;  /* 0x00008f00cfcf7a23 */ /* 0x100fe40000010805 */
[--C-:B------:R-:W-:Y:S01]  /*d890*/  FFMA.FTZ R206, R206, c[0x0][0x23c], -R5.reuse ;  /* 0x00008f00cece7a23 */ /* 0x100fe20000010805 */
[----:B------:R2:W4:Y:S01]  /*d8a0*/  MUFU.EX2 R10, R6 ;  /* 0x00000006000a7308 */ /* 0x0005220000000800 */
[----:B------:R-:W-:-:S02]  /*d8b0*/  FFMA.FTZ R134, R208, c[0x0][0x23c], -R5 ;  /* 0x00008f00d0867a23 */ /* 0x000fc40000010805 */
[--C-:B------:R-:W-:Y:S02]  /*d8c0*/  FFMA.FTZ R205, R205, c[0x0][0x23c], -R5.reuse ;  /* 0x00008f00cdcd7a23 */ /* 0x100fe40000010805 */
[--C-:B------:R-:W-:Y:S02]  /*d8d0*/  FFMA.FTZ R160, R103, c[0x0][0x23c], -R5.reuse ;  /* 0x00008f0067a07a23 */ /* 0x100fe40000010805 */
[--C-:B------:R-:W-:Y:S01]  /*d8e0*/  FFMA.FTZ R189, R74, c[0x0][0x23c], -R5.reuse ;  /* 0x00008f004abd7a23 */ /* 0x100fe20000010805 */
[----:B------:R3:W-:Y:S01]  /*d8f0*/  MUFU.EX2 R14, R3 ;  /* 0x00000003000e7308 */ /* 0x0007e20000000800 */
[----:B-1----:R-:W-:Y:S02]  /*d900*/  FFMA.FTZ R8, R214, c[0x0][0x23c], -R4 ;  /* 0x00008f00d6087a23 */ /* 0x002fe40000010804 */
[--C-:B------:R-:W-:Y:S02]  /*d910*/  FFMA.FTZ R191, R72, c[0x0][0x23c], -R5.reuse ;  /* 0x00008f0048bf7a23 */ /* 0x100fe40000010805 */
[----:B------:R-:W-:-:S02]  /*d920*/  FFMA.FTZ R195, R86, c[0x0][0x23c], -R5 ;  /* 0x00008f0056c37a23 */ /* 0x000fc40000010805 */
[--C-:B------:R-:W-:Y:S02]  /*d930*/  FFMA.FTZ R199, R87, c[0x0][0x23c], -R5.reuse ;  /* 0x00008f0057c77a23 */ /* 0x100fe40000010805 */
[--C-:B------:R-:W-:Y:S02]  /*d940*/  FFMA.FTZ R155, R110, c[0x0][0x23c], -R5.reuse ;  /* 0x00008f006e9b7a23 */ /* 0x100fe40000010805 */
[--C-:B------:R-:W-:Y:S02]  /*d950*/  FFMA.FTZ R158, R102, c[0x0][0x23c], -R5.reuse ;  /* 0x00008f00669e7a23 */ /* 0x100fe40000010805 */
[----:B------:R-:W-:Y:S01]  /*d960*/  FFMA.FTZ R171, R76, c[0x0][0x23c], -R5 ;  /* 0x00008f004cab7a23 */ /* 0x000fe20000010805 */
[----:B------:R-:W-:Y:S01]  /*d970*/  MOV R100, R228 ;  /* 0x000000e400647202 */ /* 0x000fe20000000f00 */
[--C-:B--2---:R-:W-:Y:S01]  /*d980*/  FFMA.FTZ R6, R176, c[0x0][0x23c], -R2.reuse ;  /* 0x00008f00b0067a23 */ /* 0x104fe20000010802 */
[----:B------:R-:W-:Y:S01]  /*d990*/  MUFU.EX2 R215, R29 ;  /* 0x0000001d00d77308 */ /* 0x000fe20000000800 */
[--C-:B------:R-:W-:Y:S01]  /*d9a0*/  FFMA.FTZ R4, R177, c[0x0][0x23c], -R2.reuse ;  /* 0x00008f00b1047a23 */ /* 0x100fe20000010802 */
[----:B------:R1:W5:Y:S01]  /*d9b0*/  LDL.LU R229, [R1+0xf4] ;  /* 0x0000f40001e57983 */ /* 0x0003620000300800 */
[----:B---3--:R-:W-:-:S05]  /*d9c0*/  FFMA.FTZ R3, R178, c[0x0][0x23c], -R2 ;  /* 0x00008f00b2037a23 */ /* 0x008fca0000010802 */
[----:B------:R-:W2:Y:S01]  /*d9d0*/  MUFU.EX2 R6, R6 ;  /* 0x0000000600067308 */ /* 0x000ea20000000800 */
[----:B------:R-:W-:-:S07]  /*d9e0*/  FFMA.FTZ R214, R246, c[0x0][0x23c], -R2 ;  /* 0x00008f00f6d67a23 */ /* 0x000fce0000010802 */
[----:B------:R3:W1:Y:S08]  /*d9f0*/  MUFU.EX2 R13, R4 ;  /* 0x00000004000d7308 */ /* 0x0006700000000800 */
[----:B------:R1:W1:Y:S01]  /*da00*/  MUFU.EX2 R12, R3 ;  /* 0x00000003000c7308 */ /* 0x0002620000000800 */
[----:B----4-:R-:W-:Y:S01]  /*da10*/  MOV R246, R10 ;  /* 0x0000000a00f67202 */ /* 0x010fe20000000f00 */
[----:B------:R-:W-:-:S02]  /*da20*/  FFMA.FTZ R178, R157, c[0x0][0x23c], -R2 ;  /* 0x00008f009db27a23 */ /* 0x000fc40000010802 */
[----:B------:R-:W-:Y:S02]  /*da30*/  FFMA.FTZ R10, R22, c[0x0][0x23c], -R2 ;  /* 0x00008f00160a7a23 */ /* 0x000fe40000010802 */
[--C-:B------:R-:W-:Y:S01]  /*da40*/  FFMA.FTZ R2, R127, c[0x0][0x23c], -R0.reuse ;  /* 0x00008f007f027a23 */ /* 0x100fe20000010800 */
[----:B--2---:R-:W-:Y:S01]  /*da50*/  MOV R245, R6 ;  /* 0x0000000600f57202 */ /* 0x004fe20000000f00 */
[--C-:B---3--:R-:W-:Y:S01]  /*da60*/  FFMA.FTZ R4, R212, c[0x0][0x23c], -R0.reuse ;  /* 0x00008f00d4047a23 */ /* 0x108fe20000010800 */
[----:B-1----:R-:W-:Y:S01]  /*da70*/  MOV R249, R13 ;  /* 0x0000000d00f97202 */ /* 0x002fe20000000f00 */
[----:B------:R-:W-:Y:S01]  /*da80*/  FFMA.FTZ R6, R213, c[0x0][0x23c], -R0 ;  /* 0x00008f00d5067a23 */ /* 0x000fe20000010800 */
[----:B------:R1:W-:Y:S01]  /*da90*/  MUFU.EX2 R227, R2 ;  /* 0x0000000200e37308 */ /* 0x0003e20000000800 */
[----:B------:R-:W-:Y:S01]  /*daa0*/  IMAD.MOV.U32 R177, RZ, RZ, R26 ;  /* 0x000000ffffb17224 */ /* 0x000fe200078e001a */
[----:B------:R-:W-:Y:S01]  /*dab0*/  MOV R211, R11 ;  /* 0x0000000b00d37202 */ /* 0x000fe20000000f00 */
[----:B------:R-:W-:Y:S01]  /*dac0*/  FFMA.FTZ R3, R210, c[0x0][0x23c], -R0 ;  /* 0x00008f00d2037a23 */ /* 0x000fe20000010800 */
[----:B------:R-:W-:Y:S04]  /*dad0*/  LDSM.16.MT88.4 R20, [R219+0x8800] ;  /* 0x00880000db14783b */ /* 0x000fe80000004200 */
[----:B------:R2:W-:Y:S01]  /*dae0*/  MUFU.EX2 R213, R4 ;  /* 0x0000000400d57308 */ /* 0x0005e20000000800 */
[----:B-1----:R-:W-:-:S02]  /*daf0*/  FFMA.FTZ R2, R236, c[0x0][0x23c], -R5 ;  /* 0x00008f00ec027a23 */ /* 0x002fc40000010805 */
[----:B------:R-:W-:Y:S02]  /*db00*/  IMAD.MOV.U32 R236, RZ, RZ, R12 ;  /* 0x000000ffffec7224 */ /* 0x000fe400078e000c */
[----:B--2---:R-:W-:Y:S01]  /*db10*/  FFMA.FTZ R4, R239, c[0x0][0x23c], -R5 ;  /* 0x00008f00ef047a23 */ /* 0x004fe20000010805 */
[----:B------:R-:W-:Y:S02]  /*db20*/  MOV R239, R14 ;  /* 0x0000000e00ef7202 */ /* 0x000fe40000000f00 */
[----:B------:R-:W1:Y:S01]  /*db30*/  LDSM.16.MT88.4 R12, [R216+0x8800] ;  /* 0x00880000d80c783b */ /* 0x000e620000004200 */
[--C-:B------:R-:W-:Y:S01]  /*db40*/  FFMA.FTZ R26, R241, c[0x0][0x23c], -R0.reuse ;  /* 0x00008f00f11a7a23 */ /* 0x100fe20000010800 */
[----:B------:R2:W-:Y:S01]  /*db50*/  MUFU.EX2 R212, R3 ;  /* 0x0000000300d47308 */ /* 0x0005e20000000800 */
[--C-:B------:R-:W-:Y:S02]  /*db60*/  FFMA.FTZ R157, R75, c[0x0][0x23c], -R0.reuse ;  /* 0x00008f004b9d7a23 */ /* 0x100fe40000010800 */
[----:B------:R-:W-:-:S02]  /*db70*/  FFMA.FTZ R176, R93, c[0x0][0x23c], -R0 ;  /* 0x00008f005db07a23 */ /* 0x000fc40000010800 */
[----:B------:R-:W-:-:S03]  /*db80*/  FFMA.FTZ R0, R244, c[0x0][0x23c], -R5 ;  /* 0x00008f00f4007a23 */ /* 0x000fc60000010805 */
[----:B------:R-:W3:Y:S01]  /*db90*/  MUFU.EX2 R187, R6 ;  /* 0x0000000600bb7308 */ /* 0x000ee20000000800 */
[----:B--2---:R-:W-:-:S07]  /*dba0*/  FFMA.FTZ R3, R238, c[0x0][0x23c], -R5 ;  /* 0x00008f00ee037a23 */ /* 0x004fce0000010805 */
[----:B------:R2:W-:Y:S08]  /*dbb0*/  MUFU.EX2 R186, R0 ;  /* 0x0000000000ba7308 */ /* 0x0005f00000000800 */
[----:B------:R3:W4:Y:S08]  /*dbc0*/  MUFU.EX2 R210, R4 ;  /* 0x0000000400d27308 */ /* 0x0007300000000800 */
[----:B------:R-:W-:Y:S08]  /*dbd0*/  MUFU.EX2 R203, R3 ;  /* 0x0000000300cb7308 */ /* 0x000ff00000000800 */
[----:B------:R-:W1:Y:S01]  /*dbe0*/  MUFU.EX2 R226, R2 ;  /* 0x0000000200e27308 */ /* 0x000e620000000800 */
[--C-:B--2---:R-:W-:Y:S01]  /*dbf0*/  FFMA.FTZ R0, R242, c[0x0][0x23c], -R5.reuse ;  /* 0x00008f00f2007a23 */ /* 0x104fe20000010805 */
[----:B------:R-:W-:Y:S01]  /*dc00*/  MOV R248, R177 ;  /* 0x000000b100f87202 */ /* 0x000fe20000000f00 */
[----:B------:R-:W-:Y:S01]  /*dc10*/  IMAD.MOV.U32 R242, RZ, RZ, R170 ;  /* 0x000000fffff27224 */ /* 0x000fe200078e00aa */
[----:B------:R-:W-:Y:S01]  /*dc20*/  MOV R238, R175 ;  /* 0x000000af00ee7202 */ /* 0x000fe20000000f00 */
[--C-:B------:R-:W-:Y:S01]  /*dc30*/  FFMA.FTZ R127, R209, c[0x0][0x23c], -R5.reuse ;  /* 0x00008f00d17f7a23 */ /* 0x100fe20000010805 */
[----:B------:R-:W-:Y:S01]  /*dc40*/  MOV R75, R154 ;  /* 0x0000009a004b7202 */ /* 0x000fe20000000f00 */
[----:B------:R-:W-:Y:S01]  /*dc50*/  IMAD.MOV.U32 R241, RZ, RZ, R8 ;  /* 0x000000fffff17224 */ /* 0x000fe200078e0008 */
[----:B------:R-:W-:Y:S01]  /*dc60*/  MOV R244, R10 ;  /* 0x0000000a00f47202 */ /* 0x000fe20000000f00 */
[--C-:B------:R-:W-:Y:S01]  /*dc70*/  FFMA.FTZ R154, R111, c[0x0][0x23c], -R5.reuse ;  /* 0x00008f006f9a7a23 */ /* 0x100fe20000010805 */
[----:B------:R-:W-:Y:S01]  /*dc80*/  MOV R209, R7 ;  /* 0x0000000700d17202 */ /* 0x000fe20000000f00 */
[--C-:B------:R-:W-:Y:S01]  /*dc90*/  FFMA.FTZ R170, R78, c[0x0][0x23c], -R5.reuse ;  /* 0x00008f004eaa7a23 */ /* 0x100fe20000010805 */
[----:B------:R-:W-:Y:S01]  /*dca0*/  F2FP.PACK_AB R8, R240, R211 ;  /* 0x000000d3f008723e */ /* 0x000fe200000000ff */
[--C-:B------:R-:W-:Y:S01]  /*dcb0*/  FFMA.FTZ R175, R94, c[0x0][0x23c], -R5.reuse ;  /* 0x00008f005eaf7a23 */ /* 0x100fe20000010805 */
[----:B------:R-:W-:Y:S01]  /*dcc0*/  F2FP.PACK_AB R9, R245, R202 ;  /* 0x000000caf509723e */ /* 0x000fe200000000ff */
[----:B------:R-:W-:Y:S01]  /*dcd0*/  FFMA.FTZ R177, R95, c[0x0][0x23c], -R5 ;  /* 0x00008f005fb17a23 */ /* 0x000fe20000010805 */
[----:B------:R-:W-:-:S02]  /*dce0*/  F2FP.PACK_AB R10, R239, R246 ;  /* 0x000000f6ef0a723e */ /* 0x000fc400000000ff */
[----:B------:R-:W-:Y:S02]  /*dcf0*/  F2FP.PACK_AB R11, R236, R249 ;  /* 0x000000f9ec0b723e */ /* 0x000fe400000000ff */
[----:B---3--:R-:W-:Y:S02]  /*dd00*/  F2FP.PACK_AB R4, R213, R187 ;  /* 0x000000bbd504723e */ /* 0x008fe400000000ff */
[----:B----4-:R-:W-:Y:S02]  /*dd10*/  F2FP.PACK_AB R5, R210, R186 ;  /* 0x000000bad205723e */ /* 0x010fe400000000ff */
[----:B------:R-:W-:Y:S02]  /*dd20*/  F2FP.PACK_AB R6, R227, R212 ;  /* 0x000000d4e306723e */ /* 0x000fe400000000ff */
[----:B-1----:R-:W-:Y:S01]  /*dd30*/  F2FP.PACK_AB R7, R226, R203 ;  /* 0x000000cbe207723e */ /* 0x002fe200000000ff */
[-C--:B------:R-:W-:Y:S08]  /*dd40*/  HMMA.16816.F32 R112, R8, R12.reuse, R112 ;  /* 0x0000000c0870723c */ /* 0x080ff00000001870 */
[C---:B------:R-:W-:Y:S08]  /*dd50*/  HMMA.16816.F32 R56, R4.reuse, R12, R56 ;  /* 0x0000000c0438723c */ /* 0x040ff00000001838 */
[-C--:B------:R-:W-:Y:S08]  /*dd60*/  HMMA.16816.F32 R52, R4, R14.reuse, R52 ;  /* 0x0000000e0434723c */ /* 0x080ff00000001834 */
[----:B------:R-:W-:Y:S01]  /*dd70*/  HMMA.16816.F32 R148, R8, R14, R148 ;  /* 0x0000000e0894723c */ /* 0x000fe20000001894 */
[----:B------:R-:W1:Y:S07]  /*dd80*/  LDSM.16.MT88.4 R12, [R218+0x8800] ;  /* 0x00880000da0c783b */ /* 0x000e6e0000004200 */
[C---:B------:R-:W-:Y:S08]  /*dd90*/  HMMA.16816.F32 R48, R4.reuse, R20, R48 ;  /* 0x000000140430723c */ /* 0x040ff00000001830 */
[----:B------:R-:W-:Y:S08]  /*dda0*/  HMMA.16816.F32 R44, R4, R22, R44 ;  /* 0x00000016042c723c */ /* 0x000ff0000000182c */
[C---:B------:R-:W-:Y:S08]  /*ddb0*/  HMMA.16816.F32 R80, R8.reuse, R20, R80 ;  /* 0x000000140850723c */ /* 0x040ff00000001850 */
[----:B------:R-:W-:Y:S01]  /*ddc0*/  HMMA.16816.F32 R88, R8, R22, R88 ;  /* 0x000000160858723c */ /* 0x000fe20000001858 */
[----:B------:R-:W2:Y:S01]  /*ddd0*/  LDSM.16.MT88.4 R20, [R216+0x9000] ;  /* 0x00900000d814783b */ /* 0x000ea20000004200 */
[----:B------:R3:W-:Y:S06]  /*dde0*/  MUFU.EX2 R228, R28 ;  /* 0x0000001c00e47308 */ /* 0x0007ec0000000800 */
[C---:B------:R-:W-:Y:S02]  /*ddf0*/  HMMA.16816.F32 R40, R4.reuse, R16, R40 ;  /* 0x000000100428723c */ /* 0x040fe40000001828 */
[----:B------:R4:W1:Y:S06]  /*de00*/  MUFU.EX2 R2, R26 ;  /* 0x0000001a00027308 */ /* 0x00086c0000000800 */
[----:B------:R-:W-:Y:S01]  /*de10*/  HMMA.16816.F32 R36, R4, R18, R36 ;  /* 0x000000120424723c */ /* 0x000fe20000001824 */
[----:B---3--:R-:W-:-:S07]  /*de20*/  MOV R28, R241 ;  /* 0x000000f1001c7202 */ /* 0x008fce0000000f00 */
[----:B------:R-:W-:Y:S01]  /*de30*/  HMMA.16816.F32 R96, R8, R16, R96 ;  /* 0x000000100860723c */ /* 0x000fe20000001860 */
[----:B------:R3:W-:Y:S01]  /*de40*/  MUFU.EX2 R241, R27 ;  /* 0x0000001b00f17308 */ /* 0x0007e20000000800 */
[----:B----4-:R-:W-:-:S06]  /*de50*/  IMAD.MOV.U32 R26, RZ, RZ, R223 ;  /* 0x000000ffff1a7224 */ /* 0x010fcc00078e00df */
[----:B------:R-:W-:Y:S01]  /*de60*/  HMMA.16816.F32 R104, R8, R18, R104 ;  /* 0x000000120868723c */ /* 0x000fe20000001868 */
[----:B------:R-:W4:Y:S01]  /*de70*/  LDSM.16.MT88.4 R16, [R219+0x9000] ;  /* 0x00900000db10783b */ /* 0x000f220000004200 */
[----:B------:R-:W-:Y:S06]  /*de80*/  MUFU.EX2 R223, R24 ;  /* 0x0000001800df7308 */ /* 0x000fec0000000800 */
[C---:B-1----:R-:W-:Y:S01]  /*de90*/  HMMA.16816.F32 R60, R4.reuse, R12, R60 ;  /* 0x0000000c043c723c */ /* 0x042fe2000000183c */
[----:B---3--:R-:W-:Y:S01]  /*dea0*/  MOV R27, R214 ;  /* 0x000000d6001b7202 */ /* 0x008fe20000000f00 */
[----:B------:R-:W-:Y:S06]  /*deb0*/  MUFU.EX2 R29, R0 ;  /* 0x00000000001d7308 */ /* 0x000fec0000000800 */
[----:B------:R-:W-:Y:S02]  /*dec0*/  HMMA.16816.F32 R32, R4, R14, R32 ;  /* 0x0000000e0420723c */ /* 0x000fe40000001820 */
[----:B------:R1:W3:Y:S06]  /*ded0*/  MUFU.EX2 R214, R25 ;  /* 0x0000001900d67308 */ /* 0x0002ec0000000800 */
[C---:B------:R-:W-:Y:S02]  /*dee0*/  HMMA.16816.F32 R92, R8.reuse, R12, R68 ;  /* 0x0000000c085c723c */ /* 0x040fe40000001844 */
[----:B------:R-:W2:Y:S06]  /*def0*/  MUFU.EX2 R30, R30 ;  /* 0x0000001e001e7308 */ /* 0x000eac0000000800 */
[----:B------:R-:W-:Y:S01]  /*df00*/  HMMA.16816.F32 R76, R8, R14, R64 ;  /* 0x0000000e084c723c */ /* 0x000fe20000001840 */
[----:B------:R-:W4:Y:S04]  /*df10*/  LDSM.16.MT88.4 R12, [R217+0x9000] ;  /* 0x00900000d90c783b */ /* 0x000f280000004200 */
[----:B------:R-:W4:Y:S01]  /*df20*/  LDSM.16.MT88.4 R8, [R218+0x9000] ;  /* 0x00900000da08783b */ /* 0x000f220000004200 */
[----:B-1----:R-:W-:-:S02]  /*df30*/  MOV R25, R2 ;  /* 0x0000000200197202 */ /* 0x002fc40000000f00 */
[----:B------:R-:W-:Y:S02]  /*df40*/  F2FP.PACK_AB R4, R228, R215 ;  /* 0x000000d7e404723e */ /* 0x000fe400000000ff */
[----:B---3--:R-:W-:Y:S02]  /*df50*/  F2FP.PACK_AB R5, R223, R214 ;  /* 0x000000d6df05723e */ /* 0x008fe400000000ff */
[----:B------:R-:W-:Y:S02]  /*df60*/  F2FP.PACK_AB R6, R25, R241 ;  /* 0x000000f11906723e */ /* 0x000fe400000000ff */
[----:B--2---:R-:W-:Y:S01]  /*df70*/  F2FP.PACK_AB R7, R30, R29 ;  /* 0x0000001d1e07723e */ /* 0x004fe200000000ff */
[----:B------:R-:W-:Y:S01]  /*df80*/  IMAD.MOV.U32 R0, RZ, RZ, R100 ;  /* 0x000000ffff007224 */ /* 0x000fe200078e0064 */
[----:B------:R-:W-:Y:S02]  /*df90*/  MOV R24, R101 ;  /* 0x0000006500187202 */ /* 0x000fe40000000f00 */
[----:B------:R-:W-:-:S02]  /*dfa0*/  MOV R3, R109 ;  /* 0x0000006d00037202 */ /* 0x000fc40000000f00 */
[----:B------:R-:W-:Y:S01]  /*dfb0*/  MOV R2, R108 ;  /* 0x0000006c00027202 */ /* 0x000fe20000000f00 */
[C---:B------:R-:W-:Y:S01]  /*dfc0*/  HMMA.16816.F32 R100, R4.reuse, R22, R52 ;  /* 0x000000160464723c */ /* 0x040fe20000001834 */
[----:B------:R-:W-:Y:S06]  /*dfd0*/  MUFU.EX2 R208, R119 ;  /* 0x0000007700d07308 */ /* 0x000fec0000000800 */
[----:B------:R-:W-:Y:S01]  /*dfe0*/  MOV R54, R222 ;  /* 0x000000de00367202 */ /* 0x000fe20000000f00 */
[C---:B------:R-:W-:Y:S01]  /*dff0*/  HMMA.16816.F32 R108, R4.reuse, R20, R56 ;  /* 0x00000014046c723c */ /* 0x040fe20000001838 */
[----:B------:R-:W-:Y:S01]  /*e000*/  MOV R55, R225 ;  /* 0x000000e100377202 */ /* 0x000fe20000000f00 */
[----:B------:R-:W-:Y:S05]  /*e010*/  MUFU.EX2 R222, R120 ;  /* 0x0000007800de7308 */ /* 0x000fea0000000800 */
[----:B------:R-:W-:Y:S01]  /*e020*/  MOV R57, R188 ;  /* 0x000000bc00397202 */ /* 0x000fe20000000f00 */
[----:B------:R-:W-:Y:S01]  /*e030*/  IMAD.MOV.U32 R59, RZ, RZ, R139 ;  /* 0x000000ffff3b7224 */ /* 0x000fe200078e008b */
[----:B------:R-:W-:Y:S01]  /*e040*/  MOV R58, R190 ;  /* 0x000000be003a7202 */ /* 0x000fe20000000f00 */
[----:B------:R-:W-:Y:S08]  /*e050*/  MUFU.EX2 R225, R121 ;  /* 0x0000007900e17308 */ /* 0x000ff00000000800 */
[----:B------:R-:W-:Y:S08]  /*e060*/  MUFU.EX2 R190, R122 ;  /* 0x0000007a00be7308 */ /* 0x000ff00000000800 */
[----:B------:R-:W-:Y:S08]  /*e070*/  MUFU.EX2 R188, R118 ;  /* 0x0000007600bc7308 */ /* 0x000ff00000000800 */
[----:B------:R-:W1:Y:S08]  /*e080*/  MUFU.EX2 R250, R117 ;  /* 0x0000007500fa7308 */ /* 0x000e700000000800 */
[----:B------:R2:W-:Y:S08]  /*e090*/  MUFU.EX2 R251, R116 ;  /* 0x0000007400fb7308 */ /* 0x0005f00000000800 */
[----:B------:R-:W3:Y:S01]  /*e0a0*/  MUFU.EX2 R139, R31 ;  /* 0x0000001f008b7308 */ /* 0x000ee20000000800 */
[----:B------:R-:W-:Y:S01]  /*e0b0*/  IMAD.MOV.U32 R56, RZ, RZ, R75 ;  /* 0x000000ffff387224 */ /* 0x000fe200078e004b */
[C---:B----4-:R-:W-:Y:S08]  /*e0c0*/  HMMA.16816.F32 R84, R4.reuse, R16, R48 ;  /* 0x000000100454723c */ /* 0x050ff00000001830 */
[C---:B------:R-:W-:Y:S08]  /*e0d0*/  HMMA.16816.F32 R72, R4.reuse, R18, R44 ;  /* 0x000000120448723c */ /* 0x040ff0000000182c */
[C---:B------:R-:W-:Y:S08]  /*e0e0*/  HMMA.16816.F32 R68, R4.reuse, R12, R40 ;  /* 0x0000000c0444723c */ /* 0x040ff00000001828 */
[C---:B------:R-:W-:Y:S08]  /*e0f0*/  HMMA.16816.F32 R64, R4.reuse, R14, R36 ;  /* 0x0000000e0440723c */ /* 0x040ff00000001824 */
[C---:B------:R-:W-:Y:S08]  /*e100*/  HMMA.16816.F32 R60, R4.reuse, R8, R60 ;  /* 0x00000008043c723c */ /* 0x040ff0000000183c */
[----:B------:R-:W-:Y:S07]  /*e110*/  HMMA.16816.F32 R48, R4, R10, R32 ;  /* 0x0000000a0430723c */ /* 0x000fee0000001820 */
[----:B------:R-:W-:Y:S01]  /*e120*/  FADD.FTZ R4, R55, R54 ;  /* 0x0000003637047221 */ /* 0x000fe20000010000 */
[----:B-1----:R-:W-:-:S02]  /*e130*/  F2FP.PACK_AB R5, R250, R188 ;  /* 0x000000bcfa05723e */ /* 0x002fc400000000ff */
[----:B------:R-:W-:Y:S01]  /*e140*/  F2FP.PACK_AB R6, R208, R222 ;  /* 0x000000ded006723e */ /* 0x000fe200000000ff */
[----:B--2---:R-:W-:Y:S01]  /*e150*/  FADD.FTZ R116, R57, R4 ;  /* 0x0000000439747221 */ /* 0x004fe20000010000 */
[----:B------:R-:W-:Y:S02]  /*e160*/  F2FP.PACK_AB R4, R225, R190 ;  /* 0x000000bee104723e */ /* 0x000fe400000000ff */
[----:B---3--:R-:W-:Y:S01]  /*e170*/  F2FP.PACK_AB R7, R139, R251 ;  /* 0x000000fb8b07723e */ /* 0x008fe200000000ff */
[----:B------:R-:W-:Y:S02]  /*e180*/  FADD.FTZ R3, R3, R56 ;  /* 0x0000003803037221 */ /* 0x000fe40000010000 */
[----:B------:R-:W-:Y:S02]  /*e190*/  FADD.FTZ R2, R2, R124 ;  /* 0x0000007c02027221 */ /* 0x000fe40000010000 */
[----:B------:R-:W-:Y:S01]  /*e1a0*/  FADD.FTZ R0, R0, R123 ;  /* 0x0000007b00007221 */ /* 0x000fe20000010000 */
[----:B------:R-:W-:Y:S01]  /*e1b0*/  MOV R118, R30 ;  /* 0x0000001e00767202 */ /* 0x000fe20000000f00 */
[----:B------:R-:W-:Y:S01]  /*e1c0*/  FADD.FTZ R3, R58, R3 ;  /* 0x000000033a037221 */ /* 0x000fe20000010000 */
[----:B------:R-:W-:Y:S01]  /*e1d0*/  HMMA.16816.F32 R52, R4, R22, R148 ;  /* 0x000000160434723c */ /* 0x000fe20000001894 */
[----:B------:R-:W-:Y:S01]  /*e1e0*/  FADD.FTZ R2, R59, R2 ;  /* 0x000000023b027221 */ /* 0x000fe20000010000 */
[----:B------:R-:W-:Y:S01]  /*e1f0*/  MOV R117, R26 ;  /* 0x0000001a00757202 */ /* 0x000fe20000000f00 */
[----:B------:R-:W-:-:S02]  /*e200*/  FADD.FTZ R0, R24, R0 ;  /* 0x0000000018007221 */ /* 0x000fc40000010000 */
[----:B------:R-:W-:Y:S02]  /*e210*/  IMAD.MOV.U32 R119, RZ, RZ, R25 ;  /* 0x000000ffff777224 */ /* 0x000fe400078e0019 */
[----:B------:R-:W-:Y:S01]  /*e220*/  MOV R151, R28 ;  /* 0x0000001c00977202 */ /* 0x000fe20000000f00 */
[C---:B------:R-:W-:Y:S01]  /*e230*/  HMMA.16816.F32 R56, R4.reuse, R20, R112 ;  /* 0x000000140438723c */ /* 0x040fe20000001870 */
[----:B------:R-:W-:Y:S01]  /*e240*/  MOV R149, R29 ;  /* 0x0000001d00957202 */ /* 0x000fe20000000f00 */
[----:B------:R-:W-:Y:S02]  /*e250*/  IMAD.MOV.U32 R150, RZ, RZ, R27 ;  /* 0x000000ffff967224 */ /* 0x000fe400078e001b */
[----:B------:R-:W-:Y:S04]  /*e260*/  LDSM.16.MT88.4 R24, [R218+0x9800] ;  /* 0x00980000da18783b */ /* 0x000fe80000004200 */
[C---:B------:R-:W-:Y:S08]  /*e270*/  HMMA.16816.F32 R40, R4.reuse, R16, R80 ;  /* 0x000000100428723c */ /* 0x040ff00000001850 */
[C---:B------:R-:W-:Y:S01]  /*e280*/  HMMA.16816.F32 R36, R4.reuse, R18, R88 ;  /* 0x000000120424723c */ /* 0x040fe20000001858 */
[----:B------:R-:W1:Y:S07]  /*e290*/  LDSM.16.MT88.4 R16, [R216+0x9800] ;  /* 0x00980000d810783b */ /* 0x000e6e0000004200 */
[C---:B------:R-:W-:Y:S08]  /*e2a0*/  HMMA.16816.F32 R32, R4.reuse, R12, R96 ;  /* 0x0000000c0420723c */ /* 0x040ff00000001860 */
[C---:B------:R-:W-:Y:S01]  /*e2b0*/  HMMA.16816.F32 R20, R4.reuse, R14, R104 ;  /* 0x0000000e0414723c */ /* 0x040fe20000001868 */
[----:B------:R-:W2:Y:S07]  /*e2c0*/  LDSM.16.MT88.4 R12, [R219+0x9800] ;  /* 0x00980000db0c783b */ /* 0x000eae0000004200 */
[C---:B------:R-:W-:Y:S08]  /*e2d0*/  HMMA.16816.F32 R28, R4.reuse, R8, R92 ;  /* 0x00000008041c723c */ /* 0x040ff0000000185c */
[----:B------:R-:W-:Y:S01]  /*e2e0*/  HMMA.16816.F32 R44, R4, R10, R76 ;  /* 0x0000000a042c723c */ /* 0x000fe2000000184c */
[----:B------:R-:W3:Y:S01]  /*e2f0*/  LDSM.16.MT88.4 R8, [R217+0x9800] ;  /* 0x00980000d908783b */ /* 0x000ee20000004200 */
[----:B------:R-:W-:Y:S01]  /*e300*/  IMAD.MOV.U32 R90, RZ, RZ, R242 ;  /* 0x000000ffff5a7224 */ /* 0x000fe200078e00f2 */
[----:B------:R-:W-:Y:S01]  /*e310*/  MOV R91, R211 ;  /* 0x000000d3005b7202 */ /* 0x000fe20000000f00 */
[----:B------:R4:W-:Y:S01]  /*e320*/  MUFU.EX2 R242, R130 ;  /* 0x0000008200f27308 */ /* 0x0009e20000000800 */
[----:B------:R-:W-:Y:S01]  /*e330*/  IMAD.MOV.U32 R148, RZ, RZ, R208 ;  /* 0x000000ffff947224 */ /* 0x000fe200078e00d0 */
[----:B------:R-:W-:-:S06]  /*e340*/  MOV R88, R248 ;  /* 0x000000f800587202 */ /* 0x000fcc0000000f00 */
[----:B------:R-:W1:Y:S01]  /*e350*/  MUFU.EX2 R208, R126 ;  /* 0x0000007e00d07308 */ /* 0x000e620000000800 */
[----:B----4-:R-:W-:-:S07]  /*e360*/  IMAD.MOV.U32 R130, RZ, RZ, R224 ;  /* 0x000000ffff827224 */ /* 0x010fce00078e00e0 */
[----:B------:R-:W-:Y:S08]  /*e370*/  MUFU.EX2 R129, R129 ;  /* 0x0000008100817308 */ /* 0x000ff00000000800 */
[----:B------:R-:W-:Y:S08]  /*e380*/  MUFU.EX2 R80, R128 ;  /* 0x0000008000507308 */ /* 0x000ff00000000800 */
[----:B------:R-:W-:Y:S08]  /*e390*/  MUFU.EX2 R224, R125 ;  /* 0x0000007d00e07308 */ /* 0x000ff00000000800 */
[----:B------:R-:W4:Y:S08]  /*e3a0*/  MUFU.EX2 R248, R127 ;  /* 0x0000007f00f87308 */ /* 0x000f300000000800 */
[----:B------:R-:W-:Y:S08]  /*e3b0*/  MUFU.EX2 R131, R131 ;  /* 0x0000008300837308 */ /* 0x000ff00000000800 */
[----:B------:R-:W2:Y:S01]  /*e3c0*/  MUFU.EX2 R211, R132 ;  /* 0x0000008400d37308 */ /* 0x000ea20000000800 */
[----:B------:R-:W-:-:S02]  /*e3d0*/  MOV R83, R209 ;  /* 0x000000d100537202 */ /* 0x000fc40000000f00 */
[----:B------:R-:W-:-:S05]  /*e3e0*/  MOV R89, R238 ;  /* 0x000000ee00597202 */ /* 0x000fca0000000f00 */
[----:B------:R-:W3:Y:S01]  /*e3f0*/  MUFU.EX2 R82, R153 ;  /* 0x0000009900527308 */ /* 0x000ee20000000800 */
[----:B-1----:R-:W-:-:S07]  /*e400*/  F2FP.PACK_AB R4, R242, R208 ;  /* 0x000000d0f204723e */ /* 0x002fce00000000ff */
[----:B------:R-:W1:Y:S01]  /*e410*/  MUFU.EX2 R81, R140 ;  /* 0x0000008c00517308 */ /* 0x000e620000000800 */
[----:B----4-:R-:W-:Y:S02]  /*e420*/  F2FP.PACK_AB R5, R248, R224 ;  /* 0x000000e0f805723e */ /* 0x010fe400000000ff */
[----:B------:R-:W-:Y:S02]  /*e430*/  F2FP.PACK_AB R6, R80, R129 ;  /* 0x000000815006723e */ /* 0x000fe400000000ff */
[----:B--2---:R-:W-:-:S03]  /*e440*/  F2FP.PACK_AB R7, R211, R131 ;  /* 0x00000083d307723e */ /* 0x004fc600000000ff */
[----:B------:R-:W-:Y:S01]  /*e450*/  MUFU.EX2 R209, R152 ;  /* 0x0000009800d17308 */ /* 0x000fe20000000800 */
[----:B------:R-:W-:-:S07]  /*e460*/  FADD.FTZ R2, R89, R2 ;  /* 0x0000000259027221 */ /* 0x000fce0000010000 */
[----:B------:R-:W-:Y:S01]  /*e470*/  MUFU.EX2 R147, R147 ;  /* 0x0000009300937308 */ /* 0x000fe20000000800 */
[----:B------:R-:W-:-:S07]  /*e480*/  FADD.FTZ R0, R90, R0 ;  /* 0x000000005a007221 */ /* 0x000fce0000010000 */
[----:B------:R-:W-:Y:S08]  /*e490*/  MUFU.EX2 R238, R146 ;  /* 0x0000009200ee7308 */ /* 0x000ff00000000800 */
[----:B------:R-:W-:Y:S08]  /*e4a0*/  MUFU.EX2 R152, R143 ;  /* 0x0000008f00987308 */ /* 0x000ff00000000800 */
[----:B------:R-:W2:Y:S08]  /*e4b0*/  MUFU.EX2 R153, R142 ;  /* 0x0000008e00997308 */ /* 0x000eb00000000800 */
[----:B------:R-:W4:Y:S01]  /*e4c0*/  MUFU.EX2 R141, R141 ;  /* 0x0000008d008d7308 */ /* 0x000f220000000800 */
[----:B------:R-:W-:Y:S01]  /*e4d0*/  HMMA.16816.F32 R124, R4, R16, R108 ;  /* 0x00000010047c723c */ /* 0x000fe2000000186c */
[----:B------:R-:W-:Y:S01]  /*e4e0*/  FADD.FTZ R2, R187, R2 ;  /* 0x00000002bb027221 */ /* 0x000fe20000010000 */
[----:B---3--:R-:W-:Y:S01]  /*e4f0*/  MOV R187, R82 ;  /* 0x0000005200bb7202 */ /* 0x008fe20000000f00 */
[----:B------:R-:W-:Y:S01]  /*e500*/  FADD.FTZ R0, R186, R0 ;  /* 0x00000000ba007221 */ /* 0x000fe20000010000 */
[----:B-1----:R-:W-:-:S04]  /*e510*/  MOV R186, R81 ;  /* 0x0000005100ba7202 */ /* 0x002fc80000000f00 */
[C---:B------:R-:W-:Y:S08]  /*e520*/  HMMA.16816.F32 R120, R4.reuse, R18, R100 ;  /* 0x000000120478723c */ /* 0x040ff00000001864 */
[C---:B------:R-:W-:Y:S08]  /*e530*/  HMMA.16816.F32 R112, R4.reuse, R12, R84 ;  /* 0x0000000c0470723c */ /* 0x040ff00000001854 */
[C---:B------:R-:W-:Y:S08]  /*e540*/  HMMA.16816.F32 R108, R4.reuse, R14, R72 ;  /* 0x0000000e046c723c */ /* 0x040ff00000001848 */
[C---:B------:R-:W-:Y:S08]  /*e550*/  HMMA.16816.F32 R104, R4.reuse, R8, R68 ;  /* 0x000000080468723c */ /* 0x040ff00000001844 */
[C---:B------:R-:W-:Y:S08]  /*e560*/  HMMA.16816.F32 R100, R4.reuse, R10, R64 ;  /* 0x0000000a0464723c */ /* 0x040ff00000001840 */
[C---:B------:R-:W-:Y:S08]  /*e570*/  HMMA.16816.F32 R96, R4.reuse, R24, R60 ;  /* 0x000000180460723c */ /* 0x040ff0000000183c */
[----:B------:R-:W-:Y:S07]  /*e580*/  HMMA.16816.F32 R92, R4, R26, R48 ;  /* 0x0000001a045c723c */ /* 0x000fee0000001830 */
[----:B------:R-:W-:Y:S01]  /*e590*/  FADD.FTZ R4, R130, R116 ;  /* 0x0000007482047221 */ /* 0x000fe20000010000 */
[----:B--2---:R-:W-:-:S02]  /*e5a0*/  F2FP.PACK_AB R5, R153, R152 ;  /* 0x000000989905723e */ /* 0x004fc400000000ff */
[----:B------:R-:W-:Y:S01]  /*e5b0*/  F2FP.PACK_AB R6, R238, R147 ;  /* 0x00000093ee06723e */ /* 0x000fe200000000ff */
[----:B------:R-:W-:Y:S01]  /*e5c0*/  FADD.FTZ R132, R91, R4 ;  /* 0x000000045b847221 */ /* 0x000fe20000010000 */
[----:B------:R-:W-:Y:S02]  /*e5d0*/  F2FP.PACK_AB R4, R209, R187 ;  /* 0x000000bbd104723e */ /* 0x000fe400000000ff */
[----:B----4-:R-:W-:Y:S01]  /*e5e0*/  F2FP.PACK_AB R7, R186, R141 ;  /* 0x0000008dba07723e */ /* 0x010fe200000000ff */
[----:B------:R-:W-:Y:S01]  /*e5f0*/  FADD.FTZ R3, R88, R3 ;  /* 0x0000000358037221 */ /* 0x000fe20000010000 */
        /* <DEDUP_REMOVED lines=9> */
[----:B------:R-:W-:-:S05]  /*e690*/  MOV R72, R119 ;  /* 0x0000007700487202 */ /* 0x000fca0000000f00 */
[C---:B------:R-:W-:Y:S08]  /*e6a0*/  HMMA.16816.F32 R128, R4.reuse, R16, R56 ;  /* 0x000000100480723c */ /* 0x040ff00000001838 */
[C---:B------:R-:W-:Y:S01]  /*e6b0*/  HMMA.16816.F32 R116, R4.reuse, R18, R52 ;  /* 0x000000120474723c */ /* 0x040fe20000001834 */
[----:B------:R-:W-:Y:S07]  /*e6c0*/  LDSM.16.MT88.4 R16, [R218+0xa000] ;  /* 0x00a00000da10783b */ /* 0x000fee0000004200 */
[C---:B------:R-:W-:Y:S01]  /*e6d0*/  HMMA.16816.F32 R80, R4.reuse, R14, R36 ;  /* 0x0000000e0450723c */ /* 0x040fe20000001824 */
[----:B------:R-:W1:Y:S07]  /*e6e0*/  LDSM.16.MT88.4 R12, [R216+0xa000] ;  /* 0x00a00000d80c783b */ /* 0x000e6e0000004200 */
[C---:B------:R-:W-:Y:S08]  /*e6f0*/  HMMA.16816.F32 R32, R4.reuse, R8, R32 ;  /* 0x000000080420723c */ /* 0x040ff00000001820 */
[C---:B------:R-:W-:Y:S01]  /*e700*/  HMMA.16816.F32 R84, R4.reuse, R10, R20 ;  /* 0x0000000a0454723c */ /* 0x040fe20000001814 */
[----:B------:R-:W2:Y:S04]  /*e710*/  LDSM.16.MT88.4 R8, [R219+0xa000] ;  /* 0x00a00000db08783b */ /* 0x000ea80000004200 */
[----:B------:R-:W3:Y:S01]  /*e720*/  LDSM.16.MT88.4 R20, [R217+0xa000] ;  /* 0x00a00000d914783b */ /* 0x000ee20000004200 */
[----:B------:R-:W4:Y:S08]  /*e730*/  MUFU.EX2 R50, R144 ;  /* 0x0000009000327308 */ /* 0x000f300000000800 */
[----:B------:R-:W-:Y:S08]  /*e740*/  MUFU.EX2 R48, R135 ;  /* 0x0000008700307308 */ /* 0x000ff00000000800 */
[----:B------:R4:W1:Y:S08]  /*e750*/  MUFU.EX2 R49, R134 ;  /* 0x0000008600317308 */ /* 0x0008700000000800 */
[----:B------:R-:W1:Y:S08]  /*e760*/  MUFU.EX2 R136, R136 ;  /* 0x0000008800887308 */ /* 0x000e700000000800 */
[----:B------:R-:W-:Y:S08]  /*e770*/  MUFU.EX2 R39, R145 ;  /* 0x0000009100277308 */ /* 0x000ff00000000800 */
[----:B------:R-:W1:Y:S08]  /*e780*/  MUFU.EX2 R207, R207 ;  /* 0x000000cf00cf7308 */ /* 0x000e700000000800 */
[----:B------:R-:W-:Y:S08]  /*e790*/  MUFU.EX2 R206, R206 ;  /* 0x000000ce00ce7308 */ /* 0x000ff00000000800 */
[----:B------:R-:W2:Y:S01]  /*e7a0*/  MUFU.EX2 R205, R205 ;  /* 0x000000cd00cd7308 */ /* 0x000ea20000000800 */
[----:B------:R-:W-:Y:S01]  /*e7b0*/  HMMA.16816.F32 R76, R4, R24, R28 ;  /* 0x00000018044c723c */ /* 0x000fe2000000181c */
[----:B----4-:R-:W-:Y:S01]  /*e7c0*/  IMAD.MOV.U32 R134, RZ, RZ, R50 ;  /* 0x000000ffff867224 */ /* 0x010fe200078e0032 */
[----:B------:R-:W-:Y:S01]  /*e7d0*/  MOV R140, R244 ;  /* 0x000000f4008c7202 */ /* 0x000fe20000000f00 */
[----:B------:R-:W-:Y:S01]  /*e7e0*/  IMAD.MOV.U32 R135, RZ, RZ, R240 ;  /* 0x000000ffff877224 */ /* 0x000fe200078e00f0 */
[----:B------:R-:W-:-:S02]  /*e7f0*/  MOV R38, R241 ;  /* 0x000000f100267202 */ /* 0x000fc40000000f00 */
[----:B------:R-:W-:Y:S01]  /*e800*/  MOV R144, R238 ;  /* 0x000000ee00907202 */ /* 0x000fe20000000f00 */
[----:B------:R-:W-:Y:S01]  /*e810*/  IMAD.MOV.U32 R24, RZ, RZ, R245 ;  /* 0x000000ffff187224 */ /* 0x000fe200078e00f5 */
[----:B------:R-:W-:Y:S01]  /*e820*/  MOV R28, R141 ;  /* 0x0000008d001c7202 */ /* 0x000fe20000000f00 */
[----:B------:R-:W-:Y:S01]  /*e830*/  IMAD.MOV.U32 R141, RZ, RZ, R243 ;  /* 0x000000ffff8d7224 */ /* 0x000fe200078e00f3 */
[----:B-1----:R-:W-:Y:S01]  /*e840*/  MOV R30, R49 ;  /* 0x00000031001e7202 */ /* 0x002fe20000000f00 */
[----:B------:R-:W-:Y:S01]  /*e850*/  MUFU.EX2 R241, R169 ;  /* 0x000000a900f17308 */ /* 0x000fe20000000800 */
[----:B------:R-:W-:Y:S02]  /*e860*/  MOV R31, R48 ;  /* 0x00000030001f7202 */ /* 0x000fe40000000f00 */
[----:B------:R-:W-:Y:S02]  /*e870*/  MOV R25, R249 ;  /* 0x000000f900197202 */ /* 0x000fe40000000f00 */
[----:B------:R-:W-:Y:S01]  /*e880*/  MOV R36, R246 ;  /* 0x000000f600247202 */ /* 0x000fe20000000f00 */
[----:B------:R-:W-:Y:S02]  /*e890*/  HMMA.16816.F32 R44, R4, R26, R44 ;  /* 0x0000001a042c723c */ /* 0x000fe4000000182c */
[----:B------:R-:W-:Y:S05]  /*e8a0*/  MUFU.EX2 R244, R168 ;  /* 0x000000a800f47308 */ /* 0x000fea0000000800 */
[----:B------:R-:W-:-:S03]  /*e8b0*/  F2FP.PACK_AB R4, R31, R136 ;  /* 0x000000881f04723e */ /* 0x000fc600000000ff */
[----:B------:R-:W-:Y:S01]  /*e8c0*/  MUFU.EX2 R246, R167 ;  /* 0x000000a700f67308 */ /* 0x000fe20000000800 */
[----:B------:R-:W-:Y:S02]  /*e8d0*/  F2FP.PACK_AB R5, R207, R30 ;  /* 0x0000001ecf05723e */ /* 0x000fe400000000ff */
[----:B------:R-:W-:Y:S02]  /*e8e0*/  F2FP.PACK_AB R6, R39, R134 ;  /* 0x000000862706723e */ /* 0x000fe400000000ff */
[----:B--2---:R-:W-:-:S03]  /*e8f0*/  F2FP.PACK_AB R7, R205, R206 ;  /* 0x000000cecd07723e */ /* 0x004fc600000000ff */
[----:B------:R-:W-:Y:S08]  /*e900*/  MUFU.EX2 R249, R166 ;  /* 0x000000a600f97308 */ /* 0x000ff00000000800 */
[----:B------:R-:W-:Y:S08]  /*e910*/  MUFU.EX2 R238, R165 ;  /* 0x000000a500ee7308 */ /* 0x000ff00000000800 */
[----:B------:R-:W1:Y:S08]  /*e920*/  MUFU.EX2 R240, R164 ;  /* 0x000000a400f07308 */ /* 0x000e700000000800 */
[----:B------:R-:W-:Y:S08]  /*e930*/  MUFU.EX2 R243, R163 ;  /* 0x000000a300f37308 */ /* 0x000ff00000000800 */
[----:B------:R-:W2:Y:S01]  /*e940*/  MUFU.EX2 R245, R162 ;  /* 0x000000a200f57308 */ /* 0x000ea20000000800 */
        /* <DEDUP_REMOVED lines=9> */
[----:B------:R-:W-:-:S07]  /*e9e0*/  MOV R142, R75 ;  /* 0x0000004b008e7202 */ /* 0x000fce0000000f00 */
[C---:B------:R-:W-:Y:S08]  /*e9f0*/  HMMA.16816.F32 R72, R4.reuse, R12, R124 ;  /* 0x0000000c0448723c */ /* 0x040ff0000000187c */
[C---:B------:R-:W-:Y:S08]  /*ea00*/  HMMA.16816.F32 R64, R4.reuse, R8, R112 ;  /* 0x000000080440723c */ /* 0x040ff00000001870 */
[C---:B------:R-:W-:Y:S08]  /*ea10*/  HMMA.16816.F32 R60, R4.reuse, R10, R108 ;  /* 0x0000000a043c723c */ /* 0x040ff0000000186c */
[C---:B---3--:R-:W-:Y:S08]  /*ea20*/  HMMA.16816.F32 R56, R4.reuse, R20, R104 ;  /* 0x000000140438723c */ /* 0x048ff00000001868 */
[C---:B------:R-:W-:Y:S08]  /*ea30*/  HMMA.16816.F32 R52, R4.reuse, R22, R100 ;  /* 0x000000160434723c */ /* 0x040ff00000001864 */
[C---:B------:R-:W-:Y:S08]  /*ea40*/  HMMA.16816.F32 R48, R4.reuse, R16, R96 ;  /* 0x000000100430723c */ /* 0x040ff00000001860 */
[----:B------:R-:W-:Y:S07]  /*ea50*/  HMMA.16816.F32 R40, R4, R18, R92 ;  /* 0x000000120428723c */ /* 0x000fee000000185c */
[----:B------:R-:W-:Y:S01]  /*ea60*/  FADD.FTZ R4, R135, R132 ;  /* 0x0000008487047221 */ /* 0x000fe20000010000 */
[----:B-1----:R-:W-:-:S02]  /*ea70*/  F2FP.PACK_AB R5, R240, R238 ;  /* 0x000000eef005723e */ /* 0x002fc400000000ff */
[----:B------:R-:W-:Y:S01]  /*ea80*/  F2FP.PACK_AB R6, R249, R246 ;  /* 0x000000f6f906723e */ /* 0x000fe200000000ff */
[----:B------:R-:W-:Y:S01]  /*ea90*/  FADD.FTZ R36, R36, R4 ;  /* 0x0000000424247221 */ /* 0x000fe20000010000 */
[----:B------:R-:W-:Y:S02]  /*eaa0*/  F2FP.PACK_AB R4, R244, R241 ;  /* 0x000000f1f404723e */ /* 0x000fe400000000ff */
[----:B--2---:R-:W-:Y:S01]  /*eab0*/  F2FP.PACK_AB R7, R245, R243 ;  /* 0x000000f3f507723e */ /* 0x004fe200000000ff */
[----:B------:R-:W-:Y:S01]  /*eac0*/  FADD.FTZ R3, R24, R3 ;  /* 0x0000000318037221 */ /* 0x000fe20000010000 */
[----:B------:R-:W-:Y:S01]  /*ead0*/  MOV R126, R29 ;  /* 0x0000001d007e7202 */ /* 0x000fe20000000f00 */
[----:B------:R-:W-:Y:S01]  /*eae0*/  IMAD.MOV.U32 R127, RZ, RZ, R28 ;  /* 0x000000ffff7f7224 */ /* 0x000fe200078e001c */
[----:B------:R-:W-:-:S03]  /*eaf0*/  MOV R125, R30 ;  /* 0x0000001e007d7202 */ /* 0x000fc60000000f00 */
[C---:B------:R-:W-:Y:S01]  /*eb00*/  HMMA.16816.F32 R92, R4.reuse, R12, R128 ;  /* 0x0000000c045c723c */ /* 0x040fe20000001880 */
[----:B------:R-:W-:Y:S02]  /*eb10*/  FADD.FTZ R3, R25, R3 ;  /* 0x0000000319037221 */ /* 0x000fe40000010000 */
[----:B------:R-:W-:Y:S01]  /*eb20*/  IMAD.MOV.U32 R124, RZ, RZ, R31 ;  /* 0x000000ffff7c7224 */ /* 0x000fe200078e001f */
[----:B------:R-:W-:Y:S04]  /*eb30*/  LDSM.16.MT88.4 R24, [R219+0xa800] ;  /* 0x00a80000db18783b */ /* 0x000fe80000004200 */
[C---:B------:R-:W-:Y:S01]  /*eb40*/  HMMA.16816.F32 R12, R4.reuse, R14, R116 ;  /* 0x0000000e040c723c */ /* 0x040fe20000001874 */
[----:B------:R-:W-:Y:S07]  /*eb50*/  LDSM.16.MT88.4 R28, [R218+0xa800] ;  /* 0x00a80000da1c783b */ /* 0x000fee0000004200 */
[C---:B------:R-:W-:Y:S08]  /*eb60*/  HMMA.16816.F32 R108, R4.reuse, R8, R88 ;  /* 0x00000008046c723c */ /* 0x040ff00000001858 */
[C---:B------:R-:W-:Y:S01]  /*eb70*/  HMMA.16816.F32 R120, R4.reuse, R10, R80 ;  /* 0x0000000a0478723c */ /* 0x040fe20000001850 */
[----:B------:R-:W1:Y:S07]  /*eb80*/  LDSM.16.MT88.4 R8, [R216+0xa800] ;  /* 0x00a80000d808783b */ /* 0x000e6e0000004200 */
[----:B------:R-:W-:Y:S01]  /*eb90*/  HMMA.16816.F32 R116, R4, R20, R32 ;  /* 0x000000140474723c */ /* 0x000fe20000001820 */
[----:B------:R-:W2:Y:S01]  /*eba0*/  LDSM.16.MT88.4 R32, [R217+0xa800] ;  /* 0x00a80000d920783b */ /* 0x000ea20000004200 */
[----:B------:R-:W-:Y:S01]  /*ebb0*/  MOV R135, R248 ;  /* 0x000000f800877202 */ /* 0x000fe20000000f00 */
[----:B------:R-:W-:Y:S01]  /*ebc0*/  FADD.FTZ R2, R213, R2 ;  /* 0x00000002d5027221 */ /* 0x000fe20000010000 */
[----:B------:R3:W-:Y:S01]  /*ebd0*/  MUFU.EX2 R248, R156 ;  /* 0x0000009c00f87308 */ /* 0x0007e20000000800 */
[----:B------:R-:W-:Y:S01]  /*ebe0*/  FADD.FTZ R0, R210, R0 ;  /* 0x00000000d2007221 */ /* 0x000fe20000010000 */
[----:B------:R-:W-:Y:S01]  /*ebf0*/  MOV R163, R242 ;  /* 0x000000f200a37202 */ /* 0x000fe20000000f00 */
[----:B------:R-:W-:Y:S01]  /*ec00*/  IMAD.MOV.U32 R164, RZ, RZ, R135 ;  /* 0x000000ffffa47224 */ /* 0x000fe200078e0087 */
[----:B------:R-:W-:Y:S01]  /*ec10*/  MOV R135, R211 ;  /* 0x000000d300877202 */ /* 0x000fe20000000f00 */
[----:B------:R-:W-:-:S02]  /*ec20*/  IMAD.MOV.U32 R162, RZ, RZ, R236 ;  /* 0x000000ffffa27224 */ /* 0x000fc400078e00ec */
[----:B------:R-:W-:Y:S01]  /*ec30*/  FADD.FTZ R2, R212, R2 ;  /* 0x00000002d4027221 */ /* 0x000fe20000010000 */
[----:B------:R-:W4:Y:S01]  /*ec40*/  MUFU.EX2 R242, R157 ;  /* 0x0000009d00f27308 */ /* 0x000f220000000800 */
[----:B---3--:R-:W-:-:S07]  /*ec50*/  MOV R156, R239 ;  /* 0x000000ef009c7202 */ /* 0x008fce0000000f00 */
[----:B------:R-:W-:Y:S08]  /*ec60*/  MUFU.EX2 R236, R161 ;  /* 0x000000a100ec7308 */ /* 0x000ff00000000800 */
[----:B------:R-:W-:Y:S08]  /*ec70*/  MUFU.EX2 R239, R159 ;  /* 0x0000009f00ef7308 */ /* 0x000ff00000000800 */
[----:B------:R-:W-:Y:S08]  /*ec80*/  MUFU.EX2 R213, R154 ;  /* 0x0000009a00d57308 */ /* 0x000ff00000000800 */
[----:B------:R-:W3:Y:S08]  /*ec90*/  MUFU.EX2 R212, R155 ;  /* 0x0000009b00d47308 */ /* 0x000ef00000000800 */
[----:B------:R-:W-:Y:S08]  /*eca0*/  MUFU.EX2 R211, R158 ;  /* 0x0000009e00d37308 */ /* 0x000ff00000000800 */
[----:B------:R-:W1:Y:S01]  /*ecb0*/  MUFU.EX2 R210, R160 ;  /* 0x000000a000d27308 */ /* 0x000e620000000800 */
[----:B------:R-:W-:Y:S01]  /*ecc0*/  MOV R168, R134 ;  /* 0x0000008600a87202 */ /* 0x000fe20000000f00 */
[----:B------:R-:W-:Y:S01]  /*ecd0*/  IMAD.MOV.U32 R167, RZ, RZ, R206 ;  /* 0x000000ffffa77224 */ /* 0x000fe200078e00ce */
[----:B------:R-:W-:Y:S01]  /*ece0*/  MOV R166, R39 ;  /* 0x0000002700a67202 */ /* 0x000fe20000000f00 */
[----:B------:R-:W-:Y:S01]  /*ecf0*/  HMMA.16816.F32 R112, R4, R22, R84 ;  /* 0x000000160470723c */ /* 0x000fe20000001854 */
[----:B------:R-:W-:Y:S01]  /*ed00*/  MOV R169, R207 ;  /* 0x000000cf00a97202 */ /* 0x000fe20000000f00 */
[----:B------:R-:W2:Y:S01]  /*ed10*/  LDSM.16.MT88.4 R20, [R216+0xb000] ;  /* 0x00b00000d814783b */ /* 0x000ea20000004200 */
[----:B------:R-:W-:Y:S01]  /*ed20*/  MOV R165, R205 ;  /* 0x000000cd00a57202 */ /* 0x000fe20000000f00 */
[----:B------:R-:W-:Y:S01]  /*ed30*/  MUFU.EX2 R207, R184 ;  /* 0x000000b800cf7308 */ /* 0x000fe20000000800 */
[----:B------:R-:W-:-:S02]  /*ed40*/  MOV R134, R209 ;  /* 0x000000d100867202 */ /* 0x000fc40000000f00 */
[----:B------:R-:W-:Y:S01]  /*ed50*/  MOV R39, R208 ;  /* 0x000000d000277202 */ /* 0x000fe20000000f00 */
[C---:B------:R-:W-:Y:S04]  /*ed60*/  HMMA.16816.F32 R104, R4.reuse, R16, R76 ;  /* 0x000000100468723c */ /* 0x040fe8000000184c */
[----:B------:R-:W-:Y:S04]  /*ed70*/  MUFU.EX2 R209, R182 ;  /* 0x000000b600d17308 */ /* 0x000fe80000000800 */
[----:B------:R-:W-:Y:S01]  /*ed80*/  HMMA.16816.F32 R96, R4, R18, R44 ;  /* 0x000000120460723c */ /* 0x000fe2000000182c */
[----:B------:R-:W2:Y:S03]  /*ed90*/  LDSM.16.MT88.4 R16, [R219+0xb000] ;  /* 0x00b00000db10783b */ /* 0x000ea60000004200 */
[----:B------:R-:W-:Y:S03]  /*eda0*/  MUFU.EX2 R208, R183 ;  /* 0x000000b700d07308 */ /* 0x000fe60000000800 */
[----:B----4-:R-:W-:-:S02]  /*edb0*/  F2FP.PACK_AB R4, R242, R248 ;  /* 0x000000f8f204723e */ /* 0x010fc400000000ff */
[----:B---3--:R-:W-:Y:S02]  /*edc0*/  F2FP.PACK_AB R5, R212, R213 ;  /* 0x000000d5d405723e */ /* 0x008fe400000000ff */
[----:B------:R-:W-:Y:S01]  /*edd0*/  F2FP.PACK_AB R6, R236, R239 ;  /* 0x000000efec06723e */ /* 0x000fe200000000ff */
[----:B------:R-:W-:Y:S01]  /*ede0*/  MUFU.EX2 R206, R185 ;  /* 0x000000b900ce7308 */ /* 0x000fe20000000800 */
[----:B-1----:R-:W-:-:S07]  /*edf0*/  F2FP.PACK_AB R7, R210, R211 ;  /* 0x000000d3d207723e */ /* 0x002fce00000000ff */
[----:B------:R-:W-:Y:S08]  /*ee00*/  MUFU.EX2 R205, R178 ;  /* 0x000000b200cd7308 */ /* 0x000ff00000000800 */
[----:B------:R-:W1:Y:S08]  /*ee10*/  MUFU.EX2 R132, R179 ;  /* 0x000000b300847308 */ /* 0x000e700000000800 */
[----:B------:R-:W-:Y:S08]  /*ee20*/  MUFU.EX2 R131, R180 ;  /* 0x000000b400837308 */ /* 0x000ff00000000800 */
[----:B------:R-:W3:Y:S01]  /*ee30*/  MUFU.EX2 R130, R181 ;  /* 0x000000b500827308 */ /* 0x000ee20000000800 */
[C---:B------:R-:W-:Y:S08]  /*ee40*/  HMMA.16816.F32 R100, R4.reuse, R8, R72 ;  /* 0x000000080464723c */ /* 0x040ff00000001848 */
[C---:B------:R-:W-:Y:S08]  /*ee50*/  HMMA.16816.F32 R88, R4.reuse, R10, R68 ;  /* 0x0000000a0458723c */ /* 0x040ff00000001844 */
[C---:B--2---:R-:W-:Y:S08]  /*ee60*/  HMMA.16816.F32 R72, R4.reuse, R34, R52 ;  /* 0x000000220448723c */ /* 0x044ff00000001834 */
        /* <DEDUP_REMOVED lines=10> */
[----:B---3--:R-:W-:Y:S01]  /*ef10*/  F2FP.PACK_AB R7, R130, R131 ;  /* 0x000000838207723e */ /* 0x008fe200000000ff */
[----:B------:R-:W-:-:S06]  /*ef20*/  FADD.FTZ R0, R203, R0 ;  /* 0x00000000cb007221 */ /* 0x000fcc0000010000 */
[----:B------:R-:W-:Y:S01]  /*ef30*/  HMMA.16816.F32 R60, R4, R8, R92 ;  /* 0x00000008043c723c */ /* 0x000fe2000000185c */
[----:B------:R-:W-:-:S07]  /*ef40*/  MOV R203, R162 ;  /* 0x000000a200cb7202 */ /* 0x000fce0000000f00 */
[----:B------:R-:W-:Y:S01]  /*ef50*/  HMMA.16816.F32 R56, R4, R10, R12 ;  /* 0x0000000a0438723c */ /* 0x000fe2000000180c */
[----:B------:R-:W1:Y:S04]  /*ef60*/  LDSM.16.MT88.4 R12, [R217+0xb000] ;  /* 0x00b00000d90c783b */ /* 0x000e680000004200 */
[----:B------:R-:W2:Y:S01]  /*ef70*/  LDSM.16.MT88.4 R8, [R218+0xb000] ;  /* 0x00b00000da08783b */ /* 0x000ea20000004200 */
[----:B------:R-:W-:Y:S01]  /*ef80*/  IMAD.MOV.U32 R156, RZ, RZ, R163 ;  /* 0x000000ffff9c7224 */ /* 0x000fe200078e00a3 */
[----:B------:R-:W-:Y:S02]  /*ef90*/  MOV R162, R164 ;  /* 0x000000a400a27202 */ /* 0x000fe40000000f00 */
[----:B------:R-:W-:Y:S01]  /*efa0*/  MOV R163, R165 ;  /* 0x000000a500a37202 */ /* 0x000fe20000000f00 */
[----:B------:R-:W-:Y:S01]  /*efb0*/  IMAD.MOV.U32 R165, RZ, RZ, R167 ;  /* 0x000000ffffa57224 */ /* 0x000fe200078e00a7 */
[----:B------:R-:W-:-:S02]  /*efc0*/  MOV R164, R166 ;  /* 0x000000a600a47202 */ /* 0x000fc40000000f00 */
[----:B------:R-:W-:Y:S02]  /*efd0*/  MOV R166, R168 ;  /* 0x000000a800a67202 */ /* 0x000fe40000000f00 */
[----:B------:R-:W-:Y:S01]  /*efe0*/  MOV R167, R169 ;  /* 0x000000a900a77202 */ /* 0x000fe20000000f00 */
[----:B------:R-:W-:Y:S01]  /*eff0*/  IMAD.MOV.U32 R169, RZ, RZ, R125 ;  /* 0x000000ffffa97224 */ /* 0x000fe200078e007d */
[----:B------:R-:W-:Y:S02]  /*f000*/  MOV R168, R124 ;  /* 0x0000007c00a87202 */ /* 0x000fe40000000f00 */
[----:B------:R-:W-:Y:S01]  /*f010*/  MOV R124, R126 ;  /* 0x0000007e007c7202 */ /* 0x000fe20000000f00 */
[----:B------:R-:W-:Y:S01]  /*f020*/  FADD.FTZ R3, R203, R3 ;  /* 0x00000003cb037221 */ /* 0x000fe20000010000 */
[----:B------:R-:W-:Y:S02]  /*f030*/  MOV R125, R127 ;  /* 0x0000007f007d7202 */ /* 0x000fe40000000f00 */
[----:B------:R-:W-:Y:S01]  /*f040*/  MOV R126, R145 ;  /* 0x00000091007e7202 */ /* 0x000fe20000000f00 */
[----:B------:R-:W-:Y:S01]  /*f050*/  IMAD.MOV.U32 R157, RZ, RZ, R162 ;  /* 0x000000ffff9d7224 */ /* 0x000fe200078e00a2 */
[----:B------:R-:W-:-:S02]  /*f060*/  MOV R159, R156 ;  /* 0x0000009c009f7202 */ /* 0x000fc40000000f00 */
[----:B------:R-:W-:Y:S01]  /*f070*/  MOV R203, R163 ;  /* 0x000000a300cb7202 */ /* 0x000fe20000000f00 */
[----:B------:R-:W-:Y:S01]  /*f080*/  IMAD.MOV.U32 R163, RZ, RZ, R166 ;  /* 0x000000ffffa37224 */ /* 0x000fe200078e00a6 */
[----:B------:R-:W-:Y:S02]  /*f090*/  MOV R156, R164 ;  /* 0x000000a4009c7202 */ /* 0x000fe40000000f00 */
[----:B------:R-:W-:Y:S01]  /*f0a0*/  MOV R162, R165 ;  /* 0x000000a500a27202 */ /* 0x000fe20000000f00 */
[----:B------:R-:W-:Y:S01]  /*f0b0*/  HMMA.16816.F32 R48, R4, R24, R108 ;  /* 0x000000180430723c */ /* 0x000fe2000000186c */
[----:B------:R-:W-:Y:S01]  /*f0c0*/  MOV R164, R167 ;  /* 0x000000a700a47202 */ /* 0x000fe20000000f00 */
[----:B------:R-:W-:Y:S01]  /*f0d0*/  IMAD.MOV.U32 R167, RZ, RZ, R124 ;  /* 0x000000ffffa77224 */ /* 0x000fe200078e007c */
[----:B------:R-:W-:Y:S02]  /*f0e0*/  MOV R165, R168 ;  /* 0x000000a800a57202 */ /* 0x000fe40000000f00 */
[----:B------:R-:W-:Y:S01]  /*f0f0*/  MOV R166, R169 ;  /* 0x000000a900a67202 */ /* 0x000fe20000000f00 */
[----:B------:R-:W-:Y:S01]  /*f100*/  MUFU.EX2 R129, R172 ;  /* 0x000000ac00817308 */ /* 0x000fe20000000800 */
[----:B------:R-:W-:-:S02]  /*f110*/  MOV R168, R125 ;  /* 0x0000007d00a87202 */ /* 0x000fc40000000f00 */
[----:B------:R-:W-:-:S05]  /*f120*/  MOV R169, R126 ;  /* 0x0000007e00a97202 */ /* 0x000fca0000000f00 */
[----:B------:R-:W3:Y:S01]  /*f130*/  MUFU.EX2 R128, R173 ;  /* 0x000000ad00807308 */ /* 0x000ee20000000800 */
[----:B------:R-:W-:-:S07]  /*f140*/  IMAD.MOV.U32 R145, RZ, RZ, R37 ;  /* 0x000000ffff917224 */ /* 0x000fce00078e0025 */
[----:B------:R-:W-:Y:S08]  /*f150*/  MUFU.EX2 R127, R174 ;  /* 0x000000ae007f7308 */ /* 0x000ff00000000800 */
[----:B------:R-:W-:Y:S08]  /*f160*/  MUFU.EX2 R126, R176 ;  /* 0x000000b0007e7308 */ /* 0x000ff00000000800 */
[----:B------:R-:W-:Y:S08]  /*f170*/  MUFU.EX2 R125, R170 ;  /* 0x000000aa007d7308 */ /* 0x000ff00000000800 */
[----:B------:R-:W4:Y:S08]  /*f180*/  MUFU.EX2 R124, R171 ;  /* 0x000000ab007c7308 */ /* 0x000f300000000800 */
[----:B------:R-:W-:Y:S08]  /*f190*/  MUFU.EX2 R109, R175 ;  /* 0x000000af006d7308 */ /* 0x000ff00000000800 */
[----:B------:R-:W1:Y:S01]  /*f1a0*/  MUFU.EX2 R108, R177 ;  /* 0x000000b1006c7308 */ /* 0x000e620000000800 */
[----:B------:R-:W-:-:S02]  /*f1b0*/  MOV R37, R38 ;  /* 0x0000002600257202 */ /* 0x000fc40000000f00 */
[----:B------:R-:W-:Y:S02]  /*f1c0*/  MOV R38, R228 ;  /* 0x000000e400267202 */ /* 0x000fe40000000f00 */
[----:B------:R-:W-:Y:S01]  /*f1d0*/  MOV R161, R145 ;  /* 0x0000009100a17202 */ /* 0x000fe20000000f00 */
[----:B------:R-:W-:Y:S01]  /*f1e0*/  IMAD.MOV.U32 R154, RZ, RZ, R37 ;  /* 0x000000ffff9a7224 */ /* 0x000fe200078e0025 */
[----:B------:R-:W-:Y:S01]  /*f1f0*/  MOV R155, R38 ;  /* 0x00000026009b7202 */ /* 0x000fe20000000f00 */
[----:B------:R-:W-:Y:S01]  /*f200*/  HMMA.16816.F32 R64, R4, R28, R104 ;  /* 0x0000001c0440723c */ /* 0x000fe20000001868 */
[----:B------:R-:W-:Y:S02]  /*f210*/  MOV R145, R39 ;  /* 0x0000002700917202 */ /* 0x000fe40000000f00 */
[----:B------:R-:W-:-:S05]  /*f220*/  MOV R158, R225 ;  /* 0x000000e1009e7202 */ /* 0x000fca0000000f00 */
[----:B------:R-:W-:Y:S01]  /*f230*/  HMMA.16816.F32 R44, R4, R26, R120 ;  /* 0x0000001a042c723c */ /* 0x000fe20000001878 */
[----:B------:R-:W-:Y:S01]  /*f240*/  MUFU.EX2 R95, R237 ;  /* 0x000000ed005f7308 */ /* 0x000fe20000000800 */
[----:B------:R-:W-:-:S07]  /*f250*/  FADD.FTZ R2, R227, R2 ;  /* 0x00000002e3027221 */ /* 0x000fce0000010000 */
[----:B------:R-:W-:Y:S01]  /*f260*/  MUFU.EX2 R94, R235 ;  /* 0x000000eb005e7308 */ /* 0x000fe20000000800 */
[----:B------:R-:W-:Y:S01]  /*f270*/  HMMA.16816.F32 R36, R4, R32, R116 ;  /* 0x000000200424723c */ /* 0x000fe20000001874 */
[----:B------:R-:W-:-:S06]  /*f280*/  FADD.FTZ R0, R226, R0 ;  /* 0x00000000e2007221 */ /* 0x000fcc0000010000 */
[----:B------:R-:W-:Y:S01]  /*f290*/  MUFU.EX2 R93, R194 ;  /* 0x000000c2005d7308 */ /* 0x000fe20000000800 */
[C---:B------:R-:W-:Y:S07]  /*f2a0*/  HMMA.16816.F32 R32, R4.reuse, R34, R112 ;  /* 0x000000220420723c */ /* 0x040fee0000001870 */
[----:B------:R-:W1:Y:S01]  /*f2b0*/  MUFU.EX2 R92, R197 ;  /* 0x000000c5005c7308 */ /* 0x000e620000000800 */
[----:B------:R-:W-:Y:S07]  /*f2c0*/  HMMA.16816.F32 R28, R4, R30, R96 ;  /* 0x0000001e041c723c */ /* 0x000fee0000001860 */
[----:B------:R-:W-:Y:S01]  /*f2d0*/  MUFU.EX2 R43, R252 ;  /* 0x000000fc002b7308 */ /* 0x000fe20000000800 */
[----:B---3--:R-:W-:-:S07]  /*f2e0*/  F2FP.PACK_AB R4, R128, R129 ;  /* 0x000000818004723e */ /* 0x008fce00000000ff */
[----:B------:R-:W3:Y:S01]  /*f2f0*/  MUFU.EX2 R42, R247 ;  /* 0x000000f7002a7308 */ /* 0x000ee20000000800 */
[----:B----4-:R-:W-:Y:S01]  /*f300*/  F2FP.PACK_AB R5, R124, R125 ;  /* 0x0000007d7c05723e */ /* 0x010fe200000000ff */
[----:B------:R-:W-:Y:S01]  /*f310*/  IMAD.MOV.U32 R185, RZ, RZ, R220 ;  /* 0x000000ffffb97224 */ /* 0x000fe200078e00dc */
[----:B------:R-:W-:Y:S02]  /*f320*/  F2FP.PACK_AB R6, R126, R127 ;  /* 0x0000007f7e06723e */ /* 0x000fe400000000ff */
[----:B------:R-:W-:Y:S02]  /*f330*/  MOV R179, R150 ;  /* 0x0000009600b37202 */ /* 0x000fe40000000f00 */
[----:B------:R-:W-:Y:S02]  /*f340*/  MOV R183, R141 ;  /* 0x0000008d00b77202 */ /* 0x000fe40000000f00 */
[----:B------:R-:W-:Y:S02]  /*f350*/  MOV R182, R140 ;  /* 0x0000008c00b67202 */ /* 0x000fe40000000f00 */
[----:B------:R-:W-:-:S02]  /*f360*/  MOV R160, R187 ;  /* 0x000000bb00a07202 */ /* 0x000fc40000000f00 */
[----:B------:R-:W-:Y:S02]  /*f370*/  MOV R180, R149 ;  /* 0x0000009500b47202 */ /* 0x000fe40000000f00 */
[----:B------:R-:W-:Y:S02]  /*f380*/  MOV R184, R143 ;  /* 0x0000008f00b87202 */ /* 0x000fe40000000f00 */
[----:B------:R-:W-:Y:S01]  /*f390*/  MOV R178, R151 ;  /* 0x0000009700b27202 */ /* 0x000fe20000000f00 */
[----:B------:R-:W-:Y:S01]  /*f3a0*/  FADD.FTZ R3, R188, R3 ;  /* 0x00000003bc037221 */ /* 0x000fe20000010000 */
[----:B-1----:R-:W-:Y:S01]  /*f3b0*/  F2FP.PACK_AB R7, R108, R109 ;  /* 0x0000006d6c07723e */ /* 0x002fe200000000ff */
[----:B------:R-:W-:Y:S01]  /*f3c0*/  MUFU.EX2 R97, R200 ;  /* 0x000000c800617308 */ /* 0x000fe20000000800 */
[----:B------:R-:W-:Y:S01]  /*f3d0*/  FADD.FTZ R2, R215, R2 ;  /* 0x00000002d7027221 */ /* 0x000fe20000010000 */
[----:B------:R-:W-:Y:S01]  /*f3e0*/  MOV R173, R146 ;  /* 0x0000009200ad7202 */ /* 0x000fe20000000f00 */
[----:B------:R-:W-:Y:S01]  /*f3f0*/  IMAD.MOV.U32 R181, RZ, RZ, R148 ;  /* 0x000000ffffb57224 */ /* 0x000fe200078e0094 */
[----:B------:R-:W-:Y:S01]  /*f400*/  MOV R172, R147 ;  /* 0x0000009300ac7202 */ /* 0x000fe20000000f00 */
[----:B------:R1:W5:Y:S01]  /*f410*/  LDL.LU R228, [R1+0xf0] ;  /* 0x0000f00001e47983 */ /* 0x0003620000300800 */
[----:B------:R-:W-:Y:S02]  /*f420*/  HMMA.16816.F32 R100, R4, R20, R100 ;  /* 0x000000140464723c */ /* 0x000fe40000001864 */
[----:B------:R-:W4:Y:S01]  /*f430*/  MUFU.EX2 R96, R201 ;  /* 0x000000c900607308 */ /* 0x000f220000000800 */
[----:B------:R-:W-:Y:S01]  /*f440*/  FADD.FTZ R0, R214, R0 ;  /* 0x00000000d6007221 */ /* 0x000fe20000010000 */
[----:B------:R-:W-:Y:S01]  /*f450*/  MOV R190, R179 ;  /* 0x000000b300be7202 */ /* 0x000fe20000000f00 */
[----:B------:R-:W-:Y:S01]  /*f460*/  FADD.FTZ R3, R250, R3 ;  /* 0x00000003fa037221 */ /* 0x000fe20000010000 */
[----:B------:R-:W-:-:S02]  /*f470*/  MOV R119, R135 ;  /* 0x0000008700777202 */ /* 0x000fc40000000f00 */
[C---:B------:R-:W-:Y:S08]  /*f480*/  HMMA.16816.F32 R88, R4.reuse, R22, R88 ;  /* 0x000000160458723c */ /* 0x040ff00000001858 */
[C---:B------:R-:W-:Y:S08]  /*f490*/  HMMA.16816.F32 R84, R4.reuse, R16, R84 ;  /* 0x000000100454723c */ /* 0x040ff00000001854 */
[C---:B------:R-:W-:Y:S08]  /*f4a0*/  HMMA.16816.F32 R80, R4.reuse, R18, R80 ;  /* 0x000000120450723c */ /* 0x040ff00000001850 */
[C---:B------:R-:W-:Y:S08]  /*f4b0*/  HMMA.16816.F32 R76, R4.reuse, R12, R76 ;  /* 0x0000000c044c723c */ /* 0x040ff0000000184c */
[C---:B------:R-:W-:Y:S08]  /*f4c0*/  HMMA.16816.F32 R72, R4.reuse, R14, R72 ;  /* 0x0000000e0448723c */ /* 0x040ff00000001848 */
[C---:B--2---:R-:W-:Y:S08]  /*f4d0*/  HMMA.16816.F32 R68, R4.reuse, R8, R68 ;  /* 0x000000080444723c */ /* 0x044ff00000001844 */
[----:B------:R-:W-:Y:S01]  /*f4e0*/  HMMA.16816.F32 R52, R4, R10, R52 ;  /* 0x0000000a0434723c */ /* 0x000fe20000001834 */
[----:B------:R-:W-:Y:S01]  /*f4f0*/  IMAD.MOV.U32 R187, RZ, RZ, R142 ;  /* 0x000000ffffbb7224 */ /* 0x000fe200078e008e */
[----:B------:R-:W-:Y:S01]  /*f500*/  MOV R120, R136 ;  /* 0x0000008800787202 */ /* 0x000fe20000000f00 */
[----:B------:R-:W-:Y:S01]  /*f510*/  FADD.FTZ R0, R223, R0 ;  /* 0x00000000df007221 */ /* 0x000fe20000010000 */
[----:B------:R-:W-:Y:S01]  /*f520*/  MOV R179, R185 ;  /* 0x000000b900b37202 */ /* 0x000fe20000000f00 */
[----:B------:R-:W-:Y:S01]  /*f530*/  FADD.FTZ R3, R251, R3 ;  /* 0x00000003fb037221 */ /* 0x000fe20000010000 */
[----:B------:R-:W-:Y:S01]  /*f540*/  MUFU.EX2 R41, R192 ;  /* 0x000000c000297308 */ /* 0x000fe20000000800 */
[----:B------:R-:W-:Y:S01]  /*f550*/  FADD.FTZ R4, R158, R40 ;  /* 0x000000289e047221 */ /* 0x000fe20000010000 */
[----:B------:R-:W-:Y:S01]  /*f560*/  F2FP.PACK_AB R5, R92, R93 ;  /* 0x0000005d5c05723e */ /* 0x000fe200000000ff */
[----:B------:R-:W-:Y:S01]  /*f570*/  IMAD.MOV.U32 R158, RZ, RZ, R155 ;  /* 0x000000ffff9e7224 */ /* 0x000fe200078e009b */
[----:B------:R-:W-:Y:S01]  /*f580*/  MOV R155, R154 ;  /* 0x0000009a009b7202 */ /* 0x000fe20000000f00 */
[----:B------:R-:W2:Y:S01]  /*f590*/  LDSM.16.MT88.4 R148, [R216+0xb800] ;  /* 0x00b80000d894783b */ /* 0x000ea20000004200 */
[----:B------:R-:W-:-:S02]  /*f5a0*/  MOV R154, R161 ;  /* 0x000000a1009a7202 */ /* 0x000fc40000000f00 */
[----:B------:R-:W-:Y:S01]  /*f5b0*/  MOV R161, R134 ;  /* 0x0000008600a17202 */ /* 0x000fe20000000f00 */
[----:B------:R-:W-:Y:S01]  /*f5c0*/  IMAD.MOV.U32 R134, RZ, RZ, R224 ;  /* 0x000000ffff867224 */ /* 0x000fe200078e00e0 */
[----:B------:R-:W-:Y:S01]  /*f5d0*/  F2FP.PACK_AB R6, R94, R95 ;  /* 0x0000005f5e06723e */ /* 0x000fe200000000ff */
[----:B------:R-:W-:Y:S01]  /*f5e0*/  FADD.FTZ R2, R158, R2 ;  /* 0x000000029e027221 */ /* 0x000fe20000010000 */
[----:B------:R-:W-:Y:S01]  /*f5f0*/  MOV R158, R155 ;  /* 0x0000009b009e7202 */ /* 0x000fe20000000f00 */
[----:B------:R-:W-:Y:S01]  /*f600*/  MUFU.EX2 R25, R189 ;  /* 0x000000bd00197308 */ /* 0x000fe20000000800 */
[----:B------:R-:W-:Y:S01]  /*f610*/  MOV R155, R154 ;  /* 0x0000009a009b7202 */ /* 0x000fe20000000f00 */
[----:B------:R-:W-:Y:S01]  /*f620*/  LDSM.16.MT88.4 R140, [R217+0xb800] ;  /* 0x00b80000d98c783b */ /* 0x000fe20000004200 */
[----:B------:R-:W-:Y:S01]  /*f630*/  MOV R154, R134 ;  /* 0x00000086009a7202 */ /* 0x000fe20000000f00 */
[----:B------:R-:W-:Y:S01]  /*f640*/  IMAD.MOV.U32 R134, RZ, RZ, R145 ;  /* 0x000000ffff867224 */ /* 0x000fe200078e0091 */
[----:B---3--:R-:W-:Y:S01]  /*f650*/  F2FP.PACK_AB R7, R42, R43 ;  /* 0x0000002b2a07723e */ /* 0x008fe200000000ff */
[----:B------:R-:W-:Y:S01]  /*f660*/  FADD.FTZ R24, R222, R4 ;  /* 0x00000004de187221 */ /* 0x000fe20000010000 */
[----:B----4-:R-:W-:Y:S01]  /*f670*/  F2FP.PACK_AB R4, R96, R97 ;  /* 0x000000616004723e */ /* 0x010fe200000000ff */
[----:B------:R-:W-:Y:S01]  /*f680*/  FADD.FTZ R0, R155, R0 ;  /* 0x000000009b007221 */ /* 0x000fe20000010000 */
[----:B------:R-:W-:Y:S01]  /*f690*/  MOV R145, R221 ;  /* 0x000000dd00917202 */ /* 0x000fe20000000f00 */
[----:B------:R-:W-:Y:S01]  /*f6a0*/  MUFU.EX2 R27, R196 ;  /* 0x000000c4001b7308 */ /* 0x000fe20000000800 */
[----:B------:R-:W-:Y:S01]  /*f6b0*/  MOV R155, R134 ;  /* 0x00000086009b7202 */ /* 0x000fe20000000f00 */
[----:B------:R-:W-:Y:S01]  /*f6c0*/  FADD.FTZ R2, R158, R2 ;  /* 0x000000029e027221 */ /* 0x000fe20000010000 */
[----:B------:R-:W-:Y:S01]  /*f6d0*/  MOV R185, R183 ;  /* 0x000000b700b97202 */ /* 0x000fe20000000f00 */
[----:B------:R1:W5:Y:S01]  /*f6e0*/  LDL.LU R227, [R1+0xec] ;  /* 0x0000ec0001e37983 */ /* 0x0003620000300800 */
[----:B------:R-:W-:Y:S01]  /*f6f0*/  MOV R183, R182 ;  /* 0x000000b600b77202 */ /* 0x000fe20000000f00 */
[----:B------:R-:W-:Y:S01]  /*f700*/  HMMA.16816.F32 R60, R4, R20, R60 ;  /* 0x00000014043c723c */ /* 0x000fe2000000183c */
[----:B------:R-:W-:Y:S01]  /*f710*/  MOV R158, R145 ;  /* 0x00000091009e7202 */ /* 0x000fe20000000f00 */
[----:B------:R-:W-:Y:S01]  /*f720*/  FADD.FTZ R3, R139, R3 ;  /* 0x000000038b037221 */ /* 0x000fe20000010000 */
[----:B------:R-:W-:Y:S01]  /*f730*/  MOV R182, R160 ;  /* 0x000000a000b67202 */ /* 0x000fe20000000f00 */
[----:B------:R3:W4:Y:S01]  /*f740*/  MUFU.EX2 R20, R180 ;  /* 0x000000b400147308 */ /* 0x0007220000000800 */
[----:B------:R-:W-:-:S03]  /*f750*/  MOV R160, R155 ;  /* 0x0000009b00a07202 */ /* 0x000fc60000000f00 */
[C---:B------:R-:W-:Y:S01]  /*f760*/  HMMA.16816.F32 R56, R4.reuse, R22, R56 ;  /* 0x000000160438723c */ /* 0x040fe20000001838 */
[----:B------:R-:W-:Y:S01]  /*f770*/  MOV R155, R161 ;  /* 0x000000a1009b7202 */ /* 0x000fe20000000f00 */
[----:B------:R-:W-:Y:S01]  /*f780*/  IMAD.MOV.U32 R134, RZ, RZ, R144 ;  /* 0x000000ffff867224 */ /* 0x000fe200078e0090 */
[----:B------:R-:W-:Y:S01]  /*f790*/  MOV R161, R157 ;  /* 0x0000009d00a17202 */ /* 0x000fe20000000f00 */
[----:B------:R-:W-:Y:S01]  /*f7a0*/  FADD.FTZ R2, R172, R2 ;  /* 0x00000002ac027221 */ /* 0x000fe20000010000 */
[----:B------:R-:W-:Y:S01]  /*f7b0*/  MOV R157, R156 ;  /* 0x0000009c009d7202 */ /* 0x000fe20000000f00 */
[----:B------:R-:W-:Y:S01]  /*f7c0*/  IMAD.MOV.U32 R156, RZ, RZ, R162 ;  /* 0x000000ffff9c7224 */ /* 0x000fe200078e00a2 */
[----:B------:R-:W-:Y:S01]  /*f7d0*/  MOV R162, R163 ;  /* 0x000000a300a27202 */ /* 0x000fe20000000f00 */
[C---:B------:R-:W-:Y:S01]  /*f7e0*/  HMMA.16816.F32 R48, R4.reuse, R16, R48 ;  /* 0x000000100430723c */ /* 0x040fe20000001830 */
[----:B------:R-:W-:Y:S01]  /*f7f0*/  FADD.FTZ R0, R181, R0 ;  /* 0x00000000b5007221 */ /* 0x000fe20000010000 */
[----:B------:R-:W-:Y:S01]  /*f800*/  MOV R110, R179 ;  /* 0x000000b3006e7202 */ /* 0x000fe20000000f00 */
[----:B------:R-:W-:Y:S01]  /*f810*/  MUFU.EX2 R40, R193 ;  /* 0x000000c100287308 */ /* 0x000fe20000000800 */
[----:B---3--:R-:W-:Y:S01]  /*f820*/  MOV R180, R178 ;  /* 0x000000b200b47202 */ /* 0x008fe20000000f00 */
[----:B------:R-:W-:Y:S01]  /*f830*/  IMAD.MOV.U32 R178, RZ, RZ, R184 ;  /* 0x000000ffffb27224 */ /* 0x000fe200078e00b8 */
[----:B------:R-:W-:Y:S01]  /*f840*/  MOV R214, R160 ;  /* 0x000000a000d67202 */ /* 0x000fe20000000f00 */
[----:B------:R-:W-:Y:S01]  /*f850*/  IMAD.MOV.U32 R184, RZ, RZ, R158 ;  /* 0x000000ffffb87224 */ /* 0x000fe200078e009e */
[----:B------:R-:W-:Y:S01]  /*f860*/  MOV R158, R154 ;  /* 0x0000009a009e7202 */ /* 0x000fe20000000f00 */
[----:B------:R-:W-:Y:S01]  /*f870*/  IMAD.MOV.U32 R154, RZ, RZ, R159 ;  /* 0x000000ffff9a7224 */ /* 0x000fe200078e009f */
[----:B------:R-:W-:Y:S01]  /*f880*/  MOV R163, R164 ;  /* 0x000000a400a37202 */ /* 0x000fe20000000f00 */
[----:B------:R-:W-:Y:S01]  /*f890*/  HMMA.16816.F32 R44, R4, R18, R44 ;  /* 0x00000012042c723c */ /* 0x000fe2000000182c */
[----:B------:R-:W-:Y:S01]  /*f8a0*/  MOV R159, R203 ;  /* 0x000000cb009f7202 */ /* 0x000fe20000000f00 */
[----:B------:R-:W-:Y:S01]  /*f8b0*/  IMAD.MOV.U32 R170, RZ, RZ, R182 ;  /* 0x000000ffffaa7224 */ /* 0x000fe200078e00b6 */
[----:B------:R-:W-:Y:S01]  /*f8c0*/  MOV R164, R165 ;  /* 0x000000a500a47202 */ /* 0x000fe20000000f00 */
[----:B------:R-:W-:Y:S01]  /*f8d0*/  IMAD.MOV.U32 R165, RZ, RZ, R166 ;  /* 0x000000ffffa57224 */ /* 0x000fe200078e00a6 */
[----:B------:R-:W-:-:S03]  /*f8e0*/  MOV R166, R167 ;  /* 0x000000a700a67202 */ /* 0x000fc60000000f00 */
[----:B------:R-:W-:Y:S01]  /*f8f0*/  HMMA.16816.F32 R36, R4, R12, R36 ;  /* 0x0000000c0424723c */ /* 0x000fe20000001824 */
[----:B------:R-:W-:Y:S01]  /*f900*/  MOV R215, R158 ;  /* 0x0000009e00d77202 */ /* 0x000fe20000000f00 */
[----:B------:R-:W-:Y:S01]  /*f910*/  IMAD.MOV.U32 R158, RZ, RZ, R154 ;  /* 0x000000ffff9e7224 */ /* 0x000fe200078e009a */
[----:B------:R-:W-:-:S05]  /*f920*/  MOV R160, R155 ;  /* 0x0000009b00a07202 */ /* 0x000fca0000000f00 */
[----:B------:R-:W-:Y:S01]  /*f930*/  HMMA.16816.F32 R32, R4, R14, R32 ;  /* 0x0000000e0420723c */ /* 0x000fe20000001820 */
[----:B------:R-:W-:Y:S01]  /*f940*/  MOV R167, R168 ;  /* 0x000000a800a77202 */ /* 0x000fe20000000f00 */
[----:B------:R-:W-:Y:S01]  /*f950*/  FADD.FTZ R3, R152, R3 ;  /* 0x0000000398037221 */ /* 0x000fe20000010000 */
[----:B------:R-:W-:-:S05]  /*f960*/  MOV R155, R161 ;  /* 0x000000a1009b7202 */ /* 0x000fca0000000f00 */
        /* <DEDUP_REMOVED lines=15> */
[----:B------:R-:W-:Y:S01]  /*fa60*/  MOV R164, R166 ;  /* 0x000000a600a47202 */ /* 0x000fe20000000f00 */
[----:B------:R-:W3:Y:S01]  /*fa70*/  MUFU.EX2 R16, R190 ;  /* 0x000000be00107308 */ /* 0x000ee20000000800 */
        /* <DEDUP_REMOVED lines=24> */
[----:B------:R-:W1:Y:S01]  /*fc00*/  LDSM.16.MT88.4 R144, [R219+0xb800] ;  /* 0x00b80000db90783b */ /* 0x000e620000004200 */
[----:B------:R-:W-:Y:S01]  /*fc10*/  FADD.FTZ R8, R116, R5 ;  /* 0x0000000574087221 */ /* 0x000fe20000010000 */
[----:B------:R-:W-:Y:S01]  /*fc20*/  MOV R121, R163 ;  /* 0x000000a300797202 */ /* 0x000fe20000000f00 */
[----:B------:R-:W-:Y:S01]  /*fc30*/  FADD.FTZ R7, R117, R4 ;  /* 0x0000000475077221 */ /* 0x000fe20000010000 */
[----:B------:R-:W-:Y:S01]  /*fc40*/  MUFU.EX2 R23, R191 ;  /* 0x000000bf00177308 */ /* 0x000fe20000000800 */
[----:B------:R-:W-:Y:S01]  /*fc50*/  FADD.FTZ R6, R118, R2 ;  /* 0x0000000276067221 */ /* 0x000fe20000010000 */
[----:B------:R-:W1:Y:S01]  /*fc60*/  LDSM.16.MT88.4 R12, [R218+0xb800] ;  /* 0x00b80000da0c783b */ /* 0x000e620000004200 */
[----:B------:R-:W-:Y:S01]  /*fc70*/  FADD.FTZ R5, R119, R0 ;  /* 0x0000000077057221 */ /* 0x000fe20000010000 */
[----:B------:R-:W-:Y:S01]  /*fc80*/  MOV R122, R162 ;  /* 0x000000a2007a7202 */ /* 0x000fe20000000f00 */
[----:B------:R-:W-:Y:S01]  /*fc90*/  FADD.FTZ R4, R241, R8 ;  /* 0x00000008f1047221 */ /* 0x000fe20000010000 */
[----:B------:R1:W5:Y:S01]  /*fca0*/  LDL.LU R226, [R1+0xe8] ;  /* 0x0000e80001e27983 */ /* 0x0003620000300800 */
[----:B------:R-:W-:-:S02]  /*fcb0*/  FADD.FTZ R2, R238, R7 ;  /* 0x00000007ee027221 */ /* 0x000fc40000010000 */
[----:B------:R-:W-:Y:S01]  /*fcc0*/  FADD.FTZ R0, R120, R6 ;  /* 0x0000000678007221 */ /* 0x000fe20000010000 */
[----:B------:R2:W1:Y:S01]  /*fcd0*/  MUFU.EX2 R11, R110 ;  /* 0x0000006e000b7308 */ /* 0x0004620000000800 */
[----:B------:R-:W-:Y:S01]  /*fce0*/  IMAD.MOV.U32 R123, RZ, RZ, R156 ;  /* 0x000000ffff7b7224 */ /* 0x000fe200078e009c */
[----:B------:R-:W-:Y:S01]  /*fcf0*/  MOV R214, R161 ;  /* 0x000000a100d67202 */ /* 0x000fe20000000f00 */
[----:B------:R-:W-:Y:S01]  /*fd00*/  FADD.FTZ R5, R121, R5 ;  /* 0x0000000579057221 */ /* 0x000fe20000010000 */
[----:B------:R1:W5:Y:S01]  /*fd10*/  LDL.LU R225, [R1+0xe4] ;  /* 0x0000e40001e17983 */ /* 0x0003620000300800 */
[----:B------:R-:W-:Y:S02]  /*fd20*/  FADD.FTZ R4, R244, R4 ;  /* 0x00000004f4047221 */ /* 0x000fe40000010000 */
[----:B------:R-:W-:Y:S01]  /*fd30*/  FADD.FTZ R2, R240, R2 ;  /* 0x00000002f0027221 */ /* 0x000fe20000010000 */
[----:B------:R3:W-:Y:S01]  /*fd40*/  MUFU.EX2 R10, R111 ;  /* 0x0000006f000a7308 */ /* 0x0007e20000000800 */
[----:B------:R-:W-:Y:S01]  /*fd50*/  FADD.FTZ R0, R122, R0 ;  /* 0x000000007a007221 */ /* 0x000fe20000010000 */
[----:B------:R1:W5:Y:S01]  /*fd60*/  LDL.LU R224, [R1+0xe0] ;  /* 0x0000e00001e07983 */ /* 0x0003620000300800 */
[----:B------:R-:W-:-:S02]  /*fd70*/  FADD.FTZ R5, R123, R5 ;  /* 0x000000057b057221 */ /* 0x000fc40000010000 */
[----:B------:R-:W-:Y:S01]  /*fd80*/  FADD.FTZ R4, R246, R4 ;  /* 0x00000004f6047221 */ /* 0x000fe20000010000 */
[----:B------:R1:W5:Y:S01]  /*fd90*/  LDL.LU R223, [R1+0xdc] ;  /* 0x0000dc0001df7983 */ /* 0x0003620000300800 */
[----:B--2---:R-:W-:Y:S01]  /*fda0*/  MOV R110, R157 ;  /* 0x0000009d006e7202 */ /* 0x004fe20000000f00 */
[----:B------:R-:W-:Y:S02]  /*fdb0*/  FADD.FTZ R2, R243, R2 ;  /* 0x00000002f3027221 */ /* 0x000fe40000010000 */
[----:B------:R-:W-:Y:S01]  /*fdc0*/  IMAD.MOV.U32 R215, RZ, RZ, R154 ;  /* 0x000000ffffd77224 */ /* 0x000fe200078e009a */
[----:B------:R-:W2:Y:S01]  /*fdd0*/  MUFU.EX2 R18, R185 ;  /* 0x000000b900127308 */ /* 0x000ea20000000800 */
[----:B---3--:R-:W-:Y:S01]  /*fde0*/  MOV R111, R159 ;  /* 0x0000009f006f7202 */ /* 0x008fe20000000f00 */
[----:B------:R-:W-:Y:S01]  /*fdf0*/  FADD.FTZ R0, R110, R0 ;  /* 0x000000006e007221 */ /* 0x000fe20000010000 */
[----:B------:R3:W5:Y:S01]  /*fe00*/  LDL.LU R222, [R1+0xd8] ;  /* 0x0000d80001de7983 */ /* 0x0007620000300800 */
[----:B------:R-:W-:-:S02]  /*fe10*/  FADD.FTZ R6, R249, R4 ;  /* 0x00000004f9067221 */ /* 0x000fc40000010000 */
[----:B------:R-:W-:Y:S02]  /*fe20*/  FADD.FTZ R5, R111, R5 ;  /* 0x000000056f057221 */ /* 0x000fe40000010000 */
        /* <DEDUP_REMOVED lines=35> */
[----:B------:R-:W-:Y:S01]  /*10060*/  FADD.FTZ R0, R109, R0 ;  /* 0x000000006d007221 */ /* 0x000fe20000010000 */
[----:B------:R-:W1:Y:S01]  /*10070*/  MUFU.EX2 R9, R171 ;  /* 0x000000ab00097308 */ /* 0x000e620000000800 */
[----:B------:R-:W-:-:S02]  /*10080*/  FADD.FTZ R5, R94, R5 ;  /* 0x000000055e057221 */ /* 0x000fc40000010000 */
[----:B------:R-:W-:Y:S02]  /*10090*/  FADD.FTZ R4, R42, R4 ;  /* 0x000000042a047221 */ /* 0x000fe40000010000 */
[----:B------:R-:W-:Y:S02]  /*100a0*/  FADD.FTZ R2, R126, R2 ;  /* 0x000000027e027221 */ /* 0x000fe40000010000 */
[----:B------:R-:W-:Y:S01]  /*100b0*/  FADD.FTZ R0, R108, R0 ;  /* 0x000000006c007221 */ /* 0x000fe20000010000 */
[----:B------:R-:W2:Y:S01]  /*100c0*/  MUFU.EX2 R26, R198 ;  /* 0x000000c6001a7308 */ /* 0x000ea20000000800 */
[----:B----4-:R-:W-:Y:S02]  /*100d0*/  FADD.FTZ R5, R20, R5 ;  /* 0x0000000514057221 */ /* 0x010fe40000010000 */
[----:B------:R-:W-:Y:S02]  /*100e0*/  FADD.FTZ R4, R16, R4 ;  /* 0x0000000410047221 */ /* 0x000fe40000010000 */
[----:B------:R-:W-:-:S03]  /*100f0*/  FADD.FTZ R2, R41, R2 ;  /* 0x0000000229027221 */ /* 0x000fc60000010000 */
[----:B------:R-:W4:Y:S01]  /*10100*/  MUFU.EX2 R21, R199 ;  /* 0x000000c700157308 */ /* 0x000f220000000800 */
[----:B------:R-:W-:Y:S02]  /*10110*/  FADD.FTZ R0, R25, R0 ;  /* 0x0000000019007221 */ /* 0x000fe40000010000 */
[----:B-1----:R-:W-:Y:S02]  /*10120*/  FADD.FTZ R5, R19, R5 ;  /* 0x0000000513057221 */ /* 0x002fe40000010000 */
[----:B------:R-:W-:Y:S02]  /*10130*/  FADD.FTZ R4, R11, R4 ;  /* 0x000000040b047221 */ /* 0x000fe40000010000 */
[----:B------:R-:W-:Y:S02]  /*10140*/  FADD.FTZ R2, R40, R2 ;  /* 0x0000000228027221 */ /* 0x000fe40000010000 */
[----:B------:R-:W-:Y:S02]  /*10150*/  FADD.FTZ R0, R23, R0 ;  /* 0x0000000017007221 */ /* 0x000fe40000010000 */
[----:B--2---:R-:W-:-:S02]  /*10160*/  FADD.FTZ R5, R18, R5 ;  /* 0x0000000512057221 */ /* 0x004fc40000010000 */
[----:B------:R-:W-:Y:S02]  /*10170*/  FADD.FTZ R4, R10, R4 ;  /* 0x000000040a047221 */ /* 0x000fe40000010000 */
[----:B------:R-:W-:Y:S02]  /*10180*/  FADD.FTZ R2, R27, R2 ;  /* 0x000000021b027221 */ /* 0x000fe40000010000 */
[----:B------:R-:W-:Y:S02]  /*10190*/  FADD.FTZ R0, R22, R0 ;  /* 0x0000000016007221 */ /* 0x000fe40000010000 */
[----:B------:R-:W-:Y:S02]  /*101a0*/  FADD.FTZ R5, R17, R5 ;  /* 0x0000000511057221 */ /* 0x000fe40000010000 */
[----:B------:R-:W-:Y:S02]  /*101b0*/  FADD.FTZ R4, R9, R4 ;  /* 0x0000000409047221 */ /* 0x000fe40000010000 */
[----:B------:R-:W-:-:S02]  /*101c0*/  FADD.FTZ R2, R26, R2 ;  /* 0x000000021a027221 */ /* 0x000fc40000010000 */
[----:B----4-:R-:W-:Y:S01]  /*101d0*/  FADD.FTZ R0, R21, R0 ;  /* 0x0000000015007221 */ /* 0x010fe20000010000 */
[----:B------:R3:W-:Y:S01]  /*101e0*/  STL [R1+0x34], R5 ;  /* 0x0000340501007387 */ /* 0x0007e20000100800 */
[----:B------:R-:W-:-:S03]  /*101f0*/  UISETP.GE.AND UP0, UPT, UR8, 0x3, UPT ;  /* 0x000000030800788c */ /* 0x000fc6000bf06270 */
[----:B------:R3:W-:Y:S04]  /*10200*/  STL [R1+0x40], R4 ;  /* 0x0000400401007387 */ /* 0x0007e80000100800 */
[----:B------:R3:W-:Y:S04]  /*10210*/  STL [R1+0x44], R2 ;  /* 0x0000440201007387 */ /* 0x0007e80000100800 */
[----:B------:R3:W-:Y:S01]  /*10220*/  STL [R1+0x48], R0 ;  /* 0x0000480001007387 */ /* 0x0007e20000100800 */
[----:B------:R-:W-:Y:S02]  /*10230*/  PLOP3.LUT P0, PT, PT, PT, UP0, 0x80, 0x0 ;  /* 0x000000000000781c */ /* 0x000fe40003f0f008 */
        /* <DEDUP_REMOVED lines=8> */
[----:B------:R-:W-:Y:S01]  /*102c0*/  HMMA.16816.F32 R172, R200, R148, R100 ;  /* 0x00000094c8ac723c */ /* 0x000fe20000001864 */
[----:B------:R-:W-:Y:S01]  /*102d0*/  @UP0 UIADD3 UR8, UR8, -0x3, URZ ;  /* 0xfffffffd08080890 */ /* 0x000fe2000fffe03f */
[----:B------:R-:W-:Y:S01]  /*102e0*/  IMAD.MOV.U32 R135, RZ, RZ, R138 ;  /* 0x000000ffff877224 */ /* 0x000fe200078e008a */
[----:B------:R-:W-:-:S05]  /*102f0*/  MOV R136, R204 ;  /* 0x000000cc00887202 */ /* 0x000fca0000000f00 */
[----:B------:R-:W-:Y:S01]  /*10300*/  HMMA.16816.F32 R176, R200, R150, R88 ;  /* 0x00000096c8b0723c */ /* 0x000fe20000001858 */
[----:B------:R-:W-:Y:S01]  /*10310*/  MOV R3, R133 ;  /* 0x0000008500037202 */ /* 0x000fe20000000f00 */
[----:B------:R-:W-:Y:S01]  /*10320*/  @P0 IMAD.MOV.U32 R135, RZ, RZ, R138 ;  /* 0x000000ffff870224 */ /* 0x000fe200078e008a */
[----:B------:R-:W-:-:S05]  /*10330*/  MOV R134, R137 ;  /* 0x0000008900867202 */ /* 0x000fca0000000f00 */
[----:B------:R-:W-:Y:S01]  /*10340*/  HMMA.16816.F32 R180, R200, R144, R84 ;  /* 0x00000090c8b4723c */ /* 0x000fe20000001854 */
[----:B------:R-:W-:Y:S02]  /*10350*/  @P0 MOV R136, R204 ;  /* 0x000000cc00880202 */ /* 0x000fe40000000f00 */
[----:B------:R-:W-:-:S05]  /*10360*/  @P0 MOV R3, R133 ;  /* 0x0000008500030202 */ /* 0x000fca0000000f00 */
[----:B------:R-:W-:Y:S01]  /*10370*/  HMMA.16816.F32 R184, R200, R146, R80 ;  /* 0x00000092c8b8723c */ /* 0x000fe20000001850 */
[----:B------:R-:W-:-:S07]  /*10380*/  @P0 MOV R134, R137 ;  /* 0x0000008900860202 */ /* 0x000fce0000000f00 */
        /* <DEDUP_REMOVED lines=12> */
[----:B------:R-:W-:Y:S11]  /*10450*/  @P0 BRA `(.L_x_26) ;  /* 0x0000001000000947 */ /* 0x000ff60003800000 */
.L_x_24:
[----:B---34-:R-:W-:-:S12]  /*10460*/  UIADD3 UR8, UR18, -0x1, URZ ;  /* 0xffffffff12087890 */ /* 0x018fd8000fffe03f */
.L_x_26:
[----:B---3--:R-:W-:-:S13]  /*10470*/  ISETP.LE.AND P0, PT, RZ, UR8, PT ;  /* 0x00000008ff007c0c */ /* 0x008fda000bf03270 */
[----:B------:R-:W-:Y:S05]  /*10480*/  @!P0 BRA `(.L_x_27) ;  /* 0x00004b8000008947 */ /* 0x000fea0003800000 */
[----:B------:R-:W2:Y:S01]  /*10490*/  LDL.LU.64 R6, [R1+0xa0] ;  /* 0x0000a00001067983 */ /* 0x000ea20000300a00 */
[----:B------:R-:W-:Y:S01]  /*104a0*/  MOV R138, R3 ;  /* 0x00000003008a7202 */ /* 0x000fe20000000f00 */
[----:B------:R-:W-:Y:S01]  /*104b0*/  ULDC.64 UR6, c[0x0][0x198] ;  /* 0x0000660000067ab9 */ /* 0x000fe20000000a00 */
[----:B------:R-:W-:Y:S01]  /*104c0*/  IMAD.MOV.U32 R133, RZ, RZ, R135 ;  /* 0x000000ffff857224 */ /* 0x000fe200078e0087 */
[----:B------:R-:W3:Y:S01]  /*104d0*/  LDL.LU.64 R4, [R1+0xa8] ;  /* 0x0000a80001047983 */ /* 0x000ee20000300a00 */
[----:B------:R-:W-:Y:S01]  /*104e0*/  IMAD.MOV.U32 R132, RZ, RZ, R136 ;  /* 0x000000ffff847224 */ /* 0x000fe200078e0088 */
[----:B------:R-:W-:Y:S01]  /*104f0*/  ULDC.64 UR4, c[0x0][0x1a0] ;  /* 0x0000680000047ab9 */ /* 0x000fe20000000a00 */
[----:B------:R-:W-:Y:S01]  /*10500*/  IMAD.MOV.U32 R137, RZ, RZ, R134 ;  /* 0x000000ffff897224 */ /* 0x000fe200078e0086 */
[----:B------:R-:W-:Y:S02]  /*10510*/  USHF.L.U64.HI UR7, UR6, 0x5, UR7 ;  /* 0x0000000506077899 */ /* 0x000fe40008010207 */
[----:B------:R-:W-:-:S02]  /*10520*/  USHF.L.U64.HI UR12, UR4, 0x5, UR5 ;  /* 0x00000005040c7899 */ /* 0x000fc40008010205 */
[----:B------:R-:W-:Y:S02]  /*10530*/  USHF.L.U32 UR13, UR4, 0x5, URZ ;  /* 0x00000005040d7899 */ /* 0x000fe4000800063f */
[----:B------:R-:W-:Y:S01]  /*10540*/  USHF.L.U32 UR6, UR6, 0x5, URZ ;  /* 0x0000000506067899 */ /* 0x000fe2000800063f */
[----:B--2---:R-:W-:Y:S02]  /*10550*/  MOV R3, R7 ;  /* 0x0000000700037202 */ /* 0x004fe40000000f00 */
[----:B---3--:R-:W-:-:S05]  /*10560*/  MOV R2, R4 ;  /* 0x0000000400027202 */ /* 0x008fca0000000f00 */
[----:B------:R1:W-:Y:S01]  /*10570*/  STL.64 [R1+0x50], R2 ;  /* 0x0000500201007387 */ /* 0x0003e20000100a00 */
[----:B------:R-:W-:Y:S05]  /*10580*/  BRA `(.L_x_28) ;  /* 0x000002b000007947 */ /* 0x000fea0003800000 */
.L_x_30:
[----:B------:R-:W2:Y:S01]  /*10590*/  LDL.64 R238, [R1+0x90] ;  /* 0x0000900001ee7983 */ /* 0x000ea20000100a00 */
[----:B------:R-:W-:Y:S02]  /*105a0*/  ULDC.64 UR4, c[0x0][0x198] ;  /* 0x0000660000047ab9 */ /* 0x000fe40000000a00 */
[----:B------:R-:W-:Y:S01]  /*105b0*/  UIADD3 UR18, UR8, -0x1, URZ ;  /* 0xffffffff08127890 */ /* 0x000fe2000fffe03f */
[----:B------:R-:W3:Y:S03]  /*105c0*/  LDL.64 R236, [R1+0x88] ;  /* 0x0000880001ec7983 */ /* 0x000ee60000100a00 */
[----:B------:R-:W-:Y:S02]  /*105d0*/  USHF.R.S32.HI UR15, URZ, 0x1f, UR18 ;  /* 0x0000001f3f0f7899 */ /* 0x000fe40008011412 */
[----:B------:R-:W-:Y:S02]  /*105e0*/  UIMAD.WIDE.U32 UR20, UR18, UR4, URZ ;  /* 0x00000004121472a5 */ /* 0x000fe4000f8e003f */
[----:B------:R-:W-:Y:S04]  /*105f0*/  UIMAD UR15, UR15, UR4, URZ ;  /* 0x000000040f0f72a4 */ /* 0x000fe8000f8e023f */
[----:B------:R-:W-:Y:S01]  /*10600*/  UIMAD UR15, UR18, UR5, UR15 ;  /* 0x00000005120f72a4 */ /* 0x000fe2000f8e020f */
[----:B------:R-:W-:Y:S02]  /*10610*/  IMAD.U32 R0, RZ, RZ, UR20 ;  /* 0x00000014ff007e24 */ /* 0x000fe4000f8e00ff */
[----:B------:R-:W-:Y:S01]  /*10620*/  IMAD.U32 R134, RZ, RZ, UR20 ;  /* 0x00000014ff867e24 */ /* 0x000fe2000f8e00ff */
[----:B------:R-:W-:Y:S06]  /*10630*/  UIADD3 UR15, UR21, UR15, URZ ;  /* 0x0000000f150f7290 */ /* 0x000fec000fffe03f */
[----:B------:R-:W-:Y:S01]  /*10640*/  IMAD.U32 R3, RZ, RZ, UR15 ;  /* 0x0000000fff037e24 */ /* 0x000fe2000f8e00ff */
        /* <DEDUP_REMOVED lines=31> */
.L_x_28:
[----:B------:R-:W2:Y:S01]  /*10840*/  LDL.64 R4, [R1+0x50] ;  /* 0x0000500001047983 */ /* 0x000ea20000100a00 */
[----:B------:R-:W-:Y:S04]  /*10850*/  DEPBAR.LE SB0, 0x0 ;  /* 0x000080000000791a */ /* 0x000fe80000000000 */
[----:B------:R-:W-:Y:S01]  /*10860*/  USHF.R.S32.HI UR5, URZ, 0x1f, UR8 ;  /* 0x0000001f3f057899 */ /* 0x000fe20008011408 */
[----:B------:R-:W-:Y:S01]  /*10870*/  BAR.SYNC.DEFER_BLOCKING 0x0 ;  /* 0x0000000000007b1d */ /* 0x000fe20000010000 */
[----:B------:R-:W-:Y:S01]  /*10880*/  UIMAD UR4, UR11, UR8, URZ ;  /* 0x000000080b0472a4 */ /* 0x000fe2000f8e023f */
[----:B-1----:R-:W-:Y:S03]  /*10890*/  IMAD.U32 R2, RZ, RZ, UR8 ;  /* 0x00000008ff027e24 */ /* 0x002fe6000f8e00ff */
[----:B------:R-:W-:Y:S01]  /*108a0*/  UIMAD UR4, UR5, UR14, UR4 ;  /* 0x0000000e050472a4 */ /* 0x000fe2000f8e0204 */
[----:B--2---:R-:W-:Y:S05]  /*108b0*/  IMAD.WIDE.U32 R2, R2, UR14, R4 ;  /* 0x0000000e02027c25 */ /* 0x004fea000f8e0004 */
[C---:B------:R-:W-:Y:S02]  /*108c0*/  LEA R4, P0, R2.reuse, c[0x0][0x170], 0x1 ;  /* 0x00005c0002047a11 */ /* 0x040fe400078008ff */
[----:B------:R-:W-:Y:S04]  /*108d0*/  IADD3 R0, R3, UR4, RZ ;  /* 0x0000000403007c10 */ /* 0x000fe8000fffe0ff */
[----:B------:R-:W-:Y:S02]  /*108e0*/  LEA.HI.X R5, R2, c[0x0][0x174], R0, 0x1, P0 ;  /* 0x00005d0002057a11 */ /* 0x000fe400000f0c00 */
[----:B------:R-:W-:Y:S03]  /*108f0*/  IADD3 R2, P0, R4, UR13, RZ ;  /* 0x0000000d04027c10 */ /* 0x000fe6000ff1e0ff */
[----:B------:R-:W-:Y:S01]  /*10900*/  @!PT LDS RZ, [RZ] ;  /* 0x00000000fffff984 */ /* 0x000fe20000000800 */
[----:B------:R-:W-:Y:S01]  /*10910*/  @!PT LDS RZ, [RZ] ;  /* 0x00000000fffff984 */ /* 0x000fe20000000800 */
[----:B------:R-:W-:Y:S01]  /*10920*/  @!PT LDS RZ, [RZ] ;  /* 0x00000000fffff984 */ /* 0x000fe20000000800 */
[----:B------:R1:W-:Y:S01]  /*10930*/  LDGSTS.E.BYPASS.LTC128B.128 [R234+0x8000], [R4.64] ;  /* 0x0800000004ea7fae */ /* 0x0003e2000b901d50 */
[----:B------:R-:W-:Y:S02]  /*10940*/  IADD3.X R3, R5, UR12, RZ, P0, !PT ;  /* 0x0000000c05037c10 */ /* 0x000fe400087fe4ff */
[----:B------:R-:W-:Y:S04]  /*10950*/  IADD3 R12, P0, R2, UR13, RZ ;  /* 0x0000000d020c7c10 */ /* 0x000fe8000ff1e0ff */
[----:B------:R-:W-:Y:S01]  /*10960*/  IADD3.X R13, R3, UR12, RZ, P0, !PT ;  /* 0x0000000c030d7c10 */ /* 0x000fe200087fe4ff */
[----:B------:R2:W-:Y:S01]  /*10970*/  LDGSTS.E.BYPASS.LTC128B.128 [R234+0x8800], [R2.64] ;  /* 0x0880000002ea7fae */ /* 0x0005e2000b901d50 */
[----:B------:R-:W-:Y:S04]  /*10980*/  IADD3 R10, P0, R12, UR13, RZ ;  /* 0x0000000d0c0a7c10 */ /* 0x000fe8000ff1e0ff */
[----:B------:R-:W-:Y:S02]  /*10990*/  IADD3.X R11, R13, UR12, RZ, P0, !PT ;  /* 0x0000000c0d0b7c10 */ /* 0x000fe400087fe4ff */
[----:B------:R-:W-:Y:S01]  /*109a0*/  IADD3 R8, P0, R10, UR13, RZ ;  /* 0x0000000d0a087c10 */ /* 0x000fe2000ff1e0ff */
[----:B------:R3:W-:Y:S03]  /*109b0*/  LDGSTS.E.BYPASS.LTC128B.128 [R234+0x9000], [R12.64] ;  /* 0x090000000cea7fae */ /* 0x0007e6000b901d50 */
[----:B------:R-:W-:Y:S02]  /*109c0*/  IADD3.X R9, R11, UR12, RZ, P0, !PT ;  /* 0x0000000c0b097c10 */ /* 0x000fe400087fe4ff */
[----:B------:R-:W-:Y:S03]  /*109d0*/  IADD3 R6, P0, R8, UR13, RZ ;  /* 0x0000000d08067c10 */ /* 0x000fe6000ff1e0ff */
[----:B------:R4:W-:Y:S01]  /*109e0*/  LDGSTS.E.BYPASS.LTC128B.128 [R234+0x9800], [R10.64] ;  /* 0x098000000aea7fae */ /* 0x0009e2000b901d50 */
[----:B------:R-:W-:Y:S07]  /*109f0*/  IADD3.X R7, R9, UR12, RZ, P0, !PT ;  /* 0x0000000c09077c10 */ /* 0x000fee00087fe4ff */
[----:B------:R4:W-:Y:S01]  /*10a00*/  LDGSTS.E.BYPASS.LTC128B.128 [R234+0xa000], [R8.64] ;  /* 0x0a00000008ea7fae */ /* 0x0009e2000b901d50 */
[----:B--2---:R-:W-:Y:S04]  /*10a10*/  IADD3 R2, P0, R6, UR13, RZ ;  /* 0x0000000d06027c10 */ /* 0x004fe8000ff1e0ff */
[----:B------:R-:W-:Y:S03]  /*10a20*/  IADD3.X R3, R7, UR12, RZ, P0, !PT ;  /* 0x0000000c07037c10 */ /* 0x000fe600087fe4ff */
[----:B------:R2:W-:Y:S01]  /*10a30*/  LDGSTS.E.BYPASS.LTC128B.128 [R234+0xa800], [R6.64] ;  /* 0x0a80000006ea7fae */ /* 0x0005e2000b901d50 */
[----:B-1----:R-:W-:Y:S04]  /*10a40*/  IADD3 R4, P0, R2, UR13, RZ ;  /* 0x0000000d02047c10 */ /* 0x002fe8000ff1e0ff */
[----:B------:R-:W-:Y:S02]  /*10a50*/  IADD3.X R5, R3, UR12, RZ, P0, !PT ;  /* 0x0000000c03057c10 */ /* 0x000fe400087fe4ff */
[----:B------:R-:W-:Y:S01]  /*10a60*/  ISETP.LT.AND P0, PT, RZ, UR8, PT ;  /* 0x00000008ff007c0c */ /* 0x000fe2000bf01270 */
[----:B------:R1:W-:Y:S08]  /*10a70*/  LDGSTS.E.BYPASS.LTC128B.128 [R234+0xb000], [R2.64] ;  /* 0x0b00000002ea7fae */ /* 0x0003f0000b901d50 */
[----:B------:R2:W-:Y:S08]  /*10a80*/  LDGSTS.E.BYPASS.LTC128B.128 [R234+0xb800], [R4.64] ;  /* 0x0b80000004ea7fae */ /* 0x0005f0000b901d50 */
[----:B-----5:R-:W-:Y:S08]  /*10a90*/  LDSM.16.M88.4 R128, [R222] ;  /* 0x00000000de80783b */ /* 0x020ff00000000200 */
[----:B------:R-:W2:Y:S08]  /*10aa0*/  LDSM.16.M88.4 R16, [R139+0x4000] ;  /* 0x004000008b10783b */ /* 0x000eb00000000200 */
[----:B------:R-:W4:Y:S08]  /*10ab0*/  LDSM.16.M88.4 R124, [R222+0x2000] ;  /* 0x00200000de7c783b */ /* 0x000f300000000200 */
[----:B------:R-:W1:Y:S08]  /*10ac0*/  LDSM.16.M88.4 R32, [R139+0x4800] ;  /* 0x004800008b20783b */ /* 0x000e700000000200 */
[----:B------:R-:W0:Y:S08]  /*10ad0*/  LDGDEPBAR ;  /* 0x00000000000079af */ /* 0x000e300000000000 */
[----:B------:R-:W1:Y:S01]  /*10ae0*/  LDSM.16.M88.4 R48, [R139+0x5000] ;  /* 0x005000008b30783b */ /* 0x000e620000000200 */
[-C--:B--2---:R-:W-:Y:S07]  /*10af0*/  HMMA.16816.F32 R4, R128, R16.reuse, RZ ;  /* 0x000000108004723c */ /* 0x084fee00000018ff */
[----:B------:R-:W2:Y:S01]  /*10b00*/  LDSM.16.M88.4 R64, [R139+0x5800] ;  /* 0x005800008b40783b */ /* 0x000ea20000000200 */
[C---:B----4-:R-:W-:Y:S07]  /*10b10*/  HMMA.16816.F32 R8, R124.reuse, R16, RZ ;  /* 0x000000107c08723c */ /* 0x050fee00000018ff */
[----:B------:R-:W4:Y:S01]  /*10b20*/  LDSM.16.M88.4 R80, [R139+0x6000] ;  /* 0x006000008b50783b */ /* 0x000f220000000200 */
[-C--:B---3--:R-:W-:Y:S07]  /*10b30*/  HMMA.16816.F32 R12, R124, R18.reuse, RZ ;  /* 0x000000127c0c723c */ /* 0x088fee00000018ff */
[----:B------:R-:W3:Y:S01]  /*10b40*/  LDSM.16.M88.4 R96, [R139+0x6800] ;  /* 0x006800008b60783b */ /* 0x000ee20000000200 */
[C---:B------:R-:W-:Y:S07]  /*10b50*/  HMMA.16816.F32 R16, R128.reuse, R18, RZ ;  /* 0x000000128010723c */ /* 0x040fee00000018ff */
[----:B------:R-:W2:Y:S01]  /*10b60*/  LDSM.16.M88.4 R112, [R139+0x7000] ;  /* 0x007000008b70783b */ /* 0x000ea20000000200 */
[-C--:B-1----:R-:W-:Y:S07]  /*10b70*/  HMMA.16816.F32 R20, R128, R32.reuse, RZ ;  /* 0x000000208014723c */ /* 0x082fee00000018ff */
[----:B------:R-:W1:Y:S01]  /*10b80*/  LDSM.16.M88.4 R204, [R139+0x7800] ;  /* 0x007800008bcc783b */ /* 0x000e620000000200 */
[C---:B------:R-:W-:Y:S07]  /*10b90*/  HMMA.16816.F32 R24, R124.reuse, R32, RZ ;  /* 0x000000207c18723c */ /* 0x040fee00000018ff */
[----:B------:R-:W-:Y:S01]  /*10ba0*/  LDSM.16.M88.4 R208, [R225] ;  /* 0x00000000e1d0783b */ /* 0x000fe20000000200 */
[-C--:B------:R-:W-:Y:S07]  /*10bb0*/  HMMA.16816.F32 R28, R124, R34.reuse, RZ ;  /* 0x000000227c1c723c */ /* 0x080fee00000018ff */
[----:B------:R-:W1:Y:S01]  /*10bc0*/  LDSM.16.M88.4 R212, [R221+0x4000] ;  /* 0x00400000ddd4783b */ /* 0x000e620000000200 */
        /* <DEDUP_REMOVED lines=24> */
[----:B------:R-:W-:Y:S01]  /*10d50*/  HMMA.16816.F32 R128, R128, R206, RZ ;  /* 0x000000ce8080723c */ /* 0x000fe200000018ff */
[----:B------:R-:W1:Y:S07]  /*10d60*/  LDSM.16.M88.4 R204, [R225+0x2000] ;  /* 0x00200000e1cc783b */ /* 0x000e6e0000000200 */
[-C--:B------:R-:W-:Y:S08]  /*10d70*/  HMMA.16816.F32 R4, R208, R212.reuse, R4 ;  /* 0x000000d4d004723c */ /* 0x080ff00000001804 */
[C---:B-1----:R-:W-:Y:S08]  /*10d80*/  HMMA.16816.F32 R8, R204.reuse, R212, R8 ;  /* 0x000000d4cc08723c */ /* 0x042ff00000001808 */
[-C--:B------:R-:W-:Y:S08]  /*10d90*/  HMMA.16816.F32 R12, R204, R214.reuse, R12 ;  /* 0x000000d6cc0c723c */ /* 0x080ff0000000180c */
[C---:B------:R-:W-:Y:S01]  /*10da0*/  HMMA.16816.F32 R16, R208.reuse, R214, R16 ;  /* 0x000000d6d010723c */ /* 0x040fe20000001810 */
[----:B------:R-:W1:Y:S07]  /*10db0*/  LDSM.16.M88.4 R212, [R221+0x4800] ;  /* 0x00480000ddd4783b */ /* 0x000e6e0000000200 */
[-C--:B-1----:R-:W-:Y:S08]  /*10dc0*/  HMMA.16816.F32 R20, R208, R212.reuse, R20 ;  /* 0x000000d4d014723c */ /* 0x082ff00000001814 */
[C---:B------:R-:W-:Y:S08]  /*10dd0*/  HMMA.16816.F32 R24, R204.reuse, R212, R24 ;  /* 0x000000d4cc18723c */ /* 0x040ff00000001818 */
        /* <DEDUP_REMOVED lines=30> */
[-C--:B------:R-:W-:Y:S01]  /*10fc0*/  HMMA.16816.F32 R124, R204, R214.reuse, R124 ;  /* 0x000000d6cc7c723c */ /* 0x080fe2000000187c */
[----:B------:R-:W-:Y:S07]  /*10fd0*/  LDSM.16.M88.4 R204, [R223] ;  /* 0x00000000dfcc783b */ /* 0x000fee0000000200 */
[----:B------:R-:W-:Y:S01]  /*10fe0*/  HMMA.16816.F32 R128, R208, R214, R128 ;  /* 0x000000d6d080723c */ /* 0x000fe20000001880 */
[----:B------:R-:W1:Y:S08]  /*10ff0*/  LDSM.16.M88.4 R208, [R226] ;  /* 0x00000000e2d0783b */ /* 0x000e700000000200 */
[----:B------:R-:W2:Y:S01]  /*11000*/  LDSM.16.M88.4 R212, [R223+0x2000] ;  /* 0x00200000dfd4783b */ /* 0x000ea20000000200 */
[-C--:B-1----:R-:W-:Y:S08]  /*11010*/  HMMA.16816.F32 R4, R204, R208.reuse, R4 ;  /* 0x000000d0cc04723c */ /* 0x082ff00000001804 */
[C---:B--2---:R-:W-:Y:S08]  /*11020*/  HMMA.16816.F32 R8, R212.reuse, R208, R8 ;  /* 0x000000d0d408723c */ /* 0x044ff00000001808 */
[-C--:B------:R-:W-:Y:S08]  /*11030*/  HMMA.16816.F32 R12, R212, R210.reuse, R12 ;  /* 0x000000d2d40c723c */ /* 0x080ff0000000180c */
[C---:B------:R-:W-:Y:S01]  /*11040*/  HMMA.16816.F32 R16, R204.reuse, R210, R16 ;  /* 0x000000d2cc10723c */ /* 0x040fe20000001810 */
[----:B------:R-:W1:Y:S07]  /*11050*/  LDSM.16.M88.4 R208, [R233] ;  /* 0x00000000e9d0783b */ /* 0x000e6e0000000200 */
[-C--:B-1----:R-:W-:Y:S08]  /*11060*/  HMMA.16816.F32 R20, R204, R208.reuse, R20 ;  /* 0x000000d0cc14723c */ /* 0x082ff00000001814 */
[C---:B------:R-:W-:Y:S08]  /*11070*/  HMMA.16816.F32 R24, R212.reuse, R208, R24 ;  /* 0x000000d0d418723c */ /* 0x040ff00000001818 */
        /* <DEDUP_REMOVED lines=69> */
[----:B------:R-:W1:Y:S01]  /*114d0*/  LDSM.16.M88.4 R204, [R220+0x3800] ;  /* 0x00380000dccc783b */ /* 0x000e620000000200 */
[----:B------:R-:W-:Y:S07]  /*114e0*/  DEPBAR.LE SB0, 0x0 ;  /* 0x000080000000791a */ /* 0x000fee0000000000 */
[----:B------:R-:W-:Y:S01]  /*114f0*/  BAR.SYNC.DEFER_BLOCKING 0x0 ;  /* 0x0000000000007b1d */ /* 0x000fe20000010000 */
[-C--:B-1----:R-:W-:Y:S08]  /*11500*/  HMMA.16816.F32 R116, R212, R204.reuse, R116 ;  /* 0x000000ccd474723c */ /* 0x082ff00000001874 */
[C---:B------:R-:W-:Y:S08]  /*11510*/  HMMA.16816.F32 R120, R208.reuse, R204, R120 ;  /* 0x000000ccd078723c */ /* 0x040ff00000001878 */
[-C--:B------:R-:W-:Y:S08]  /*11520*/  HMMA.16816.F32 R124, R208, R206.reuse, R124 ;  /* 0x000000ced07c723c */ /* 0x080ff0000000187c */
[----:B------:R-:W-:Y:S01]  /*11530*/  HMMA.16816.F32 R128, R212, R206, R128 ;  /* 0x000000ced480723c */ /* 0x000fe20000001880 */
[----:B------:R-:W-:-:S07]  /*11540*/  @P0 BRA `(.L_x_30) ;  /* 0xfffff04000000947 */ /* 0x000fce000383ffff */
.L_x_29:
[----:B------:R-:W-:Y:S01]  /*11550*/  FMNMX.FTZ R0, R4, R132, !PT ;  /* 0x0000008404007209 */ /* 0x000fe20007810000 */
[----:B------:R-:W-:Y:S03]  /*11560*/  UIADD3 UR8, UR8, -0x1, URZ ;  /* 0xffffffff08087890 */ /* 0x000fe6000fffe03f */
[----:B---3--:R-:W-:Y:S02]  /*11570*/  FMNMX.FTZ R2, R5, R0, !PT ;  /* 0x0000000005027209 */ /* 0x008fe40007810000 */
        /* <DEDUP_REMOVED lines=126> */
[----:B------:R-:W-:Y:S02]  /*11d60*/  FMNMX.FTZ R0, R127, R0, !PT ;  /* 0x000000007f007209 */ /* 0x000fe40007810000 */
[----:B------:R-:W-:Y:S01]  /*11d70*/  FMNMX.FTZ R134, R124, R2, !PT ;  /* 0x000000027c867209 */ /* 0x000fe20007810000 */
[----:B------:R-:W2:Y:S03]  /*11d80*/  SHFL.BFLY PT, R135, R3, 0x2, 0x1f ;  /* 0x0c401f0003877f89 */ /* 0x000ea600000e0000 */
[----:B------:R-:W-:Y:S05]  /*11d90*/  FMNMX.FTZ R134, R125, R134, !PT ;  /* 0x000000867d867209 */ /* 0x000fea0007810000 */
[----:B------:R-:W3:Y:S01]  /*11da0*/  SHFL.BFLY PT, R2, R0, 0x2, 0x1f ;  /* 0x0c401f0000027f89 */ /* 0x000ee200000e0000 */
[----:B-1----:R-:W-:Y:S07]  /*11db0*/  FMNMX.FTZ R136, R136, R205, !PT ;  /* 0x000000cd88887209 */ /* 0x002fee0007810000 */
[----:B------:R-:W1:Y:S01]  /*11dc0*/  SHFL.BFLY PT, R204, R134, 0x2, 0x1f ;  /* 0x0c401f0086cc7f89 */ /* 0x000e6200000e0000 */
[----:B------:R-:W-:Y:S02]  /*11dd0*/  FSETP.NEU.FTZ.AND P1, PT, R136, -INF , PT ;  /* 0xff8000008800780b */ /* 0x000fe40003f3d000 */
[----:B--2---:R-:W-:Y:S05]  /*11de0*/  FMNMX.FTZ R135, R3, R135, !PT ;  /* 0x0000008703877209 */ /* 0x004fea0007810000 */
[----:B------:R-:W2:Y:S01]  /*11df0*/  SHFL.BFLY PT, R206, R135, 0x1, 0x1f ;  /* 0x0c201f0087ce7f89 */ /* 0x000ea200000e0000 */
[----:B---3--:R-:W-:Y:S01]  /*11e00*/  FMNMX.FTZ R2, R0, R2, !PT ;  /* 0x0000000200027209 */ /* 0x008fe20007810000 */
[----:B------:R-:W-:Y:S04]  /*11e10*/  FADD.FTZ R0, -R136, R132 ;  /* 0x0000008488007221 */ /* 0x000fe80000010100 */
[----:B------:R-:W-:Y:S02]  /*11e20*/  FMUL.FTZ R0, R0, c[0x0][0x23c] ;  /* 0x00008f0000007a20 */ /* 0x000fe40000410000 */
[----:B------:R-:W3:Y:S02]  /*11e30*/  SHFL.BFLY PT, R3, R2, 0x1, 0x1f ;  /* 0x0c201f0002037f89 */ /* 0x000ee400000e0000 */
[----:B------:R4:W-:Y:S01]  /*11e40*/  MUFU.EX2 R132, R0 ;  /* 0x0000000000847308 */ /* 0x0009e20000000800 */
[----:B-1----:R-:W-:Y:S05]  /*11e50*/  FMNMX.FTZ R134, R134, R204, !PT ;  /* 0x000000cc86867209 */ /* 0x002fea0007810000 */
[----:B------:R-:W1:Y:S01]  /*11e60*/  SHFL.BFLY PT, R204, R134, 0x1, 0x1f ;  /* 0x0c201f0086cc7f89 */ /* 0x000e6200000e0000 */
[----:B--2---:R-:W-:Y:S02]  /*11e70*/  FMNMX.FTZ R135, R135, R206, !PT ;  /* 0x000000ce87877209 */ /* 0x004fe40007810000 */
[----:B---3--:R-:W-:Y:S03]  /*11e80*/  FMNMX.FTZ R3, R2, R3, !PT ;  /* 0x0000000302037209 */ /* 0x008fe60007810000 */
[----:B----4-:R-:W-:Y:S04]  /*11e90*/  FADD.FTZ R0, -R135, R133 ;  /* 0x0000008587007221 */ /* 0x010fe80000010100 */
[----:B------:R-:W-:Y:S01]  /*11ea0*/  FMUL.FTZ R0, R0, c[0x0][0x23c] ;  /* 0x00008f0000007a20 */ /* 0x000fe20000410000 */
[----:B-1----:R-:W-:Y:S03]  /*11eb0*/  FMNMX.FTZ R134, R134, R204, !PT ;  /* 0x000000cc86867209 */ /* 0x002fe60007810000 */
[----:B------:R1:W-:Y:S01]  /*11ec0*/  MUFU.EX2 R133, R0 ;  /* 0x0000000000857308 */ /* 0x0003e20000000800 */
[C---:B------:R-:W-:Y:S01]  /*11ed0*/  FSETP.NEU.FTZ.AND P2, PT, R134.reuse, -INF , PT ;  /* 0xff8000008600780b */ /* 0x040fe20003f5d000 */
[----:B-1----:R-:W-:Y:S02]  /*11ee0*/  FADD.FTZ R0, -R134, R137 ;  /* 0x0000008986007221 */ /* 0x002fe40000010100 */
[----:B------:R-:W-:Y:S02]  /*11ef0*/  FMUL.FTZ R137, R136, c[0x0][0x23c] ;  /* 0x00008f0088897a20 */ /* 0x000fe40000410000 */
[----:B------:R-:W-:Y:S03]  /*11f00*/  FMUL.FTZ R0, R0, c[0x0][0x23c] ;  /* 0x00008f0000007a20 */ /* 0x000fe60000410000 */
[----:B------:R-:W-:Y:S01]  /*11f10*/  FSEL R137, R137, RZ, P1 ;  /* 0x000000ff89897208 */ /* 0x000fe20000800000 */
[----:B------:R-:W-:Y:S01]  /*11f20*/  MUFU.EX2 R2, R0 ;  /* 0x0000000000027308 */ /* 0x000fe20000000800 */
[----:B------:R-:W-:Y:S03]  /*11f30*/  FSETP.NEU.FTZ.AND P1, PT, R135, -INF , PT ;  /* 0xff8000008700780b */ /* 0x000fe60003f3d000 */
[--C-:B------:R-:W-:Y:S02]  /*11f40*/  FFMA.FTZ R4, R4, c[0x0][0x23c], -R137.reuse ;  /* 0x00008f0004047a23 */ /* 0x100fe40000010889 */
[--C-:B------:R-:W-:Y:S02]  /*11f50*/  FFMA.FTZ R205, R32, c[0x0][0x23c], -R137.reuse ;  /* 0x00008f0020cd7a23 */ /* 0x100fe40000010889 */
[--C-:B------:R-:W-:Y:S02]  /*11f60*/  FFMA.FTZ R204, R33, c[0x0][0x23c], -R137.reuse ;  /* 0x00008f0021cc7a23 */ /* 0x100fe40000010889 */
[----:B------:R1:W-:Y:S01]  /*11f70*/  MUFU.EX2 R243, R4 ;  /* 0x0000000400f37308 */ /* 0x0003e20000000800 */
[--C-:B------:R-:W-:Y:S02]  /*11f80*/  FFMA.FTZ R5, R5, c[0x0][0x23c], -R137.reuse ;  /* 0x00008f0005057a23 */ /* 0x100fe40000010889 */
[--C-:B------:R-:W-:Y:S02]  /*11f90*/  FFMA.FTZ R214, R53, c[0x0][0x23c], -R137.reuse ;  /* 0x00008f0035d67a23 */ /* 0x100fe40000010889 */
[--C-:B------:R-:W-:Y:S02]  /*11fa0*/  FFMA.FTZ R53, R113, c[0x0][0x23c], -R137.reuse ;  /* 0x00008f0071357a23 */ /* 0x100fe40000010889 */
[--C-:B------:R-:W-:Y:S02]  /*11fb0*/  FFMA.FTZ R211, R36, c[0x0][0x23c], -R137.reuse ;  /* 0x00008f0024d37a23 */ /* 0x100fe40000010889 */
[--C-:B------:R-:W-:Y:S01]  /*11fc0*/  FFMA.FTZ R210, R37, c[0x0][0x23c], -R137.reuse ;  /* 0x00008f0025d27a23 */ /* 0x100fe20000010889 */
[----:B------:R2:W-:Y:S01]  /*11fd0*/  MUFU.EX2 R237, R5 ;  /* 0x0000000500ed7308 */ /* 0x0005e20000000800 */
[--C-:B------:R-:W-:Y:S02]  /*11fe0*/  FFMA.FTZ R16, R16, c[0x0][0x23c], -R137.reuse ;  /* 0x00008f0010107a23 */ /* 0x100fe40000010889 */
[--C-:B------:R-:W-:Y:S02]  /*11ff0*/  FFMA.FTZ R208, R49, c[0x0][0x23c], -R137.reuse ;  /* 0x00008f0031d07a23 */ /* 0x100fe40000010889 */
[--C-:B------:R-:W-:Y:S02]  /*12000*/  FFMA.FTZ R215, R52, c[0x0][0x23c], -R137.reuse ;  /* 0x00008f0034d77a23 */ /* 0x100fe40000010889 */
[--C-:B------:R-:W-:Y:S02]  /*12010*/  FFMA.FTZ R239, R69, c[0x0][0x23c], -R137.reuse ;  /* 0x00008f0045ef7a23 */ /* 0x100fe40000010889 */
[--C-:B------:R-:W-:Y:S01]  /*12020*/  FFMA.FTZ R69, R100, c[0x0][0x23c], -R137.reuse ;  /* 0x00008f0064457a23 */ /* 0x100fe20000010889 */
[----:B------:R-:W-:Y:S01]  /*12030*/  MUFU.EX2 R235, R16 ;  /* 0x0000001000eb7308 */ /* 0x000fe20000000800 */
[--C-:B------:R-:W-:Y:S02]  /*12040*/  FFMA.FTZ R17, R17, c[0x0][0x23c], -R137.reuse ;  /* 0x00008f0011117a23 */ /* 0x100fe40000010889 */
[--C-:B------:R-:W-:Y:S02]  /*12050*/  FFMA.FTZ R250, R97, c[0x0][0x23c], -R137.reuse ;  /* 0x00008f0061fa7a23 */ /* 0x100fe40000010889 */
[----:B-1----:R-:W-:Y:S02]  /*12060*/  FMUL.FTZ R4, R135, c[0x0][0x23c] ;  /* 0x00008f0087047a20 */ /* 0x002fe40000410000 */
[--C-:B------:R-:W-:Y:S02]  /*12070*/  FFMA.FTZ R238, R68, c[0x0][0x23c], -R137.reuse ;  /* 0x00008f0044ee7a23 */ /* 0x100fe40000010889 */
[----:B------:R-:W-:Y:S01]  /*12080*/  FFMA.FTZ R68, R128, c[0x0][0x23c], -R137 ;  /* 0x00008f0080447a23 */ /* 0x000fe20000010889 */
[----:B------:R-:W-:Y:S01]  /*12090*/  MUFU.EX2 R236, R17 ;  /* 0x0000001100ec7308 */ /* 0x000fe20000000800 */
[C---:B------:R-:W-:Y:S02]  /*120a0*/  FADD.FTZ R0, -R3.reuse, R138 ;  /* 0x0000008a03007221 */ /* 0x040fe40000010100 */
[C---:B------:R-:W-:Y:S01]  /*120b0*/  FMUL.FTZ R138, R3.reuse, c[0x0][0x23c] ;  /* 0x00008f00038a7a20 */ /* 0x040fe20000410000 */
[----:B--2---:R-:W-:Y:S01]  /*120c0*/  FSEL R5, R4, RZ, P1 ;  /* 0x000000ff04057208 */ /* 0x004fe20000800000 */
[----:B------:R-:W-:Y:S01]  /*120d0*/  FMUL.FTZ R4, R134, c[0x0][0x23c] ;  /* 0x00008f0086047a20 */ /* 0x000fe20000410000 */
[----:B------:R-:W-:Y:S01]  /*120e0*/  FSETP.NEU.FTZ.AND P1, PT, R3, -INF , PT ;  /* 0xff8000000300780b */ /* 0x000fe20003f3d000 */
[----:B------:R-:W-:Y:S02]  /*120f0*/  FMUL.FTZ R0, R0, c[0x0][0x23c] ;  /* 0x00008f0000007a20 */ /* 0x000fe40000410000 */
[--C-:B------:R-:W-:Y:S01]  /*12100*/  FFMA.FTZ R6, R6, c[0x0][0x23c], -R5.reuse ;  /* 0x00008f0006067a23 */ /* 0x100fe20000010805 */
[----:B------:R-:W-:Y:S01]  /*12110*/  MUFU.EX2 R205, R205 ;  /* 0x000000cd00cd7308 */ /* 0x000fe20000000800 */
[----:B------:R-:W-:Y:S01]  /*12120*/  FSEL R4, R4, RZ, P2 ;  /* 0x000000ff04047208 */ /* 0x000fe20001000000 */
[--C-:B------:R-:W-:Y:S01]  /*12130*/  FFMA.FTZ R36, R34, c[0x0][0x23c], -R5.reuse ;  /* 0x00008f0022247a23 */ /* 0x100fe20000010805 */
[----:B------:R-:W-:Y:S01]  /*12140*/  FSEL R138, R138, RZ, P1 ;  /* 0x000000ff8a8a7208 */ /* 0x000fe20000800000 */
[--C-:B------:R-:W-:Y:S02]  /*12150*/  FFMA.FTZ R37, R35, c[0x0][0x23c], -R5.reuse ;  /* 0x00008f0023257a23 */ /* 0x100fe40000010805 */
[--C-:B------:R-:W-:Y:S01]  /*12160*/  FFMA.FTZ R9, R9, c[0x0][0x23c], -R4.reuse ;  /* 0x00008f0009097a23 */ /* 0x100fe20000010804 */
[----:B------:R-:W1:Y:S01]  /*12170*/  LDSM.16.MT88.4 R32, [R216+0x8000] ;  /* 0x00800000d820783b */ /* 0x000e620000004200 */
[--C-:B------:R-:W-:Y:S02]  /*12180*/  FFMA.FTZ R52, R103, c[0x0][0x23c], -R5.reuse ;  /* 0x00008f0067347a23 */ /* 0x100fe40000010805 */
[----:B------:R-:W2:Y:S01]  /*12190*/  MUFU.EX2 R212, R6 ;  /* 0x0000000600d47308 */ /* 0x000ea20000000800 */
[--C-:B------:R-:W-:Y:S02]  /*121a0*/  FFMA.FTZ R97, R39, c[0x0][0x23c], -R5.reuse ;  /* 0x00008f0027617a23 */ /* 0x100fe40000010805 */
[----:B------:R-:W-:Y:S02]  /*121b0*/  FFMA.FTZ R73, R73, c[0x0][0x23c], -R4 ;  /* 0x00008f0049497a23 */ /* 0x000fe40000010804 */
[--C-:B------:R-:W-:Y:S02]  /*121c0*/  FFMA.FTZ R74, R74, c[0x0][0x23c], -R138.reuse ;  /* 0x00008f004a4a7a23 */ /* 0x100fe4000001088a */
[----:B------:R-:W-:Y:S02]  /*121d0*/  FFMA.FTZ R75, R75, c[0x0][0x23c], -R138 ;  /* 0x00008f004b4b7a23 */ /* 0x000fe4000001088a */
[--C-:B------:R-:W-:Y:S01]  /*121e0*/  FFMA.FTZ R113, R55, c[0x0][0x23c], -R5.reuse ;  /* 0x00008f0037717a23 */ /* 0x100fe20000010805 */
[----:B------:R-:W3:Y:S01]  /*121f0*/  MUFU.EX2 R6, R9 ;  /* 0x0000000900067308 */ /* 0x000ee20000000800 */
[--C-:B------:R-:W-:Y:S02]  /*12200*/  FFMA.FTZ R8, R8, c[0x0][0x23c], -R4.reuse ;  /* 0x00008f0008087a23 */ /* 0x100fe40000010804 */
[--C-:B------:R-:W-:Y:S02]  /*12210*/  FFMA.FTZ R7, R7, c[0x0][0x23c], -R5.reuse ;  /* 0x00008f0007077a23 */ /* 0x100fe40000010805 */
[--C-:B------:R-:W-:Y:S02]  /*12220*/  FFMA.FTZ R18, R18, c[0x0][0x23c], -R5.reuse ;  /* 0x00008f0012127a23 */ /* 0x100fe40000010805 */
[----:B------:R-:W-:Y:S02]  /*12230*/  FFMA.FTZ R19, R19, c[0x0][0x23c], -R5 ;  /* 0x00008f0013137a23 */ /* 0x000fe40000010805 */
[----:B------:R-:W-:Y:S01]  /*12240*/  FFMA.FTZ R13, R13, c[0x0][0x23c], -R4 ;  /* 0x00008f000d0d7a23 */ /* 0x000fe20000010804 */
[----:B------:R-:W-:Y:S01]  /*12250*/  MUFU.EX2 R7, R7 ;  /* 0x0000000700077308 */ /* 0x000fe20000000800 */
[--C-:B------:R-:W-:Y:S02]  /*12260*/  FFMA.FTZ R209, R48, c[0x0][0x23c], -R137.reuse ;  /* 0x00008f0030d17a23 */ /* 0x100fe40000010889 */
[--C-:B------:R-:W-:Y:S01]  /*12270*/  FFMA.FTZ R10, R10, c[0x0][0x23c], -R138.reuse ;  /* 0x00008f000a0a7a23 */ /* 0x100fe2000001088a */
[----:B--2---:R-:W-:Y:S01]  /*12280*/  MOV R49, R212 ;  /* 0x000000d400317202 */ /* 0x004fe20000000f00 */
[--C-:B------:R-:W-:Y:S02]  /*12290*/  FFMA.FTZ R212, R65, c[0x0][0x23c], -R137.reuse ;  /* 0x00008f0041d47a23 */ /* 0x100fe40000010889 */
[----:B------:R-:W-:Y:S02]  /*122a0*/  FFMA.FTZ R16, R116, c[0x0][0x23c], -R137 ;  /* 0x00008f0074107a23 */ /* 0x000fe40000010889 */
[----:B------:R-:W-:Y:S01]  /*122b0*/  FFMA.FTZ R116, R54, c[0x0][0x23c], -R5 ;  /* 0x00008f0036747a23 */ /* 0x000fe20000010805 */
[----:B------:R2:W-:Y:S01]  /*122c0*/  MUFU.EX2 R65, R8 ;  /* 0x0000000800417308 */ /* 0x0005e20000000800 */
[--C-:B------:R-:W-:Y:S01]  /*122d0*/  FFMA.FTZ R14, R14, c[0x0][0x23c], -R138.reuse ;  /* 0x00008f000e0e7a23 */ /* 0x100fe2000001088a */
[----:B------:R-:W-:Y:S01]  /*122e0*/  MOV R54, R16 ;  /* 0x0000001000367202 */ /* 0x000fe20000000f00 */
[----:B------:R-:W-:Y:S01]  /*122f0*/  FFMA.FTZ R15, R15, c[0x0][0x23c], -R138 ;  /* 0x00008f000f0f7a23 */ /* 0x000fe2000001088a */
[----:B---3--:R-:W-:Y:S01]  /*12300*/  MOV R55, R6 ;  /* 0x0000000600377202 */ /* 0x008fe20000000f00 */
[----:B------:R-:W-:Y:S01]  /*12310*/  FFMA.FTZ R207, R20, c[0x0][0x23c], -R137 ;  /* 0x00008f0014cf7a23 */ /* 0x000fe20000010889 */
[----:B------:R-:W3:Y:S01]  /*12320*/  LDL.LU R6, [R1+0x34] ;  /* 0x0000340001067983 */ /* 0x000ee20000300800 */
[--C-:B------:R-:W-:Y:S02]  /*12330*/  FFMA.FTZ R100, R38, c[0x0][0x23c], -R5.reuse ;  /* 0x00008f0026647a23 */ /* 0x100fe40000010805 */
[--C-:B------:R-:W-:Y:S01]  /*12340*/  FFMA.FTZ R247, R98, c[0x0][0x23c], -R5.reuse ;  /* 0x00008f0062f77a23 */ /* 0x100fe20000010805 */
[----:B------:R-:W-:Y:S01]  /*12350*/  MUFU.EX2 R20, R18 ;  /* 0x0000001200147308 */ /* 0x000fe20000000800 */
[----:B------:R-:W-:Y:S01]  /*12360*/  MOV R98, R49 ;  /* 0x0000003100627202 */ /* 0x000fe20000000f00 */
[----:B------:R-:W-:Y:S02]  /*12370*/  FFMA.FTZ R248, R99, c[0x0][0x23c], -R5 ;  /* 0x00008f0063f87a23 */ /* 0x000fe40000010805 */
[----:B------:R-:W-:Y:S01]  /*12380*/  FMUL.FTZ R9, R2, R173 ;  /* 0x000000ad02097220 */ /* 0x000fe20000410000 */
[----:B------:R-:W-:Y:S01]  /*12390*/  MOV R173, R55 ;  /* 0x0000003700ad7202 */ /* 0x000fe20000000f00 */
[----:B------:R-:W-:Y:S02]  /*123a0*/  FFMA.FTZ R249, R96, c[0x0][0x23c], -R137 ;  /* 0x00008f0060f97a23 */ /* 0x000fe40000010889 */
[--C-:B------:R-:W-:Y:S02]  /*123b0*/  FFMA.FTZ R96, R41, c[0x0][0x23c], -R4.reuse ;  /* 0x00008f0029607a23 */ /* 0x100fe40000010804 */
[----:B------:R-:W4:Y:S01]  /*123c0*/  MUFU.EX2 R48, R19 ;  /* 0x0000001300307308 */ /* 0x000f220000000800 */
[--C-:B------:R-:W-:Y:S02]  /*123d0*/  FFMA.FTZ R23, R23, c[0x0][0x23c], -R5.reuse ;  /* 0x00008f0017177a23 */ /* 0x100fe40000010805 */
[--C-:B------:R-:W-:Y:S01]  /*123e0*/  FFMA.FTZ R242, R86, c[0x0][0x23c], -R5.reuse ;  /* 0x00008f0056f27a23 */ /* 0x100fe20000010805 */
[----:B--2---:R-:W-:Y:S01]  /*123f0*/  MOV R8, R235 ;  /* 0x000000eb00087202 */ /* 0x004fe20000000f00 */
[--C-:B------:R-:W-:Y:S02]  /*12400*/  FFMA.FTZ R235, R82, c[0x0][0x23c], -R5.reuse ;  /* 0x00008f0052eb7a23 */ /* 0x100fe40000010805 */
[----:B------:R-:W-:Y:S02]  /*12410*/  FFMA.FTZ R244, R87, c[0x0][0x23c], -R5 ;  /* 0x00008f0057f47a23 */ /* 0x000fe40000010805 */
[--C-:B------:R-:W-:Y:S01]  /*12420*/  FFMA.FTZ R28, R28, c[0x0][0x23c], -R4.reuse ;  /* 0x00008f001c1c7a23 */ /* 0x100fe20000010804 */
[----:B------:R-:W-:Y:S01]  /*12430*/  MUFU.EX2 R17, R13 ;  /* 0x0000000d00117308 */ /* 0x000fe20000000800 */
[----:B------:R-:W-:Y:S01]  /*12440*/  FFMA.FTZ R240, R81, c[0x0][0x23c], -R137 ;  /* 0x00008f0051f07a23 */ /* 0x000fe20000010889 */
[----:B------:R-:W-:Y:S01]  /*12450*/  MOV R81, R236 ;  /* 0x000000ec00517202 */ /* 0x000fe20000000f00 */
[--C-:B------:R-:W-:Y:S02]  /*12460*/  FFMA.FTZ R236, R71, c[0x0][0x23c], -R5.reuse ;  /* 0x00008f0047ec7a23 */ /* 0x100fe40000010805 */
[----:B------:R-:W-:Y:S02]  /*12470*/  FFMA.FTZ R71, R115, c[0x0][0x23c], -R5 ;  /* 0x00008f0073477a23 */ /* 0x000fe40000010805 */
[--C-:B------:R-:W-:Y:S02]  /*12480*/  FFMA.FTZ R115, R76, c[0x0][0x23c], -R4.reuse ;  /* 0x00008f004c737a23 */ /* 0x100fe40000010804 */
[----:B------:R-:W-:Y:S01]  /*12490*/  FFMA.FTZ R76, R120, c[0x0][0x23c], -R4 ;  /* 0x00008f00784c7a23 */ /* 0x000fe20000010804 */
[----:B------:R-:W2:Y:S01]  /*124a0*/  MUFU.EX2 R0, R0 ;  /* 0x0000000000007308 */ /* 0x000ea20000000800 */
[--C-:B------:R-:W-:Y:S02]  /*124b0*/  FFMA.FTZ R246, R85, c[0x0][0x23c], -R137.reuse ;  /* 0x00008f0055f67a23 */ /* 0x100fe40000010889 */
[----:B------:R-:W-:Y:S01]  /*124c0*/  FFMA.FTZ R85, R112, c[0x0][0x23c], -R137 ;  /* 0x00008f0070557a23 */ /* 0x000fe20000010889 */
[----:B----4-:R-:W-:Y:S01]  /*124d0*/  MOV R99, R48 ;  /* 0x0000003000637202 */ /* 0x010fe20000000f00 */
[----:B------:R-:W-:Y:S02]  /*124e0*/  FFMA.FTZ R11, R11, c[0x0][0x23c], -R138 ;  /* 0x00008f000b0b7a23 */ /* 0x000fe4000001088a */
[--C-:B------:R-:W-:Y:S02]  /*124f0*/  FFMA.FTZ R112, R51, c[0x0][0x23c], -R5.reuse ;  /* 0x00008f0033707a23 */ /* 0x100fe40000010805 */
[----:B------:R-:W-:Y:S01]  /*12500*/  FFMA.FTZ R51, R118, c[0x0][0x23c], -R5 ;  /* 0x00008f0076337a23 */ /* 0x000fe20000010805 */
[----:B------:R2:W-:Y:S01]  /*12510*/  MUFU.EX2 R251, R10 ;  /* 0x0000000a00fb7308 */ /* 0x0005e20000000800 */
[--C-:B------:R-:W-:Y:S01]  /*12520*/  FFMA.FTZ R118, R88, c[0x0][0x23c], -R4.reuse ;  /* 0x00008f0058767a23 */ /* 0x100fe20000010804 */
[----:B------:R-:W-:Y:S01]  /*12530*/  MOV R88, R8 ;  /* 0x0000000800587202 */ /* 0x000fe20000000f00 */
[--C-:B------:R-:W-:Y:S02]  /*12540*/  FFMA.FTZ R12, R12, c[0x0][0x23c], -R4.reuse ;  /* 0x00008f000c0c7a23 */ /* 0x100fe40000010804 */
[--C-:B------:R-:W-:Y:S02]  /*12550*/  FFMA.FTZ R120, R125, c[0x0][0x23c], -R4.reuse ;  /* 0x00008f007d787a23 */ /* 0x100fe40000010804 */
[--C-:B------:R-:W-:Y:S02]  /*12560*/  FFMA.FTZ R29, R29, c[0x0][0x23c], -R4.reuse ;  /* 0x00008f001d1d7a23 */ /* 0x100fe40000010804 */
[--C-:B------:R-:W-:Y:S01]  /*12570*/  FFMA.FTZ R61, R61, c[0x0][0x23c], -R4.reuse ;  /* 0x00008f003d3d7a23 */ /* 0x100fe20000010804 */
[----:B------:R-:W4:Y:S01]  /*12580*/  MUFU.EX2 R8, R14 ;  /* 0x0000000e00087308 */ /* 0x000f220000000800 */
[----:B------:R-:W-:Y:S02]  /*12590*/  FFMA.FTZ R77, R77, c[0x0][0x23c], -R4 ;  /* 0x00008f004d4d7a23 */ /* 0x000fe40000010804 */
[C---:B------:R-:W-:Y:S02]  /*125a0*/  FMUL.FTZ R16, R132.reuse, R148 ;  /* 0x0000009484107220 */ /* 0x040fe40000410000 */
[C---:B------:R-:W-:Y:S02]  /*125b0*/  FMUL.FTZ R48, R132.reuse, R144 ;  /* 0x0000009084307220 */ /* 0x040fe40000410000 */
[C---:B------:R-:W-:Y:S02]  /*125c0*/  FMUL.FTZ R49, R132.reuse, R145 ;  /* 0x0000009184317220 */ /* 0x040fe40000410000 */
[----:B------:R-:W-:Y:S01]  /*125d0*/  FMUL.FTZ R41, R132, R157 ;  /* 0x0000009d84297220 */ /* 0x000fe20000410000 */
[----:B------:R-:W5:Y:S01]  /*125e0*/  MUFU.EX2 R125, R15 ;  /* 0x0000000f007d7308 */ /* 0x000f620000000800 */
[--C-:B------:R-:W-:Y:S01]  /*125f0*/  FFMA.FTZ R206, R21, c[0x0][0x23c], -R137.reuse ;  /* 0x00008f0015ce7a23 */ /* 0x100fe20000010889 */
[----:B------:R-:W-:Y:S01]  /*12600*/  MOV R157, R71 ;  /* 0x00000047009d7202 */ /* 0x000fe20000000f00 */
[--C-:B------:R-:W-:Y:S02]  /*12610*/  FFMA.FTZ R213, R64, c[0x0][0x23c], -R137.reuse ;  /* 0x00008f0040d57a23 */ /* 0x100fe40000010889 */
[----:B--2---:R-:W-:Y:S01]  /*12620*/  FMUL.FTZ R10, R0, R174 ;  /* 0x000000ae000a7220 */ /* 0x004fe20000410000 */
[----:B------:R-:W-:Y:S01]  /*12630*/  MOV R174, R54 ;  /* 0x0000003600ae7202 */ /* 0x000fe20000000f00 */
[----:B------:R-:W-:Y:S02]  /*12640*/  FMUL.FTZ R13, R2, R177 ;  /* 0x000000b1020d7220 */ /* 0x000fe40000410000 */
[--C-:B------:R-:W-:Y:S01]  /*12650*/  FFMA.FTZ R27, R27, c[0x0][0x23c], -R138.reuse ;  /* 0x00008f001b1b7a23 */ /* 0x100fe2000001088a */
[----:B------:R-:W-:Y:S01]  /*12660*/  MUFU.EX2 R64, R11 ;  /* 0x0000000b00407308 */ /* 0x000fe20000000800 */
[--C-:B------:R-:W-:Y:S02]  /*12670*/  FFMA.FTZ R30, R30, c[0x0][0x23c], -R138.reuse ;  /* 0x00008f001e1e7a23 */ /* 0x100fe4000001088a */
[--C-:B------:R-:W-:Y:S01]  /*12680*/  FFMA.FTZ R31, R31, c[0x0][0x23c], -R138.reuse ;  /* 0x00008f001f1f7a23 */ /* 0x100fe2000001088a */
[----:B----4-:R-:W-:Y:S01]  /*12690*/  MOV R148, R8 ;  /* 0x0000000800947202 */ /* 0x010fe20000000f00 */
[----:B------:R-:W-:Y:S01]  /*126a0*/  FMUL.FTZ R14, R0, R178 ;  /* 0x000000b2000e7220 */ /* 0x000fe20000410000 */
[----:B------:R-:W-:Y:S01]  /*126b0*/  MOV R178, R53 ;  /* 0x0000003500b27202 */ /* 0x000fe20000000f00 */
[----:B------:R-:W-:Y:S02]  /*126c0*/  FMUL.FTZ R8, R2, R172 ;  /* 0x000000ac02087220 */ /* 0x000fe40000410000 */
[----:B------:R-:W-:Y:S01]  /*126d0*/  FFMA.FTZ R42, R42, c[0x0][0x23c], -R138 ;  /* 0x00008f002a2a7a23 */ /* 0x000fe2000001088a */
[----:B------:R-:W2:Y:S01]  /*126e0*/  MUFU.EX2 R21, R12 ;  /* 0x0000000c00157308 */ /* 0x000ea20000000800 */
[----:B------:R-:W-:Y:S01]  /*126f0*/  FFMA.FTZ R241, R80, c[0x0][0x23c], -R137 ;  /* 0x00008f0050f17a23 */ /* 0x000fe20000010889 */
[----:B------:R-:W-:Y:S01]  /*12700*/  MOV R80, R237 ;  /* 0x000000ed00507202 */ /* 0x000fe20000000f00 */
[--C-:B------:R-:W-:Y:S01]  /*12710*/  FFMA.FTZ R237, R70, c[0x0][0x23c], -R5.reuse ;  /* 0x00008f0046ed7a23 */ /* 0x100fe20000010805 */
[----:B-----5:R-:W-:Y:S01]  /*12720*/  F2FP.PACK_AB R87, R125, R148 ;  /* 0x000000947d57723e */ /* 0x020fe200000000ff */
[----:B------:R-:W-:Y:S02]  /*12730*/  FFMA.FTZ R70, R119, c[0x0][0x23c], -R5 ;  /* 0x00008f0077467a23 */ /* 0x000fe40000010805 */
[--C-:B------:R-:W-:Y:S01]  /*12740*/  FFMA.FTZ R119, R89, c[0x0][0x23c], -R4.reuse ;  /* 0x00008f0059777a23 */ /* 0x100fe20000010804 */
[----:B------:R-:W-:Y:S01]  /*12750*/  MOV R89, R81 ;  /* 0x0000005100597202 */ /* 0x000fe20000000f00 */
[----:B------:R-:W-:Y:S01]  /*12760*/  FFMA.FTZ R19, R117, c[0x0][0x23c], -R137 ;  /* 0x00008f0075137a23 */ /* 0x000fe20000010889 */
[----:B------:R4:W-:Y:S01]  /*12770*/  MUFU.EX2 R145, R23 ;  /* 0x0000001700917308 */ /* 0x0009e20000000800 */
[--C-:B------:R-:W-:Y:S01]  /*12780*/  FFMA.FTZ R117, R66, c[0x0][0x23c], -R5.reuse ;  /* 0x00008f0042757a23 */ /* 0x100fe20000010805 */
[----:B------:R-:W-:Y:S01]  /*12790*/  F2FP.PACK_AB R82, R89, R88 ;  /* 0x000000585952723e */ /* 0x000fe200000000ff */
[--C-:B------:R-:W-:Y:S02]  /*127a0*/  FFMA.FTZ R66, R25, c[0x0][0x23c], -R4.reuse ;  /* 0x00008f0019427a23 */ /* 0x100fe40000010804 */
[----:B------:R-:W-:Y:S01]  /*127b0*/  FMUL.FTZ R25, R132, R161 ;  /* 0x000000a184197220 */ /* 0x000fe20000410000 */
[----:B------:R-:W-:Y:S01]  /*127c0*/  MOV R161, R7 ;  /* 0x0000000700a17202 */ /* 0x000fe20000000f00 */
[--C-:B------:R-:W-:Y:S02]  /*127d0*/  FFMA.FTZ R39, R114, c[0x0][0x23c], -R5.reuse ;  /* 0x00008f0072277a23 */ /* 0x100fe40000010805 */
[----:B------:R-:W-:Y:S01]  /*127e0*/  FFMA.FTZ R38, R131, c[0x0][0x23c], -R5 ;  /* 0x00008f0083267a23 */ /* 0x000fe20000010805 */
[----:B------:R-:W-:Y:S01]  /*127f0*/  MUFU.EX2 R144, R28 ;  /* 0x0000001c00907308 */ /* 0x000fe20000000800 */
[--C-:B------:R-:W-:Y:S01]  /*12800*/  FFMA.FTZ R114, R72, c[0x0][0x23c], -R4.reuse ;  /* 0x00008f0048727a23 */ /* 0x100fe20000010804 */
[----:B------:R-:W-:Y:S01]  /*12810*/  MOV R72, R17 ;  /* 0x0000001100487202 */ /* 0x000fe20000000f00 */
[----:B------:R-:W-:Y:S01]  /*12820*/  FMUL.FTZ R17, R132, R149 ;  /* 0x0000009584117220 */ /* 0x000fe20000410000 */
[----:B------:R-:W-:Y:S01]  /*12830*/  MOV R149, R20 ;  /* 0x0000001400957202 */ /* 0x000fe20000000f00 */
[--C-:B------:R-:W-:Y:S01]  /*12840*/  FFMA.FTZ R131, R93, c[0x0][0x23c], -R4.reuse ;  /* 0x00008f005d837a23 */ /* 0x100fe20000010804 */
[----:B------:R-:W-:Y:S01]  /*12850*/  MOV R93, R80 ;  /* 0x00000050005d7202 */ /* 0x000fe20000000f00 */
[----:B------:R-:W-:Y:S01]  /*12860*/  FMUL.FTZ R15, R0, R179 ;  /* 0x000000b3000f7220 */ /* 0x000fe20000410000 */
[----:B------:R-:W-:Y:S01]  /*12870*/  MOV R179, R52 ;  /* 0x0000003400b37202 */ /* 0x000fe20000000f00 */
[----:B------:R-:W-:Y:S01]  /*12880*/  FMUL.FTZ R20, R132, R164 ;  /* 0x000000a484147220 */ /* 0x000fe20000410000 */
[----:B------:R-:W-:Y:S01]  /*12890*/  MUFU.EX2 R207, R207 ;  /* 0x000000cf00cf7308 */ /* 0x000fe20000000800 */
[----:B------:R-:W5:Y:S01]  /*128a0*/  LDSM.16.MT88.4 R52, [R219+0x8000] ;  /* 0x00800000db34783b */ /* 0x000f620000004200 */
[----:B------:R-:W-:Y:S01]  /*128b0*/  F2FP.PACK_AB R80, R93, R243 ;  /* 0x000000f35d50723e */ /* 0x000fe200000000ff */
[----:B------:R-:W-:Y:S01]  /*128c0*/  FMUL.FTZ R7, R133, R171 ;  /* 0x000000ab85077220 */ /* 0x000fe20000410000 */
[----:B------:R-:W-:Y:S01]  /*128d0*/  F2FP.PACK_AB R81, R161, R98 ;  /* 0x00000062a151723e */ /* 0x000fe200000000ff */
[----:B------:R-:W-:Y:S01]  /*128e0*/  FFMA.FTZ R245, R84, c[0x0][0x23c], -R137 ;  /* 0x00008f0054f57a23 */ /* 0x000fe20000010889 */
[----:B--2---:R-:W-:Y:S01]  /*128f0*/  MOV R164, R21 ;  /* 0x0000001500a47202 */ /* 0x004fe20000000f00 */
[----:B------:R-:W-:Y:S01]  /*12900*/  FFMA.FTZ R84, R130, c[0x0][0x23c], -R5 ;  /* 0x00008f0082547a23 */ /* 0x000fe20000010805 */
[----:B------:R-:W-:Y:S01]  /*12910*/  MOV R172, R38 ;  /* 0x0000002600ac7202 */ /* 0x000fe20000000f00 */
[----:B------:R-:W-:Y:S01]  /*12920*/  FMUL.FTZ R21, R132, R165 ;  /* 0x000000a584157220 */ /* 0x000fe20000410000 */
[----:B------:R-:W-:Y:S01]  /*12930*/  MUFU.EX2 R206, R206 ;  /* 0x000000ce00ce7308 */ /* 0x000fe20000000800 */
[--C-:B------:R-:W-:Y:S01]  /*12940*/  FFMA.FTZ R18, R101, c[0x0][0x23c], -R137.reuse ;  /* 0x00008f0065127a23 */ /* 0x100fe20000010889 */
[----:B------:R-:W-:Y:S01]  /*12950*/  F2FP.PACK_AB R86, R72, R164 ;  /* 0x000000a44856723e */ /* 0x000fe200000000ff */
[----:B------:R-:W-:Y:S01]  /*12960*/  FFMA.FTZ R137, R129, c[0x0][0x23c], -R137 ;  /* 0x00008f0081897a23 */ /* 0x000fe20000010889 */
[----:B------:R-:W-:Y:S01]  /*12970*/  MOV R165, R120 ;  /* 0x0000007800a57202 */ /* 0x000fe20000000f00 */
[--C-:B------:R-:W-:Y:S01]  /*12980*/  FFMA.FTZ R129, R83, c[0x0][0x23c], -R5.reuse ;  /* 0x00008f0053817a23 */ /* 0x100fe20000010805 */
[----:B------:R-:W-:Y:S01]  /*12990*/  F2FP.PACK_AB R83, R99, R149 ;  /* 0x000000956353723e */ /* 0x000fe200000000ff */
[--C-:B------:R-:W-:Y:S01]  /*129a0*/  FFMA.FTZ R22, R22, c[0x0][0x23c], -R5.reuse ;  /* 0x00008f0016167a23 */ /* 0x100fe20000010805 */
[----:B------:R-:W-:Y:S01]  /*129b0*/  MOV R177, R18 ;  /* 0x0000001200b17202 */ /* 0x000fe20000000f00 */
[--C-:B------:R-:W-:Y:S01]  /*129c0*/  FFMA.FTZ R101, R50, c[0x0][0x23c], -R5.reuse ;  /* 0x00008f0032657a23 */ /* 0x100fe20000010805 */
[----:B------:R-:W-:Y:S01]  /*129d0*/  MUFU.EX2 R204, R204 ;  /* 0x000000cc00cc7308 */ /* 0x000fe20000000800 */
[--C-:B------:R-:W-:Y:S02]  /*129e0*/  FFMA.FTZ R128, R67, c[0x0][0x23c], -R5.reuse ;  /* 0x00008f0043807a23 */ /* 0x100fe40000010805 */
[--C-:B------:R-:W-:Y:S02]  /*129f0*/  FFMA.FTZ R67, R40, c[0x0][0x23c], -R4.reuse ;  /* 0x00008f0028437a23 */ /* 0x100fe40000010804 */
[----:B------:R-:W-:Y:S02]  /*12a00*/  FMUL.FTZ R40, R132, R156 ;  /* 0x0000009c84287220 */ /* 0x000fe40000410000 */
[----:B------:R-:W-:Y:S02]  /*12a10*/  FFMA.FTZ R252, R102, c[0x0][0x23c], -R5 ;  /* 0x00008f0066fc7a23 */ /* 0x000fe40000010805 */
[----:B------:R-:W-:Y:S01]  /*12a20*/  FMUL.FTZ R5, R132, R169 ;  /* 0x000000a984057220 */ /* 0x000fe20000410000 */
[----:B------:R-:W-:Y:S01]  /*12a30*/  MUFU.EX2 R211, R211 ;  /* 0x000000d300d37308 */ /* 0x000fe20000000800 */
[--C-:B------:R-:W-:Y:S02]  /*12a40*/  FFMA.FTZ R50, R24, c[0x0][0x23c], -R4.reuse ;  /* 0x00008f0018327a23 */ /* 0x100fe40000010804 */
[C---:B------:R-:W-:Y:S01]  /*12a50*/  FMUL.FTZ R24, R132.reuse, R160 ;  /* 0x000000a084187220 */ /* 0x040fe20000410000 */
[----:B------:R-:W-:Y:S01]  /*12a60*/  MOV R160, R64 ;  /* 0x0000004000a07202 */ /* 0x000fe20000000f00 */
[----:B------:R-:W-:Y:S02]  /*12a70*/  FMUL.FTZ R64, R132, R140 ;  /* 0x0000008c84407220 */ /* 0x000fe40000410000 */
[--C-:B------:R-:W-:Y:S02]  /*12a80*/  FFMA.FTZ R44, R44, c[0x0][0x23c], -R4.reuse ;  /* 0x00008f002c2c7a23 */ /* 0x100fe40000010804 */
[--C-:B------:R-:W-:Y:S01]  /*12a90*/  FFMA.FTZ R45, R45, c[0x0][0x23c], -R4.reuse ;  /* 0x00008f002d2d7a23 */ /* 0x100fe20000010804 */
[----:B------:R2:W-:Y:S01]  /*12aa0*/  MUFU.EX2 R120, R50 ;  /* 0x0000003200787308 */ /* 0x0005e20000000800 */
[--C-:B------:R-:W-:Y:S02]  /*12ab0*/  FFMA.FTZ R102, R56, c[0x0][0x23c], -R4.reuse ;  /* 0x00008f0038667a23 */ /* 0x100fe40000010804 */
[C---:B------:R-:W-:Y:S02]  /*12ac0*/  FMUL.FTZ R56, R132.reuse, R152 ;  /* 0x0000009884387220 */ /* 0x040fe40000410000 */
[--C-:B------:R-:W-:Y:S02]  /*12ad0*/  FFMA.FTZ R103, R57, c[0x0][0x23c], -R4.reuse ;  /* 0x00008f0039677a23 */ /* 0x100fe40000010804 */
[----:B------:R-:W-:Y:S01]  /*12ae0*/  FMUL.FTZ R57, R132, R153 ;  /* 0x0000009984397220 */ /* 0x000fe20000410000 */
[----:B------:R-:W-:Y:S01]  /*12af0*/  MOV R153, R70 ;  /* 0x0000004600997202 */ /* 0x000fe20000000f00 */
[--C-:B------:R-:W-:Y:S01]  /*12b00*/  FFMA.FTZ R60, R60, c[0x0][0x23c], -R4.reuse ;  /* 0x00008f003c3c7a23 */ /* 0x100fe20000010804 */
[----:B------:R1:W-:Y:S01]  /*12b10*/  MUFU.EX2 R152, R37 ;  /* 0x0000002500987308 */ /* 0x0003e20000000800 */
[--C-:B------:R-:W-:Y:S01]  /*12b20*/  FFMA.FTZ R130, R92, c[0x0][0x23c], -R4.reuse ;  /* 0x00008f005c827a23 */ /* 0x100fe20000010804 */
[----:B------:R-:W-:Y:S01]  /*12b30*/  MOV R92, R65 ;  /* 0x00000041005c7202 */ /* 0x000fe20000000f00 */
[----:B------:R-:W-:Y:S02]  /*12b40*/  FMUL.FTZ R65, R132, R141 ;  /* 0x0000008d84417220 */ /* 0x000fe40000410000 */
[--C-:B------:R-:W-:Y:S02]  /*12b50*/  FFMA.FTZ R104, R104, c[0x0][0x23c], -R4.reuse ;  /* 0x00008f0068687a23 */ /* 0x100fe40000010804 */
[--C-:B------:R-:W-:Y:S02]  /*12b60*/  FFMA.FTZ R105, R105, c[0x0][0x23c], -R4.reuse ;  /* 0x00008f0069697a23 */ /* 0x100fe40000010804 */
[--C-:B------:R-:W-:Y:S01]  /*12b70*/  FFMA.FTZ R108, R108, c[0x0][0x23c], -R4.reuse ;  /* 0x00008f006c6c7a23 */ /* 0x100fe20000010804 */
[----:B------:R-:W-:Y:S01]  /*12b80*/  MUFU.EX2 R140, R27 ;  /* 0x0000001b008c7308 */ /* 0x000fe20000000800 */
[--C-:B------:R-:W-:Y:S02]  /*12b90*/  FFMA.FTZ R109, R109, c[0x0][0x23c], -R4.reuse ;  /* 0x00008f006d6d7a23 */ /* 0x100fe40000010804 */
[--C-:B------:R-:W-:Y:S02]  /*12ba0*/  FFMA.FTZ R12, R121, c[0x0][0x23c], -R4.reuse ;  /* 0x00008f00790c7a23 */ /* 0x100fe40000010804 */
[----:B------:R-:W-:Y:S02]  /*12bb0*/  FFMA.FTZ R124, R124, c[0x0][0x23c], -R4 ;  /* 0x00008f007c7c7a23 */ /* 0x000fe40000010804 */
[----:B------:R-:W-:Y:S01]  /*12bc0*/  FMUL.FTZ R4, R132, R168 ;  /* 0x000000a884047220 */ /* 0x000fe20000410000 */
[----:B------:R-:W-:Y:S01]  /*12bd0*/  MOV R168, R84 ;  /* 0x0000005400a87202 */ /* 0x000fe20000000f00 */
[----:B------:R-:W-:Y:S01]  /*12be0*/  FMUL.FTZ R11, R0, R175 ;  /* 0x000000af000b7220 */ /* 0x000fe20000410000 */
[----:B------:R5:W3:Y:S01]  /*12bf0*/  MUFU.EX2 R121, R22 ;  /* 0x0000001600797308 */ /* 0x000ae20000000800 */
[----:B------:R-:W-:Y:S01]  /*12c00*/  F2FP.PACK_AB R84, R173, R92 ;  /* 0x0000005cad54723e */ /* 0x000fe200000000ff */
[C---:B------:R-:W-:Y:S01]  /*12c10*/  FMUL.FTZ R18, R133.reuse, R150 ;  /* 0x0000009685127220 */ /* 0x040fe20000410000 */
[----:B------:R-:W-:Y:S01]  /*12c20*/  MOV R175, R85 ;  /* 0x0000005500af7202 */ /* 0x000fe20000000f00 */
[C---:B----4-:R-:W-:Y:S01]  /*12c30*/  FMUL.FTZ R23, R133.reuse, R167 ;  /* 0x000000a785177220 */ /* 0x050fe20000410000 */
[----:B------:R-:W-:Y:S01]  /*12c40*/  F2FP.PACK_AB R85, R160, R251 ;  /* 0x000000fba055723e */ /* 0x000fe200000000ff */
[--C-:B------:R-:W-:Y:S01]  /*12c50*/  FFMA.FTZ R26, R26, c[0x0][0x23c], -R138.reuse ;  /* 0x00008f001a1a7a23 */ /* 0x100fe2000001088a */
[----:B------:R-:W-:Y:S01]  /*12c60*/  MOV R169, R12 ;  /* 0x0000000c00a97202 */ /* 0x000fe20000000f00 */
[C---:B------:R-:W-:Y:S01]  /*12c70*/  FMUL.FTZ R12, R2.reuse, R176 ;  /* 0x000000b0020c7220 */ /* 0x040fe20000410000 */
[----:B------:R-:W-:Y:S01]  /*12c80*/  MOV R176, R39 ;  /* 0x0000002700b07202 */ /* 0x000fe20000000f00 */
[C---:B--2---:R-:W-:Y:S01]  /*12c90*/  FMUL.FTZ R50, R133.reuse, R146 ;  /* 0x0000009285327220 */ /* 0x044fe20000410000 */
[----:B------:R-:W-:Y:S01]  /*12ca0*/  MOV R39, R19 ;  /* 0x0000001300277202 */ /* 0x000fe20000000f00 */
[C---:B------:R-:W-:Y:S01]  /*12cb0*/  FMUL.FTZ R19, R133.reuse, R151 ;  /* 0x0000009785137220 */ /* 0x040fe20000410000 */
[----:B------:R-:W-:Y:S01]  /*12cc0*/  MOV R156, R124 ;  /* 0x0000007c009c7202 */ /* 0x000fe20000000f00 */
[----:B------:R2:W-:Y:S01]  /*12cd0*/  MUFU.EX2 R151, R100 ;  /* 0x0000006400977308 */ /* 0x0005e20000000800 */
[----:B------:R-:W-:Y:S01]  /*12ce0*/  MOV R171, R39 ;  /* 0x0000002700ab7202 */ /* 0x000fe20000000f00 */
[----:B-1----:R-:W-:Y:S01]  /*12cf0*/  FMUL.FTZ R37, R2, R185 ;  /* 0x000000b902257220 */ /* 0x002fe20000410000 */
[----:B------:R-:W-:Y:S01]  /*12d00*/  MOV R167, R149 ;  /* 0x0000009500a77202 */ /* 0x000fe20000000f00 */
[C---:B------:R-:W-:Y:S01]  /*12d10*/  FMUL.FTZ R38, R0.reuse, R186 ;  /* 0x000000ba00267220 */ /* 0x040fe20000410000 */
[----:B------:R-:W-:Y:S01]  /*12d20*/  MOV R186, R179 ;  /* 0x000000b300ba7202 */ /* 0x000fe20000000f00 */
[----:B------:R-:W-:Y:S01]  /*12d30*/  FMUL.FTZ R39, R0, R187 ;  /* 0x000000bb00277220 */ /* 0x000fe20000410000 */
[----:B------:R-:W-:Y:S01]  /*12d40*/  MOV R187, R177 ;  /* 0x000000b100bb7202 */ /* 0x000fe20000000f00 */
[----:B------:R-:W-:Y:S01]  /*12d50*/  FMUL.FTZ R28, R2, R188 ;  /* 0x000000bc021c7220 */ /* 0x000fe20000410000 */
[----:B------:R-:W-:Y:S01]  /*12d60*/  MOV R188, R160 ;  /* 0x000000a000bc7202 */ /* 0x000fe20000000f00 */
[C---:B-----5:R-:W-:Y:S01]  /*12d70*/  FMUL.FTZ R22, R133.reuse, R166 ;  /* 0x000000a685167220 */ /* 0x060fe20000410000 */
[----:B------:R-:W-:Y:S01]  /*12d80*/  MOV R166, R164 ;  /* 0x000000a400a67202 */ /* 0x000fe20000000f00 */
[----:B------:R1:W-:Y:S01]  /*12d90*/  MUFU.EX2 R124, R26 ;  /* 0x0000001a007c7308 */ /* 0x0003e20000000800 */
[----:B------:R-:W-:Y:S01]  /*12da0*/  MOV R164, R168 ;  /* 0x000000a800a47202 */ /* 0x000fe20000000f00 */
[----:B------:R-:W-:Y:S01]  /*12db0*/  FMUL.FTZ R27, R133, R163 ;  /* 0x000000a3851b7220 */ /* 0x000fe20000410000 */
[----:B------:R-:W-:Y:S01]  /*12dc0*/  MOV R168, R68 ;  /* 0x0000004400a87202 */ /* 0x000fe20000000f00 */
[--C-:B------:R-:W-:Y:S01]  /*12dd0*/  FFMA.FTZ R43, R43, c[0x0][0x23c], -R138.reuse ;  /* 0x00008f002b2b7a23 */ /* 0x100fe2000001088a */
[----:B------:R-:W-:Y:S01]  /*12de0*/  MOV R185, R175 ;  /* 0x000000af00b97202 */ /* 0x000fe20000000f00 */
[--C-:B------:R-:W-:Y:S01]  /*12df0*/  FFMA.FTZ R46, R46, c[0x0][0x23c], -R138.reuse ;  /* 0x00008f002e2e7a23 */ /* 0x100fe2000001088a */
[----:B------:R-:W-:Y:S01]  /*12e00*/  MOV R177, R168 ;  /* 0x000000a800b17202 */ /* 0x000fe20000000f00 */
[--C-:B------:R-:W-:Y:S02]  /*12e10*/  FFMA.FTZ R47, R47, c[0x0][0x23c], -R138.reuse ;  /* 0x00008f002f2f7a23 */ /* 0x100fe4000001088a */
[----:B------:R4:W-:Y:S01]  /*12e20*/  MUFU.EX2 R141, R66 ;  /* 0x00000042008d7308 */ /* 0x0009e20000000800 */
[--C-:B------:R-:W-:Y:S01]  /*12e30*/  FFMA.FTZ R58, R58, c[0x0][0x23c], -R138.reuse ;  /* 0x00008f003a3a7a23 */ /* 0x100fe2000001088a */
[----:B--2---:R-:W-:Y:S01]  /*12e40*/  MOV R100, R173 ;  /* 0x000000ad00647202 */ /* 0x004fe20000000f00 */
[--C-:B------:R-:W-:Y:S02]  /*12e50*/  FFMA.FTZ R59, R59, c[0x0][0x23c], -R138.reuse ;  /* 0x00008f003b3b7a23 */ /* 0x100fe4000001088a */
[--C-:B------:R-:W-:Y:S02]  /*12e60*/  FFMA.FTZ R62, R62, c[0x0][0x23c], -R138.reuse ;  /* 0x00008f003e3e7a23 */ /* 0x100fe4000001088a */
[--C-:B------:R-:W-:Y:S02]  /*12e70*/  FFMA.FTZ R78, R78, c[0x0][0x23c], -R138.reuse ;  /* 0x00008f004e4e7a23 */ /* 0x100fe4000001088a */
[--C-:B------:R-:W-:Y:S01]  /*12e80*/  FFMA.FTZ R79, R79, c[0x0][0x23c], -R138.reuse ;  /* 0x00008f004f4f7a23 */ /* 0x100fe2000001088a */
[----:B------:R2:W-:Y:S01]  /*12e90*/  MUFU.EX2 R146, R67 ;  /* 0x0000004300927308 */ /* 0x0005e20000000800 */
[--C-:B------:R-:W-:Y:S02]  /*12ea0*/  FFMA.FTZ R106, R106, c[0x0][0x23c], -R138.reuse ;  /* 0x00008f006a6a7a23 */ /* 0x100fe4000001088a */
[--C-:B------:R-:W-:Y:S02]  /*12eb0*/  FFMA.FTZ R107, R107, c[0x0][0x23c], -R138.reuse ;  /* 0x00008f006b6b7a23 */ /* 0x100fe4000001088a */
[----:B-1----:R-:W-:Y:S02]  /*12ec0*/  FMUL.FTZ R26, R133, R162 ;  /* 0x000000a2851a7220 */ /* 0x002fe40000410000 */
[--C-:B------:R-:W-:Y:S02]  /*12ed0*/  FFMA.FTZ R110, R110, c[0x0][0x23c], -R138.reuse ;  /* 0x00008f006e6e7a23 */ /* 0x100fe4000001088a */
[--C-:B------:R-:W-:Y:S01]  /*12ee0*/  FFMA.FTZ R111, R111, c[0x0][0x23c], -R138.reuse ;  /* 0x00008f006f6f7a23 */ /* 0x100fe2000001088a */
[----:B------:R1:W5:Y:S01]  /*12ef0*/  MUFU.EX2 R150, R29 ;  /* 0x0000001d00967308 */ /* 0x0003620000000800 */
[--C-:B------:R-:W-:Y:S02]  /*12f00*/  FFMA.FTZ R122, R122, c[0x0][0x23c], -R138.reuse ;  /* 0x00008f007a7a7a23 */ /* 0x100fe4000001088a */
[--C-:B------:R-:W-:Y:S02]  /*12f10*/  FFMA.FTZ R123, R123, c[0x0][0x23c], -R138.reuse ;  /* 0x00008f007b7b7a23 */ /* 0x100fe4000001088a */
[C---:B----4-:R-:W-:Y:S02]  /*12f20*/  FMUL.FTZ R66, R133.reuse, R142 ;  /* 0x0000008e85427220 */ /* 0x050fe40000410000 */
[--C-:B------:R-:W-:Y:S03]  /*12f30*/  FFMA.FTZ R126, R126, c[0x0][0x23c], -R138.reuse ;  /* 0x00008f007e7e7a23 */ /* 0x100fe6000001088a */
[----:B------:R4:W-:Y:S01]  /*12f40*/  MUFU.EX2 R149, R31 ;  /* 0x0000001f00957308 */ /* 0x0009e20000000800 */
[C---:B--2---:R-:W-:Y:S09]  /*12f50*/  FMUL.FTZ R67, R133.reuse, R143 ;  /* 0x0000008f85437220 */ /* 0x044ff20000410000 */
[----:B------:R-:W-:Y:S01]  /*12f60*/  MUFU.EX2 R160, R101 ;  /* 0x0000006500a07308 */ /* 0x000fe20000000800 */
[----:B-1----:R-:W-:Y:S01]  /*12f70*/  FMUL.FTZ R29, R2, R189 ;  /* 0x000000bd021d7220 */ /* 0x002fe20000410000 */
[----:B------:R-:W-:Y:S08]  /*12f80*/  MOV R189, R167 ;  /* 0x000000a700bd7202 */ /* 0x000ff00000000f00 */
[----:B------:R1:W-:Y:S01]  /*12f90*/  MUFU.EX2 R142, R42 ;  /* 0x0000002a008e7308 */ /* 0x0003e20000000800 */
[----:B----4-:R-:W-:Y:S09]  /*12fa0*/  FMUL.FTZ R31, R0, R191 ;  /* 0x000000bf001f7220 */ /* 0x010ff20000410000 */
[----:B------:R2:W-:Y:S10]  /*12fb0*/  MUFU.EX2 R143, R43 ;  /* 0x0000002b008f7308 */ /* 0x0005f40000000800 */
[----:B------:R4:W-:Y:S01]  /*12fc0*/  MUFU.EX2 R168, R45 ;  /* 0x0000002d00a87308 */ /* 0x0009e20000000800 */
[C---:B-1----:R-:W-:Y:S02]  /*12fd0*/  FMUL.FTZ R42, R133.reuse, R158 ;  /* 0x0000009e852a7220 */ /* 0x042fe40000410000 */
[----:B---3--:R-:W-:Y:S01]  /*12fe0*/  FFMA.FTZ R132, R132, R6, R243 ;  /* 0x0000000684847223 */ /* 0x008fe200000100f3 */
[----:B------:R-:W-:Y:S01]  /*12ff0*/  MOV R243, R69 ;  /* 0x0000004500f37202 */ /* 0x000fe20000000f00 */
[C---:B------:R-:W-:Y:S01]  /*13000*/  FMUL.FTZ R6, R133.reuse, R170 ;  /* 0x000000aa85067220 */ /* 0x040fe20000410000 */
[----:B------:R-:W1:Y:S01]  /*13010*/  LDSM.16.MT88.4 R68, [R217+0x8000] ;  /* 0x00800000d944783b */ /* 0x000e620000004200 */
[C---:B--2---:R-:W-:Y:S03]  /*13020*/  FMUL.FTZ R43, R133.reuse, R159 ;  /* 0x0000009f852b7220 */ /* 0x044fe60000410000 */
[----:B------:R-:W-:Y:S01]  /*13030*/  MUFU.EX2 R137, R137 ;  /* 0x0000008900897308 */ /* 0x000fe20000000800 */
[----:B------:R-:W-:Y:S01]  /*13040*/  MOV R170, R51 ;  /* 0x0000003300aa7202 */ /* 0x000fe20000000f00 */
[----:B------:R-:W-:Y:S01]  /*13050*/  FMUL.FTZ R51, R133, R147 ;  /* 0x0000009385337220 */ /* 0x000fe20000410000 */
[----:B------:R-:W-:Y:S01]  /*13060*/  MOV R173, R243 ;  /* 0x000000f300ad7202 */ /* 0x000fe20000000f00 */
[-C--:B------:R-:W-:Y:S05]  /*13070*/  HMMA.16816.F32 R4, R80, R32.reuse, R4 ;  /* 0x000000205004723c */ /* 0x080fea0000001804 */
[C---:B----4-:R-:W-:Y:S01]  /*13080*/  FMUL.FTZ R45, R2.reuse, R197 ;  /* 0x000000c5022d7220 */ /* 0x050fe20000410000 */
[----:B------:R2:W-:Y:S01]  /*13090*/  MUFU.EX2 R147, R30 ;  /* 0x0000001e00937308 */ /* 0x0005e20000000800 */
[----:B------:R-:W-:Y:S01]  /*130a0*/  MOV R191, R173 ;  /* 0x000000ad00bf7202 */ /* 0x000fe20000000f00 */
[C---:B------:R-:W-:Y:S04]  /*130b0*/  HMMA.16816.F32 R8, R84.reuse, R32, R8 ;  /* 0x000000205408723c */ /* 0x040fe80000001808 */
[----:B------:R-:W-:Y:S02]  /*130c0*/  MOV R173, R169 ;  /* 0x000000a900ad7202 */ /* 0x000fe40000000f00 */
[----:B------:R-:W-:Y:S01]  /*130d0*/  MOV R243, R172 ;  /* 0x000000ac00f37202 */ /* 0x000fe20000000f00 */
[C---:B------:R-:W-:Y:S01]  /*130e0*/  FMUL.FTZ R32, R2.reuse, R180 ;  /* 0x000000b402207220 */ /* 0x040fe20000410000 */
[-C--:B------:R-:W-:Y:S01]  /*130f0*/  HMMA.16816.F32 R12, R84, R34.reuse, R12 ;  /* 0x00000022540c723c */ /* 0x080fe2000000180c */
[----:B------:R-:W-:Y:S03]  /*13100*/  MUFU.EX2 R197, R61 ;  /* 0x0000003d00c57308 */ /* 0x000fe60000000800 */
[----:B------:R-:W-:Y:S01]  /*13110*/  MOV R180, R148 ;  /* 0x0000009400b47202 */ /* 0x000fe20000000f00 */
[----:B------:R-:W-:Y:S01]  /*13120*/  FMUL.FTZ R33, R2, R181 ;  /* 0x000000b502217220 */ /* 0x000fe20000410000 */
[----:B------:R-:W-:Y:S02]  /*13130*/  MOV R181, R174 ;  /* 0x000000ae00b57202 */ /* 0x000fe40000000f00 */
[C---:B------:R-:W-:Y:S03]  /*13140*/  HMMA.16816.F32 R16, R80.reuse, R34, R16 ;  /* 0x000000225010723c */ /* 0x040fe60000001810 */
[----:B------:R3:W4:Y:S01]  /*13150*/  MUFU.EX2 R148, R36 ;  /* 0x0000002400947308 */ /* 0x0007220000000800 */
[----:B------:R-:W-:Y:S02]  /*13160*/  MOV R172, R171 ;  /* 0x000000ab00ac7202 */ /* 0x000fe40000000f00 */
[----:B------:R-:W-:Y:S01]  /*13170*/  MOV R171, R170 ;  /* 0x000000aa00ab7202 */ /* 0x000fe20000000f00 */
[C---:B------:R-:W-:Y:S01]  /*13180*/  FMUL.FTZ R34, R0.reuse, R182 ;  /* 0x000000b600227220 */ /* 0x040fe20000410000 */
[-C--:B------:R-:W-:Y:S04]  /*13190*/  HMMA.16816.F32 R20, R80, R52.reuse, R20 ;  /* 0x000000345014723c */ /* 0x080fe80000001814 */
[----:B------:R-:W-:Y:S01]  /*131a0*/  MOV R170, R153 ;  /* 0x0000009900aa7202 */ /* 0x000fe20000000f00 */
[C---:B------:R-:W-:Y:S01]  /*131b0*/  FMUL.FTZ R35, R0.reuse, R183 ;  /* 0x000000b700237220 */ /* 0x040fe20000410000 */
[----:B------:R-:W-:Y:S01]  /*131c0*/  MOV R153, R157 ;  /* 0x0000009d00997202 */ /* 0x000fe20000000f00 */
[----:B--2---:R-:W-:Y:S01]  /*131d0*/  FMUL.FTZ R30, R0, R190 ;  /* 0x000000be001e7220 */ /* 0x004fe20000410000 */
[----:B------:R-:W-:Y:S01]  /*131e0*/  MUFU.EX2 R157, R97 ;  /* 0x00000061009d7308 */ /* 0x000fe20000000800 */
[----:B------:R-:W-:Y:S02]  /*131f0*/  MOV R174, R76 ;  /* 0x0000004c00ae7202 */ /* 0x000fe40000000f00 */
[----:B------:R-:W2:Y:S01]  /*13200*/  LDL.LU R76, [R1+0x40] ;  /* 0x00004000014c7983 */ /* 0x000ea20000300800 */
[C---:B------:R-:W-:Y:S04]  /*13210*/  HMMA.16816.F32 R32, R84.reuse, R52, R32 ;  /* 0x000000345420723c */ /* 0x040fe80000001820 */
[----:B------:R-:W-:Y:S02]  /*13220*/  MOV R182, R153 ;  /* 0x0000009900b67202 */ /* 0x000fe40000000f00 */
[----:B------:R1:W-:Y:S01]  /*13230*/  MUFU.EX2 R153, R96 ;  /* 0x0000006000997308 */ /* 0x0003e20000000800 */
[C---:B---3--:R-:W-:Y:S01]  /*13240*/  FMUL.FTZ R36, R2.reuse, R184 ;  /* 0x000000b802247220 */ /* 0x048fe20000410000 */
[----:B------:R-:W-:Y:S01]  /*13250*/  F2FP.PACK_AB R61, R145, R121 ;  /* 0x00000079913d723e */ /* 0x000fe200000000ff */
[C---:B------:R-:W-:Y:S03]  /*13260*/  FMUL.FTZ R52, R2.reuse, R192 ;  /* 0x000000c002347220 */ /* 0x040fe60000410000 */
[----:B------:R-:W-:Y:S01]  /*13270*/  MOV R192, R99 ;  /* 0x0000006300c07202 */ /* 0x000fe20000000f00 */
[----:B------:R-:W-:Y:S01]  /*13280*/  FMUL.FTZ R53, R2, R193 ;  /* 0x000000c102357220 */ /* 0x000fe20000410000 */
[-C--:B------:R-:W-:Y:S02]  /*13290*/  HMMA.16816.F32 R36, R84, R54.reuse, R36 ;  /* 0x000000365424723c */ /* 0x080fe40000001824 */
[----:B------:R3:W-:Y:S01]  /*132a0*/  MUFU.EX2 R169, R113 ;  /* 0x0000007100a97308 */ /* 0x0007e20000000800 */
[----:B------:R-:W-:Y:S02]  /*132b0*/  MOV R193, R98 ;  /* 0x0000006200c17202 */ /* 0x000fe40000000f00 */
[----:B------:R-:W-:Y:S02]  /*132c0*/  MOV R190, R166 ;  /* 0x000000a600be7202 */ /* 0x000fe40000000f00 */
[----:B------:R-:W-:Y:S01]  /*132d0*/  MOV R179, R171 ;  /* 0x000000ab00b37202 */ /* 0x000fe20000000f00 */
[C---:B------:R-:W-:Y:S04]  /*132e0*/  HMMA.16816.F32 R48, R80.reuse, R54, R48 ;  /* 0x000000365030723c */ /* 0x040fe80000001830 */
[----:B------:R-:W-:Y:S01]  /*132f0*/  MOV R171, R165 ;  /* 0x000000a500ab7202 */ /* 0x000fe20000000f00 */
[----:B------:R4:W-:Y:S01]  /*13300*/  MUFU.EX2 R167, R47 ;  /* 0x0000002f00a77308 */ /* 0x0009e20000000800 */
[----:B------:R-:W-:Y:S01]  /*13310*/  MOV R175, R243 ;  /* 0x000000f300af7202 */ /* 0x000fe20000000f00 */
[C---:B------:R-:W-:Y:S01]  /*13320*/  FMUL.FTZ R54, R0.reuse, R194 ;  /* 0x000000c200367220 */ /* 0x040fe20000410000 */
[-C--:B-1----:R-:W-:Y:S01]  /*13330*/  HMMA.16816.F32 R24, R80, R68.reuse, R24 ;  /* 0x000000445018723c */ /* 0x082fe20000001818 */
[----:B------:R-:W1:Y:S03]  /*13340*/  LDSM.16.MT88.4 R96, [R218+0x8000] ;  /* 0x00800000da60783b */ /* 0x000e660000004200 */
[----:B------:R-:W-:Y:S01]  /*13350*/  MOV R101, R180 ;  /* 0x000000b400657202 */ /* 0x000fe20000000f00 */
[----:B------:R-:W-:Y:S01]  /*13360*/  FMUL.FTZ R55, R0, R195 ;  /* 0x000000c300377220 */ /* 0x000fe20000410000 */
[----:B------:R-:W-:Y:S01]  /*13370*/  MOV R180, R172 ;  /* 0x000000ac00b47202 */ /* 0x000fe20000000f00 */
[----:B------:R5:W-:Y:S01]  /*13380*/  MUFU.EX2 R165, R46 ;  /* 0x0000002e00a57308 */ /* 0x000be20000000800 */
[C---:B------:R-:W-:Y:S04]  /*13390*/  HMMA.16816.F32 R28, R84.reuse, R68, R28 ;  /* 0x00000044541c723c */ /* 0x040fe8000000181c */
[----:B------:R-:W-:Y:S02]  /*133a0*/  MOV R172, R156 ;  /* 0x0000009c00ac7202 */ /* 0x000fe40000000f00 */
[----:B---3--:R-:W-:Y:S01]  /*133b0*/  MOV R113, R192 ;  /* 0x000000c000717202 */ /* 0x008fe20000000f00 */
[C---:B------:R-:W-:Y:S01]  /*133c0*/  FMUL.FTZ R68, R2.reuse, R200 ;  /* 0x000000c802447220 */ /* 0x040fe20000410000 */
[-C--:B------:R-:W-:Y:S01]  /*133d0*/  HMMA.16816.F32 R52, R84, R70.reuse, R52 ;  /* 0x000000465434723c */ /* 0x080fe20000001834 */
[----:B------:R3:W1:Y:S03]  /*133e0*/  MUFU.EX2 R156, R44 ;  /* 0x0000002c009c7308 */ /* 0x0006660000000800 */
[----:B------:R-:W-:Y:S01]  /*133f0*/  FMUL.FTZ R69, R2, R201 ;  /* 0x000000c902457220 */ /* 0x000fe20000410000 */
[----:B------:R-:W-:Y:S01]  /*13400*/  MOV R200, R188 ;  /* 0x000000bc00c87202 */ /* 0x000fe20000000f00 */
[C---:B----4-:R-:W-:Y:S01]  /*13410*/  FMUL.FTZ R47, R0.reuse, R199 ;  /* 0x000000c7002f7220 */ /* 0x050fe20000410000 */
[----:B------:R-:W-:Y:S01]  /*13420*/  MOV R201, R100 ;  /* 0x0000006400c97202 */ /* 0x000fe20000000f00 */
[C---:B------:R-:W-:Y:S03]  /*13430*/  HMMA.16816.F32 R64, R80.reuse, R70, R64 ;  /* 0x000000465040723c */ /* 0x040fe60000001840 */
[----:B------:R4:W-:Y:S01]  /*13440*/  MUFU.EX2 R162, R58 ;  /* 0x0000003a00a27308 */ /* 0x0009e20000000800 */
[--C-:B------:R-:W-:Y:S01]  /*13450*/  FFMA.FTZ R100, R91, c[0x0][0x23c], -R138.reuse ;  /* 0x00008f005b647a23 */ /* 0x100fe2000001088a */
[----:B------:R-:W-:Y:S01]  /*13460*/  MOV R184, R178 ;  /* 0x000000b200b87202 */ /* 0x000fe20000000f00 */
[C---:B-----5:R-:W-:Y:S01]  /*13470*/  FMUL.FTZ R46, R0.reuse, R198 ;  /* 0x000000c6002e7220 */ /* 0x060fe20000410000 */
[----:B------:R-:W-:Y:S01]  /*13480*/  MOV R178, R170 ;  /* 0x000000aa00b27202 */ /* 0x000fe20000000f00 */
[C---:B------:R-:W-:Y:S04]  /*13490*/  FMUL.FTZ R70, R0.reuse, R202 ;  /* 0x000000ca00467220 */ /* 0x040fe80000410000 */
[----:B------:R-:W-:Y:S01]  /*134a0*/  FMUL.FTZ R71, R0, R203 ;  /* 0x000000cb00477220 */ /* 0x000fe20000410000 */
[----:B------:R5:W-:Y:S01]  /*134b0*/  MUFU.EX2 R195, R59 ;  /* 0x0000003b00c37308 */ /* 0x000be20000000800 */
[----:B------:R-:W-:Y:S01]  /*134c0*/  MOV R203, R93 ;  /* 0x0000005d00cb7202 */ /* 0x000fe20000000f00 */
[--C-:B------:R-:W-:Y:S01]  /*134d0*/  FFMA.FTZ R93, R90, c[0x0][0x23c], -R138.reuse ;  /* 0x00008f005a5d7a23 */ /* 0x100fe2000001088a */
[----:B------:R-:W-:Y:S01]  /*134e0*/  MOV R202, R161 ;  /* 0x000000a100ca7202 */ /* 0x000fe20000000f00 */
[-C--:B-1----:R-:W-:Y:S03]  /*134f0*/  HMMA.16816.F32 R40, R80, R96.reuse, R40 ;  /* 0x000000605028723c */ /* 0x082fe60000001828 */
[----:B---3--:R-:W-:Y:S01]  /*13500*/  FMUL.FTZ R44, R2, R196 ;  /* 0x000000c4022c7220 */ /* 0x008fe20000410000 */
[----:B------:R-:W-:Y:S02]  /*13510*/  MOV R183, R176 ;  /* 0x000000b000b77202 */ /* 0x000fe40000000f00 */
[----:B------:R-:W-:Y:S01]  /*13520*/  MUFU.EX2 R188, R75 ;  /* 0x0000004b00bc7308 */ /* 0x000fe20000000800 */
[----:B------:R-:W-:Y:S02]  /*13530*/  MOV R176, R164 ;  /* 0x000000a400b07202 */ /* 0x000fe40000000f00 */
[----:B------:R-:W-:Y:S01]  /*13540*/  MOV R199, R101 ;  /* 0x0000006500c77202 */ /* 0x000fe20000000f00 */
[C---:B------:R-:W-:Y:S04]  /*13550*/  HMMA.16816.F32 R44, R84.reuse, R96, R44 ;  /* 0x00000060542c723c */ /* 0x040fe8000000182c */
[C---:B----4-:R-:W-:Y:S02]  /*13560*/  FMUL.FTZ R58, R133.reuse, R154 ;  /* 0x0000009a853a7220 */ /* 0x050fe40000410000 */
[----:B------:R1:W-:Y:S01]  /*13570*/  MUFU.EX2 R170, R112 ;  /* 0x0000007000aa7308 */ /* 0x0003e20000000800 */
[--C-:B------:R-:W-:Y:S01]  /*13580*/  FFMA.FTZ R101, R94, c[0x0][0x23c], -R138.reuse ;  /* 0x00008f005e657a23 */ /* 0x100fe2000001088a */
[-C--:B------:R-:W-:Y:S01]  /*13590*/  HMMA.16816.F32 R68, R84, R98.reuse, R68 ;  /* 0x000000625444723c */ /* 0x080fe20000001844 */
[----:B------:R-:W3:Y:S03]  /*135a0*/  LDSM.16.MT88.4 R84, [R216+0x8800] ;  /* 0x00880000d854783b */ /* 0x000ee60000004200 */
[----:B-----5:R-:W-:Y:S04]  /*135b0*/  FMUL.FTZ R59, R133, R155 ;  /* 0x0000009b853b7220 */ /* 0x020fe80000410000 */
[----:B------:R4:W-:Y:S03]  /*135c0*/  MUFU.EX2 R192, R77 ;  /* 0x0000004d00c07308 */ /* 0x0009e60000000800 */
[----:B------:R-:W-:Y:S01]  /*135d0*/  HMMA.16816.F32 R56, R80, R98, R56 ;  /* 0x000000625038723c */ /* 0x000fe20000001838 */
[----:B------:R-:W5:Y:S04]  /*135e0*/  LDL.LU R81, [R1+0x44] ;  /* 0x0000440001517983 */ /* 0x000f680000300800 */
[----:B------:R-:W5:Y:S02]  /*135f0*/  LDL.LU R80, [R1+0x48] ;  /* 0x0000480001507983 */ /* 0x000f640000300800 */
[----:B------:R3:W-:Y:S01]  /*13600*/  MUFU.EX2 R196, R60 ;  /* 0x0000003c00c47308 */ /* 0x0007e20000000800 */
[----:B------:R-:W-:Y:S01]  /*13610*/  F2FP.PACK_AB R82, R150, R144 ;  /* 0x000000909652723e */ /* 0x000fe200000000ff */
[----:B------:R-:W2:Y:S03]  /*13620*/  LDSM.16.MT88.4 R96, [R219+0x8800] ;  /* 0x00880000db60783b */ /* 0x000ea60000004200 */
[----:B-1----:R-:W-:Y:S01]  /*13630*/  MOV R112, R72 ;  /* 0x0000004800707202 */ /* 0x002fe20000000f00 */
[--C-:B------:R-:W-:Y:S01]  /*13640*/  FFMA.FTZ R72, R63, c[0x0][0x23c], -R138.reuse ;  /* 0x00008f003f487a23 */ /* 0x100fe2000001088a */
[----:B------:R-:W-:Y:S02]  /*13650*/  F2FP.PACK_AB R63, R152, R148 ;  /* 0x00000094983f723e */ /* 0x000fe400000000ff */
[----:B------:R-:W-:Y:S01]  /*13660*/  F2FP.PACK_AB R83, R149, R147 ;  /* 0x000000939553723e */ /* 0x000fe200000000ff */
[----:B------:R1:W-:Y:S01]  /*13670*/  MUFU.EX2 R194, R62 ;  /* 0x0000003e00c27308 */ /* 0x0003e20000000800 */
[----:B----4-:R-:W-:Y:S09]  /*13680*/  F2FP.PACK_AB R77, R143, R142 ;  /* 0x0000008e8f4d723e */ /* 0x010ff200000000ff */
[----:B------:R4:W-:Y:S01]  /*13690*/  MUFU.EX2 R166, R116 ;  /* 0x0000007400a67308 */ /* 0x0009e20000000800 */
[----:B---3--:R-:W-:Y:S09]  /*136a0*/  F2FP.PACK_AB R60, R206, R207 ;  /* 0x000000cfce3c723e */ /* 0x008ff200000000ff */
[----:B------:R-:W-:Y:S01]  /*136b0*/  MUFU.EX2 R243, R212 ;  /* 0x000000d400f37308 */ /* 0x000fe20000000800 */
[----:B-1----:R-:W-:Y:S09]  /*136c0*/  F2FP.PACK_AB R62, R204, R205 ;  /* 0x000000cdcc3e723e */ /* 0x002ff200000000ff */
[----:B------:R1:W-:Y:S01]  /*136d0*/  MUFU.EX2 R212, R117 ;  /* 0x0000007500d47308 */ /* 0x0003e20000000800 */
[-C--:B------:R-:W-:Y:S05]  /*136e0*/  HMMA.16816.F32 R4, R60, R84.reuse, R4 ;  /* 0x000000543c04723c */ /* 0x080fea0000001804 */
[----:B----4-:R-:W-:Y:S02]  /*136f0*/  MOV R116, R112 ;  /* 0x0000007000747202 */ /* 0x010fe40000000f00 */
[----:B------:R-:W-:Y:S02]  /*13700*/  MOV R112, R191 ;  /* 0x000000bf00707202 */ /* 0x000fe40000000f00 */
[----:B------:R-:W-:Y:S10]  /*13710*/  MUFU.EX2 R191, R72 ;  /* 0x0000004800bf7308 */ /* 0x000ff40000000800 */
[----:B------:R3:W-:Y:S01]  /*13720*/  MUFU.EX2 R198, R128 ;  /* 0x0000008000c67308 */ /* 0x0007e20000000800 */
[----:B-1----:R-:W-:Y:S09]  /*13730*/  MOV R117, R190 ;  /* 0x000000be00757202 */ /* 0x002ff20000000f00 */
[----:B------:R-:W-:Y:S10]  /*13740*/  MUFU.EX2 R190, R73 ;  /* 0x0000004900be7308 */ /* 0x000ff40000000800 */
[----:B------:R-:W1:Y:S01]  /*13750*/  MUFU.EX2 R210, R210 ;  /* 0x000000d200d27308 */ /* 0x000e620000000800 */
[----:B---3--:R-:W-:Y:S09]  /*13760*/  MOV R128, R189 ;  /* 0x000000bd00807202 */ /* 0x008ff20000000f00 */
[----:B------:R-:W-:Y:S10]  /*13770*/  MUFU.EX2 R209, R209 ;  /* 0x000000d100d17308 */ /* 0x000ff40000000800 */
[----:B------:R-:W3:Y:S10]  /*13780*/  MUFU.EX2 R208, R208 ;  /* 0x000000d000d07308 */ /* 0x000ef40000000800 */
[----:B------:R4:W-:Y:S10]  /*13790*/  MUFU.EX2 R163, R102 ;  /* 0x0000006600a37308 */ /* 0x0009f40000000800 */
[----:B------:R1:W-:Y:S10]  /*137a0*/  MUFU.EX2 R159, R78 ;  /* 0x0000004e009f7308 */ /* 0x0003f40000000800 */
[----:B------:R3:W-:Y:S01]  /*137b0*/  MUFU.EX2 R158, R79 ;  /* 0x0000004f009e7308 */ /* 0x0007e20000000800 */
[--C-:B----4-:R-:W-:Y:S02]  /*137c0*/  FFMA.FTZ R102, R95, c[0x0][0x23c], -R138.reuse ;  /* 0x00008f005f667a23 */ /* 0x110fe4000001088a */
[----:B------:R-:W-:Y:S07]  /*137d0*/  FFMA.FTZ R138, R127, c[0x0][0x23c], -R138 ;  /* 0x00008f007f8a7a23 */ /* 0x000fee000001088a */
[----:B------:R-:W-:Y:S01]  /*137e0*/  MUFU.EX2 R215, R215 ;  /* 0x000000d700d77308 */ /* 0x000fe20000000800 */
[----:B-1----:R-:W-:Y:S09]  /*137f0*/  F2FP.PACK_AB R78, R168, R156 ;  /* 0x0000009ca84e723e */ /* 0x002ff200000000ff */
[----:B------:R-:W-:Y:S01]  /*13800*/  MUFU.EX2 R138, R138 ;  /* 0x0000008a008a7308 */ /* 0x000fe20000000800 */
[----:B---3--:R-:W-:Y:S09]  /*13810*/  F2FP.PACK_AB R79, R167, R165 ;  /* 0x000000a5a74f723e */ /* 0x008ff200000000ff */
[----:B------:R-:W1:Y:S10]  /*13820*/  MUFU.EX2 R214, R214 ;  /* 0x000000d600d67308 */ /* 0x000e740000000800 */
[----:B------:R-:W3:Y:S10]  /*13830*/  MUFU.EX2 R213, R213 ;  /* 0x000000d500d57308 */ /* 0x000ef40000000800 */
[----:B------:R-:W4:Y:S10]  /*13840*/  MUFU.EX2 R164, R103 ;  /* 0x0000006700a47308 */ /* 0x000f340000000800 */
[----:B------:R-:W-:Y:S01]  /*13850*/  MUFU.EX2 R238, R238 ;  /* 0x000000ee00ee7308 */ /* 0x000fe20000000800 */
[----:B--2---:R-:W-:Y:S04]  /*13860*/  FFMA.FTZ R76, R133, R76, R193 ;  /* 0x0000004c854c7223 */ /* 0x004fe800000100c1 */
[----:B------:R-:W-:Y:S05]  /*13870*/  FADD.FTZ R76, R202, R76 ;  /* 0x0000004cca4c7221 */ /* 0x000fea0000010000 */
[----:B------:R2:W-:Y:S10]  /*13880*/  MUFU.EX2 R133, R74 ;  /* 0x0000004a00857308 */ /* 0x0005f40000000800 */
[----:B------:R-:W-:Y:S10]  /*13890*/  MUFU.EX2 R239, R239 ;  /* 0x000000ef00ef7308 */ /* 0x000ff40000000800 */
[----:B------:R-:W-:Y:S01]  /*138a0*/  MUFU.EX2 R237, R237 ;  /* 0x000000ed00ed7308 */ /* 0x000fe20000000800 */
[----:B--2---:R-:W-:Y:S09]  /*138b0*/  LDSM.16.MT88.4 R72, [R216+0x9000] ;  /* 0x00900000d848783b */ /* 0x004ff20000004200 */
[----:B------:R-:W-:Y:S10]  /*138c0*/  MUFU.EX2 R236, R236 ;  /* 0x000000ec00ec7308 */ /* 0x000ff40000000800 */
[----:B------:R-:W-:Y:S10]  /*138d0*/  MUFU.EX2 R241, R241 ;  /* 0x000000f100f17308 */ /* 0x000ff40000000800 */
[----:B------:R-:W-:Y:S10]  /*138e0*/  MUFU.EX2 R240, R240 ;  /* 0x000000f000f07308 */ /* 0x000ff40000000800 */
[----:B------:R-:W-:Y:S10]  /*138f0*/  MUFU.EX2 R235, R235 ;  /* 0x000000eb00eb7308 */ /* 0x000ff40000000800 */
[----:B------:R-:W-:Y:S10]  /*13900*/  MUFU.EX2 R193, R129 ;  /* 0x0000008100c17308 */ /* 0x000ff40000000800 */
[----:B------:R-:W-:Y:S10]  /*13910*/  MUFU.EX2 R161, R114 ;  /* 0x0000007200a17308 */ /* 0x000ff40000000800 */
[----:B------:R-:W-:Y:S01]  /*13920*/  MUFU.EX2 R189, R115 ;  /* 0x0000007300bd7308 */ /* 0x000fe20000000800 */
[----:B-----5:R-:W-:Y:S01]  /*13930*/  FFMA.FTZ R2, R2, R81, R92 ;  /* 0x0000005102027223 */ /* 0x020fe2000001005c */
[----:B------:R-:W-:Y:S01]  /*13940*/  F2FP.PACK_AB R81, R140, R124 ;  /* 0x0000007c8c51723e */ /* 0x000fe200000000ff */
[----:B------:R-:W-:Y:S01]  /*13950*/  FFMA.FTZ R92, R0, R80, R251 ;  /* 0x00000050005c7223 */ /* 0x000fe200000100fb */
[----:B------:R-:W-:Y:S01]  /*13960*/  F2FP.PACK_AB R80, R141, R120 ;  /* 0x000000788d50723e */ /* 0x000fe200000000ff */
[----:B------:R-:W-:Y:S05]  /*13970*/  FADD.FTZ R0, R203, R132 ;  /* 0x00000084cb007221 */ /* 0x000fea0000010000 */
[----:B------:R-:W-:Y:S01]  /*13980*/  MUFU.EX2 R245, R245 ;  /* 0x000000f500f57308 */ /* 0x000fe20000000800 */
[----:B------:R-:W-:Y:S01]  /*13990*/  FADD.FTZ R92, R200, R92 ;  /* 0x0000005cc85c7221 */ /* 0x000fe20000010000 */
[----:B------:R-:W-:Y:S01]  /*139a0*/  MOV R200, R128 ;  /* 0x0000008000c87202 */ /* 0x000fe20000000f00 */
[----:B------:R-:W-:Y:S01]  /*139b0*/  FADD.FTZ R2, R201, R2 ;  /* 0x00000002c9027221 */ /* 0x000fe20000010000 */
[----:B------:R-:W-:Y:S01]  /*139c0*/  MOV R128, R117 ;  /* 0x0000007500807202 */ /* 0x000fe20000000f00 */
[C---:B------:R-:W-:Y:S04]  /*139d0*/  HMMA.16816.F32 R8, R80.reuse, R84, R8 ;  /* 0x000000545008723c */ /* 0x040fe80000001808 */
[----:B------:R-:W-:Y:S01]  /*139e0*/  MOV R117, R89 ;  /* 0x0000005900757202 */ /* 0x000fe20000000f00 */
[----:B------:R-:W-:Y:S01]  /*139f0*/  FADD.FTZ R95, R200, R76 ;  /* 0x0000004cc85f7221 */ /* 0x000fe20000010000 */
[----:B------:R-:W-:Y:S01]  /*13a00*/  F2FP.PACK_AB R76, R153, R146 ;  /* 0x00000092994c723e */ /* 0x000fe200000000ff */
[----:B------:R-:W-:Y:S01]  /*13a10*/  MUFU.EX2 R246, R246 ;  /* 0x000000f600f67308 */ /* 0x000fe20000000800 */
[-C--:B------:R-:W-:Y:S04]  /*13a20*/  HMMA.16816.F32 R12, R80, R86.reuse, R12 ;  /* 0x00000056500c723c */ /* 0x080fe8000000180c */
[----:B------:R-:W-:Y:S04]  /*13a30*/  FADD.FTZ R94, R128, R2 ;  /* 0x00000002805e7221 */ /* 0x000fe80000010000 */
[C---:B------:R-:W-:Y:S01]  /*13a40*/  HMMA.16816.F32 R16, R60.reuse, R86, R16 ;  /* 0x000000563c10723c */ /* 0x040fe20000001810 */
[----:B------:R-:W2:Y:S01]  /*13a50*/  LDSM.16.MT88.4 R84, [R217+0x8800] ;  /* 0x00880000d954783b */ /* 0x000ea20000004200 */
[----:B------:R5:W-:Y:S06]  /*13a60*/  MUFU.EX2 R128, R93 ;  /* 0x0000005d00807308 */ /* 0x000bec0000000800 */
[-C--:B------:R-:W-:Y:S04]  /*13a70*/  HMMA.16816.F32 R20, R60, R96.reuse, R20 ;  /* 0x000000603c14723c */ /* 0x080fe80000001814 */
[----:B------:R-:W-:Y:S04]  /*13a80*/  MUFU.EX2 R242, R242 ;  /* 0x000000f200f27308 */ /* 0x000fe80000000800 */
[C---:B------:R-:W-:Y:S06]  /*13a90*/  HMMA.16816.F32 R32, R80.reuse, R96, R32 ;  /* 0x000000605020723c */ /* 0x040fec0000001820 */
[----:B------:R-:W-:Y:S02]  /*13aa0*/  MUFU.EX2 R244, R244 ;  /* 0x000000f400f47308 */ /* 0x000fe40000000800 */
[-C--:B------:R-:W-:Y:S08]  /*13ab0*/  HMMA.16816.F32 R36, R80, R98.reuse, R36 ;  /* 0x000000625024723c */ /* 0x080ff00000001824 */
[C---:B------:R-:W-:Y:S01]  /*13ac0*/  HMMA.16816.F32 R48, R60.reuse, R98, R48 ;  /* 0x000000623c30723c */ /* 0x040fe20000001830 */
[----:B------:R-:W1:Y:S01]  /*13ad0*/  LDSM.16.MT88.4 R96, [R218+0x8800] ;  /* 0x00880000da60783b */ /* 0x000e620000004200 */
[----:B------:R-:W-:Y:S06]  /*13ae0*/  MUFU.EX2 R249, R249 ;  /* 0x000000f900f97308 */ /* 0x000fec0000000800 */
[-C--:B--2---:R-:W-:Y:S04]  /*13af0*/  HMMA.16816.F32 R24, R60, R84.reuse, R24 ;  /* 0x000000543c18723c */ /* 0x084fe80000001818 */
[----:B------:R-:W-:Y:S04]  /*13b00*/  MUFU.EX2 R250, R250 ;  /* 0x000000fa00fa7308 */ /* 0x000fe80000000800 */
[C---:B------:R-:W-:Y:S06]  /*13b10*/  HMMA.16816.F32 R28, R80.reuse, R84, R28 ;  /* 0x00000054501c723c */ /* 0x040fec000000181c */
[----:B------:R-:W-:Y:S02]  /*13b20*/  MUFU.EX2 R247, R247 ;  /* 0x000000f700f77308 */ /* 0x000fe40000000800 */
[-C--:B------:R-:W-:Y:S08]  /*13b30*/  HMMA.16816.F32 R52, R80, R86.reuse, R52 ;  /* 0x000000565034723c */ /* 0x080ff00000001834 */
[----:B------:R-:W-:Y:S01]  /*13b40*/  MUFU.EX2 R248, R248 ;  /* 0x000000f800f87308 */ /* 0x000fe20000000800 */
[C---:B------:R-:W-:Y:S01]  /*13b50*/  HMMA.16816.F32 R64, R60.reuse, R86, R64 ;  /* 0x000000563c40723c */ /* 0x040fe20000001840 */
[----:B------:R-:W2:Y:S07]  /*13b60*/  LDSM.16.MT88.4 R84, [R219+0x9000] ;  /* 0x00900000db54783b */ /* 0x000eae0000004200 */
[-C--:B-1----:R-:W-:Y:S01]  /*13b70*/  HMMA.16816.F32 R40, R60, R96.reuse, R40 ;  /* 0x000000603c28723c */ /* 0x082fe20000001828 */
[----:B------:R-:W-:Y:S07]  /*13b80*/  MUFU.EX2 R132, R118 ;  /* 0x0000007600847308 */ /* 0x000fee0000000800 */
[C---:B------:R-:W-:Y:S03]  /*13b90*/  HMMA.16816.F32 R44, R80.reuse, R96, R44 ;  /* 0x00000060502c723c */ /* 0x040fe6000000182c */
[----:B------:R-:W-:Y:S04]  /*13ba0*/  MUFU.EX2 R97, R175 ;  /* 0x000000af00617308 */ /* 0x000fe80000000800 */
[----:B------:R-:W-:Y:S01]  /*13bb0*/  FADD.FTZ R96, R88, R0 ;  /* 0x0000000058607221 */ /* 0x000fe20000010000 */
[-C--:B------:R-:W-:Y:S01]  /*13bc0*/  HMMA.16816.F32 R68, R80, R98.reuse, R68 ;  /* 0x000000625044723c */ /* 0x080fe20000001844 */
[----:B------:R-:W1:Y:S03]  /*13bd0*/  LDSM.16.MT88.4 R80, [R217+0x9000] ;  /* 0x00900000d950783b */ /* 0x000e660000004200 */
[----:B------:R-:W-:Y:S01]  /*13be0*/  FADD.FTZ R0, R199, R92 ;  /* 0x0000005cc7007221 */ /* 0x000fe20000010000 */
[----:B------:R-:W-:Y:S01]  /*13bf0*/  MUFU.EX2 R129, R119 ;  /* 0x0000007700817308 */ /* 0x000fe20000000800 */
[----:B------:R-:W-:Y:S02]  /*13c00*/  FADD.FTZ R2, R117, R96 ;  /* 0x0000006075027221 */ /* 0x000fe40000010000 */
[----:B------:R-:W-:Y:S01]  /*13c10*/  HMMA.16816.F32 R56, R60, R98, R56 ;  /* 0x000000623c38723c */ /* 0x000fe20000001838 */
[----:B------:R-:W1:Y:S03]  /*13c20*/  LDSM.16.MT88.4 R88, [R218+0x9000] ;  /* 0x00900000da58783b */ /* 0x000e660000004200 */
[----:B------:R-:W-:Y:S02]  /*13c30*/  FADD.FTZ R0, R125, R0 ;  /* 0x000000007d007221 */ /* 0x000fe40000010000 */
[----:B------:R-:W-:Y:S01]  /*13c40*/  FADD.FTZ R2, R207, R2 ;  /* 0x00000002cf027221 */ /* 0x000fe20000010000 */
[----:B------:R-:W-:Y:S01]  /*13c50*/  F2FP.PACK_AB R61, R157, R151 ;  /* 0x000000979d3d723e */ /* 0x000fe200000000ff */
[----:B------:R-:W-:Y:S01]  /*13c60*/  FADD.FTZ R0, R124, R0 ;  /* 0x000000007c007221 */ /* 0x000fe20000010000 */
[----:B------:R-:W-:Y:S01]  /*13c70*/  F2FP.PACK_AB R60, R210, R211 ;  /* 0x000000d3d23c723e */ /* 0x000fe200000000ff */
[----:B------:R-:W-:Y:S02]  /*13c80*/  MUFU.EX2 R127, R100 ;  /* 0x00000064007f7308 */ /* 0x000fe40000000800 */
[----:B------:R-:W-:Y:S01]  /*13c90*/  F2FP.PACK_AB R62, R208, R209 ;  /* 0x000000d1d03e723e */ /* 0x000fe200000000ff */
[----:B------:R-:W-:Y:S01]  /*13ca0*/  FADD.FTZ R0, R140, R0 ;  /* 0x000000008c007221 */ /* 0x000fe20000010000 */
[----:B------:R-:W-:Y:S01]  /*13cb0*/  F2FP.PACK_AB R63, R170, R160 ;  /* 0x000000a0aa3f723e */ /* 0x000fe200000000ff */
[----:B------:R-:W-:Y:S02]  /*13cc0*/  FADD.FTZ R2, R206, R2 ;  /* 0x00000002ce027221 */ /* 0x000fe40000010000 */
[----:B------:R-:W-:Y:S02]  /*13cd0*/  FADD.FTZ R0, R147, R0 ;  /* 0x0000000093007221 */ /* 0x000fe40000010000 */
[----:B------:R-:W-:Y:S01]  /*13ce0*/  FADD.FTZ R2, R205, R2 ;  /* 0x00000002cd027221 */ /* 0x000fe20000010000 */
[----:B------:R-:W-:Y:S01]  /*13cf0*/  MUFU.EX2 R130, R130 ;  /* 0x0000008200827308 */ /* 0x000fe20000000800 */
[-C--:B------:R-:W-:Y:S03]  /*13d00*/  HMMA.16816.F32 R4, R60, R72.reuse, R4 ;  /* 0x000000483c04723c */ /* 0x080fe60000001804 */
[----:B------:R-:W-:Y:S02]  /*13d10*/  FADD.FTZ R0, R149, R0 ;  /* 0x0000000095007221 */ /* 0x000fe40000010000 */
[----:B------:R-:W-:Y:S02]  /*13d20*/  FADD.FTZ R2, R204, R2 ;  /* 0x00000002cc027221 */ /* 0x000fe40000010000 */
[----:B------:R-:W-:Y:S01]  /*13d30*/  FADD.FTZ R0, R142, R0 ;  /* 0x000000008e007221 */ /* 0x000fe20000010000 */
[C---:B------:R-:W-:Y:S01]  /*13d40*/  HMMA.16816.F32 R8, R76.reuse, R72, R8 ;  /* 0x000000484c08723c */ /* 0x040fe20000001808 */
[----:B------:R-:W-:Y:S03]  /*13d50*/  MUFU.EX2 R131, R131 ;  /* 0x0000008300837308 */ /* 0x000fe60000000800 */
[----:B------:R-:W-:Y:S02]  /*13d60*/  FADD.FTZ R0, R143, R0 ;  /* 0x000000008f007221 */ /* 0x000fe40000010000 */
[----:B------:R-:W-:Y:S02]  /*13d70*/  FADD.FTZ R2, R211, R2 ;  /* 0x00000002d3027221 */ /* 0x000fe40000010000 */
[-C--:B------:R-:W-:Y:S03]  /*13d80*/  HMMA.16816.F32 R12, R76, R74.reuse, R12 ;  /* 0x0000004a4c0c723c */ /* 0x080fe6000000180c */
[----:B------:R-:W-:Y:S01]  /*13d90*/  MUFU.EX2 R125, R101 ;  /* 0x00000065007d7308 */ /* 0x000fe20000000800 */
[----:B------:R-:W-:Y:S02]  /*13da0*/  FADD.FTZ R2, R210, R2 ;  /* 0x00000002d2027221 */ /* 0x000fe40000010000 */
[----:B------:R-:W-:Y:S02]  /*13db0*/  FADD.FTZ R0, R165, R0 ;  /* 0x00000000a5007221 */ /* 0x000fe40000010000 */
[C---:B------:R-:W-:Y:S01]  /*13dc0*/  HMMA.16816.F32 R16, R60.reuse, R74, R16 ;  /* 0x0000004a3c10723c */ /* 0x040fe20000001810 */
[----:B------:R-:W3:Y:S03]  /*13dd0*/  LDSM.16.MT88.4 R72, [R216+0x9800] ;  /* 0x00980000d848783b */ /* 0x000ee60000004200 */
[----:B------:R-:W-:Y:S01]  /*13de0*/  FADD.FTZ R0, R167, R0 ;  /* 0x00000000a7007221 */ /* 0x000fe20000010000 */
[----:B------:R-:W-:Y:S03]  /*13df0*/  MUFU.EX2 R119, R187 ;  /* 0x000000bb00777308 */ /* 0x000fe60000000800 */
[-C--:B--2---:R-:W-:Y:S04]  /*13e00*/  HMMA.16816.F32 R20, R60, R84.reuse, R20 ;  /* 0x000000543c14723c */ /* 0x084fe80000001814 */
[----:B------:R-:W-:Y:S03]  /*13e10*/  FADD.FTZ R0, R162, R0 ;  /* 0x00000000a2007221 */ /* 0x000fe60000010000 */
[----:B------:R-:W-:Y:S01]  /*13e20*/  MUFU.EX2 R252, R252 ;  /* 0x000000fc00fc7308 */ /* 0x000fe20000000800 */
[C---:B------:R-:W-:Y:S04]  /*13e30*/  HMMA.16816.F32 R32, R76.reuse, R84, R32 ;  /* 0x000000544c20723c */ /* 0x040fe80000001820 */
[----:B------:R-:W-:Y:S04]  /*13e40*/  FADD.FTZ R0, R195, R0 ;  /* 0x00000000c3007221 */ /* 0x000fe80000010000 */
[-C--:B------:R-:W-:Y:S01]  /*13e50*/  HMMA.16816.F32 R36, R76, R86.reuse, R36 ;  /* 0x000000564c24723c */ /* 0x080fe20000001824 */
[----:B------:R-:W-:Y:S03]  /*13e60*/  MUFU.EX2 R117, R186 ;  /* 0x000000ba00757308 */ /* 0x000fe60000000800 */
[----:B------:R-:W-:Y:S04]  /*13e70*/  FADD.FTZ R0, R194, R0 ;  /* 0x00000000c2007221 */ /* 0x000fe80000010000 */
[C---:B------:R-:W-:Y:S01]  /*13e80*/  HMMA.16816.F32 R48, R60.reuse, R86, R48 ;  /* 0x000000563c30723c */ /* 0x040fe20000001830 */
[----:B------:R-:W-:Y:S02]  /*13e90*/  LDSM.16.MT88.4 R84, [R217+0x9800] ;  /* 0x00980000d954783b */ /* 0x000fe40000004200 */
[----:B------:R-:W-:Y:S01]  /*13ea0*/  MUFU.EX2 R118, R185 ;  /* 0x000000b900767308 */ /* 0x000fe20000000800 */
[----:B------:R-:W-:Y:S04]  /*13eb0*/  FADD.FTZ R0, R191, R0 ;  /* 0x00000000bf007221 */ /* 0x000fe80000010000 */
[-C--:B-1----:R-:W-:Y:S05]  /*13ec0*/  HMMA.16816.F32 R24, R60, R80.reuse, R24 ;  /* 0x000000503c18723c */ /* 0x082fea0000001818 */
[----:B------:R-:W-:Y:S03]  /*13ed0*/  MUFU.EX2 R115, R183 ;  /* 0x000000b700737308 */ /* 0x000fe60000000800 */
[C---:B------:R-:W-:Y:S07]  /*13ee0*/  HMMA.16816.F32 R28, R76.reuse, R80, R28 ;  /* 0x000000504c1c723c */ /* 0x040fee000000181c */
[----:B------:R-:W-:Y:S01]  /*13ef0*/  MUFU.EX2 R114, R182 ;  /* 0x000000b600727308 */ /* 0x000fe20000000800 */
        /* <DEDUP_REMOVED lines=8> */
[-C--:B------:R-:W-:Y:S07]  /*13f80*/  HMMA.16816.F32 R68, R76, R90.reuse, R68 ;  /* 0x0000005a4c44723c */ /* 0x080fee0000001844 */
[----:B------:R-:W-:Y:S01]  /*13f90*/  F2FP.PACK_AB R78, R197, R196 ;  /* 0x000000c4c54e723e */ /* 0x000fe200000000ff */
[----:B------:R-:W-:Y:S01]  /*13fa0*/  HMMA.16816.F32 R56, R60, R90, R56 ;  /* 0x0000005a3c38723c */ /* 0x000fe20000001838 */
[----:B------:R-:W2:Y:S01]  /*13fb0*/  LDSM.16.MT88.4 R88, [R218+0x9800] ;  /* 0x00980000da58783b */ /* 0x000ea20000004200 */
[----:B------:R-:W1:Y:S02]  /*13fc0*/  MUFU.EX2 R99, R177 ;  /* 0x000000b100637308 */ /* 0x000e640000000800 */
[----:B------:R-:W-:Y:S01]  /*13fd0*/  FADD.FTZ R77, R113, R95 ;  /* 0x0000005f714d7221 */ /* 0x000fe20000010000 */
[----:B------:R-:W-:Y:S01]  /*13fe0*/  F2FP.PACK_AB R79, R191, R194 ;  /* 0x000000c2bf4f723e */ /* 0x000fe200000000ff */
[----:B------:R-:W-:Y:S01]  /*13ff0*/  FADD.FTZ R76, R116, R94 ;  /* 0x0000005e744c7221 */ /* 0x000fe20000010000 */
[----:B------:R-:W-:Y:S01]  /*14000*/  F2FP.PACK_AB R60, R214, R215 ;  /* 0x000000d7d63c723e */ /* 0x000fe200000000ff */
[----:B-----5:R-:W-:Y:S01]  /*14010*/  FADD.FTZ R93, R121, R77 ;  /* 0x0000004d795d7221 */ /* 0x020fe20000010000 */
[----:B------:R-:W-:Y:S03]  /*14020*/  F2FP.PACK_AB R61, R169, R166 ;  /* 0x000000a6a93d723e */ /* 0x000fe600000000ff */
[----:B---3--:R-:W-:Y:S01]  /*14030*/  F2FP.PACK_AB R62, R243, R213 ;  /* 0x000000d5f33e723e */ /* 0x008fe200000000ff */
[----:B------:R-:W-:Y:S01]  /*14040*/  FADD.FTZ R92, R120, R76 ;  /* 0x0000004c785c7221 */ /* 0x000fe20000010000 */
[----:B------:R-:W-:Y:S01]  /*14050*/  F2FP.PACK_AB R63, R198, R212 ;  /* 0x000000d4c63f723e */ /* 0x000fe200000000ff */
[----:B------:R-:W-:Y:S01]  /*14060*/  MUFU.EX2 R121, R102 ;  /* 0x0000006600797308 */ /* 0x000fe20000000800 */
[----:B----4-:R-:W-:Y:S02]  /*14070*/  F2FP.PACK_AB R76, R164, R163 ;  /* 0x000000a3a44c723e */ /* 0x010fe400000000ff */
[----:B------:R-:W-:Y:S03]  /*14080*/  F2FP.PACK_AB R77, R195, R162 ;  /* 0x000000a2c34d723e */ /* 0x000fe600000000ff */
[-C--:B------:R-:W-:Y:S04]  /*14090*/  HMMA.16816.F32 R4, R60, R72.reuse, R4 ;  /* 0x000000483c04723c */ /* 0x080fe80000001804 */
[----:B------:R-:W-:Y:S01]  /*140a0*/  MUFU.EX2 R120, R112 ;  /* 0x0000007000787308 */ /* 0x000fe20000000800 */
[----:B-1----:R-:W-:Y:S03]  /*140b0*/  F2FP.PACK_AB R154, R137, R99 ;  /* 0x00000063899a723e */ /* 0x002fe600000000ff */
[C---:B------:R-:W-:Y:S06]  /*140c0*/  HMMA.16816.F32 R8, R76.reuse, R72, R8 ;  /* 0x000000484c08723c */ /* 0x040fec0000001808 */
[----:B------:R-:W-:Y:S02]  /*140d0*/  MUFU.EX2 R116, R184 ;  /* 0x000000b800747308 */ /* 0x000fe40000000800 */
[-C--:B------:R-:W-:Y:S08]  /*140e0*/  HMMA.16816.F32 R12, R76, R74.reuse, R12 ;  /* 0x0000004a4c0c723c */ /* 0x080ff0000000180c */
[C---:B------:R-:W-:Y:S01]  /*140f0*/  HMMA.16816.F32 R16, R60.reuse, R74, R16 ;  /* 0x0000004a3c10723c */ /* 0x040fe20000001810 */
[----:B------:R-:W1:Y:S01]  /*14100*/  LDSM.16.MT88.4 R72, [R216+0xa000] ;  /* 0x00a00000d848783b */ /* 0x000e620000004200 */
[----:B------:R-:W-:Y:S06]  /*14110*/  MUFU.EX2 R102, R180 ;  /* 0x000000b400667308 */ /* 0x000fec0000000800 */
[-C--:B------:R-:W-:Y:S04]  /*14120*/  HMMA.16816.F32 R20, R60, R80.reuse, R20 ;  /* 0x000000503c14723c */ /* 0x080fe80000001814 */
[----:B------:R-:W3:Y:S04]  /*14130*/  MUFU.EX2 R98, R176 ;  /* 0x000000b000627308 */ /* 0x000ee80000000800 */
[C---:B------:R-:W-:Y:S06]  /*14140*/  HMMA.16816.F32 R32, R76.reuse, R80, R32 ;  /* 0x000000504c20723c */ /* 0x040fec0000001820 */
[----:B------:R-:W-:Y:S02]  /*14150*/  MUFU.EX2 R95, R173 ;  /* 0x000000ad005f7308 */ /* 0x000fe40000000800 */
[-C--:B------:R-:W-:Y:S08]  /*14160*/  HMMA.16816.F32 R36, R76, R82.reuse, R36 ;  /* 0x000000524c24723c */ /* 0x080ff00000001824 */
[C---:B------:R-:W-:Y:S01]  /*14170*/  HMMA.16816.F32 R48, R60.reuse, R82, R48 ;  /* 0x000000523c30723c */ /* 0x040fe20000001830 */
[----:B------:R-:W4:Y:S01]  /*14180*/  LDSM.16.MT88.4 R80, [R219+0xa000] ;  /* 0x00a00000db50783b */ /* 0x000f220000004200 */
[----:B------:R-:W-:Y:S02]  /*14190*/  MUFU.EX2 R94, R122 ;  /* 0x0000007a005e7308 */ /* 0x000fe40000000800 */
[----:B---3--:R-:W-:Y:S04]  /*141a0*/  F2FP.PACK_AB R155, R97, R98 ;  /* 0x00000062619b723e */ /* 0x008fe800000000ff */
        /* <DEDUP_REMOVED lines=8> */
[-C--:B--2---:R-:W-:Y:S04]  /*14230*/  HMMA.16816.F32 R40, R60, R88.reuse, R40 ;  /* 0x000000583c28723c */ /* 0x084fe80000001828 */
[----:B------:R-:W-:Y:S04]  /*14240*/  MUFU.EX2 R107, R107 ;  /* 0x0000006b006b7308 */ /* 0x000fe80000000800 */
[C---:B------:R-:W-:Y:S06]  /*14250*/  HMMA.16816.F32 R44, R76.reuse, R88, R44 ;  /* 0x000000584c2c723c */ /* 0x040fec000000182c */
[----:B------:R-:W-:Y:S02]  /*14260*/  MUFU.EX2 R104, R108 ;  /* 0x0000006c00687308 */ /* 0x000fe40000000800 */
[-C--:B------:R-:W-:Y:S07]  /*14270*/  HMMA.16816.F32 R68, R76, R90.reuse, R68 ;  /* 0x0000005a4c44723c */ /* 0x080fee0000001844 */
[----:B------:R-:W-:Y:S01]  /*14280*/  FADD.FTZ R77, R145, R93 ;  /* 0x0000005d914d7221 */ /* 0x000fe20000010000 */
[----:B------:R-:W-:Y:S01]  /*14290*/  HMMA.16816.F32 R56, R60, R90, R56 ;  /* 0x0000005a3c38723c */ /* 0x000fe20000001838 */
[----:B------:R-:W2:Y:S01]  /*142a0*/  LDSM.16.MT88.4 R88, [R218+0xa000] ;  /* 0x00a00000da58783b */ /* 0x000ea20000004200 */
[----:B------:R-:W-:Y:S02]  /*142b0*/  MUFU.EX2 R105, R109 ;  /* 0x0000006d00697308 */ /* 0x000fe40000000800 */
[----:B------:R-:W-:Y:S01]  /*142c0*/  FADD.FTZ R76, R141, R92 ;  /* 0x0000005c8d4c7221 */ /* 0x000fe20000010000 */
[----:B------:R-:W-:Y:S01]  /*142d0*/  F2FP.PACK_AB R78, R192, R189 ;  /* 0x000000bdc04e723e */ /* 0x000fe200000000ff */
[----:B------:R-:W-:Y:S01]  /*142e0*/  FADD.FTZ R93, R148, R77 ;  /* 0x0000004d945d7221 */ /* 0x000fe20000010000 */
        /* <DEDUP_REMOVED lines=10> */
[-C--:B-1----:R-:W-:Y:S02]  /*14390*/  HMMA.16816.F32 R4, R60, R72.reuse, R4 ;  /* 0x000000483c04723c */ /* 0x082fe40000001804 */
[----:B------:R-:W-:Y:S06]  /*143a0*/  MUFU.EX2 R111, R111 ;  /* 0x0000006f006f7308 */ /* 0x000fec0000000800 */
[C---:B------:R-:W-:Y:S04]  /*143b0*/  HMMA.16816.F32 R8, R76.reuse, R72, R8 ;  /* 0x000000484c08723c */ /* 0x040fe80000001808 */
[----:B------:R-:W1:Y:S04]  /*143c0*/  MUFU.EX2 R96, R174 ;  /* 0x000000ae00607308 */ /* 0x000e680000000800 */
[-C--:B------:R-:W-:Y:S08]  /*143d0*/  HMMA.16816.F32 R12, R76, R74.reuse, R12 ;  /* 0x0000004a4c0c723c */ /* 0x080ff0000000180c */
[C---:B------:R-:W-:Y:S01]  /*143e0*/  HMMA.16816.F32 R16, R60.reuse, R74, R16 ;  /* 0x0000004a3c10723c */ /* 0x040fe20000001810 */
[----:B------:R-:W5:Y:S07]  /*143f0*/  LDSM.16.MT88.4 R72, [R216+0xa800] ;  /* 0x00a80000d848783b */ /* 0x000f6e0000004200 */
[-C--:B----4-:R-:W-:Y:S04]  /*14400*/  HMMA.16816.F32 R20, R60, R80.reuse, R20 ;  /* 0x000000503c14723c */ /* 0x090fe80000001814 */
[----:B-1----:R-:W-:Y:S04]  /*14410*/  F2FP.PACK_AB R200, R95, R96 ;  /* 0x000000605fc8723e */ /* 0x002fe800000000ff */
[C---:B------:R-:W-:Y:S08]  /*14420*/  HMMA.16816.F32 R32, R76.reuse, R80, R32 ;  /* 0x000000504c20723c */ /* 0x040ff00000001820 */
[-C--:B------:R-:W-:Y:S08]  /*14430*/  HMMA.16816.F32 R36, R76, R82.reuse, R36 ;  /* 0x000000524c24723c */ /* 0x080ff00000001824 */
[C---:B------:R-:W-:Y:S01]  /*14440*/  HMMA.16816.F32 R48, R60.reuse, R82, R48 ;  /* 0x000000523c30723c */ /* 0x040fe20000001830 */
[----:B------:R-:W1:Y:S07]  /*14450*/  LDSM.16.MT88.4 R80, [R219+0xa800] ;  /* 0x00a80000db50783b */ /* 0x000e6e0000004200 */
[-C--:B---3--:R-:W-:Y:S08]  /*14460*/  HMMA.16816.F32 R24, R60, R84.reuse, R24 ;  /* 0x000000543c18723c */ /* 0x088ff00000001818 */
[C---:B------:R-:W-:Y:S08]  /*14470*/  HMMA.16816.F32 R28, R76.reuse, R84, R28 ;  /* 0x000000544c1c723c */ /* 0x040ff0000000181c */
[-C--:B------:R-:W-:Y:S08]  /*14480*/  HMMA.16816.F32 R52, R76, R86.reuse, R52 ;  /* 0x000000564c34723c */ /* 0x080ff00000001834 */
[C---:B------:R-:W-:Y:S01]  /*14490*/  HMMA.16816.F32 R64, R60.reuse, R86, R64 ;  /* 0x000000563c40723c */ /* 0x040fe20000001840 */
[----:B------:R-:W3:Y:S07]  /*144a0*/  LDSM.16.MT88.4 R84, [R217+0xa800] ;  /* 0x00a80000d954783b */ /* 0x000eee0000004200 */
[-C--:B--2---:R-:W-:Y:S08]  /*144b0*/  HMMA.16816.F32 R40, R60, R88.reuse, R40 ;  /* 0x000000583c28723c */ /* 0x084ff00000001828 */
[C---:B------:R-:W-:Y:S08]  /*144c0*/  HMMA.16816.F32 R44, R76.reuse, R88, R44 ;  /* 0x000000584c2c723c */ /* 0x040ff0000000182c */
[-C--:B------:R-:W-:Y:S07]  /*144d0*/  HMMA.16816.F32 R68, R76, R90.reuse, R68 ;  /* 0x0000005a4c44723c */ /* 0x080fee0000001844 */
[----:B------:R-:W-:Y:S01]  /*144e0*/  FADD.FTZ R76, R150, R92 ;  /* 0x0000005c964c7221 */ /* 0x000fe20000010000 */
[----:B------:R-:W-:Y:S01]  /*144f0*/  HMMA.16816.F32 R56, R60, R90, R56 ;  /* 0x0000005a3c38723c */ /* 0x000fe20000001838 */
[----:B------:R-:W2:Y:S03]  /*14500*/  LDSM.16.MT88.4 R88, [R218+0xa800] ;  /* 0x00a80000da58783b */ /* 0x000ea60000004200 */
        /* <DEDUP_REMOVED lines=10> */
[----:B------:R-:W-:Y:S01]  /*145b0*/  LDSM.16.MT88.4 R144, [R219+0xb800] ;  /* 0x00b80000db90783b */ /* 0x000fe20000004200 */
[----:B------:R-:W-:Y:S02]  /*145c0*/  F2FP.PACK_AB R77, R127, R128 ;  /* 0x000000807f4d723e */ /* 0x000fe400000000ff */
[-C--:B-----5:R-:W-:Y:S03]  /*145d0*/  HMMA.16816.F32 R4, R60, R72.reuse, R4 ;  /* 0x000000483c04723c */ /* 0x0a0fe60000001804 */
[----:B------:R-:W-:Y:S02]  /*145e0*/  F2FP.PACK_AB R79, R121, R125 ;  /* 0x0000007d794f723e */ /* 0x000fe400000000ff */
[----:B------:R-:W-:Y:S05]  /*145f0*/  F2FP.PACK_AB R152, R102, R103 ;  /* 0x000000676698723e */ /* 0x000fea00000000ff */
[C---:B------:R-:W-:Y:S08]  /*14600*/  HMMA.16816.F32 R8, R76.reuse, R72, R8 ;  /* 0x000000484c08723c */ /* 0x040ff00000001808 */
[-C--:B------:R-:W-:Y:S08]  /*14610*/  HMMA.16816.F32 R12, R76, R74.reuse, R12 ;  /* 0x0000004a4c0c723c */ /* 0x080ff0000000180c */
[C---:B------:R-:W-:Y:S01]  /*14620*/  HMMA.16816.F32 R16, R60.reuse, R74, R16 ;  /* 0x0000004a3c10723c */ /* 0x040fe20000001810 */
[----:B------:R-:W4:Y:S07]  /*14630*/  LDSM.16.MT88.4 R72, [R216+0xb000] ;  /* 0x00b00000d848783b */ /* 0x000f2e0000004200 */
[-C--:B-1----:R-:W-:Y:S08]  /*14640*/  HMMA.16816.F32 R20, R60, R80.reuse, R20 ;  /* 0x000000503c14723c */ /* 0x082ff00000001814 */
        /* <DEDUP_REMOVED lines=20> */
[----:B------:R-:W-:Y:S03]  /*14790*/  F2FP.PACK_AB R61, R117, R252 ;  /* 0x000000fc753d723e */ /* 0x000fe600000000ff */
[----:B------:R-:W-:Y:S01]  /*147a0*/  F2FP.PACK_AB R62, R116, R118 ;  /* 0x00000076743e723e */ /* 0x000fe200000000ff */
[----:B------:R-:W-:Y:S01]  /*147b0*/  FADD.FTZ R2, R156, R76 ;  /* 0x0000004c9c027221 */ /* 0x000fe20000010000 */
[----:B------:R-:W-:Y:S02]  /*147c0*/  F2FP.PACK_AB R63, R114, R115 ;  /* 0x00000073723f723e */ /* 0x000fe400000000ff */
[----:B------:R-:W-:Y:S01]  /*147d0*/  F2FP.PACK_AB R153, R100, R101 ;  /* 0x000000656499723e */ /* 0x000fe200000000ff */
[----:B------:R-:W-:Y:S01]  /*147e0*/  FADD.FTZ R2, R168, R2 ;  /* 0x00000002a8027221 */ /* 0x000fe20000010000 */
[----:B------:R-:W-:Y:S02]  /*147f0*/  F2FP.PACK_AB R76, R112, R113 ;  /* 0x00000071704c723e */ /* 0x000fe400000000ff */
[----:B------:R-:W-:Y:S01]  /*14800*/  F2FP.PACK_AB R77, R107, R106 ;  /* 0x0000006a6b4d723e */ /* 0x000fe200000000ff */
[-C--:B----4-:R-:W-:Y:S03]  /*14810*/  HMMA.16816.F32 R4, R60, R72.reuse, R4 ;  /* 0x000000483c04723c */ /* 0x090fe60000001804 */
[----:B------:R-:W-:Y:S01]  /*14820*/  F2FP.PACK_AB R79, R111, R110 ;  /* 0x0000006e6f4f723e */ /* 0x000fe200000000ff */
[----:B------:R-:W-:Y:S06]  /*14830*/  FADD.FTZ R2, R163, R2 ;  /* 0x00000002a3027221 */ /* 0x000fec0000010000 */
[C---:B------:R-:W-:Y:S07]  /*14840*/  HMMA.16816.F32 R8, R76.reuse, R72, R8 ;  /* 0x000000484c08723c */ /* 0x040fee0000001808 */
[----:B------:R-:W-:Y:S01]  /*14850*/  FADD.FTZ R72, R170, R92 ;  /* 0x0000005caa487221 */ /* 0x000fe20000010000 */
[-C--:B------:R-:W-:Y:S04]  /*14860*/  HMMA.16816.F32 R12, R76, R74.reuse, R12 ;  /* 0x0000004a4c0c723c */ /* 0x080fe8000000180c */
[----:B------:R-:W-:Y:S02]  /*14870*/  FADD.FTZ R72, R166, R72 ;  /* 0x00000048a6487221 */ /* 0x000fe40000010000 */
[----:B------:R-:W-:Y:S02]  /*14880*/  FADD.FTZ R73, R208, R93 ;  /* 0x0000005dd0497221 */ /* 0x000fe40000010000 */
[C---:B------:R-:W-:Y:S01]  /*14890*/  HMMA.16816.F32 R16, R60.reuse, R74, R16 ;  /* 0x0000004a3c10723c */ /* 0x040fe20000001810 */
[----:B------:R-:W-:Y:S03]  /*148a0*/  MUFU.EX2 R75, R171 ;  /* 0x000000ab004b7308 */ /* 0x000fe60000000800 */
[----:B------:R-:W-:Y:S02]  /*148b0*/  FADD.FTZ R72, R169, R72 ;  /* 0x00000048a9487221 */ /* 0x000fe40000010000 */
[----:B------:R-:W-:Y:S02]  /*148c0*/  FADD.FTZ R73, R215, R73 ;  /* 0x00000049d7497221 */ /* 0x000fe40000010000 */
[-C--:B-1----:R-:W-:Y:S03]  /*148d0*/  HMMA.16816.F32 R20, R60, R80.reuse, R20 ;  /* 0x000000503c14723c */ /* 0x082fe60000001814 */
[----:B------:R-:W1:Y:S01]  /*148e0*/  MUFU.EX2 R74, R126 ;  /* 0x0000007e004a7308 */ /* 0x000e620000000800 */
[----:B------:R-:W-:Y:S04]  /*148f0*/  FADD.FTZ R73, R214, R73 ;  /* 0x00000049d6497221 */ /* 0x000fe80000010000 */
[C---:B------:R-:W-:Y:S05]  /*14900*/  HMMA.16816.F32 R32, R76.reuse, R80, R32 ;  /* 0x000000504c20723c */ /* 0x040fea0000001820 */
[----:B------:R-:W4:Y:S03]  /*14910*/  MUFU.EX2 R81, R123 ;  /* 0x0000007b00517308 */ /* 0x000f260000000800 */
[-C--:B------:R-:W-:Y:S07]  /*14920*/  HMMA.16816.F32 R36, R76, R82.reuse, R36 ;  /* 0x000000524c24723c */ /* 0x080fee0000001824 */
[----:B------:R-:W5:Y:S01]  /*14930*/  MUFU.EX2 R80, R172 ;  /* 0x000000ac00507308 */ /* 0x000f620000000800 */
[C---:B------:R-:W-:Y:S04]  /*14940*/  HMMA.16816.F32 R48, R60.reuse, R82, R48 ;  /* 0x000000523c30723c */ /* 0x040fe80000001830 */
[----:B-1----:R-:W-:Y:S04]  /*14950*/  F2FP.PACK_AB R203, R138, R74 ;  /* 0x0000004a8acb723e */ /* 0x002fe800000000ff */
[-C--:B---3--:R-:W-:Y:S04]  /*14960*/  HMMA.16816.F32 R24, R60, R84.reuse, R24 ;  /* 0x000000543c18723c */ /* 0x088fe80000001818 */
[----:B----4-:R-:W-:Y:S04]  /*14970*/  F2FP.PACK_AB R201, R81, R94 ;  /* 0x0000005e51c9723e */ /* 0x010fe800000000ff */
[C---:B------:R-:W-:Y:S04]  /*14980*/  HMMA.16816.F32 R28, R76.reuse, R84, R28 ;  /* 0x000000544c1c723c */ /* 0x040fe8000000181c */
[----:B-----5:R-:W-:Y:S04]  /*14990*/  F2FP.PACK_AB R202, R75, R80 ;  /* 0x000000504bca723e */ /* 0x020fe800000000ff */
[-C--:B------:R-:W-:Y:S08]  /*149a0*/  HMMA.16816.F32 R52, R76, R86.reuse, R52 ;  /* 0x000000564c34723c */ /* 0x080ff00000001834 */
[C---:B------:R-:W-:Y:S08]  /*149b0*/  HMMA.16816.F32 R64, R60.reuse, R86, R64 ;  /* 0x000000563c40723c */ /* 0x040ff00000001840 */
[-C--:B--2---:R-:W-:Y:S08]  /*149c0*/  HMMA.16816.F32 R40, R60, R88.reuse, R40 ;  /* 0x000000583c28723c */ /* 0x084ff00000001828 */
[C---:B------:R-:W-:Y:S08]  /*149d0*/  HMMA.16816.F32 R44, R76.reuse, R88, R44 ;  /* 0x000000584c2c723c */ /* 0x040ff0000000182c */
[-C--:B------:R-:W-:Y:S08]  /*149e0*/  HMMA.16816.F32 R68, R76, R90.reuse, R68 ;  /* 0x0000005a4c44723c */ /* 0x080ff00000001844 */
[----:B------:R-:W-:Y:S07]  /*149f0*/  HMMA.16816.F32 R56, R60, R90, R56 ;  /* 0x0000005a3c38723c */ /* 0x000fee0000001838 */
[----:B------:R-:W-:Y:S01]  /*14a00*/  FADD.FTZ R60, R164, R2 ;  /* 0x00000002a43c7221 */ /* 0x000fe20000010000 */
[-C--:B------:R-:W-:Y:S01]  /*14a10*/  HMMA.16816.F32 R168, R152, R148.reuse, R4 ;  /* 0x0000009498a8723c */ /* 0x080fe20000001804 */
[----:B------:R-:W1:Y:S04]  /*14a20*/  LDSM.16.MT88.4 R4, [R218+0xb800] ;  /* 0x00b80000da04783b */ /* 0x000e680000004200 */
[----:B------:R-:W-:Y:S03]  /*14a30*/  FADD.FTZ R2, R213, R73 ;  /* 0x00000049d5027221 */ /* 0x000fe60000010000 */
[C---:B------:R-:W-:Y:S07]  /*14a40*/  HMMA.16816.F32 R172, R200.reuse, R148, R8 ;  /* 0x00000094c8ac723c */ /* 0x040fee0000001808 */
[----:B------:R-:W-:Y:S01]  /*14a50*/  FADD.FTZ R9, R196, R60 ;  /* 0x0000003cc4097221 */ /* 0x000fe20000010000 */
[-C--:B------:R-:W-:Y:S04]  /*14a60*/  HMMA.16816.F32 R176, R200, R150.reuse, R12 ;  /* 0x00000096c8b0723c */ /* 0x080fe8000000180c */
[----:B------:R-:W-:Y:S03]  /*14a70*/  FADD.FTZ R8, R212, R72 ;  /* 0x00000048d4087221 */ /* 0x000fe60000010000 */
[----:B------:R-:W-:Y:S01]  /*14a80*/  FADD.FTZ R12, R243, R2 ;  /* 0x00000002f30c7221 */ /* 0x000fe20000010000 */
[C---:B------:R-:W-:Y:S04]  /*14a90*/  HMMA.16816.F32 R148, R152.reuse, R150, R16 ;  /* 0x000000969894723c */ /* 0x040fe80000001810 */
[----:B------:R-:W-:Y:S02]  /*14aa0*/  FADD.FTZ R2, R197, R9 ;  /* 0x00000009c5027221 */ /* 0x000fe40000010000 */
[----:B------:R-:W-:Y:S02]  /*14ab0*/  FADD.FTZ R8, R198, R8 ;  /* 0x00000008c6087221 */ /* 0x000fe40000010000 */
[----:B------:R-:W-:Y:S01]  /*14ac0*/  FADD.FTZ R10, R161, R2 ;  /* 0x00000002a10a7221 */ /* 0x000fe20000010000 */
[-C--:B------:R-:W-:Y:S03]  /*14ad0*/  HMMA.16816.F32 R164, R152, R144.reuse, R20 ;  /* 0x0000009098a4723c */ /* 0x080fe60000001814 */
[----:B------:R-:W-:Y:S02]  /*14ae0*/  FADD.FTZ R11, R237, R8 ;  /* 0x00000008ed0b7221 */ /* 0x000fe40000010000 */
[----:B------:R-:W-:Y:S01]  /*14af0*/  FADD.FTZ R9, R133, R0 ;  /* 0x0000000085097221 */ /* 0x000fe20000010000 */
[----:B------:R-:W-:Y:S01]  /*14b00*/  MOV R133, R135 ;  /* 0x0000008700857202 */ /* 0x000fe20000000f00 */
        /* <DEDUP_REMOVED lines=22> */
[----:B------:R-:W-:Y:S01]  /*14c70*/  FADD.FTZ R8, R246, R8 ;  /* 0x00000008f6087221 */ /* 0x000fe20000010000 */
[----:B------:R-:W-:Y:S01]  /*14c80*/  MOV R132, R136 ;  /* 0x0000008800847202 */ /* 0x000fe20000000f00 */
        /* <DEDUP_REMOVED lines=48> */
[----:B------:R-:W-:Y:S02]  /*14f90*/  FADD.FTZ R4, R97, R5 ;  /* 0x0000000561047221 */ /* 0x000fe40000010000 */
[----:B------:R-:W-:Y:S02]  /*14fa0*/  FADD.FTZ R2, R75, R2 ;  /* 0x000000024b027221 */ /* 0x000fe40000010000 */
[----:B------:R-:W-:Y:S01]  /*14fb0*/  FADD.FTZ R0, R138, R0 ;  /* 0x000000008a007221 */ /* 0x000fe20000010000 */
[----:B------:R1:W-:Y:S01]  /*14fc0*/  STL [R1+0x40], R4 ;  /* 0x0000400401007387 */ /* 0x0003e20000100800 */
[----:B------:R-:W-:Y:S03]  /*14fd0*/  MOV R138, R3 ;  /* 0x00000003008a7202 */ /* 0x000fe60000000f00 */
[----:B------:R1:W-:Y:S04]  /*14fe0*/  STL [R1+0x44], R2 ;  /* 0x0000440201007387 */ /* 0x0003e80000100800 */
[----:B------:R1:W-:Y:S02]  /*14ff0*/  STL [R1+0x48], R0 ;  /* 0x0000480001007387 */ /* 0x0003e40000100800 */
[----:B-1----:R-:W-:-:S05]  /*15000*/  @P0 BRA `(.L_x_28) ;  /* 0xffffb83000000947 */ /* 0x002fca000383ffff */
.L_x_27:
[----:B------:R-:W2:Y:S04]  /*15010*/  LDL.LU R2, [R1+0x34] ;  /* 0x0000340001027983 */ /* 0x000ea80000300800 */
[----:B------:R-:W1:Y:S01]  /*15020*/  S2R R43, SR_TID.X ;  /* 0x00000000002b7919 */ /* 0x000e620000002100 */
[----:B------:R-:W3:Y:S01]  /*15030*/  S2UR UR6, SR_CTAID.Y ;  /* 0x00000000000679c3 */ /* 0x000ee20000002600 */
[----:B------:R-:W-:-:S02]  /*15040*/  UISETP.NE.AND UP0, UPT, UR9, -0x1, UPT ;  /* 0xffffffff0900788c */ /* 0x000fc4000bf05270 */
[----:B------:R-:W4:Y:S01]  /*15050*/  LDL.LU R8, [R1+0x40] ;  /* 0x0000400001087983 */ /* 0x000f220000300800 */
[----:B------:R-:W-:-:S03]  /*15060*/  ULDC.64 UR4, c[0x0][0x1e8] ;  /* 0x00007a0000047ab9 */ /* 0x000fc60000000a00 */
[----:B------:R-:W4:Y:S04]  /*15070*/  LDL.LU R9, [R1+0x44] ;  /* 0x0000440001097983 */ /* 0x000f280000300800 */
[----:B------:R-:W4:Y:S01]  /*15080*/  LDL.LU R7, [R1+0x48] ;  /* 0x0000480001077983 */ /* 0x000f220000300800 */
[----:B------:R-:W-:Y:S01]  /*15090*/  @UP0 UIMAD.WIDE.U32 UR14, UR9, UR4, URZ ;  /* 0x00000004090e02a5 */ /* 0x000fe2000f8e003f */
[----:B------:R-:W3:Y:S01]  /*150a0*/  S2UR UR11, SR_CTAID.X ;  /* 0x00000000000b79c3 */ /* 0x000ee20000002500 */
[----:B------:R-:W-:Y:S01]  /*150b0*/  ULDC UR8, c[0x0][0x214] ;  /* 0x0000850000087ab9 */ /* 0x000fe20000000800 */
[----:B------:R-:W-:Y:S01]  /*150c0*/  BSSY B0, `(.L_x_31) ;  /* 0x0000127000007945 */ /* 0x000fe20003800000 */
[----:B------:R-:W-:Y:S02]  /*150d0*/  @UP0 UIMAD UR7, UR9, UR5, UR15 ;  /* 0x00000005090702a4 */ /* 0x000fe4000f8e020f */
[----:B------:R-:W-:-:S02]  /*150e0*/  UMOV UR24, URZ ;  /* 0x0000003f00187c82 */ /* 0x000fc40008000000 */
[----:B------:R-:W-:Y:S01]  /*150f0*/  ULDC.64 UR4, c[0x0][0x1e0] ;  /* 0x0000780000047ab9 */ /* 0x000fe20000000a00 */
[----:B------:R-:W3:Y:S01]  /*15100*/  S2UR UR12, SR_CTAID.Z ;  /* 0x00000000000c79c3 */ /* 0x000ee20000002700 */
[----:B------:R-:W-:Y:S01]  /*15110*/  UMOV UR25, URZ ;  /* 0x0000003f00197c82 */ /* 0x000fe20008000000 */
[----:B-1----:R-:W-:Y:S01]  /*15120*/  SHF.R.S32.HI R42, RZ, 0x1f, R43 ;  /* 0x0000001fff2a7819 */ /* 0x002fe2000001142b */
[----:B---3--:R-:W-:Y:S02]  /*15130*/  @!UP0 USHF.R.S32.HI UR13, URZ, 0x1f, UR6 ;  /* 0x0000001f3f0d8899 */ /* 0x008fe40008011406 */
[----:B------:R-:W-:Y:S02]  /*15140*/  @!UP0 UIMAD.WIDE.U32 UR22, UR6, UR4, URZ ;  /* 0x00000004061682a5 */ /* 0x000fe4000f8e003f */
[----:B------:R-:W-:-:S03]  /*15150*/  @!UP0 UIMAD UR13, UR13, UR4, URZ ;  /* 0x000000040d0d82a4 */ /* 0x000fc6000f8e023f */
[----:B------:R-:W-:Y:S02]  /*15160*/  ULDC.U8 UR4, c[0x0][0x329] ;  /* 0x0000ca4000047ab9 */ /* 0x000fe40000000000 */
[----:B------:R-:W-:Y:S02]  /*15170*/  UISETP.NE.AND UP1, UPT, UR4, URZ, UPT ;  /* 0x0000003f0400728c */ /* 0x000fe4000bf25270 */
[----:B------:R-:W-:Y:S02]  /*15180*/  @!UP0 UIMAD UR13, UR6, UR5, UR13 ;  /* 0x00000005060d82a4 */ /* 0x000fe4000f8e020d */
[----:B------:R-:W-:Y:S02]  /*15190*/  @!UP0 UMOV UR14, UR22 ;  /* 0x00000016000e8c82 */ /* 0x000fe40008000000 */
[----:B------:R-:W-:Y:S02]  /*151a0*/  ULDC.U8 UR5, c[0x0][0x328] ;  /* 0x0000ca0000057ab9 */ /* 0x000fe40000000000 */
[----:B------:R-:W-:-:S02]  /*151b0*/  UISETP.NE.AND UP2, UPT, UR5, URZ, UPT ;  /* 0x0000003f0500728c */ /* 0x000fc4000bf45270 */
[----:B------:R-:W-:Y:S02]  /*151c0*/  @!UP0 UIADD3 UR7, UR23, UR13, URZ ;  /* 0x0000000d17078290 */ /* 0x000fe4000fffe03f */
[----:B------:R-:W-:Y:S02]  /*151d0*/  UISETP.NE.OR UP3, UPT, UR4, URZ, !UP2 ;  /* 0x0000003f0400728c */ /* 0x000fe4000d765670 */
[----:B------:R-:W-:Y:S02]  /*151e0*/  @UP1 ULDC UR15, c[0x0][0x210] ;  /* 0x00008400000f1ab9 */ /* 0x000fe40000000800 */
[----:B------:R-:W-:Y:S02]  /*151f0*/  ULDC UR5, c[0x0][0x234] ;  /* 0x00008d0000057ab9 */ /* 0x000fe40000000800 */
[----:B------:R-:W-:Y:S02]  /*15200*/  @UP1 UIMAD UR15, UR15, UR8, URZ ;  /* 0x000000080f0f12a4 */ /* 0x000fe4000f8e023f */
[----:B------:R-:W-:-:S02]  /*15210*/  @!UP1 USEL UR15, UR8, UR5, !UP2 ;  /* 0x00000005080f9287 */ /* 0x000fc4000d000000 */
[----:B------:R-:W-:Y:S02]  /*15220*/  ULDC UR4, c[0x0][0x1c0] ;  /* 0x0000700000047ab9 */ /* 0x000fe40000000800 */
[----:B------:R-:W-:Y:S02]  /*15230*/  @UP1 UMOV UR18, 0x1 ;  /* 0x0000000100121882 */ /* 0x000fe40000000000 */
[----:B------:R-:W-:Y:S02]  /*15240*/  @!UP1 UIMAD UR18, UR15, UR4, URZ ;  /* 0x000000040f1292a4 */ /* 0x000fe4000f8e023f */
[----:B------:R-:W-:Y:S02]  /*15250*/  @!UP3 UIMAD UR20, UR6, UR8, URZ ;  /* 0x000000080614b2a4 */ /* 0x000fe4000f8e023f */
[----:B------:R-:W-:Y:S02]  /*15260*/  @UP1 ULDC UR19, c[0x0][0x210] ;  /* 0x0000840000131ab9 */ /* 0x000fe40000000800 */
[----:B------:R-:W-:-:S02]  /*15270*/  UIMAD UR4, UR6, UR18, URZ ;  /* 0x00000012060472a4 */ /* 0x000fc4000f8e023f */
[----:B------:R-:W-:Y:S02]  /*15280*/  @!UP1 UMOV UR19, 0x1 ;  /* 0x0000000100139882 */ /* 0x000fe40000000000 */
[----:B------:R-:W-:Y:S02]  /*15290*/  @!UP3 USEL UR20, UR20, UR9, !UP0 ;  /* 0x000000091414b287 */ /* 0x000fe4000c000000 */
[----:B------:R-:W-:Y:S02]  /*152a0*/  UIMAD UR11, UR11, UR19, URZ ;  /* 0x000000130b0b72a4 */ /* 0x000fe4000f8e023f */
[----:B------:R-:W-:Y:S02]  /*152b0*/  USEL UR4, UR4, URZ, UP3 ;  /* 0x0000003f04047287 */ /* 0x000fe40009800000 */
[----:B------:R-:W-:Y:S02]  /*152c0*/  USHF.L.U32 UR11, UR11, 0x7, URZ ;  /* 0x000000070b0b7899 */ /* 0x000fe4000800063f */
[----:B------:R-:W-:-:S02]  /*152d0*/  UIMAD UR15, UR12, UR15, UR4 ;  /* 0x0000000f0c0f72a4 */ /* 0x000fc4000f8e0204 */
[----:B------:R-:W-:Y:S02]  /*152e0*/  @!UP3 UMOV UR24, UR20 ;  /* 0x000000140018bc82 */ /* 0x000fe40008000000 */
[----:B------:R-:W-:Y:S02]  /*152f0*/  USHF.R.S32.HI UR4, URZ, 0x1f, UR11 ;  /* 0x0000001f3f047899 */ /* 0x000fe4000801140b */
[----:B------:R-:W-:Y:S02]  /*15300*/  @!UP3 USHF.R.S32.HI UR25, URZ, 0x1f, UR20 ;  /* 0x0000001f3f19b899 */ /* 0x000fe40008011414 */
[----:B------:R-:W-:Y:S02]  /*15310*/  USHF.R.S32.HI UR5, URZ, 0x1f, UR15 ;  /* 0x0000001f3f057899 */ /* 0x000fe4000801140f */
[----:B------:R-:W-:-:S04]  /*15320*/  UIADD3 UR11, UP2, UP1, UR11, UR24, UR15 ;  /* 0x000000180b0b7290 */ /* 0x000fc8000f95e00f */
[----:B------:R-:W-:Y:S01]  /*15330*/  UIADD3.X UR4, UR4, UR25, UR5, UP2, UP1 ;  /* 0x0000001904047290 */ /* 0x000fe200097e2405 */
[----:B--2---:R-:W1:Y:S04]  /*15340*/  SHFL.BFLY PT, R0, R2, 0x2, 0x1f ;  /* 0x0c401f0002007f89 */ /* 0x004e6800000e0000 */
[----:B----4-:R-:W2:Y:S04]  /*15350*/  SHFL.BFLY PT, R5, R8, 0x2, 0x1f ;  /* 0x0c401f0008057f89 */ /* 0x010ea800000e0000 */
[----:B------:R-:W3:Y:S01]  /*15360*/  SHFL.BFLY PT, R4, R9, 0x2, 0x1f ;  /* 0x0c401f0009047f89 */ /* 0x000ee200000e0000 */
[----:B-1----:R-:W-:-:S03]  /*15370*/  FADD.FTZ R0, R0, R2 ;  /* 0x0000000200007221 */ /* 0x002fc60000010000 */
[----:B------:R-:W1:Y:S04]  /*15380*/  SHFL.BFLY PT, R2, R7, 0x2, 0x1f ;  /* 0x0c401f0007027f89 */ /* 0x000e6800000e0000 */
[----:B------:R-:W4:Y:S01]  /*15390*/  SHFL.BFLY PT, R6, R0, 0x1, 0x1f ;  /* 0x0c201f0000067f89 */ /* 0x000f2200000e0000 */
[----:B--2---:R-:W-:Y:S02]  /*153a0*/  FADD.FTZ R5, R5, R8 ;  /* 0x0000000805057221 */ /* 0x004fe40000010000 */
[----:B---3--:R-:W-:-:S03]  /*153b0*/  FADD.FTZ R4, R4, R9 ;  /* 0x0000000904047221 */ /* 0x008fc60000010000 */
[----:B------:R-:W2:Y:S01]  /*153c0*/  SHFL.BFLY PT, R8, R5, 0x1, 0x1f ;  /* 0x0c201f0005087f89 */ /* 0x000ea200000e0000 */
[----:B-1----:R-:W-:Y:S02]  /*153d0*/  FADD.FTZ R2, R2, R7 ;  /* 0x0000000702027221 */ /* 0x002fe40000010000 */
[----:B----4-:R-:W-:-:S03]  /*153e0*/  FADD.FTZ R39, R0, R6 ;  /* 0x0000000600277221 */ /* 0x010fc60000010000 */
[----:B------:R-:W1:Y:S01]  /*153f0*/  SHFL.BFLY PT, R7, R2, 0x1, 0x1f ;  /* 0x0c201f0002077f89 */ /* 0x000e6200000e0000 */
[----:B------:R-:W-:-:S03]  /*15400*/  MOV R0, 0x3f800000 ;  /* 0x3f80000000007802 */ /* 0x000fc60000000f00 */
[----:B------:R-:W3:Y:S01]  /*15410*/  SHFL.BFLY PT, R6, R4, 0x1, 0x1f ;  /* 0x0c201f0004067f89 */ /* 0x000ee200000e0000 */
[----:B------:R-:W-:Y:S01]  /*15420*/  FSETP.NE.FTZ.AND P5, PT, R39, RZ, PT ;  /* 0x000000ff2700720b */ /* 0x000fe20003fb5000 */
[----:B--2---:R-:W-:-:S05]  /*15430*/  FADD.FTZ R38, R5, R8 ;  /* 0x0000000805267221 */ /* 0x004fca0000010000 */
[----:B------:R-:W-:-:S07]  /*15440*/  FSETP.NE.FTZ.AND P4, PT, R38, RZ, PT ;  /* 0x000000ff2600720b */ /* 0x000fce0003f95000 */
[----:B------:R-:W2:Y:S01]  /*15450*/  @P5 MUFU.RCP R0, R39 ;  /* 0x0000002700005308 */ /* 0x000ea20000001000 */
[----:B-1----:R-:W-:Y:S01]  /*15460*/  FADD.FTZ R40, R2, R7 ;  /* 0x0000000702287221 */ /* 0x002fe20000010000 */
[----:B------:R-:W-:Y:S01]  /*15470*/  MOV R2, 0x3f800000 ;  /* 0x3f80000000027802 */ /* 0x000fe20000000f00 */
[----:B---3--:R-:W-:Y:S01]  /*15480*/  FADD.FTZ R41, R4, R6 ;  /* 0x0000000604297221 */ /* 0x008fe20000010000 */
[----:B------:R-:W-:Y:S02]  /*15490*/  MOV R4, 0x3f800000 ;  /* 0x3f80000000047802 */ /* 0x000fe40000000f00 */
[----:B------:R-:W-:Y:S02]  /*154a0*/  FSETP.NE.FTZ.AND P0, PT, R40, RZ, PT ;  /* 0x000000ff2800720b */ /* 0x000fe40003f15000 */
[----:B------:R-:W-:Y:S01]  /*154b0*/  FSETP.NE.FTZ.AND P3, PT, R41, RZ, PT ;  /* 0x000000ff2900720b */ /* 0x000fe20003f75000 */
[C---:B--2---:R-:W-:Y:S01]  /*154c0*/  FMUL.FTZ R168, R0.reuse, R168 ;  /* 0x000000a800a87220 */ /* 0x044fe20000410000 */
[----:B------:R-:W1:Y:S01]  /*154d0*/  @P4 MUFU.RCP R4, R38 ;  /* 0x0000002600044308 */ /* 0x000e620000001000 */
[----:B------:R-:W-:-:S02]  /*154e0*/  FMUL.FTZ R9, R0, R169 ;  /* 0x000000a900097220 */ /* 0x000fc40000410000 */
[C---:B------:R-:W-:Y:S02]  /*154f0*/  FMUL.FTZ R148, R0.reuse, R148 ;  /* 0x0000009400947220 */ /* 0x040fe40000410000 */
[C---:B------:R-:W-:Y:S01]  /*15500*/  FMUL.FTZ R7, R0.reuse, R149 ;  /* 0x0000009500077220 */ /* 0x040fe20000410000 */
[----:B------:R-:W-:Y:S01]  /*15510*/  F2FP.PACK_AB R9, R9, R168 ;  /* 0x000000a80909723e */ /* 0x000fe200000000ff */
[C---:B------:R-:W-:Y:S02]  /*15520*/  FMUL.FTZ R164, R0.reuse, R164 ;  /* 0x000000a400a47220 */ /* 0x040fe40000410000 */
[C---:B------:R-:W-:Y:S01]  /*15530*/  FMUL.FTZ R21, R0.reuse, R165 ;  /* 0x000000a500157220 */ /* 0x040fe20000410000 */
[----:B------:R-:W-:Y:S01]  /*15540*/  F2FP.PACK_AB R7, R7, R148 ;  /* 0x000000940707723e */ /* 0x000fe200000000ff */
[----:B------:R-:W2:Y:S01]  /*15550*/  @P3 MUFU.RCP R2, R41 ;  /* 0x0000002900023308 */ /* 0x000ea20000001000 */
[C---:B------:R-:W-:Y:S02]  /*15560*/  FMUL.FTZ R144, R0.reuse, R144 ;  /* 0x0000009000907220 */ /* 0x040fe40000410000 */
[C---:B-----5:R-:W-:Y:S01]  /*15570*/  FMUL.FTZ R17, R0.reuse, R145 ;  /* 0x0000009100117220 */ /* 0x060fe20000410000 */
[----:B------:R-:W-:Y:S01]  /*15580*/  F2FP.PACK_AB R21, R21, R164 ;  /* 0x000000a41515723e */ /* 0x000fe200000000ff */
        /* <DEDUP_REMOVED lines=11> */
[----:B------:R-:W-:Y:S01]  /*15640*/  MOV R0, 0x3f800000 ;  /* 0x3f80000000007802 */ /* 0x000fe20000000f00 */
[----:B-1----:R-:W-:Y:S01]  /*15650*/  FMUL.FTZ R170, R4, R170 ;  /* 0x000000aa04aa7220 */ /* 0x002fe20000410000 */
[----:B------:R-:W-:Y:S01]  /*15660*/  F2FP.PACK_AB R34, R34, R156 ;  /* 0x0000009c2222723e */ /* 0x000fe200000000ff */
[C---:B------:R-:W-:Y:S01]  /*15670*/  FMUL.FTZ R8, R4.reuse, R171 ;  /* 0x000000ab04087220 */ /* 0x040fe20000410000 */
[----:B------:R-:W-:Y:S01]  /*15680*/  F2FP.PACK_AB R13, R13, R152 ;  /* 0x000000980d0d723e */ /* 0x000fe200000000ff */
[C---:B------:R-:W-:Y:S01]  /*15690*/  FMUL.FTZ R150, R4.reuse, R150 ;  /* 0x0000009604967220 */ /* 0x040fe20000410000 */
[----:B------:R-:W1:Y:S01]  /*156a0*/  @P0 MUFU.RCP R0, R40 ;  /* 0x0000002800000308 */ /* 0x000e620000001000 */
[----:B------:R-:W-:Y:S01]  /*156b0*/  FMUL.FTZ R5, R4, R151 ;  /* 0x0000009704057220 */ /* 0x000fe20000410000 */
[----:B------:R-:W-:Y:S01]  /*156c0*/  F2FP.PACK_AB R8, R8, R170 ;  /* 0x000000aa0808723e */ /* 0x000fe200000000ff */
[----:B------:R-:W-:-:S02]  /*156d0*/  FMUL.FTZ R166, R4, R166 ;  /* 0x000000a604a67220 */ /* 0x000fc40000410000 */
[C---:B------:R-:W-:Y:S01]  /*156e0*/  FMUL.FTZ R20, R4.reuse, R167 ;  /* 0x000000a704147220 */ /* 0x040fe20000410000 */
[----:B------:R-:W-:Y:S01]  /*156f0*/  F2FP.PACK_AB R5, R5, R150 ;  /* 0x000000960505723e */ /* 0x000fe200000000ff */
[C---:B------:R-:W-:Y:S02]  /*15700*/  FMUL.FTZ R146, R4.reuse, R146 ;  /* 0x0000009204927220 */ /* 0x040fe40000410000 */
[----:B------:R-:W-:Y:S01]  /*15710*/  FMUL.FTZ R16, R4, R147 ;  /* 0x0000009304107220 */ /* 0x000fe20000410000 */
[----:B------:R-:W-:Y:S01]  /*15720*/  F2FP.PACK_AB R20, R20, R166 ;  /* 0x000000a61414723e */ /* 0x000fe200000000ff */
[C---:B------:R-:W-:Y:S02]  /*15730*/  FMUL.FTZ R162, R4.reuse, R162 ;  /* 0x000000a204a27220 */ /* 0x040fe40000410000 */
[----:B------:R-:W-:Y:S01]  /*15740*/  FMUL.FTZ R32, R4, R163 ;  /* 0x000000a304207220 */ /* 0x000fe20000410000 */
        /* <DEDUP_REMOVED lines=9> */
[-C--:B------:R-:W-:Y:S01]  /*157e0*/  LEA.HI R4, R42, R43.reuse, RZ, 0x2 ;  /* 0x0000002b2a047211 */ /* 0x080fe200078f10ff */
[----:B--2---:R-:W-:Y:S01]  /*157f0*/  FMUL.FTZ R172, R2, R172 ;  /* 0x000000ac02ac7220 */ /* 0x004fe20000410000 */
[----:B------:R-:W-:Y:S01]  /*15800*/  LEA.HI R42, R42, R43, RZ, 0x5 ;  /* 0x0000002b2a2a7211 */ /* 0x000fe200078f28ff */
[C---:B------:R-:W-:Y:S01]  /*15810*/  FMUL.FTZ R37, R2.reuse, R173 ;  /* 0x000000ad02257220 */ /* 0x040fe20000410000 */
[----:B------:R-:W-:Y:S01]  /*15820*/  SHF.R.S32.HI R6, RZ, 0x2, R4 ;  /* 0x00000002ff067819 */ /* 0x000fe20000011404 */
[C---:B------:R-:W-:Y:S01]  /*15830*/  FMUL.FTZ R176, R2.reuse, R176 ;  /* 0x000000b002b07220 */ /* 0x040fe20000410000 */
[----:B------:R-:W-:Y:S01]  /*15840*/  SHF.R.S32.HI R27, RZ, 0x5, R42 ;  /* 0x00000005ff1b7819 */ /* 0x000fe2000001142a */
[C---:B------:R-:W-:Y:S01]  /*15850*/  FMUL.FTZ R36, R2.reuse, R177 ;  /* 0x000000b102247220 */ /* 0x040fe20000410000 */
[----:B------:R-:W-:Y:S01]  /*15860*/  F2FP.PACK_AB R37, R37, R172 ;  /* 0x000000ac2525723e */ /* 0x000fe200000000ff */
[C---:B------:R-:W-:Y:S01]  /*15870*/  FMUL.FTZ R180, R2.reuse, R180 ;  /* 0x000000b402b47220 */ /* 0x040fe20000410000 */
[----:B------:R-:W-:Y:S01]  /*15880*/  F2FP.PACK_AB R25, R25, R158 ;  /* 0x0000009e1919723e */ /* 0x000fe200000000ff */
[----:B------:R-:W-:Y:S01]  /*15890*/  FMUL.FTZ R19, R2, R181 ;  /* 0x000000b502137220 */ /* 0x000fe20000410000 */
[----:B------:R-:W-:Y:S01]  /*158a0*/  F2FP.PACK_AB R36, R36, R176 ;  /* 0x000000b02424723e */ /* 0x000fe200000000ff */
[C---:B------:R-:W-:Y:S01]  /*158b0*/  FMUL.FTZ R184, R2.reuse, R184 ;  /* 0x000000b802b87220 */ /* 0x040fe20000410000 */
[----:B------:R-:W-:Y:S01]  /*158c0*/  F2FP.PACK_AB R11, R11, R154 ;  /* 0x0000009a0b0b723e */ /* 0x000fe200000000ff */
[C---:B------:R-:W-:Y:S01]  /*158d0*/  FMUL.FTZ R15, R2.reuse, R185 ;  /* 0x000000b9020f7220 */ /* 0x040fe20000410000 */
        /* <DEDUP_REMOVED lines=8> */
[----:B------:R-:W-:Y:S01]  /*15960*/  FMUL.FTZ R23, R2, R197 ;  /* 0x000000c502177220 */ /* 0x000fe20000410000 */
[----:B------:R-:W-:Y:S01]  /*15970*/  F2FP.PACK_AB R26, R26, R192 ;  /* 0x000000c01a1a723e */ /* 0x000fe200000000ff */
[----:B------:R-:W-:-:S02]  /*15980*/  FMUL.FTZ R200, R2, R200 ;  /* 0x000000c802c87220 */ /* 0x000fc40000410000 */
[----:B------:R-:W-:Y:S01]  /*15990*/  FMUL.FTZ R12, R2, R201 ;  /* 0x000000c9020c7220 */ /* 0x000fe20000410000 */
[----:B------:R-:W-:Y:S01]  /*159a0*/  SHF.R.S32.HI R2, RZ, 0x1f, R4 ;  /* 0x0000001fff027819 */ /* 0x000fe20000011404 */
[C---:B-1----:R-:W-:Y:S01]  /*159b0*/  FMUL.FTZ R175, R0.reuse, R175 ;  /* 0x000000af00af7220 */ /* 0x042fe20000410000 */
[----:B------:R-:W-:Y:S01]  /*159c0*/  F2FP.PACK_AB R23, R23, R196 ;  /* 0x000000c41717723e */ /* 0x000fe200000000ff */
[----:B------:R-:W-:Y:S01]  /*159d0*/  FMUL.FTZ R174, R0, R174 ;  /* 0x000000ae00ae7220 */ /* 0x000fe20000410000 */
[----:B------:R-:W-:Y:S01]  /*159e0*/  LEA.HI R2, R2, R6, RZ, 0x3 ;  /* 0x0000000602027211 */ /* 0x000fe200078f18ff */
[----:B------:R-:W-:Y:S01]  /*159f0*/  FMUL.FTZ R179, R0, R179 ;  /* 0x000000b300b37220 */ /* 0x000fe20000410000 */
[----:B------:R-:W-:Y:S01]  /*15a00*/  F2FP.PACK_AB R12, R12, R200 ;  /* 0x000000c80c0c723e */ /* 0x000fe200000000ff */
[----:B------:R-:W-:Y:S01]  /*15a10*/  FMUL.FTZ R22, R0, R178 ;  /* 0x000000b200167220 */ /* 0x000fe20000410000 */
[----:B------:R-:W-:Y:S01]  /*15a20*/  LOP3.LUT R2, R2, 0xfffffff8, RZ, 0xc0, !PT ;  /* 0xfffffff802027812 */ /* 0x000fe200078ec0ff */
        /* <DEDUP_REMOVED lines=18> */
[----:B------:R-:W-:Y:S02]  /*15b50*/  IADD3 R0, R6, -R2, RZ ;  /* 0x8000000206007210 */ /* 0x000fe40007ffe0ff */
[----:B------:R-:W-:Y:S02]  /*15b60*/  LOP3.LUT R2, R4, 0x3ffffffc, RZ, 0xc0, !PT ;  /* 0x3ffffffc04027812 */ /* 0x000fe400078ec0ff */
[----:B------:R-:W-:Y:S02]  /*15b70*/  SHF.L.U32 R4, R0, 0x6, RZ ;  /* 0x0000000600047819 */ /* 0x000fe400000006ff */
[----:B------:R-:W-:-:S02]  /*15b80*/  IADD3 R2, -R2, R43, RZ ;  /* 0x0000002b02027210 */ /* 0x000fc40007ffe1ff */
[----:B------:R-:W-:Y:S02]  /*15b90*/  LOP3.LUT R4, R4, 0x1c0, RZ, 0xc0, !PT ;  /* 0x000001c004047812 */ /* 0x000fe400078ec0ff */
[----:B------:R-:W-:Y:S02]  /*15ba0*/  LOP3.LUT R6, R0, 0x1, RZ, 0xc0, !PT ;  /* 0x0000000100067812 */ /* 0x000fe400078ec0ff */
[----:B------:R-:W-:Y:S02]  /*15bb0*/  LEA R2, R27, R2, 0x9 ;  /* 0x000000021b027211 */ /* 0x000fe400078e48ff */
[----:B------:R-:W-:Y:S02]  /*15bc0*/  LEA.HI R4, R4, R4, RZ, 0x1d ;  /* 0x0000000404047211 */ /* 0x000fe400078fe8ff */
[----:B------:R-:W-:Y:S02]  /*15bd0*/  ISETP.NE.U32.AND P1, PT, R6, 0x1, PT ;  /* 0x000000010600780c */ /* 0x000fe40003f25070 */
[----:B------:R-:W-:-:S02]  /*15be0*/  MOV R6, 0xfffffff0 ;  /* 0xfffffff000067802 */ /* 0x000fc40000000f00 */
[----:B------:R-:W-:Y:S02]  /*15bf0*/  LEA R2, R2, R4, 0x1 ;  /* 0x0000000402027211 */ /* 0x000fe400078e08ff */
[----:B------:R-:W-:Y:S02]  /*15c00*/  SEL R6, R6, 0x10, !P1 ;  /* 0x0000001006067807 */ /* 0x000fe40004800000 */
[----:B------:R-:W-:Y:S02]  /*15c10*/  SHF.L.U32 R2, R2, 0x1, RZ ;  /* 0x0000000102027819 */ /* 0x000fe400000006ff */
[----:B------:R-:W-:Y:S02]  /*15c20*/  R2P PR, R0, 0x6 ;  /* 0x0000000600007804 */ /* 0x000fe40000000000 */
[----:B------:R-:W-:Y:S01]  /*15c30*/  IADD3 R4, R2, R6, RZ ;  /* 0x0000000602047210 */ /* 0x000fe20007ffe0ff */
[----:B------:R1:W-:Y:S01]  /*15c40*/  STS [R2], R9 ;  /* 0x0000000902007388 */ /* 0x0003e20000000800 */
[----:B------:R-:W-:-:S02]  /*15c50*/  MOV R0, 0x20 ;  /* 0x0000002000007802 */ /* 0x000fc40000000f00 */
[----:B------:R-:W-:Y:S01]  /*15c60*/  F2FP.PACK_AB R14, R199, R14 ;  /* 0x0000000ec70e723e */ /* 0x000fe200000000ff */
[----:B------:R-:W-:Y:S01]  /*15c70*/  STS [R2+0x400], R8 ;  /* 0x0004000802007388 */ /* 0x000fe20000000800 */
[----:B------:R-:W-:-:S03]  /*15c80*/  F2FP.PACK_AB R10, R203, R10 ;  /* 0x0000000acb0a723e */ /* 0x000fc600000000ff */
[----:B------:R2:W-:Y:S04]  /*15c90*/  STS [R4], R7 ;  /* 0x0000000704007388 */ /* 0x0005e80000000800 */
[----:B------:R3:W-:Y:S04]  /*15ca0*/  STS [R4+0x400], R5 ;  /* 0x0004000504007388 */ /* 0x0007e80000000800 */
[----:B------:R-:W-:Y:S04]  /*15cb0*/  STS [R2+0x2000], R37 ;  /* 0x0020002502007388 */ /* 0x000fe80000000800 */
[----:B------:R4:W-:Y:S04]  /*15cc0*/  STS [R2+0x2400], R174 ;  /* 0x002400ae02007388 */ /* 0x0009e80000000800 */
[----:B------:R-:W-:Y:S01]  /*15cd0*/  STS [R4+0x2000], R36 ;  /* 0x0020002404007388 */ /* 0x000fe20000000800 */
[----:B-1----:R-:W-:-:S03]  /*15ce0*/  MOV R9, 0x7f800000 ;  /* 0x7f80000000097802 */ /* 0x002fc60000000f00 */
[----:B------:R-:W-:Y:S01]  /*15cf0*/  STS [R4+0x2400], R22 ;  /* 0x0024001604007388 */ /* 0x000fe20000000800 */
[----:B--2---:R-:W-:Y:S02]  /*15d00*/  SEL R7, R0, 0xffffffe0, !P1 ;  /* 0xffffffe000077807 */ /* 0x004fe40004800000 */
[C---:B------:R-:W-:Y:S02]  /*15d10*/  IADD3 R0, R2.reuse, 0x40, RZ ;  /* 0x0000004002007810 */ /* 0x040fe40007ffe0ff */
[C---:B---3--:R-:W-:Y:S02]  /*15d20*/  IADD3 R5, R2.reuse, R7, RZ ;  /* 0x0000000702057210 */ /* 0x048fe40007ffe0ff */
[----:B------:R-:W-:-:S03]  /*15d30*/  @P2 IADD3 R0, R2, -0x40, RZ ;  /* 0xffffffc002002810 */ /* 0x000fc60007ffe0ff */
[----:B------:R-:W-:Y:S01]  /*15d40*/  STS [R5], R21 ;  /* 0x0000001505007388 */ /* 0x000fe20000000800 */
[----:B----4-:R-:W-:-:S03]  /*15d50*/  IADD3 R2, R4, R7, RZ ;  /* 0x0000000704027210 */ /* 0x010fc60007ffe0ff */
[----:B------:R-:W-:Y:S04]  /*15d60*/  STS [R5+0x400], R20 ;  /* 0x0004001405007388 */ /* 0x000fe80000000800 */
[----:B------:R-:W-:Y:S04]  /*15d70*/  STS [R2], R17 ;  /* 0x0000001102007388 */ /* 0x000fe80000000800 */
[----:B------:R-:W-:Y:S04]  /*15d80*/  STS [R2+0x400], R16 ;  /* 0x0004001002007388 */ /* 0x000fe80000000800 */
[----:B------:R-:W-:Y:S04]  /*15d90*/  STS [R5+0x2000], R19 ;  /* 0x0020001305007388 */ /* 0x000fe80000000800 */
[----:B------:R1:W-:Y:S04]  /*15da0*/  STS [R5+0x2400], R18 ;  /* 0x0024001205007388 */ /* 0x0003e80000000800 */
[----:B------:R-:W-:Y:S04]  /*15db0*/  STS [R2+0x2000], R15 ;  /* 0x0020000f02007388 */ /* 0x000fe80000000800 */
[----:B------:R2:W-:Y:S04]  /*15dc0*/  STS [R2+0x2400], R24 ;  /* 0x0024001802007388 */ /* 0x0005e80000000800 */
[----:B------:R-:W-:Y:S04]  /*15dd0*/  STS [R0], R33 ;  /* 0x0000002100007388 */ /* 0x000fe80000000800 */
[----:B------:R-:W-:Y:S01]  /*15de0*/  STS [R0+0x400], R32 ;  /* 0x0004002000007388 */ /* 0x000fe20000000800 */
[----:B-1----:R-:W-:-:S04]  /*15df0*/  IADD3 R5, R7, 0x400, R0 ;  /* 0x0000040007057810 */ /* 0x002fc80007ffe000 */
[C---:B------:R-:W-:Y:S02]  /*15e00*/  IADD3 R5, R6.reuse, R5, RZ ;  /* 0x0000000506057210 */ /* 0x040fe40007ffe0ff */
[----:B--2---:R-:W-:Y:S02]  /*15e10*/  IADD3 R2, R6, R0, RZ ;  /* 0x0000000006027210 */ /* 0x004fe40007ffe0ff */
[----:B------:R-:W1:Y:S02]  /*15e20*/  @P5 MUFU.LG2 R6, R39 ;  /* 0x0000002700065308 */ /* 0x000e640000000c00 */
[----:B------:R-:W-:Y:S01]  /*15e30*/  IADD3 R4, R7, R2, RZ ;  /* 0x0000000207047210 */ /* 0x000fe20007ffe0ff */
[----:B------:R-:W-:Y:S04]  /*15e40*/  STS [R2], R29 ;  /* 0x0000001d02007388 */ /* 0x000fe80000000800 */
[----:B------:R-:W-:Y:S04]  /*15e50*/  STS [R2+0x400], R28 ;  /* 0x0004001c02007388 */ /* 0x000fe80000000800 */
[----:B------:R-:W-:Y:S04]  /*15e60*/  STS [R0+0x2000], R31 ;  /* 0x0020001f00007388 */ /* 0x000fe80000000800 */
[----:B------:R2:W-:Y:S01]  /*15e70*/  STS [R0+0x2400], R30 ;  /* 0x0024001e00007388 */ /* 0x0005e20000000800 */
[----:B-1----:R-:W-:-:S03]  /*15e80*/  @P5 FMUL.FTZ R6, R6, 0.69314718246459960938 ;  /* 0x3f31721806065820 */ /* 0x002fc60000410000 */
[----:B------:R-:W-:Y:S04]  /*15e90*/  STS [R2+0x2000], R26 ;  /* 0x0020001a02007388 */ /* 0x000fe80000000800 */
[----:B------:R1:W-:Y:S01]  /*15ea0*/  STS [R2+0x2400], R35 ;  /* 0x0024002302007388 */ /* 0x0003e20000000800 */
[----:B--2---:R-:W-:-:S05]  /*15eb0*/  IADD3 R0, R7, R0, RZ ;  /* 0x0000000007007210 */ /* 0x004fca0007ffe0ff */
[----:B------:R-:W-:Y:S01]  /*15ec0*/  STS [R0], R34 ;  /* 0x0000002200007388 */ /* 0x000fe20000000800 */
[----:B-1----:R-:W1:Y:S03]  /*15ed0*/  @P4 MUFU.LG2 R2, R38 ;  /* 0x0000002600024308 */ /* 0x002e660000000c00 */
[----:B------:R-:W-:Y:S04]  /*15ee0*/  STS [R0+0x400], R25 ;  /* 0x0004001900007388 */ /* 0x000fe80000000800 */
[----:B------:R2:W-:Y:S04]  /*15ef0*/  STS [R4], R13 ;  /* 0x0000000d04007388 */ /* 0x0005e80000000800 */
[----:B------:R-:W-:Y:S04]  /*15f00*/  STS [R5], R11 ;  /* 0x0000000b05007388 */ /* 0x000fe80000000800 */
[----:B------:R-:W-:Y:S04]  /*15f10*/  STS [R0+0x2000], R23 ;  /* 0x0020001700007388 */ /* 0x000fe80000000800 */
[----:B------:R3:W-:Y:S04]  /*15f20*/  STS [R0+0x2400], R14 ;  /* 0x0024000e00007388 */ /* 0x0007e80000000800 */
[----:B------:R1:W-:Y:S04]  /*15f30*/  STS [R4+0x2000], R12 ;  /* 0x0020000c04007388 */ /* 0x0003e80000000800 */
[----:B------:R4:W-:Y:S04]  /*15f40*/  STS [R5+0x2000], R10 ;  /* 0x0020000a05007388 */ /* 0x0009e80000000800 */
[----:B------:R-:W-:Y:S01]  /*15f50*/  BAR.SYNC.DEFER_BLOCKING 0x0 ;  /* 0x0000000000007b1d */ /* 0x000fe20000010000 */
[----:B--2---:R-:W-:Y:S01]  /*15f60*/  MOV R13, 0x7f800000 ;  /* 0x7f800000000d7802 */ /* 0x004fe20000000f00 */
[----:B------:R-:W-:Y:S01]  /*15f70*/  @P5 FFMA.FTZ R13, R136, c[0x0][0x238], R6 ;  /* 0x00008e00880d5a23 */ /* 0x000fe20000010006 */
[----:B---3--:R-:W-:-:S02]  /*15f80*/  LOP3.LUT R0, R42, 0xffffffe0, RZ, 0xc0, !PT ;  /* 0xffffffe02a007812 */ /* 0x008fc400078ec0ff */
[----:B------:R-:W-:Y:S02]  /*15f90*/  MOV R14, 0x7f800000 ;  /* 0x7f800000000e7802 */ /* 0x000fe40000000f00 */
[----:B------:R-:W-:Y:S01]  /*15fa0*/  IADD3 R0, -R0, R43, RZ ;  /* 0x0000002b00007210 */ /* 0x000fe20007ffe1ff */
[----:B-1----:R-:W-:Y:S01]  /*15fb0*/  @P4 FMUL.FTZ R4, R2, 0.69314718246459960938 ;  /* 0x3f31721802044820 */ /* 0x002fe20000410000 */
[----:B------:R-:W-:Y:S02]  /*15fc0*/  MOV R12, 0x7f800000 ;  /* 0x7f800000000c7802 */ /* 0x000fe40000000f00 */
[----:B------:R-:W-:Y:S01]  /*15fd0*/  LOP3.LUT P1, RZ, R0, 0x3, RZ, 0xc0, !PT ;  /* 0x0000000300ff7812 */ /* 0x000fe2000782c0ff */
[----:B----4-:R-:W1:Y:S01]  /*15fe0*/  @P3 MUFU.LG2 R5, R41 ;  /* 0x0000002900053308 */ /* 0x010e620000000c00 */
[----:B------:R-:W-:Y:S01]  /*15ff0*/  @P4 FFMA.FTZ R14, R135, c[0x0][0x238], R4 ;  /* 0x00008e00870e4a23 */ /* 0x000fe20000010004 */
[----:B------:R2:W3:Y:S04]  /*16000*/  LDS.128 R16, [R234] ;  /* 0x00000000ea107984 */ /* 0x0004e80000000c00 */
[----:B------:R2:W4:Y:S02]  /*16010*/  LDS.128 R20, [R234+0x800] ;  /* 0x00080000ea147984 */ /* 0x0005240000000c00 */
[----:B------:R-:W2:Y:S02]  /*16020*/  @P0 MUFU.LG2 R0, R40 ;  /* 0x0000002800000308 */ /* 0x000ea40000000c00 */
[----:B------:R3:W3:Y:S04]  /*16030*/  LDS.128 R28, [R234+0x1000] ;  /* 0x00100000ea1c7984 */ /* 0x0006e80000000c00 */
[----:B------:R3:W3:Y:S01]  /*16040*/  LDS.128 R32, [R234+0x1800] ;  /* 0x00180000ea207984 */ /* 0x0006e20000000c00 */
[----:B-1----:R-:W-:-:S03]  /*16050*/  @P3 FMUL.FTZ R2, R5, 0.69314718246459960938 ;  /* 0x3f31721805023820 */ /* 0x002fc60000410000 */
[----:B------:R1:W1:Y:S01]  /*16060*/  LDS.128 R36, [R234+0x2000] ;  /* 0x00200000ea247984 */ /* 0x0002620000000c00 */
[----:B------:R-:W-:-:S03]  /*16070*/  @P3 FFMA.FTZ R9, R134, c[0x0][0x238], R2 ;  /* 0x00008e0086093a23 */ /* 0x000fc60000010002 */
[----:B------:R1:W1:Y:S01]  /*16080*/  LDS.128 R44, [R234+0x2800] ;  /* 0x00280000ea2c7984 */ /* 0x0002620000000c00 */
[----:B--2---:R-:W-:-:S03]  /*16090*/  @P0 FMUL.FTZ R0, R0, 0.69314718246459960938 ;  /* 0x3f31721800000820 */ /* 0x004fc60000410000 */
[----:B------:R2:W1:Y:S01]  /*160a0*/  LDS.128 R48, [R234+0x3000] ;  /* 0x00300000ea307984 */ /* 0x0004620000000c00 */
[----:B------:R-:W-:-:S03]  /*160b0*/  @P0 FFMA.FTZ R12, R3, c[0x0][0x238], R0 ;  /* 0x00008e00030c0a23 */ /* 0x000fc60000010000 */
[----:B------:R-:W1:Y:S01]  /*160c0*/  LDS.128 R232, [R234+0x3800] ;  /* 0x00380000eae87984 */ /* 0x000e620000000c00 */
[----:B------:R-:W-:Y:S05]  /*160d0*/  @P1 BRA `(.L_x_32) ;  /* 0x0000025000001947 */ /* 0x000fea0003800000 */
[----:B------:R-:W5:Y:S01]  /*160e0*/  LDL.LU R52, [R1+0xc8] ;  /* 0x0000c80001347983 */ /* 0x000f620000300800 */
[----:B------:R-:W-:-:S04]  /*160f0*/  SHF.R.S32.HI R0, RZ, 0x1f, R27 ;  /* 0x0000001fff007819 */ /* 0x000fc8000001141b */
[----:B------:R-:W-:-:S04]  /*16100*/  LEA.HI R0, R0, R27, RZ, 0x2 ;  /* 0x0000001b00007211 */ /* 0x000fc800078f10ff */
[----:B------:R-:W-:-:S05]  /*16110*/  LOP3.LUT R0, R0, 0xffffffc, RZ, 0xc0, !PT ;  /* 0x0ffffffc00007812 */ /* 0x000fca00078ec0ff */
[----:B------:R-:W-:-:S04]  /*16120*/  IMAD.IADD R0, R27, 0x1, -R0 ;  /* 0x000000011b007824 */ /* 0x000fc800078e0a00 */
[----:B-----5:R-:W-:-:S05]  /*16130*/  IMAD R0, R0, 0x10, R52 ;  /* 0x0000001000007824 */ /* 0x020fca00078e0234 */
[C---:B------:R-:W-:Y:S02]  /*16140*/  ISETP.GE.AND P6, PT, R0.reuse, UR10, PT ;  /* 0x0000000a00007c0c */ /* 0x040fe4000bfc6270 */
[C---:B------:R-:W-:Y:S02]  /*16150*/  IADD3 R2, R0.reuse, 0x8, RZ ;  /* 0x0000000800027810 */ /* 0x040fe40007ffe0ff */
[----:B------:R-:W-:Y:S02]  /*16160*/  IADD3 R5, R0, 0x40, RZ ;  /* 0x0000004000057810 */ /* 0x000fe40007ffe0ff */
[----:B------:R-:W-:Y:S02]  /*16170*/  ISETP.GE.AND P5, PT, R2, UR10, PT ;  /* 0x0000000a02007c0c */ /* 0x000fe4000bfa6270 */
[----:B------:R-:W-:Y:S02]  /*16180*/  IADD3 R4, R0, 0x48, RZ ;  /* 0x0000004800047810 */ /* 0x000fe40007ffe0ff */
[----:B------:R-:W-:-:S02]  /*16190*/  ISETP.GE.AND P4, PT, R5, UR10, PT ;  /* 0x0000000a05007c0c */ /* 0x000fc4000bf86270 */
[----:B------:R-:W-:Y:S01]  /*161a0*/  ISETP.GE.AND P3, PT, R4, UR10, PT ;  /* 0x0000000a04007c0c */ /* 0x000fe2000bf66270 */
[----:B------:R-:W-:-:S05]  /*161b0*/  @!P6 IMAD R3, R0, UR19, RZ ;  /* 0x000000130003ec24 */ /* 0x000fca000f8e02ff */
[----:B------:R-:W-:Y:S01]  /*161c0*/  @!P6 IADD3 R0, P0, R3, UR11, RZ ;  /* 0x0000000b0300ec10 */ /* 0x000fe2000ff1e0ff */
[----:B------:R-:W-:-:S03]  /*161d0*/  @!P5 IMAD R2, R2, UR19, RZ ;  /* 0x000000130202dc24 */ /* 0x000fc6000f8e02ff */
[----:B------:R-:W-:Y:S01]  /*161e0*/  @!P6 LEA.HI.X.SX32 R6, R3, UR4, 0x1, P0 ;  /* 0x000000040306ec11 */ /* 0x000fe200080f0eff */
[----:B------:R-:W-:Y:S01]  /*161f0*/  @!P4 IMAD R5, R5, UR19, RZ ;  /* 0x000000130505cc24 */ /* 0x000fe2000f8e02ff */
[----:B------:R-:W-:Y:S01]  /*16200*/  @!P6 LEA R10, P1, R0, c[0x0][0x200], 0x2 ;  /* 0x00008000000aea11 */ /* 0x000fe200078210ff */
[----:B------:R-:W-:Y:S01]  /*16210*/  @!P3 IMAD R3, R4, UR19, RZ ;  /* 0x000000130403bc24 */ /* 0x000fe2000f8e02ff */
[----:B------:R-:W-:Y:S02]  /*16220*/  @!P5 IADD3 R7, P0, R2, UR11, RZ ;  /* 0x0000000b0207dc10 */ /* 0x000fe4000ff1e0ff */
[----:B------:R-:W-:Y:S02]  /*16230*/  @!P6 LEA.HI.X R11, R0, c[0x0][0x204], R6, 0x2, P1 ;  /* 0x00008100000bea11 */ /* 0x000fe400008f1406 */
[----:B------:R-:W-:Y:S02]  /*16240*/  @!P5 LEA.HI.X.SX32 R2, R2, UR4, 0x1, P0 ;  /* 0x000000040202dc11 */ /* 0x000fe400080f0eff */
[----:B------:R-:W-:Y:S01]  /*16250*/  @!P4 IADD3 R0, P1, R5, UR11, RZ ;  /* 0x0000000b0500cc10 */ /* 0x000fe2000ff3e0ff */
[----:B------:R2:W-:Y:S01]  /*16260*/  @!P6 STG.E [R10.64], R13 ;  /* 0x0000000d0a00e986 */ /* 0x0005e2000c101910 */
[----:B------:R-:W-:-:S02]  /*16270*/  @!P5 LEA R6, P2, R7, c[0x0][0x200], 0x2 ;  /* 0x000080000706da11 */ /* 0x000fc400078410ff */
[----:B------:R-:W-:Y:S02]  /*16280*/  @!P3 IADD3 R8, P0, R3, UR11, RZ ;  /* 0x0000000b0308bc10 */ /* 0x000fe4000ff1e0ff */
[----:B------:R-:W-:Y:S02]  /*16290*/  @!P4 LEA.HI.X.SX32 R5, R5, UR4, 0x1, P1 ;  /* 0x000000040505cc11 */ /* 0x000fe400088f0eff */
[----:B------:R-:W-:Y:S02]  /*162a0*/  @!P5 LEA.HI.X R7, R7, c[0x0][0x204], R2, 0x2, P2 ;  /* 0x000081000707da11 */ /* 0x000fe400010f1402 */
[----:B------:R-:W-:Y:S02]  /*162b0*/  @!P3 LEA.HI.X.SX32 R3, R3, UR4, 0x1, P0 ;  /* 0x000000040303bc11 */ /* 0x000fe400080f0eff */
[----:B------:R-:W-:Y:S01]  /*162c0*/  @!P4 LEA R4, P1, R0, c[0x0][0x200], 0x2 ;  /* 0x000080000004ca11 */ /* 0x000fe200078210ff */
[----:B------:R2:W-:Y:S01]  /*162d0*/  @!P5 STG.E [R6.64], R14 ;  /* 0x0000000e0600d986 */ /* 0x0005e2000c101910 */
[----:B------:R-:W-:-:S02]  /*162e0*/  @!P3 LEA R2, P0, R8, c[0x0][0x200], 0x2 ;  /* 0x000080000802ba11 */ /* 0x000fc400078010ff */
[----:B------:R-:W-:Y:S02]  /*162f0*/  @!P4 LEA.HI.X R5, R0, c[0x0][0x204], R5, 0x2, P1 ;  /* 0x000081000005ca11 */ /* 0x000fe400008f1405 */
[----:B------:R-:W-:-:S03]  /*16300*/  @!P3 LEA.HI.X R3, R8, c[0x0][0x204], R3, 0x2, P0 ;  /* 0x000081000803ba11 */ /* 0x000fc600000f1403 */
[----:B------:R2:W-:Y:S04]  /*16310*/  @!P4 STG.E [R4.64], R9 ;  /* 0x000000090400c986 */ /* 0x0005e8000c101910 */
[----:B------:R2:W-:Y:S02]  /*16320*/  @!P3 STG.E [R2.64], R12 ;  /* 0x0000000c0200b986 */ /* 0x0005e4000c101910 */
.L_x_32:
[----:B------:R-:W-:Y:S05]  /*16330*/  BSYNC B0 ;  /* 0x0000000000007941 */ /* 0x000fea0003800000 */
.L_x_31:
[----:B--2---:R-:W2:Y:S04]  /*16340*/  LDL.LU.64 R4, [R1+0x98] ;  /* 0x0000980001047983 */ /* 0x004ea80000300a00 */
[----:B------:R-:W4:Y:S04]  /*16350*/  S2R R3, SR_TID.X ;  /* 0x0000000000037919 */ /* 0x000f280000002100 */
[----:B------:R-:W3:Y:S01]  /*16360*/  S2R R8, SR_CTAID.Z ;  /* 0x0000000000087919 */ /* 0x000ee20000002700 */
[----:B------:R-:W-:-:S02]  /*16370*/  USHF.R.S32.HI UR6, URZ, 0x1f, UR12 ;  /* 0x0000001f3f067899 */ /* 0x000fc4000801140c */
[----:B------:R-:W-:Y:S01]  /*16380*/  ULDC.64 UR4, c[0x0][0x1f0] ;  /* 0x00007c0000047ab9 */ /* 0x000fe20000000a00 */
[----:B------:R1:W5:Y:S01]  /*16390*/  LDL.64 R12, [R1+0x58] ;  /* 0x00005800010c7983 */ /* 0x0003620000100a00 */
[----:B------:R-:W-:Y:S01]  /*163a0*/  UIMAD UR4, UR6, UR4, URZ ;  /* 0x00000004060472a4 */ /* 0x000fe2000f8e023f */
[----:B------:R-:W-:Y:S03]  /*163b0*/  BSSY B0, `(.L_x_33) ;  /* 0x0000013000007945 */ /* 0x000fe60003800000 */
[----:B------:R-:W-:Y:S01]  /*163c0*/  UIMAD UR4, UR12, UR5, UR4 ;  /* 0x000000050c0472a4 */ /* 0x000fe2000f8e0204 */
[----:B----4-:R-:W-:-:S04]  /*163d0*/  SHF.R.S32.HI R0, RZ, 0x1f, R3 ;  /* 0x0000001fff007819 */ /* 0x010fc80000011403 */
[----:B------:R-:W-:-:S04]  /*163e0*/  LEA.HI R0, R0, R3, RZ, 0x3 ;  /* 0x0000000300007211 */ /* 0x000fc800078f18ff */
[----:B------:R-:W-:Y:S02]  /*163f0*/  SHF.R.S32.HI R10, RZ, 0x3, R0 ;  /* 0x00000003ff0a7819 */ /* 0x000fe40000011400 */
[----:B--2---:R-:W-:-:S04]  /*16400*/  IADD3 R2, P0, R4, UR14, RZ ;  /* 0x0000000e04027c10 */ /* 0x004fc8000ff1e0ff */
[----:B------:R-:W-:Y:S02]  /*16410*/  IADD3.X R3, R5, UR7, RZ, P0, !PT ;  /* 0x0000000705037c10 */ /* 0x000fe400087fe4ff */
[----:B------:R-:W-:-:S03]  /*16420*/  ISETP.GE.AND P0, PT, R10, UR10, PT ;  /* 0x0000000a0a007c0c */ /* 0x000fc6000bf06270 */
[----:B---3--:R-:W-:-:S05]  /*16430*/  IMAD.WIDE.U32 R8, R8, c[0x0][0x1f0], R2 ;  /* 0x00007c0008087a25 */ /* 0x008fca00078e0002 */
[----:B------:R-:W-:-:S05]  /*16440*/  IADD3 R7, R9, UR4, RZ ;  /* 0x0000000409077c10 */ /* 0x000fca000fffe0ff */
[----:B------:R-:W-:Y:S05]  /*16450*/  @P0 BRA `(.L_x_34) ;  /* 0x0000008000000947 */ /* 0x000fea0003800000 */
[----:B-1----:R-:W-:Y:S01]  /*16460*/  MOV R6, R8 ;  /* 0x0000000800067202 */ /* 0x002fe20000000f00 */
[----:B-----5:R-:W-:-:S04]  /*16470*/  IMAD R0, R13, c[0x0][0x1e8], RZ ;  /* 0x00007a000d007a24 */ /* 0x020fc800078e02ff */
[----:B------:R-:W-:-:S04]  /*16480*/  IMAD.WIDE.U32 R2, R12, c[0x0][0x1e8], R6 ;  /* 0x00007a000c027a25 */ /* 0x000fc800078e0006 */
[----:B------:R-:W-:Y:S01]  /*16490*/  IMAD R0, R12, c[0x0][0x1ec], R0 ;  /* 0x00007b000c007a24 */ /* 0x000fe200078e0200 */
[----:B------:R-:W-:-:S04]  /*164a0*/  LEA R4, P0, R2, c[0x0][0x1d0], 0x1 ;  /* 0x0000740002047a11 */ /* 0x000fc800078008ff */
[----:B------:R-:W-:-:S04]  /*164b0*/  IADD3 R0, R3, R0, RZ ;  /* 0x0000000003007210 */ /* 0x000fc80007ffe0ff */
[----:B------:R-:W-:-:S05]  /*164c0*/  LEA.HI.X R5, R2, c[0x0][0x1d4], R0, 0x1, P0 ;  /* 0x0000750002057a11 */ /* 0x000fca00000f0c00 */
[----:B------:R1:W-:Y:S02]  /*164d0*/  STG.E.128 [R4.64], R16 ;  /* 0x0000001004007986 */ /* 0x0003e4000c101d10 */
.L_x_34:
[----:B-1----:R-:W-:Y:S05]  /*164e0*/  BSYNC B0 ;  /* 0x0000000000007941 */ /* 0x002fea0003800000 */
.L_x_33:
[----:B------:R-:W-:Y:S01]  /*164f0*/  IADD3 R0, R10, 0x10, RZ ;  /* 0x000000100a007810 */ /* 0x000fe20007ffe0ff */
[----:B------:R-:W-:Y:S03]  /*16500*/  BSSY B0, `(.L_x_35) ;  /* 0x000000e000007945 */ /* 0x000fe60003800000 */
[----:B------:R-:W-:-:S13]  /*16510*/  ISETP.GE.AND P0, PT, R0, UR10, PT ;  /* 0x0000000a00007c0c */ /* 0x000fda000bf06270 */
[----:B------:R-:W-:Y:S05]  /*16520*/  @P0 BRA `(.L_x_36) ;  /* 0x000000b000000947 */ /* 0x000fea0003800000 */
[----:B-----5:R-:W-:Y:S01]  /*16530*/  IADD3 R4, P0, R12, 0x10, RZ ;  /* 0x000000100c047810 */ /* 0x020fe20007f1e0ff */
[----:B------:R-:W-:Y:S01]  /*16540*/  IMAD.MOV.U32 R2, RZ, RZ, R8 ;  /* 0x000000ffff027224 */ /* 0x000fe200078e0008 */
[----:B------:R-:W-:-:S03]  /*16550*/  MOV R3, R7 ;  /* 0x0000000700037202 */ /* 0x000fc60000000f00 */
[----:B------:R-:W-:Y:S02]  /*16560*/  IMAD.X R0, RZ, RZ, R13, P0 ;  /* 0x000000ffff007224 */ /* 0x000fe400000e060d */
[----:B------:R-:W-:-:S04]  /*16570*/  IMAD.WIDE.U32 R2, R4, c[0x0][0x1e8], R2 ;  /* 0x00007a0004027a25 */ /* 0x000fc800078e0002 */
[----:B------:R-:W-:-:S04]  /*16580*/  IMAD R0, R0, c[0x0][0x1e8], RZ ;  /* 0x00007a0000007a24 */ /* 0x000fc800078e02ff */
[----:B------:R-:W-:Y:S01]  /*16590*/  IMAD R0, R4, c[0x0][0x1ec], R0 ;  /* 0x00007b0004007a24 */ /* 0x000fe200078e0200 */
[----:B------:R-:W-:-:S04]  /*165a0*/  LEA R4, P0, R2, c[0x0][0x1d0], 0x1 ;  /* 0x0000740002047a11 */ /* 0x000fc800078008ff */
[----:B------:R-:W-:-:S04]  /*165b0*/  IADD3 R0, R3, R0, RZ ;  /* 0x0000000003007210 */ /* 0x000fc80007ffe0ff */
[----:B------:R-:W-:-:S05]  /*165c0*/  LEA.HI.X R5, R2, c[0x0][0x1d4], R0, 0x1, P0 ;  /* 0x0000750002057a11 */ /* 0x000fca00000f0c00 */
[----:B------:R1:W-:Y:S02]  /*165d0*/  STG.E.128 [R4.64], R20 ;  /* 0x0000001404007986 */ /* 0x0003e4000c101d10 */
.L_x_36:
[----:B------:R-:W-:Y:S05]  /*165e0*/  BSYNC B0 ;  /* 0x0000000000007941 */ /* 0x000fea0003800000 */
.L_x_35:
[----:B------:R-:W2:Y:S01]  /*165f0*/  LDL.LU R0, [R1+0xc4] ;  /* 0x0000c40001007983 */ /* 0x000ea20000300800 */
[----:B------:R-:W-:Y:S01]  /*16600*/  BSSY B0, `(.L_x_37) ;  /* 0x000000e000007945 */ /* 0x000fe20003800000 */
[----:B--2---:R-:W-:-:S13]  /*16610*/  ISETP.GE.AND P0, PT, R0, UR10, PT ;  /* 0x0000000a00007c0c */ /* 0x004fda000bf06270 */
[----:B------:R-:W-:Y:S05]  /*16620*/  @P0 BRA `(.L_x_38) ;  /* 0x000000b000000947 */ /* 0x000fea0003800000 */
[----:B-1---5:R-:W-:Y:S01]  /*16630*/  IADD3 R4, P0, R12, 0x20, RZ ;  /* 0x000000200c047810 */ /* 0x022fe20007f1e0ff */
        /* <DEDUP_REMOVED lines=10> */
.L_x_38:
[----:B------:R-:W-:Y:S05]  /*166e0*/  BSYNC B0 ;  /* 0x0000000000007941 */ /* 0x000fea0003800000 */
.L_x_37:
        /* <DEDUP_REMOVED lines=15> */
.L_x_40:
[----:B------:R-:W-:Y:S05]  /*167e0*/  BSYNC B0 ;  /* 0x0000000000007941 */ /* 0x000fea0003800000 */
.L_x_39:
        /* <DEDUP_REMOVED lines=15> */
.L_x_42:
[----:B------:R-:W-:Y:S05]  /*168e0*/  BSYNC B0 ;  /* 0x0000000000007941 */ /* 0x000fea0003800000 */
.L_x_41:
        /* <DEDUP_REMOVED lines=15> */
.L_x_44:
[----:B------:R-:W-:Y:S05]  /*169e0*/  BSYNC B0 ;  /* 0x0000000000007941 */ /* 0x000fea0003800000 */
.L_x_43:
        /* <DEDUP_REMOVED lines=15> */
.L_x_46:
[----:B------:R-:W-:Y:S05]  /*16ae0*/  BSYNC B0 ;  /* 0x0000000000007941 */ /* 0x000fea0003800000 */
.L_x_45:
[----:B------:R-:W2:Y:S02]  /*16af0*/  LDL.LU R0, [R1+0xbc] ;  /* 0x0000bc0001007983 */ /* 0x000ea40000300800 */
[----:B--2---:R-:W-:-:S13]  /*16b00*/  ISETP.GE.AND P0, PT, R0, UR10, PT ;  /* 0x0000000a00007c0c */ /* 0x004fda000bf06270 */
[----:B------:R-:W-:Y:S05]  /*16b10*/  @P0 EXIT ;  /* 0x000000000000094d */ /* 0x000fea0003800000 */
[----:B-----5:R-:W-:Y:S01]  /*16b20*/  IADD3 R6, P0, R12, 0x70, RZ ;  /* 0x000000700c067810 */ /* 0x020fe20007f1e0ff */
[----:B------:R-:W-:Y:S01]  /*16b30*/  IMAD.MOV.U32 R2, RZ, RZ, R8 ;  /* 0x000000ffff027224 */ /* 0x000fe200078e0008 */
[----:B------:R-:W-:-:S03]  /*16b40*/  MOV R3, R7 ;  /* 0x0000000700037202 */ /* 0x000fc60000000f00 */
[----:B------:R-:W-:Y:S02]  /*16b50*/  IMAD.X R0, RZ, RZ, R13, P0 ;  /* 0x000000ffff007224 */ /* 0x000fe400000e060d */
[----:B-1----:R-:W-:-:S04]  /*16b60*/  IMAD.WIDE.U32 R4, R6, c[0x0][0x1e8], R2 ;  /* 0x00007a0006047a25 */ /* 0x002fc800078e0002 */
[----:B------:R-:W-:Y:S01]  /*16b70*/  IMAD R0, R0, c[0x0][0x1e8], RZ ;  /* 0x00007a0000007a24 */ /* 0x000fe200078e02ff */
[----:B------:R-:W-:-:S03]  /*16b80*/  LEA R2, P0, R4, c[0x0][0x1d0], 0x1 ;  /* 0x0000740004027a11 */ /* 0x000fc600078008ff */
[----:B------:R-:W-:-:S05]  /*16b90*/  IMAD R0, R6, c[0x0][0x1ec], R0 ;  /* 0x00007b0006007a24 */ /* 0x000fca00078e0200 */
[----:B------:R-:W-:-:S04]  /*16ba0*/  IADD3 R0, R5, R0, RZ ;  /* 0x0000000005007210 */ /* 0x000fc80007ffe0ff */
[----:B------:R-:W-:-:S05]  /*16bb0*/  LEA.HI.X R3, R4, c[0x0][0x1d4], R0, 0x1, P0 ;  /* 0x0000750004037a11 */ /* 0x000fca00000f0c00 */
[----:B------:R-:W-:Y:S01]  /*16bc0*/  STG.E.128 [R2.64], R232 ;  /* 0x000000e802007986 */ /* 0x000fe2000c101d10 */
[----:B------:R-:W-:Y:S05]  /*16bd0*/  EXIT ;  /* 0x000000000000794d */ /* 0x000fea0003800000 */
.L_x_20:
[----:B-1----:R-:W-:Y:S01]  /*16be0*/  UISETP.NE.AND UP4, UPT, UR9, -0x1, UPT ;  /* 0xffffffff0900788c */ /* 0x002fe2000bf85270 */
[----:B------:R-:W-:Y:S01]  /*16bf0*/  SHF.R.S32.HI R4, RZ, 0x1f, R232 ;  /* 0x0000001fff047819 */ /* 0x000fe200000114e8 */
[----:B------:R-:W-:Y:S01]  /*16c00*/  ULDC.64 UR6, c[0x0][0x1e8] ;  /* 0x00007a0000067ab9 */ /* 0x000fe20000000a00 */
[----:B------:R-:W1:Y:S01]  /*16c10*/  S2R R2, SR_CTAID.Z ;  /* 0x0000000000027919 */ /* 0x000e620000002700 */
[----:B------:R-:W-:Y:S01]  /*16c20*/  ULDC.64 UR4, c[0x0][0x1e0] ;  /* 0x0000780000047ab9 */ /* 0x000fe20000000a00 */
[----:B------:R-:W-:Y:S01]  /*16c30*/  LEA.HI R4, R4, R232, RZ, 0x3 ;  /* 0x000000e804047211 */ /* 0x000fe200078f18ff */
[----:B------:R-:W-:Y:S01]  /*16c40*/  ULDC.U8 UR20, c[0x0][0x328] ;  /* 0x0000ca0000147ab9 */ /* 0x000fe20000000000 */
[----:B------:R-:W2:Y:S01]  /*16c50*/  S2R R3, SR_CTAID.X ;  /* 0x0000000000037919 */ /* 0x000ea20000002500 */
[----:B------:R-:W-:Y:S01]  /*16c60*/  USHF.R.S32.HI UR14, URZ, 0x1f, UR11 ;  /* 0x0000001f3f0e7899 */ /* 0x000fe2000801140b */
[----:B------:R-:W-:Y:S01]  /*16c70*/  LOP3.LUT R0, R4, 0x1ffffff8, RZ, 0xc0, !PT ;  /* 0x1ffffff804007812 */ /* 0x000fe200078ec0ff */
[----:B------:R-:W-:Y:S01]  /*16c80*/  UISETP.NE.AND UP3, UPT, UR20, URZ, UPT ;  /* 0x0000003f1400728c */ /* 0x000fe2000bf65270 */
[----:B------:R-:W-:Y:S01]  /*16c90*/  SHF.R.S32.HI R4, RZ, 0x3, R4 ;  /* 0x00000003ff047819 */ /* 0x000fe20000011404 */
[----:B------:R-:W-:Y:S01]  /*16ca0*/  @UP4 UIMAD.WIDE.U32 UR18, UR9, UR6, URZ ;  /* 0x00000006091242a5 */ /* 0x000fe2000f8e003f */
[----:B------:R-:W-:Y:S01]  /*16cb0*/  BSSY B0, `(.L_x_47) ;  /* 0x0000039000007945 */ /* 0x000fe20003800000 */
[----:B------:R-:W-:Y:S01]  /*16cc0*/  @!UP4 USHF.R.S32.HI UR21, URZ, 0x1f, UR10 ;  /* 0x0000001f3f15c899 */ /* 0x000fe2000801140a */
[----:B------:R-:W-:Y:S01]  /*16cd0*/  IMAD.IADD R0, R232, 0x1, -R0 ;  /* 0x00000001e8007824 */ /* 0x000fe200078e0a00 */
[----:B------:R-:W-:Y:S01]  /*16ce0*/  @UP4 UIMAD UR7, UR9, UR7, UR19 ;  /* 0x00000007090742a4 */ /* 0x000fe2000f8e0213 */
[----:B------:R-:W-:Y:S01]  /*16cf0*/  SHF.R.S32.HI R5, RZ, 0x1f, R4 ;  /* 0x0000001fff057819 */ /* 0x000fe20000011404 */
[----:B------:R-:W-:Y:S01]  /*16d00*/  @!UP4 UIMAD UR21, UR21, UR4, URZ ;  /* 0x000000041515c2a4 */ /* 0x000fe2000f8e023f */
[----:B------:R-:W-:Y:S01]  /*16d10*/  IMAD.SHL.U32 R0, R0, 0x8, RZ ;  /* 0x0000000800007824 */ /* 0x000fe200078e00ff */
[----:B------:R-:W-:-:S02]  /*16d20*/  ULDC.U8 UR19, c[0x0][0x329] ;  /* 0x0000ca4000137ab9 */ /* 0x000fc40000000000 */
[----:B------:R-:W-:Y:S02]  /*16d30*/  UISETP.NE.AND UP1, UPT, UR19, URZ, UPT ;  /* 0x0000003f1300728c */ /* 0x000fe4000bf25270 */
[----:B------:R-:W-:Y:S02]  /*16d40*/  @!UP4 UIMAD.WIDE.U32 UR22, UR10, UR4, URZ ;  /* 0x000000040a16c2a5 */ /* 0x000fe4000f8e003f */
[----:B------:R-:W-:Y:S02]  /*16d50*/  @!UP4 UIMAD UR21, UR10, UR5, UR21 ;  /* 0x000000050a15c2a4 */ /* 0x000fe4000f8e0215 */
[----:B------:R-:W-:Y:S02]  /*16d60*/  UISETP.NE.OR UP2, UPT, UR19, URZ, !UP3 ;  /* 0x0000003f1300728c */ /* 0x000fe4000df45670 */
[----:B------:R-:W-:Y:S02]  /*16d70*/  ULDC.64 UR4, c[0x0][0x1f0] ;  /* 0x00007c0000047ab9 */ /* 0x000fe40000000a00 */
[----:B------:R-:W-:-:S02]  /*16d80*/  UIMAD UR4, UR14, UR4, URZ ;  /* 0x000000040e0472a4 */ /* 0x000fc4000f8e023f */
[----:B------:R-:W-:Y:S02]  /*16d90*/  ULDC UR13, c[0x0][0x214] ;  /* 0x00008500000d7ab9 */ /* 0x000fe40000000800 */
[----:B------:R-:W-:Y:S02]  /*16da0*/  @UP1 ULDC UR14, c[0x0][0x210] ;  /* 0x00008400000e1ab9 */ /* 0x000fe40000000800 */
[----:B------:R-:W-:Y:S02]  /*16db0*/  ULDC UR8, c[0x0][0x234] ;  /* 0x00008d0000087ab9 */ /* 0x000fe40000000800 */
[----:B------:R-:W-:Y:S02]  /*16dc0*/  @UP1 UIMAD UR14, UR14, UR13, URZ ;  /* 0x0000000d0e0e12a4 */ /* 0x000fe4000f8e023f */
[----:B------:R-:W-:Y:S02]  /*16dd0*/  UISETP.NE.OR UP0, UPT, UR9, -0x1, UP2 ;  /* 0xffffffff0900788c */ /* 0x000fe40009705670 */
[----:B------:R-:W-:-:S02]  /*16de0*/  @!UP1 USEL UR14, UR13, UR8, !UP3 ;  /* 0x000000080d0e9287 */ /* 0x000fc4000d800000 */
[----:B------:R-:W-:Y:S02]  /*16df0*/  ULDC UR6, c[0x0][0x1c0] ;  /* 0x0000700000067ab9 */ /* 0x000fe40000000800 */
[----:B------:R-:W-:Y:S02]  /*16e00*/  @UP1 UMOV UR19, 0x1 ;  /* 0x0000000100131882 */ /* 0x000fe40000000000 */
[----:B------:R-:W-:Y:S02]  /*16e10*/  @!UP1 UIMAD UR19, UR14, UR6, URZ ;  /* 0x000000060e1392a4 */ /* 0x000fe4000f8e023f */
[----:B------:R-:W-:Y:S02]  /*16e20*/  @!UP4 UMOV UR18, UR22 ;  /* 0x000000160012cc82 */ /* 0x000fe40008000000 */
[----:B------:R-:W-:Y:S01]  /*16e30*/  @!UP4 UIADD3 UR7, UR23, UR21, URZ ;  /* 0x000000151707c290 */ /* 0x000fe2000fffe03f */
[----:B------:R-:W-:Y:S01]  /*16e40*/  IADD3 R8, P0, R0, UR18, RZ ;  /* 0x0000001200087c10 */ /* 0x000fe2000ff1e0ff */
[----:B------:R-:W-:-:S02]  /*16e50*/  UIADD3 UR15, -UR12, UR15, URZ ;  /* 0x0000000f0c0f7290 */ /* 0x000fc4000fffe13f */
[----:B------:R-:W-:Y:S02]  /*16e60*/  UIMAD UR19, UR10, UR19, URZ ;  /* 0x000000130a1372a4 */ /* 0x000fe4000f8e023f */
[----:B------:R-:W-:Y:S01]  /*16e70*/  @!UP0 UIMAD UR9, UR10, UR13, URZ ;  /* 0x0000000d0a0982a4 */ /* 0x000fe2000f8e023f */
[----:B------:R-:W-:Y:S01]  /*16e80*/  LEA.HI.X.SX32 R9, R0, UR7, 0x1, P0 ;  /* 0x0000000700097c11 */ /* 0x000fe200080f0eff */
[----:B------:R-:W-:Y:S01]  /*16e90*/  @UP1 ULDC UR20, c[0x0][0x210] ;  /* 0x0000840000141ab9 */ /* 0x000fe20000000800 */
[----:B------:R-:W-:Y:S01]  /*16ea0*/  ISETP.GE.AND P0, PT, R4, UR15, PT ;  /* 0x0000000f04007c0c */ /* 0x000fe2000bf06270 */
[----:B------:R-:W-:Y:S02]  /*16eb0*/  USEL UR19, UR19, URZ, UP2 ;  /* 0x0000003f13137287 */ /* 0x000fe40009000000 */
[----:B------:R-:W-:Y:S01]  /*16ec0*/  @!UP1 UMOV UR20, 0x1 ;  /* 0x0000000100149882 */ /* 0x000fe20000000000 */
[----:B-1----:R-:W-:Y:S01]  /*16ed0*/  IMAD.WIDE.U32 R8, R2, c[0x0][0x1f0], R8 ;  /* 0x00007c0002087a25 */ /* 0x002fe200078e0008 */
[----:B------:R-:W-:-:S02]  /*16ee0*/  UIMAD UR12, UR12, UR20, URZ ;  /* 0x000000140c0c72a4 */ /* 0x000fc4000f8e023f */
[----:B------:R-:W-:Y:S01]  /*16ef0*/  UIMAD UR19, UR11, UR14, UR19 ;  /* 0x0000000e0b1372a4 */ /* 0x000fe2000f8e0213 */
[----:B--2---:R-:W-:Y:S01]  /*16f00*/  IMAD.WIDE R2, R3, 0x80, R4 ;  /* 0x0000008003027825 */ /* 0x004fe200078e0204 */
[----:B------:R-:W-:Y:S02]  /*16f10*/  UMOV UR24, URZ ;  /* 0x0000003f00187c82 */ /* 0x000fe40008000000 */
[----:B------:R-:W-:Y:S02]  /*16f20*/  @!UP2 UMOV UR24, UR9 ;  /* 0x000000090018ac82 */ /* 0x000fe40008000000 */
[----:B------:R-:W-:Y:S02]  /*16f30*/  UIMAD UR4, UR11, UR5, UR4 ;  /* 0x000000050b0472a4 */ /* 0x000fe4000f8e0204 */
[----:B------:R-:W-:Y:S02]  /*16f40*/  UMOV UR25, URZ ;  /* 0x0000003f00197c82 */ /* 0x000fe40008000000 */
[----:B------:R-:W-:-:S02]  /*16f50*/  USHF.R.S32.HI UR6, URZ, 0x1f, UR12 ;  /* 0x0000001f3f067899 */ /* 0x000fc4000801140c */
[----:B------:R-:W-:Y:S01]  /*16f60*/  @!UP2 USHF.R.S32.HI UR25, URZ, 0x1f, UR9 ;  /* 0x0000001f3f19a899 */ /* 0x000fe20008011409 */
[----:B------:R-:W-:Y:S01]  /*16f70*/  IADD3 R7, R9, UR4, RZ ;  /* 0x0000000409077c10 */ /* 0x000fe2000fffe0ff */
[----:B------:R-:W-:Y:S02]  /*16f80*/  USHF.R.S32.HI UR7, URZ, 0x1f, UR19 ;  /* 0x0000001f3f077899 */ /* 0x000fe40008011413 */
[----:B------:R-:W-:-:S04]  /*16f90*/  UIADD3 UR12, UP1, UP0, UR12, UR24, UR19 ;  /* 0x000000180c0c7290 */ /* 0x000fc8000f83e013 */
[----:B------:R-:W-:Y:S01]  /*16fa0*/  UIADD3.X UR6, UR6, UR25, UR7, UP1, UP0 ;  /* 0x0000001906067290 */ /* 0x000fe20008fe0407 */
[----:B------:R-:W-:Y:S06]  /*16fb0*/  @P0 BRA `(.L_x_48) ;  /* 0x0000008000000947 */ /* 0x000fec0003800000 */
[----:B------:R-:W-:Y:S01]  /*16fc0*/  MOV R6, R8 ;  /* 0x0000000800067202 */ /* 0x000fe20000000f00 */
[----:B------:R-:W-:-:S04]  /*16fd0*/  IMAD R0, R3, c[0x0][0x1e8], RZ ;  /* 0x00007a0003007a24 */ /* 0x000fc800078e02ff */
[----:B------:R-:W-:-:S04]  /*16fe0*/  IMAD.WIDE.U32 R10, R2, c[0x0][0x1e8], R6 ;  /* 0x00007a00020a7a25 */ /* 0x000fc800078e0006 */
[----:B------:R-:W-:Y:S01]  /*16ff0*/  IMAD R0, R2, c[0x0][0x1ec], R0 ;  /* 0x00007b0002007a24 */ /* 0x000fe200078e0200 */
[----:B------:R-:W-:-:S04]  /*17000*/  LEA R12, P0, R10, c[0x0][0x1d0], 0x1 ;  /* 0x000074000a0c7a11 */ /* 0x000fc800078008ff */
[----:B------:R-:W-:-:S04]  /*17010*/  IADD3 R0, R0, R11, RZ ;  /* 0x0000000b00007210 */ /* 0x000fc80007ffe0ff */
[----:B------:R-:W-:-:S05]  /*17020*/  LEA.HI.X R13, R10, c[0x0][0x1d4], R0, 0x1, P0 ;  /* 0x000075000a0d7a11 */ /* 0x000fca00000f0c00 */
[----:B------:R1:W-:Y:S02]  /*17030*/  STG.E.128 [R12.64], RZ ;  /* 0x000000ff0c007986 */ /* 0x0003e4000c101d10 */
.L_x_48:
[----:B------:R-:W-:Y:S05]  /*17040*/  BSYNC B0 ;  /* 0x0000000000007941 */ /* 0x000fea0003800000 */
.L_x_47:
[----:B------:R-:W-:Y:S01]  /*17050*/  IADD3 R19, R4, 0x10, RZ ;  /* 0x0000001004137810 */ /* 0x000fe20007ffe0ff */
[----:B------:R-:W-:Y:S03]  /*17060*/  BSSY B0, `(.L_x_49) ;  /* 0x000000e000007945 */ /* 0x000fe60003800000 */
[----:B------:R-:W-:-:S13]  /*17070*/  ISETP.GE.AND P0, PT, R19, UR15, PT ;  /* 0x0000000f13007c0c */ /* 0x000fda000bf06270 */
[----:B------:R-:W-:Y:S05]  /*17080*/  @P0 BRA `(.L_x_50) ;  /* 0x000000b000000947 */ /* 0x000fea0003800000 */
[----:B------:R-:W-:Y:S02]  /*17090*/  IADD3 R0, P0, R2, 0x10, RZ ;  /* 0x0000001002007810 */ /* 0x000fe40007f1e0ff */
[----:B------:R-:W-:-:S03]  /*170a0*/  MOV R11, R7 ;  /* 0x00000007000b7202 */ /* 0x000fc60000000f00 */
[----:B------:R-:W-:-:S04]  /*170b0*/  IMAD.X R10, RZ, RZ, R3, P0 ;  /* 0x000000ffff0a7224 */ /* 0x000fc800000e0603 */
[----:B-1----:R-:W-:Y:S02]  /*170c0*/  IMAD R12, R10, c[0x0][0x1e8], RZ ;  /* 0x00007a000a0c7a24 */ /* 0x002fe400078e02ff */
[----:B------:R-:W-:-:S04]  /*170d0*/  IMAD.MOV.U32 R10, RZ, RZ, R8 ;  /* 0x000000ffff0a7224 */ /* 0x000fc800078e0008 */
[----:B------:R-:W-:-:S04]  /*170e0*/  IMAD.WIDE.U32 R10, R0, c[0x0][0x1e8], R10 ;  /* 0x00007a00000a7a25 */ /* 0x000fc800078e000a */
[----:B------:R-:W-:Y:S01]  /*170f0*/  IMAD R0, R0, c[0x0][0x1ec], R12 ;  /* 0x00007b0000007a24 */ /* 0x000fe200078e020c */
[----:B------:R-:W-:-:S04]  /*17100*/  LEA R12, P0, R10, c[0x0][0x1d0], 0x1 ;  /* 0x000074000a0c7a11 */ /* 0x000fc800078008ff */
[----:B------:R-:W-:-:S04]  /*17110*/  IADD3 R0, R0, R11, RZ ;  /* 0x0000000b00007210 */ /* 0x000fc80007ffe0ff */
[----:B------:R-:W-:-:S05]  /*17120*/  LEA.HI.X R13, R10, c[0x0][0x1d4], R0, 0x1, P0 ;  /* 0x000075000a0d7a11 */ /* 0x000fca00000f0c00 */
[----:B------:R1:W-:Y:S02]  /*17130*/  STG.E.128 [R12.64], RZ ;  /* 0x000000ff0c007986 */ /* 0x0003e4000c101d10 */
.L_x_50:
[----:B------:R-:W-:Y:S05]  /*17140*/  BSYNC B0 ;  /* 0x0000000000007941 */ /* 0x000fea0003800000 */
.L_x_49:
        /* <DEDUP_REMOVED lines=15> */
.L_x_52:
[----:B------:R-:W-:Y:S05]  /*17240*/  BSYNC B0 ;  /* 0x0000000000007941 */ /* 0x000fea0003800000 */
.L_x_51:
        /* <DEDUP_REMOVED lines=15> */
.L_x_54:
[----:B------:R-:W-:Y:S05]  /*17340*/  BSYNC B0 ;  /* 0x0000000000007941 */ /* 0x000fea0003800000 */
.L_x_53:
        /* <DEDUP_REMOVED lines=15> */
.L_x_56:
[----:B------:R-:W-:Y:S05]  /*17440*/  BSYNC B0 ;  /* 0x0000000000007941 */ /* 0x000fea0003800000 */
.L_x_55:
        /* <DEDUP_REMOVED lines=15> */
.L_x_58:
[----:B------:R-:W-:Y:S05]  /*17540*/  BSYNC B0 ;  /* 0x0000000000007941 */ /* 0x000fea0003800000 */
.L_x_57:
        /* <DEDUP_REMOVED lines=15> */
.L_x_60:
[----:B------:R-:W-:Y:S05]  /*17640*/  BSYNC B0 ;  /* 0x0000000000007941 */ /* 0x000fea0003800000 */
.L_x_59:
[----:B-1----:R-:W-:Y:S01]  /*17650*/  IADD3 R13, R4, 0x70, RZ ;  /* 0x00000070040d7810 */ /* 0x002fe20007ffe0ff */
[----:B------:R-:W-:Y:S03]  /*17660*/  BSSY B0, `(.L_x_61) ;  /* 0x000000d000007945 */ /* 0x000fe60003800000 */
[----:B------:R-:W-:-:S13]  /*17670*/  ISETP.GE.AND P0, PT, R13, UR15, PT ;  /* 0x0000000f0d007c0c */ /* 0x000fda000bf06270 */
[----:B------:R-:W-:Y:S05]  /*17680*/  @P0 BRA `(.L_x_62) ;  /* 0x000000a000000947 */ /* 0x000fea0003800000 */
[----:B------:R-:W-:Y:S02]  /*17690*/  IADD3 R0, P0, R2, 0x70, RZ ;  /* 0x0000007002007810 */ /* 0x000fe40007f1e0ff */
[----:B------:R-:W-:Y:S02]  /*176a0*/  MOV R6, R8 ;  /* 0x0000000800067202 */ /* 0x000fe40000000f00 */
[----:B------:R-:W-:-:S03]  /*176b0*/  IADD3.X R2, RZ, R3, RZ, P0, !PT ;  /* 0x00000003ff027210 */ /* 0x000fc600007fe4ff */
[----:B------:R-:W-:-:S04]  /*176c0*/  IMAD.WIDE.U32 R6, R0, c[0x0][0x1e8], R6 ;  /* 0x00007a0000067a25 */ /* 0x000fc800078e0006 */
[----:B------:R-:W-:-:S04]  /*176d0*/  IMAD R2, R2, c[0x0][0x1e8], RZ ;  /* 0x00007a0002027a24 */ /* 0x000fc800078e02ff */
[----:B------:R-:W-:Y:S01]  /*176e0*/  IMAD R0, R0, c[0x0][0x1ec], R2 ;  /* 0x00007b0000007a24 */ /* 0x000fe200078e0202 */
[----:B------:R-:W-:-:S04]  /*176f0*/  LEA R2, P0, R6, c[0x0][0x1d0], 0x1 ;  /* 0x0000740006027a11 */ /* 0x000fc800078008ff */
[----:B------:R-:W-:-:S04]  /*17700*/  IADD3 R0, R0, R7, RZ ;  /* 0x0000000700007210 */ /* 0x000fc80007ffe0ff */
[----:B------:R-:W-:-:S05]  /*17710*/  LEA.HI.X R3, R6, c[0x0][0x1d4], R0, 0x1, P0 ;  /* 0x0000750006037a11 */ /* 0x000fca00000f0c00 */
[----:B------:R1:W-:Y:S02]  /*17720*/  STG.E.128 [R2.64], RZ ;  /* 0x000000ff02007986 */ /* 0x0003e4000c101d10 */
.L_x_62:
[----:B------:R-:W-:Y:S05]  /*17730*/  BSYNC B0 ;  /* 0x0000000000007941 */ /* 0x000fea0003800000 */
.L_x_61:
[----:B------:R-:W-:-:S04]  /*17740*/  LOP3.LUT P6, RZ, R232, 0x7, RZ, 0xc0, !PT ;  /* 0x00000007e8ff7812 */ /* 0x000fc800078cc0ff */
[----:B------:R-:W-:Y:S02]  /*17750*/  ISETP.GE.OR P2, PT, R4, UR15, P6 ;  /* 0x0000000f04007c0c */ /* 0x000fe4000b746670 */
[----:B------:R-:W-:Y:S02]  /*17760*/  ISETP.GE.OR P1, PT, R19, UR15, P6 ;  /* 0x0000000f13007c0c */ /* 0x000fe4000b726670 */
[----:B------:R-:W-:Y:S02]  /*17770*/  ISETP.GE.OR P5, PT, R18, UR15, P6 ;  /* 0x0000000f12007c0c */ /* 0x000fe4000b7a6670 */
[----:B------:R-:W-:Y:S02]  /*17780*/  ISETP.GE.OR P4, PT, R17, UR15, P6 ;  /* 0x0000000f11007c0c */ /* 0x000fe4000b786670 */
[----:B------:R-:W-:-:S05]  /*17790*/  ISETP.GE.OR P3, PT, R16, UR15, P6 ;  /* 0x0000000f10007c0c */ /* 0x000fca000b766670 */
[----:B------:R-:W-:Y:S02]  /*177a0*/  @!P2 IMAD R4, R4, UR20, RZ ;  /* 0x000000140404ac24 */ /* 0x000fe4000f8e02ff */
[----:B------:R-:W-:Y:S02]  /*177b0*/  @!P1 IMAD R0, R19, UR20, RZ ;  /* 0x0000001413009c24 */ /* 0x000fe4000f8e02ff */
[----:B------:R-:W-:Y:S01]  /*177c0*/  @!P2 IMAD.MOV.U32 R5, RZ, RZ, 0x7f800000 ;  /* 0x7f800000ff05a424 */ /* 0x000fe200078e00ff */
[----:B-1----:R-:W-:Y:S01]  /*177d0*/  @!P2 IADD3 R3, P0, R4, UR12, RZ ;  /* 0x0000000c0403ac10 */ /* 0x002fe2000ff1e0ff */
[----:B------:R-:W-:Y:S02]  /*177e0*/  @!P5 IMAD R6, R18, UR20, RZ ;  /* 0x000000141206dc24 */ /* 0x000fe4000f8e02ff */
[----:B------:R-:W-:Y:S01]  /*177f0*/  @!P5 IMAD.MOV.U32 R12, RZ, RZ, 0x7f800000 ;  /* 0x7f800000ff0cd424 */ /* 0x000fe200078e00ff */
[----:B------:R-:W-:Y:S02]  /*17800*/  @!P2 LEA.HI.X.SX32 R4, R4, UR6, 0x1, P0 ;  /* 0x000000060404ac11 */ /* 0x000fe400080f0eff */
[----:B------:R-:W-:-:S04]  /*17810*/  @!P2 LEA R2, P0, R3, c[0x0][0x200], 0x2 ;  /* 0x000080000302aa11 */ /* 0x000fc800078010ff */
[----:B------:R-:W-:Y:S02]  /*17820*/  @!P2 LEA.HI.X R3, R3, c[0x0][0x204], R4, 0x2, P0 ;  /* 0x000081000303aa11 */ /* 0x000fe400000f1404 */
[----:B------:R-:W-:-:S03]  /*17830*/  @!P1 IADD3 R4, P0, R0, UR12, RZ ;  /* 0x0000000c00049c10 */ /* 0x000fc6000ff1e0ff */
[----:B------:R1:W-:Y:S02]  /*17840*/  @!P2 STG.E [R2.64], R5 ;  /* 0x000000050200a986 */ /* 0x0003e4000c101910 */
[----:B-1----:R-:W-:Y:S01]  /*17850*/  @!P1 LEA.HI.X.SX32 R3, R0, UR6, 0x1, P0 ;  /* 0x0000000600039c11 */ /* 0x002fe200080f0eff */
[----:B------:R-:W-:Y:S01]  /*17860*/  @!P4 IMAD R5, R17, UR20, RZ ;  /* 0x000000141105cc24 */ /* 0x000fe2000f8e02ff */
[----:B------:R-:W-:Y:S02]  /*17870*/  @!P1 LEA R2, P2, R4, c[0x0][0x200], 0x2 ;  /* 0x0000800004029a11 */ /* 0x000fe400078410ff */
[----:B------:R-:W-:Y:S02]  /*17880*/  @!P5 IADD3 R0, P0, R6, UR12, RZ ;  /* 0x0000000c0600dc10 */ /* 0x000fe4000ff1e0ff */
[----:B------:R-:W-:Y:S02]  /*17890*/  @!P1 LEA.HI.X R3, R4, c[0x0][0x204], R3, 0x2, P2 ;  /* 0x0000810004039a11 */ /* 0x000fe400010f1403 */
[----:B------:R-:W-:-:S02]  /*178a0*/  @!P5 LEA.HI.X.SX32 R6, R6, UR6, 0x1, P0 ;  /* 0x000000060606dc11 */ /* 0x000fc400080f0eff */
[C---:B------:R-:W-:Y:S02]  /*178b0*/  @!P5 LEA R10, P2, R0.reuse, c[0x0][0x200], 0x2 ;  /* 0x00008000000ada11 */ /* 0x040fe400078410ff */
[----:B------:R-:W-:Y:S02]  /*178c0*/  @!P4 IADD3 R4, P0, R5, UR12, RZ ;  /* 0x0000000c0504cc10 */ /* 0x000fe4000ff1e0ff */
[----:B------:R-:W-:Y:S01]  /*178d0*/  @!P5 LEA.HI.X R11, R0, c[0x0][0x204], R6, 0x2, P2 ;  /* 0x00008100000bda11 */ /* 0x000fe200010f1406 */
[----:B------:R-:W-:Y:S01]  /*178e0*/  @!P1 IMAD.MOV.U32 R6, RZ, RZ, 0x7f800000 ;  /* 0x7f800000ff069424 */ /* 0x000fe200078e00ff */
[----:B------:R-:W-:Y:S02]  /*178f0*/  ISETP.GE.OR P2, PT, R15, UR15, P6 ;  /* 0x0000000f0f007c0c */ /* 0x000fe4000b746670 */
[----:B------:R-:W-:Y:S01]  /*17900*/  @!P4 LEA.HI.X.SX32 R0, R5, UR6, 0x1, P0 ;  /* 0x000000060500cc11 */ /* 0x000fe200080f0eff */
[----:B------:R-:W-:Y:S01]  /*17910*/  @!P3 IMAD R5, R16, UR20, RZ ;  /* 0x000000141005bc24 */ /* 0x000fe2000f8e02ff */
[----:B------:R-:W-:Y:S01]  /*17920*/  @!P4 LEA R8, P0, R4, c[0x0][0x200], 0x2 ;  /* 0x000080000408ca11 */ /* 0x000fe200078010ff */
[----:B------:R1:W-:Y:S01]  /*17930*/  @!P1 STG.E [R2.64], R6 ;  /* 0x0000000602009986 */ /* 0x0003e2000c101910 */
[----:B------:R-:W-:-:S02]  /*17940*/  ISETP.GE.OR P1, PT, R14, UR15, P6 ;  /* 0x0000000f0e007c0c */ /* 0x000fc4000b726670 */
[----:B------:R-:W-:Y:S01]  /*17950*/  @!P4 LEA.HI.X R9, R4, c[0x0][0x204], R0, 0x2, P0 ;  /* 0x000081000409ca11 */ /* 0x000fe200000f1400 */
[----:B------:R2:W-:Y:S01]  /*17960*/  @!P5 STG.E [R10.64], R12 ;  /* 0x0000000c0a00d986 */ /* 0x0005e2000c101910 */
[----:B------:R-:W-:Y:S02]  /*17970*/  @!P3 IADD3 R0, P0, R5, UR12, RZ ;  /* 0x0000000c0500bc10 */ /* 0x000fe4000ff1e0ff */
[----:B------:R-:W-:Y:S02]  /*17980*/  ISETP.GE.OR P6, PT, R13, UR15, P6 ;  /* 0x0000000f0d007c0c */ /* 0x000fe4000b7c6670 */
[----:B-1----:R-:W-:Y:S01]  /*17990*/  @!P3 LEA.HI.X.SX32 R3, R5, UR6, 0x1, P0 ;  /* 0x000000060503bc11 */ /* 0x002fe200080f0eff */
[----:B------:R-:W-:Y:S01]  /*179a0*/  @!P2 IMAD R2, R15, UR20, RZ ;  /* 0x000000140f02ac24 */ /* 0x000fe2000f8e02ff */
[----:B------:R-:W-:Y:S01]  /*179b0*/  @!P3 LEA R6, P0, R0, c[0x0][0x200], 0x2 ;  /* 0x000080000006ba11 */ /* 0x000fe200078010ff */
[----:B--2---:R-:W-:-:S03]  /*179c0*/  @!P3 IMAD.MOV.U32 R10, RZ, RZ, 0x7f800000 ;  /* 0x7f800000ff0ab424 */ /* 0x004fc600078e00ff */
[----:B------:R-:W-:Y:S01]  /*179d0*/  @!P3 LEA.HI.X R7, R0, c[0x0][0x204], R3, 0x2, P0 ;  /* 0x000081000007ba11 */ /* 0x000fe200000f1403 */
[----:B------:R-:W-:Y:S01]  /*179e0*/  @!P1 IMAD R3, R14, UR20, RZ ;  /* 0x000000140e039c24 */ /* 0x000fe2000f8e02ff */
[----:B------:R-:W-:-:S04]  /*179f0*/  @!P2 IADD3 R0, P0, R2, UR12, RZ ;  /* 0x0000000c0200ac10 */ /* 0x000fc8000ff1e0ff */
[----:B------:R-:W-:Y:S02]  /*17a00*/  @!P2 LEA.HI.X.SX32 R2, R2, UR6, 0x1, P0 ;  /* 0x000000060202ac11 */ /* 0x000fe400080f0eff */
[----:B------:R-:W-:-:S04]  /*17a10*/  @!P2 LEA R4, P0, R0, c[0x0][0x200], 0x2 ;  /* 0x000080000004aa11 */ /* 0x000fc800078010ff */
[----:B------:R-:W-:Y:S02]  /*17a20*/  @!P2 LEA.HI.X R5, R0, c[0x0][0x204], R2, 0x2, P0 ;  /* 0x000081000005aa11 */ /* 0x000fe400000f1402 */
[----:B------:R-:W-:-:S04]  /*17a30*/  @!P1 IADD3 R0, P0, R3, UR12, RZ ;  /* 0x0000000c03009c10 */ /* 0x000fc8000ff1e0ff */
[----:B------:R-:W-:Y:S02]  /*17a40*/  @!P1 LEA.HI.X.SX32 R3, R3, UR6, 0x1, P0 ;  /* 0x0000000603039c11 */ /* 0x000fe400080f0eff */
[----:B------:R-:W-:-:S04]  /*17a50*/  @!P1 LEA R2, P0, R0, c[0x0][0x200], 0x2 ;  /* 0x0000800000029a11 */ /* 0x000fc800078010ff */
[----:B------:R-:W-:Y:S01]  /*17a60*/  @!P1 LEA.HI.X R3, R0, c[0x0][0x204], R3, 0x2, P0 ;  /* 0x0000810000039a11 */ /* 0x000fe200000f1403 */
[----:B------:R-:W-:-:S05]  /*17a70*/  @!P4 IMAD.MOV.U32 R0, RZ, RZ, 0x7f800000 ;  /* 0x7f800000ff00c424 */ /* 0x000fca00078e00ff */
[----:B------:R1:W-:Y:S04]  /*17a80*/  @!P4 STG.E [R8.64], R0 ;  /* 0x000000000800c986 */ /* 0x0003e8000c101910 */
[----:B------:R2:W-:Y:S01]  /*17a90*/  @!P3 STG.E [R6.64], R10 ;  /* 0x0000000a0600b986 */ /* 0x0005e2000c101910 */
[----:B-1----:R-:W-:Y:S02]  /*17aa0*/  @!P2 IMAD.MOV.U32 R8, RZ, RZ, 0x7f800000 ;  /* 0x7f800000ff08a424 */ /* 0x002fe400078e00ff */
[----:B------:R-:W-:-:S03]  /*17ab0*/  @!P1 IMAD.MOV.U32 R0, RZ, RZ, 0x7f800000 ;  /* 0x7f800000ff009424 */ /* 0x000fc600078e00ff */
[----:B------:R2:W-:Y:S04]  /*17ac0*/  @!P2 STG.E [R4.64], R8 ;  /* 0x000000080400a986 */ /* 0x0005e8000c101910 */
[----:B------:R2:W-:Y:S01]  /*17ad0*/  @!P1 STG.E [R2.64], R0 ;  /* 0x0000000002009986 */ /* 0x0005e2000c101910 */
[----:B------:R-:W-:Y:S05]  /*17ae0*/  @P6 EXIT ;  /* 0x000000000000694d */ /* 0x000fea0003800000 */
[----:B--2---:R-:W-:-:S05]  /*17af0*/  IMAD R0, R13, UR20, RZ ;  /* 0x000000140d007c24 */ /* 0x004fca000f8e02ff */
[----:B------:R-:W-:-:S04]  /*17b00*/  IADD3 R3, P0, R0, UR12, RZ ;  /* 0x0000000c00037c10 */ /* 0x000fc8000ff1e0ff */
[----:B------:R-:W-:Y:S02]  /*17b10*/  LEA.HI.X.SX32 R0, R0, UR6, 0x1, P0 ;  /* 0x0000000600007c11 */ /* 0x000fe400080f0eff */
[----:B------:R-:W-:-:S04]  /*17b20*/  LEA R2, P0, R3, c[0x0][0x200], 0x2 ;  /* 0x0000800003027a11 */ /* 0x000fc800078010ff */
[----:B------:R-:W-:Y:S01]  /*17b30*/  LEA.HI.X R3, R3, c[0x0][0x204], R0, 0x2, P0 ;  /* 0x0000810003037a11 */ /* 0x000fe200000f1400 */
[----:B------:R-:W-:-:S05]  /*17b40*/  IMAD.MOV.U32 R0, RZ, RZ, 0x7f800000 ;  /* 0x7f800000ff007424 */ /* 0x000fca00078e00ff */
[----:B------:R-:W-:Y:S01]  /*17b50*/  STG.E [R2.64], R0 ;  /* 0x0000000002007986 */ /* 0x000fe2000c101910 */
[----:B------:R-:W-:Y:S05]  /*17b60*/  EXIT ;  /* 0x000000000000794d */ /* 0x000fea0003800000 */
.L_x_63:
        /* <DEDUP_REMOVED lines=9> */
.L_x_1132:


//--------------------- .text._ZN5flash16flash_fwd_kernelI23Flash_fwd_kernel_traitsILi64ELi128ELi128ELi4ELb0ELb0EN7cutlass6half_tE19Flash_kernel_traitsILi64ELi128ELi128ELi4ES3_EELb0ELb1ELb0ELb0ELb0ELb1ELb1ELb0EEEvNS_16Flash_fwd_paramsE --------------------------
	.section	.text._ZN5flash16flash_fwd_kernelI23Flash_fwd_kernel_traitsILi64ELi128ELi128ELi4ELb0ELb0EN7cutlass6half_tE19Flash_kernel_traitsILi64ELi128ELi128ELi4ES3_EELb0ELb1ELb0ELb0ELb0ELb1ELb1ELb0EEEvNS_16Flash_fwd_paramsE,"ax",@progbits
	.sectioninfo	@"SHI_REGISTERS=255"
	.align	128
        .global         _ZN5flash16flash_fwd_kernelI23Flash_fwd_kernel_traitsILi64ELi128ELi128ELi4ELb0ELb0EN7cutlass6half_tE19Flash_kernel_traitsILi64ELi128ELi128ELi4ES3_EELb0ELb1ELb0ELb0ELb0ELb1ELb1ELb0EEEvNS_16Flash_fwd_paramsE
        .type           _ZN5flash16flash_fwd_kernelI23Flash_fwd_kernel_traitsILi64ELi128ELi128ELi4ELb0ELb0EN7cutlass6half_tE19Flash_kernel_traitsILi64ELi128ELi128ELi4ES3_EELb0ELb1ELb0ELb0ELb0ELb1ELb1ELb0EEEvNS_16Flash_fwd_paramsE,@function
        .size           _ZN5flash16flash_fwd_kernelI23Flash_fwd_kernel_traitsILi64ELi128ELi128ELi4ELb0ELb0EN7cutlass6half_tE19Flash_kernel_traitsILi64ELi128ELi128ELi4ES3_EELb0ELb1ELb0ELb0ELb0ELb1ELb1ELb0EEEvNS_16Flash_fwd_paramsE,(.L_x_1133 - _ZN5flash16flash_fwd_kernelI23Flash_fwd_kernel_traitsILi64ELi128ELi128ELi4ELb0ELb0EN7cutlass6half_tE19Flash_kernel_traitsILi64ELi128ELi128ELi4ES3_EELb0ELb1ELb0ELb0ELb0ELb1ELb1ELb0EEEvNS_16Flash_fwd_paramsE)
        .other          _ZN5flash16flash_fwd_kernelI23Flash_fwd_kernel_traitsILi64ELi128ELi128ELi4ELb0ELb0EN7cutlass6half_tE19Flash_kernel_traitsILi64ELi128ELi128ELi4ES3_EELb0ELb1ELb0ELb0ELb0ELb1ELb1ELb0EEEvNS_16Flash_fwd_paramsE,@"STO_CUDA_ENTRY STV_DEFAULT"
_ZN5flash16flash_fwd_kernelI23Flash_fwd_kernel_traitsILi64ELi128ELi128ELi4ELb0ELb0EN7cutlass6half_tE19Flash_kernel_traitsILi64ELi128ELi128ELi4ES3_EELb0ELb1ELb0ELb0ELb0ELb1ELb1ELb0EEEvNS_16Flash_fwd_paramsE:
.text._ZN5flash16flash_fwd_kernelI23Flash_fwd_kernel_traitsILi64ELi128ELi128ELi4ELb0ELb0EN7cutlass6half_tE19Flash_kernel_traitsILi64ELi128ELi128ELi4ES3_EELb0ELb1ELb0ELb0ELb0ELb1ELb1ELb0EEEvNS_16Flash_fwd_paramsE:
        /* <DEDUP_REMOVED lines=56> */
.L_x_64:
[----:B------:R-:W-:Y:S02]  /*0380*/  ULDC UR6, c[0x0][0x218] ;  /* 0x0000860000067ab9 */ /* 0x000fe40000000800 */
.L_x_65:
        /* <DEDUP_REMOVED lines=70> */
.L_x_67:
        /* <DEDUP_REMOVED lines=46> */
.L_x_68:
        /* <DEDUP_REMOVED lines=9> */
[----:B------:R-:W-:Y:S01]  /*0b60*/  IMAD.MOV.U32 R244, RZ, RZ, c[0x0][0x19c] ;  /* 0x00006700fff47624 */ /* 0x000fe200078e00ff */
        /* <DEDUP_REMOVED lines=12> */
[----:B------:R-:W-:Y:S01]  /*0c30*/  IADD3 R36, R10, 0x20, RZ ;  /* 0x000000200a247810 */ /* 0x000fe20007ffe0ff */
[----:B------:R-:W-:Y:S01]  /*0c40*/  UISETP.GE.AND UP0, UPT, UR8, 0x2, UPT ;  /* 0x000000020800788c */ /* 0x000fe2000bf06270 */
[----:B------:R-:W-:Y:S01]  /*0c50*/  SHF.R.U32.HI R2, RZ, 0x3, R0 ;  /* 0x00000003ff027819 */ /* 0x000fe20000011600 */
[----:B-1----:R-:W-:Y:S01]  /*0c60*/  IMAD.WIDE R38, R3, 0x80, R10 ;  /* 0x0000008003267825 */ /* 0x002fe200078e020a */
[----:B------:R-:W-:-:S02]  /*0c70*/  LOP3.LUT R0, R0, 0x38, R22, 0xf8, !PT ;  /* 0x0000003800007812 */ /* 0x000fc400078ef816 */
[----:B------:R-:W-:Y:S02]  /*0c80*/  IADD3 R35, R10, 0x30, RZ ;  /* 0x000000300a237810 */ /* 0x000fe40007ffe0ff */
[----:B------:R-:W-:Y:S01]  /*0c90*/  LOP3.LUT R4, R0, R2, RZ, 0x3c, !PT ;  /* 0x0000000200047212 */ /* 0x000fe200078e3cff */
[----:B------:R-:W-:Y:S01]  /*0ca0*/  STL.64 [R1+0x80], R38 ;  /* 0x0000802601007387 */ /* 0x000fe20000100a00 */
[----:B------:R-:W-:Y:S02]  /*0cb0*/  SHF.R.S32.HI R23, RZ, 0x1f, R22 ;  /* 0x0000001fff177819 */ /* 0x000fe40000011416 */
[----:B------:R-:W-:Y:S02]  /*0cc0*/  IADD3 R2, P0, R22, UR6, RZ ;  /* 0x0000000616027c10 */ /* 0x000fe4000ff1e0ff */
[----:B------:R-:W-:Y:S01]  /*0cd0*/  ISETP.GE.AND P5, PT, R36, UR10, PT ;  /* 0x0000000a24007c0c */ /* 0x000fe2000bfa6270 */
[----:B------:R1:W-:Y:S01]  /*0ce0*/  STL.64 [R1+0xa0], R22 ;  /* 0x0000a01601007387 */ /* 0x0003e20000100a00 */
[----:B------:R-:W-:-:S02]  /*0cf0*/  ISETP.GE.AND P4, PT, R35, UR10, PT ;  /* 0x0000000a23007c0c */ /* 0x000fc4000bf86270 */
        /* <DEDUP_REMOVED lines=23> */
[----:B------:R-:W-:-:S02]  /*0e70*/  @!P1 IMAD R4, R38, c[0x0][0x194], R4 ;  /* 0x0000650026049a24 */ /* 0x000fc400078e0204 */
[----:B------:R-:W-:Y:S01]  /*0e80*/  @!P1 IMAD.WIDE.U32 R8, R38, c[0x0][0x190], R2 ;  /* 0x0000640026089a25 */ /* 0x000fe200078e0002 */
[----:B------:R-:W-:Y:S03]  /*0e90*/  STL [R1+0x98], R33 ;  /* 0x0000982101007387 */ /* 0x000fe60000100800 */
[----:B------:R-:W-:Y:S01]  /*0ea0*/  @!P5 IMAD R5, R5, c[0x0][0x190], RZ ;  /* 0x000064000505da24 */ /* 0x000fe200078e02ff */
[----:B------:R-:W-:Y:S01]  /*0eb0*/  @!P1 LEA R14, P0, R8, c[0x0][0x160], 0x1 ;  /* 0x00005800080e9a11 */ /* 0x000fe200078008ff */
[----:B------:R-:W-:Y:S01]  /*0ec0*/  @!P4 IMAD R16, R0, c[0x0][0x190], RZ ;  /* 0x000064000010ca24 */ /* 0x000fe200078e02ff */
[----:B------:R-:W-:Y:S01]  /*0ed0*/  STL [R1+0xb8], R32 ;  /* 0x0000b82001007387 */ /* 0x000fe20000100800 */
[----:B------:R-:W-:Y:S02]  /*0ee0*/  @!P1 IMAD.IADD R0, R9, 0x1, R4 ;  /* 0x0000000109009824 */ /* 0x000fe400078e0204 */
[----:B------:R-:W-:Y:S01]  /*0ef0*/  @!P2 IMAD.WIDE.U32 R12, R12, c[0x0][0x190], R2 ;  /* 0x000064000c0caa25 */ /* 0x000fe200078e0002 */
[----:B------:R-:W-:Y:S03]  /*0f00*/  STL [R1+0xc0], R31 ;  /* 0x0000c01f01007387 */ /* 0x000fe60000100800 */
[----:B------:R-:W-:-:S02]  /*0f10*/  @!P5 IMAD R18, R6, c[0x0][0x194], R5 ;  /* 0x000065000612da24 */ /* 0x000fc400078e0205 */
[C---:B------:R-:W-:Y:S02]  /*0f20*/  @!P4 IMAD R16, R15.reuse, c[0x0][0x194], R16 ;  /* 0x000065000f10ca24 */ /* 0x040fe400078e0210 */
[----:B------:R-:W-:Y:S01]  /*0f30*/  @!P4 IMAD.WIDE.U32 R4, R15, c[0x0][0x190], R2 ;  /* 0x000064000f04ca25 */ /* 0x000fe200078e0002 */
[----:B------:R-:W-:Y:S02]  /*0f40*/  @!P1 LEA.HI.X R15, R8, c[0x0][0x164], R0, 0x1, P0 ;  /* 0x00005900080f9a11 */ /* 0x000fe400000f0c00 */
[----:B------:R-:W-:Y:S01]  /*0f50*/  @!P2 LEA R8, P0, R12, c[0x0][0x160], 0x1 ;  /* 0x000058000c08aa11 */ /* 0x000fe200078008ff */
[----:B------:R-:W-:Y:S01]  /*0f60*/  @!P2 IMAD.IADD R0, R13, 0x1, R17 ;  /* 0x000000010d00a824 */ /* 0x000fe200078e0211 */
[----:B------:R-:W-:Y:S01]  /*0f70*/  @!P4 LEA R20, P6, R4, c[0x0][0x160], 0x1 ;  /* 0x000058000414ca11 */ /* 0x000fe200078c08ff */
[----:B------:R-:W-:Y:S02]  /*0f80*/  IMAD.SHL.U32 R231, R231, 0x2, RZ ;  /* 0x00000002e7e77824 */ /* 0x000fe400078e00ff */
[----:B------:R-:W-:Y:S01]  /*0f90*/  @!P5 IMAD.WIDE.U32 R6, R6, c[0x0][0x190], R2 ;  /* 0x000064000606da25 */ /* 0x000fe200078e0002 */
[----:B------:R-:W-:-:S02]  /*0fa0*/  @!P2 LEA.HI.X R9, R12, c[0x0][0x164], R0, 0x1, P0 ;  /* 0x000059000c09aa11 */ /* 0x000fc400000f0c00 */
        /* <DEDUP_REMOVED lines=10> */
[----:B------:R-:W-:Y:S02]  /*1050*/  @!P5 LEA.HI.X R25, R6, c[0x0][0x164], R7, 0x1, P3 ;  /* 0x000059000619da11 */ /* 0x000fe400018f0c07 */
[----:B------:R-:W-:-:S02]  /*1060*/  @!P4 LEA.HI.X R21, R4, c[0x0][0x164], R0, 0x1, P6 ;  /* 0x000059000415ca11 */ /* 0x000fc400030f0c00 */
        /* <DEDUP_REMOVED lines=34> */
[----:B----4-:R-:W-:Y:S01]  /*1290*/  IMAD.MOV.U32 R24, RZ, RZ, c[0x0][0x1a4] ;  /* 0x00006900ff187624 */ /* 0x010fe200078e00ff */
        /* <DEDUP_REMOVED lines=17> */
[C---:B------:R-:W-:Y:S01]  /*13b0*/  IMAD.WIDE.U32 R8, R26.reuse, c[0x0][0x1b0], R4 ;  /* 0x00006c001a087a25 */ /* 0x040fe200078e0004 */
        /* <DEDUP_REMOVED lines=14> */
[----:B------:R1:W-:Y:S01]  /*14a0*/  STL.64 [R1+0x90], R8 ;  /* 0x0000900801007387 */ /* 0x0003e20000100a00 */
[----:B------:R-:W-:Y:S01]  /*14b0*/  IMAD.WIDE.U32 R2, R2, UR21, R246 ;  /* 0x0000001502027c25 */ /* 0x000fe2000f8e00f6 */
[----:B------:R-:W-:-:S02]  /*14c0*/  ISETP.GE.AND P3, PT, R32, UR7, PT ;  /* 0x0000000720007c0c */ /* 0x000fc4000bf66270 */
[----:B------:R-:W-:Y:S01]  /*14d0*/  ISETP.GE.AND P2, PT, R31, UR7, PT ;  /* 0x000000071f007c0c */ /* 0x000fe2000bf46270 */
[----:B------:R-:W-:Y:S01]  /*14e0*/  IMAD.U32 R4, RZ, RZ, UR6 ;  /* 0x00000006ff047e24 */ /* 0x000fe2000f8e00ff */
[----:B------:R-:W-:Y:S01]  /*14f0*/  @!P0 LEA R0, P4, R0, R2, 0x4 ;  /* 0x0000000200008211 */ /* 0x000fe200078820ff */
[----:B------:R-:W-:Y:S01]  /*1500*/  IMAD.U32 R5, RZ, RZ, UR6 ;  /* 0x00000006ff057e24 */ /* 0x000fe2000f8e00ff */
[----:B------:R-:W-:Y:S01]  /*1510*/  IADD3 R3, R3, UR4, RZ ;  /* 0x0000000403037c10 */ /* 0x000fe2000fffe0ff */
[----:B------:R-:W-:Y:S01]  /*1520*/  UIMAD.WIDE.U32 UR4, UR6, 0x20, URZ ;  /* 0x00000020060478a5 */ /* 0x000fe2000f8e003f */
[----:B----4-:R-:W-:Y:S01]  /*1530*/  IMAD.U32 R18, RZ, RZ, UR6 ;  /* 0x00000006ff127e24 */ /* 0x010fe2000f8e00ff */
[----:B------:R-:W-:Y:S01]  /*1540*/  STL.64 [R1+0x88], R246 ;  /* 0x000088f601007387 */ /* 0x000fe20000100a00 */
[----:B------:R-:W-:Y:S01]  /*1550*/  @!P0 LEA.HI.X R4, R4, R3, R244, 0x4, P4 ;  /* 0x0000000304048211 */ /* 0x000fe200020f24f4 */
[----:B------:R-:W-:Y:S01]  /*1560*/  IMAD.U32 R11, RZ, RZ, UR6 ;  /* 0x00000006ff0b7e24 */ /* 0x000fe2000f8e00ff */
[----:B------:R-:W-:Y:S01]  /*1570*/  @!P0 LEA R6, P4, R0, c[0x0][0x168], 0x1 ;  /* 0x00005a0000068a11 */ /* 0x000fe200078808ff */
[----:B------:R-:W-:-:S03]  /*1580*/  IMAD.WIDE.U32 R22, R26, c[0x0][0x1b8], R22 ;  /* 0x00006e001a167a25 */ /* 0x000fc600078e0016 */
[----:B------:R-:W-:Y:S01]  /*1590*/  @!P0 LEA.HI.X R7, R0, c[0x0][0x16c], R4, 0x1, P4 ;  /* 0x00005b0000078a11 */ /* 0x000fe200020f0c04 */
[----:B------:R-:W-:Y:S01]  /*15a0*/  IMAD.SHL.U32 R4, R244, 0x20, RZ ;  /* 0x00000020f4047824 */ /* 0x000fe200078e00ff */
[----:B------:R-:W-:Y:S01]  /*15b0*/  @!P1 IADD3 R0, P4, R2, UR4, RZ ;  /* 0x0000000402009c10 */ /* 0x000fe2000ff9e0ff */
[----:B-----5:R-:W-:Y:S01]  /*15c0*/  IMAD.MOV.U32 R20, RZ, RZ, R22 ;  /* 0x000000ffff147224 */ /* 0x020fe200078e0016 */
[----:B------:R4:W-:Y:S02]  /*15d0*/  STL.64 [R1+0xb0], R22 ;  /* 0x0000b01601007387 */ /* 0x0009e40000100a00 */
[----:B------:R-:W-:Y:S01]  /*15e0*/  @!P1 IADD3.X R4, R3, UR5, R4, P4, !PT ;  /* 0x0000000503049c10 */ /* 0x000fe2000a7fe404 */
[----:B------:R-:W-:Y:S01]  /*15f0*/  ULDC.64 UR4, c[0x0][0x1a0] ;  /* 0x0000680000047ab9 */ /* 0x000fe20000000a00 */
[----:B---3--:R-:W-:Y:S01]  /*1600*/  @!P1 LEA R12, P4, R0, c[0x0][0x168], 0x1 ;  /* 0x00005a00000c9a11 */ /* 0x008fe200078808ff */
[----:B------:R-:W-:Y:S01]  /*1610*/  USHF.L.U64.HI UR11, UR4, UR11, UR5 ;  /* 0x0000000b040b7299 */ /* 0x000fe20008010205 */
[----:B-1----:R-:W-:Y:S01]  /*1620*/  @!P5 LEA R8, P6, R2, c[0x0][0x168], 0x1 ;  /* 0x00005a000208da11 */ /* 0x002fe200078c08ff */
[----:B------:R-:W-:Y:S01]  /*1630*/  USHF.L.U32 UR14, UR4, 0x7, URZ ;  /* 0x00000007040e7899 */ /* 0x000fe2000800063f */
[----:B------:R-:W-:Y:S01]  /*1640*/  @!P1 LEA.HI.X R13, R0, c[0x0][0x16c], R4, 0x1, P4 ;  /* 0x00005b00000d9a11 */ /* 0x000fe200020f0c04 */
[----:B------:R-:W-:Y:S01]  /*1650*/  UIMAD UR5, UR11, UR18, URZ ;  /* 0x000000120b0572a4 */ /* 0x000fe2000f8e023f */
[----:B------:R-:W-:Y:S01]  /*1660*/  @!P5 LEA.HI.X R9, R2, c[0x0][0x16c], R3, 0x1, P6 ;  /* 0x00005b000209da11 */ /* 0x000fe200030f0c03 */
[----:B------:R-:W-:Y:S01]  /*1670*/  UIMAD.WIDE.U32 UR22, UR4, 0x20, URZ ;  /* 0x00000020041678a5 */ /* 0x000fe2000f8e003f */
[----:B------:R-:W-:Y:S01]  /*1680*/  ISETP.GE.AND P6, PT, R35, UR7, PT ;  /* 0x0000000723007c0c */ /* 0x000fe2000bfc6270 */
[----:B------:R-:W-:Y:S01]  /*1690*/  UIMAD UR5, UR19, UR14, UR5 ;  /* 0x0000000e130572a4 */ /* 0x000fe2000f8e0205 */
[----:B------:R-:W-:Y:S01]  /*16a0*/  ISETP.GE.AND P4, PT, R33, UR7, PT ;  /* 0x0000000721007c0c */ /* 0x000fe2000bf86270 */
        /* <DEDUP_REMOVED lines=24> */
[----:B-----5:R-:W-:Y:S01]  /*1830*/  @!P4 LEA R12, P0, R4, c[0x0][0x168], 0x1 ;  /* 0x00005a00040cca11 */ /* 0x020fe200078008ff */
        /* <DEDUP_REMOVED lines=10> */
[----:B------:R-:W-:Y:S02]  /*18e0*/  @!P3 LEA.HI.X R9, R2, c[0x0][0x16c], R3, 0x1, P1 ;  /* 0x00005b000209ba11 */ /* 0x000fe400008f0c03 */
[----:B------:R-:W-:Y:S01]  /*18f0*/  @!P2 LEA R2, P1, R6, c[0x0][0x168], 0x1 ;  /* 0x00005a000602aa11 */ /* 0x000fe200078208ff */
[----:B------:R-:W-:Y:S01]  /*1900*/  @!P2 IMAD.IADD R3, R7, 0x1, R5 ;  /* 0x000000010703a824 */ /* 0x000fe200078e0205 */
[----:B------:R-:W-:Y:S01]  /*1910*/  @!P4 LEA.HI.X R13, R4, c[0x0][0x16c], R0, 0x1, P0 ;  /* 0x00005b00040dca11 */ /* 0x000fe200000f0c00 */
[----:B------:R-:W-:Y:S01]  /*1920*/  IMAD R0, R27, c[0x0][0x1b8], RZ ;  /* 0x00006e001b007a24 */ /* 0x000fe200078e02ff */
[----:B------:R-:W-:Y:S01]  /*1930*/  ISETP.GE.AND P0, PT, R29, UR7, PT ;  /* 0x000000071d007c0c */ /* 0x000fe2000bf06270 */
[----:B------:R-:W-:Y:S01]  /*1940*/  IMAD.U32 R5, RZ, RZ, UR4 ;  /* 0x00000004ff057e24 */ /* 0x000fe2000f8e00ff */
[----:B------:R-:W-:Y:S01]  /*1950*/  @!P2 LEA.HI.X R3, R6, c[0x0][0x16c], R3, 0x1, P1 ;  /* 0x00005b000603aa11 */ /* 0x000fe200008f0c03 */
[----:B------:R3:W-:Y:S01]  /*1960*/  @!P4 LDGSTS.E.BYPASS.LTC128B.128 [R231+0x6800], [R12.64] ;  /* 0x068000000ce7cfae */ /* 0x0007e2000b901d50 */
[----:B------:R-:W-:Y:S01]  /*1970*/  IMAD R0, R26, c[0x0][0x1bc], R0 ;  /* 0x00006f001a007a24 */ /* 0x000fe200078e0200 */
[----:B------:R-:W-:-:S02]  /*1980*/  ISETP.GE.AND P4, PT, R34, UR7, PT ;  /* 0x0000000722007c0c */ /* 0x000fc4000bf86270 */
[----:B------:R5:W-:Y:S01]  /*1990*/  @!P3 LDGSTS.E.BYPASS.LTC128B.128 [R231+0x7000], [R8.64] ;  /* 0x0700000008e7bfae */ /* 0x000be2000b901d50 */
[----:B------:R-:W-:Y:S01]  /*19a0*/  IMAD.IADD R21, R23, 0x1, R0 ;  /* 0x0000000117157824 */ /* 0x000fe200078e0200 */
[C---:B------:R-:W-:Y:S01]  /*19b0*/  ISETP.GE.AND P3, PT, R10.reuse, UR7, PT ;  /* 0x000000070a007c0c */ /* 0x040fe2000bf66270 */
[----:B------:R-:W-:Y:S01]  /*19c0*/  IMAD.U32 R0, RZ, RZ, UR4 ;  /* 0x00000004ff007e24 */ /* 0x000fe2000f8e00ff */
[----:B------:R1:W-:Y:S01]  /*19d0*/  @!P2 LDGSTS.E.BYPASS.LTC128B.128 [R231+0x7800], [R2.64] ;  /* 0x0780000002e7afae */ /* 0x0003e2000b901d50 */
[----:B------:R-:W-:-:S03]  /*19e0*/  IMAD.SHL.U32 R10, R10, 0x8, RZ ;  /* 0x000000080a0a7824 */ /* 0x000fc600078e00ff */
[----:B------:R-:W0:Y:S04]  /*19f0*/  LDGDEPBAR ;  /* 0x00000000000079af */ /* 0x000e280000000000 */
[----:B------:R2:W-:Y:S01]  /*1a00*/  STL.64 [R1+0xa8], R20 ;  /* 0x0000a81401007387 */ /* 0x0005e20000100a00 */
[----:B---3--:R-:W-:Y:S02]  /*1a10*/  IMAD.U32 R12, RZ, RZ, UR4 ;  /* 0x00000004ff0c7e24 */ /* 0x008fe4000f8e00ff */
        /* <DEDUP_REMOVED lines=14> */
[----:B----4-:R-:W-:Y:S01]  /*1b00*/  IMAD.IADD R22, R8, 0x1, -R7 ;  /* 0x0000000108167824 */ /* 0x010fe200078e0a07 */
[----:B------:R-:W-:Y:S02]  /*1b10*/  @!P6 IADD3 R4, P1, R2, UR22, RZ ;  /* 0x000000160204ec10 */ /* 0x000fe4000ff3e0ff */
[----:B------:R-:W-:Y:S01]  /*1b20*/  @!P0 LEA.HI.X R7, R0, c[0x0][0x174], R5, 0x1, P2 ;  /* 0x00005d0000078a11 */ /* 0x000fe200010f0c05 */
[----:B------:R-:W-:Y:S01]  /*1b30*/  IMAD.U32 R5, RZ, RZ, UR4 ;  /* 0x00000004ff057e24 */ /* 0x000fe2000f8e00ff */
[----:B------:R-:W-:Y:S02]  /*1b40*/  @!P6 IADD3.X R0, R3, UR23, R9, P1, !PT ;  /* 0x000000170300ec10 */ /* 0x000fe40008ffe409 */
[----:B------:R-:W-:-:S02]  /*1b50*/  @!P3 LEA R8, P2, R2, c[0x0][0x170], 0x1 ;  /* 0x00005c000208ba11 */ /* 0x000fc400078408ff */
[----:B------:R-:W-:Y:S01]  /*1b60*/  @!P6 LEA R18, P1, R4, c[0x0][0x170], 0x1 ;  /* 0x00005c000412ea11 */ /* 0x000fe200078208ff */
        /* <DEDUP_REMOVED lines=27> */
[----:B--2---:R-:W-:Y:S01]  /*1d20*/  LEA.HI R20, R9, R0, RZ, 0x3 ;  /* 0x0000000009147211 */ /* 0x004fe200078f18ff */
[----:B------:R-:W-:Y:S02]  /*1d30*/  @!P5 IMAD.IADD R5, R5, 0x1, R8 ;  /* 0x000000010505d824 */ /* 0x000fe400078e0208 */
[----:B------:R-:W-:Y:S01]  /*1d40*/  @!P1 IMAD.MOV.U32 R8, RZ, RZ, R2 ;  /* 0x000000ffff089224 */ /* 0x000fe200078e0002 */
[----:B---3--:R-:W-:Y:S01]  /*1d50*/  LOP3.LUT R6, R20, 0xfffffff8, RZ, 0xc0, !PT ;  /* 0xfffffff814067812 */ /* 0x008fe200078ec0ff */
        /* <DEDUP_REMOVED lines=59> */
[----:B------:R-:W-:Y:S01]  /*2110*/  LEA.HI R6, R30, R160, RZ, 0x5 ;  /* 0x000000a01e067211 */ /* 0x000fe200078f28ff */
[----:B------:R-:W-:Y:S01]  /*2120*/  @P1 STS.128 [R231+0xb800], RZ ;  /* 0x00b800ffe7001388 */ /* 0x000fe20000000c00 */
[----:B------:R-:W-:Y:S01]  /*2130*/  IMAD.MOV.U32 R0, RZ, RZ, 0x10 ;  /* 0x00000010ff007424 */ /* 0x000fe200078e00ff */
[----:B------:R-:W-:-:S02]  /*2140*/  IADD3 R3, R212, 0x4000, RZ ;  /* 0x00004000d4037810 */ /* 0x000fc40007ffe0ff */
[----:B------:R-:W-:Y:S01]  /*2150*/  SHF.R.S32.HI R141, RZ, 0x5, R6 ;  /* 0x00000005ff8d7819 */ /* 0x000fe20000011406 */
[----:B------:R-:W-:Y:S01]  /*2160*/  @!PT LDS RZ, [RZ] ;  /* 0x00000000fffff984 */ /* 0x000fe20000000800 */
[----:B------:R-:W-:Y:S01]  /*2170*/  @!PT LDS RZ, [RZ] ;  /* 0x00000000fffff984 */ /* 0x000fe20000000800 */
[----:B------:R-:W-:Y:S01]  /*2180*/  @!PT LDS RZ, [RZ] ;  /* 0x00000000fffff984 */ /* 0x000fe20000000800 */
[----:B------:R3:W-:Y:S01]  /*2190*/  @!P1 LDGSTS.E.BYPASS.LTC128B.128 [R231+0xb800], [R8.64] ;  /* 0x0b80000008e79fae */ /* 0x0007e2000b901d50 */
[----:B------:R-:W-:Y:S02]  /*21a0*/  LOP3.LUT R7, R2, 0xfffffe00, RZ, 0xc0, !PT ;  /* 0xfffffe0002077812 */ /* 0x000fe400078ec0ff */
[----:B------:R-:W-:Y:S01]  /*21b0*/  R2P PR, R21, 0x6 ;  /* 0x0000000615007804 */ /* 0x000fe20000000000 */
[----:B------:R-:W-:Y:S01]  /*21c0*/  LDSM.16.M88.4 R40, [R212+0x4000] ;  /* 0x00400000d428783b */ /* 0x000fe20000000200 */
[----:B------:R-:W-:Y:S01]  /*21d0*/  LOP3.LUT P0, RZ, R28, 0x2, RZ, 0xc0, !PT ;  /* 0x000000021cff7812 */ /* 0x000fe2000780c0ff */
[----:B------:R-:W-:Y:S01]  /*21e0*/  IMAD R2, R141, 0x400, R7 ;  /* 0x000004008d027824 */ /* 0x000fe200078e0207 */
[----:B------:R-:W-:Y:S01]  /*21f0*/  IADD3 R223, R212, 0x4040, RZ ;  /* 0x00004040d4df7810 */ /* 0x000fe20007ffe0ff */
[----:B------:R-:W-:Y:S02]  /*2200*/  LDSM.16.M88.4 R52, [R212+0x4800] ;  /* 0x00480000d434783b */ /* 0x000fe40000000200 */
[----:B------:R-:W-:-:S02]  /*2210*/  IMAD.IADD R2, R140, 0x1, R2 ;  /* 0x000000018c027824 */ /* 0x000fc400078e0202 */
[----:B------:R-:W-:Y:S02]  /*2220*/  LDSM.16.M88.4 R56, [R212+0x5000] ;  /* 0x00500000d438783b */ /* 0x000fe40000000200 */
[----:B------:R-:W-:Y:S01]  /*2230*/  IMAD.SHL.U32 R219, R2, 0x2, RZ ;  /* 0x0000000202db7824 */ /* 0x000fe200078e00ff */
[C---:B------:R-:W-:Y:S01]  /*2240*/  SEL R2, R0.reuse, 0xfffffff0, !P1 ;  /* 0xfffffff000027807 */ /* 0x040fe20004800000 */
[----:B--2---:R-:W-:Y:S01]  /*2250*/  IMAD.MOV.U32 R4, RZ, RZ, 0x20 ;  /* 0x00000020ff047424 */ /* 0x004fe200078e00ff */
[----:B------:R-:W-:Y:S01]  /*2260*/  SEL R0, R0, 0xfffffff0, !P0 ;  /* 0xfffffff000007807 */ /* 0x000fe20004000000 */
[----:B------:R-:W0:Y:S01]  /*2270*/  LDGDEPBAR ;  /* 0x00000000000079af */ /* 0x000e220000000000 */
[----:B------:R-:W-:Y:S01]  /*2280*/  LOP3.LUT P0, RZ, R28, 0x4, RZ, 0xc0, !PT ;  /* 0x000000041cff7812 */ /* 0x000fe2000780c0ff */
[----:B------:R-:W-:Y:S01]  /*2290*/  IMAD R222, R2, 0x2, R219 ;  /* 0x0000000202de7824 */ /* 0x000fe200078e02db */
[----:B------:R-:W-:Y:S01]  /*22a0*/  SEL R4, R4, 0xffffffe0, !P2 ;  /* 0xffffffe004047807 */ /* 0x000fe20005000000 */
[----:B----4-:R-:W2:Y:S01]  /*22b0*/  LDSM.16.M88.4 R16, [R219] ;  /* 0x00000000db10783b */ /* 0x010ea20000000200 */
[----:B------:R-:W-:-:S03]  /*22c0*/  IMAD R218, R0, 0x2, R212 ;  /* 0x0000000200da7824 */ /* 0x000fc600078e02d4 */
[----:B-1----:R-:W1:Y:S01]  /*22d0*/  LDSM.16.M88.4 R12, [R219+0x2000] ;  /* 0x00200000db0c783b */ /* 0x002e620000000200 */
[----:B------:R-:W-:-:S03]  /*22e0*/  IMAD R220, R4, 0x2, R219 ;  /* 0x0000000204dc7824 */ /* 0x000fc600078e02db */
[----:B------:R-:W-:Y:S01]  /*22f0*/  LDSM.16.M88.4 R36, [R222] ;  /* 0x00000000de24783b */ /* 0x000fe20000000200 */
[----:B------:R-:W-:Y:S01]  /*2300*/  IMAD R221, R2, 0x2, R220 ;  /* 0x0000000202dd7824 */ /* 0x000fe200078e02dc */
[----:B------:R-:W-:Y:S02]  /*2310*/  @P0 IADD3 R223, R3, -0x40, RZ ;  /* 0xffffffc003df0810 */ /* 0x000fe40007ffe0ff */
[----:B------:R-:W4:Y:S02]  /*2320*/  LDSM.16.M88.4 R44, [R218+0x4000] ;  /* 0x00400000da2c783b */ /* 0x000f240000000200 */
[C---:B------:R-:W-:Y:S01]  /*2330*/  IADD3 R230, R223.reuse, 0x800, RZ ;  /* 0x00000800dfe67810 */ /* 0x040fe20007ffe0ff */
[----:B------:R-:W-:Y:S01]  /*2340*/  IMAD R217, R0, 0x2, R223 ;  /* 0x0000000200d97824 */ /* 0x000fe200078e02df */
[----:B---3--:R-:W3:Y:S01]  /*2350*/  LDSM.16.M88.4 R8, [R222+0x2000] ;  /* 0x00200000de08783b */ /* 0x008ee20000000200 */
[C---:B------:R-:W-:Y:S02]  /*2360*/  IADD3 R229, R223.reuse, 0x1000, RZ ;  /* 0x00001000dfe57810 */ /* 0x040fe40007ffe0ff */
[C---:B------:R-:W-:Y:S01]  /*2370*/  IADD3 R228, R223.reuse, 0x1800, RZ ;  /* 0x00001800dfe47810 */ /* 0x040fe20007ffe0ff */
[----:B------:R-:W-:Y:S01]  /*2380*/  LDSM.16.M88.4 R64, [R223] ;  /* 0x00000000df40783b */ /* 0x000fe20000000200 */
[----:B------:R-:W-:-:S02]  /*2390*/  IADD3 R227, R223, 0x2000, RZ ;  /* 0x00002000dfe37810 */ /* 0x000fc40007ffe0ff */
[C---:B------:R-:W-:Y:S01]  /*23a0*/  IADD3 R226, R223.reuse, 0x2800, RZ ;  /* 0x00002800dfe27810 */ /* 0x040fe20007ffe0ff */
[----:B------:R-:W5:Y:S01]  /*23b0*/  LDSM.16.M88.4 R32, [R220] ;  /* 0x00000000dc20783b */ /* 0x000f620000000200 */
[C---:B------:R-:W-:Y:S02]  /*23c0*/  IADD3 R225, R223.reuse, 0x3000, RZ ;  /* 0x00003000dfe17810 */ /* 0x040fe40007ffe0ff */
[----:B------:R-:W-:Y:S01]  /*23d0*/  IADD3 R224, R223, 0x3800, RZ ;  /* 0x00003800dfe07810 */ /* 0x000fe20007ffe0ff */
[----:B------:R-:W3:Y:S04]  /*23e0*/  LDSM.16.M88.4 R28, [R220+0x2000] ;  /* 0x00200000dc1c783b */ /* 0x000ee80000000200 */
[----:B------:R-:W-:Y:S04]  /*23f0*/  LDSM.16.M88.4 R68, [R217] ;  /* 0x00000000d944783b */ /* 0x000fe80000000200 */
[----:B------:R-:W-:Y:S01]  /*2400*/  LDSM.16.M88.4 R60, [R218+0x5000] ;  /* 0x00500000da3c783b */ /* 0x000fe20000000200 */
[-C--:B--2---:R-:W-:Y:S03]  /*2410*/  HMMA.16816.F32 R24, R16, R40.reuse, RZ ;  /* 0x000000281018723c */ /* 0x084fe600000018ff */
[----:B------:R-:W-:Y:S05]  /*2420*/  LDSM.16.M88.4 R48, [R218+0x4800] ;  /* 0x00480000da30783b */ /* 0x000fea0000000200 */
[----:B-1----:R-:W-:Y:S08]  /*2430*/  HMMA.16816.F32 R20, R12, R40, RZ ;  /* 0x000000280c14723c */ /* 0x002ff000000018ff */
[----:B------:R-:W-:Y:S08]  /*2440*/  HMMA.16816.F32 R96, R16, R42, RZ ;  /* 0x0000002a1060723c */ /* 0x000ff000000018ff */
[-C--:B----4-:R-:W-:Y:S01]  /*2450*/  HMMA.16816.F32 R76, R36, R44.reuse, R24 ;  /* 0x0000002c244c723c */ /* 0x090fe20000001818 */
[----:B------:R-:W1:Y:S07]  /*2460*/  LDSM.16.M88.4 R24, [R221] ;  /* 0x00000000dd18783b */ /* 0x000e6e0000000200 */
[----:B---3--:R-:W-:Y:S01]  /*2470*/  HMMA.16816.F32 R72, R8, R44, R20 ;  /* 0x0000002c0848723c */ /* 0x008fe20000001814 */
[----:B------:R-:W2:Y:S07]  /*2480*/  LDSM.16.M88.4 R20, [R221+0x2000] ;  /* 0x00200000dd14783b */ /* 0x000eae0000000200 */
[----:B------:R-:W-:Y:S08]  /*2490*/  HMMA.16816.F32 R88, R12, R42, RZ ;  /* 0x0000002a0c58723c */ /* 0x000ff000000018ff */
[-C--:B-----5:R-:W-:Y:S08]  /*24a0*/  HMMA.16816.F32 R100, R32, R64.reuse, R76 ;  /* 0x000000402064723c */ /* 0x0a0ff0000000184c */
[----:B------:R-:W-:Y:S08]  /*24b0*/  HMMA.16816.F32 R92, R28, R64, R72 ;  /* 0x000000401c5c723c */ /* 0x000ff00000001848 */
[-C--:B------:R-:W-:Y:S08]  /*24c0*/  HMMA.16816.F32 R84, R16, R52.reuse, RZ ;  /* 0x000000341054723c */ /* 0x080ff000000018ff */
[C---:B------:R-:W-:Y:S08]  /*24d0*/  HMMA.16816.F32 R80, R12.reuse, R52, RZ ;  /* 0x000000340c50723c */ /* 0x040ff000000018ff */
[-C--:B------:R-:W-:Y:S08]  /*24e0*/  HMMA.16816.F32 R76, R12, R54.reuse, RZ ;  /* 0x000000360c4c723c */ /* 0x080ff000000018ff */
[C---:B------:R-:W-:Y:S08]  /*24f0*/  HMMA.16816.F32 R72, R16.reuse, R54, RZ ;  /* 0x000000361048723c */ /* 0x040ff000000018ff */
[-C--:B------:R-:W-:Y:S08]  /*2500*/  HMMA.16816.F32 R52, R16, R56.reuse, RZ ;  /* 0x000000381034723c */ /* 0x080ff000000018ff */
[----:B------:R-:W-:Y:S08]  /*2510*/  HMMA.16816.F32 R40, R12, R56, RZ ;  /* 0x000000380c28723c */ /* 0x000ff000000018ff */
[----:B------:R-:W-:Y:S08]  /*2520*/  HMMA.16816.F32 R96, R36, R46, R96 ;  /* 0x0000002e2460723c */ /* 0x000ff00000001860 */
[----:B-1----:R-:W-:Y:S08]  /*2530*/  HMMA.16816.F32 R100, R24, R68, R100 ;  /* 0x000000441864723c */ /* 0x002ff00000001864 */
[----:B------:R-:W-:Y:S01]  /*2540*/  HMMA.16816.F32 R88, R8, R46, R88 ;  /* 0x0000002e0858723c */ /* 0x000fe20000001858 */
[----:B------:R-:W-:Y:S07]  /*2550*/  LDSM.16.M88.4 R44, [R212+0x5800] ;  /* 0x00580000d42c783b */ /* 0x000fee0000000200 */
[----:B------:R-:W-:Y:S08]  /*2560*/  HMMA.16816.F32 R120, R36, R60, R52 ;  /* 0x0000003c2478723c */ /* 0x000ff00000001834 */
[----:B------:R-:W-:Y:S01]  /*2570*/  HMMA.16816.F32 R52, R12, R58, RZ ;  /* 0x0000003a0c34723c */ /* 0x000fe200000018ff */
[----:B------:R-:W-:-:S04]  /*2580*/  FMUL.FTZ R0, R100, c[0x0][0x2ec] ;  /* 0x0000bb0064007a20 */ /* 0x000fc80000410000 */
[----:B------:R1:W-:Y:S03]  /*2590*/  MUFU.TANH R216, R0 ;  /* 0x0000000000d87308 */ /* 0x0003e60000002400 */
[-C--:B------:R-:W-:Y:S08]  /*25a0*/  HMMA.16816.F32 R84, R36, R48.reuse, R84 ;  /* 0x000000302454723c */ /* 0x080ff00000001854 */
[----:B------:R-:W-:Y:S01]  /*25b0*/  HMMA.16816.F32 R104, R8, R48, R80 ;  /* 0x000000300868723c */ /* 0x000fe20000001850 */
[----:B-1----:R-:W-:-:S07]  /*25c0*/  FMUL.FTZ R0, R101, c[0x0][0x2ec] ;  /* 0x0000bb0065007a20 */ /* 0x002fce0000410000 */
[-C--:B------:R-:W-:Y:S01]  /*25d0*/  HMMA.16816.F32 R112, R8, R50.reuse, R76 ;  /* 0x000000320870723c */ /* 0x080fe2000000184c */
[----:B------:R1:W3:Y:S07]  /*25e0*/  MUFU.TANH R207, R0 ;  /* 0x0000000000cf7308 */ /* 0x0002ee0000002400 */
[----:B------:R-:W-:Y:S08]  /*25f0*/  HMMA.16816.F32 R108, R36, R50, R72 ;  /* 0x00000032246c723c */ /* 0x000ff00000001848 */
[----:B------:R-:W-:Y:S01]  /*2600*/  HMMA.16816.F32 R124, R8, R60, R40 ;  /* 0x0000003c087c723c */ /* 0x000fe20000001828 */
[----:B------:R-:W4:Y:S01]  /*2610*/  LDSM.16.M88.4 R40, [R223+0x800] ;  /* 0x00080000df28783b */ /* 0x000f220000000200 */
[----:B-1----:R-:W-:-:S04]  /*2620*/  FMUL.FTZ R0, R102, c[0x0][0x2ec] ;  /* 0x0000bb0066007a20 */ /* 0x002fc80000410000 */
[----:B------:R1:W-:Y:S02]  /*2630*/  MUFU.TANH R215, R0 ;  /* 0x0000000000d77308 */ /* 0x0003e40000002400 */
[----:B------:R-:W-:Y:S08]  /*2640*/  HMMA.16816.F32 R56, R16, R58, RZ ;  /* 0x0000003a1038723c */ /* 0x000ff000000018ff */
[----:B------:R-:W-:Y:S01]  /*2650*/  HMMA.16816.F32 R48, R32, R66, R96 ;  /* 0x000000422030723c */ /* 0x000fe20000001860 */
[----:B-1----:R-:W-:-:S07]  /*2660*/  FMUL.FTZ R0, R103, c[0x0][0x2ec] ;  /* 0x0000bb0067007a20 */ /* 0x002fce0000410000 */
[----:B--2---:R-:W-:Y:S01]  /*2670*/  HMMA.16816.F32 R76, R20, R68, R92 ;  /* 0x00000044144c723c */ /* 0x004fe2000000185c */
[----:B------:R1:W2:Y:S07]  /*2680*/  MUFU.TANH R158, R0 ;  /* 0x00000000009e7308 */ /* 0x0002ae0000002400 */
[----:B------:R-:W-:Y:S08]  /*2690*/  HMMA.16816.F32 R64, R28, R66, R88 ;  /* 0x000000421c40723c */ /* 0x000ff00000001858 */
[-C--:B------:R-:W-:Y:S01]  /*26a0*/  HMMA.16816.F32 R128, R8, R62.reuse, R52 ;  /* 0x0000003e0880723c */ /* 0x080fe20000001834 */
[----:B------:R-:W5:Y:S07]  /*26b0*/  LDSM.16.M88.4 R52, [R218+0x5800] ;  /* 0x00580000da34783b */ /* 0x000f6e0000000200 */
[----:B------:R-:W-:Y:S01]  /*26c0*/  HMMA.16816.F32 R116, R36, R62, R56 ;  /* 0x0000003e2474723c */ /* 0x000fe20000001838 */
[----:B------:R-:W2:Y:S01]  /*26d0*/  LDSM.16.M88.4 R60, [R217+0x800] ;  /* 0x00080000d93c783b */ /* 0x000ea20000000200 */
[----:B-1----:R-:W-:-:S04]  /*26e0*/  FMUL.FTZ R0, R76, c[0x0][0x2ec] ;  /* 0x0000bb004c007a20 */ /* 0x002fc80000410000 */
[----:B------:R1:W-:Y:S02]  /*26f0*/  MUFU.TANH R214, R0 ;  /* 0x0000000000d67308 */ /* 0x0003e40000002400 */
[-C--:B------:R-:W-:Y:S08]  /*2700*/  HMMA.16816.F32 R80, R24, R70.reuse, R48 ;  /* 0x000000461850723c */ /* 0x080ff00000001830 */
[----:B------:R-:W-:Y:S01]  /*2710*/  HMMA.16816.F32 R72, R20, R70, R64 ;  /* 0x000000461448723c */ /* 0x000fe20000001840 */
[----:B-1----:R-:W-:-:S07]  /*2720*/  FMUL.FTZ R0, R77, c[0x0][0x2ec] ;  /* 0x0000bb004d007a20 */ /* 0x002fce0000410000 */
[----:B----4-:R-:W-:Y:S01]  /*2730*/  HMMA.16816.F32 R64, R32, R40, R84 ;  /* 0x000000282040723c */ /* 0x010fe20000001854 */
[----:B------:R1:W4:Y:S07]  /*2740*/  MUFU.TANH R204, R0 ;  /* 0x0000000000cc7308 */ /* 0x00032e0000002400 */
[----:B------:R-:W-:Y:S08]  /*2750*/  HMMA.16816.F32 R56, R12, R44, RZ ;  /* 0x0000002c0c38723c */ /* 0x000ff000000018ff */
[----:B------:R-:W-:Y:S01]  /*2760*/  HMMA.16816.F32 R48, R28, R40, R104 ;  /* 0x000000281c30723c */ /* 0x000fe20000001868 */
[----:B-1----:R-:W-:-:S04]  /*2770*/  FMUL.FTZ R0, R78, c[0x0][0x2ec] ;  /* 0x0000bb004e007a20 */ /* 0x002fc80000410000 */
[----:B------:R1:W-:Y:S03]  /*2780*/  MUFU.TANH R213, R0 ;  /* 0x0000000000d57308 */ /* 0x0003e60000002400 */
[----:B------:R-:W-:Y:S08]  /*2790*/  HMMA.16816.F32 R68, R16, R44, RZ ;  /* 0x0000002c1044723c */ /* 0x000ff000000018ff */
[----:B-----5:R-:W-:Y:S01]  /*27a0*/  HMMA.16816.F32 R100, R8, R52, R56 ;  /* 0x000000340864723c */ /* 0x020fe20000001838 */
[----:B------:R-:W-:Y:S01]  /*27b0*/  LDSM.16.M88.4 R56, [R223+0x1000] ;  /* 0x00100000df38783b */ /* 0x000fe20000000200 */
[----:B-1----:R-:W-:-:S06]  /*27c0*/  FMUL.FTZ R0, R79, c[0x0][0x2ec] ;  /* 0x0000bb004f007a20 */ /* 0x002fcc0000410000 */
[----:B--2---:R-:W-:Y:S01]  /*27d0*/  HMMA.16816.F32 R76, R24, R60, R64 ;  /* 0x0000003c184c723c */ /* 0x004fe20000001840 */
[----:B------:R-:W1:Y:S01]  /*27e0*/  LDSM.16.M88.4 R64, [R212+0x6000] ;  /* 0x00600000d440783b */ /* 0x000e620000000200 */
[----:B------:R2:W5:Y:S06]  /*27f0*/  MUFU.TANH R202, R0 ;  /* 0x0000000000ca7308 */ /* 0x00056c0000002400 */
[----:B------:R-:W-:Y:S08]  /*2800*/  HMMA.16816.F32 R104, R36, R52, R68 ;  /* 0x000000342468723c */ /* 0x000ff00000001844 */
[----:B------:R-:W-:Y:S01]  /*2810*/  HMMA.16816.F32 R68, R12, R46, RZ ;  /* 0x0000002e0c44723c */ /* 0x000fe200000018ff */
[----:B--2---:R-:W-:-:S04]  /*2820*/  FMUL.FTZ R0, R80, c[0x0][0x2ec] ;  /* 0x0000bb0050007a20 */ /* 0x004fc80000410000 */
[----:B------:R2:W1:Y:S03]  /*2830*/  MUFU.TANH R159, R0 ;  /* 0x00000000009f7308 */ /* 0x0004660000002400 */
[----:B------:R-:W-:Y:S01]  /*2840*/  HMMA.16816.F32 R44, R16, R46, RZ ;  /* 0x0000002e102c723c */ /* 0x000fe200000018ff */
[----:B--2---:R-:W-:Y:S11]  /*2850*/  FMUL.FTZ R0, R81, c[0x0][0x2ec] ;  /* 0x0000bb0051007a20 */ /* 0x004ff60000410000 */
[----:B------:R-:W-:Y:S04]  /*2860*/  @!UPT UIADD3 URZ, URZ, URZ, URZ ;  /* 0x0000003f3f3ff290 */ /* 0x000fe8000fffe03f */
[-C--:B------:R-:W-:Y:S01]  /*2870*/  HMMA.16816.F32 R96, R8, R54.reuse, R68 ;  /* 0x000000360860723c */ /* 0x080fe20000001844 */
[----:B------:R2:W-:Y:S07]  /*2880*/  MUFU.TANH R203, R0 ;  /* 0x0000000000cb7308 */ /* 0x0005ee0000002400 */
[----:B------:R-:W-:Y:S08]  /*2890*/  HMMA.16816.F32 R92, R36, R54, R44 ;  /* 0x00000036245c723c */ /* 0x000ff0000000182c */
[----:B-1----:R-:W-:Y:S01]  /*28a0*/  HMMA.16816.F32 R52, R12, R64, RZ ;  /* 0x000000400c34723c */ /* 0x002fe200000018ff */
[----:B--2---:R-:W-:-:S04]  /*28b0*/  FMUL.FTZ R0, R82, c[0x0][0x2ec] ;  /* 0x0000bb0052007a20 */ /* 0x004fc80000410000 */
[----:B------:R1:W2:Y:S03]  /*28c0*/  MUFU.TANH R157, R0 ;  /* 0x00000000009d7308 */ /* 0x0002a60000002400 */
[----:B------:R-:W-:Y:S08]  /*28d0*/  HMMA.16816.F32 R44, R28, R56, R124 ;  /* 0x000000381c2c723c */ /* 0x000ff0000000187c */
[----:B------:R-:W-:Y:S01]  /*28e0*/  HMMA.16816.F32 R68, R16, R64, RZ ;  /* 0x000000401044723c */ /* 0x000fe200000018ff */
[----:B-1----:R-:W-:-:S07]  /*28f0*/  FMUL.FTZ R0, R83, c[0x0][0x2ec] ;  /* 0x0000bb0053007a20 */ /* 0x002fce0000410000 */
[----:B------:R-:W-:Y:S01]  /*2900*/  HMMA.16816.F32 R80, R20, R60, R48 ;  /* 0x0000003c1450723c */ /* 0x000fe20000001830 */
[----:B------:R1:W-:Y:S07]  /*2910*/  MUFU.TANH R201, R0 ;  /* 0x0000000000c97308 */ /* 0x0003ee0000002400 */
[----:B------:R-:W-:Y:S01]  /*2920*/  HMMA.16816.F32 R48, R32, R42, R108 ;  /* 0x0000002a2030723c */ /* 0x000fe2000000186c */
[----:B-1----:R-:W-:-:S04]  /*2930*/  FMUL.FTZ R0, R72, c[0x0][0x2ec] ;  /* 0x0000bb0048007a20 */ /* 0x002fc80000410000 */
[----:B------:R1:W1:Y:S02]  /*2940*/  MUFU.TANH R156, R0 ;  /* 0x00000000009c7308 */ /* 0x0002640000002400 */
[----:B-1----:R-:W-:-:S06]  /*2950*/  FMUL.FTZ R0, R73, c[0x0][0x2ec] ;  /* 0x0000bb0049007a20 */ /* 0x002fcc0000410000 */
[----:B------:R1:W-:Y:S02]  /*2960*/  MUFU.TANH R200, R0 ;  /* 0x0000000000c87308 */ /* 0x0003e40000002400 */
[----:B-1----:R-:W-:-:S06]  /*2970*/  FMUL.FTZ R0, R74, c[0x0][0x2ec] ;  /* 0x0000bb004a007a20 */ /* 0x002fcc0000410000 */
[----:B------:R1:W1:Y:S02]  /*2980*/  MUFU.TANH R154, R0 ;  /* 0x00000000009a7308 */ /* 0x0002640000002400 */
[----:B-1----:R-:W-:Y:S02]  /*2990*/  FMUL.FTZ R0, R75, c[0x0][0x2ec] ;  /* 0x0000bb004b007a20 */ /* 0x002fe40000410000 */
[----:B------:R-:W-:Y:S01]  /*29a0*/  HMMA.16816.F32 R72, R28, R42, R112 ;  /* 0x0000002a1c48723c */ /* 0x000fe20000001870 */
[----:B------:R-:W-:Y:S03]  /*29b0*/  LDSM.16.M88.4 R40, [R217+0x1000] ;  /* 0x00100000d928783b */ /* 0x000fe60000000200 */
[----:B------:R1:W1:Y:S02]  /*29c0*/  MUFU.TANH R197, R0 ;  /* 0x0000000000c57308 */ /* 0x0002640000002400 */
[----:B-1----:R-:W-:-:S06]  /*29d0*/  FMUL.FTZ R0, R76, c[0x0][0x2ec] ;  /* 0x0000bb004c007a20 */ /* 0x002fcc0000410000 */
[----:B------:R1:W1:Y:S11]  /*29e0*/  MUFU.TANH R195, R0 ;  /* 0x0000000000c37308 */ /* 0x0002760000002400 */
[----:B------:R-:W-:Y:S01]  /*29f0*/  @!UPT UIADD3 URZ, URZ, URZ, URZ ;  /* 0x0000003f3f3ff290 */ /* 0x000fe2000fffe03f */
[----:B------:R-:W-:Y:S01]  /*2a00*/  HMMA.16816.F32 R72, R20, R62, R72 ;  /* 0x0000003e1448723c */ /* 0x000fe20000001848 */
[----:B-1----:R-:W-:-:S04]  /*2a10*/  FMUL.FTZ R0, R77, c[0x0][0x2ec] ;  /* 0x0000bb004d007a20 */ /* 0x002fc80000410000 */
[----:B------:R1:W-:Y:S02]  /*2a20*/  MUFU.TANH R199, R0 ;  /* 0x0000000000c77308 */ /* 0x0003e40000002400 */
[----:B-1----:R-:W-:-:S06]  /*2a30*/  FMUL.FTZ R0, R78, c[0x0][0x2ec] ;  /* 0x0000bb004e007a20 */ /* 0x002fcc0000410000 */
[----:B------:R1:W-:Y:S02]  /*2a40*/  MUFU.TANH R187, R0 ;  /* 0x0000000000bb7308 */ /* 0x0003e40000002400 */
[----:B-1----:R-:W-:Y:S02]  /*2a50*/  FMUL.FTZ R0, R79, c[0x0][0x2ec] ;  /* 0x0000bb004f007a20 */ /* 0x002fe40000410000 */
[----:B------:R-:W-:Y:S01]  /*2a60*/  HMMA.16816.F32 R76, R24, R62, R48 ;  /* 0x0000003e184c723c */ /* 0x000fe20000001830 */
[----:B------:R-:W1:Y:S03]  /*2a70*/  LDSM.16.M88.4 R48, [R218+0x6000] ;  /* 0x00600000da30783b */ /* 0x000e660000000200 */
[----:B------:R2:W-:Y:S04]  /*2a80*/  MUFU.TANH R198, R0 ;  /* 0x0000000000c67308 */ /* 0x0005e80000002400 */
[----:B------:R-:W-:Y:S01]  /*2a90*/  HMMA.16816.F32 R60, R32, R56, R120 ;  /* 0x00000038203c723c */ /* 0x000fe20000001878 */
[----:B--2---:R-:W-:-:S04]  /*2aa0*/  FMUL.FTZ R0, R80, c[0x0][0x2ec] ;  /* 0x0000bb0050007a20 */ /* 0x004fc80000410000 */
[----:B------:R2:W1:Y:S02]  /*2ab0*/  MUFU.TANH R155, R0 ;  /* 0x00000000009b7308 */ /* 0x0004640000002400 */
[----:B--2---:R-:W-:Y:S01]  /*2ac0*/  FMUL.FTZ R0, R81, c[0x0][0x2ec] ;  /* 0x0000bb0051007a20 */ /* 0x004fe20000410000 */
[----:B-1----:R-:W-:Y:S05]  /*2ad0*/  HMMA.16816.F32 R88, R8, R48, R52 ;  /* 0x000000300858723c */ /* 0x002fea0000001834 */
[----:B------:R1:W-:Y:S03]  /*2ae0*/  MUFU.TANH R194, R0 ;  /* 0x0000000000c27308 */ /* 0x0003e60000002400 */
[----:B------:R-:W-:Y:S08]  /*2af0*/  HMMA.16816.F32 R52, R32, R58, R116 ;  /* 0x0000003a2034723c */ /* 0x000ff00000001874 */
[----:B------:R-:W-:Y:S01]  /*2b00*/  HMMA.16816.F32 R84, R36, R48, R68 ;  /* 0x000000302454723c */ /* 0x000fe20000001844 */
[----:B-1----:R-:W-:-:S04]  /*2b10*/  FMUL.FTZ R0, R82, c[0x0][0x2ec] ;  /* 0x0000bb0052007a20 */ /* 0x002fc80000410000 */
[----:B------:R1:W2:Y:S03]  /*2b20*/  MUFU.TANH R175, R0 ;  /* 0x0000000000af7308 */ /* 0x0002a60000002400 */
[----:B------:R-:W-:Y:S01]  /*2b30*/  HMMA.16816.F32 R68, R28, R58, R128 ;  /* 0x0000003a1c44723c */ /* 0x000fe20000001880 */
[----:B------:R-:W2:Y:S07]  /*2b40*/  LDSM.16.M88.4 R56, [R223+0x2000] ;  /* 0x00200000df38783b */ /* 0x000eae0000000200 */
[----:B------:R-:W-:Y:S01]  /*2b50*/  HMMA.16816.F32 R52, R24, R42, R52 ;  /* 0x0000002a1834723c */ /* 0x000fe20000001834 */
[----:B-1----:R-:W-:-:S07]  /*2b60*/  FMUL.FTZ R0, R83, c[0x0][0x2ec] ;  /* 0x0000bb0053007a20 */ /* 0x002fce0000410000 */
[----:B------:R-:W-:Y:S01]  /*2b70*/  HMMA.16816.F32 R80, R24, R40, R60 ;  /* 0x000000281850723c */ /* 0x000fe2000000183c */
[----:B------:R1:W-:Y:S07]  /*2b80*/  MUFU.TANH R185, R0 ;  /* 0x0000000000b97308 */ /* 0x0003ee0000002400 */
[-C--:B------:R-:W-:Y:S08]  /*2b90*/  HMMA.16816.F32 R60, R12, R66.reuse, RZ ;  /* 0x000000420c3c723c */ /* 0x080ff000000018ff */
[----:B------:R-:W-:Y:S01]  /*2ba0*/  HMMA.16816.F32 R64, R16, R66, RZ ;  /* 0x000000421040723c */ /* 0x000fe200000018ff */
[----:B-1----:R-:W-:-:S04]  /*2bb0*/  FMUL.FTZ R0, R76, c[0x0][0x2ec] ;  /* 0x0000bb004c007a20 */ /* 0x002fc80000410000 */
[----:B------:R1:W-:Y:S03]  /*2bc0*/  MUFU.TANH R176, R0 ;  /* 0x0000000000b07308 */ /* 0x0003e60000002400 */
[----:B--2---:R-:W-:Y:S08]  /*2bd0*/  HMMA.16816.F32 R84, R32, R56, R84 ;  /* 0x000000382054723c */ /* 0x004ff00000001854 */
[----:B------:R-:W-:Y:S01]  /*2be0*/  HMMA.16816.F32 R116, R8, R50, R60 ;  /* 0x000000320874723c */ /* 0x000fe2000000183c */
[----:B-1----:R-:W-:-:S04]  /*2bf0*/  FMUL.FTZ R0, R77, c[0x0][0x2ec] ;  /* 0x0000bb004d007a20 */ /* 0x002fc80000410000 */
[----:B------:R1:W-:Y:S03]  /*2c00*/  MUFU.TANH R188, R0 ;  /* 0x0000000000bc7308 */ /* 0x0003e60000002400 */
[----:B------:R-:W-:Y:S01]  /*2c10*/  HMMA.16816.F32 R108, R36, R50, R64 ;  /* 0x00000032246c723c */ /* 0x000fe20000001840 */
[----:B------:R-:W-:Y:S07]  /*2c20*/  LDSM.16.M88.4 R48, [R217+0x1800] ;  /* 0x00180000d930783b */ /* 0x000fee0000000200 */
[----:B------:R-:W-:Y:S01]  /*2c30*/  HMMA.16816.F32 R64, R20, R42, R68 ;  /* 0x0000002a1440723c */ /* 0x000fe20000001844 */
[----:B-1----:R-:W-:-:S07]  /*2c40*/  FMUL.FTZ R0, R78, c[0x0][0x2ec] ;  /* 0x0000bb004e007a20 */ /* 0x002fce0000410000 */
[----:B------:R-:W-:Y:S01]  /*2c50*/  HMMA.16816.F32 R88, R28, R56, R88 ;  /* 0x000000381c58723c */ /* 0x000fe20000001858 */
[----:B------:R1:W2:Y:S02]  /*2c60*/  MUFU.TANH R179, R0 ;  /* 0x0000000000b37308 */ /* 0x0002a40000002400 */
[----:B-1----:R-:W-:-:S05]  /*2c70*/  FMUL.FTZ R0, R79, c[0x0][0x2ec] ;  /* 0x0000bb004f007a20 */ /* 0x002fca0000410000 */
[----:B------:R-:W-:Y:S01]  /*2c80*/  HMMA.16816.F32 R76, R20, R40, R44 ;  /* 0x00000028144c723c */ /* 0x000fe2000000182c */
[----:B------:R-:W1:Y:S01]  /*2c90*/  LDSM.16.M88.4 R44, [R223+0x1800] ;  /* 0x00180000df2c783b */ /* 0x000e620000000200 */
[----:B------:R2:W-:Y:S03]  /*2ca0*/  MUFU.TANH R183, R0 ;  /* 0x0000000000b77308 */ /* 0x0005e60000002400 */
[----:B------:R-:W3:Y:S01]  /*2cb0*/  LDSM.16.M88.4 R40, [R212+0x7000] ;  /* 0x00700000d428783b */ /* 0x000ee20000000200 */
[----:B--2---:R-:W-:-:S04]  /*2cc0*/  FMUL.FTZ R0, R72, c[0x0][0x2ec] ;  /* 0x0000bb0048007a20 */ /* 0x004fc80000410000 */
[----:B------:R2:W1:Y:S02]  /*2cd0*/  MUFU.TANH R173, R0 ;  /* 0x0000000000ad7308 */ /* 0x0004640000002400 */
[----:B--2---:R-:W-:Y:S01]  /*2ce0*/  FMUL.FTZ R0, R73, c[0x0][0x2ec] ;  /* 0x0000bb0049007a20 */ /* 0x004fe20000410000 */
[----:B-1----:R-:W-:Y:S05]  /*2cf0*/  HMMA.16816.F32 R60, R32, R44, R104 ;  /* 0x0000002c203c723c */ /* 0x002fea0000001868 */
[----:B------:R1:W-:Y:S03]  /*2d00*/  MUFU.TANH R174, R0 ;  /* 0x0000000000ae7308 */ /* 0x0003e60000002400 */
[C---:B---3--:R-:W-:Y:S08]  /*2d10*/  HMMA.16816.F32 R120, R16.reuse, R40, RZ ;  /* 0x000000281078723c */ /* 0x048ff000000018ff */
[----:B------:R-:W-:Y:S01]  /*2d20*/  HMMA.16816.F32 R132, R16, R42, RZ ;  /* 0x0000002a1084723c */ /* 0x000fe200000018ff */
[----:B-1----:R-:W-:-:S04]  /*2d30*/  FMUL.FTZ R0, R74, c[0x0][0x2ec] ;  /* 0x0000bb004a007a20 */ /* 0x002fc80000410000 */
[----:B------:R1:W2:Y:S03]  /*2d40*/  MUFU.TANH R146, R0 ;  /* 0x0000000000927308 */ /* 0x0002a60000002400 */
[----:B------:R-:W-:Y:S01]  /*2d50*/  HMMA.16816.F32 R68, R24, R48, R60 ;  /* 0x000000301844723c */ /* 0x000fe2000000183c */
[----:B-1----:R-:W-:-:S07]  /*2d60*/  FMUL.FTZ R0, R75, c[0x0][0x2ec] ;  /* 0x0000bb004b007a20 */ /* 0x002fce0000410000 */
[----:B------:R-:W-:Y:S01]  /*2d70*/  HMMA.16816.F32 R72, R32, R46, R92 ;  /* 0x0000002e2048723c */ /* 0x000fe2000000185c */
[----:B------:R1:W-:Y:S02]  /*2d80*/  MUFU.TANH R170, R0 ;  /* 0x0000000000aa7308 */ /* 0x0003e40000002400 */
[----:B-1----:R-:W-:-:S06]  /*2d90*/  FMUL.FTZ R0, R80, c[0x0][0x2ec] ;  /* 0x0000bb0050007a20 */ /* 0x002fcc0000410000 */
[----:B------:R1:W-:Y:S02]  /*2da0*/  MUFU.TANH R152, R0 ;  /* 0x0000000000987308 */ /* 0x0003e40000002400 */
[----:B-1----:R-:W-:-:S06]  /*2db0*/  FMUL.FTZ R0, R81, c[0x0][0x2ec] ;  /* 0x0000bb0051007a20 */ /* 0x002fcc0000410000 */
[----:B------:R1:W-:Y:S02]  /*2dc0*/  MUFU.TANH R171, R0 ;  /* 0x0000000000ab7308 */ /* 0x0003e40000002400 */
[----:B-1----:R-:W-:-:S06]  /*2dd0*/  FMUL.FTZ R0, R82, c[0x0][0x2ec] ;  /* 0x0000bb0052007a20 */ /* 0x002fcc0000410000 */
[----:B------:R1:W3:Y:S02]  /*2de0*/  MUFU.TANH R149, R0 ;  /* 0x0000000000957308 */ /* 0x0002e40000002400 */
[----:B-1----:R-:W-:Y:S02]  /*2df0*/  FMUL.FTZ R0, R83, c[0x0][0x2ec] ;  /* 0x0000bb0053007a20 */ /* 0x002fe40000410000 */
[----:B------:R-:W-:Y:S04]  /*2e00*/  HMMA.16816.F32 R80, R28, R44, R100 ;  /* 0x0000002c1c50723c */ /* 0x000fe80000001864 */
[----:B------:R1:W-:Y:S04]  /*2e10*/  MUFU.TANH R148, R0 ;  /* 0x0000000000947308 */ /* 0x0003e80000002400 */
[----:B------:R-:W-:Y:S01]  /*2e20*/  HMMA.16816.F32 R100, R12, R42, RZ ;  /* 0x0000002a0c64723c */ /* 0x000fe200000018ff */
[----:B-1----:R-:W-:-:S04]  /*2e30*/  FMUL.FTZ R0, R76, c[0x0][0x2ec] ;  /* 0x0000bb004c007a20 */ /* 0x002fc80000410000 */
[----:B------:R1:W1:Y:S11]  /*2e40*/  MUFU.TANH R151, R0 ;  /* 0x0000000000977308 */ /* 0x0002760000002400 */
[----:B------:R-:W-:Y:S01]  /*2e50*/  HMMA.16816.F32 R60, R20, R48, R80 ;  /* 0x00000030143c723c */ /* 0x000fe20000001850 */
[----:B-1----:R-:W-:-:S04]  /*2e60*/  FMUL.FTZ R0, R77, c[0x0][0x2ec] ;  /* 0x0000bb004d007a20 */ /* 0x002fc80000410000 */
[----:B------:R1:W-:Y:S02]  /*2e70*/  MUFU.TANH R147, R0 ;  /* 0x0000000000937308 */ /* 0x0003e40000002400 */
[----:B-1----:R-:W-:-:S06]  /*2e80*/  FMUL.FTZ R0, R78, c[0x0][0x2ec] ;  /* 0x0000bb004e007a20 */ /* 0x002fcc0000410000 */
[----:B------:R1:W1:Y:S02]  /*2e90*/  MUFU.TANH R153, R0 ;  /* 0x0000000000997308 */ /* 0x0002640000002400 */
[----:B-1----:R-:W-:Y:S02]  /*2ea0*/  FMUL.FTZ R0, R79, c[0x0][0x2ec] ;  /* 0x0000bb004f007a20 */ /* 0x002fe40000410000 */
[----:B------:R-:W-:Y:S01]  /*2eb0*/  HMMA.16816.F32 R76, R28, R46, R96 ;  /* 0x0000002e1c4c723c */ /* 0x000fe20000001860 */
[----:B------:R-:W1:Y:S03]  /*2ec0*/  LDSM.16.M88.4 R44, [R212+0x6800] ;  /* 0x00680000d42c783b */ /* 0x000e660000000200 */
[----:B------:R2:W1:Y:S04]  /*2ed0*/  MUFU.TANH R150, R0 ;  /* 0x0000000000967308 */ /* 0x0004680000002400 */
[----:B------:R-:W-:Y:S01]  /*2ee0*/  HMMA.16816.F32 R96, R12, R40, RZ ;  /* 0x000000280c60723c */ /* 0x000fe200000018ff */
[----:B------:R-:W-:Y:S01]  /*2ef0*/  LDSM.16.M88.4 R40, [R218+0x6800] ;  /* 0x00680000da28783b */ /* 0x000fe20000000200 */
[----:B--2---:R-:W-:-:S04]  /*2f00*/  FMUL.FTZ R0, R52, c[0x0][0x2ec] ;  /* 0x0000bb0034007a20 */ /* 0x004fc80000410000 */
[----:B------:R2:W1:Y:S10]  /*2f10*/  MUFU.TANH R144, R0 ;  /* 0x0000000000907308 */ /* 0x0004740000002400 */
[----:B------:R-:W-:Y:S01]  /*2f20*/  HMMA.16816.F32 R76, R20, R50, R76 ;  /* 0x00000032144c723c */ /* 0x000fe2000000184c */
[----:B--2---:R-:W-:-:S07]  /*2f30*/  FMUL.FTZ R0, R53, c[0x0][0x2ec] ;  /* 0x0000bb0035007a20 */ /* 0x004fce0000410000 */
[-C--:B-1----:R-:W-:Y:S01]  /*2f40*/  HMMA.16816.F32 R80, R12, R46.reuse, RZ ;  /* 0x0000002e0c50723c */ /* 0x082fe200000018ff */
[----:B------:R1:W-:Y:S07]  /*2f50*/  MUFU.TANH R169, R0 ;  /* 0x0000000000a97308 */ /* 0x0003ee0000002400 */
[----:B------:R-:W-:Y:S01]  /*2f60*/  HMMA.16816.F32 R112, R16, R46, RZ ;  /* 0x0000002e1070723c */ /* 0x000fe200000018ff */
[----:B-1----:R-:W-:-:S04]  /*2f70*/  FMUL.FTZ R0, R54, c[0x0][0x2ec] ;  /* 0x0000bb0036007a20 */ /* 0x002fc80000410000 */
[----:B------:R1:W2:Y:S02]  /*2f80*/  MUFU.TANH R166, R0 ;  /* 0x0000000000a67308 */ /* 0x0002a40000002400 */
[----:B-1----:R-:W-:Y:S02]  /*2f90*/  FMUL.FTZ R0, R55, c[0x0][0x2ec] ;  /* 0x0000bb0037007a20 */ /* 0x002fe40000410000 */
[----:B------:R-:W1:Y:S04]  /*2fa0*/  LDSM.16.M88.4 R52, [R212+0x7800] ;  /* 0x00780000d434783b */ /* 0x000e680000000200 */
[----:B------:R2:W-:Y:S02]  /*2fb0*/  MUFU.TANH R167, R0 ;  /* 0x0000000000a77308 */ /* 0x0005e40000002400 */
[----:B--2---:R-:W-:-:S06]  /*2fc0*/  FMUL.FTZ R0, R64, c[0x0][0x2ec] ;  /* 0x0000bb0040007a20 */ /* 0x004fcc0000410000 */
[----:B------:R2:W1:Y:S02]  /*2fd0*/  MUFU.TANH R143, R0 ;  /* 0x00000000008f7308 */ /* 0x0004640000002400 */
[----:B--2---:R-:W-:Y:S01]  /*2fe0*/  FMUL.FTZ R0, R65, c[0x0][0x2ec] ;  /* 0x0000bb0041007a20 */ /* 0x004fe20000410000 */
[C---:B-1----:R-:W-:Y:S05]  /*2ff0*/  HMMA.16816.F32 R92, R12.reuse, R52, RZ ;  /* 0x000000340c5c723c */ /* 0x042fea00000018ff */
[----:B------:R1:W-:Y:S03]  /*3000*/  MUFU.TANH R165, R0 ;  /* 0x0000000000a57308 */ /* 0x0003e60000002400 */
[----:B------:R-:W-:Y:S08]  /*3010*/  HMMA.16816.F32 R104, R12, R54, RZ ;  /* 0x000000360c68723c */ /* 0x000ff000000018ff */
[----:B------:R-:W-:Y:S01]  /*3020*/  HMMA.16816.F32 R124, R16, R52, RZ ;  /* 0x00000034107c723c */ /* 0x000fe200000018ff */
[----:B-1----:R-:W-:-:S04]  /*3030*/  FMUL.FTZ R0, R66, c[0x0][0x2ec] ;  /* 0x0000bb0042007a20 */ /* 0x002fc80000410000 */
[----:B------:R1:W2:Y:S03]  /*3040*/  MUFU.TANH R145, R0 ;  /* 0x0000000000917308 */ /* 0x0002a60000002400 */
[----:B------:R-:W-:Y:S01]  /*3050*/  HMMA.16816.F32 R136, R16, R54, RZ ;  /* 0x000000361088723c */ /* 0x000fe200000018ff */
[----:B-1----:R-:W-:-:S07]  /*3060*/  FMUL.FTZ R0, R67, c[0x0][0x2ec] ;  /* 0x0000bb0043007a20 */ /* 0x002fce0000410000 */
[----:B------:R-:W-:Y:S01]  /*3070*/  HMMA.16816.F32 R64, R24, R50, R72 ;  /* 0x000000321840723c */ /* 0x000fe20000001848 */
[----:B------:R-:W1:Y:S01]  /*3080*/  LDSM.16.M88.4 R48, [R217+0x2000] ;  /* 0x00200000d930783b */ /* 0x000e620000000200 */
[----:B------:R2:W1:Y:S06]  /*3090*/  MUFU.TANH R142, R0 ;  /* 0x00000000008e7308 */ /* 0x00046c0000002400 */
[----:B------:R-:W-:Y:S08]  /*30a0*/  HMMA.16816.F32 R72, R12, R44, RZ ;  /* 0x0000002c0c48723c */ /* 0x000ff000000018ff */
[----:B------:R-:W-:Y:S01]  /*30b0*/  HMMA.16816.F32 R12, R28, R58, R116 ;  /* 0x0000003a1c0c723c */ /* 0x000fe20000001874 */
[----:B--2---:R-:W-:-:S04]  /*30c0*/  FMUL.FTZ R0, R68, c[0x0][0x2ec] ;  /* 0x0000bb0044007a20 */ /* 0x004fc80000410000 */
[----:B------:R2:W1:Y:S03]  /*30d0*/  MUFU.TANH R191, R0 ;  /* 0x0000000000bf7308 */ /* 0x0004660000002400 */
[----:B------:R-:W-:Y:S01]  /*30e0*/  HMMA.16816.F32 R56, R32, R58, R108 ;  /* 0x0000003a2038723c */ /* 0x000fe2000000186c */
[----:B--2---:R-:W-:-:S04]  /*30f0*/  FMUL.FTZ R0, R69, c[0x0][0x2ec] ;  /* 0x0000bb0045007a20 */ /* 0x004fc80000410000 */
[----:B------:R2:W-:Y:S02]  /*3100*/  MUFU.TANH R189, R0 ;  /* 0x0000000000bd7308 */ /* 0x0005e40000002400 */
[----:B--2---:R-:W-:-:S06]  /*3110*/  FMUL.FTZ R0, R70, c[0x0][0x2ec] ;  /* 0x0000bb0046007a20 */ /* 0x004fcc0000410000 */
[----:B------:R2:W1:Y:S02]  /*3120*/  MUFU.TANH R193, R0 ;  /* 0x0000000000c17308 */ /* 0x0004640000002400 */
[----:B--2---:R-:W-:Y:S02]  /*3130*/  FMUL.FTZ R0, R71, c[0x0][0x2ec] ;  /* 0x0000bb0047007a20 */ /* 0x004fe40000410000 */
[----:B------:R-:W-:Y:S04]  /*3140*/  HMMA.16816.F32 R68, R16, R44, RZ ;  /* 0x0000002c1044723c */ /* 0x000fe800000018ff */
[----:B------:R2:W2:Y:S04]  /*3150*/  MUFU.TANH R182, R0 ;  /* 0x0000000000b67308 */ /* 0x0004a80000002400 */
[-C--:B-1----:R-:W-:Y:S01]  /*3160*/  HMMA.16816.F32 R44, R24, R48.reuse, R84 ;  /* 0x00000030182c723c */ /* 0x082fe20000001854 */
[----:B------:R-:W1:Y:S07]  /*3170*/  LDSM.16.M88.4 R84, [R218+0x7800] ;  /* 0x00780000da54783b */ /* 0x000e6e0000000200 */
[----:B------:R-:W-:Y:S01]  /*3180*/  HMMA.16816.F32 R16, R20, R48, R88 ;  /* 0x000000301410723c */ /* 0x000fe20000001858 */
[----:B--2---:R-:W-:-:S04]  /*3190*/  FMUL.FTZ R0, R60, c[0x0][0x2ec] ;  /* 0x0000bb003c007a20 */ /* 0x004fc80000410000 */
[----:B------:R2:W-:Y:S03]  /*31a0*/  MUFU.TANH R192, R0 ;  /* 0x0000000000c07308 */ /* 0x0005e60000002400 */
[----:B------:R-:W-:Y:S08]  /*31b0*/  HMMA.16816.F32 R52, R36, R40, R68 ;  /* 0x000000282434723c */ /* 0x000ff00000001844 */
[----:B------:R-:W-:Y:S01]  /*31c0*/  HMMA.16816.F32 R68, R8, R42, R80 ;  /* 0x0000002a0844723c */ /* 0x000fe20000001850 */
[----:B--2---:R-:W-:-:S04]  /*31d0*/  FMUL.FTZ R0, R61, c[0x0][0x2ec] ;  /* 0x0000bb003d007a20 */ /* 0x004fc80000410000 */
[----:B------:R2:W2:Y:S03]  /*31e0*/  MUFU.TANH R184, R0 ;  /* 0x0000000000b87308 */ /* 0x0004a60000002400 */
[C---:B-1----:R-:W-:Y:S08]  /*31f0*/  HMMA.16816.F32 R92, R8.reuse, R84, R92 ;  /* 0x00000054085c723c */ /* 0x042ff0000000185c */
[----:B------:R-:W-:Y:S01]  /*3200*/  HMMA.16816.F32 R104, R8, R86, R104 ;  /* 0x000000560868723c */ /* 0x000fe20000001868 */
[----:B--2---:R-:W-:-:S04]  /*3210*/  FMUL.FTZ R0, R62, c[0x0][0x2ec] ;  /* 0x0000bb003e007a20 */ /* 0x004fc80000410000 */
[----:B------:R1:W-:Y:S02]  /*3220*/  MUFU.TANH R196, R0 ;  /* 0x0000000000c47308 */ /* 0x0003e40000002400 */
[----:B-1----:R-:W-:Y:S02]  /*3230*/  FMUL.FTZ R0, R63, c[0x0][0x2ec] ;  /* 0x0000bb003f007a20 */ /* 0x002fe40000410000 */
[----:B------:R-:W-:Y:S04]  /*3240*/  HMMA.16816.F32 R60, R8, R40, R72 ;  /* 0x00000028083c723c */ /* 0x000fe80000001848 */
[----:B------:R1:W2:Y:S04]  /*3250*/  MUFU.TANH R190, R0 ;  /* 0x0000000000be7308 */ /* 0x0002a80000002400 */
        /* <DEDUP_REMOVED lines=8> */
[-C--:B------:R-:W-:Y:S01]  /*32e0*/  HMMA.16816.F32 R64, R20, R50.reuse, R12 ;  /* 0x000000321440723c */ /* 0x080fe2000000180c */
[----:B------:R-:W1:Y:S03]  /*32f0*/  LDSM.16.M88.4 R12, [R223+0x2800] ;  /* 0x00280000df0c783b */ /* 0x000e660000000200 */
[----:B------:R2:W-:Y:S04]  /*3300*/  MUFU.TANH R164, R0 ;  /* 0x0000000000a47308 */ /* 0x0005e80000002400 */
[----:B------:R-:W-:Y:S01]  /*3310*/  HMMA.16816.F32 R48, R24, R50, R56 ;  /* 0x000000321830723c */ /* 0x000fe20000001838 */
[----:B--2---:R-:W-:-:S04]  /*3320*/  FMUL.FTZ R0, R76, c[0x0][0x2ec] ;  /* 0x0000bb004c007a20 */ /* 0x004fc80000410000 */
[----:B------:R2:W1:Y:S11]  /*3330*/  MUFU.TANH R180, R0 ;  /* 0x0000000000b47308 */ /* 0x0004760000002400 */
[----:B------:R-:W-:Y:S08]  /*3340*/  @!UPT UIADD3 URZ, URZ, URZ, URZ ;  /* 0x0000003f3f3ff290 */ /* 0x000ff0000fffe03f */
[----:B------:R-:W-:-:S04]  /*3350*/  FMUL.FTZ R3, R48, c[0x0][0x2ec] ;  /* 0x0000bb0030037a20 */ /* 0x000fc80000410000 */
[----:B------:R3:W-:Y:S01]  /*3360*/  MUFU.TANH R209, R3 ;  /* 0x0000000300d17308 */ /* 0x0007e20000002400 */
[----:B--2---:R-:W-:Y:S01]  /*3370*/  FMUL.FTZ R0, R77, c[0x0][0x2ec] ;  /* 0x0000bb004d007a20 */ /* 0x004fe20000410000 */
[C---:B-1----:R-:W-:Y:S06]  /*3380*/  HMMA.16816.F32 R52, R32.reuse, R12, R52 ;  /* 0x0000000c2034723c */ /* 0x042fec0000001834 */
[----:B------:R1:W-:Y:S02]  /*3390*/  MUFU.TANH R168, R0 ;  /* 0x0000000000a87308 */ /* 0x0003e40000002400 */
[----:B------:R-:W-:Y:S01]  /*33a0*/  HMMA.16816.F32 R40, R32, R14, R40 ;  /* 0x0000000e2028723c */ /* 0x000fe20000001828 */
[----:B---3--:R-:W-:-:S05]  /*33b0*/  FMUL.FTZ R3, R49, c[0x0][0x2ec] ;  /* 0x0000bb0031037a20 */ /* 0x008fca0000410000 */
[----:B------:R-:W-:Y:S01]  /*33c0*/  MUFU.TANH R205, R3 ;  /* 0x0000000300cd7308 */ /* 0x000fe20000002400 */
[----:B-1----:R-:W-:-:S07]  /*33d0*/  FMUL.FTZ R0, R78, c[0x0][0x2ec] ;  /* 0x0000bb004e007a20 */ /* 0x002fce0000410000 */
[----:B------:R1:W2:Y:S02]  /*33e0*/  MUFU.TANH R186, R0 ;  /* 0x0000000000ba7308 */ /* 0x0002a40000002400 */
[----:B-1----:R-:W-:Y:S02]  /*33f0*/  FMUL.FTZ R0, R79, c[0x0][0x2ec] ;  /* 0x0000bb004f007a20 */ /* 0x002fe40000410000 */
[----:B------:R-:W1:Y:S04]  /*3400*/  LDSM.16.M88.4 R76, [R218+0x7000] ;  /* 0x00700000da4c783b */ /* 0x000e680000000200 */
[----:B------:R3:W-:Y:S02]  /*3410*/  MUFU.TANH R177, R0 ;  /* 0x0000000000b17308 */ /* 0x0007e40000002400 */
[----:B---3--:R-:W-:-:S06]  /*3420*/  FMUL.FTZ R0, R44, c[0x0][0x2ec] ;  /* 0x0000bb002c007a20 */ /* 0x008fcc0000410000 */
[----:B------:R3:W-:Y:S02]  /*3430*/  MUFU.TANH R236, R0 ;  /* 0x0000000000ec7308 */ /* 0x0007e40000002400 */
[----:B---3--:R-:W-:Y:S01]  /*3440*/  FMUL.FTZ R0, R45, c[0x0][0x2ec] ;  /* 0x0000bb002d007a20 */ /* 0x008fe20000410000 */
[C---:B-1----:R-:W-:Y:S05]  /*3450*/  HMMA.16816.F32 R96, R8.reuse, R76, R96 ;  /* 0x0000004c0860723c */ /* 0x042fea0000001860 */
[----:B------:R1:W-:Y:S03]  /*3460*/  MUFU.TANH R211, R0 ;  /* 0x0000000000d37308 */ /* 0x0003e60000002400 */
[----:B------:R-:W-:Y:S07]  /*3470*/  HMMA.16816.F32 R100, R8, R78, R100 ;  /* 0x0000004e0864723c */ /* 0x000fee0000001864 */
[----:B------:R-:W-:-:S02]  /*3480*/  IMAD.SHL.U32 R8, R160, 0x2, RZ ;  /* 0x00000002a0087824 */ /* 0x000fc400078e00ff */
[----:B------:R-:W-:Y:S02]  /*3490*/  FMUL.FTZ R10, R65, c[0x0][0x2ec] ;  /* 0x0000bb00410a7a20 */ /* 0x000fe40000410000 */
[----:B-1----:R-:W-:Y:S01]  /*34a0*/  FMUL.FTZ R0, R46, c[0x0][0x2ec] ;  /* 0x0000bb002e007a20 */ /* 0x002fe20000410000 */
[----:B------:R-:W-:Y:S01]  /*34b0*/  LOP3.LUT R8, R8, 0x6, RZ, 0xc0, !PT ;  /* 0x0000000608087812 */ /* 0x000fe200078ec0ff */
[----:B------:R-:W-:Y:S08]  /*34c0*/  MUFU.TANH R163, R10 ;  /* 0x0000000a00a37308 */ /* 0x000ff00000002400 */
[----:B------:R1:W3:Y:S02]  /*34d0*/  MUFU.TANH R233, R0 ;  /* 0x0000000000e97308 */ /* 0x0002e40000002400 */
[----:B-1----:R-:W-:-:S02]  /*34e0*/  FMUL.FTZ R0, R47, c[0x0][0x2ec] ;  /* 0x0000bb002f007a20 */ /* 0x002fc40000410000 */
[----:B------:R-:W1:Y:S04]  /*34f0*/  LDSM.16.M88.4 R44, [R217+0x2800] ;  /* 0x00280000d92c783b */ /* 0x000e680000000200 */
[----:B------:R2:W-:Y:S02]  /*3500*/  MUFU.TANH R232, R0 ;  /* 0x0000000000e87308 */ /* 0x0005e40000002400 */
[----:B--2---:R-:W-:-:S06]  /*3510*/  FMUL.FTZ R0, R16, c[0x0][0x2ec] ;  /* 0x0000bb0010007a20 */ /* 0x004fcc0000410000 */
[----:B------:R2:W1:Y:S02]  /*3520*/  MUFU.TANH R239, R0 ;  /* 0x0000000000ef7308 */ /* 0x0004640000002400 */
[----:B--2---:R-:W-:Y:S01]  /*3530*/  FMUL.FTZ R0, R17, c[0x0][0x2ec] ;  /* 0x0000bb0011007a20 */ /* 0x004fe20000410000 */
[----:B-1----:R-:W-:Y:S05]  /*3540*/  HMMA.16816.F32 R52, R24, R44, R52 ;  /* 0x0000002c1834723c */ /* 0x002fea0000001834 */
[----:B------:R1:W-:Y:S02]  /*3550*/  MUFU.TANH R238, R0 ;  /* 0x0000000000ee7308 */ /* 0x0003e40000002400 */
[----:B-1----:R-:W-:-:S06]  /*3560*/  FMUL.FTZ R0, R18, c[0x0][0x2ec] ;  /* 0x0000bb0012007a20 */ /* 0x002fcc0000410000 */
[----:B------:R1:W2:Y:S02]  /*3570*/  MUFU.TANH R242, R0 ;  /* 0x0000000000f27308 */ /* 0x0002a40000002400 */
[----:B-1----:R-:W-:Y:S02]  /*3580*/  FMUL.FTZ R0, R19, c[0x0][0x2ec] ;  /* 0x0000bb0013007a20 */ /* 0x002fe40000410000 */
[----:B------:R-:W-:Y:S04]  /*3590*/  HMMA.16816.F32 R16, R28, R12, R60 ;  /* 0x0000000c1c10723c */ /* 0x000fe8000000183c */
[----:B------:R1:W1:Y:S03]  /*35a0*/  MUFU.TANH R243, R0 ;  /* 0x0000000000f37308 */ /* 0x0002660000002400 */
[----:B------:R-:W-:Y:S01]  /*35b0*/  FMUL.FTZ R12, R66, c[0x0][0x2ec] ;  /* 0x0000bb00420c7a20 */ /* 0x000fe20000410000 */
[----:B------:R-:W-:Y:S01]  /*35c0*/  HMMA.16816.F32 R60, R36, R78, R132 ;  /* 0x0000004e243c723c */ /* 0x000fe20000001884 */
[----:B-1----:R-:W-:Y:S01]  /*35d0*/  LOP3.LUT R0, R6, 0xffffffe0, RZ, 0xc0, !PT ;  /* 0xffffffe006007812 */ /* 0x002fe200078ec0ff */
[----:B------:R-:W-:-:S04]  /*35e0*/  FMUL.FTZ R6, R51, c[0x0][0x2ec] ;  /* 0x0000bb0033067a20 */ /* 0x000fc80000410000 */
[----:B------:R-:W-:-:S10]  /*35f0*/  IMAD.IADD R0, R160, 0x1, -R0 ;  /* 0x00000001a0007824 */ /* 0x000fd400078e0a00 */
[----:B------:R-:W-:Y:S01]  /*3600*/  HMMA.16816.F32 R56, R20, R44, R16 ;  /* 0x0000002c1438723c */ /* 0x000fe20000001810 */
[----:B------:R1:W1:Y:S01]  /*3610*/  MUFU.TANH R206, R6 ;  /* 0x0000000600ce7308 */ /* 0x0002620000002400 */
[----:B------:R-:W-:-:S04]  /*3620*/  SHF.R.S32.HI R5, RZ, 0x1f, R0 ;  /* 0x0000001fff057819 */ /* 0x000fc80000011400 */
[----:B------:R-:W-:Y:S01]  /*3630*/  LEA.HI R3, R5, R0, RZ, 0x2 ;  /* 0x0000000005037211 */ /* 0x000fe200078f10ff */
[----:B------:R-:W-:Y:S01]  /*3640*/  FMUL.FTZ R0, R50, c[0x0][0x2ec] ;  /* 0x0000bb0032007a20 */ /* 0x000fe20000410000 */
[----:B------:R-:W-:Y:S01]  /*3650*/  HMMA.16816.F32 R16, R28, R14, R68 ;  /* 0x0000000e1c10723c */ /* 0x000fe20000001844 */
[----:B------:R-:W-:Y:S01]  /*3660*/  IMAD.U32 R5, RZ, RZ, UR15 ;  /* 0x0000000fff057e24 */ /* 0x000fe2000f8e00ff */
[----:B------:R-:W-:Y:S01]  /*3670*/  SHF.R.S32.HI R161, RZ, 0x2, R3 ;  /* 0x00000002ffa17819 */ /* 0x000fe20000011403 */
[----:B------:R2:W2:Y:S01]  /*3680*/  MUFU.TANH R208, R0 ;  /* 0x0000000000d07308 */ /* 0x0004a20000002400 */
[----:B------:R-:W-:-:S03]  /*3690*/  IMAD.U32 R3, RZ, RZ, UR18 ;  /* 0x00000012ff037e24 */ /* 0x000fc6000f8e00ff */
[----:B------:R3:W-:Y:S01]  /*36a0*/  STL [R1+0xcc], R161 ;  /* 0x0000cca101007387 */ /* 0x0007e20000100800 */
[----:B------:R-:W-:Y:S01]  /*36b0*/  IMAD R3, R3, 0x80, R8 ;  /* 0x0000008003037824 */ /* 0x000fe200078e0208 */
[----:B------:R-:W-:Y:S01]  /*36c0*/  HMMA.16816.F32 R48, R36, R76, R120 ;  /* 0x0000004c2430723c */ /* 0x000fe20000001878 */
[----:B-1----:R-:W-:-:S04]  /*36d0*/  FMUL.FTZ R6, R64, c[0x0][0x2ec] ;  /* 0x0000bb0040067a20 */ /* 0x002fc80000410000 */
[----:B------:R1:W1:Y:S01]  /*36e0*/  MUFU.TANH R162, R6 ;  /* 0x0000000600a27308 */ /* 0x0002620000002400 */
[----:B--2---:R-:W-:-:S04]  /*36f0*/  LEA R0, R141, UR12, 0x4 ;  /* 0x0000000c8d007c11 */ /* 0x004fc8000f8e20ff */
[----:B------:R-:W-:-:S04]  /*3700*/  IADD3 R0, R0, 0x1, R161 ;  /* 0x0000000100007810 */ /* 0x000fc80007ffe0a1 */
[----:B------:R-:W-:Y:S01]  /*3710*/  IADD3 R5, R0, UR13, -R5 ;  /* 0x0000000d00057c10 */ /* 0x000fe2000fffe805 */
[----:B------:R-:W-:Y:S01]  /*3720*/  IMAD.IADD R0, R7, 0x1, R140 ;  /* 0x0000000107007824 */ /* 0x000fe200078e028c */
[----:B------:R-:W-:Y:S02]  /*3730*/  IADD3 R7, R3, 0x1, RZ ;  /* 0x0000000103077810 */ /* 0x000fe40007ffe0ff */
[----:B------:R-:W-:Y:S01]  /*3740*/  IADD3 R5, R5, c[0x0][0x2e8], RZ ;  /* 0x0000ba0005057a10 */ /* 0x000fe20007ffe0ff */
[----:B---3--:R2:W3:Y:S01]  /*3750*/  MUFU.TANH R161, R12 ;  /* 0x0000000c00a17308 */ /* 0x0084e20000002400 */
[----:B-1----:R-:W-:Y:S02]  /*3760*/  IADD3 R6, R3, 0x8, RZ ;  /* 0x0000000803067810 */ /* 0x002fe40007ffe0ff */
[C---:B------:R-:W-:Y:S02]  /*3770*/  IMNMX R9, R5.reuse, UR13, PT ;  /* 0x0000000d05097c17 */ /* 0x040fe4000b800200 */
[----:B------:R-:W-:-:S02]  /*3780*/  IADD3 R8, R5, 0x8, RZ ;  /* 0x0000000805087810 */ /* 0x000fc40007ffe0ff */
[C---:B------:R-:W-:Y:S02]  /*3790*/  IADD3 R11, R5.reuse, 0x40, RZ ;  /* 0x00000040050b7810 */ /* 0x040fe40007ffe0ff */
[----:B------:R-:W-:Y:S02]  /*37a0*/  IADD3 R5, R5, 0x48, RZ ;  /* 0x0000004805057810 */ /* 0x000fe40007ffe0ff */
[----:B------:R-:W-:Y:S02]  /*37b0*/  IMNMX R8, R8, UR13, PT ;  /* 0x0000000d08087c17 */ /* 0x000fe4000b800200 */
[----:B------:R-:W-:Y:S02]  /*37c0*/  IMNMX R11, R11, UR13, PT ;  /* 0x0000000d0b0b7c17 */ /* 0x000fe4000b800200 */
[----:B------:R-:W-:Y:S01]  /*37d0*/  IMNMX R10, R5, UR13, PT ;  /* 0x0000000d050a7c17 */ /* 0x000fe2000b800200 */
[----:B--2---:R-:W1:Y:S01]  /*37e0*/  LDSM.16.M88.4 R12, [R223+0x3000] ;  /* 0x00300000df0c783b */ /* 0x004e620000000200 */
[----:B------:R-:W-:Y:S01]  /*37f0*/  ISETP.GE.AND P3, PT, R7, R9, PT ;  /* 0x000000090700720c */ /* 0x000fe20003f66270 */
[----:B------:R-:W-:Y:S01]  /*3800*/  FMUL.FTZ R5, R67, c[0x0][0x2ec] ;  /* 0x0000bb0043057a20 */ /* 0x000fe20000410000 */
[----:B------:R-:W-:-:S02]  /*3810*/  ISETP.GE.AND P1, PT, R7, R8, PT ;  /* 0x000000080700720c */ /* 0x000fc40003f26270 */
[C---:B------:R-:W-:Y:S01]  /*3820*/  ISETP.GE.AND P0, PT, R7.reuse, R11, PT ;  /* 0x0000000b0700720c */ /* 0x040fe20003f06270 */
[----:B------:R-:W2:Y:S01]  /*3830*/  MUFU.TANH R160, R5 ;  /* 0x0000000500a07308 */ /* 0x000ea20000002400 */
[----:B------:R-:W-:Y:S01]  /*3840*/  ISETP.GE.AND P4, PT, R7, R10, PT ;  /* 0x0000000a0700720c */ /* 0x000fe20003f86270 */
[----:B------:R-:W-:Y:S01]  /*3850*/  FMUL.FTZ R7, R52, c[0x0][0x2ec] ;  /* 0x0000bb0034077a20 */ /* 0x000fe20000410000 */
[----:B------:R-:W-:Y:S02]  /*3860*/  FSEL R82, R207, -INF , !P3 ;  /* 0xff800000cf527808 */ /* 0x000fe40005800000 */
[----:B------:R-:W-:Y:S02]  /*3870*/  FSEL R111, R158, -INF , !P1 ;  /* 0xff8000009e6f7808 */ /* 0x000fe40004800000 */
[C---:B------:R-:W-:Y:S01]  /*3880*/  ISETP.GE.AND P2, PT, R6.reuse, R9, PT ;  /* 0x000000090600720c */ /* 0x040fe20003f46270 */
[----:B------:R2:W-:Y:S01]  /*3890*/  MUFU.TANH R158, R7 ;  /* 0x00000007009e7308 */ /* 0x0005e20000002400 */
[----:B------:R-:W-:-:S02]  /*38a0*/  ISETP.GE.AND P6, PT, R6, R8, PT ;  /* 0x000000080600720c */ /* 0x000fc40003fc6270 */
[C---:B------:R-:W-:Y:S02]  /*38b0*/  ISETP.GE.AND P5, PT, R6.reuse, R11, PT ;  /* 0x0000000b0600720c */ /* 0x040fe40003fa6270 */
[----:B------:R-:W-:Y:S02]  /*38c0*/  ISETP.GE.AND P3, PT, R6, R10, PT ;  /* 0x0000000a0600720c */ /* 0x000fe40003f66270 */
[----:B------:R-:W-:Y:S02]  /*38d0*/  IADD3 R6, R3, 0x9, RZ ;  /* 0x0000000903067810 */ /* 0x000fe40007ffe0ff */
[----:B----4-:R-:W-:Y:S02]  /*38e0*/  FSEL R115, R204, -INF , !P0 ;  /* 0xff800000cc737808 */ /* 0x010fe40004000000 */
[----:B-----5:R-:W-:Y:S02]  /*38f0*/  FSEL R128, R202, -INF , !P4 ;  /* 0xff800000ca807808 */ /* 0x020fe40006000000 */
[----:B------:R-:W-:-:S02]  /*3900*/  FSEL R88, R159, -INF , !P2 ;  /* 0xff8000009f587808 */ /* 0x000fc40005000000 */
[C---:B------:R-:W-:Y:S01]  /*3910*/  ISETP.GE.AND P1, PT, R6.reuse, R9, PT ;  /* 0x000000090600720c */ /* 0x040fe20003f26270 */
[----:B--2---:R-:W-:Y:S01]  /*3920*/  FMUL.FTZ R7, R53, c[0x0][0x2ec] ;  /* 0x0000bb0035077a20 */ /* 0x004fe20000410000 */
[C---:B------:R-:W-:Y:S02]  /*3930*/  ISETP.GE.AND P0, PT, R6.reuse, R8, PT ;  /* 0x000000080600720c */ /* 0x040fe40003f06270 */
[C---:B------:R-:W-:Y:S01]  /*3940*/  ISETP.GE.AND P4, PT, R6.reuse, R11, PT ;  /* 0x0000000b0600720c */ /* 0x040fe20003f86270 */
[----:B------:R2:W4:Y:S01]  /*3950*/  MUFU.TANH R159, R7 ;  /* 0x00000007009f7308 */ /* 0x0005220000002400 */
[----:B------:R-:W-:Y:S01]  /*3960*/  ISETP.GE.AND P2, PT, R6, R10, PT ;  /* 0x0000000a0600720c */ /* 0x000fe20003f46270 */
[----:B------:R-:W-:Y:S01]  /*3970*/  FMUL.FTZ R6, R54, c[0x0][0x2ec] ;  /* 0x0000bb0036067a20 */ /* 0x000fe20000410000 */
[----:B------:R-:W-:Y:S02]  /*3980*/  IADD3 R5, R3, 0x10, RZ ;  /* 0x0000001003057810 */ /* 0x000fe40007ffe0ff */
[----:B------:R-:W-:-:S02]  /*3990*/  FSEL R114, R157, -INF , !P6 ;  /* 0xff8000009d727808 */ /* 0x000fc40007000000 */
[----:B------:R-:W-:Y:S01]  /*39a0*/  ISETP.GE.AND P6, PT, R5, R9, PT ;  /* 0x000000090500720c */ /* 0x000fe20003fc6270 */
[----:B------:R5:W-:Y:S01]  /*39b0*/  MUFU.TANH R157, R6 ;  /* 0x00000006009d7308 */ /* 0x000be20000002400 */
[----:B------:R-:W-:Y:S02]  /*39c0*/  FSEL R116, R156, -INF , !P5 ;  /* 0xff8000009c747808 */ /* 0x000fe40006800000 */
[----:B------:R-:W-:Y:S02]  /*39d0*/  FSEL R130, R154, -INF , !P3 ;  /* 0xff8000009a827808 */ /* 0x000fe40005800000 */
[----:B------:R-:W-:Y:S02]  /*39e0*/  FSEL R110, R201, -INF , !P0 ;  /* 0xff800000c96e7808 */ /* 0x000fe40004000000 */
[----:B------:R-:W-:Y:S01]  /*39f0*/  FSEL R113, R200, -INF , !P4 ;  /* 0xff800000c8717808 */ /* 0x000fe20006000000 */
[----:B--2---:R-:W-:Y:S01]  /*3a00*/  FMUL.FTZ R7, R55, c[0x0][0x2ec] ;  /* 0x0000bb0037077a20 */ /* 0x004fe20000410000 */
[----:B------:R-:W-:Y:S01]  /*3a10*/  FSEL R129, R197, -INF , !P2 ;  /* 0xff800000c5817808 */ /* 0x000fe20005000000 */
[----:B------:R-:W-:Y:S01]  /*3a20*/  HMMA.16816.F32 R52, R24, R46, R40 ;  /* 0x0000002e1834723c */ /* 0x000fe20000001828 */
[----:B------:R-:W2:Y:S01]  /*3a30*/  LDSM.16.M88.4 R40, [R217+0x3000] ;  /* 0x00300000d928783b */ /* 0x000ea20000000200 */
[----:B------:R-:W-:Y:S01]  /*3a40*/  FSEL R81, R195, -INF , !P6 ;  /* 0xff800000c3517808 */ /* 0x000fe20007000000 */
[----:B------:R1:W1:Y:S01]  /*3a50*/  MUFU.TANH R156, R7 ;  /* 0x00000007009c7308 */ /* 0x0002620000002400 */
[----:B------:R-:W-:-:S02]  /*3a60*/  ISETP.GE.AND P3, PT, R5, R11, PT ;  /* 0x0000000b0500720c */ /* 0x000fc40003f66270 */
[----:B-----5:R-:W-:Y:S02]  /*3a70*/  IADD3 R6, R3, 0x11, RZ ;  /* 0x0000001103067810 */ /* 0x020fe40007ffe0ff */
[----:B------:R-:W-:Y:S02]  /*3a80*/  FSEL R112, R155, -INF , !P3 ;  /* 0xff8000009b707808 */ /* 0x000fe40005800000 */
[C---:B------:R-:W-:Y:S02]  /*3a90*/  ISETP.GE.AND P0, PT, R6.reuse, R9, PT ;  /* 0x000000090600720c */ /* 0x040fe40003f06270 */
[C---:B------:R-:W-:Y:S02]  /*3aa0*/  ISETP.GE.AND P4, PT, R6.reuse, R8, PT ;  /* 0x000000080600720c */ /* 0x040fe40003f86270 */
[C---:B------:R-:W-:Y:S02]  /*3ab0*/  ISETP.GE.AND P2, PT, R6.reuse, R11, PT ;  /* 0x0000000b0600720c */ /* 0x040fe40003f46270 */
[----:B------:R-:W-:Y:S01]  /*3ac0*/  ISETP.GE.AND P6, PT, R6, R10, PT ;  /* 0x0000000a0600720c */ /* 0x000fe20003fc6270 */
[----:B------:R-:W-:Y:S01]  /*3ad0*/  FMUL.FTZ R6, R57, c[0x0][0x2ec] ;  /* 0x0000bb0039067a20 */ /* 0x000fe20000410000 */
[----:B------:R-:W-:Y:S01]  /*3ae0*/  FSEL R83, R203, -INF , !P1 ;  /* 0xff800000cb537808 */ /* 0x000fe20004800000 */
[----:B-1----:R-:W-:Y:S01]  /*3af0*/  FMUL.FTZ R7, R56, c[0x0][0x2ec] ;  /* 0x0000bb0038077a20 */ /* 0x002fe20000410000 */
[C---:B------:R-:W-:Y:S01]  /*3b00*/  ISETP.GE.AND P5, PT, R5.reuse, R8, PT ;  /* 0x000000080500720c */ /* 0x040fe20003fa6270 */
[----:B------:R1:W-:Y:S01]  /*3b10*/  MUFU.TANH R155, R6 ;  /* 0x00000006009b7308 */ /* 0x0003e20000002400 */
[----:B------:R-:W-:-:S02]  /*3b20*/  ISETP.GE.AND P1, PT, R5, R10, PT ;  /* 0x0000000a0500720c */ /* 0x000fc40003f26270 */
[----:B------:R-:W-:Y:S02]  /*3b30*/  IADD3 R5, R3, 0x18, RZ ;  /* 0x0000001803057810 */ /* 0x000fe40007ffe0ff */
[----:B------:R-:W-:Y:S02]  /*3b40*/  FSEL R109, R187, -INF , !P5 ;  /* 0xff800000bb6d7808 */ /* 0x000fe40006800000 */
[----:B------:R-:W-:Y:S01]  /*3b50*/  FSEL R117, R175, -INF , !P1 ;  /* 0xff800000af757808 */ /* 0x000fe20004800000 */
[----:B------:R5:W2:Y:S01]  /*3b60*/  MUFU.TANH R154, R7 ;  /* 0x00000007009a7308 */ /* 0x000aa20000002400 */
[----:B------:R-:W-:Y:S02]  /*3b70*/  FSEL R80, R199, -INF , !P0 ;  /* 0xff800000c7507808 */ /* 0x000fe40004000000 */
[C---:B------:R-:W-:Y:S02]  /*3b80*/  ISETP.GE.AND P5, PT, R5.reuse, R9, PT ;  /* 0x000000090500720c */ /* 0x040fe40003fa6270 */
[----:B------:R-:W-:-:S02]  /*3b90*/  ISETP.GE.AND P3, PT, R5, R8, PT ;  /* 0x000000080500720c */ /* 0x000fc40003f66270 */
[----:B------:R-:W-:Y:S01]  /*3ba0*/  ISETP.GE.AND P1, PT, R5, R11, PT ;  /* 0x0000000b0500720c */ /* 0x000fe20003f26270 */
[----:B-1----:R-:W-:Y:S01]  /*3bb0*/  FMUL.FTZ R6, R59, c[0x0][0x2ec] ;  /* 0x0000bb003b067a20 */ /* 0x002fe20000410000 */
[----:B------:R-:W-:Y:S02]  /*3bc0*/  ISETP.GE.AND P0, PT, R5, R10, PT ;  /* 0x0000000a0500720c */ /* 0x000fe40003f06270 */
[----:B------:R-:W-:Y:S01]  /*3bd0*/  IADD3 R5, R3, 0x19, RZ ;  /* 0x0000001903057810 */ /* 0x000fe20007ffe0ff */
[----:B------:R1:W-:Y:S01]  /*3be0*/  MUFU.TANH R140, R6 ;  /* 0x00000006008c7308 */ /* 0x0003e20000002400 */
[----:B------:R-:W-:Y:S02]  /*3bf0*/  FSEL R89, R198, -INF , !P4 ;  /* 0xff800000c6597808 */ /* 0x000fe40006000000 */
[----:B------:R-:W-:Y:S01]  /*3c00*/  ISETP.GE.AND P4, PT, R5, R9, PT ;  /* 0x000000090500720c */ /* 0x000fe20003f86270 */
[----:B-----5:R-:W-:Y:S01]  /*3c10*/  FMUL.FTZ R7, R58, c[0x0][0x2ec] ;  /* 0x0000bb003a077a20 */ /* 0x020fe20000410000 */
[----:B------:R-:W-:Y:S01]  /*3c20*/  FSEL R77, R179, -INF , !P3 ;  /* 0xff800000b34d7808 */ /* 0x000fe20005800000 */
[----:B------:R-:W-:Y:S01]  /*3c30*/  HMMA.16816.F32 R56, R20, R46, R16 ;  /* 0x0000002e1438723c */ /* 0x000fe20000001810 */
[----:B------:R-:W-:Y:S01]  /*3c40*/  FSEL R90, R173, -INF , !P1 ;  /* 0xff800000ad5a7808 */ /* 0x000fe20004800000 */
[----:B------:R5:W2:Y:S01]  /*3c50*/  MUFU.TANH R123, R7 ;  /* 0x00000007007b7308 */ /* 0x000aa20000002400 */
[----:B------:R-:W-:-:S02]  /*3c60*/  FSEL R119, R146, -INF , !P0 ;  /* 0xff80000092777808 */ /* 0x000fc40004000000 */
[----:B------:R-:W-:Y:S02]  /*3c70*/  FSEL R71, R188, -INF , !P4 ;  /* 0xff800000bc477808 */ /* 0x000fe40006000000 */
[----:B------:R-:W-:Y:S01]  /*3c80*/  FSEL R108, R194, -INF , !P2 ;  /* 0xff800000c26c7808 */ /* 0x000fe20005000000 */
[-C--:B------:R-:W-:Y:S01]  /*3c90*/  HMMA.16816.F32 R16, R32, R12.reuse, R48 ;  /* 0x0000000c2010723c */ /* 0x080fe20000001830 */
[----:B------:R-:W-:Y:S02]  /*3ca0*/  FSEL R120, R185, -INF , !P6 ;  /* 0xff800000b9787808 */ /* 0x000fe40007000000 */
[----:B-1----:R-:W-:Y:S02]  /*3cb0*/  IADD3 R6, R3, 0x20, RZ ;  /* 0x0000002003067810 */ /* 0x002fe40007ffe0ff */
[----:B------:R-:W-:Y:S02]  /*3cc0*/  FSEL R75, R176, -INF , !P5 ;  /* 0xff800000b04b7808 */ /* 0x000fe40006800000 */
[C---:B------:R-:W-:Y:S01]  /*3cd0*/  ISETP.GE.AND P3, PT, R6.reuse, R9, PT ;  /* 0x000000090600720c */ /* 0x040fe20003f66270 */
[----:B------:R-:W-:Y:S01]  /*3ce0*/  HMMA.16816.F32 R44, R28, R12, R96 ;  /* 0x0000000c1c2c723c */ /* 0x000fe20000001860 */
[----:B------:R-:W-:Y:S01]  /*3cf0*/  ISETP.GE.AND P1, PT, R6, R8, PT ;  /* 0x000000080600720c */ /* 0x000fe20003f26270 */
[----:B-----5:R-:W-:Y:S01]  /*3d00*/  FMUL.FTZ R7, R52, c[0x0][0x2ec] ;  /* 0x0000bb0034077a20 */ /* 0x020fe20000410000 */
[----:B------:R-:W-:-:S02]  /*3d10*/  ISETP.GE.AND P0, PT, R6, R11, PT ;  /* 0x0000000b0600720c */ /* 0x000fc40003f06270 */
[----:B------:R-:W-:Y:S01]  /*3d20*/  ISETP.GE.AND P4, PT, R6, R10, PT ;  /* 0x0000000a0600720c */ /* 0x000fe20003f86270 */
[----:B------:R1:W5:Y:S01]  /*3d30*/  MUFU.TANH R122, R7 ;  /* 0x00000007007a7308 */ /* 0x0003620000002400 */
[----:B------:R-:W-:Y:S01]  /*3d40*/  FMUL.FTZ R6, R54, c[0x0][0x2ec] ;  /* 0x0000bb0036067a20 */ /* 0x000fe20000410000 */
[C---:B------:R-:W-:Y:S01]  /*3d50*/  HMMA.16816.F32 R48, R36.reuse, R84, R124 ;  /* 0x000000542430723c */ /* 0x040fe2000000187c */
[C---:B------:R-:W-:Y:S02]  /*3d60*/  ISETP.GE.AND P2, PT, R5.reuse, R8, PT ;  /* 0x000000080500720c */ /* 0x040fe40003f46270 */
[C---:B------:R-:W-:Y:S02]  /*3d70*/  ISETP.GE.AND P6, PT, R5.reuse, R11, PT ;  /* 0x0000000b0500720c */ /* 0x040fe40003fc6270 */
[----:B------:R-:W-:Y:S01]  /*3d80*/  ISETP.GE.AND P5, PT, R5, R10, PT ;  /* 0x0000000a0500720c */ /* 0x000fe20003fa6270 */
[----:B------:R3:W3:Y:S01]  /*3d90*/  MUFU.TANH R121, R6 ;  /* 0x0000000600797308 */ /* 0x0006e20000002400 */
[----:B------:R-:W-:Y:S01]  /*3da0*/  IADD3 R5, R3, 0x21, RZ ;  /* 0x0000002103057810 */ /* 0x000fe20007ffe0ff */
[----:B------:R-:W-:Y:S01]  /*3db0*/  HMMA.16816.F32 R36, R36, R86, R136 ;  /* 0x000000562424723c */ /* 0x000fe20000001888 */
[----:B------:R-:W-:-:S02]  /*3dc0*/  FSEL R76, R183, -INF , !P2 ;  /* 0xff800000b74c7808 */ /* 0x000fc40005000000 */
[----:B------:R-:W-:Y:S02]  /*3dd0*/  ISETP.GE.AND P2, PT, R5, R9, PT ;  /* 0x000000090500720c */ /* 0x000fe40003f46270 */
[----:B------:R-:W-:Y:S01]  /*3de0*/  FSEL R149, R149, -INF , !P1 ;  /* 0xff80000095957808 */ /* 0x000fe20004800000 */
[----:B-1----:R-:W-:Y:S01]  /*3df0*/  FMUL.FTZ R7, R53, c[0x0][0x2ec] ;  /* 0x0000bb0035077a20 */ /* 0x002fe20000410000 */
[----:B------:R-:W-:Y:S01]  /*3e00*/  FSEL R151, R151, -INF , !P0 ;  /* 0xff80000097977808 */ /* 0x000fe20004000000 */
[----:B--2---:R-:W-:Y:S01]  /*3e10*/  HMMA.16816.F32 R64, R20, R40, R44 ;  /* 0x000000281440723c */ /* 0x004fe2000000182c */
[----:B------:R-:W-:Y:S01]  /*3e20*/  LDSM.16.M88.4 R44, [R217+0x3800] ;  /* 0x00380000d92c783b */ /* 0x000fe20000000200 */
[----:B------:R1:W-:Y:S01]  /*3e30*/  MUFU.TANH R131, R7 ;  /* 0x0000000700837308 */ /* 0x0003e20000002400 */
[----:B------:R-:W-:Y:S02]  /*3e40*/  FSEL R153, R153, -INF , !P4 ;  /* 0xff80000099997808 */ /* 0x000fe40006000000 */
[----:B------:R-:W-:-:S02]  /*3e50*/  FSEL R146, R171, -INF , !P2 ;  /* 0xff800000ab927808 */ /* 0x000fc40005000000 */
[----:B---3--:R-:W-:Y:S02]  /*3e60*/  IADD3 R6, R3, 0x28, RZ ;  /* 0x0000002803067810 */ /* 0x008fe40007ffe0ff */
[----:B------:R-:W-:Y:S02]  /*3e70*/  FSEL R91, R174, -INF , !P6 ;  /* 0xff800000ae5b7808 */ /* 0x000fe40007000000 */
[C---:B------:R-:W-:Y:S02]  /*3e80*/  ISETP.GE.AND P1, PT, R6.reuse, R9, PT ;  /* 0x000000090600720c */ /* 0x040fe40003f26270 */
[C---:B------:R-:W-:Y:S02]  /*3e90*/  ISETP.GE.AND P0, PT, R6.reuse, R8, PT ;  /* 0x000000080600720c */ /* 0x040fe40003f06270 */
[C---:B------:R-:W-:Y:S02]  /*3ea0*/  ISETP.GE.AND P4, PT, R6.reuse, R11, PT ;  /* 0x0000000b0600720c */ /* 0x040fe40003f86270 */
[----:B------:R-:W-:Y:S01]  /*3eb0*/  ISETP.GE.AND P2, PT, R6, R10, PT ;  /* 0x0000000a0600720c */ /* 0x000fe20003f46270 */
[----:B-1----:R-:W-:Y:S01]  /*3ec0*/  FMUL.FTZ R7, R55, c[0x0][0x2ec] ;  /* 0x0000bb0037077a20 */ /* 0x002fe20000410000 */
[----:B------:R-:W-:Y:S01]  /*3ed0*/  FSEL R118, R170, -INF , !P5 ;  /* 0xff800000aa767808 */ /* 0x000fe20006800000 */
[----:B------:R-:W-:Y:S01]  /*3ee0*/  HMMA.16816.F32 R52, R24, R40, R16 ;  /* 0x000000281834723c */ /* 0x000fe20000001810 */
[----:B------:R-:W1:Y:S01]  /*3ef0*/  LDSM.16.M88.4 R16, [R223+0x3800] ;  /* 0x00380000df10783b */ /* 0x000e620000000200 */
[----:B------:R-:W-:Y:S01]  /*3f00*/  FMUL.FTZ R6, R57, c[0x0][0x2ec] ;  /* 0x0000bb0039067a20 */ /* 0x000fe20000410000 */
[----:B------:R-:W-:Y:S01]  /*3f10*/  FSEL R152, R152, -INF , !P3 ;  /* 0xff80000098987808 */ /* 0x000fe20005800000 */
[----:B------:R2:W-:Y:S01]  /*3f20*/  MUFU.TANH R98, R7 ;  /* 0x0000000700627308 */ /* 0x0005e20000002400 */
[----:B------:R-:W-:Y:S01]  /*3f30*/  ISETP.GE.AND P6, PT, R5, R8, PT ;  /* 0x000000080500720c */ /* 0x000fe20003fc6270 */
[----:B------:R-:W-:-:S04]  /*3f40*/  DEPBAR.LE SB0, 0x0 ;  /* 0x000080000000791a */ /* 0x000fc80000000000 */
[C---:B------:R-:W-:Y:S02]  /*3f50*/  ISETP.GE.AND P5, PT, R5.reuse, R11, PT ;  /* 0x0000000b0500720c */ /* 0x040fe40003fa6270 */
[----:B------:R-:W-:Y:S01]  /*3f60*/  ISETP.GE.AND P3, PT, R5, R10, PT ;  /* 0x0000000a0500720c */ /* 0x000fe20003f66270 */
[----:B------:R3:W-:Y:S01]  /*3f70*/  MUFU.TANH R97, R6 ;  /* 0x0000000600617308 */ /* 0x0007e20000002400 */
[----:B------:R-:W-:Y:S02]  /*3f80*/  IADD3 R5, R3, 0x29, RZ ;  /* 0x0000002903057810 */ /* 0x000fe40007ffe0ff */
[----:B------:R-:W-:Y:S02]  /*3f90*/  FSEL R148, R148, -INF , !P6 ;  /* 0xff80000094947808 */ /* 0x000fe40007000000 */
[----:B------:R-:W-:Y:S01]  /*3fa0*/  FSEL R147, R147, -INF , !P5 ;  /* 0xff80000093937808 */ /* 0x000fe20006800000 */
[----:B--2---:R-:W-:Y:S01]  /*3fb0*/  FMUL.FTZ R7, R56, c[0x0][0x2ec] ;  /* 0x0000bb0038077a20 */ /* 0x004fe20000410000 */
[----:B------:R-:W-:-:S02]  /*3fc0*/  FSEL R150, R150, -INF , !P3 ;  /* 0xff80000096967808 */ /* 0x000fc40005800000 */
[----:B------:R-:W-:Y:S01]  /*3fd0*/  FSEL R144, R144, -INF , !P1 ;  /* 0xff80000090907808 */ /* 0x000fe20004800000 */
[----:B------:R2:W1:Y:S01]  /*3fe0*/  MUFU.TANH R96, R7 ;  /* 0x0000000700607308 */ /* 0x0004620000002400 */
[C---:B------:R-:W-:Y:S02]  /*3ff0*/  ISETP.GE.AND P6, PT, R5.reuse, R9, PT ;  /* 0x000000090500720c */ /* 0x040fe40003fc6270 */
[C---:B------:R-:W-:Y:S01]  /*4000*/  ISETP.GE.AND P5, PT, R5.reuse, R8, PT ;  /* 0x000000080500720c */ /* 0x040fe20003fa6270 */
[----:B---3--:R-:W-:Y:S01]  /*4010*/  FMUL.FTZ R6, R58, c[0x0][0x2ec] ;  /* 0x0000bb003a067a20 */ /* 0x008fe20000410000 */
[C---:B------:R-:W-:Y:S02]  /*4020*/  ISETP.GE.AND P3, PT, R5.reuse, R11, PT ;  /* 0x0000000b0500720c */ /* 0x040fe40003f66270 */
[----:B------:R-:W-:Y:S01]  /*4030*/  ISETP.GE.AND P1, PT, R5, R10, PT ;  /* 0x0000000a0500720c */ /* 0x000fe20003f26270 */
[----:B------:R3:W3:Y:S01]  /*4040*/  MUFU.TANH R74, R6 ;  /* 0x00000006004a7308 */ /* 0x0006e20000002400 */
[----:B------:R-:W-:-:S02]  /*4050*/  IADD3 R5, R3, 0x30, RZ ;  /* 0x0000003003057810 */ /* 0x000fc40007ffe0ff */
[----:B------:R-:W-:Y:S02]  /*4060*/  FSEL R141, R166, -INF , !P0 ;  /* 0xff800000a68d7808 */ /* 0x000fe40004000000 */
[----:B------:R-:W-:Y:S01]  /*4070*/  ISETP.GE.AND P0, PT, R5, R9, PT ;  /* 0x000000090500720c */ /* 0x000fe20003f06270 */
[----:B--2---:R-:W-:Y:S01]  /*4080*/  FMUL.FTZ R7, R52, c[0x0][0x2ec] ;  /* 0x0000bb0034077a20 */ /* 0x004fe20000410000 */
[-C--:B-1----:R-:W-:Y:S01]  /*4090*/  HMMA.16816.F32 R48, R32, R16.reuse, R48 ;  /* 0x000000102030723c */ /* 0x082fe20000001830 */
[----:B------:R-:W-:Y:S02]  /*40a0*/  FSEL R143, R143, -INF , !P4 ;  /* 0xff8000008f8f7808 */ /* 0x000fe40006000000 */
[----:B------:R1:W-:Y:S01]  /*40b0*/  MUFU.TANH R73, R7 ;  /* 0x0000000700497308 */ /* 0x0003e20000002400 */
[----:B------:R-:W-:Y:S02]  /*40c0*/  FSEL R145, R145, -INF , !P2 ;  /* 0xff80000091917808 */ /* 0x000fe40005000000 */
[----:B------:R-:W-:Y:S01]  /*40d0*/  FSEL R127, R169, -INF , !P6 ;  /* 0xff800000a97f7808 */ /* 0x000fe20007000000 */
[----:B---3--:R-:W-:Y:S01]  /*40e0*/  FMUL.FTZ R6, R59, c[0x0][0x2ec] ;  /* 0x0000bb003b067a20 */ /* 0x008fe20000410000 */
[----:B------:R-:W-:Y:S01]  /*40f0*/  FSEL R124, R167, -INF , !P5 ;  /* 0xff800000a77c7808 */ /* 0x000fe20006800000 */
[----:B------:R-:W-:Y:S01]  /*4100*/  HMMA.16816.F32 R56, R28, R16, R92 ;  /* 0x000000101c38723c */ /* 0x000fe2000000185c */
[----:B------:R-:W-:Y:S01]  /*4110*/  FSEL R125, R165, -INF , !P3 ;  /* 0xff800000a57d7808 */ /* 0x000fe20005800000 */
[----:B------:R2:W3:Y:S01]  /*4120*/  MUFU.TANH R85, R6 ;  /* 0x0000000600557308 */ /* 0x0004e20000002400 */
[----:B------:R-:W-:-:S02]  /*4130*/  FSEL R142, R142, -INF , !P1 ;  /* 0xff8000008e8e7808 */ /* 0x000fc40004800000 */
[----:B------:R-:W-:Y:S01]  /*4140*/  FSEL R191, R191, -INF , !P0 ;  /* 0xff800000bfbf7808 */ /* 0x000fe20004000000 */
[----:B------:R-:W-:Y:S01]  /*4150*/  BAR.SYNC.DEFER_BLOCKING 0x0 ;  /* 0x0000000000007b1d */ /* 0x000fe20000010000 */
[----:B------:R-:W-:Y:S01]  /*4160*/  ISETP.GE.AND P4, PT, R5, R8, PT ;  /* 0x000000080500720c */ /* 0x000fe20003f86270 */
[----:B-1----:R-:W-:Y:S01]  /*4170*/  FMUL.FTZ R7, R53, c[0x0][0x2ec] ;  /* 0x0000bb0035077a20 */ /* 0x002fe20000410000 */
[C---:B------:R-:W-:Y:S02]  /*4180*/  ISETP.GE.AND P2, PT, R5.reuse, R11, PT ;  /* 0x0000000b0500720c */ /* 0x040fe40003f46270 */
[----:B------:R-:W-:Y:S01]  /*4190*/  ISETP.GE.AND P6, PT, R5, R10, PT ;  /* 0x0000000a0500720c */ /* 0x000fe20003fc6270 */
[----:B------:R1:W-:Y:S01]  /*41a0*/  MUFU.TANH R84, R7 ;  /* 0x0000000700547308 */ /* 0x0003e20000002400 */
[----:B------:R-:W-:Y:S02]  /*41b0*/  IADD3 R5, R3, 0x38, RZ ;  /* 0x0000003803057810 */ /* 0x000fe40007ffe0ff */
[----:B------:R-:W-:-:S02]  /*41c0*/  FSEL R193, R193, -INF , !P4 ;  /* 0xff800000c1c17808 */ /* 0x000fc40006000000 */
[----:B--2---:R-:W-:Y:S02]  /*41d0*/  IADD3 R6, R3, 0x31, RZ ;  /* 0x0000003103067810 */ /* 0x004fe40007ffe0ff */
[-C--:B------:R-:W-:Y:S02]  /*41e0*/  ISETP.GE.AND P4, PT, R5, R9.reuse, PT ;  /* 0x000000090500720c */ /* 0x080fe40003f86270 */
[C---:B------:R-:W-:Y:S02]  /*41f0*/  ISETP.GE.AND P5, PT, R6.reuse, R9, PT ;  /* 0x000000090600720c */ /* 0x040fe40003fa6270 */
[C---:B------:R-:W-:Y:S01]  /*4200*/  ISETP.GE.AND P3, PT, R6.reuse, R8, PT ;  /* 0x000000080600720c */ /* 0x040fe20003f66270 */
[-C--:B------:R-:W-:Y:S01]  /*4210*/  HMMA.16816.F32 R56, R20, R44.reuse, R56 ;  /* 0x0000002c1438723c */ /* 0x080fe20000001838 */
[C---:B------:R-:W-:Y:S02]  /*4220*/  ISETP.GE.AND P1, PT, R6.reuse, R11, PT ;  /* 0x0000000b0600720c */ /* 0x040fe40003f26270 */
[----:B------:R-:W-:Y:S01]  /*4230*/  ISETP.GE.AND P0, PT, R6, R10, PT ;  /* 0x0000000a0600720c */ /* 0x000fe20003f06270 */
[----:B------:R-:W-:Y:S01]  /*4240*/  FMUL.FTZ R6, R54, c[0x0][0x2ec] ;  /* 0x0000bb0036067a20 */ /* 0x000fe20000410000 */
[----:B------:R-:W-:Y:S01]  /*4250*/  FSEL R182, R182, -INF , !P3 ;  /* 0xff800000b6b67808 */ /* 0x000fe20005800000 */
[----:B-1----:R-:W-:Y:S01]  /*4260*/  FMUL.FTZ R7, R55, c[0x0][0x2ec] ;  /* 0x0000bb0037077a20 */ /* 0x002fe20000410000 */
[----:B------:R-:W-:Y:S01]  /*4270*/  FSEL R184, R184, -INF , !P1 ;  /* 0xff800000b8b87808 */ /* 0x000fe20004800000 */
[----:B------:R-:W-:Y:S01]  /*4280*/  HMMA.16816.F32 R52, R24, R44, R48 ;  /* 0x0000002c1834723c */ /* 0x000fe20000001830 */
[----:B------:R1:W2:Y:S01]  /*4290*/  MUFU.TANH R70, R6 ;  /* 0x0000000600467308 */ /* 0x0002a20000002400 */
[----:B------:R-:W-:-:S02]  /*42a0*/  FSEL R190, R190, -INF , !P0 ;  /* 0xff800000bebe7808 */ /* 0x000fc40004000000 */
[----:B------:R-:W-:Y:S02]  /*42b0*/  FSEL R178, R178, -INF , !P4 ;  /* 0xff800000b2b27808 */ /* 0x000fe40006000000 */
[----:B------:R-:W-:Y:S02]  /*42c0*/  FSEL R192, R192, -INF , !P2 ;  /* 0xff800000c0c07808 */ /* 0x000fe40005000000 */
[-C--:B------:R-:W-:Y:S01]  /*42d0*/  HMMA.16816.F32 R48, R28, R14.reuse, R100 ;  /* 0x0000000e1c30723c */ /* 0x080fe20000001864 */
[----:B------:R-:W-:Y:S01]  /*42e0*/  FSEL R196, R196, -INF , !P6 ;  /* 0xff800000c4c47808 */ /* 0x000fe20007000000 */
[----:B------:R2:W-:Y:S01]  /*42f0*/  MUFU.TANH R72, R7 ;  /* 0x0000000700487308 */ /* 0x0005e20000002400 */
[----:B------:R-:W-:Y:S02]  /*4300*/  FSEL R189, R189, -INF , !P5 ;  /* 0xff800000bdbd7808 */ /* 0x000fe40006800000 */
[C---:B------:R-:W-:Y:S02]  /*4310*/  ISETP.GE.AND P2, PT, R5.reuse, R8, PT ;  /* 0x000000080500720c */ /* 0x040fe40003f46270 */
[----:B------:R-:W-:Y:S01]  /*4320*/  ISETP.GE.AND P6, PT, R5, R11, PT ;  /* 0x0000000b0500720c */ /* 0x000fe20003fc6270 */
[----:B------:R-:W-:Y:S01]  /*4330*/  HMMA.16816.F32 R12, R32, R14, R60 ;  /* 0x0000000e200c723c */ /* 0x000fe2000000183c */
[----:B-1----:R-:W-:-:S02]  /*4340*/  IADD3 R6, R3, 0x39, RZ ;  /* 0x0000003903067810 */ /* 0x002fc40007ffe0ff */
[----:B------:R-:W-:Y:S02]  /*4350*/  ISETP.GE.AND P5, PT, R5, R10, PT ;  /* 0x0000000a0500720c */ /* 0x000fe40003fa6270 */
[C---:B------:R-:W-:Y:S02]  /*4360*/  ISETP.GE.AND P3, PT, R6.reuse, R9, PT ;  /* 0x000000090600720c */ /* 0x040fe40003f66270 */
[C---:B------:R-:W-:Y:S01]  /*4370*/  ISETP.GE.AND P1, PT, R6.reuse, R8, PT ;  /* 0x000000080600720c */ /* 0x040fe20003f26270 */
[----:B------:R-:W-:Y:S01]  /*4380*/  HMMA.16816.F32 R28, R28, R18, R104 ;  /* 0x000000121c1c723c */ /* 0x000fe20000001868 */
[----:B------:R-:W-:Y:S01]  /*4390*/  ISETP.GE.AND P0, PT, R6, R11, PT ;  /* 0x0000000b0600720c */ /* 0x000fe20003f06270 */
[----:B--2---:R-:W-:Y:S01]  /*43a0*/  FMUL.FTZ R7, R64, c[0x0][0x2ec] ;  /* 0x0000bb0040077a20 */ /* 0x004fe20000410000 */
[----:B------:R-:W-:Y:S01]  /*43b0*/  ISETP.GE.AND P4, PT, R6, R10, PT ;  /* 0x0000000a0600720c */ /* 0x000fe20003f86270 */
[----:B------:R-:W-:Y:S01]  /*43c0*/  FMUL.FTZ R6, R65, c[0x0][0x2ec] ;  /* 0x0000bb0041067a20 */ /* 0x000fe20000410000 */
[----:B------:R-:W-:Y:S01]  /*43d0*/  IADD3 R5, R3, 0x40, RZ ;  /* 0x0000004003057810 */ /* 0x000fe20007ffe0ff */
[----:B------:R1:W2:Y:S01]  /*43e0*/  MUFU.TANH R68, R7 ;  /* 0x0000000700447308 */ /* 0x0002a20000002400 */
[----:B------:R-:W-:Y:S01]  /*43f0*/  FSEL R181, R181, -INF , !P2 ;  /* 0xff800000b5b57808 */ /* 0x000fe20005000000 */
[----:B------:R-:W-:Y:S01]  /*4400*/  HMMA.16816.F32 R48, R20, R42, R48 ;  /* 0x0000002a1430723c */ /* 0x000fe20000001830 */
[----:B------:R-:W-:-:S02]  /*4410*/  FSEL R180, R180, -INF , !P6 ;  /* 0xff800000b4b47808 */ /* 0x000fc40007000000 */
[----:B------:R-:W-:Y:S02]  /*4420*/  FSEL R186, R186, -INF , !P5 ;  /* 0xff800000baba7808 */ /* 0x000fe40006800000 */
[----:B------:R-:W-:Y:S01]  /*4430*/  FSEL R172, R172, -INF , !P3 ;  /* 0xff800000acac7808 */ /* 0x000fe20005800000 */
[----:B------:R2:W-:Y:S01]  /*4440*/  MUFU.TANH R69, R6 ;  /* 0x0000000600457308 */ /* 0x0005e20000002400 */
[C---:B------:R-:W-:Y:S01]  /*4450*/  ISETP.GE.AND P2, PT, R5.reuse, R9, PT ;  /* 0x000000090500720c */ /* 0x040fe20003f46270 */
[----:B------:R-:W-:Y:S01]  /*4460*/  HMMA.16816.F32 R40, R24, R42, R12 ;  /* 0x0000002a1828723c */ /* 0x000fe2000000180c */
[C---:B------:R-:W-:Y:S02]  /*4470*/  ISETP.GE.AND P6, PT, R5.reuse, R8, PT ;  /* 0x000000080500720c */ /* 0x040fe40003fc6270 */
[C---:B------:R-:W-:Y:S02]  /*4480*/  ISETP.GE.AND P5, PT, R5.reuse, R11, PT ;  /* 0x0000000b0500720c */ /* 0x040fe40003fa6270 */
[----:B------:R-:W-:Y:S01]  /*4490*/  ISETP.GE.AND P3, PT, R5, R10, PT ;  /* 0x0000000a0500720c */ /* 0x000fe20003f66270 */
[----:B-1----:R-:W-:Y:S01]  /*44a0*/  FMUL.FTZ R7, R52, c[0x0][0x2ec] ;  /* 0x0000bb0034077a20 */ /* 0x002fe20000410000 */
[----:B------:R-:W-:Y:S01]  /*44b0*/  IADD3 R5, R3, 0x41, RZ ;  /* 0x0000004103057810 */ /* 0x000fe20007ffe0ff */
[----:B------:R-:W-:Y:S01]  /*44c0*/  HMMA.16816.F32 R32, R32, R18, R36 ;  /* 0x000000122020723c */ /* 0x000fe20000001824 */
[----:B------:R-:W-:Y:S01]  /*44d0*/  FSEL R135, R164, -INF , !P1 ;  /* 0xff800000a4877808 */ /* 0x000fe20004800000 */
[----:B------:R1:W-:Y:S01]  /*44e0*/  MUFU.TANH R65, R7 ;  /* 0x0000000700417308 */ /* 0x0003e20000002400 */
[----:B------:R-:W-:-:S02]  /*44f0*/  ISETP.GE.AND P1, PT, R5, R9, PT ;  /* 0x000000090500720c */ /* 0x000fc40003f26270 */
[----:B------:R-:W-:Y:S01]  /*4500*/  FSEL R233, R233, -INF , !P6 ;  /* 0xff800000e9e97808 */ /* 0x000fe20007000000 */
[----:B--2---:R-:W-:Y:S01]  /*4510*/  FMUL.FTZ R6, R66, c[0x0][0x2ec] ;  /* 0x0000bb0042067a20 */ /* 0x004fe20000410000 */
[----:B------:R-:W-:Y:S01]  /*4520*/  FSEL R239, R239, -INF , !P5 ;  /* 0xff800000efef7808 */ /* 0x000fe20006800000 */
[----:B------:R-:W-:Y:S01]  /*4530*/  FMUL.FTZ R50, R50, c[0x0][0x2ec] ;  /* 0x0000bb0032327a20 */ /* 0x000fe20000410000 */
[----:B------:R-:W-:Y:S01]  /*4540*/  FSEL R242, R242, -INF , !P3 ;  /* 0xff800000f2f27808 */ /* 0x000fe20005800000 */
[----:B------:R2:W2:Y:S01]  /*4550*/  MUFU.TANH R64, R6 ;  /* 0x0000000600407308 */ /* 0x0004a20000002400 */
[----:B------:R-:W-:Y:S01]  /*4560*/  FSEL R211, R211, -INF , !P1 ;  /* 0xff800000d3d37808 */ /* 0x000fe20004800000 */
[-C--:B------:R-:W-:Y:S01]  /*4570*/  HMMA.16816.F32 R20, R20, R46.reuse, R28 ;  /* 0x0000002e1414723c */ /* 0x080fe2000000181c */
[----:B------:R-:W-:Y:S02]  /*4580*/  FSEL R168, R168, -INF , !P0 ;  /* 0xff800000a8a87808 */ /* 0x000fe40004000000 */
[----:B------:R-:W-:Y:S01]  /*4590*/  FSEL R177, R177, -INF , !P4 ;  /* 0xff800000b1b17808 */ /* 0x000fe20006000000 */
[----:B------:R-:W-:Y:S01]  /*45a0*/  FMUL.FTZ R40, R40, c[0x0][0x2ec] ;  /* 0x0000bb0028287a20 */ /* 0x000fe20000410000 */
[----:B------:R-:W-:Y:S01]  /*45b0*/  FSEL R236, R236, -INF , !P2 ;  /* 0xff800000ecec7808 */ /* 0x000fe20005000000 */
[----:B-1----:R-:W-:Y:S01]  /*45c0*/  FMUL.FTZ R7, R53, c[0x0][0x2ec] ;  /* 0x0000bb0035077a20 */ /* 0x002fe20000410000 */
[----:B------:R-:W-:Y:S01]  /*45d0*/  ISETP.GE.AND P0, PT, R5, R8, PT ;  /* 0x000000080500720c */ /* 0x000fe20003f06270 */
[----:B------:R-:W-:Y:S01]  /*45e0*/  FMUL.FTZ R41, R41, c[0x0][0x2ec] ;  /* 0x0000bb0029297a20 */ /* 0x000fe20000410000 */
[C---:B------:R-:W-:Y:S01]  /*45f0*/  ISETP.GE.AND P4, PT, R5.reuse, R11, PT ;  /* 0x0000000b0500720c */ /* 0x040fe20003f86270 */
[----:B------:R-:W-:Y:S01]  /*4600*/  FMUL.FTZ R42, R42, c[0x0][0x2ec] ;  /* 0x0000bb002a2a7a20 */ /* 0x000fe20000410000 */
[----:B------:R-:W-:Y:S01]  /*4610*/  ISETP.GE.AND P2, PT, R5, R10, PT ;  /* 0x0000000a0500720c */ /* 0x000fe20003f46270 */
[----:B------:R-:W-:Y:S01]  /*4620*/  FMUL.FTZ R12, R43, c[0x0][0x2ec] ;  /* 0x0000bb002b0c7a20 */ /* 0x000fe20000410000 */
[----:B------:R-:W-:Y:S01]  /*4630*/  IADD3 R5, R3, 0x49, RZ ;  /* 0x0000004903057810 */ /* 0x000fe20007ffe0ff */
[----:B--2---:R-:W-:Y:S01]  /*4640*/  FMUL.FTZ R6, R67, c[0x0][0x2ec] ;  /* 0x0000bb0043067a20 */ /* 0x004fe20000410000 */
[----:B------:R-:W-:Y:S01]  /*4650*/  FSEL R232, R232, -INF , !P0 ;  /* 0xff800000e8e87808 */ /* 0x000fe20004000000 */
[----:B------:R1:W-:Y:S01]  /*4660*/  MUFU.TANH R53, R7 ;  /* 0x0000000700357308 */ /* 0x0003e20000002400 */
[----:B------:R-:W-:Y:S01]  /*4670*/  FSEL R238, R238, -INF , !P4 ;  /* 0xff800000eeee7808 */ /* 0x000fe20006000000 */
[----:B------:R-:W-:Y:S01]  /*4680*/  HMMA.16816.F32 R24, R24, R46, R32 ;  /* 0x0000002e1818723c */ /* 0x000fe20000001820 */
[----:B------:R-:W-:-:S02]  /*4690*/  FSEL R243, R243, -INF , !P2 ;  /* 0xff800000f3f37808 */ /* 0x000fc40005000000 */
[C---:B------:R-:W-:Y:S02]  /*46a0*/  ISETP.GE.AND P0, PT, R5.reuse, R9, PT ;  /* 0x000000090500720c */ /* 0x040fe40003f06270 */
[C---:B------:R-:W-:Y:S01]  /*46b0*/  ISETP.GE.AND P4, PT, R5.reuse, R8, PT ;  /* 0x000000080500720c */ /* 0x040fe20003f86270 */
[----:B------:R2:W2:Y:S01]  /*46c0*/  MUFU.TANH R66, R6 ;  /* 0x0000000600427308 */ /* 0x0004a20000002400 */
[----:B------:R-:W-:Y:S01]  /*46d0*/  ISETP.GE.AND P2, PT, R5, R11, PT ;  /* 0x0000000b0500720c */ /* 0x000fe20003f46270 */
[----:B------:R-:W-:Y:S01]  /*46e0*/  FMUL.FTZ R20, R20, c[0x0][0x2ec] ;  /* 0x0000bb0014147a20 */ /* 0x000fe20000410000 */
[----:B------:R-:W-:Y:S01]  /*46f0*/  FSEL R205, R205, -INF , !P0 ;  /* 0xff800000cdcd7808 */ /* 0x000fe20004000000 */
[----:B------:R-:W-:Y:S01]  /*4700*/  FMUL.FTZ R21, R21, c[0x0][0x2ec] ;  /* 0x0000bb0015157a20 */ /* 0x000fe20000410000 */
[----:B------:R-:W-:Y:S01]  /*4710*/  FSEL R206, R206, -INF , !P4 ;  /* 0xff800000cece7808 */ /* 0x000fe20006000000 */
[----:B------:R-:W-:Y:S01]  /*4720*/  FMUL.FTZ R23, R23, c[0x0][0x2ec] ;  /* 0x0000bb0017177a20 */ /* 0x000fe20000410000 */
[----:B------:R-:W-:Y:S01]  /*4730*/  FSEL R234, R163, -INF , !P2 ;  /* 0xff800000a3ea7808 */ /* 0x000fe20005000000 */
[----:B------:R-:W3:Y:S01]  /*4740*/  MUFU.TANH R40, R40 ;  /* 0x0000002800287308 */ /* 0x000ee20000002400 */
[----:B-1----:R-:W-:Y:S01]  /*4750*/  FMUL.FTZ R7, R55, c[0x0][0x2ec] ;  /* 0x0000bb0037077a20 */ /* 0x002fe20000410000 */
[----:B--2---:R-:W-:-:S06]  /*4760*/  IADD3 R6, R3, 0x48, RZ ;  /* 0x0000004803067810 */ /* 0x004fcc0007ffe0ff */
[----:B------:R1:W-:Y:S02]  /*4770*/  MUFU.TANH R45, R7 ;  /* 0x00000007002d7308 */ /* 0x0003e40000002400 */
[----:B------:R-:W-:Y:S01]  /*4780*/  FMUL.FTZ R24, R24, c[0x0][0x2ec] ;  /* 0x0000bb0018187a20 */ /* 0x000fe20000410000 */
[----:B------:R-:W-:Y:S01]  /*4790*/  ISETP.GE.AND P6, PT, R6, R9, PT ;  /* 0x000000090600720c */ /* 0x000fe20003fc6270 */
[----:B------:R-:W-:Y:S01]  /*47a0*/  FMUL.FTZ R26, R26, c[0x0][0x2ec] ;  /* 0x0000bb001a1a7a20 */ /* 0x000fe20000410000 */
[C---:B------:R-:W-:Y:S01]  /*47b0*/  ISETP.GE.AND P5, PT, R6.reuse, R8, PT ;  /* 0x000000080600720c */ /* 0x040fe20003fa6270 */
[----:B------:R-:W-:Y:S01]  /*47c0*/  FMUL.FTZ R25, R25, c[0x0][0x2ec] ;  /* 0x0000bb0019197a20 */ /* 0x000fe20000410000 */
[C---:B------:R-:W-:Y:S01]  /*47d0*/  ISETP.GE.AND P3, PT, R6.reuse, R11, PT ;  /* 0x0000000b0600720c */ /* 0x040fe20003f66270 */
[----:B------:R-:W-:Y:S01]  /*47e0*/  MUFU.TANH R50, R50 ;  /* 0x0000003200327308 */ /* 0x000fe20000002400 */
[----:B------:R-:W-:Y:S01]  /*47f0*/  ISETP.GE.AND P1, PT, R6, R10, PT ;  /* 0x0000000a0600720c */ /* 0x000fe20003f26270 */
[----:B------:R-:W-:Y:S01]  /*4800*/  FMUL.FTZ R6, R54, c[0x0][0x2ec] ;  /* 0x0000bb0036067a20 */ /* 0x000fe20000410000 */
[----:B------:R-:W-:Y:S01]  /*4810*/  FSEL R209, R209, -INF , !P6 ;  /* 0xff800000d1d17808 */ /* 0x000fe20007000000 */
[----:B------:R-:W-:Y:S01]  /*4820*/  FMUL.FTZ R27, R27, c[0x0][0x2ec] ;  /* 0x0000bb001b1b7a20 */ /* 0x000fe20000410000 */
[----:B------:R-:W-:-:S02]  /*4830*/  FSEL R208, R208, -INF , !P5 ;  /* 0xff800000d0d07808 */ /* 0x000fc40006800000 */
[----:B------:R-:W-:Y:S01]  /*4840*/  ISETP.GE.AND P6, PT, R5, R10, PT ;  /* 0x0000000a0500720c */ /* 0x000fe20003fc6270 */
[----:B------:R2:W-:Y:S01]  /*4850*/  MUFU.TANH R52, R6 ;  /* 0x0000000600347308 */ /* 0x0005e20000002400 */
[----:B------:R-:W-:Y:S01]  /*4860*/  IADD3 R5, R3, 0x51, RZ ;  /* 0x0000005103057810 */ /* 0x000fe20007ffe0ff */
[----:B-1----:R-:W-:Y:S01]  /*4870*/  FMUL.FTZ R7, R56, c[0x0][0x2ec] ;  /* 0x0000bb0038077a20 */ /* 0x002fe20000410000 */
[----:B------:R-:W-:Y:S02]  /*4880*/  FSEL R237, R162, -INF , !P3 ;  /* 0xff800000a2ed7808 */ /* 0x000fe40005800000 */
[----:B------:R-:W-:Y:S02]  /*4890*/  FSEL R241, R161, -INF , !P1 ;  /* 0xff800000a1f17808 */ /* 0x000fe40004800000 */
[----:B------:R-:W-:Y:S01]  /*48a0*/  FSEL R240, R160, -INF , !P6 ;  /* 0xff800000a0f07808 */ /* 0x000fe20007000000 */
[----:B------:R-:W-:Y:S01]  /*48b0*/  MUFU.TANH R41, R41 ;  /* 0x0000002900297308 */ /* 0x000fe20000002400 */
[----:B------:R-:W-:-:S02]  /*48c0*/  ISETP.GE.AND P4, PT, R5, R9, PT ;  /* 0x000000090500720c */ /* 0x000fc40003f86270 */
[C---:B------:R-:W-:Y:S02]  /*48d0*/  ISETP.GE.AND P2, PT, R5.reuse, R8, PT ;  /* 0x000000080500720c */ /* 0x040fe40003f46270 */
[----:B------:R-:W-:Y:S02]  /*48e0*/  ISETP.GE.AND P6, PT, R5, R11, PT ;  /* 0x0000000b0500720c */ /* 0x000fe40003fc6270 */
[----:B----4-:R-:W-:Y:S01]  /*48f0*/  FSEL R137, R159, -INF , !P4 ;  /* 0xff8000009f897808 */ /* 0x010fe20006000000 */
[----:B------:R-:W1:Y:S01]  /*4900*/  MUFU.TANH R42, R42 ;  /* 0x0000002a002a7308 */ /* 0x000e620000002400 */
[----:B--2---:R-:W-:Y:S02]  /*4910*/  IADD3 R6, R3, 0x50, RZ ;  /* 0x0000005003067810 */ /* 0x004fe40007ffe0ff */
[----:B------:R-:W-:Y:S02]  /*4920*/  FSEL R200, R156, -INF , !P2 ;  /* 0xff8000009cc87808 */ /* 0x000fe40005000000 */
[----:B------:R-:W-:-:S02]  /*4930*/  ISETP.GE.AND P5, PT, R6, R9, PT ;  /* 0x000000090600720c */ /* 0x000fc40003fa6270 */
[----:B------:R-:W-:Y:S01]  /*4940*/  ISETP.GE.AND P3, PT, R6, R8, PT ;  /* 0x000000080600720c */ /* 0x000fe20003f66270 */
[----:B------:R-:W-:Y:S01]  /*4950*/  MUFU.TANH R12, R12 ;  /* 0x0000000c000c7308 */ /* 0x000fe20000002400 */
[----:B------:R-:W-:Y:S02]  /*4960*/  FSEL R202, R158, -INF , !P5 ;  /* 0xff8000009eca7808 */ /* 0x000fe40006800000 */
[C---:B------:R-:W-:Y:S02]  /*4970*/  ISETP.GE.AND P1, PT, R6.reuse, R11, PT ;  /* 0x0000000b0600720c */ /* 0x040fe40003f26270 */
[-C--:B------:R-:W-:Y:S01]  /*4980*/  ISETP.GE.AND P0, PT, R6, R10.reuse, PT ;  /* 0x0000000a0600720c */ /* 0x080fe20003f06270 */
[----:B------:R-:W-:Y:S01]  /*4990*/  FMUL.FTZ R6, R57, c[0x0][0x2ec] ;  /* 0x0000bb0039067a20 */ /* 0x000fe20000410000 */
[----:B------:R-:W-:Y:S01]  /*49a0*/  ISETP.GE.AND P5, PT, R5, R10, PT ;  /* 0x0000000a0500720c */ /* 0x000fe20003fa6270 */
[----:B------:R2:W-:Y:S01]  /*49b0*/  MUFU.TANH R44, R7 ;  /* 0x00000007002c7308 */ /* 0x0005e20000002400 */
[----:B------:R-:W-:-:S02]  /*49c0*/  IADD3 R5, R3, 0x58, RZ ;  /* 0x0000005803057810 */ /* 0x000fc40007ffe0ff */
[----:B------:R-:W-:Y:S02]  /*49d0*/  FSEL R201, R157, -INF , !P3 ;  /* 0xff8000009dc97808 */ /* 0x000fe40005800000 */
[----:B------:R-:W-:Y:S02]  /*49e0*/  FSEL R207, R154, -INF , !P1 ;  /* 0xff8000009acf7808 */ /* 0x000fe40004800000 */
[----:B------:R-:W-:Y:S01]  /*49f0*/  FSEL R235, R123, -INF , !P0 ;  /* 0xff8000007beb7808 */ /* 0x000fe20004000000 */
[----:B------:R4:W-:Y:S01]  /*4a00*/  MUFU.TANH R17, R6 ;  /* 0x0000000600117308 */ /* 0x0009e20000002400 */
[C---:B------:R-:W-:Y:S02]  /*4a10*/  ISETP.GE.AND P3, PT, R5.reuse, R9, PT ;  /* 0x000000090500720c */ /* 0x040fe40003f66270 */
[C---:B------:R-:W-:Y:S02]  /*4a20*/  ISETP.GE.AND P1, PT, R5.reuse, R8, PT ;  /* 0x000000080500720c */ /* 0x040fe40003f26270 */
[----:B------:R-:W-:-:S02]  /*4a30*/  ISETP.GE.AND P0, PT, R5, R11, PT ;  /* 0x0000000b0500720c */ /* 0x000fc40003f06270 */
[----:B------:R-:W-:Y:S01]  /*4a40*/  ISETP.GE.AND P4, PT, R5, R10, PT ;  /* 0x0000000a0500720c */ /* 0x000fe20003f86270 */
[----:B--2---:R-:W-:Y:S01]  /*4a50*/  FMUL.FTZ R7, R59, c[0x0][0x2ec] ;  /* 0x0000bb003b077a20 */ /* 0x004fe20000410000 */
[----:B------:R-:W-:Y:S01]  /*4a60*/  IADD3 R5, R3, 0x59, RZ ;  /* 0x0000005903057810 */ /* 0x000fe20007ffe0ff */
[----:B------:R-:W-:Y:S01]  /*4a70*/  MUFU.TANH R24, R24 ;  /* 0x0000001800187308 */ /* 0x000fe20000002400 */
[----:B------:R-:W-:Y:S02]  /*4a80*/  FSEL R203, R155, -INF , !P6 ;  /* 0xff8000009bcb7808 */ /* 0x000fe40007000000 */
[----:B------:R-:W-:Y:S02]  /*4a90*/  FSEL R210, R140, -INF , !P5 ;  /* 0xff8000008cd27808 */ /* 0x000fe40006800000 */
[----:B-----5:R-:W-:Y:S01]  /*4aa0*/  FSEL R136, R122, -INF , !P3 ;  /* 0xff8000007a887808 */ /* 0x020fe20005800000 */
[----:B----4-:R-:W-:Y:S01]  /*4ab0*/  FMUL.FTZ R6, R58, c[0x0][0x2ec] ;  /* 0x0000bb003a067a20 */ /* 0x010fe20000410000 */
[C---:B------:R-:W-:Y:S01]  /*4ac0*/  ISETP.GE.AND P2, PT, R5.reuse, R9, PT ;  /* 0x000000090500720c */ /* 0x040fe20003f46270 */
[----:B------:R2:W-:Y:S01]  /*4ad0*/  MUFU.TANH R15, R7 ;  /* 0x00000007000f7308 */ /* 0x0005e20000002400 */
[----:B------:R-:W-:-:S02]  /*4ae0*/  ISETP.GE.AND P6, PT, R5, R8, PT ;  /* 0x000000080500720c */ /* 0x000fc40003fc6270 */
[C---:B------:R-:W-:Y:S02]  /*4af0*/  ISETP.GE.AND P5, PT, R5.reuse, R11, PT ;  /* 0x0000000b0500720c */ /* 0x040fe40003fa6270 */
[----:B------:R-:W-:Y:S02]  /*4b00*/  ISETP.GE.AND P3, PT, R5, R10, PT ;  /* 0x0000000a0500720c */ /* 0x000fe40003f66270 */
[----:B------:R-:W-:Y:S01]  /*4b10*/  IADD3 R5, R3, 0x60, RZ ;  /* 0x0000006003057810 */ /* 0x000fe20007ffe0ff */
[----:B------:R4:W-:Y:S01]  /*4b20*/  MUFU.TANH R16, R6 ;  /* 0x0000000600107308 */ /* 0x0009e20000002400 */
[----:B------:R-:W-:Y:S02]  /*4b30*/  FSEL R197, R121, -INF , !P1 ;  /* 0xff80000079c57808 */ /* 0x000fe40004800000 */
[----:B------:R-:W-:Y:S02]  /*4b40*/  FSEL R198, R96, -INF , !P0 ;  /* 0xff80000060c67808 */ /* 0x000fe40004000000 */
[----:B------:R-:W-:-:S02]  /*4b50*/  FSEL R204, R74, -INF , !P4 ;  /* 0xff8000004acc7808 */ /* 0x000fc40006000000 */
[----:B------:R-:W-:Y:S01]  /*4b60*/  FSEL R188, R131, -INF , !P2 ;  /* 0xff80000083bc7808 */ /* 0x000fe20005000000 */
[----:B--2---:R-:W-:Y:S01]  /*4b70*/  FMUL.FTZ R7, R51, c[0x0][0x2ec] ;  /* 0x0000bb0033077a20 */ /* 0x004fe20000410000 */
[C---:B------:R-:W-:Y:S01]  /*4b80*/  ISETP.GE.AND P1, PT, R5.reuse, R9, PT ;  /* 0x000000090500720c */ /* 0x040fe20003f26270 */
[----:B------:R-:W-:Y:S01]  /*4b90*/  MUFU.TANH R20, R20 ;  /* 0x0000001400147308 */ /* 0x000fe20000002400 */
[C---:B------:R-:W-:Y:S02]  /*4ba0*/  ISETP.GE.AND P0, PT, R5.reuse, R8, PT ;  /* 0x000000080500720c */ /* 0x040fe40003f06270 */
[C---:B------:R-:W-:Y:S02]  /*4bb0*/  ISETP.GE.AND P4, PT, R5.reuse, R11, PT ;  /* 0x0000000b0500720c */ /* 0x040fe40003f86270 */
[----:B------:R-:W-:Y:S01]  /*4bc0*/  ISETP.GE.AND P2, PT, R5, R10, PT ;  /* 0x0000000a0500720c */ /* 0x000fe20003f46270 */
[----:B----4-:R-:W-:Y:S01]  /*4bd0*/  FMUL.FTZ R6, R48, c[0x0][0x2ec] ;  /* 0x0000bb0030067a20 */ /* 0x010fe20000410000 */
[----:B------:R-:W-:Y:S01]  /*4be0*/  IADD3 R5, R3, 0x61, RZ ;  /* 0x0000006103057810 */ /* 0x000fe20007ffe0ff */
[----:B------:R-:W-:Y:S01]  /*4bf0*/  MUFU.TANH R7, R7 ;  /* 0x0000000700077308 */ /* 0x000fe20000002400 */
[----:B------:R-:W-:-:S02]  /*4c00*/  FSEL R187, R98, -INF , !P6 ;  /* 0xff80000062bb7808 */ /* 0x000fc40007000000 */
[----:B------:R-:W-:Y:S02]  /*4c10*/  FSEL R194, R97, -INF , !P5 ;  /* 0xff80000061c27808 */ /* 0x000fe40006800000 */
[----:B---3--:R-:W-:Y:S02]  /*4c20*/  FSEL R199, R85, -INF , !P3 ;  /* 0xff80000055c77808 */ /* 0x008fe40005800000 */
[----:B------:R-:W-:Y:S01]  /*4c30*/  FSEL R170, R73, -INF , !P1 ;  /* 0xff80000049aa7808 */ /* 0x000fe20004800000 */
[----:B------:R2:W3:Y:S01]  /*4c40*/  MUFU.TANH R14, R6 ;  /* 0x00000006000e7308 */ /* 0x0004e20000002400 */
[C---:B------:R-:W-:Y:S02]  /*4c50*/  ISETP.GE.AND P6, PT, R5.reuse, R9, PT ;  /* 0x000000090500720c */ /* 0x040fe40003fc6270 */
[C---:B------:R-:W-:Y:S02]  /*4c60*/  ISETP.GE.AND P5, PT, R5.reuse, R8, PT ;  /* 0x000000080500720c */ /* 0x040fe40003fa6270 */
[----:B------:R-:W-:-:S02]  /*4c70*/  ISETP.GE.AND P3, PT, R5, R11, PT ;  /* 0x0000000b0500720c */ /* 0x000fc40003f66270 */
[----:B------:R-:W-:Y:S01]  /*4c80*/  ISETP.GE.AND P1, PT, R5, R10, PT ;  /* 0x0000000a0500720c */ /* 0x000fe20003f26270 */
[----:B------:R-:W-:Y:S01]  /*4c90*/  MUFU.TANH R26, R26 ;  /* 0x0000001a001a7308 */ /* 0x000fe20000002400 */
[----:B------:R-:W-:Y:S02]  /*4ca0*/  IADD3 R5, R3, 0x68, RZ ;  /* 0x0000006803057810 */ /* 0x000fe40007ffe0ff */
[----:B------:R-:W-:Y:S02]  /*4cb0*/  FSEL R175, R70, -INF , !P0 ;  /* 0xff80000046af7808 */ /* 0x000fe40004000000 */
[----:B------:R-:W-:Y:S02]  /*4cc0*/  ISETP.GE.AND P0, PT, R5, R9, PT ;  /* 0x000000090500720c */ /* 0x000fe40003f06270 */
[----:B------:R-:W-:Y:S01]  /*4cd0*/  FSEL R183, R68, -INF , !P4 ;  /* 0xff80000044b77808 */ /* 0x000fe20006000000 */
[----:B--2---:R-:W-:Y:S01]  /*4ce0*/  FMUL.FTZ R6, R49, c[0x0][0x2ec] ;  /* 0x0000bb0031067a20 */ /* 0x004fe20000410000 */
[----:B------:R-:W-:Y:S01]  /*4cf0*/  FSEL R195, R64, -INF , !P2 ;  /* 0xff80000040c37808 */ /* 0x000fe20005000000 */
[----:B------:R-:W-:Y:S01]  /*4d00*/  MUFU.TANH R21, R21 ;  /* 0x0000001500157308 */ /* 0x000fe20000002400 */
[----:B------:R-:W-:-:S02]  /*4d10*/  FSEL R163, R84, -INF , !P6 ;  /* 0xff80000054a37808 */ /* 0x000fc40007000000 */
[----:B------:R-:W-:Y:S02]  /*4d20*/  FSEL R169, R72, -INF , !P5 ;  /* 0xff80000048a97808 */ /* 0x000fe40006800000 */
[----:B------:R-:W-:Y:S02]  /*4d30*/  FSEL R174, R69, -INF , !P3 ;  /* 0xff80000045ae7808 */ /* 0x000fe40005800000 */
[----:B------:R-:W-:Y:S01]  /*4d40*/  FSEL R185, R66, -INF , !P1 ;  /* 0xff80000042b97808 */ /* 0x000fe20004800000 */
[----:B------:R2:W4:Y:S01]  /*4d50*/  MUFU.TANH R13, R6 ;  /* 0x00000006000d7308 */ /* 0x0005220000002400 */
[----:B------:R-:W-:Y:S02]  /*4d60*/  FSEL R159, R40, -INF , !P0 ;  /* 0xff800000289f7808 */ /* 0x000fe40004000000 */
[C---:B------:R-:W-:Y:S02]  /*4d70*/  ISETP.GE.AND P4, PT, R5.reuse, R8, PT ;  /* 0x000000080500720c */ /* 0x040fe40003f86270 */
[----:B------:R-:W-:-:S02]  /*4d80*/  ISETP.GE.AND P2, PT, R5, R11, PT ;  /* 0x0000000b0500720c */ /* 0x000fc40003f46270 */
[----:B------:R-:W-:Y:S01]  /*4d90*/  ISETP.GE.AND P6, PT, R5, R10, PT ;  /* 0x0000000a0500720c */ /* 0x000fe20003fc6270 */
[----:B------:R-:W-:Y:S01]  /*4da0*/  MUFU.TANH R25, R25 ;  /* 0x0000001900197308 */ /* 0x000fe20000002400 */
[C---:B------:R-:W-:Y:S02]  /*4db0*/  IADD3 R5, R3.reuse, 0x70, RZ ;  /* 0x0000007003057810 */ /* 0x040fe40007ffe0ff */
[----:B-1----:R-:W-:Y:S02]  /*4dc0*/  FSEL R165, R42, -INF , !P4 ;  /* 0xff8000002aa57808 */ /* 0x002fe40006000000 */
[----:B---3--:R-:W-:Y:S02]  /*4dd0*/  FSEL R171, R14, -INF , !P2 ;  /* 0xff8000000eab7808 */ /* 0x008fe40005000000 */
[----:B------:R-:W-:Y:S01]  /*4de0*/  FSEL R179, R50, -INF , !P6 ;  /* 0xff80000032b37808 */ /* 0x000fe20007000000 */
[----:B------:R-:W-:Y:S01]  /*4df0*/  MUFU.TANH R27, R27 ;  /* 0x0000001b001b7308 */ /* 0x000fe20000002400 */
[----:B--2---:R-:W-:-:S02]  /*4e00*/  IADD3 R6, R3, 0x69, RZ ;  /* 0x0000006903067810 */ /* 0x004fc40007ffe0ff */
[-C--:B------:R-:W-:Y:S02]  /*4e10*/  ISETP.GE.AND P4, PT, R5, R9.reuse, PT ;  /* 0x000000090500720c */ /* 0x080fe40003f86270 */
[C---:B------:R-:W-:Y:S02]  /*4e20*/  ISETP.GE.AND P5, PT, R6.reuse, R9, PT ;  /* 0x000000090600720c */ /* 0x040fe40003fa6270 */
[C---:B------:R-:W-:Y:S02]  /*4e30*/  ISETP.GE.AND P3, PT, R6.reuse, R8, PT ;  /* 0x000000080600720c */ /* 0x040fe40003f66270 */
[C---:B------:R-:W-:Y:S02]  /*4e40*/  ISETP.GE.AND P1, PT, R6.reuse, R11, PT ;  /* 0x0000000b0600720c */ /* 0x040fe40003f26270 */
[----:B------:R-:W-:Y:S02]  /*4e50*/  ISETP.GE.AND P0, PT, R6, R10, PT ;  /* 0x0000000a0600720c */ /* 0x000fe40003f06270 */
[----:B------:R-:W-:-:S02]  /*4e60*/  IADD3 R6, R3, 0x71, RZ ;  /* 0x0000007103067810 */ /* 0x000fc40007ffe0ff */
[----:B------:R-:W-:Y:S02]  /*4e70*/  FSEL R154, R41, -INF , !P5 ;  /* 0xff800000299a7808 */ /* 0x000fe40006800000 */
[----:B------:R-:W-:Y:S02]  /*4e80*/  FSEL R160, R12, -INF , !P3 ;  /* 0xff8000000ca07808 */ /* 0x000fe40005800000 */
[C---:B------:R-:W-:Y:S02]  /*4e90*/  ISETP.GE.AND P2, PT, R5.reuse, R8, PT ;  /* 0x000000080500720c */ /* 0x040fe40003f46270 */
[C---:B------:R-:W-:Y:S02]  /*4ea0*/  ISETP.GE.AND P6, PT, R5.reuse, R11, PT ;  /* 0x0000000b0500720c */ /* 0x040fe40003fc6270 */
[----:B------:R-:W-:Y:S02]  /*4eb0*/  ISETP.GE.AND P5, PT, R5, R10, PT ;  /* 0x0000000a0500720c */ /* 0x000fe40003fa6270 */
[----:B------:R-:W-:-:S02]  /*4ec0*/  ISETP.GE.AND P3, PT, R6, R9, PT ;  /* 0x000000090600720c */ /* 0x000fc40003f66270 */
[----:B------:R-:W-:Y:S02]  /*4ed0*/  IADD3 R5, R3, 0x78, RZ ;  /* 0x0000007803057810 */ /* 0x000fe40007ffe0ff */
[----:B------:R-:W-:Y:S02]  /*4ee0*/  FSEL R155, R52, -INF , !P2 ;  /* 0xff800000349b7808 */ /* 0x000fe40005000000 */
[----:B------:R-:W-:Y:S02]  /*4ef0*/  FSEL R161, R44, -INF , !P6 ;  /* 0xff8000002ca17808 */ /* 0x000fe40007000000 */
[----:B------:R-:W-:Y:S02]  /*4f00*/  FSEL R173, R16, -INF , !P5 ;  /* 0xff80000010ad7808 */ /* 0x000fe40006800000 */
[----:B------:R-:W-:Y:S02]  /*4f10*/  FSEL R133, R53, -INF , !P3 ;  /* 0xff80000035857808 */ /* 0x000fe40005800000 */
[----:B------:R-:W-:-:S02]  /*4f20*/  ISETP.GE.AND P2, PT, R5, R9, PT ;  /* 0x000000090500720c */ /* 0x000fc40003f46270 */
[C---:B------:R-:W-:Y:S02]  /*4f30*/  ISETP.GE.AND P6, PT, R5.reuse, R8, PT ;  /* 0x000000080500720c */ /* 0x040fe40003fc6270 */
[CC--:B------:R-:W-:Y:S02]  /*4f40*/  ISETP.GE.AND P5, PT, R5.reuse, R11.reuse, PT ;  /* 0x0000000b0500720c */ /* 0x0c0fe40003fa6270 */
[----:B------:R-:W-:Y:S01]  /*4f50*/  ISETP.GE.AND P3, PT, R5, R10, PT ;  /* 0x0000000a0500720c */ /* 0x000fe20003f66270 */
[----:B------:R-:W-:Y:S01]  /*4f60*/  FMUL.FTZ R5, R22, c[0x0][0x2ec] ;  /* 0x0000bb0016057a20 */ /* 0x000fe20000410000 */
[----:B------:R-:W-:Y:S02]  /*4f70*/  FSEL R176, R7, -INF , !P0 ;  /* 0xff80000007b07808 */ /* 0x000fe40004000000 */
[----:B------:R-:W-:Y:S02]  /*4f80*/  ISETP.GE.AND P0, PT, R6, R11, PT ;  /* 0x0000000b0600720c */ /* 0x000fe40003f06270 */
[----:B----4-:R-:W-:Y:S01]  /*4f90*/  FSEL R166, R13, -INF , !P1 ;  /* 0xff8000000da67808 */ /* 0x010fe20004800000 */
[----:B------:R-:W1:Y:S01]  /*4fa0*/  MUFU.TANH R5, R5 ;  /* 0x0000000500057308 */ /* 0x000e620000002400 */
[----:B------:R-:W-:-:S02]  /*4fb0*/  FSEL R156, R17, -INF , !P0 ;  /* 0xff800000119c7808 */ /* 0x000fc40004000000 */
[-C--:B------:R-:W-:Y:S02]  /*4fc0*/  ISETP.GE.AND P0, PT, R3, R8.reuse, PT ;  /* 0x000000080300720c */ /* 0x080fe40003f06270 */
[----:B------:R-:W-:Y:S02]  /*4fd0*/  FSEL R134, R65, -INF , !P4 ;  /* 0xff80000041867808 */ /* 0x000fe40006000000 */
[C---:B------:R-:W-:Y:S02]  /*4fe0*/  ISETP.GE.AND P1, PT, R6.reuse, R8, PT ;  /* 0x000000080600720c */ /* 0x040fe40003f26270 */
[----:B------:R-:W-:Y:S02]  /*4ff0*/  ISETP.GE.AND P4, PT, R6, R10, PT ;  /* 0x0000000a0600720c */ /* 0x000fe40003f86270 */
[----:B------:R-:W-:Y:S02]  /*5000*/  FSEL R140, R45, -INF , !P1 ;  /* 0xff8000002d8c7808 */ /* 0x000fe40004800000 */
[----:B------:R-:W-:-:S02]  /*5010*/  FSEL R167, R15, -INF , !P4 ;  /* 0xff8000000fa77808 */ /* 0x000fc40006000000 */
[----:B------:R-:W-:Y:S02]  /*5020*/  FSEL R132, R24, -INF , !P2 ;  /* 0xff80000018847808 */ /* 0x000fe40005000000 */
[----:B-1----:R-:W-:Y:S02]  /*5030*/  FSEL R164, R5, -INF , !P3 ;  /* 0xff80000005a47808 */ /* 0x002fe40005800000 */
[----:B------:R1:W2:Y:S01]  /*5040*/  MUFU.TANH R5, R23 ;  /* 0x0000001700057308 */ /* 0x0002a20000002400 */
[C---:B------:R-:W-:Y:S02]  /*5050*/  ISETP.GE.AND P1, PT, R3.reuse, R9, PT ;  /* 0x000000090300720c */ /* 0x040fe40003f26270 */
[C---:B------:R-:W-:Y:S02]  /*5060*/  ISETP.GE.AND P4, PT, R3.reuse, R11, PT ;  /* 0x0000000b0300720c */ /* 0x040fe40003f86270 */
[C---:B------:R-:W-:Y:S02]  /*5070*/  ISETP.GE.AND P2, PT, R3.reuse, R10, PT ;  /* 0x0000000a0300720c */ /* 0x040fe40003f46270 */
[----:B------:R-:W-:-:S02]  /*5080*/  IADD3 R3, R3, 0x79, RZ ;  /* 0x0000007903037810 */ /* 0x000fc40007ffe0ff */
[----:B------:R-:W-:Y:S02]  /*5090*/  FSEL R139, R26, -INF , !P6 ;  /* 0xff8000001a8b7808 */ /* 0x000fe40007000000 */
[----:B------:R-:W-:Y:S02]  /*50a0*/  FSEL R157, R20, -INF , !P5 ;  /* 0xff800000149d7808 */ /* 0x000fe40006800000 */
[----:B------:R-:W-:Y:S02]  /*50b0*/  FSEL R22, R216, -INF , !P1 ;  /* 0xff800000d8167808 */ /* 0x000fe40004800000 */
[----:B------:R-:W-:Y:S02]  /*50c0*/  ISETP.GE.AND P6, PT, R3, R9, PT ;  /* 0x000000090300720c */ /* 0x000fe40003fc6270 */
[----:B-1----:R-:W-:Y:S02]  /*50d0*/  FSEL R23, R215, -INF , !P0 ;  /* 0xff800000d7177808 */ /* 0x002fe40004000000 */
[----:B------:R-:W-:-:S02]  /*50e0*/  PLOP3.LUT P0, PT, PT, PT, UP0, 0x80, 0x0 ;  /* 0x000000000000781c */ /* 0x000fc40003f0f008 */
[C---:B------:R-:W-:Y:S02]  /*50f0*/  ISETP.GE.AND P5, PT, R3.reuse, R8, PT ;  /* 0x000000080300720c */ /* 0x040fe40003fa6270 */
[C---:B------:R-:W-:Y:S02]  /*5100*/  ISETP.GE.AND P3, PT, R3.reuse, R11, PT ;  /* 0x0000000b0300720c */ /* 0x040fe40003f66270 */
[----:B------:R-:W-:Y:S02]  /*5110*/  ISETP.GE.AND P1, PT, R3, R10, PT ;  /* 0x0000000a0300720c */ /* 0x000fe40003f26270 */
[----:B------:R-:W-:Y:S02]  /*5120*/  FSEL R24, R214, -INF , !P4 ;  /* 0xff800000d6187808 */ /* 0x000fe40006000000 */
[----:B------:R-:W-:Y:S02]  /*5130*/  FSEL R26, R213, -INF , !P2 ;  /* 0xff800000d51a7808 */ /* 0x000fe40005000000 */
[----:B------:R-:W-:-:S02]  /*5140*/  FSEL R126, R25, -INF , !P6 ;  /* 0xff800000197e7808 */ /* 0x000fc40007000000 */
[----:B------:R-:W-:Y:S02]  /*5150*/  FSEL R131, R27, -INF , !P5 ;  /* 0xff8000001b837808 */ /* 0x000fe40006800000 */
[----:B------:R-:W-:Y:S02]  /*5160*/  FSEL R158, R21, -INF , !P3 ;  /* 0xff800000159e7808 */ /* 0x000fe40005800000 */
[----:B--2---:R-:W-:Y:S01]  /*5170*/  FSEL R162, R5, -INF , !P1 ;  /* 0xff80000005a27808 */ /* 0x004fe20004800000 */
[----:B------:R-:W-:Y:S05]  /*5180*/  @!P0 BRA `(.L_x_69) ;  /* 0x0000026000008947 */ /* 0x000fea0003800000 */
[----:B------:R-:W-:Y:S01]  /*5190*/  UIADD3 UR7, UR8, -0x2, URZ ;  /* 0xfffffffe08077890 */ /* 0x000fe2000fffe03f */
[----:B------:R-:W-:-:S03]  /*51a0*/  IMAD.U32 R3, RZ, RZ, UR6 ;  /* 0x00000006ff037e24 */ /* 0x000fc6000f8e00ff */
[----:B------:R-:W-:Y:S02]  /*51b0*/  USHF.R.S32.HI UR5, URZ, 0x1f, UR7 ;  /* 0x0000001f3f057899 */ /* 0x000fe40008011407 */
[----:B------:R-:W-:Y:S01]  /*51c0*/  UIMAD UR20, UR20, UR7, URZ ;  /* 0x00000007141472a4 */ /* 0x000fe2000f8e023f */
[----:B------:R-:W-:Y:S01]  /*51d0*/  IMAD.U32 R6, RZ, RZ, UR7 ;  /* 0x00000007ff067e24 */ /* 0x000fe2000f8e00ff */
[----:B------:R-:W-:Y:S01]  /*51e0*/  USHF.L.U32 UR7, UR6, 0x5, URZ ;  /* 0x0000000506077899 */ /* 0x000fe2000800063f */
[----:B------:R-:W-:Y:S01]  /*51f0*/  SHF.L.U64.HI R3, R3, 0x5, R244 ;  /* 0x0000000503037819 */ /* 0x000fe200000102f4 */
[----:B------:R-:W-:Y:S01]  /*5200*/  UIMAD UR5, UR5, UR21, UR20 ;  /* 0x00000015050572a4 */ /* 0x000fe2000f8e0214 */
[----:B------:R-:W-:-:S05]  /*5210*/  IMAD.WIDE.U32 R6, R6, UR21, R246 ;  /* 0x0000001506067c25 */ /* 0x000fca000f8e00f6 */
[----:B------:R-:W-:Y:S02]  /*5220*/  IADD3 R5, R7, UR5, RZ ;  /* 0x0000000507057c10 */ /* 0x000fe4000fffe0ff */
[----:B------:R-:W-:-:S04]  /*5230*/  LEA R12, P1, R6, c[0x0][0x168], 0x1 ;  /* 0x00005a00060c7a11 */ /* 0x000fc800078208ff */
        /* <DEDUP_REMOVED lines=27> */
.L_x_69:
[----:B------:R-:W-:Y:S01]  /*53f0*/  FMNMX.FTZ R3, R22, R82, !PT ;  /* 0x0000005216037209 */ /* 0x000fe20007810000 */
[----:B------:R-:W-:Y:S01]  /*5400*/  STL [R1+0x110], R228 ;  /* 0x000110e401007387 */ /* 0x000fe20000100800 */
[----:B------:R-:W-:Y:S02]  /*5410*/  IMAD.SHL.U32 R213, R0, 0x2, RZ ;  /* 0x0000000200d57824 */ /* 0x000fe400078e00ff */
[----:B------:R-:W-:Y:S01]  /*5420*/  FMNMX.FTZ R3, R88, R3, !PT ;  /* 0x0000000358037209 */ /* 0x000fe20007810000 */
[----:B------:R-:W-:Y:S02]  /*5430*/  STL [R1+0x10c], R227 ;  /* 0x00010ce301007387 */ /* 0x000fe40000100800 */
[----:B------:R-:W-:-:S02]  /*5440*/  LEA R216, R2, R213, 0x1 ;  /* 0x000000d502d87211 */ /* 0x000fc400078e08ff */
[----:B------:R-:W-:Y:S01]  /*5450*/  FMNMX.FTZ R3, R83, R3, !PT ;  /* 0x0000000353037209 */ /* 0x000fe20007810000 */
[----:B------:R-:W-:Y:S01]  /*5460*/  STL [R1+0x108], R226 ;  /* 0x000108e201007387 */ /* 0x000fe20000100800 */
[----:B------:R-:W-:Y:S02]  /*5470*/  LEA R214, R4, R213, 0x1 ;  /* 0x000000d504d67211 */ /* 0x000fe400078e08ff */
[----:B------:R-:W-:Y:S01]  /*5480*/  FMNMX.FTZ R3, R81, R3, !PT ;  /* 0x0000000351037209 */ /* 0x000fe20007810000 */
[----:B------:R-:W-:Y:S02]  /*5490*/  STL [R1+0x104], R225 ;  /* 0x000104e101007387 */ /* 0x000fe40000100800 */
[----:B------:R-:W-:Y:S01]  /*54a0*/  IMAD R215, R2, 0x2, R214 ;  /* 0x0000000202d77824 */ /* 0x000fe200078e02d6 */
        /* <DEDUP_REMOVED lines=132> */
[----:B------:R1:W3:Y:S01]  /*5cf0*/  MUFU.EX2 R13, R6 ;  /* 0x00000006000d7308 */ /* 0x0002e20000000800 */
[----:B------:R-:W-:Y:S01]  /*5d00*/  FMNMX.FTZ R3, R240, R3, !PT ;  /* 0x00000003f0037209 */ /* 0x000fe20007810000 */
[--C-:B------:R-:W-:Y:S01]  /*5d10*/  FFMA.FTZ R5, R88, c[0x0][0x23c], -R7.reuse ;  /* 0x00008f0058057a23 */ /* 0x100fe20000010807 */
[----:B------:R-:W-:Y:S01]  /*5d20*/  FMNMX.FTZ R72, R161, R72, !PT ;  /* 0x00000048a1487209 */ /* 0x000fe20007810000 */
[--C-:B------:R-:W-:Y:S01]  /*5d30*/  FFMA.FTZ R137, R137, c[0x0][0x23c], -R7.reuse ;  /* 0x00008f0089897a23 */ /* 0x100fe20000010807 */
[----:B--2---:R-:W-:Y:S01]  /*5d40*/  FMNMX.FTZ R73, R73, R12, !PT ;  /* 0x0000000c49497209 */ /* 0x004fe20007810000 */
[----:B------:R-:W-:Y:S01]  /*5d50*/  FFMA.FTZ R136, R136, c[0x0][0x23c], -R7 ;  /* 0x00008f0088887a23 */ /* 0x000fe20000010807 */
[----:B------:R-:W-:Y:S01]  /*5d60*/  FMNMX.FTZ R3, R235, R3, !PT ;  /* 0x00000003eb037209 */ /* 0x000fe20007810000 */
[----:B------:R2:W-:Y:S01]  /*5d70*/  MUFU.EX2 R228, R5 ;  /* 0x0000000500e47308 */ /* 0x0005e20000000800 */
[----:B------:R-:W-:-:S02]  /*5d80*/  FMNMX.FTZ R72, R156, R72, !PT ;  /* 0x000000489c487209 */ /* 0x000fc40007810000 */
[----:B------:R-:W-:Y:S02]  /*5d90*/  FMNMX.FTZ R3, R210, R3, !PT ;  /* 0x00000003d2037209 */ /* 0x000fe40007810000 */
[----:B------:R-:W-:Y:S01]  /*5da0*/  FMNMX.FTZ R72, R157, R72, !PT ;  /* 0x000000489d487209 */ /* 0x000fe20007810000 */
[----:B-1----:R-:W-:-:S03]  /*5db0*/  FFMA.FTZ R6, R82, c[0x0][0x23c], -R7 ;  /* 0x00008f0052067a23 */ /* 0x002fc60000010807 */
[----:B------:R-:W-:Y:S01]  /*5dc0*/  FMNMX.FTZ R72, R158, R72, !PT ;  /* 0x000000489e487209 */ /* 0x000fe20007810000 */
[----:B------:R1:W-:Y:S04]  /*5dd0*/  MUFU.EX2 R221, R2 ;  /* 0x0000000200dd7308 */ /* 0x0003e80000000800 */
[----:B------:R-:W4:Y:S01]  /*5de0*/  SHFL.BFLY PT, R12, R72, 0x2, 0x1f ;  /* 0x0c401f00480c7f89 */ /* 0x000f2200000e0000 */
[----:B--2---:R-:W-:-:S03]  /*5df0*/  FFMA.FTZ R5, R83, c[0x0][0x23c], -R7 ;  /* 0x00008f0053057a23 */ /* 0x004fc60000010807 */
[----:B------:R2:W-:Y:S08]  /*5e00*/  MUFU.EX2 R248, R6 ;  /* 0x0000000600f87308 */ /* 0x0005f00000000800 */
[----:B------:R3:W-:Y:S01]  /*5e10*/  MUFU.EX2 R224, R5 ;  /* 0x0000000500e07308 */ /* 0x0007e20000000800 */
[----:B-1----:R-:W-:Y:S01]  /*5e20*/  FFMA.FTZ R2, R146, c[0x0][0x23c], -R7 ;  /* 0x00008f0092027a23 */ /* 0x002fe20000010807 */
[----:B--2---:R-:W1:Y:S01]  /*5e30*/  SHFL.BFLY PT, R6, R73, 0x1, 0x1f ;  /* 0x0c201f0049067f89 */ /* 0x004e6200000e0000 */
[----:B----4-:R-:W-:-:S02]  /*5e40*/  FMNMX.FTZ R72, R72, R12, !PT ;  /* 0x0000000c48487209 */ /* 0x010fc40007810000 */
[----:B---3--:R-:W-:Y:S01]  /*5e50*/  FMNMX.FTZ R5, R204, R3, !PT ;  /* 0x00000003cc057209 */ /* 0x008fe20007810000 */
[----:B------:R-:W-:Y:S02]  /*5e60*/  FFMA.FTZ R3, R81, c[0x0][0x23c], -R7 ;  /* 0x00008f0051037a23 */ /* 0x000fe40000010807 */
[----:B------:R-:W2:Y:S01]  /*5e70*/  SHFL.BFLY PT, R12, R72, 0x1, 0x1f ;  /* 0x0c201f00480c7f89 */ /* 0x000ea200000e0000 */
[----:B------:R-:W-:Y:S01]  /*5e80*/  FMNMX.FTZ R5, R199, R5, !PT ;  /* 0x00000005c7057209 */ /* 0x000fe20007810000 */
[----:B------:R3:W-:Y:S03]  /*5e90*/  MUFU.EX2 R220, R3 ;  /* 0x0000000300dc7308 */ /* 0x0007e60000000800 */
[----:B------:R-:W-:-:S04]  /*5ea0*/  FMNMX.FTZ R5, R195, R5, !PT ;  /* 0x00000005c3057209 */ /* 0x000fc80007810000 */
[----:B------:R-:W-:-:S04]  /*5eb0*/  FMNMX.FTZ R5, R185, R5, !PT ;  /* 0x00000005b9057209 */ /* 0x000fc80007810000 */
[----:B------:R-:W-:Y:S02]  /*5ec0*/  FMNMX.FTZ R5, R179, R5, !PT ;  /* 0x00000005b3057209 */ /* 0x000fe40007810000 */
[----:B-1----:R-:W-:Y:S02]  /*5ed0*/  FMNMX.FTZ R73, R73, R6, !PT ;  /* 0x0000000649497209 */ /* 0x002fe40007810000 */
[----:B------:R-:W-:Y:S01]  /*5ee0*/  FMNMX.FTZ R5, R176, R5, !PT ;  /* 0x00000005b0057209 */ /* 0x000fe20007810000 */
[----:B---3--:R-:W-:Y:S01]  /*5ef0*/  FFMA.FTZ R3, R80, c[0x0][0x23c], -R7 ;  /* 0x00008f0050037a23 */ /* 0x008fe20000010807 */
[C---:B------:R-:W-:Y:S01]  /*5f00*/  FSETP.NEU.FTZ.AND P1, PT, R73.reuse, -INF , PT ;  /* 0xff8000004900780b */ /* 0x040fe20003f3d000 */
[----:B------:R-:W-:Y:S01]  /*5f10*/  FMUL.FTZ R6, R73, c[0x0][0x23c] ;  /* 0x00008f0049067a20 */ /* 0x000fe20000410000 */
[----:B------:R-:W-:Y:S01]  /*5f20*/  FMNMX.FTZ R5, R173, R5, !PT ;  /* 0x00000005ad057209 */ /* 0x000fe20007810000 */
[----:B------:R1:W3:Y:S01]  /*5f30*/  MUFU.EX2 R212, R3 ;  /* 0x0000000300d47308 */ /* 0x0002e20000000800 */
[----:B--2---:R-:W-:-:S02]  /*5f40*/  FMNMX.FTZ R72, R72, R12, !PT ;  /* 0x0000000c48487209 */ /* 0x004fc40007810000 */
[----:B------:R-:W-:Y:S02]  /*5f50*/  FSEL R6, R6, RZ, P1 ;  /* 0x000000ff06067208 */ /* 0x000fe40000800000 */
[----:B------:R-:W-:-:S03]  /*5f60*/  FSETP.NEU.FTZ.AND P1, PT, R72, -INF , PT ;  /* 0xff8000004800780b */ /* 0x000fc60003f3d000 */
[----:B------:R-:W-:-:S04]  /*5f70*/  FFMA.FTZ R12, R77, c[0x0][0x23c], -R6 ;  /* 0x00008f004d0c7a23 */ /* 0x000fc80000010806 */
[----:B------:R2:W-:Y:S01]  /*5f80*/  MUFU.EX2 R252, R12 ;  /* 0x0000000c00fc7308 */ /* 0x0005e20000000800 */
[----:B-1----:R-:W-:Y:S01]  /*5f90*/  FFMA.FTZ R3, R75, c[0x0][0x23c], -R7 ;  /* 0x00008f004b037a23 */ /* 0x002fe20000010807 */
[----:B------:R-:W-:Y:S02]  /*5fa0*/  MOV R75, R13 ;  /* 0x0000000d004b7202 */ /* 0x000fe40000000f00 */
[----:B---3--:R-:W-:-:S04]  /*5fb0*/  F2FP.PACK_AB R16, R212, R220 ;  /* 0x000000dcd410723e */ /* 0x008fc800000000ff */
        /* <DEDUP_REMOVED lines=8> */
[----:B---3--:R-:W-:Y:S02]  /*6040*/  F2FP.PACK_AB R18, R69, R8 ;  /* 0x000000084512723e */ /* 0x008fe400000000ff */
[----:B------:R-:W-:Y:S01]  /*6050*/  FMNMX.FTZ R3, R164, R3, !PT ;  /* 0x00000003a4037209 */ /* 0x000fe20007810000 */
[----:B------:R1:W-:Y:S03]  /*6060*/  MUFU.EX2 R247, R5 ;  /* 0x0000000500f77308 */ /* 0x0003e60000000800 */
        /* <DEDUP_REMOVED lines=15> */
[----:B-1----:R-:W-:-:S06]  /*6160*/  FFMA.FTZ R5, R89, c[0x0][0x23c], -R6 ;  /* 0x00008f0059057a23 */ /* 0x002fcc0000010806 */
[----:B------:R1:W2:Y:S02]  /*6170*/  MUFU.EX2 R11, R5 ;  /* 0x00000005000b7308 */ /* 0x0002a40000000800 */
[----:B-1----:R-:W-:Y:S01]  /*6180*/  FMUL.FTZ R5, R72, c[0x0][0x23c] ;  /* 0x00008f0048057a20 */ /* 0x002fe20000410000 */
[----:B--2---:R-:W-:-:S04]  /*6190*/  F2FP.PACK_AB R17, R11, R219 ;  /* 0x000000db0b11723e */ /* 0x004fc800000000ff */
[----:B------:R-:W-:Y:S02]  /*61a0*/  FSEL R5, R5, RZ, P1 ;  /* 0x000000ff05057208 */ /* 0x000fe40000800000 */
[----:B------:R-:W-:-:S03]  /*61b0*/  FSETP.NEU.FTZ.AND P1, PT, R3, -INF , PT ;  /* 0xff8000000300780b */ /* 0x000fc60003f3d000 */
[--C-:B------:R-:W-:Y:S01]  /*61c0*/  FFMA.FTZ R12, R24, c[0x0][0x23c], -R5.reuse ;  /* 0x00008f00180c7a23 */ /* 0x100fe20000010805 */
[----:B------:R-:W-:Y:S01]  /*61d0*/  F2FP.PACK_AB R24, R248, R75 ;  /* 0x0000004bf818723e */ /* 0x000fe200000000ff */
[--C-:B------:R-:W-:Y:S02]  /*61e0*/  FFMA.FTZ R13, R108, c[0x0][0x23c], -R5.reuse ;  /* 0x00008f006c0d7a23 */ /* 0x100fe40000010805 */
[----:B------:R1:W-:Y:S01]  /*61f0*/  MUFU.EX2 R245, R12 ;  /* 0x0000000c00f57308 */ /* 0x0003e20000000800 */
[--C-:B------:R-:W-:Y:S02]  /*6200*/  FFMA.FTZ R156, R156, c[0x0][0x23c], -R5.reuse ;  /* 0x00008f009c9c7a23 */ /* 0x100fe40000010805 */
[--C-:B------:R-:W-:Y:S02]  /*6210*/  FFMA.FTZ R157, R157, c[0x0][0x23c], -R5.reuse ;  /* 0x00008f009d9d7a23 */ /* 0x100fe40000010805 */
[----:B------:R-:W-:-:S03]  /*6220*/  FFMA.FTZ R158, R158, c[0x0][0x23c], -R5 ;  /* 0x00008f009e9e7a23 */ /* 0x000fc60000010805 */
[----:B------:R-:W-:Y:S01]  /*6230*/  MUFU.EX2 R10, R13 ;  /* 0x0000000d000a7308 */ /* 0x000fe20000000800 */
[----:B-1----:R-:W-:-:S07]  /*6240*/  FFMA.FTZ R12, R115, c[0x0][0x23c], -R5 ;  /* 0x00008f00730c7a23 */ /* 0x002fce0000010805 */
[----:B------:R1:W2:Y:S02]  /*6250*/  MUFU.EX2 R244, R12 ;  /* 0x0000000c00f47308 */ /* 0x0002a40000000800 */
[----:B-1----:R-:W-:Y:S01]  /*6260*/  FFMA.FTZ R12, R116, c[0x0][0x23c], -R5 ;  /* 0x00008f00740c7a23 */ /* 0x002fe20000010805 */
[----:B--2---:R-:W-:-:S05]  /*6270*/  F2FP.PACK_AB R20, R244, R245 ;  /* 0x000000f5f414723e */ /* 0x004fca00000000ff */
[----:B------:R1:W-:Y:S02]  /*6280*/  MUFU.EX2 R226, R12 ;  /* 0x0000000c00e27308 */ /* 0x0003e40000000800 */
        /* <DEDUP_REMOVED lines=10> */
[----:B------:R-:W-:-:S05]  /*6330*/  FFMA.FTZ R162, R162, c[0x0][0x23c], -R0 ;  /* 0x00008f00a2a27a23 */ /* 0x000fca0000010800 */
[----:B------:R-:W-:Y:S01]  /*6340*/  MUFU.EX2 R249, R4 ;  /* 0x0000000400f97308 */ /* 0x000fe20000000800 */
[----:B-1----:R-:W-:Y:S01]  /*6350*/  FFMA.FTZ R12, R26, c[0x0][0x23c], -R0 ;  /* 0x00008f001a0c7a23 */ /* 0x002fe20000010800 */
[----:B------:R-:W-:-:S06]  /*6360*/  F2FP.PACK_AB R26, R224, R228 ;  /* 0x000000e4e01a723e */ /* 0x000fcc00000000ff */
[----:B------:R1:W-:Y:S01]  /*6370*/  MUFU.EX2 R4, R2 ;  /* 0x0000000200047308 */ /* 0x0003e20000000800 */
[C---:B------:R-:W-:Y:S07]  /*6380*/  HMMA.16816.F32 R64, R24.reuse, R40, RZ ;  /* 0x000000281840723c */ /* 0x040fee00000018ff */
[----:B------:R2:W3:Y:S01]  /*6390*/  MUFU.EX2 R9, R12 ;  /* 0x0000000c00097308 */ /* 0x0004e20000000800 */
[----:B------:R-:W-:Y:S01]  /*63a0*/  HMMA.16816.F32 R44, R24, R28, RZ ;  /* 0x0000001c182c723c */ /* 0x000fe200000018ff */
[----:B-1----:R-:W-:-:S07]  /*63b0*/  FFMA.FTZ R2, R144, c[0x0][0x23c], -R7 ;  /* 0x00008f0090027a23 */ /* 0x002fce0000010807 */
[----:B------:R-:W-:Y:S01]  /*63c0*/  HMMA.16816.F32 R76, R24, R48, RZ ;  /* 0x00000030184c723c */ /* 0x000fe200000018ff */
[----:B--2---:R-:W-:-:S04]  /*63d0*/  FFMA.FTZ R12, R128, c[0x0][0x23c], -R0 ;  /* 0x00008f00800c7a23 */ /* 0x004fc80000010800 */
[----:B------:R1:W2:Y:S03]  /*63e0*/  MUFU.EX2 R128, R12 ;  /* 0x0000000c00807308 */ /* 0x0002a60000000800 */
[----:B------:R-:W-:Y:S08]  /*63f0*/  HMMA.16816.F32 R80, R16, R52, R64 ;  /* 0x000000341050723c */ /* 0x000ff00000001840 */
[----:B------:R-:W-:Y:S01]  /*6400*/  HMMA.16816.F32 R64, R24, R36, RZ ;  /* 0x000000241840723c */ /* 0x000fe200000018ff */
[----:B-1----:R-:W-:-:S02]  /*6410*/  FFMA.FTZ R12, R130, c[0x0][0x23c], -R0 ;  /* 0x00008f00820c7a23 */ /* 0x002fc40000010800 */
[----:B---3--:R-:W-:-:S05]  /*6420*/  IMAD.MOV.U32 R130, RZ, RZ, R9 ;  /* 0x000000ffff827224 */ /* 0x008fca00078e0009 */
[----:B------:R-:W-:Y:S01]  /*6430*/  HMMA.16816.F32 R104, R16, R56, R44 ;  /* 0x000000381068723c */ /* 0x000fe2000000182c */
[----:B------:R1:W-:Y:S01]  /*6440*/  MUFU.EX2 R84, R12 ;  /* 0x0000000c00547308 */ /* 0x0003e20000000800 */
[----:B------:R-:W3:Y:S01]  /*6450*/  LDSM.16.MT88.4 R44, [R214+0x8800] ;  /* 0x00880000d62c783b */ /* 0x000ee20000004200 */
[----:B--2---:R-:W-:Y:S01]  /*6460*/  F2FP.PACK_AB R21, R128, R130 ;  /* 0x000000828015723e */ /* 0x004fe200000000ff */
[----:B-1----:R-:W-:-:S05]  /*6470*/  FFMA.FTZ R12, R129, c[0x0][0x23c], -R0 ;  /* 0x00008f00810c7a23 */ /* 0x002fca0000010800 */
[----:B------:R1:W2:Y:S02]  /*6480*/  MUFU.EX2 R250, R12 ;  /* 0x0000000c00fa7308 */ /* 0x0002a40000000800 */
[----:B-1----:R-:W-:Y:S01]  /*6490*/  FFMA.FTZ R12, R91, c[0x0][0x23c], -R5 ;  /* 0x00008f005b0c7a23 */ /* 0x002fe20000010805 */
[----:B--2---:R-:W-:-:S05]  /*64a0*/  F2FP.PACK_AB R23, R250, R84 ;  /* 0x00000054fa17723e */ /* 0x004fca00000000ff */
[----:B------:R1:W2:Y:S01]  /*64b0*/  MUFU.EX2 R9, R12 ;  /* 0x0000000c00097308 */ /* 0x0002a20000000800 */
[----:B---3--:R-:W-:Y:S08]  /*64c0*/  HMMA.16816.F32 R112, R16, R44, R76 ;  /* 0x0000002c1070723c */ /* 0x008ff0000000184c */
[----:B------:R-:W-:Y:S01]  /*64d0*/  HMMA.16816.F32 R32, R20, R28, RZ ;  /* 0x0000001c1420723c */ /* 0x000fe200000018ff */
[----:B-1----:R-:W-:-:S07]  /*64e0*/  FFMA.FTZ R12, R117, c[0x0][0x23c], -R0 ;  /* 0x00008f00750c7a23 */ /* 0x002fce0000010800 */
[----:B------:R-:W-:Y:S01]  /*64f0*/  HMMA.16816.F32 R60, R20, R40, RZ ;  /* 0x00000028143c723c */ /* 0x000fe200000018ff */
[----:B--2---:R-:W-:Y:S01]  /*6500*/  F2FP.PACK_AB R14, R9, R225 ;  /* 0x000000e1090e723e */ /* 0x004fe200000000ff */
[----:B------:R1:W-:Y:S02]  /*6510*/  MUFU.EX2 R217, R12 ;  /* 0x0000000c00d97308 */ /* 0x0003e40000000800 */
[----:B-1----:R-:W-:-:S06]  /*6520*/  FFMA.FTZ R12, R120, c[0x0][0x23c], -R0 ;  /* 0x00008f00780c7a23 */ /* 0x002fcc0000010800 */
        /* <DEDUP_REMOVED lines=11> */
[----:B------:R-:W-:Y:S01]  /*65e0*/  IMAD.MOV.U32 R53, RZ, RZ, R252 ;  /* 0x000000ffff357224 */ /* 0x000fe200078e00fc */
[C---:B------:R-:W-:Y:S01]  /*65f0*/  HMMA.16816.F32 R60, R20.reuse, R36, RZ ;  /* 0x00000024143c723c */ /* 0x040fe200000018ff */
[----:B------:R2:W-:Y:S06]  /*6600*/  MUFU.EX2 R36, R2 ;  /* 0x0000000200247308 */ /* 0x0005ec0000000800 */
[----:B------:R-:W-:Y:S01]  /*6610*/  MOV R37, R84 ;  /* 0x0000005400257202 */ /* 0x000fe20000000f00 */
[----:B------:R-:W-:Y:S03]  /*6620*/  HMMA.16816.F32 R68, R20, R48, RZ ;  /* 0x000000301444723c */ /* 0x000fe600000018ff */
[----:B------:R-:W-:Y:S01]  /*6630*/  MOV R152, R37 ;  /* 0x0000002500987202 */ /* 0x000fe20000000f00 */
[----:B--2---:R-:W-:-:S04]  /*6640*/  FFMA.FTZ R2, R127, c[0x0][0x23c], -R7 ;  /* 0x00008f007f027a23 */ /* 0x004fc80000010807 */
[----:B------:R2:W3:Y:S08]  /*6650*/  MUFU.EX2 R52, R2 ;  /* 0x0000000200347308 */ /* 0x0004f00000000800 */
[----:B-1----:R-:W-:Y:S08]  /*6660*/  HMMA.16816.F32 R116, R12, R32, R60 ;  /* 0x000000200c74723c */ /* 0x002ff0000000183c */
[----:B------:R-:W-:Y:S01]  /*6670*/  HMMA.16816.F32 R60, R20, R30, RZ ;  /* 0x0000001e143c723c */ /* 0x000fe200000018ff */
[----:B--2---:R-:W-:-:S07]  /*6680*/  FFMA.FTZ R2, R149, c[0x0][0x23c], -R6 ;  /* 0x00008f0095027a23 */ /* 0x004fce0000010806 */
[----:B------:R-:W-:Y:S01]  /*6690*/  HMMA.16816.F32 R120, R16, R32, R64 ;  /* 0x000000201078723c */ /* 0x000fe20000001840 */
[----:B------:R1:W-:Y:S07]  /*66a0*/  MUFU.EX2 R129, R2 ;  /* 0x0000000200817308 */ /* 0x0003ee0000000800 */
[----:B------:R-:W-:Y:S08]  /*66b0*/  HMMA.16816.F32 R64, R20, R42, RZ ;  /* 0x0000002a1440723c */ /* 0x000ff000000018ff */
[----:B------:R-:W-:Y:S01]  /*66c0*/  HMMA.16816.F32 R84, R12, R58, R60 ;  /* 0x0000003a0c54723c */ /* 0x000fe2000000183c */
[----:B-1----:R-:W-:Y:S01]  /*66d0*/  FFMA.FTZ R2, R148, c[0x0][0x23c], -R6 ;  /* 0x00008f0094027a23 */ /* 0x002fe20000010806 */
[----:B---3--:R-:W-:-:S02]  /*66e0*/  MOV R148, R52 ;  /* 0x0000003400947202 */ /* 0x008fc40000000f00 */
[----:B------:R-:W-:Y:S02]  /*66f0*/  MOV R52, R251 ;  /* 0x000000fb00347202 */ /* 0x000fe40000000f00 */
[----:B------:R1:W2:Y:S02]  /*6700*/  MUFU.EX2 R251, R2 ;  /* 0x0000000200fb7308 */ /* 0x0002a40000000800 */
[C---:B------:R-:W-:Y:S08]  /*6710*/  HMMA.16816.F32 R60, R20.reuse, R50, RZ ;  /* 0x00000032143c723c */ /* 0x040ff000000018ff */
[----:B------:R-:W-:Y:S01]  /*6720*/  HMMA.16816.F32 R20, R20, R38, RZ ;  /* 0x000000261414723c */ /* 0x000fe200000018ff */
[----:B-1----:R-:W-:-:S07]  /*6730*/  FFMA.FTZ R2, R141, c[0x0][0x23c], -R6 ;  /* 0x00008f008d027a23 */ /* 0x002fce0000010806 */
[C---:B------:R-:W-:Y:S01]  /*6740*/  HMMA.16816.F32 R108, R12.reuse, R44, R68 ;  /* 0x0000002c0c6c723c */ /* 0x040fe20000001844 */
[----:B------:R1:W-:Y:S07]  /*6750*/  MUFU.EX2 R144, R2 ;  /* 0x0000000200907308 */ /* 0x0003ee0000000800 */
[C---:B------:R-:W-:Y:S08]  /*6760*/  HMMA.16816.F32 R64, R12.reuse, R54, R64 ;  /* 0x000000360c40723c */ /* 0x040ff00000001840 */
[----:B------:R-:W-:Y:S01]  /*6770*/  HMMA.16816.F32 R88, R12, R46, R60 ;  /* 0x0000002e0c58723c */ /* 0x000fe2000000183c */
[----:B-1----:R-:W-:-:S07]  /*6780*/  FFMA.FTZ R2, R124, c[0x0][0x23c], -R6 ;  /* 0x00008f007c027a23 */ /* 0x002fce0000010806 */
[----:B------:R-:W-:Y:S01]  /*6790*/  HMMA.16816.F32 R96, R12, R34, R20 ;  /* 0x000000220c60723c */ /* 0x000fe20000001814 */
[----:B------:R1:W-:Y:S01]  /*67a0*/  MUFU.EX2 R12, R2 ;  /* 0x00000002000c7308 */ /* 0x0003e20000000800 */
[----:B------:R-:W3:Y:S06]  /*67b0*/  LDSM.16.MT88.4 R20, [R213+0x9000] ;  /* 0x00900000d514783b */ /* 0x000eec0000004200 */
[C---:B------:R-:W-:Y:S08]  /*67c0*/  HMMA.16816.F32 R40, R24.reuse, R42, RZ ;  /* 0x0000002a1828723c */ /* 0x040ff000000018ff */
[----:B------:R-:W-:Y:S01]  /*67d0*/  HMMA.16816.F32 R28, R24, R30, RZ ;  /* 0x0000001e181c723c */ /* 0x000fe200000018ff */
[----:B-1----:R-:W-:-:S02]  /*67e0*/  FFMA.FTZ R2, R151, c[0x0][0x23c], -R5 ;  /* 0x00008f0097027a23 */ /* 0x002fc40000010805 */
[----:B------:R-:W-:Y:S02]  /*67f0*/  IMAD.MOV.U32 R151, RZ, RZ, R56 ;  /* 0x000000ffff977224 */ /* 0x000fe400078e0038 */
[----:B------:R1:W-:Y:S03]  /*6800*/  MUFU.EX2 R127, R2 ;  /* 0x00000002007f7308 */ /* 0x0003e60000000800 */
[C---:B------:R-:W-:Y:S08]  /*6810*/  HMMA.16816.F32 R48, R24.reuse, R50, RZ ;  /* 0x000000321830723c */ /* 0x040ff000000018ff */
[----:B------:R-:W-:Y:S01]  /*6820*/  HMMA.16816.F32 R24, R24, R38, RZ ;  /* 0x000000261818723c */ /* 0x000fe200000018ff */
[----:B-1----:R-:W-:-:S07]  /*6830*/  FFMA.FTZ R2, R147, c[0x0][0x23c], -R5 ;  /* 0x00008f0093027a23 */ /* 0x002fce0000010805 */
[C---:B------:R-:W-:Y:S01]  /*6840*/  HMMA.16816.F32 R40, R16.reuse, R54, R40 ;  /* 0x000000361028723c */ /* 0x040fe20000001828 */
[----:B------:R1:W-:Y:S07]  /*6850*/  MUFU.EX2 R252, R2 ;  /* 0x0000000200fc7308 */ /* 0x0003ee0000000800 */
[C---:B------:R-:W-:Y:S08]  /*6860*/  HMMA.16816.F32 R28, R16.reuse, R58, R28 ;  /* 0x0000003a101c723c */ /* 0x040ff0000000181c */
[----:B------:R-:W-:Y:S01]  /*6870*/  HMMA.16816.F32 R48, R16, R46, R48 ;  /* 0x0000002e1030723c */ /* 0x000fe20000001830 */
[----:B-1----:R-:W-:-:S04]  /*6880*/  FFMA.FTZ R2, R143, c[0x0][0x23c], -R5 ;  /* 0x00008f008f027a23 */ /* 0x002fc80000010805 */
[----:B------:R1:W-:Y:S03]  /*6890*/  MUFU.EX2 R146, R2 ;  /* 0x0000000200927308 */ /* 0x0003e60000000800 */
[----:B------:R-:W-:Y:S07]  /*68a0*/  HMMA.16816.F32 R24, R16, R34, R24 ;  /* 0x000000221018723c */ /* 0x000fee0000001818 */
[----:B--2---:R-:W-:Y:S01]  /*68b0*/  F2FP.PACK_AB R17, R251, R129 ;  /* 0x00000081fb11723e */ /* 0x004fe200000000ff */
[----:B-1----:R-:W-:Y:S01]  /*68c0*/  FFMA.FTZ R2, R125, c[0x0][0x23c], -R5 ;  /* 0x00008f007d027a23 */ /* 0x002fe20000010805 */
[----:B------:R-:W-:-:S03]  /*68d0*/  MOV R125, R4 ;  /* 0x00000004007d7202 */ /* 0x000fc60000000f00 */
[----:B------:R1:W2:Y:S01]  /*68e0*/  MUFU.EX2 R4, R2 ;  /* 0x0000000200047308 */ /* 0x0002a20000000800 */
[----:B------:R-:W-:Y:S01]  /*68f0*/  F2FP.PACK_AB R16, R125, R221 ;  /* 0x000000dd7d10723e */ /* 0x000fe200000000ff */
[----:B-1----:R-:W-:Y:S01]  /*6900*/  FFMA.FTZ R2, R153, c[0x0][0x23c], -R0 ;  /* 0x00008f0099027a23 */ /* 0x002fe20000010800 */
[----:B--2---:R-:W-:Y:S02]  /*6910*/  F2FP.PACK_AB R14, R4, R146 ;  /* 0x00000092040e723e */ /* 0x004fe400000000ff */
[----:B------:R-:W-:-:S03]  /*6920*/  MOV R153, R57 ;  /* 0x0000003900997202 */ /* 0x000fc60000000f00 */
[----:B------:R1:W-:Y:S02]  /*6930*/  MUFU.EX2 R124, R2 ;  /* 0x00000002007c7308 */ /* 0x0003e40000000800 */
[----:B-1----:R-:W-:Y:S01]  /*6940*/  FFMA.FTZ R2, R150, c[0x0][0x23c], -R0 ;  /* 0x00008f0096027a23 */ /* 0x002fe20000010800 */
[----:B------:R-:W-:-:S05]  /*6950*/  MOV R150, R138 ;  /* 0x0000008a00967202 */ /* 0x000fca0000000f00 */
[----:B------:R1:W2:Y:S02]  /*6960*/  MUFU.EX2 R149, R2 ;  /* 0x0000000200957308 */ /* 0x0002a40000000800 */
[----:B-1----:R-:W-:Y:S01]  /*6970*/  FFMA.FTZ R2, R145, c[0x0][0x23c], -R0 ;  /* 0x00008f0091027a23 */ /* 0x002fe20000010800 */
[----:B--2---:R-:W-:Y:S01]  /*6980*/  F2FP.PACK_AB R13, R149, R124 ;  /* 0x0000007c950d723e */ /* 0x004fe200000000ff */
[----:B------:R-:W-:-:S04]  /*6990*/  IMAD.MOV.U32 R145, RZ, RZ, R36 ;  /* 0x000000ffff917224 */ /* 0x000fc800078e0024 */
[----:B------:R1:W-:Y:S01]  /*69a0*/  MUFU.EX2 R143, R2 ;  /* 0x00000002008f7308 */ /* 0x0003e20000000800 */
[----:B------:R-:W-:Y:S01]  /*69b0*/  F2FP.PACK_AB R18, R148, R145 ;  /* 0x000000919412723e */ /* 0x000fe200000000ff */
[----:B-1----:R-:W-:Y:S01]  /*69c0*/  FFMA.FTZ R2, R142, c[0x0][0x23c], -R0 ;  /* 0x00008f008e027a23 */ /* 0x002fe20000010800 */
[----:B------:R-:W-:Y:S02]  /*69d0*/  MOV R142, R12 ;  /* 0x0000000c008e7202 */ /* 0x000fe40000000f00 */
[----:B------:R-:W-:-:S03]  /*69e0*/  F2FP.PACK_AB R12, R252, R127 ;  /* 0x0000007ffc0c723e */ /* 0x000fc600000000ff */
[----:B------:R-:W1:Y:S01]  /*69f0*/  MUFU.EX2 R138, R2 ;  /* 0x00000002008a7308 */ /* 0x000e620000000800 */
[----:B------:R-:W-:-:S07]  /*6a00*/  F2FP.PACK_AB R19, R142, R144 ;  /* 0x000000908e13723e */ /* 0x000fce00000000ff */
[----:B---3--:R-:W-:Y:S01]  /*6a10*/  HMMA.16816.F32 R76, R16, R20, R80 ;  /* 0x00000014104c723c */ /* 0x008fe20000001850 */
[----:B-1----:R-:W-:Y:S01]  /*6a20*/  F2FP.PACK_AB R15, R138, R143 ;  /* 0x0000008f8a0f723e */ /* 0x002fe200000000ff */
[----:B------:R-:W-:-:S04]  /*6a30*/  FFMA.FTZ R2, R191, c[0x0][0x23c], -R7 ;  /* 0x00008f00bf027a23 */ /* 0x000fc80000010807 */
[----:B------:R1:W-:Y:S02]  /*6a40*/  MUFU.EX2 R147, R2 ;  /* 0x0000000200937308 */ /* 0x0003e40000000800 */
[C---:B------:R-:W-:Y:S07]  /*6a50*/  HMMA.16816.F32 R80, R12.reuse, R20, R92 ;  /* 0x000000140c50723c */ /* 0x040fee000000185c */
[----:B------:R-:W-:Y:S01]  /*6a60*/  IMAD.MOV.U32 R95, RZ, RZ, R52 ;  /* 0x000000ffff5f7224 */ /* 0x000fe200078e0034 */
[----:B------:R-:W-:Y:S01]  /*6a70*/  MOV R93, R53 ;  /* 0x00000035005d7202 */ /* 0x000fe20000000f00 */
[----:B------:R-:W-:Y:S01]  /*6a80*/  HMMA.16816.F32 R68, R12, R22, R64 ;  /* 0x000000160c44723c */ /* 0x000fe20000001840 */
[----:B------:R-:W-:Y:S01]  /*6a90*/  MOV R94, R225 ;  /* 0x000000e1005e7202 */ /* 0x000fe20000000f00 */
[----:B-1----:R-:W-:-:S06]  /*6aa0*/  FFMA.FTZ R2, R189, c[0x0][0x23c], -R7 ;  /* 0x00008f00bd027a23 */ /* 0x002fcc0000010807 */
[----:B------:R-:W-:Y:S01]  /*6ab0*/  HMMA.16816.F32 R52, R16, R22, R40 ;  /* 0x000000161034723c */ /* 0x000fe20000001828 */
[----:B------:R-:W1:Y:S01]  /*6ac0*/  LDSM.16.MT88.4 R20, [R216+0x9000] ;  /* 0x00900000d814783b */ /* 0x000e620000004200 */
[----:B------:R2:W-:Y:S02]  /*6ad0*/  MUFU.EX2 R225, R2 ;  /* 0x0000000200e17308 */ /* 0x0005e40000000800 */
[----:B--2---:R-:W-:-:S06]  /*6ae0*/  FFMA.FTZ R2, R178, c[0x0][0x23c], -R7 ;  /* 0x00008f00b2027a23 */ /* 0x004fcc0000010807 */
[----:B------:R2:W3:Y:S02]  /*6af0*/  MUFU.EX2 R92, R2 ;  /* 0x00000002005c7308 */ /* 0x0004e40000000800 */
[--C-:B--2---:R-:W-:Y:S02]  /*6b00*/  FFMA.FTZ R2, R172, c[0x0][0x23c], -R7.reuse ;  /* 0x00008f00ac027a23 */ /* 0x104fe40000010807 */
[----:B------:R-:W-:Y:S01]  /*6b10*/  FFMA.FTZ R172, R126, c[0x0][0x23c], -R7 ;  /* 0x00008f007eac7a23 */ /* 0x000fe20000010807 */
[-C--:B-1----:R-:W-:Y:S03]  /*6b20*/  HMMA.16816.F32 R64, R16, R20.reuse, R104 ;  /* 0x000000141040723c */ /* 0x082fe60000001868 */
[----:B------:R1:W2:Y:S04]  /*6b30*/  MUFU.EX2 R141, R2 ;  /* 0x00000002008d7308 */ /* 0x0002a80000000800 */
[----:B------:R-:W-:Y:S01]  /*6b40*/  MOV R107, R93 ;  /* 0x0000005d006b7202 */ /* 0x000fe20000000f00 */
[----:B------:R-:W-:Y:S01]  /*6b50*/  HMMA.16816.F32 R60, R12, R20, R100 ;  /* 0x000000140c3c723c */ /* 0x000fe20000001864 */
[----:B------:R-:W-:-:S07]  /*6b60*/  MOV R93, R148 ;  /* 0x00000094005d7202 */ /* 0x000fce0000000f00 */
[-C--:B------:R-:W-:Y:S01]  /*6b70*/  HMMA.16816.F32 R56, R12, R22.reuse, R84 ;  /* 0x000000160c38723c */ /* 0x080fe20000001854 */
[----:B-1----:R-:W-:Y:S02]  /*6b80*/  FFMA.FTZ R2, R193, c[0x0][0x23c], -R6 ;  /* 0x00008f00c1027a23 */ /* 0x002fe40000010806 */
[----:B---3--:R-:W-:Y:S01]  /*6b90*/  IMAD.MOV.U32 R193, RZ, RZ, R92 ;  /* 0x000000ffffc17224 */ /* 0x008fe200078e005c */
[----:B------:R-:W-:Y:S01]  /*6ba0*/  MOV R92, R94 ;  /* 0x0000005e005c7202 */ /* 0x000fe20000000f00 */
[----:B------:R1:W-:Y:S01]  /*6bb0*/  MUFU.EX2 R148, R2 ;  /* 0x0000000200947308 */ /* 0x0003e20000000800 */
[----:B------:R-:W-:Y:S01]  /*6bc0*/  IMAD.MOV.U32 R94, RZ, RZ, R142 ;  /* 0x000000ffff5e7224 */ /* 0x000fe200078e008e */
[----:B------:R-:W-:Y:S01]  /*6bd0*/  MOV R142, R75 ;  /* 0x0000004b008e7202 */ /* 0x000fe20000000f00 */
[----:B------:R-:W-:Y:S01]  /*6be0*/  HMMA.16816.F32 R32, R16, R22, R28 ;  /* 0x000000161020723c */ /* 0x000fe2000000181c */
[----:B------:R-:W3:Y:S01]  /*6bf0*/  LDSM.16.MT88.4 R20, [R214+0x9000] ;  /* 0x00900000d614783b */ /* 0x000ee20000004200 */
[----:B-1----:R-:W-:Y:S01]  /*6c00*/  FFMA.FTZ R2, R182, c[0x0][0x23c], -R6 ;  /* 0x00008f00b6027a23 */ /* 0x002fe20000010806 */
[----:B------:R-:W-:-:S05]  /*6c10*/  MOV R182, R94 ;  /* 0x0000005e00b67202 */ /* 0x000fca0000000f00 */
[-C--:B---3--:R-:W-:Y:S08]  /*6c20*/  HMMA.16816.F32 R44, R16, R20.reuse, R112 ;  /* 0x00000014102c723c */ /* 0x088ff00000001870 */
[C---:B------:R-:W-:Y:S08]  /*6c30*/  HMMA.16816.F32 R40, R12.reuse, R20, R108 ;  /* 0x000000140c28723c */ /* 0x040ff0000000186c */
[-C--:B------:R-:W-:Y:S08]  /*6c40*/  HMMA.16816.F32 R36, R12, R22.reuse, R88 ;  /* 0x000000160c24723c */ /* 0x080ff00000001858 */
[----:B------:R-:W-:Y:S01]  /*6c50*/  HMMA.16816.F32 R48, R16, R22, R48 ;  /* 0x000000161030723c */ /* 0x000fe20000001830 */
[----:B------:R-:W1:Y:S07]  /*6c60*/  LDSM.16.MT88.4 R20, [R215+0x9000] ;  /* 0x00900000d714783b */ /* 0x000e6e0000004200 */
[C---:B-1----:R-:W-:Y:S08]  /*6c70*/  HMMA.16816.F32 R88, R12.reuse, R20, R116 ;  /* 0x000000140c58723c */ /* 0x042ff00000001874 */
[----:B------:R-:W-:Y:S01]  /*6c80*/  HMMA.16816.F32 R84, R12, R22, R96 ;  /* 0x000000160c54723c */ /* 0x000fe20000001860 */
[----:B------:R1:W-:Y:S07]  /*6c90*/  MUFU.EX2 R13, R2 ;  /* 0x00000002000d7308 */ /* 0x0003ee0000000800 */
[C---:B------:R-:W-:Y:S07]  /*6ca0*/  HMMA.16816.F32 R28, R16.reuse, R20, R120 ;  /* 0x00000014101c723c */ /* 0x040fee0000001878 */
[----:B------:R-:W-:Y:S01]  /*6cb0*/  IMAD.MOV.U32 R122, RZ, RZ, R107 ;  /* 0x000000ffff7a7224 */ /* 0x000fe200078e006b */
[----:B------:R-:W-:Y:S01]  /*6cc0*/  HMMA.16816.F32 R24, R16, R22, R24 ;  /* 0x000000161018723c */ /* 0x000fe20000001818 */
[----:B-1----:R-:W-:Y:S01]  /*6cd0*/  FFMA.FTZ R2, R181, c[0x0][0x23c], -R6 ;  /* 0x00008f00b5027a23 */ /* 0x002fe20000010806 */
[----:B------:R-:W1:Y:S01]  /*6ce0*/  LDSM.16.MT88.4 R20, [R213+0x9800] ;  /* 0x00980000d514783b */ /* 0x000e620000004200 */
[----:B------:R-:W-:Y:S01]  /*6cf0*/  MOV R123, R92 ;  /* 0x0000005c007b7202 */ /* 0x000fe20000000f00 */
[----:B------:R-:W-:Y:S01]  /*6d00*/  IMAD.MOV.U32 R121, RZ, RZ, R152 ;  /* 0x000000ffff797224 */ /* 0x000fe200078e0098 */
[----:B------:R3:W4:Y:S01]  /*6d10*/  MUFU.EX2 R12, R2 ;  /* 0x00000002000c7308 */ /* 0x0007220000000800 */
[----:B------:R-:W-:Y:S01]  /*6d20*/  MOV R181, R93 ;  /* 0x0000005d00b57202 */ /* 0x000fe20000000f00 */
[--C-:B------:R-:W-:Y:S01]  /*6d30*/  FFMA.FTZ R152, R169, c[0x0][0x23c], -R6.reuse ;  /* 0x00008f00a9987a23 */ /* 0x100fe20000010806 */
[----:B------:R-:W-:Y:S01]  /*6d40*/  F2FP.PACK_AB R16, R225, R147 ;  /* 0x00000093e110723e */ /* 0x000fe200000000ff */
[--C-:B------:R-:W-:Y:S01]  /*6d50*/  FFMA.FTZ R169, R155, c[0x0][0x23c], -R6.reuse ;  /* 0x00008f009ba97a23 */ /* 0x100fe20000010806 */
[----:B--2---:R-:W-:Y:S01]  /*6d60*/  F2FP.PACK_AB R18, R141, R193 ;  /* 0x000000c18d12723e */ /* 0x004fe200000000ff */
[----:B------:R-:W-:Y:S01]  /*6d70*/  FFMA.FTZ R155, R161, c[0x0][0x23c], -R5 ;  /* 0x00008f00a19b7a23 */ /* 0x000fe20000010805 */
[----:B------:R-:W-:Y:S01]  /*6d80*/  MOV R120, R151 ;  /* 0x0000009700787202 */ /* 0x000fe20000000f00 */
[----:B------:R-:W-:-:S02]  /*6d90*/  FFMA.FTZ R151, R175, c[0x0][0x23c], -R6 ;  /* 0x00008f00af977a23 */ /* 0x000fc40000010806 */
[----:B------:R-:W-:Y:S02]  /*6da0*/  FFMA.FTZ R175, R140, c[0x0][0x23c], -R6 ;  /* 0x00008f008caf7a23 */ /* 0x000fe40000010806 */
[----:B------:R-:W-:Y:S02]  /*6db0*/  FFMA.FTZ R140, R174, c[0x0][0x23c], -R5 ;  /* 0x00008f00ae8c7a23 */ /* 0x000fe40000010805 */
[----:B------:R-:W-:Y:S01]  /*6dc0*/  FFMA.FTZ R161, R164, c[0x0][0x23c], -R0 ;  /* 0x00008f00a4a17a23 */ /* 0x000fe20000010800 */
[----:B------:R-:W-:Y:S01]  /*6dd0*/  MOV R164, R120 ;  /* 0x0000007800a47202 */ /* 0x000fe20000000f00 */
[--C-:B---3--:R-:W-:Y:S02]  /*6de0*/  FFMA.FTZ R2, R135, c[0x0][0x23c], -R6.reuse ;  /* 0x00008f0087027a23 */ /* 0x108fe40000010806 */
[----:B------:R-:W-:Y:S02]  /*6df0*/  FFMA.FTZ R135, R188, c[0x0][0x23c], -R7 ;  /* 0x00008f00bc877a23 */ /* 0x000fe40000010807 */
[----:B------:R2:W3:Y:S01]  /*6e00*/  MUFU.EX2 R96, R2 ;  /* 0x0000000200607308 */ /* 0x0004e20000000800 */
[----:B------:R-:W-:-:S02]  /*6e10*/  FFMA.FTZ R188, R131, c[0x0][0x23c], -R6 ;  /* 0x00008f0083bc7a23 */ /* 0x000fc40000010806 */
[----:B--2---:R-:W-:Y:S02]  /*6e20*/  FFMA.FTZ R2, R192, c[0x0][0x23c], -R5 ;  /* 0x00008f00c0027a23 */ /* 0x004fe40000010805 */
[----:B----4-:R-:W-:-:S03]  /*6e30*/  IMAD.MOV.U32 R192, RZ, RZ, R12 ;  /* 0x000000ffffc07224 */ /* 0x010fc600078e000c */
[----:B------:R2:W-:Y:S02]  /*6e40*/  MUFU.EX2 R191, R2 ;  /* 0x0000000200bf7308 */ /* 0x0005e40000000800 */
[----:B---3--:R-:W-:Y:S01]  /*6e50*/  F2FP.PACK_AB R19, R96, R192 ;  /* 0x000000c06013723e */ /* 0x008fe200000000ff */
[----:B--2---:R-:W-:Y:S02]  /*6e60*/  FFMA.FTZ R2, R184, c[0x0][0x23c], -R5 ;  /* 0x00008f00b8027a23 */ /* 0x004fe40000010805 */
[----:B------:R-:W-:-:S03]  /*6e70*/  IMAD.MOV.U32 R184, RZ, RZ, R95 ;  /* 0x000000ffffb87224 */ /* 0x000fc600078e005f */
[----:B------:R2:W3:Y:S02]  /*6e80*/  MUFU.EX2 R14, R2 ;  /* 0x00000002000e7308 */ /* 0x0004e40000000800 */
[----:B--2---:R-:W-:Y:S02]  /*6e90*/  FFMA.FTZ R2, R180, c[0x0][0x23c], -R5 ;  /* 0x00008f00b4027a23 */ /* 0x004fe40000010805 */
[----:B------:R-:W-:-:S04]  /*6ea0*/  IMAD.MOV.U32 R180, RZ, RZ, R149 ;  /* 0x000000ffffb47224 */ /* 0x000fc800078e0095 */
[----:B------:R2:W4:Y:S01]  /*6eb0*/  MUFU.EX2 R12, R2 ;  /* 0x00000002000c7308 */ /* 0x0005220000000800 */
[----:B------:R-:W-:Y:S02]  /*6ec0*/  FFMA.FTZ R149, R159, c[0x0][0x23c], -R7 ;  /* 0x00008f009f957a23 */ /* 0x000fe40000010807 */
[----:B------:R-:W-:Y:S02]  /*6ed0*/  FFMA.FTZ R159, R173, c[0x0][0x23c], -R0 ;  /* 0x00008f00ad9f7a23 */ /* 0x000fe40000010800 */
[----:B--2---:R-:W-:Y:S02]  /*6ee0*/  FFMA.FTZ R2, R168, c[0x0][0x23c], -R5 ;  /* 0x00008f00a8027a23 */ /* 0x004fe40000010805 */
[----:B------:R-:W-:Y:S02]  /*6ef0*/  FFMA.FTZ R168, R133, c[0x0][0x23c], -R7 ;  /* 0x00008f0085a87a23 */ /* 0x000fe40000010807 */
[----:B------:R2:W-:Y:S01]  /*6f00*/  MUFU.EX2 R75, R2 ;  /* 0x00000002004b7308 */ /* 0x0005e20000000800 */
[----:B------:R-:W-:-:S02]  /*6f10*/  FFMA.FTZ R133, R200, c[0x0][0x23c], -R6 ;  /* 0x00008f00c8857a23 */ /* 0x000fc40000010806 */
[----:B--2---:R-:W-:Y:S01]  /*6f20*/  FFMA.FTZ R2, R196, c[0x0][0x23c], -R0 ;  /* 0x00008f00c4027a23 */ /* 0x004fe20000010800 */
[----:B---3--:R-:W-:-:S04]  /*6f30*/  MOV R196, R14 ;  /* 0x0000000e00c47202 */ /* 0x008fc80000000f00 */
[----:B------:R2:W-:Y:S02]  /*6f40*/  MUFU.EX2 R189, R2 ;  /* 0x0000000200bd7308 */ /* 0x0005e40000000800 */
[----:B--2---:R-:W-:Y:S01]  /*6f50*/  FFMA.FTZ R2, R190, c[0x0][0x23c], -R0 ;  /* 0x00008f00be027a23 */ /* 0x004fe20000010800 */
[----:B------:R-:W-:-:S05]  /*6f60*/  MOV R190, R13 ;  /* 0x0000000d00be7202 */ /* 0x000fca0000000f00 */
[----:B------:R2:W3:Y:S01]  /*6f70*/  MUFU.EX2 R178, R2 ;  /* 0x0000000200b27308 */ /* 0x0004e20000000800 */
[----:B------:R-:W-:-:S07]  /*6f80*/  F2FP.PACK_AB R17, R190, R148 ;  /* 0x00000094be11723e */ /* 0x000fce00000000ff */
[----:B-1----:R-:W-:Y:S01]  /*6f90*/  HMMA.16816.F32 R112, R16, R20, R76 ;  /* 0x000000141070723c */ /* 0x002fe2000000184c */
[----:B--2---:R-:W-:Y:S01]  /*6fa0*/  FFMA.FTZ R2, R186, c[0x0][0x23c], -R0 ;  /* 0x00008f00ba027a23 */ /* 0x004fe20000010800 */
[----:B----4-:R-:W-:-:S06]  /*6fb0*/  MOV R186, R12 ;  /* 0x0000000c00ba7202 */ /* 0x010fcc0000000f00 */
[----:B------:R-:W-:Y:S01]  /*6fc0*/  HMMA.16816.F32 R100, R16, R22, R52 ;  /* 0x000000161064723c */ /* 0x000fe20000001834 */
[----:B---3--:R-:W-:Y:S01]  /*6fd0*/  F2FP.PACK_AB R13, R178, R189 ;  /* 0x000000bdb20d723e */ /* 0x008fe200000000ff */
[----:B------:R1:W2:Y:S01]  /*6fe0*/  MUFU.EX2 R12, R2 ;  /* 0x00000002000c7308 */ /* 0x0002a20000000800 */
[----:B------:R-:W-:Y:S01]  /*6ff0*/  F2FP.PACK_AB R14, R75, R186 ;  /* 0x000000ba4b0e723e */ /* 0x000fe200000000ff */
[----:B-1----:R-:W-:Y:S02]  /*7000*/  FFMA.FTZ R2, R177, c[0x0][0x23c], -R0 ;  /* 0x00008f00b1027a23 */ /* 0x002fe40000010800 */
[----:B--2---:R-:W-:Y:S01]  /*7010*/  IMAD.MOV.U32 R177, RZ, RZ, R12 ;  /* 0x000000ffffb17224 */ /* 0x004fe200078e000c */
[----:B------:R-:W-:-:S03]  /*7020*/  F2FP.PACK_AB R12, R196, R191 ;  /* 0x000000bfc40c723e */ /* 0x000fc600000000ff */
[----:B------:R-:W1:Y:S02]  /*7030*/  MUFU.EX2 R2, R2 ;  /* 0x0000000200027308 */ /* 0x000e640000000800 */
[----:B-1----:R-:W-:-:S07]  /*7040*/  F2FP.PACK_AB R15, R2, R177 ;  /* 0x000000b1020f723e */ /* 0x002fce00000000ff */
[C---:B------:R-:W-:Y:S08]  /*7050*/  HMMA.16816.F32 R108, R12.reuse, R20, R80 ;  /* 0x000000140c6c723c */ /* 0x040ff00000001850 */
[----:B------:R-:W-:Y:S01]  /*7060*/  HMMA.16816.F32 R104, R12, R22, R68 ;  /* 0x000000160c68723c */ /* 0x000fe20000001844 */
[----:B------:R-:W1:Y:S07]  /*7070*/  LDSM.16.MT88.4 R20, [R216+0x9800] ;  /* 0x00980000d814783b */ /* 0x000e6e0000004200 */
[-C--:B-1----:R-:W-:Y:S07]  /*7080*/  HMMA.16816.F32 R92, R16, R20.reuse, R64 ;  /* 0x00000014105c723c */ /* 0x082fee0000001840 */
[----:B------:R-:W-:Y:S01]  /*7090*/  MOV R65, R123 ;  /* 0x0000007b00417202 */ /* 0x000fe20000000f00 */
[C---:B------:R-:W-:Y:S01]  /*70a0*/  HMMA.16816.F32 R80, R12.reuse, R20, R60 ;  /* 0x000000140c50723c */ /* 0x040fe2000000183c */
[----:B------:R-:W-:Y:S01]  /*70b0*/  MOV R123, R251 ;  /* 0x000000fb007b7202 */ /* 0x000fe20000000f00 */
[----:B------:R-:W-:Y:S01]  /*70c0*/  IMAD.MOV.U32 R66, RZ, RZ, R150 ;  /* 0x000000ffff427224 */ /* 0x000fe200078e0096 */
[----:B------:R-:W-:Y:S01]  /*70d0*/  MOV R64, R122 ;  /* 0x0000007a00407202 */ /* 0x000fe20000000f00 */
[--C-:B------:R-:W-:Y:S01]  /*70e0*/  FFMA.FTZ R150, R154, c[0x0][0x23c], -R7.reuse ;  /* 0x00008f009a967a23 */ /* 0x100fe20000010807 */
[----:B------:R-:W-:Y:S01]  /*70f0*/  MOV R122, R252 ;  /* 0x000000fc007a7202 */ /* 0x000fe20000000f00 */
[----:B------:R-:W-:Y:S01]  /*7100*/  FFMA.FTZ R154, R160, c[0x0][0x23c], -R6 ;  /* 0x00008f00a09a7a23 */ /* 0x000fe20000010806 */
[----:B------:R-:W-:Y:S01]  /*7110*/  MOV R63, R96 ;  /* 0x00000060003f7202 */ /* 0x000fe20000000f00 */
[-C--:B------:R-:W-:Y:S01]  /*7120*/  HMMA.16816.F32 R52, R12, R22.reuse, R56 ;  /* 0x000000160c34723c */ /* 0x080fe20000001838 */
[----:B------:R-:W-:Y:S01]  /*7130*/  MOV R61, R2 ;  /* 0x00000002003d7202 */ /* 0x000fe20000000f00 */
[--C-:B------:R-:W-:Y:S01]  /*7140*/  FFMA.FTZ R2, R236, c[0x0][0x23c], -R7.reuse ;  /* 0x00008f00ec027a23 */ /* 0x100fe20000010807 */
[----:B------:R-:W-:Y:S01]  /*7150*/  MOV R60, R75 ;  /* 0x0000004b003c7202 */ /* 0x000fe20000000f00 */
[----:B------:R-:W-:Y:S01]  /*7160*/  IMAD.MOV.U32 R62, RZ, RZ, R4 ;  /* 0x000000ffff3e7224 */ /* 0x000fe200078e0004 */
[----:B------:R-:W-:Y:S01]  /*7170*/  MOV R67, R153 ;  /* 0x0000009900437202 */ /* 0x000fe20000000f00 */
[----:B------:R-:W-:Y:S01]  /*7180*/  FFMA.FTZ R75, R187, c[0x0][0x23c], -R6 ;  /* 0x00008f00bb4b7a23 */ /* 0x000fe20000010806 */
[----:B------:R-:W-:Y:S01]  /*7190*/  MOV R57, R249 ;  /* 0x000000f900397202 */ /* 0x000fe20000000f00 */
[----:B------:R-:W-:Y:S01]  /*71a0*/  HMMA.16816.F32 R76, R16, R22, R32 ;  /* 0x00000016104c723c */ /* 0x000fe20000001820 */
[----:B------:R-:W1:Y:S01]  /*71b0*/  LDSM.16.MT88.4 R20, [R214+0x9800] ;  /* 0x00980000d614783b */ /* 0x000e620000004200 */
[----:B------:R-:W-:Y:S01]  /*71c0*/  IMAD.MOV.U32 R56, RZ, RZ, R148 ;  /* 0x000000ffff387224 */ /* 0x000fe200078e0094 */
[----:B------:R-:W-:Y:S01]  /*71d0*/  MOV R58, R147 ;  /* 0x00000093003a7202 */ /* 0x000fe20000000f00 */
[----:B------:R-:W-:Y:S01]  /*71e0*/  IMAD.MOV.U32 R59, RZ, RZ, R138 ;  /* 0x000000ffff3b7224 */ /* 0x000fe200078e008a */
[----:B------:R-:W-:Y:S01]  /*71f0*/  MOV R200, R123 ;  /* 0x0000007b00c87202 */ /* 0x000fe20000000f00 */
[----:B------:R-:W-:-:S02]  /*7200*/  FFMA.FTZ R147, R170, c[0x0][0x23c], -R7 ;  /* 0x00008f00aa937a23 */ /* 0x000fc40000010807 */
[--C-:B------:R-:W-:Y:S02]  /*7210*/  FFMA.FTZ R148, R163, c[0x0][0x23c], -R7.reuse ;  /* 0x00008f00a3947a23 */ /* 0x100fe40000010807 */
[--C-:B------:R-:W-:Y:S02]  /*7220*/  FFMA.FTZ R163, R134, c[0x0][0x23c], -R7.reuse ;  /* 0x00008f0086a37a23 */ /* 0x100fe40000010807 */
[--C-:B------:R-:W-:Y:S02]  /*7230*/  FFMA.FTZ R170, R132, c[0x0][0x23c], -R7.reuse ;  /* 0x00008f0084aa7a23 */ /* 0x100fe40000010807 */
[----:B------:R-:W-:Y:S02]  /*7240*/  FFMA.FTZ R138, R202, c[0x0][0x23c], -R7 ;  /* 0x00008f00ca8a7a23 */ /* 0x000fe40000010807 */
[--C-:B------:R-:W-:Y:S02]  /*7250*/  FFMA.FTZ R134, R201, c[0x0][0x23c], -R6.reuse ;  /* 0x00008f00c9867a23 */ /* 0x100fe40000010806 */
[----:B------:R-:W-:-:S02]  /*7260*/  FFMA.FTZ R132, R197, c[0x0][0x23c], -R6 ;  /* 0x00008f00c5847a23 */ /* 0x000fc40000010806 */
[----:B------:R-:W-:Y:S02]  /*7270*/  FFMA.FTZ R153, R165, c[0x0][0x23c], -R6 ;  /* 0x00008f00a5997a23 */ /* 0x000fe40000010806 */
[----:B------:R-:W-:Y:S01]  /*7280*/  FFMA.FTZ R160, R167, c[0x0][0x23c], -R0 ;  /* 0x00008f00a7a07a23 */ /* 0x000fe20000010800 */
[----:B------:R-:W-:Y:S01]  /*7290*/  MOV R167, R67 ;  /* 0x0000004300a77202 */ /* 0x000fe20000000f00 */
[----:B------:R-:W-:Y:S02]  /*72a0*/  IMAD.MOV.U32 R173, RZ, RZ, R66 ;  /* 0x000000ffffad7224 */ /* 0x000fe400078e0042 */
[----:B------:R-:W-:Y:S01]  /*72b0*/  IMAD.MOV.U32 R201, RZ, RZ, R125 ;  /* 0x000000ffffc97224 */ /* 0x000fe200078e007d */
[-C--:B-1----:R-:W-:Y:S08]  /*72c0*/  HMMA.16816.F32 R116, R16, R20.reuse, R44 ;  /* 0x000000141074723c */ /* 0x082ff0000000182c */
[C---:B------:R-:W-:Y:S08]  /*72d0*/  HMMA.16816.F32 R44, R12.reuse, R20, R40 ;  /* 0x000000140c2c723c */ /* 0x040ff00000001828 */
[-C--:B------:R-:W-:Y:S08]  /*72e0*/  HMMA.16816.F32 R40, R12, R22.reuse, R36 ;  /* 0x000000160c28723c */ /* 0x080ff00000001824 */
[----:B------:R-:W-:Y:S01]  /*72f0*/  HMMA.16816.F32 R96, R16, R22, R48 ;  /* 0x000000161060723c */ /* 0x000fe20000001830 */
[----:B------:R-:W1:Y:S07]  /*7300*/  LDSM.16.MT88.4 R20, [R215+0x9800] ;  /* 0x00980000d714783b */ /* 0x000e6e0000004200 */
[-C--:B-1----:R-:W-:Y:S01]  /*7310*/  HMMA.16816.F32 R36, R12, R20.reuse, R88 ;  /* 0x000000140c24723c */ /* 0x082fe20000001858 */
[----:B------:R1:W-:Y:S06]  /*7320*/  MUFU.EX2 R88, R2 ;  /* 0x0000000200587308 */ /* 0x0003ec0000000800 */
[----:B------:R-:W-:Y:S01]  /*7330*/  MOV R89, R142 ;  /* 0x0000008e00597202 */ /* 0x000fe20000000f00 */
[----:B------:R-:W-:Y:S01]  /*7340*/  HMMA.16816.F32 R68, R16, R20, R28 ;  /* 0x000000141044723c */ /* 0x000fe2000000181c */
[----:B------:R-:W-:Y:S01]  /*7350*/  MOV R90, R141 ;  /* 0x0000008d005a7202 */ /* 0x000fe20000000f00 */
[----:B------:R-:W-:Y:S01]  /*7360*/  FFMA.FTZ R141, R183, c[0x0][0x23c], -R5 ;  /* 0x00008f00b78d7a23 */ /* 0x000fe20000010805 */
[----:B------:R-:W-:Y:S01]  /*7370*/  MOV R91, R63 ;  /* 0x0000003f005b7202 */ /* 0x000fe20000000f00 */
[----:B------:R-:W-:-:S02]  /*7380*/  IMAD.MOV.U32 R63, RZ, RZ, R184 ;  /* 0x000000ffff3f7224 */ /* 0x000fc400078e00b8 */
[----:B------:R-:W-:Y:S01]  /*7390*/  FFMA.FTZ R184, R139, c[0x0][0x23c], -R6 ;  /* 0x00008f008bb87a23 */ /* 0x000fe20000010806 */
[----:B------:R-:W-:Y:S01]  /*73a0*/  MOV R31, R250 ;  /* 0x000000fa001f7202 */ /* 0x000fe20000000f00 */
[-C--:B------:R-:W-:Y:S01]  /*73b0*/  HMMA.16816.F32 R48, R16, R22.reuse, R24 ;  /* 0x000000161030723c */ /* 0x080fe20000001818 */
[----:B-1----:R-:W-:Y:S01]  /*73c0*/  FFMA.FTZ R2, R211, c[0x0][0x23c], -R7 ;  /* 0x00008f00d3027a23 */ /* 0x002fe20000010807 */
[----:B------:R-:W1:Y:S01]  /*73d0*/  LDSM.16.MT88.4 R16, [R213+0xa000] ;  /* 0x00a00000d510783b */ /* 0x000e620000004200 */
[--C-:B------:R-:W-:Y:S01]  /*73e0*/  FFMA.FTZ R30, R207, c[0x0][0x23c], -R5.reuse ;  /* 0x00008f00cf1e7a23 */ /* 0x100fe20000010805 */
[----:B------:R-:W-:Y:S01]  /*73f0*/  MOV R20, R91 ;  /* 0x0000005b00147202 */ /* 0x000fe20000000f00 */
[----:B------:R2:W-:Y:S01]  /*7400*/  MUFU.EX2 R4, R2 ;  /* 0x0000000200047308 */ /* 0x0005e20000000800 */
[--C-:B------:R-:W-:Y:S01]  /*7410*/  FFMA.FTZ R29, R203, c[0x0][0x23c], -R5.reuse ;  /* 0x00008f00cb1d7a23 */ /* 0x100fe20000010805 */
[----:B------:R-:W-:Y:S01]  /*7420*/  MOV R91, R59 ;  /* 0x0000003b005b7202 */ /* 0x000fe20000000f00 */
[----:B------:R-:W-:Y:S01]  /*7430*/  FFMA.FTZ R25, R210, c[0x0][0x23c], -R0 ;  /* 0x00008f00d2197a23 */ /* 0x000fe20000010800 */
[----:B------:R-:W-:Y:S01]  /*7440*/  HMMA.16816.F32 R32, R12, R22, R84 ;  /* 0x000000160c20723c */ /* 0x000fe20000001854 */
[--C-:B------:R-:W-:Y:S01]  /*7450*/  FFMA.FTZ R27, R194, c[0x0][0x23c], -R5.reuse ;  /* 0x00008f00c21b7a23 */ /* 0x100fe20000010805 */
[----:B------:R-:W-:Y:S01]  /*7460*/  MOV R59, R180 ;  /* 0x000000b4003b7202 */ /* 0x000fe20000000f00 */
[--C-:B------:R-:W-:Y:S01]  /*7470*/  FFMA.FTZ R139, R171, c[0x0][0x23c], -R5.reuse ;  /* 0x00008f00ab8b7a23 */ /* 0x100fe20000010805 */
[----:B------:R-:W-:Y:S01]  /*7480*/  MOV R197, R20 ;  /* 0x0000001400c57202 */ /* 0x000fe20000000f00 */
[----:B------:R-:W-:Y:S01]  /*7490*/  FFMA.FTZ R142, R166, c[0x0][0x23c], -R5 ;  /* 0x00008f00a68e7a23 */ /* 0x000fe20000010805 */
[----:B------:R-:W-:Y:S01]  /*74a0*/  MOV R174, R91 ;  /* 0x0000005b00ae7202 */ /* 0x000fe20000000f00 */
[----:B------:R-:W-:Y:S01]  /*74b0*/  IMAD.MOV.U32 R86, RZ, RZ, R89 ;  /* 0x000000ffff567224 */ /* 0x000fe200078e0059 */
[----:B------:R-:W-:Y:S01]  /*74c0*/  MOV R87, R90 ;  /* 0x0000005a00577202 */ /* 0x000fe20000000f00 */
[----:B------:R-:W-:Y:S01]  /*74d0*/  IMAD.MOV.U32 R90, RZ, RZ, R58 ;  /* 0x000000ffff5a7224 */ /* 0x000fe200078e003a */
[----:B------:R-:W-:Y:S01]  /*74e0*/  MOV R89, R57 ;  /* 0x0000003900597202 */ /* 0x000fe20000000f00 */
[----:B------:R-:W-:Y:S01]  /*74f0*/  IMAD.MOV.U32 R57, RZ, RZ, R61 ;  /* 0x000000ffff397224 */ /* 0x000fe200078e003d */
[----:B------:R-:W-:Y:S01]  /*7500*/  MOV R58, R62 ;  /* 0x0000003e003a7202 */ /* 0x000fe20000000f00 */
[----:B--2---:R-:W-:Y:S01]  /*7510*/  FFMA.FTZ R2, R209, c[0x0][0x23c], -R7 ;  /* 0x00008f00d1027a23 */ /* 0x004fe20000010807 */
[----:B------:R-:W-:Y:S01]  /*7520*/  MOV R61, R144 ;  /* 0x00000090003d7202 */ /* 0x000fe20000000f00 */
[----:B------:R-:W-:Y:S01]  /*7530*/  IMAD.MOV.U32 R180, RZ, RZ, R143 ;  /* 0x000000ffffb47224 */ /* 0x000fe200078e008f */
[----:B------:R-:W-:Y:S01]  /*7540*/  MOV R62, R146 ;  /* 0x00000092003e7202 */ /* 0x000fe20000000f00 */
[----:B------:R2:W-:Y:S01]  /*7550*/  MUFU.EX2 R21, R2 ;  /* 0x0000000200157308 */ /* 0x0005e20000000800 */
[--C-:B------:R-:W-:Y:S01]  /*7560*/  FFMA.FTZ R26, R235, c[0x0][0x23c], -R0.reuse ;  /* 0x00008f00eb1a7a23 */ /* 0x100fe20000010800 */
[----:B------:R-:W-:Y:S01]  /*7570*/  MOV R183, R61 ;  /* 0x0000003d00b77202 */ /* 0x000fe20000000f00 */
[--C-:B------:R-:W-:Y:S01]  /*7580*/  FFMA.FTZ R24, R204, c[0x0][0x23c], -R0.reuse ;  /* 0x00008f00cc187a23 */ /* 0x100fe20000010800 */
[----:B------:R-:W-:Y:S01]  /*7590*/  MOV R165, R62 ;  /* 0x0000003e00a57202 */ /* 0x000fe20000000f00 */
        /* <DEDUP_REMOVED lines=9> */
[----:B------:R-:W-:Y:S01]  /*7630*/  MUFU.EX2 R209, R27 ;  /* 0x0000001b00d17308 */ /* 0x000fe20000000800 */
[----:B------:R-:W-:-:S02]  /*7640*/  FADD.FTZ R84, R245, R244 ;  /* 0x000000f4f5547221 */ /* 0x000fc40000010000 */
[----:B--2---:R-:W-:-:S05]  /*7650*/  FFMA.FTZ R2, R205, c[0x0][0x23c], -R7 ;  /* 0x00008f00cd027a23 */ /* 0x004fca0000010807 */
[----:B------:R2:W-:Y:S08]  /*7660*/  MUFU.EX2 R28, R2 ;  /* 0x00000002001c7308 */ /* 0x0005f00000000800 */
[----:B------:R-:W-:Y:S01]  /*7670*/  MUFU.EX2 R202, R26 ;  /* 0x0000001a00ca7308 */ /* 0x000fe20000000800 */
[----:B--2---:R-:W-:-:S07]  /*7680*/  FFMA.FTZ R2, R233, c[0x0][0x23c], -R6 ;  /* 0x00008f00e9027a23 */ /* 0x004fce0000010806 */
[----:B------:R-:W-:Y:S08]  /*7690*/  MUFU.EX2 R204, R25 ;  /* 0x0000001900cc7308 */ /* 0x000ff00000000800 */
[----:B------:R2:W-:Y:S08]  /*76a0*/  MUFU.EX2 R250, R2 ;  /* 0x0000000200fa7308 */ /* 0x0005f00000000800 */
[----:B------:R-:W-:Y:S01]  /*76b0*/  MUFU.EX2 R205, R30 ;  /* 0x0000001e00cd7308 */ /* 0x000fe20000000800 */
[----:B--2---:R-:W-:-:S07]  /*76c0*/  FFMA.FTZ R2, R232, c[0x0][0x23c], -R6 ;  /* 0x00008f00e8027a23 */ /* 0x004fce0000010806 */
[----:B------:R-:W-:Y:S08]  /*76d0*/  MUFU.EX2 R207, R29 ;  /* 0x0000001d00cf7308 */ /* 0x000ff00000000800 */
[----:B------:R2:W3:Y:S02]  /*76e0*/  MUFU.EX2 R251, R2 ;  /* 0x0000000200fb7308 */ /* 0x0004e40000000800 */
[----:B--2---:R-:W-:Y:S01]  /*76f0*/  FFMA.FTZ R2, R208, c[0x0][0x23c], -R6 ;  /* 0x00008f00d0027a23 */ /* 0x004fe20000010806 */
[----:B---3--:R-:W-:-:S05]  /*7700*/  F2FP.PACK_AB R13, R251, R250 ;  /* 0x000000fafb0d723e */ /* 0x008fca00000000ff */
[----:B------:R2:W-:Y:S02]  /*7710*/  MUFU.EX2 R252, R2 ;  /* 0x0000000200fc7308 */ /* 0x0005e40000000800 */
[----:B--2---:R-:W-:Y:S01]  /*7720*/  FFMA.FTZ R2, R206, c[0x0][0x23c], -R6 ;  /* 0x00008f00ce027a23 */ /* 0x004fe20000010806 */
[----:B------:R-:W-:Y:S01]  /*7730*/  MOV R206, R87 ;  /* 0x0000005700ce7202 */ /* 0x000fe20000000f00 */
[----:B------:R-:W-:-:S04]  /*7740*/  IMAD.MOV.U32 R87, RZ, RZ, R129 ;  /* 0x000000ffff577224 */ /* 0x000fc800078e0081 */
[----:B------:R2:W3:Y:S02]  /*7750*/  MUFU.EX2 R249, R2 ;  /* 0x0000000200f97308 */ /* 0x0004e40000000800 */
[----:B--2---:R-:W-:Y:S01]  /*7760*/  FFMA.FTZ R2, R239, c[0x0][0x23c], -R5 ;  /* 0x00008f00ef027a23 */ /* 0x004fe20000010805 */
[----:B---3--:R-:W-:-:S05]  /*7770*/  F2FP.PACK_AB R15, R249, R252 ;  /* 0x000000fcf90f723e */ /* 0x008fca00000000ff */
[----:B------:R2:W-:Y:S02]  /*7780*/  MUFU.EX2 R239, R2 ;  /* 0x0000000200ef7308 */ /* 0x0005e40000000800 */
[----:B--2---:R-:W-:-:S06]  /*7790*/  FFMA.FTZ R2, R238, c[0x0][0x23c], -R5 ;  /* 0x00008f00ee027a23 */ /* 0x004fcc0000010805 */
[----:B------:R2:W-:Y:S02]  /*77a0*/  MUFU.EX2 R238, R2 ;  /* 0x0000000200ee7308 */ /* 0x0005e40000000800 */
[--C-:B--2---:R-:W-:Y:S01]  /*77b0*/  FFMA.FTZ R2, R237, c[0x0][0x23c], -R5.reuse ;  /* 0x00008f00ed027a23 */ /* 0x104fe20000010805 */
[----:B------:R-:W-:Y:S01]  /*77c0*/  MOV R237, R28 ;  /* 0x0000001c00ed7202 */ /* 0x000fe20000000f00 */
[----:B------:R-:W-:Y:S01]  /*77d0*/  FFMA.FTZ R28, R198, c[0x0][0x23c], -R5 ;  /* 0x00008f00c61c7a23 */ /* 0x000fe20000010805 */
[----:B------:R-:W-:-:S03]  /*77e0*/  MOV R198, R89 ;  /* 0x0000005900c67202 */ /* 0x000fc60000000f00 */
[----:B------:R2:W-:Y:S08]  /*77f0*/  MUFU.EX2 R236, R2 ;  /* 0x0000000200ec7308 */ /* 0x0005f00000000800 */
[----:B------:R-:W-:Y:S01]  /*7800*/  MUFU.EX2 R208, R28 ;  /* 0x0000001c00d07308 */ /* 0x000fe20000000800 */
[----:B--2---:R-:W-:-:S07]  /*7810*/  FFMA.FTZ R2, R234, c[0x0][0x23c], -R5 ;  /* 0x00008f00ea027a23 */ /* 0x004fce0000010805 */
[----:B------:R2:W3:Y:S02]  /*7820*/  MUFU.EX2 R234, R2 ;  /* 0x0000000200ea7308 */ /* 0x0004e40000000800 */
[----:B--2---:R-:W-:Y:S01]  /*7830*/  FFMA.FTZ R2, R242, c[0x0][0x23c], -R0 ;  /* 0x00008f00f2027a23 */ /* 0x004fe20000010800 */
[----:B---3--:R-:W-:Y:S01]  /*7840*/  F2FP.PACK_AB R6, R234, R236 ;  /* 0x000000ecea06723e */ /* 0x008fe200000000ff */
[----:B------:R-:W-:-:S04]  /*7850*/  IMAD.MOV.U32 R242, RZ, RZ, R21 ;  /* 0x000000fffff27224 */ /* 0x000fc800078e0015 */
[----:B------:R2:W-:Y:S01]  /*7860*/  MUFU.EX2 R232, R2 ;  /* 0x0000000200e87308 */ /* 0x0005e20000000800 */
[----:B------:R-:W-:Y:S01]  /*7870*/  IMAD.MOV.U32 R21, RZ, RZ, R31 ;  /* 0x000000ffff157224 */ /* 0x000fe200078e001f */
[----:B------:R-:W-:Y:S01]  /*7880*/  F2FP.PACK_AB R14, R237, R242 ;  /* 0x000000f2ed0e723e */ /* 0x000fe200000000ff */
[--C-:B------:R-:W-:Y:S01]  /*7890*/  FFMA.FTZ R31, R199, c[0x0][0x23c], -R0.reuse ;  /* 0x00008f00c71f7a23 */ /* 0x100fe20000010800 */
[----:B------:R-:W-:Y:S01]  /*78a0*/  MOV R199, R59 ;  /* 0x0000003b00c77202 */ /* 0x000fe20000000f00 */
[----:B------:R-:W-:Y:S02]  /*78b0*/  IMAD.MOV.U32 R187, RZ, RZ, R21 ;  /* 0x000000ffffbb7224 */ /* 0x000fe400078e0015 */
[----:B------:R-:W3:Y:S01]  /*78c0*/  LDSM.16.MT88.4 R20, [R214+0xa000] ;  /* 0x00a00000d614783b */ /* 0x000ee20000004200 */
[--C-:B--2---:R-:W-:Y:S01]  /*78d0*/  FFMA.FTZ R2, R243, c[0x0][0x23c], -R0.reuse ;  /* 0x00008f00f3027a23 */ /* 0x104fe20000010800 */
[----:B------:R-:W-:Y:S01]  /*78e0*/  MOV R243, R4 ;  /* 0x0000000400f37202 */ /* 0x000fe20000000f00 */
[----:B------:R-:W-:Y:S01]  /*78f0*/  FFMA.FTZ R4, R241, c[0x0][0x23c], -R0 ;  /* 0x00008f00f1047a23 */ /* 0x000fe20000010800 */
[----:B------:R-:W-:Y:S01]  /*7900*/  MOV R241, R88 ;  /* 0x0000005800f17202 */ /* 0x000fe20000000f00 */
[----:B------:R2:W4:Y:S01]  /*7910*/  MUFU.EX2 R233, R2 ;  /* 0x0000000200e97308 */ /* 0x0005220000000800 */
[----:B------:R-:W-:-:S02]  /*7920*/  MOV R88, R56 ;  /* 0x0000003800587202 */ /* 0x000fc40000000f00 */
[----:B------:R-:W-:Y:S02]  /*7930*/  F2FP.PACK_AB R12, R243, R241 ;  /* 0x000000f1f30c723e */ /* 0x000fe400000000ff */
[----:B------:R-:W-:Y:S01]  /*7940*/  MOV R56, R60 ;  /* 0x0000003c00387202 */ /* 0x000fe20000000f00 */
[----:B------:R-:W-:Y:S01]  /*7950*/  IMAD.MOV.U32 R60, RZ, RZ, R145 ;  /* 0x000000ffff3c7224 */ /* 0x000fe200078e0091 */
[----:B------:R-:W-:Y:S01]  /*7960*/  MOV R203, R88 ;  /* 0x0000005800cb7202 */ /* 0x000fe20000000f00 */
[----:B------:R1:W-:Y:S01]  /*7970*/  MUFU.EX2 R211, R4 ;  /* 0x0000000400d37308 */ /* 0x0003e20000000800 */
[----:B------:R-:W-:Y:S01]  /*7980*/  FFMA.FTZ R145, R179, c[0x0][0x23c], -R0 ;  /* 0x00008f00b3917a23 */ /* 0x000fe20000010800 */
[----:B------:R-:W-:Y:S01]  /*7990*/  MOV R179, R64 ;  /* 0x0000004000b37202 */ /* 0x000fe20000000f00 */
[----:B------:R-:W-:Y:S01]  /*79a0*/  IMAD.MOV.U32 R166, RZ, RZ, R60 ;  /* 0x000000ffffa67224 */ /* 0x000fe200078e003c */
[----:B------:R-:W-:Y:S01]  /*79b0*/  MOV R171, R56 ;  /* 0x0000003800ab7202 */ /* 0x000fe20000000f00 */
[----:B--2---:R-:W-:Y:S01]  /*79c0*/  FFMA.FTZ R2, R240, c[0x0][0x23c], -R0 ;  /* 0x00008f00f0027a23 */ /* 0x004fe20000010800 */
[----:B----4-:R-:W-:Y:S01]  /*79d0*/  F2FP.PACK_AB R5, R233, R232 ;  /* 0x000000e8e905723e */ /* 0x010fe200000000ff */
[----:B------:R-:W-:Y:S01]  /*79e0*/  FADD.FTZ R0, R86, R248 ;  /* 0x000000f856007221 */ /* 0x000fe20000010000 */
[----:B------:R-:W-:Y:S01]  /*79f0*/  MOV R86, R127 ;  /* 0x0000007f00567202 */ /* 0x000fe20000000f00 */
[----:B------:R-:W2:Y:S01]  /*7a00*/  MUFU.EX2 R210, R2 ;  /* 0x0000000200d27308 */ /* 0x000ea20000000800 */
[----:B-1----:R-:W-:Y:S01]  /*7a10*/  HMMA.16816.F32 R124, R12, R18, R100 ;  /* 0x000000120c7c723c */ /* 0x002fe20000001864 */
[----:B------:R-:W-:Y:S01]  /*7a20*/  IMAD.MOV.U32 R240, RZ, RZ, R57 ;  /* 0x000000fffff07224 */ /* 0x000fe200078e0039 */
[----:B------:R-:W-:Y:S01]  /*7a30*/  F2FP.PACK_AB R4, R238, R239 ;  /* 0x000000efee04723e */ /* 0x000fe200000000ff */
[----:B------:R-:W-:-:S02]  /*7a40*/  IMAD.MOV.U32 R248, RZ, RZ, R121 ;  /* 0x000000fffff87224 */ /* 0x000fc400078e0079 */
[----:B------:R-:W-:-:S03]  /*7a50*/  FADD.FTZ R0, R228, R0 ;  /* 0x00000000e4007221 */ /* 0x000fc60000010000 */
[----:B---3--:R-:W-:Y:S01]  /*7a60*/  HMMA.16816.F32 R100, R12, R20, R116 ;  /* 0x000000140c64723c */ /* 0x008fe20000001874 */
[----:B--2---:R-:W-:Y:S01]  /*7a70*/  F2FP.PACK_AB R7, R210, R211 ;  /* 0x000000d3d207723e */ /* 0x004fe200000000ff */
[----:B------:R-:W-:Y:S01]  /*7a80*/  FADD.FTZ R2, R247, R246 ;  /* 0x000000f6f7027221 */ /* 0x000fe20000010000 */
[----:B------:R-:W-:-:S05]  /*7a90*/  MOV R246, R130 ;  /* 0x0000008200f67202 */ /* 0x000fca0000000f00 */
[C---:B------:R-:W-:Y:S01]  /*7aa0*/  HMMA.16816.F32 R96, R12.reuse, R22, R96 ;  /* 0x000000160c60723c */ /* 0x040fe20000001860 */
[----:B------:R-:W-:Y:S01]  /*7ab0*/  MOV R247, R128 ;  /* 0x0000008000f77202 */ /* 0x000fe20000000f00 */
[----:B------:R-:W-:Y:S01]  /*7ac0*/  IMAD.MOV.U32 R244, RZ, RZ, R248 ;  /* 0x000000fffff47224 */ /* 0x000fe200078e00f8 */
[----:B------:R-:W-:Y:S01]  /*7ad0*/  MUFU.EX2 R134, R134 ;  /* 0x0000008600867308 */ /* 0x000fe20000000800 */
[----:B------:R1:W5:Y:S04]  /*7ae0*/  LDL.LU R228, [R1+0x110] ;  /* 0x0001100001e47983 */ /* 0x0003680000300800 */
[-C--:B------:R-:W-:Y:S08]  /*7af0*/  HMMA.16816.F32 R128, R12, R16.reuse, R112 ;  /* 0x000000100c80723c */ /* 0x080ff00000001870 */
[C---:B------:R-:W-:Y:S08]  /*7b00*/  HMMA.16816.F32 R64, R4.reuse, R16, R108 ;  /* 0x000000100440723c */ /* 0x040ff0000000186c */
[C---:B------:R-:W-:Y:S01]  /*7b10*/  HMMA.16816.F32 R60, R4.reuse, R18, R104 ;  /* 0x00000012043c723c */ /* 0x040fe20000001868 */
[----:B------:R-:W2:Y:S07]  /*7b20*/  LDSM.16.MT88.4 R16, [R216+0xa000] ;  /* 0x00a00000d810783b */ /* 0x000eae0000004200 */
[C---:B------:R-:W-:Y:S08]  /*7b30*/  HMMA.16816.F32 R44, R4.reuse, R20, R44 ;  /* 0x00000014042c723c */ /* 0x040ff0000000182c */
[----:B------:R-:W-:Y:S01]  /*7b40*/  HMMA.16816.F32 R40, R4, R22, R40 ;  /* 0x000000160428723c */ /* 0x000fe20000001828 */
[----:B------:R-:W-:Y:S07]  /*7b50*/  LDSM.16.MT88.4 R20, [R216+0xa800] ;  /* 0x00a80000d814783b */ /* 0x000fee0000004200 */
[-C--:B--2---:R-:W-:Y:S08]  /*7b60*/  HMMA.16816.F32 R120, R12, R16.reuse, R92 ;  /* 0x000000100c78723c */ /* 0x084ff0000000185c */
[C---:B------:R-:W-:Y:S08]  /*7b70*/  HMMA.16816.F32 R56, R4.reuse, R16, R80 ;  /* 0x000000100438723c */ /* 0x040ff00000001850 */
[-C--:B------:R-:W-:Y:S08]  /*7b80*/  HMMA.16816.F32 R52, R4, R18.reuse, R52 ;  /* 0x000000120434723c */ /* 0x080ff00000001834 */
[----:B------:R-:W-:Y:S01]  /*7b90*/  HMMA.16816.F32 R112, R12, R18, R76 ;  /* 0x000000120c70723c */ /* 0x000fe2000000184c */
[----:B------:R-:W2:Y:S01]  /*7ba0*/  LDSM.16.MT88.4 R16, [R215+0xa000] ;  /* 0x00a00000d710783b */ /* 0x000ea20000004200 */
[----:B------:R-:W-:Y:S06]  /*7bb0*/  MUFU.EX2 R118, R138 ;  /* 0x0000008a00767308 */ /* 0x000fec0000000800 */
[C---:B--2---:R-:W-:Y:S08]  /*7bc0*/  HMMA.16816.F32 R36, R4.reuse, R16, R36 ;  /* 0x000000100424723c */ /* 0x044ff00000001824 */
[----:B------:R-:W-:Y:S07]  /*7bd0*/  HMMA.16816.F32 R32, R4, R18, R32 ;  /* 0x000000120420723c */ /* 0x000fee0000001820 */
[----:B------:R-:W-:Y:S01]  /*7be0*/  FADD.FTZ R5, R246, R247 ;  /* 0x000000f7f6057221 */ /* 0x000fe20000010000 */
[----:B------:R-:W-:Y:S01]  /*7bf0*/  MOV R247, R164 ;  /* 0x000000a400f77202 */ /* 0x000fe20000000f00 */
[----:B------:R-:W-:Y:S01]  /*7c00*/  HMMA.16816.F32 R88, R12, R16, R68 ;  /* 0x000000100c58723c */ /* 0x000fe20000001844 */
[----:B------:R-:W-:Y:S01]  /*7c10*/  MOV R164, R176 ;  /* 0x000000b000a47202 */ /* 0x000fe20000000f00 */
[----:B------:R-:W-:Y:S01]  /*7c20*/  IMAD.MOV.U32 R176, RZ, RZ, R198 ;  /* 0x000000ffffb07224 */ /* 0x000fe200078e00c6 */
[----:B------:R-:W-:-:S02]  /*7c30*/  MOV R198, R203 ;  /* 0x000000cb00c67202 */ /* 0x000fc40000000f00 */
[----:B------:R2:W-:Y:S03]  /*7c40*/  MUFU.EX2 R203, R24 ;  /* 0x0000001800cb7308 */ /* 0x0005e60000000800 */
[----:B------:R-:W-:Y:S01]  /*7c50*/  HMMA.16816.F32 R48, R12, R18, R48 ;  /* 0x000000120c30723c */ /* 0x000fe20000001830 */
[----:B------:R-:W-:Y:S04]  /*7c60*/  LDSM.16.MT88.4 R16, [R214+0xa800] ;  /* 0x00a80000d610783b */ /* 0x000fe80000004200 */
[----:B------:R-:W-:Y:S04]  /*7c70*/  LDSM.16.MT88.4 R12, [R215+0xa800] ;  /* 0x00a80000d70c783b */ /* 0x000fe80000004200 */
[----:B--2---:R-:W2:Y:S01]  /*7c80*/  LDSM.16.MT88.4 R24, [R213+0xa800] ;  /* 0x00a80000d518783b */ /* 0x004ea20000004200 */
[----:B------:R-:W-:-:S02]  /*7c90*/  MOV R246, R167 ;  /* 0x000000a700f67202 */ /* 0x000fc40000000f00 */
[----:B------:R-:W-:Y:S02]  /*7ca0*/  MOV R167, R179 ;  /* 0x000000b300a77202 */ /* 0x000fe40000000f00 */
[----:B------:R-:W-:Y:S02]  /*7cb0*/  MOV R179, R187 ;  /* 0x000000bb00b37202 */ /* 0x000fe40000000f00 */
[----:B------:R-:W-:Y:S02]  /*7cc0*/  MOV R187, R206 ;  /* 0x000000ce00bb7202 */ /* 0x000fe40000000f00 */
[----:B------:R3:W4:Y:S01]  /*7cd0*/  MUFU.EX2 R206, R31 ;  /* 0x0000001f00ce7308 */ /* 0x0007220000000800 */
[----:B------:R-:W-:Y:S02]  /*7ce0*/  FADD.FTZ R29, R244, R5 ;  /* 0x00000005f41d7221 */ /* 0x000fe40000010000 */
[----:B------:R-:W-:Y:S01]  /*7cf0*/  IMAD.MOV.U32 R244, RZ, RZ, R246 ;  /* 0x000000fffff47224 */ /* 0x000fe200078e00f6 */
[----:B------:R-:W-:Y:S01]  /*7d00*/  MOV R246, R176 ;  /* 0x000000b000f67202 */ /* 0x000fe20000000f00 */
[----:B------:R-:W-:Y:S01]  /*7d10*/  FADD.FTZ R4, R226, R84 ;  /* 0x00000054e2047221 */ /* 0x000fe20000010000 */
[----:B------:R-:W-:-:S02]  /*7d20*/  MOV R176, R201 ;  /* 0x000000c900b07202 */ /* 0x000fc40000000f00 */
[----:B------:R-:W-:Y:S01]  /*7d30*/  MUFU.EX2 R201, R135 ;  /* 0x0000008700c97308 */ /* 0x000fe20000000800 */
[----:B------:R-:W-:Y:S01]  /*7d40*/  FADD.FTZ R28, R222, R4 ;  /* 0x00000004de1c7221 */ /* 0x000fe20000010000 */
[----:B------:R-:W-:Y:S01]  /*7d50*/  F2FP.PACK_AB R4, R207, R205 ;  /* 0x000000cdcf04723e */ /* 0x000fe200000000ff */
[----:B------:R-:W-:Y:S01]  /*7d60*/  IMAD.MOV.U32 R248, RZ, RZ, R173 ;  /* 0x000000fffff87224 */ /* 0x000fe200078e00ad */
[----:B------:R-:W-:Y:S01]  /*7d70*/  F2FP.PACK_AB R5, R204, R202 ;  /* 0x000000cacc05723e */ /* 0x000fe200000000ff */
[----:B---3--:R-:W-:Y:S01]  /*7d80*/  IMAD.MOV.U32 R31, RZ, RZ, R179 ;  /* 0x000000ffff1f7224 */ /* 0x008fe200078e00b3 */
[----:B------:R-:W-:Y:S02]  /*7d90*/  MOV R179, R200 ;  /* 0x000000c800b37202 */ /* 0x000fe40000000f00 */
[----:B------:R-:W-:Y:S01]  /*7da0*/  MUFU.EX2 R119, R137 ;  /* 0x0000008900777308 */ /* 0x000fe20000000800 */
[----:B------:R-:W-:Y:S01]  /*7db0*/  F2FP.PACK_AB R6, R209, R208 ;  /* 0x000000d0d106723e */ /* 0x000fe200000000ff */
[----:B------:R-:W-:Y:S01]  /*7dc0*/  IMAD.MOV.U32 R173, RZ, RZ, R195 ;  /* 0x000000ffffad7224 */ /* 0x000fe200078e00c3 */
[----:B----4-:R-:W-:-:S05]  /*7dd0*/  F2FP.PACK_AB R7, R206, R203 ;  /* 0x000000cbce07723e */ /* 0x010fca00000000ff */
[----:B------:R-:W-:Y:S01]  /*7de0*/  MUFU.EX2 R200, R136 ;  /* 0x0000008800c87308 */ /* 0x000fe20000000800 */
[----:B------:R-:W-:-:S07]  /*7df0*/  FADD.FTZ R0, R224, R0 ;  /* 0x00000000e0007221 */ /* 0x000fce0000010000 */
[----:B------:R-:W3:Y:S08]  /*7e00*/  MUFU.EX2 R133, R133 ;  /* 0x0000008500857308 */ /* 0x000ef00000000800 */
[----:B------:R-:W-:Y:S08]  /*7e10*/  MUFU.EX2 R132, R132 ;  /* 0x0000008400847308 */ /* 0x000ff00000000800 */
[----:B------:R-:W4:Y:S01]  /*7e20*/  MUFU.EX2 R135, R75 ;  /* 0x0000004b00877308 */ /* 0x000f220000000800 */
[----:B------:R-:W-:Y:S01]  /*7e30*/  MOV R117, R164 ;  /* 0x000000a400757202 */ /* 0x000fe20000000f00 */
[----:B------:R-:W-:Y:S01]  /*7e40*/  IMAD.MOV.U32 R116, RZ, RZ, R167 ;  /* 0x000000ffff747224 */ /* 0x000fe200078e00a7 */
[----:B------:R-:W-:Y:S01]  /*7e50*/  MOV R30, R173 ;  /* 0x000000ad001e7202 */ /* 0x000fe20000000f00 */
[----:B------:R-:W-:Y:S01]  /*7e60*/  IMAD.MOV.U32 R173, RZ, RZ, R85 ;  /* 0x000000ffffad7224 */ /* 0x000fe200078e0055 */
[----:B------:R-:W-:Y:S01]  /*7e70*/  MOV R167, R86 ;  /* 0x0000005600a77202 */ /* 0x000fe20000000f00 */
[----:B------:R-:W-:Y:S01]  /*7e80*/  HMMA.16816.F32 R92, R4, R20, R56 ;  /* 0x00000014045c723c */ /* 0x000fe20000001838 */
[----:B------:R-:W-:-:S07]  /*7e90*/  MOV R164, R87 ;  /* 0x0000005700a47202 */ /* 0x000fce0000000f00 */
[C---:B--2---:R-:W-:Y:S08]  /*7ea0*/  HMMA.16816.F32 R108, R4.reuse, R24, R64 ;  /* 0x00000018046c723c */ /* 0x044ff00000001840 */
[C---:B------:R-:W-:Y:S08]  /*7eb0*/  HMMA.16816.F32 R104, R4.reuse, R26, R60 ;  /* 0x0000001a0468723c */ /* 0x040ff0000000183c */
[C---:B------:R-:W-:Y:S08]  /*7ec0*/  HMMA.16816.F32 R84, R4.reuse, R22, R52 ;  /* 0x000000160454723c */ /* 0x040ff00000001834 */
[C---:B------:R-:W-:Y:S08]  /*7ed0*/  HMMA.16816.F32 R80, R4.reuse, R16, R44 ;  /* 0x000000100450723c */ /* 0x040ff0000000182c */
[C---:B------:R-:W-:Y:S08]  /*7ee0*/  HMMA.16816.F32 R76, R4.reuse, R18, R40 ;  /* 0x00000012044c723c */ /* 0x040ff00000001828 */
[C---:B------:R-:W-:Y:S08]  /*7ef0*/  HMMA.16816.F32 R68, R4.reuse, R12, R36 ;  /* 0x0000000c0444723c */ /* 0x040ff00000001824 */
[----:B------:R-:W-:Y:S07]  /*7f00*/  HMMA.16816.F32 R56, R4, R14, R32 ;  /* 0x0000000e0438723c */ /* 0x000fee0000001820 */
[----:B------:R-:W-:-:S02]  /*7f10*/  FADD.FTZ R5, R31, R29 ;  /* 0x0000001d1f057221 */ /* 0x000fc40000010000 */
[----:B------:R-:W-:Y:S01]  /*7f20*/  FADD.FTZ R4, R220, R0 ;  /* 0x00000000dc047221 */ /* 0x000fe20000010000 */
[----:B------:R-:W-:Y:S01]  /*7f30*/  MOV R31, R30 ;  /* 0x0000001e001f7202 */ /* 0x000fe20000000f00 */
[----:B------:R-:W-:Y:S01]  /*7f40*/  FADD.FTZ R30, R217, R5 ;  /* 0x00000005d91e7221 */ /* 0x000fe20000010000 */
[----:B---3--:R-:W-:Y:S01]  /*7f50*/  F2FP.PACK_AB R5, R133, R134 ;  /* 0x000000868505723e */ /* 0x008fe200000000ff */
[----:B------:R-:W-:Y:S01]  /*7f60*/  FADD.FTZ R29, R212, R4 ;  /* 0x00000004d41d7221 */ /* 0x000fe20000010000 */
[----:B------:R-:W-:Y:S02]  /*7f70*/  F2FP.PACK_AB R4, R119, R118 ;  /* 0x000000767704723e */ /* 0x000fe400000000ff */
[----:B------:R-:W-:Y:S02]  /*7f80*/  F2FP.PACK_AB R6, R201, R200 ;  /* 0x000000c8c906723e */ /* 0x000fe400000000ff */
[----:B----4-:R-:W-:-:S07]  /*7f90*/  F2FP.PACK_AB R7, R135, R132 ;  /* 0x000000848707723e */ /* 0x010fce00000000ff */
[C---:B------:R-:W-:Y:S08]  /*7fa0*/  HMMA.16816.F32 R64, R4.reuse, R24, R128 ;  /* 0x000000180440723c */ /* 0x040ff00000001880 */
[C---:B------:R-:W-:Y:S01]  /*7fb0*/  HMMA.16816.F32 R52, R4.reuse, R26, R124 ;  /* 0x0000001a0434723c */ /* 0x040fe2000000187c */
[----:B------:R-:W2:Y:S07]  /*7fc0*/  LDSM.16.MT88.4 R24, [R213+0xb000] ;  /* 0x00b00000d518783b */ /* 0x000eae0000004200 */
[C---:B------:R-:W-:Y:S08]  /*7fd0*/  HMMA.16816.F32 R44, R4.reuse, R20, R120 ;  /* 0x00000014042c723c */ /* 0x040ff00000001878 */
[C---:B------:R-:W-:Y:S01]  /*7fe0*/  HMMA.16816.F32 R40, R4.reuse, R22, R112 ;  /* 0x000000160428723c */ /* 0x040fe20000001870 */
[----:B------:R-:W3:Y:S07]  /*7ff0*/  LDSM.16.MT88.4 R20, [R216+0xb000] ;  /* 0x00b00000d814783b */ /* 0x000eee0000004200 */
[C---:B------:R-:W-:Y:S08]  /*8000*/  HMMA.16816.F32 R32, R4.reuse, R16, R100 ;  /* 0x000000100420723c */ /* 0x040ff00000001864 */
[C---:B------:R-:W-:Y:S01]  /*8010*/  HMMA.16816.F32 R36, R4.reuse, R18, R96 ;  /* 0x000000120424723c */ /* 0x040fe20000001860 */
[----:B------:R-:W4:Y:S07]  /*8020*/  LDSM.16.MT88.4 R16, [R214+0xb000] ;  /* 0x00b00000d610783b */ /* 0x000f2e0000004200 */
[C---:B------:R-:W-:Y:S08]  /*8030*/  HMMA.16816.F32 R60, R4.reuse, R12, R88 ;  /* 0x0000000c043c723c */ /* 0x040ff00000001858 */
[----:B------:R-:W-:Y:S01]  /*8040*/  HMMA.16816.F32 R48, R4, R14, R48 ;  /* 0x0000000e0430723c */ /* 0x000fe20000001830 */
[----:B------:R-:W1:Y:S01]  /*8050*/  LDSM.16.MT88.4 R12, [R215+0xb000] ;  /* 0x00b00000d70c783b */ /* 0x000e620000004200 */
[----:B------:R-:W-:Y:S01]  /*8060*/  FADD.FTZ R2, R227, R2 ;  /* 0x00000002e3027221 */ /* 0x000fe20000010000 */
[----:B------:R-:W-:Y:S01]  /*8070*/  MOV R138, R117 ;  /* 0x00000075008a7202 */ /* 0x000fe20000000f00 */
[----:B------:R-:W-:Y:S01]  /*8080*/  IMAD.MOV.U32 R137, RZ, RZ, R116 ;  /* 0x000000ffff897224 */ /* 0x000fe200078e0074 */
[----:B------:R-:W-:Y:S01]  /*8090*/  MUFU.EX2 R114, R141 ;  /* 0x0000008d00727308 */ /* 0x000fe20000000800 */
[----:B------:R-:W-:Y:S01]  /*80a0*/  FADD.FTZ R2, R223, R2 ;  /* 0x00000002df027221 */ /* 0x000fe20000010000 */
[----:B------:R-:W-:Y:S01]  /*80b0*/  MOV R245, R248 ;  /* 0x000000f800f57202 */ /* 0x000fe20000000f00 */
[----:B------:R-:W-:Y:S01]  /*80c0*/  FADD.FTZ R0, R218, R28 ;  /* 0x0000001cda007221 */ /* 0x000fe20000010000 */
[----:B------:R-:W-:Y:S01]  /*80d0*/  MOV R136, R31 ;  /* 0x0000001f00887202 */ /* 0x000fe20000000f00 */
[----:B------:R-:W-:Y:S01]  /*80e0*/  FADD.FTZ R2, R219, R2 ;  /* 0x00000002db027221 */ /* 0x000fe20000010000 */
[----:B------:R-:W-:-:S02]  /*80f0*/  MOV R195, R199 ;  /* 0x000000c700c37202 */ /* 0x000fc40000000f00 */
[----:B------:R-:W-:Y:S01]  /*8100*/  MUFU.EX2 R115, R142 ;  /* 0x0000008e00737308 */ /* 0x000fe20000000800 */
[----:B------:R-:W-:Y:S01]  /*8110*/  FADD.FTZ R28, R11, R2 ;  /* 0x000000020b1c7221 */ /* 0x000fe20000010000 */
[----:B------:R-:W-:-:S06]  /*8120*/  MOV R130, R178 ;  /* 0x000000b200827202 */ /* 0x000fcc0000000f00 */
[----:B------:R-:W-:Y:S08]  /*8130*/  MUFU.EX2 R113, R143 ;  /* 0x0000008f00717308 */ /* 0x000ff00000000800 */
[----:B------:R-:W-:Y:S08]  /*8140*/  MUFU.EX2 R112, R144 ;  /* 0x0000009000707308 */ /* 0x000ff00000000800 */
[----:B------:R-:W-:Y:S08]  /*8150*/  MUFU.EX2 R102, R145 ;  /* 0x0000009100667308 */ /* 0x000ff00000000800 */
[----:B------:R-:W1:Y:S01]  /*8160*/  MUFU.EX2 R103, R146 ;  /* 0x0000009200677308 */ /* 0x000e620000000800 */
[----:B------:R-:W-:Y:S01]  /*8170*/  FADD.FTZ R5, R8, R29 ;  /* 0x0000001d08057221 */ /* 0x000fe20000010000 */
[----:B------:R-:W-:Y:S01]  /*8180*/  MOV R131, R193 ;  /* 0x000000c100837202 */ /* 0x000fe20000000f00 */
[----:B------:R2:W5:Y:S05]  /*8190*/  LDL.LU R227, [R1+0x10c] ;  /* 0x00010c0001e37983 */ /* 0x00056a0000300800 */
[----:B------:R-:W-:Y:S08]  /*81a0*/  MUFU.EX2 R116, R140 ;  /* 0x0000008c00747308 */ /* 0x000ff00000000800 */
[----:B------:R-:W2:Y:S01]  /*81b0*/  MUFU.EX2 R117, R139 ;  /* 0x0000008b00757308 */ /* 0x000ea20000000800 */
[----:B------:R-:W-:Y:S01]  /*81c0*/  MOV R31, R245 ;  /* 0x000000f5001f7202 */ /* 0x000fe20000000f00 */
[----:B------:R-:W-:-:S02]  /*81d0*/  FADD.FTZ R2, R10, R0 ;  /* 0x000000000a027221 */ /* 0x000fc40000010000 */
[----:B------:R-:W-:Y:S01]  /*81e0*/  FADD.FTZ R4, R137, R28 ;  /* 0x0000001c89047221 */ /* 0x000fe20000010000 */
[----:B-1----:R-:W-:Y:S01]  /*81f0*/  F2FP.PACK_AB R7, R103, R102 ;  /* 0x000000666707723e */ /* 0x002fe200000000ff */
[----:B------:R-:W-:Y:S01]  /*8200*/  IMAD.MOV.U32 R245, RZ, RZ, R244 ;  /* 0x000000fffff57224 */ /* 0x000fe200078e00f4 */
[----:B------:R-:W-:Y:S01]  /*8210*/  MOV R244, R247 ;  /* 0x000000f700f47202 */ /* 0x000fe20000000f00 */
[----:B------:R-:W-:Y:S01]  /*8220*/  FADD.FTZ R0, R136, R30 ;  /* 0x0000001e88007221 */ /* 0x000fe20000010000 */
[----:B------:R-:W-:Y:S01]  /*8230*/  MUFU.EX2 R101, R147 ;  /* 0x0000009300657308 */ /* 0x000fe20000000800 */
[----:B------:R-:W-:-:S07]  /*8240*/  IMAD.MOV.U32 R248, RZ, RZ, R221 ;  /* 0x000000fffff87224 */ /* 0x000fce00078e00dd */
[----:B------:R-:W-:Y:S01]  /*8250*/  MUFU.EX2 R100, R148 ;  /* 0x0000009400647308 */ /* 0x000fe20000000800 */
[----:B------:R-:W-:Y:S01]  /*8260*/  FADD.FTZ R0, R31, R0 ;  /* 0x000000001f007221 */ /* 0x000fe20000010000 */
[----:B--2---:R-:W-:Y:S01]  /*8270*/  F2FP.PACK_AB R6, R115, R117 ;  /* 0x000000757306723e */ /* 0x004fe200000000ff */
[----:B------:R-:W-:Y:S01]  /*8280*/  FADD.FTZ R31, R245, R5 ;  /* 0x00000005f51f7221 */ /* 0x000fe20000010000 */
[----:B------:R-:W-:Y:S01]  /*8290*/  F2FP.PACK_AB R5, R112, R113 ;  /* 0x000000717005723e */ /* 0x000fe200000000ff */
[----:B------:R-:W-:-:S03]  /*82a0*/  FADD.FTZ R30, R244, R4 ;  /* 0x00000004f41e7221 */ /* 0x000fc60000010000 */
[----:B------:R-:W-:Y:S01]  /*82b0*/  MUFU.EX2 R99, R149 ;  /* 0x0000009500637308 */ /* 0x000fe20000000800 */
[----:B------:R-:W-:Y:S01]  /*82c0*/  F2FP.PACK_AB R4, R116, R114 ;  /* 0x000000727404723e */ /* 0x000fe200000000ff */
[----:B------:R-:W-:Y:S01]  /*82d0*/  FADD.FTZ R2, R138, R2 ;  /* 0x000000028a027221 */ /* 0x000fe20000010000 */
[----:B------:R-:W-:-:S05]  /*82e0*/  MOV R247, R9 ;  /* 0x0000000900f77202 */ /* 0x000fca0000000f00 */
[----:B------:R-:W-:Y:S08]  /*82f0*/  MUFU.EX2 R98, R150 ;  /* 0x0000009600627308 */ /* 0x000ff00000000800 */
[----:B------:R1:W-:Y:S08]  /*8300*/  MUFU.EX2 R97, R151 ;  /* 0x0000009700617308 */ /* 0x0003f00000000800 */
[----:B------:R-:W2:Y:S08]  /*8310*/  MUFU.EX2 R96, R152 ;  /* 0x0000009800607308 */ /* 0x000eb00000000800 */
[----:B------:R-:W-:Y:S08]  /*8320*/  MUFU.EX2 R91, R153 ;  /* 0x00000099005b7308 */ /* 0x000ff00000000800 */
[----:B------:R-:W1:Y:S01]  /*8330*/  MUFU.EX2 R90, R154 ;  /* 0x0000009a005a7308 */ /* 0x000e620000000800 */
[----:B------:R-:W-:Y:S01]  /*8340*/  FADD.FTZ R29, R247, R2 ;  /* 0x00000002f71d7221 */ /* 0x000fe20000010000 */
[C---:B------:R-:W-:Y:S01]  /*8350*/  HMMA.16816.F32 R108, R4.reuse, R24, R108 ;  /* 0x00000018046c723c */ /* 0x040fe2000000186c */
[----:B------:R-:W-:Y:S01]  /*8360*/  FADD.FTZ R28, R246, R0 ;  /* 0x00000000f61c7221 */ /* 0x000fe20000010000 */
[----:B------:R-:W-:Y:S01]  /*8370*/  MOV R199, R235 ;  /* 0x000000eb00c77202 */ /* 0x000fe20000000f00 */
[----:B------:R-:W-:Y:S01]  /*8380*/  FADD.FTZ R2, R164, R30 ;  /* 0x0000001ea4027221 */ /* 0x000fe20000010000 */
[----:B------:R-:W-:Y:S01]  /*8390*/  MOV R244, R186 ;  /* 0x000000ba00f47202 */ /* 0x000fe20000000f00 */
[----:B------:R-:W-:Y:S01]  /*83a0*/  FADD.FTZ R0, R167, R29 ;  /* 0x0000001da7007221 */ /* 0x000fe20000010000 */
[----:B------:R-:W-:Y:S01]  /*83b0*/  MUFU.EX2 R89, R155 ;  /* 0x0000009b00597308 */ /* 0x000fe20000000800 */
[----:B------:R1:W5:Y:S01]  /*83c0*/  LDL.LU R226, [R1+0x108] ;  /* 0x0001080001e27983 */ /* 0x0003620000300800 */
[----:B------:R-:W-:Y:S01]  /*83d0*/  HMMA.16816.F32 R104, R4, R26, R104 ;  /* 0x0000001a0468723c */ /* 0x000fe20000001868 */
[----:B------:R-:W-:-:S07]  /*83e0*/  FADD.FTZ R29, R179, R2 ;  /* 0x00000002b31d7221 */ /* 0x000fce0000010000 */
[C---:B---3--:R-:W-:Y:S01]  /*83f0*/  HMMA.16816.F32 R92, R4.reuse, R20, R92 ;  /* 0x00000014045c723c */ /* 0x048fe2000000185c */
[----:B------:R-:W-:Y:S01]  /*8400*/  FADD.FTZ R2, R185, R0 ;  /* 0x00000000b9027221 */ /* 0x000fe20000010000 */
[----:B------:R-:W-:Y:S06]  /*8410*/  MUFU.EX2 R88, R156 ;  /* 0x0000009c00587308 */ /* 0x000fec0000000800 */
[C---:B------:R-:W-:Y:S08]  /*8420*/  HMMA.16816.F32 R84, R4.reuse, R22, R84 ;  /* 0x000000160454723c */ /* 0x040ff00000001854 */
[C---:B----4-:R-:W-:Y:S08]  /*8430*/  HMMA.16816.F32 R80, R4.reuse, R16, R80 ;  /* 0x000000100450723c */ /* 0x050ff00000001850 */
[C---:B------:R-:W-:Y:S08]  /*8440*/  HMMA.16816.F32 R76, R4.reuse, R18, R76 ;  /* 0x00000012044c723c */ /* 0x040ff0000000184c */
[C---:B------:R-:W-:Y:S08]  /*8450*/  HMMA.16816.F32 R68, R4.reuse, R12, R68 ;  /* 0x0000000c0444723c */ /* 0x040ff00000001844 */
[----:B------:R-:W-:Y:S01]  /*8460*/  HMMA.16816.F32 R56, R4, R14, R56 ;  /* 0x0000000e0438723c */ /* 0x000fe20000001838 */
[----:B------:R-:W-:Y:S01]  /*8470*/  IMAD.MOV.U32 R245, RZ, RZ, R192 ;  /* 0x000000fffff57224 */ /* 0x000fe200078e00c0 */
[----:B------:R-:W-:Y:S01]  /*8480*/  MUFU.EX2 R75, R157 ;  /* 0x0000009d004b7308 */ /* 0x000fe20000000800 */
[----:B-1----:R-:W1:Y:S04]  /*8490*/  LDSM.16.MT88.4 R148, [R213+0xb800] ;  /* 0x00b80000d594783b */ /* 0x002e680000004200 */
[----:B------:R-:W-:Y:S01]  /*84a0*/  FADD.FTZ R4, R248, R31 ;  /* 0x0000001ff8047221 */ /* 0x000fe20000010000 */
[----:B--2---:R-:W-:-:S02]  /*84b0*/  F2FP.PACK_AB R5, R96, R97 ;  /* 0x000000616005723e */ /* 0x004fc400000000ff */
[----:B------:R-:W-:Y:S01]  /*84c0*/  F2FP.PACK_AB R6, R98, R99 ;  /* 0x000000636206723e */ /* 0x000fe200000000ff */
[----:B------:R-:W-:Y:S01]  /*84d0*/  FADD.FTZ R30, R176, R4 ;  /* 0x00000004b01e7221 */ /* 0x000fe20000010000 */
[----:B------:R-:W-:Y:S01]  /*84e0*/  F2FP.PACK_AB R4, R100, R101 ;  /* 0x000000656404723e */ /* 0x000fe200000000ff */
[----:B------:R-:W-:Y:S01]  /*84f0*/  IMAD.MOV.U32 R176, RZ, RZ, R165 ;  /* 0x000000ffffb07224 */ /* 0x000fe200078e00a5 */
[----:B------:R-:W-:Y:S01]  /*8500*/  F2FP.PACK_AB R7, R90, R91 ;  /* 0x0000005b5a07723e */ /* 0x000fe200000000ff */
        /* <DEDUP_REMOVED lines=8> */
[----:B------:R-:W-:Y:S01]  /*8590*/  HMMA.16816.F32 R64, R4, R24, R64 ;  /* 0x000000180440723c */ /* 0x000fe20000001840 */
[----:B------:R-:W-:Y:S01]  /*85a0*/  MOV R185, R181 ;  /* 0x000000b500b97202 */ /* 0x000fe20000000f00 */
[----:B------:R-:W-:Y:S01]  /*85b0*/  FADD.FTZ R0, R246, R28 ;  /* 0x0000001cf6007221 */ /* 0x000fe20000010000 */
[----:B------:R-:W-:Y:S01]  /*85c0*/  MOV R247, R177 ;  /* 0x000000b100f77202 */ /* 0x000fe20000000f00 */
[----:B------:R-:W-:Y:S01]  /*85d0*/  IMAD.MOV.U32 R195, RZ, RZ, R182 ;  /* 0x000000ffffc37224 */ /* 0x000fe200078e00b6 */
[----:B------:R-:W2:Y:S01]  /*85e0*/  LDSM.16.MT88.4 R164, [R216+0xb800] ;  /* 0x00b80000d8a4783b */ /* 0x000ea20000004200 */
[----:B------:R-:W-:-:S02]  /*85f0*/  FADD.FTZ R2, R199, R2 ;  /* 0x00000002c7027221 */ /* 0x000fc40000010000 */
[----:B------:R-:W-:Y:S01]  /*8600*/  HMMA.16816.F32 R52, R4, R26, R52 ;  /* 0x0000001a0434723c */ /* 0x000fe20000001834 */
[----:B------:R-:W-:Y:S01]  /*8610*/  MOV R199, R171 ;  /* 0x000000ab00c77202 */ /* 0x000fe20000000f00 */
[----:B------:R-:W-:Y:S01]  /*8620*/  FADD.FTZ R0, R179, R0 ;  /* 0x00000000b3007221 */ /* 0x000fe20000010000 */
[----:B------:R-:W-:-:S05]  /*8630*/  MOV R174, R194 ;  /* 0x000000c200ae7202 */ /* 0x000fca0000000f00 */
[----:B------:R-:W-:Y:S01]  /*8640*/  HMMA.16816.F32 R44, R4, R20, R44 ;  /* 0x00000014042c723c */ /* 0x000fe2000000182c */
[----:B------:R-:W-:-:S07]  /*8650*/  IMAD.MOV.U32 R194, RZ, RZ, R197 ;  /* 0x000000ffffc27224 */ /* 0x000fce00078e00c5 */
[C---:B------:R-:W-:Y:S08]  /*8660*/  HMMA.16816.F32 R40, R4.reuse, R22, R40 ;  /* 0x000000160428723c */ /* 0x040ff00000001828 */
[C---:B------:R-:W-:Y:S08]  /*8670*/  HMMA.16816.F32 R32, R4.reuse, R16, R32 ;  /* 0x000000100420723c */ /* 0x040ff00000001820 */
[C---:B------:R-:W-:Y:S08]  /*8680*/  HMMA.16816.F32 R36, R4.reuse, R18, R36 ;  /* 0x000000120424723c */ /* 0x040ff00000001824 */
[C---:B------:R-:W-:Y:S08]  /*8690*/  HMMA.16816.F32 R60, R4.reuse, R12, R60 ;  /* 0x0000000c043c723c */ /* 0x040ff0000000183c */
[----:B------:R-:W-:Y:S01]  /*86a0*/  HMMA.16816.F32 R48, R4, R14, R48 ;  /* 0x0000000e0430723c */ /* 0x000fe20000001830 */
[----:B------:R-:W-:Y:S01]  /*86b0*/  MOV R197, R225 ;  /* 0x000000e100c57202 */ /* 0x000fe20000000f00 */
[----:B------:R-:W-:Y:S01]  /*86c0*/  FADD.FTZ R0, R199, R0 ;  /* 0x00000000c7007221 */ /* 0x000fe20000010000 */
[----:B------:R-:W-:Y:S01]  /*86d0*/  MUFU.EX2 R25, R161 ;  /* 0x000000a100197308 */ /* 0x000fe20000000800 */
[----:B------:R-:W-:Y:S01]  /*86e0*/  FADD.FTZ R2, R191, R2 ;  /* 0x00000002bf027221 */ /* 0x000fe20000010000 */
[----:B------:R-:W3:Y:S02]  /*86f0*/  LDSM.16.MT88.4 R180, [R214+0xb800] ;  /* 0x00b80000d6b4783b */ /* 0x000ee40000004200 */
[----:B------:R-:W-:-:S02]  /*8700*/  FADD.FTZ R5, R248, R30 ;  /* 0x0000001ef8057221 */ /* 0x000fc40000010000 */
[----:B------:R-:W-:Y:S01]  /*8710*/  FADD.FTZ R4, R173, R29 ;  /* 0x0000001dad047221 */ /* 0x000fe20000010000 */
[----:B------:R-:W4:Y:S01]  /*8720*/  LDSM.16.MT88.4 R16, [R215+0xb800] ;  /* 0x00b80000d710783b */ /* 0x000f220000004200 */
[----:B------:R-:W-:Y:S02]  /*8730*/  FADD.FTZ R5, R185, R5 ;  /* 0x00000005b9057221 */ /* 0x000fe40000010000 */
[----:B------:R-:W-:Y:S02]  /*8740*/  FADD.FTZ R4, R195, R4 ;  /* 0x00000004c3047221 */ /* 0x000fe40000010000 */
[----:B------:R-:W-:Y:S01]  /*8750*/  IMAD.MOV.U32 R246, RZ, RZ, R187 ;  /* 0x000000fffff67224 */ /* 0x000fe200078e00bb */
[----:B------:R-:W1:Y:S01]  /*8760*/  MUFU.EX2 R23, R163 ;  /* 0x000000a300177308 */ /* 0x000e620000000800 */
[----:B------:R-:W-:Y:S01]  /*8770*/  FADD.FTZ R5, R174, R5 ;  /* 0x00000005ae057221 */ /* 0x000fe20000010000 */
[----:B------:R1:W5:Y:S01]  /*8780*/  LDL.LU R225, [R1+0x104] ;  /* 0x0001040001e17983 */ /* 0x0003620000300800 */
[----:B------:R-:W-:-:S02]  /*8790*/  FADD.FTZ R4, R198, R4 ;  /* 0x00000004c6047221 */ /* 0x000fc40000010000 */
[----:B------:R-:W-:Y:S02]  /*87a0*/  FADD.FTZ R0, R189, R0 ;  /* 0x00000000bd007221 */ /* 0x000fe40000010000 */
        /* <DEDUP_REMOVED lines=76> */
[----:B------:R-:W2:Y:S01]  /*8c70*/  MUFU.EX2 R20, R172 ;  /* 0x000000ac00147308 */ /* 0x000ea20000000800 */
[----:B------:R-:W-:Y:S02]  /*8c80*/  FADD.FTZ R2, R117, R2 ;  /* 0x0000000275027221 */ /* 0x000fe40000010000 */
[----:B------:R-:W-:Y:S02]  /*8c90*/  FADD.FTZ R5, R98, R5 ;  /* 0x0000000562057221 */ /* 0x000fe40000010000 */
[----:B------:R-:W-:Y:S02]  /*8ca0*/  FADD.FTZ R4, R90, R4 ;  /* 0x000000045a047221 */ /* 0x000fe40000010000 */
[----:B------:R-:W-:Y:S01]  /*8cb0*/  FADD.FTZ R0, R103, R0 ;  /* 0x0000000067007221 */ /* 0x000fe20000010000 */
[----:B------:R-:W2:Y:S01]  /*8cc0*/  MUFU.EX2 R12, R188 ;  /* 0x000000bc000c7308 */ /* 0x000ea20000000800 */
[----:B------:R-:W-:-:S02]  /*8cd0*/  FADD.FTZ R2, R115, R2 ;  /* 0x0000000273027221 */ /* 0x000fc40000010000 */
[----:B-1----:R-:W-:Y:S02]  /*8ce0*/  FADD.FTZ R5, R23, R5 ;  /* 0x0000000517057221 */ /* 0x002fe40000010000 */
[----:B------:R-:W-:-:S03]  /*8cf0*/  FADD.FTZ R4, R15, R4 ;  /* 0x000000040f047221 */ /* 0x000fc60000010000 */
        /* <DEDUP_REMOVED lines=37> */
[----:B----4-:R-:W-:Y:S08]  /*8f50*/  HMMA.16816.F32 R184, R192, R16, R68 ;  /* 0x00000010c0b8723c */ /* 0x010ff00000001844 */
[C---:B------:R-:W-:Y:S08]  /*8f60*/  HMMA.16816.F32 R148, R196.reuse, R150, R52 ;  /* 0x00000096c494723c */ /* 0x040ff00000001834 */
[C---:B------:R-:W-:Y:S08]  /*8f70*/  HMMA.16816.F32 R164, R196.reuse, R166, R40 ;  /* 0x000000a6c4a4723c */ /* 0x040ff00000001828 */
[C---:B------:R-:W-:Y:S08]  /*8f80*/  HMMA.16816.F32 R180, R196.reuse, R182, R36 ;  /* 0x000000b6c4b4723c */ /* 0x040ff00000001824 */
[----:B------:R-:W-:Y:S08]  /*8f90*/  HMMA.16816.F32 R188, R196, R16, R60 ;  /* 0x00000010c4bc723c */ /* 0x000ff0000000183c */
[-C--:B------:R-:W-:Y:S08]  /*8fa0*/  HMMA.16816.F32 R192, R192, R18.reuse, R56 ;  /* 0x00000012c0c0723c */ /* 0x080ff00000001838 */
[----:B------:R-:W-:Y:S01]  /*8fb0*/  HMMA.16816.F32 R196, R196, R18, R48 ;  /* 0x00000012c4c4723c */ /* 0x000fe20000001830 */
[----:B------:R-:W-:Y:S11]  /*8fc0*/  @!P0 BRA `(.L_x_70) ;  /* 0x00008b6000008947 */ /* 0x000ff60003800000 */
[----:B-1----:R-:W2:Y:S01]  /*8fd0*/  LDL.64 R242, [R1+0xa8] ;  /* 0x0000a80001f27983 */ /* 0x002ea20000100a00 */
[----:B------:R-:W-:Y:S01]  /*8fe0*/  UIADD3 UR6, UR8, -0x2, URZ ;  /* 0xfffffffe08067890 */ /* 0x000fe2000fffe03f */
[----:B------:R-:W-:Y:S01]  /*8ff0*/  IMAD.MOV.U32 R237, RZ, RZ, c[0x0][0x1a4] ;  /* 0x00006900ffed7624 */ /* 0x000fe200078e00ff */
[----:B------:R-:W-:-:S04]  /*9000*/  DEPBAR.LE SB0, 0x0 ;  /* 0x000080000000791a */ /* 0x000fc80000000000 */
[----:B------:R-:W-:Y:S01]  /*9010*/  USHF.R.S32.HI UR5, URZ, 0x1f, UR6 ;  /* 0x0000001f3f057899 */ /* 0x000fe20008011406 */
[----:B------:R-:W-:Y:S01]  /*9020*/  IMAD.U32 R4, RZ, RZ, UR6 ;  /* 0x00000006ff047e24 */ /* 0x000fe2000f8e00ff */
[----:B------:R-:W-:Y:S01]  /*9030*/  UIMAD UR7, UR11, UR6, URZ ;  /* 0x000000060b0772a4 */ /* 0x000fe2000f8e023f */
[----:B------:R-:W-:Y:S01]  /*9040*/  IMAD.U32 R0, RZ, RZ, UR4 ;  /* 0x00000004ff007e24 */ /* 0x000fe2000f8e00ff */
[----:B------:R-:W-:Y:S01]  /*9050*/  USHF.L.U32 UR6, UR4, 0x5, URZ ;  /* 0x0000000504067899 */ /* 0x000fe2000800063f */
[----:B------:R-:W-:Y:S01]  /*9060*/  STL [R1+0xfc], R143 ;  /* 0x0000fc8f01007387 */ /* 0x000fe20000100800 */
[----:B------:R-:W-:Y:S02]  /*9070*/  UIMAD UR5, UR5, UR14, UR7 ;  /* 0x0000000e050572a4 */ /* 0x000fe4000f8e0207 */
[----:B------:R-:W-:Y:S01]  /*9080*/  SHF.L.U64.HI R0, R0, 0x5, R237 ;  /* 0x0000000500007819 */ /* 0x000fe200000102ed */
[----:B------:R-:W-:Y:S01]  /*9090*/  STL [R1+0xf8], R142 ;  /* 0x0000f88e01007387 */ /* 0x000fe20000100800 */
[----:B------:R-:W-:-:S03]  /*90a0*/  UIADD3 UR18, UR8, -0x2, URZ ;  /* 0xfffffffe08127890 */ /* 0x000fc6000fffe03f */
        /* <DEDUP_REMOVED lines=10> */
[----:B------:R-:W-:Y:S01]  /*9150*/  BAR.SYNC.DEFER_BLOCKING 0x0 ;  /* 0x0000000000007b1d */ /* 0x000fe20000010000 */
[----:B--2---:R-:W-:-:S05]  /*9160*/  IMAD.WIDE.U32 R4, R4, UR14, R242 ;  /* 0x0000000e04047c25 */ /* 0x004fca000f8e00f2 */
        /* <DEDUP_REMOVED lines=28> */
[----:B-----5:R-:W-:Y:S04]  /*9330*/  LDSM.16.M88.4 R60, [R212+0x5800] ;  /* 0x00580000d43c783b */ /* 0x020fe80000000200 */
[----:B----4-:R-:W2:Y:S04]  /*9340*/  LDSM.16.M88.4 R12, [R219+0x2000] ;  /* 0x00200000db0c783b */ /* 0x010ea80000000200 */
[----:B------:R-:W-:Y:S04]  /*9350*/  LDSM.16.M88.4 R28, [R218+0x5800] ;  /* 0x00580000da1c783b */ /* 0x000fe80000000200 */
[----:B------:R-:W4:Y:S04]  /*9360*/  LDSM.16.M88.4 R56, [R212+0x6000] ;  /* 0x00600000d438783b */ /* 0x000f280000000200 */
[----:B------:R-:W3:Y:S04]  /*9370*/  LDSM.16.M88.4 R48, [R212+0x7000] ;  /* 0x00700000d430783b */ /* 0x000ee80000000200 */
[----:B------:R-:W-:Y:S04]  /*9380*/  LDSM.16.M88.4 R76, [R212+0x4000] ;  /* 0x00400000d44c783b */ /* 0x000fe80000000200 */
[----:B-1----:R-:W1:Y:S04]  /*9390*/  LDSM.16.M88.4 R4, [R222+0x2000] ;  /* 0x00200000de04783b */ /* 0x002e680000000200 */
[----:B------:R-:W1:Y:S04]  /*93a0*/  LDSM.16.M88.4 R68, [R212+0x4800] ;  /* 0x00480000d444783b */ /* 0x000e680000000200 */
[----:B------:R-:W1:Y:S04]  /*93b0*/  LDSM.16.M88.4 R64, [R212+0x5000] ;  /* 0x00500000d440783b */ /* 0x000e680000000200 */
[----:B------:R-:W1:Y:S04]  /*93c0*/  LDSM.16.M88.4 R52, [R212+0x6800] ;  /* 0x00680000d434783b */ /* 0x000e680000000200 */
[----:B------:R-:W1:Y:S01]  /*93d0*/  LDSM.16.M88.4 R44, [R212+0x7800] ;  /* 0x00780000d42c783b */ /* 0x000e620000000200 */
[C---:B--2---:R-:W-:Y:S03]  /*93e0*/  HMMA.16816.F32 R108, R12.reuse, R60, RZ ;  /* 0x0000003c0c6c723c */ /* 0x044fe600000018ff */
[----:B------:R-:W2:Y:S04]  /*93f0*/  LDSM.16.M88.4 R24, [R218+0x6000] ;  /* 0x00600000da18783b */ /* 0x000ea80000000200 */
[----:B------:R-:W-:Y:S01]  /*9400*/  LDSM.16.M88.4 R84, [R218+0x7000] ;  /* 0x00700000da54783b */ /* 0x000fe20000000200 */
[C---:B----4-:R-:W-:Y:S03]  /*9410*/  HMMA.16816.F32 R104, R12.reuse, R56, RZ ;  /* 0x000000380c68723c */ /* 0x050fe600000018ff */
[----:B------:R-:W4:Y:S04]  /*9420*/  LDSM.16.M88.4 R80, [R218+0x7800] ;  /* 0x00780000da50783b */ /* 0x000f280000000200 */
[----:B------:R-:W2:Y:S01]  /*9430*/  LDSM.16.M88.4 R20, [R218+0x6800] ;  /* 0x00680000da14783b */ /* 0x000ea20000000200 */
[----:B---3--:R-:W-:Y:S03]  /*9440*/  HMMA.16816.F32 R96, R12, R48, RZ ;  /* 0x000000300c60723c */ /* 0x008fe600000018ff */
[----:B------:R-:W3:Y:S04]  /*9450*/  LDSM.16.M88.4 R36, [R218+0x4800] ;  /* 0x00480000da24783b */ /* 0x000ee80000000200 */
[----:B------:R-:W2:Y:S01]  /*9460*/  LDSM.16.M88.4 R32, [R218+0x5000] ;  /* 0x00500000da20783b */ /* 0x000ea20000000200 */
[----:B-1----:R-:W-:Y:S03]  /*9470*/  HMMA.16816.F32 R72, R4, R28, R108 ;  /* 0x0000001c0448723c */ /* 0x002fe6000000186c */
[----:B------:R-:W1:Y:S04]  /*9480*/  LDSM.16.M88.4 R40, [R218+0x4000] ;  /* 0x00400000da28783b */ /* 0x000e680000000200 */
[----:B------:R-:W1:Y:S01]  /*9490*/  LDSM.16.M88.4 R16, [R219] ;  /* 0x00000000db10783b */ /* 0x000e620000000200 */
[C---:B------:R-:W-:Y:S03]  /*94a0*/  HMMA.16816.F32 R120, R12.reuse, R76, RZ ;  /* 0x0000004c0c78723c */ /* 0x040fe600000018ff */
[----:B------:R-:W0:Y:S05]  /*94b0*/  LDGDEPBAR ;  /* 0x00000000000079af */ /* 0x000e2a0000000000 */
[C---:B------:R-:W-:Y:S08]  /*94c0*/  HMMA.16816.F32 R116, R12.reuse, R68, RZ ;  /* 0x000000440c74723c */ /* 0x040ff000000018ff */
[----:B------:R-:W-:Y:S01]  /*94d0*/  HMMA.16816.F32 R112, R12, R64, RZ ;  /* 0x000000400c70723c */ /* 0x000fe200000018ff */
[----:B------:R-:W-:-:S02]  /*94e0*/  IMAD.MOV.U32 R3, RZ, RZ, R74 ;  /* 0x000000ffff037224 */ /* 0x000fc400078e004a */
[----:B------:R-:W-:Y:S02]  /*94f0*/  IMAD.MOV.U32 R2, RZ, RZ, R75 ;  /* 0x000000ffff027224 */ /* 0x000fe400078e004b */
[----:B------:R-:W-:-:S03]  /*9500*/  IMAD.MOV.U32 R0, RZ, RZ, R72 ;  /* 0x000000ffff007224 */ /* 0x000fc600078e0048 */
        /* <DEDUP_REMOVED lines=9> */
[----:B------:R-:W-:Y:S07]  /*95a0*/  HMMA.16816.F32 R88, R12, R46, RZ ;  /* 0x0000002e0c58723c */ /* 0x000fee00000018ff */
[----:B------:R-:W-:Y:S01]  /*95b0*/  IMAD.MOV.U32 R12, RZ, RZ, R73 ;  /* 0x000000ffff0c7224 */ /* 0x000fe200078e0049 */
[C---:B--2---:R-:W-:Y:S07]  /*95c0*/  HMMA.16816.F32 R244, R4.reuse, R24, R104 ;  /* 0x0000001804f4723c */ /* 0x044fee0000001868 */
[----:B------:R-:W-:Y:S01]  /*95d0*/  MOV R104, R12 ;  /* 0x0000000c00687202 */ /* 0x000fe20000000f00 */
[----:B----4-:R-:W-:Y:S01]  /*95e0*/  HMMA.16816.F32 R248, R4, R80, R92 ;  /* 0x0000005004f8723c */ /* 0x010fe2000000185c */
[----:B------:R-:W-:-:S02]  /*95f0*/  IMAD.MOV.U32 R105, RZ, RZ, R3 ;  /* 0x000000ffff697224 */ /* 0x000fc400078e0003 */
[----:B------:R-:W-:Y:S02]  /*9600*/  IMAD.MOV.U32 R106, RZ, RZ, R2 ;  /* 0x000000ffff6a7224 */ /* 0x000fe400078e0002 */
[----:B------:R-:W-:-:S03]  /*9610*/  IMAD.MOV.U32 R107, RZ, RZ, R0 ;  /* 0x000000ffff6b7224 */ /* 0x000fc600078e0000 */
[C---:B------:R-:W-:Y:S08]  /*9620*/  HMMA.16816.F32 R12, R4.reuse, R84, R96 ;  /* 0x00000054040c723c */ /* 0x040ff00000001860 */
[C---:B------:R-:W-:Y:S08]  /*9630*/  HMMA.16816.F32 R92, R4.reuse, R22, R128 ;  /* 0x00000016045c723c */ /* 0x040ff00000001880 */
[C---:B---3--:R-:W-:Y:S08]  /*9640*/  HMMA.16816.F32 R240, R4.reuse, R36, R116 ;  /* 0x0000002404f0723c */ /* 0x048ff00000001874 */
[----:B------:R-:W-:Y:S01]  /*9650*/  IMAD.MOV.U32 R252, RZ, RZ, R12 ;  /* 0x000000fffffc7224 */ /* 0x000fe200078e000c */
[----:B------:R-:W-:Y:S01]  /*9660*/  HMMA.16816.F32 R116, R4, R34, R204 ;  /* 0x000000220474723c */ /* 0x000fe200000018cc */
[----:B------:R-:W-:-:S02]  /*9670*/  IMAD.MOV.U32 R75, RZ, RZ, R13 ;  /* 0x000000ffff4b7224 */ /* 0x000fc400078e000d */
[----:B------:R-:W-:Y:S02]  /*9680*/  IMAD.MOV.U32 R74, RZ, RZ, R14 ;  /* 0x000000ffff4a7224 */ /* 0x000fe400078e000e */
[----:B------:R-:W-:Y:S02]  /*9690*/  IMAD.MOV.U32 R73, RZ, RZ, R15 ;  /* 0x000000ffff497224 */ /* 0x000fe400078e000f */
[----:B------:R-:W2:Y:S01]  /*96a0*/  LDSM.16.M88.4 R12, [R222] ;  /* 0x00000000de0c783b */ /* 0x000ea20000000200 */
[----:B------:R-:W-:Y:S01]  /*96b0*/  HMMA.16816.F32 R204, R4, R30, R200 ;  /* 0x0000001e04cc723c */ /* 0x000fe200000018c8 */
[----:B------:R-:W-:Y:S01]  /*96c0*/  IMAD.MOV.U32 R72, RZ, RZ, R92 ;  /* 0x000000ffff487224 */ /* 0x000fe200078e005c */
[----:B------:R-:W-:Y:S01]  /*96d0*/  MOV R2, R94 ;  /* 0x0000005e00027202 */ /* 0x000fe20000000f00 */
[----:B------:R-:W-:Y:S02]  /*96e0*/  IMAD.MOV.U32 R3, RZ, RZ, R93 ;  /* 0x000000ffff037224 */ /* 0x000fe400078e005d */
[----:B------:R-:W-:-:S03]  /*96f0*/  IMAD.MOV.U32 R0, RZ, RZ, R95 ;  /* 0x000000ffff007224 */ /* 0x000fc600078e005f */
[C---:B-1----:R-:W-:Y:S08]  /*9700*/  HMMA.16816.F32 R236, R4.reuse, R40, R120 ;  /* 0x0000002804ec723c */ /* 0x042ff00000001878 */
[C---:B------:R-:W-:Y:S08]  /*9710*/  HMMA.16816.F32 R112, R4.reuse, R32, R112 ;  /* 0x000000200470723c */ /* 0x040ff00000001870 */
[C---:B------:R-:W-:Y:S08]  /*9720*/  HMMA.16816.F32 R140, R4.reuse, R20, R100 ;  /* 0x00000014048c723c */ /* 0x040ff00000001864 */
[C---:B------:R-:W-:Y:S08]  /*9730*/  HMMA.16816.F32 R232, R4.reuse, R42, R232 ;  /* 0x0000002a04e8723c */ /* 0x040ff000000018e8 */
[C---:B------:R-:W-:Y:S08]  /*9740*/  HMMA.16816.F32 R108, R4.reuse, R38, R208 ;  /* 0x00000026046c723c */ /* 0x040ff000000018d0 */
[C---:B------:R-:W-:Y:S08]  /*9750*/  HMMA.16816.F32 R96, R4.reuse, R26, R132 ;  /* 0x0000001a0460723c */ /* 0x040ff00000001884 */
[C---:B------:R-:W-:Y:S07]  /*9760*/  HMMA.16816.F32 R136, R4.reuse, R86, R124 ;  /* 0x000000560488723c */ /* 0x040fee000000187c */
[----:B------:R-:W-:Y:S01]  /*9770*/  IMAD.MOV.U32 R125, RZ, RZ, R104 ;  /* 0x000000ffff7d7224 */ /* 0x000fe200078e0068 */
[----:B------:R-:W-:Y:S01]  /*9780*/  HMMA.16816.F32 R200, R4, R82, R88 ;  /* 0x0000005204c8723c */ /* 0x000fe20000001858 */
[----:B------:R-:W-:-:S02]  /*9790*/  IMAD.MOV.U32 R126, RZ, RZ, R105 ;  /* 0x000000ffff7e7224 */ /* 0x000fc400078e0069 */
[----:B------:R-:W-:Y:S02]  /*97a0*/  IMAD.MOV.U32 R127, RZ, RZ, R106 ;  /* 0x000000ffff7f7224 */ /* 0x000fe400078e006a */
[----:B------:R-:W-:-:S03]  /*97b0*/  IMAD.MOV.U32 R124, RZ, RZ, R107 ;  /* 0x000000ffff7c7224 */ /* 0x000fc600078e006b */
[C---:B------:R-:W-:Y:S01]  /*97c0*/  HMMA.16816.F32 R4, R16.reuse, R56, RZ ;  /* 0x000000381004723c */ /* 0x040fe200000018ff */
[----:B------:R-:W-:Y:S02]  /*97d0*/  IMAD.MOV.U32 R123, RZ, RZ, R96 ;  /* 0x000000ffff7b7224 */ /* 0x000fe400078e0060 */
[----:B------:R-:W-:Y:S02]  /*97e0*/  IMAD.MOV.U32 R122, RZ, RZ, R97 ;  /* 0x000000ffff7a7224 */ /* 0x000fe400078e0061 */
[----:B------:R-:W-:Y:S02]  /*97f0*/  IMAD.MOV.U32 R121, RZ, RZ, R98 ;  /* 0x000000ffff797224 */ /* 0x000fe400078e0062 */
[----:B------:R-:W-:Y:S01]  /*9800*/  IMAD.MOV.U32 R120, RZ, RZ, R99 ;  /* 0x000000ffff787224 */ /* 0x000fe200078e0063 */
[C---:B------:R-:W-:Y:S08]  /*9810*/  HMMA.16816.F32 R92, R16.reuse, R64, RZ ;  /* 0x00000040105c723c */ /* 0x040ff000000018ff */
[----:B------:R-:W-:Y:S08]  /*9820*/  HMMA.16816.F32 R88, R16, R60, RZ ;  /* 0x0000003c1058723c */ /* 0x000ff000000018ff */
[----:B--2---:R-:W-:Y:S08]  /*9830*/  HMMA.16816.F32 R132, R12, R24, R4 ;  /* 0x000000180c84723c */ /* 0x004ff00000001804 */
[----:B------:R-:W-:Y:S08]  /*9840*/  HMMA.16816.F32 R4, R16, R44, RZ ;  /* 0x0000002c1004723c */ /* 0x000ff000000018ff */
[C---:B------:R-:W-:Y:S08]  /*9850*/  HMMA.16816.F32 R104, R12.reuse, R32, R92 ;  /* 0x000000200c68723c */ /* 0x040ff0000000185c */
[----:B------:R-:W-:Y:S08]  /*9860*/  HMMA.16816.F32 R128, R12, R28, R88 ;  /* 0x0000001c0c80723c */ /* 0x000ff00000001858 */
[C---:B------:R-:W-:Y:S08]  /*9870*/  HMMA.16816.F32 R92, R16.reuse, R62, RZ ;  /* 0x0000003e105c723c */ /* 0x040ff000000018ff */
[C---:B------:R-:W-:Y:S08]  /*9880*/  HMMA.16816.F32 R88, R16.reuse, R66, RZ ;  /* 0x000000421058723c */ /* 0x040ff000000018ff */
[C---:B------:R-:W-:Y:S08]  /*9890*/  HMMA.16816.F32 R60, R16.reuse, R52, RZ ;  /* 0x00000034103c723c */ /* 0x040ff000000018ff */
[C---:B------:R-:W-:Y:S08]  /*98a0*/  HMMA.16816.F32 R64, R16.reuse, R58, RZ ;  /* 0x0000003a1040723c */ /* 0x040ff000000018ff */
[----:B------:R-:W-:Y:S08]  /*98b0*/  HMMA.16816.F32 R56, R16, R48, RZ ;  /* 0x000000301038723c */ /* 0x000ff000000018ff */
[----:B------:R-:W-:Y:S08]  /*98c0*/  HMMA.16816.F32 R4, R12, R80, R4 ;  /* 0x000000500c04723c */ /* 0x000ff00000001804 */
[C---:B------:R-:W-:Y:S08]  /*98d0*/  HMMA.16816.F32 R100, R16.reuse, R76, RZ ;  /* 0x0000004c1064723c */ /* 0x040ff000000018ff */
[C---:B------:R-:W-:Y:S08]  /*98e0*/  HMMA.16816.F32 R76, R16.reuse, R78, RZ ;  /* 0x0000004e104c723c */ /* 0x040ff000000018ff */
[----:B------:R-:W-:Y:S08]  /*98f0*/  HMMA.16816.F32 R52, R16, R54, RZ ;  /* 0x000000361034723c */ /* 0x000ff000000018ff */
[----:B------:R-:W-:Y:S07]  /*9900*/  HMMA.16816.F32 R208, R12, R20, R60 ;  /* 0x000000140cd0723c */ /* 0x000fee000000183c */
[----:B------:R-:W-:Y:S01]  /*9910*/  IMAD.MOV.U32 R60, RZ, RZ, R123 ;  /* 0x000000ffff3c7224 */ /* 0x000fe200078e007b */
[----:B------:R-:W-:Y:S01]  /*9920*/  HMMA.16816.F32 R96, R16, R68, RZ ;  /* 0x000000441060723c */ /* 0x000fe200000018ff */
[----:B------:R-:W-:-:S02]  /*9930*/  IMAD.MOV.U32 R61, RZ, RZ, R122 ;  /* 0x000000ffff3d7224 */ /* 0x000fc400078e007a */
[----:B------:R-:W-:Y:S02]  /*9940*/  IMAD.MOV.U32 R62, RZ, RZ, R121 ;  /* 0x000000ffff3e7224 */ /* 0x000fe400078e0079 */
[----:B------:R-:W-:-:S03]  /*9950*/  IMAD.MOV.U32 R63, RZ, RZ, R120 ;  /* 0x000000ffff3f7224 */ /* 0x000fc600078e0078 */
[C---:B------:R-:W-:Y:S07]  /*9960*/  HMMA.16816.F32 R120, R12.reuse, R84, R56 ;  /* 0x000000540c78723c */ /* 0x040fee0000001838 */
[----:B------:R-:W-:Y:S01]  /*9970*/  IMAD.MOV.U32 R56, RZ, RZ, R72 ;  /* 0x000000ffff387224 */ /* 0x000fe200078e0048 */
[----:B------:R-:W-:Y:S01]  /*9980*/  MOV R72, R4 ;  /* 0x0000000400487202 */ /* 0x000fe20000000f00 */
[----:B------:R-:W-:Y:S01]  /*9990*/  IMAD.MOV.U32 R57, RZ, RZ, R3 ;  /* 0x000000ffff397224 */ /* 0x000fe200078e0003 */
[----:B------:R-:W-:Y:S01]  /*99a0*/  HMMA.16816.F32 R92, R12, R30, R92 ;  /* 0x0000001e0c5c723c */ /* 0x000fe2000000185c */
[----:B------:R-:W-:Y:S01]  /*99b0*/  IMAD.MOV.U32 R58, RZ, RZ, R2 ;  /* 0x000000ffff3a7224 */ /* 0x000fe200078e0002 */
[----:B------:R-:W-:Y:S01]  /*99c0*/  LDSM.16.M88.4 R28, [R223] ;  /* 0x00000000df1c783b */ /* 0x000fe20000000200 */
[----:B------:R-:W-:-:S02]  /*99d0*/  IMAD.MOV.U32 R59, RZ, RZ, R0 ;  /* 0x000000ffff3b7224 */ /* 0x000fc400078e0000 */
[----:B------:R-:W-:Y:S02]  /*99e0*/  IMAD.MOV.U32 R3, RZ, RZ, R5 ;  /* 0x000000ffff037224 */ /* 0x000fe400078e0005 */
[----:B------:R-:W-:Y:S01]  /*99f0*/  IMAD.MOV.U32 R2, RZ, RZ, R6 ;  /* 0x000000ffff027224 */ /* 0x000fe200078e0006 */
[----:B------:R-:W-:Y:S01]  /*9a00*/  HMMA.16816.F32 R100, R12, R40, R100 ;  /* 0x000000280c64723c */ /* 0x000fe20000001864 */
[----:B------:R-:W-:Y:S02]  /*9a10*/  IMAD.MOV.U32 R0, RZ, RZ, R7 ;  /* 0x000000ffff007224 */ /* 0x000fe400078e0007 */
[----:B------:R-:W1:Y:S05]  /*9a20*/  LDSM.16.M88.4 R4, [R220+0x2000] ;  /* 0x00200000dc04783b */ /* 0x000e6a0000000200 */
[C---:B------:R-:W-:Y:S08]  /*9a30*/  HMMA.16816.F32 R68, R16.reuse, R70, RZ ;  /* 0x000000461044723c */ /* 0x040ff000000018ff */
[C---:B------:R-:W-:Y:S08]  /*9a40*/  HMMA.16816.F32 R48, R16.reuse, R50, RZ ;  /* 0x000000321030723c */ /* 0x040ff000000018ff */
[----:B------:R-:W-:Y:S01]  /*9a50*/  HMMA.16816.F32 R44, R16, R46, RZ ;  /* 0x0000002e102c723c */ /* 0x000fe200000018ff */
[----:B------:R-:W2:Y:S07]  /*9a60*/  LDSM.16.M88.4 R16, [R220] ;  /* 0x00000000dc10783b */ /* 0x000eae0000000200 */
[C---:B------:R-:W-:Y:S08]  /*9a70*/  HMMA.16816.F32 R40, R12.reuse, R42, R76 ;  /* 0x0000002a0c28723c */ /* 0x040ff0000000184c */
[C---:B------:R-:W-:Y:S01]  /*9a80*/  HMMA.16816.F32 R76, R12.reuse, R26, R64 ;  /* 0x0000001a0c4c723c */ /* 0x040fe20000001840 */
[----:B------:R-:W3:Y:S07]  /*9a90*/  LDSM.16.M88.4 R24, [R230] ;  /* 0x00000000e618783b */ /* 0x000eee0000000200 */
[C---:B------:R-:W-:Y:S01]  /*9aa0*/  HMMA.16816.F32 R52, R12.reuse, R22, R52 ;  /* 0x000000160c34723c */ /* 0x040fe20000001834 */
[----:B------:R-:W4:Y:S07]  /*9ab0*/  LDSM.16.M88.4 R20, [R229] ;  /* 0x00000000e514783b */ /* 0x000f2e0000000200 */
[C---:B------:R-:W-:Y:S08]  /*9ac0*/  HMMA.16816.F32 R96, R12.reuse, R36, R96 ;  /* 0x000000240c60723c */ /* 0x040ff00000001860 */
[C---:B------:R-:W-:Y:S07]  /*9ad0*/  HMMA.16816.F32 R32, R12.reuse, R34, R88 ;  /* 0x000000220c20723c */ /* 0x040fee0000001858 */
[----:B------:R-:W-:Y:S01]  /*9ae0*/  IMAD.MOV.U32 R88, RZ, RZ, R60 ;  /* 0x000000ffff587224 */ /* 0x000fe200078e003c */
[----:B------:R-:W-:Y:S01]  /*9af0*/  HMMA.16816.F32 R36, R12, R38, R68 ;  /* 0x000000260c24723c */ /* 0x000fe20000001844 */
[----:B------:R-:W-:-:S02]  /*9b00*/  IMAD.MOV.U32 R89, RZ, RZ, R61 ;  /* 0x000000ffff597224 */ /* 0x000fc400078e003d */
[----:B------:R-:W-:Y:S02]  /*9b10*/  IMAD.MOV.U32 R90, RZ, RZ, R62 ;  /* 0x000000ffff5a7224 */ /* 0x000fe400078e003e */
[----:B------:R-:W-:-:S03]  /*9b20*/  IMAD.MOV.U32 R91, RZ, RZ, R63 ;  /* 0x000000ffff5b7224 */ /* 0x000fc600078e003f */
[----:B-1----:R-:W-:Y:S07]  /*9b30*/  HMMA.16816.F32 R68, R4, R28, R236 ;  /* 0x0000001c0444723c */ /* 0x002fee00000018ec */
[----:B------:R-:W-:Y:S01]  /*9b40*/  IMAD.MOV.U32 R236, RZ, RZ, R56 ;  /* 0x000000ffffec7224 */ /* 0x000fe200078e0038 */
[----:B------:R-:W-:Y:S01]  /*9b50*/  HMMA.16816.F32 R84, R12, R86, R48 ;  /* 0x000000560c54723c */ /* 0x000fe20000001830 */
[----:B------:R-:W-:Y:S02]  /*9b60*/  IMAD.MOV.U32 R237, RZ, RZ, R57 ;  /* 0x000000ffffed7224 */ /* 0x000fe400078e0039 */
[----:B------:R-:W-:-:S02]  /*9b70*/  IMAD.MOV.U32 R238, RZ, RZ, R58 ;  /* 0x000000ffffee7224 */ /* 0x000fc400078e003a */
[----:B------:R-:W-:-:S03]  /*9b80*/  IMAD.MOV.U32 R239, RZ, RZ, R59 ;  /* 0x000000ffffef7224 */ /* 0x000fc600078e003b */
[----:B--2---:R-:W-:Y:S08]  /*9b90*/  HMMA.16816.F32 R56, R16, R30, R40 ;  /* 0x0000001e1038723c */ /* 0x004ff00000001828 */
[----:B---3--:R-:W-:Y:S08]  /*9ba0*/  HMMA.16816.F32 R40, R4, R26, R108 ;  /* 0x0000001a0428723c */ /* 0x008ff0000000186c */
[----:B------:R-:W-:Y:S08]  /*9bb0*/  HMMA.16816.F32 R48, R16, R24, R96 ;  /* 0x000000181030723c */ /* 0x000ff00000001860 */
[-C--:B----4-:R-:W-:Y:S08]  /*9bc0*/  HMMA.16816.F32 R108, R4, R20.reuse, R112 ;  /* 0x00000014046c723c */ /* 0x090ff00000001870 */
[----:B------:R-:W-:Y:S08]  /*9bd0*/  HMMA.16816.F32 R96, R16, R20, R104 ;  /* 0x000000141060723c */ /* 0x000ff00000001868 */
[-C--:B------:R-:W-:Y:S08]  /*9be0*/  HMMA.16816.F32 R116, R4, R22.reuse, R116 ;  /* 0x000000160474723c */ /* 0x080ff00000001874 */
[----:B------:R-:W-:Y:S01]  /*9bf0*/  HMMA.16816.F32 R112, R16, R22, R32 ;  /* 0x000000161070723c */ /* 0x000fe20000001820 */
[----:B------:R-:W1:Y:S04]  /*9c00*/  LDSM.16.M88.4 R20, [R226] ;  /* 0x00000000e214783b */ /* 0x000e680000000200 */
[----:B------:R-:W-:Y:S03]  /*9c10*/  LDSM.16.M88.4 R32, [R224] ;  /* 0x00000000e020783b */ /* 0x000fe60000000200 */
[----:B------:R-:W-:Y:S01]  /*9c20*/  HMMA.16816.F32 R80, R12, R82, R44 ;  /* 0x000000520c50723c */ /* 0x000fe2000000182c */
[----:B------:R-:W2:Y:S07]  /*9c30*/  LDSM.16.M88.4 R12, [R225] ;  /* 0x00000000e10c783b */ /* 0x000eae0000000200 */
[----:B------:R-:W-:Y:S07]  /*9c40*/  HMMA.16816.F32 R64, R16, R28, R100 ;  /* 0x0000001c1040723c */ /* 0x000fee0000001864 */
[----:B------:R-:W-:Y:S01]  /*9c50*/  IMAD.MOV.U32 R100, RZ, RZ, R252 ;  /* 0x000000ffff647224 */ /* 0x000fe200078e00fc */
[----:B------:R-:W-:Y:S01]  /*9c60*/  HMMA.16816.F32 R60, R4, R30, R232 ;  /* 0x0000001e043c723c */ /* 0x000fe200000018e8 */
[----:B------:R-:W3:Y:S01]  /*9c70*/  LDSM.16.M88.4 R28, [R228] ;  /* 0x00000000e41c783b */ /* 0x000ee20000000200 */
[----:B------:R-:W-:Y:S01]  /*9c80*/  MOV R101, R75 ;  /* 0x0000004b00657202 */ /* 0x000fe20000000f00 */
[----:B------:R-:W-:-:S02]  /*9c90*/  IMAD.MOV.U32 R102, RZ, RZ, R74 ;  /* 0x000000ffff667224 */ /* 0x000fc400078e004a */
[----:B------:R-:W-:-:S03]  /*9ca0*/  IMAD.MOV.U32 R103, RZ, RZ, R73 ;  /* 0x000000ffff677224 */ /* 0x000fc600078e0049 */
[----:B------:R-:W-:Y:S08]  /*9cb0*/  HMMA.16816.F32 R44, R4, R24, R240 ;  /* 0x00000018042c723c */ /* 0x000ff000000018f0 */
[----:B------:R-:W-:Y:S01]  /*9cc0*/  HMMA.16816.F32 R36, R16, R26, R36 ;  /* 0x0000001a1024723c */ /* 0x000fe20000001824 */
[----:B------:R-:W4:Y:S07]  /*9cd0*/  LDSM.16.M88.4 R24, [R227] ;  /* 0x00000000e318783b */ /* 0x000f2e0000000200 */
[C---:B-1----:R-:W-:Y:S08]  /*9ce0*/  HMMA.16816.F32 R104, R4.reuse, R20, R140 ;  /* 0x000000140468723c */ /* 0x042ff0000000188c */
[C---:B--2---:R-:W-:Y:S08]  /*9cf0*/  HMMA.16816.F32 R100, R4.reuse, R12, R100 ;  /* 0x0000000c0464723c */ /* 0x044ff00000001864 */
[C---:B------:R-:W-:Y:S08]  /*9d00*/  HMMA.16816.F32 R248, R4.reuse, R32, R248 ;  /* 0x0000002004f8723c */ /* 0x040ff000000018f8 */
[----:B------:R-:W-:Y:S01]  /*9d10*/  IMAD.MOV.U32 R143, RZ, RZ, R105 ;  /* 0x000000ffff8f7224 */ /* 0x000fe200078e0069 */
[----:B---3--:R-:W-:Y:S01]  /*9d20*/  HMMA.16816.F32 R124, R4, R28, R124 ;  /* 0x0000001c047c723c */ /* 0x008fe2000000187c */
[----:B------:R-:W-:-:S02]  /*9d30*/  IMAD.MOV.U32 R142, RZ, RZ, R106 ;  /* 0x000000ffff8e7224 */ /* 0x000fc400078e006a */
[----:B------:R-:W-:Y:S02]  /*9d40*/  IMAD.MOV.U32 R140, RZ, RZ, R107 ;  /* 0x000000ffff8c7224 */ /* 0x000fe400078e006b */
[----:B------:R-:W-:Y:S02]  /*9d50*/  IMAD.MOV.U32 R74, RZ, RZ, R104 ;  /* 0x000000ffff4a7224 */ /* 0x000fe400078e0068 */
[----:B------:R-:W-:Y:S01]  /*9d60*/  IMAD.MOV.U32 R107, RZ, RZ, R100 ;  /* 0x000000ffff6b7224 */ /* 0x000fe200078e0064 */
[----:B----4-:R-:W-:Y:S01]  /*9d70*/  HMMA.16816.F32 R244, R4, R24, R244 ;  /* 0x0000001804f4723c */ /* 0x010fe200000018f4 */
[----:B------:R-:W-:Y:S02]  /*9d80*/  IMAD.MOV.U32 R106, RZ, RZ, R101 ;  /* 0x000000ffff6a7224 */ /* 0x000fe400078e0065 */
[----:B------:R-:W-:Y:S02]  /*9d90*/  IMAD.MOV.U32 R105, RZ, RZ, R102 ;  /* 0x000000ffff697224 */ /* 0x000fe400078e0066 */
[----:B------:R-:W-:-:S03]  /*9da0*/  IMAD.MOV.U32 R104, RZ, RZ, R103 ;  /* 0x000000ffff687224 */ /* 0x000fc600078e0067 */
[C---:B------:R-:W-:Y:S08]  /*9db0*/  HMMA.16816.F32 R204, R4.reuse, R30, R204 ;  /* 0x0000001e04cc723c */ /* 0x040ff000000018cc */
[C---:B------:R-:W-:Y:S08]  /*9dc0*/  HMMA.16816.F32 R100, R4.reuse, R26, R88 ;  /* 0x0000001a0464723c */ /* 0x040ff00000001858 */
[C---:B------:R-:W-:Y:S08]  /*9dd0*/  HMMA.16816.F32 R232, R4.reuse, R22, R236 ;  /* 0x0000001604e8723c */ /* 0x040ff000000018ec */
[C---:B------:R-:W-:Y:S08]  /*9de0*/  HMMA.16816.F32 R136, R4.reuse, R14, R136 ;  /* 0x0000000e0488723c */ /* 0x040ff00000001888 */
[----:B------:R-:W-:Y:S01]  /*9df0*/  HMMA.16816.F32 R240, R4, R34, R200 ;  /* 0x0000002204f0723c */ /* 0x000fe200000018c8 */
[----:B------:R-:W-:Y:S01]  /*9e00*/  IMAD.MOV.U32 R91, RZ, RZ, R100 ;  /* 0x000000ffff5b7224 */ /* 0x000fe200078e0064 */
[----:B------:R-:W-:Y:S01]  /*9e10*/  MOV R89, R102 ;  /* 0x0000006600597202 */ /* 0x000fe20000000f00 */
[----:B------:R-:W-:-:S02]  /*9e20*/  IMAD.MOV.U32 R90, RZ, RZ, R101 ;  /* 0x000000ffff5a7224 */ /* 0x000fc400078e0065 */
[----:B------:R-:W-:-:S03]  /*9e30*/  IMAD.MOV.U32 R88, RZ, RZ, R103 ;  /* 0x000000ffff587224 */ /* 0x000fc600078e0067 */
[C---:B------:R-:W-:Y:S01]  /*9e40*/  HMMA.16816.F32 R4, R16.reuse, R12, R120 ;  /* 0x0000000c1004723c */ /* 0x040fe20000001878 */
[----:B------:R-:W-:Y:S02]  /*9e50*/  IMAD.MOV.U32 R103, RZ, RZ, R232 ;  /* 0x000000ffff677224 */ /* 0x000fe400078e00e8 */
[----:B------:R-:W-:Y:S02]  /*9e60*/  IMAD.MOV.U32 R102, RZ, RZ, R233 ;  /* 0x000000ffff667224 */ /* 0x000fe400078e00e9 */
[----:B------:R-:W-:Y:S02]  /*9e70*/  IMAD.MOV.U32 R101, RZ, RZ, R234 ;  /* 0x000000ffff657224 */ /* 0x000fe400078e00ea */
[----:B------:R-:W-:Y:S01]  /*9e80*/  IMAD.MOV.U32 R100, RZ, RZ, R235 ;  /* 0x000000ffff647224 */ /* 0x000fe200078e00eb */
[C---:B------:R-:W-:Y:S07]  /*9e90*/  HMMA.16816.F32 R200, R16.reuse, R30, R92 ;  /* 0x0000001e10c8723c */ /* 0x040fee000000185c */
[----:B------:R-:W-:Y:S01]  /*9ea0*/  IMAD.MOV.U32 R92, RZ, RZ, R72 ;  /* 0x000000ffff5c7224 */ /* 0x000fe200078e0048 */
[----:B------:R-:W-:Y:S01]  /*9eb0*/  HMMA.16816.F32 R232, R16, R24, R132 ;  /* 0x0000001810e8723c */ /* 0x000fe20000001884 */
[----:B------:R-:W-:-:S02]  /*9ec0*/  IMAD.MOV.U32 R93, RZ, RZ, R3 ;  /* 0x000000ffff5d7224 */ /* 0x000fc400078e0003 */
[----:B------:R-:W-:Y:S02]  /*9ed0*/  IMAD.MOV.U32 R95, RZ, RZ, R0 ;  /* 0x000000ffff5f7224 */ /* 0x000fe400078e0000 */
[----:B------:R-:W-:-:S03]  /*9ee0*/  IMAD.MOV.U32 R94, RZ, RZ, R2 ;  /* 0x000000ffff5e7224 */ /* 0x000fc600078e0002 */
[----:B------:R-:W-:Y:S01]  /*9ef0*/  IMAD.MOV.U32 R73, RZ, RZ, R6 ;  /* 0x000000ffff497224 */ /* 0x000fe200078e0006 */
[----:B------:R-:W-:Y:S01]  /*9f00*/  MOV R0, R7 ;  /* 0x0000000700007202 */ /* 0x000fe20000000f00 */
[----:B------:R-:W-:Y:S01]  /*9f10*/  IMAD.MOV.U32 R72, RZ, RZ, R5 ;  /* 0x000000ffff487224 */ /* 0x000fe200078e0005 */
[C---:B------:R-:W-:Y:S01]  /*9f20*/  HMMA.16816.F32 R132, R16.reuse, R26, R76 ;  /* 0x0000001a1084723c */ /* 0x040fe2000000184c */
[----:B------:R-:W-:Y:S01]  /*9f30*/  IMAD.MOV.U32 R3, RZ, RZ, R4 ;  /* 0x000000ffff037224 */ /* 0x000fe200078e0004 */
[----:B------:R-:W-:Y:S06]  /*9f40*/  LDSM.16.M88.4 R24, [R217+0x800] ;  /* 0x00080000d918783b */ /* 0x000fec0000000200 */
[C---:B------:R-:W-:Y:S01]  /*9f50*/  HMMA.16816.F32 R4, R16.reuse, R14, R84 ;  /* 0x0000000e1004723c */ /* 0x040fe20000001854 */
[----:B------:R-:W-:Y:S07]  /*9f60*/  LDSM.16.M88.4 R12, [R221] ;  /* 0x00000000dd0c783b */ /* 0x000fee0000000200 */
[C---:B------:R-:W-:Y:S01]  /*9f70*/  HMMA.16816.F32 R236, R16.reuse, R28, R128 ;  /* 0x0000001c10ec723c */ /* 0x040fe20000001880 */
[----:B------:R-:W1:Y:S07]  /*9f80*/  LDSM.16.M88.4 R28, [R217] ;  /* 0x00000000d91c783b */ /* 0x000e6e0000000200 */
[C---:B------:R-:W-:Y:S08]  /*9f90*/  HMMA.16816.F32 R208, R16.reuse, R20, R208 ;  /* 0x0000001410d0723c */ /* 0x040ff000000018d0 */
[----:B------:R-:W-:Y:S01]  /*9fa0*/  IMAD.MOV.U32 R79, RZ, RZ, R5 ;  /* 0x000000ffff4f7224 */ /* 0x000fe200078e0005 */
[----:B------:R-:W-:Y:S01]  /*9fb0*/  HMMA.16816.F32 R128, R16, R22, R52 ;  /* 0x000000161080723c */ /* 0x000fe20000001834 */
[----:B------:R-:W-:Y:S01]  /*9fc0*/  IMAD.MOV.U32 R78, RZ, RZ, R6 ;  /* 0x000000ffff4e7224 */ /* 0x000fe200078e0006 */
[----:B------:R-:W-:Y:S01]  /*9fd0*/  LDSM.16.M88.4 R20, [R217+0x1000] ;  /* 0x00100000d914783b */ /* 0x000fe20000000200 */
[----:B------:R-:W-:-:S02]  /*9fe0*/  IMAD.MOV.U32 R77, RZ, RZ, R4 ;  /* 0x000000ffff4d7224 */ /* 0x000fc400078e0004 */
[----:B------:R-:W-:Y:S02]  /*9ff0*/  IMAD.MOV.U32 R76, RZ, RZ, R7 ;  /* 0x000000ffff4c7224 */ /* 0x000fe400078e0007 */
[----:B------:R-:W2:Y:S01]  /*a000*/  LDSM.16.M88.4 R4, [R221+0x2000] ;  /* 0x00200000dd04783b */ /* 0x000ea20000000200 */
[C---:B------:R-:W-:Y:S07]  /*a010*/  HMMA.16816.F32 R52, R16.reuse, R32, R92 ;  /* 0x000000201034723c */ /* 0x040fee000000185c */
[----:B------:R-:W-:Y:S01]  /*a020*/  IMAD.MOV.U32 R32, RZ, RZ, R101 ;  /* 0x000000ffff207224 */ /* 0x000fe200078e0065 */
[----:B------:R-:W-:Y:S01]  /*a030*/  HMMA.16816.F32 R16, R16, R34, R80 ;  /* 0x000000221010723c */ /* 0x000fe20000001850 */
[----:B------:R-:W-:-:S06]  /*a040*/  IMAD.MOV.U32 R33, RZ, RZ, R100 ;  /* 0x000000ffff217224 */ /* 0x000fcc00078e0064 */
[----:B------:R-:W-:Y:S01]  /*a050*/  IMAD.MOV.U32 R34, RZ, RZ, R103 ;  /* 0x000000ffff227224 */ /* 0x000fe200078e0067 */
[----:B-1----:R-:W-:Y:S01]  /*a060*/  HMMA.16816.F32 R92, R12, R30, R56 ;  /* 0x0000001e0c5c723c */ /* 0x002fe20000001838 */
[----:B------:R-:W-:-:S07]  /*a070*/  IMAD.MOV.U32 R35, RZ, RZ, R102 ;  /* 0x000000ffff237224 */ /* 0x000fce00078e0066 */
[----:B------:R-:W-:Y:S02]  /*a080*/  IMAD.MOV.U32 R141, RZ, RZ, R52 ;  /* 0x000000ffff8d7224 */ /* 0x000fe400078e0034 */
[----:B------:R-:W-:Y:S02]  /*a090*/  IMAD.MOV.U32 R252, RZ, RZ, R53 ;  /* 0x000000fffffc7224 */ /* 0x000fe400078e0035 */
[----:B------:R-:W-:Y:S02]  /*a0a0*/  IMAD.MOV.U32 R75, RZ, RZ, R54 ;  /* 0x000000ffff4b7224 */ /* 0x000fe400078e0036 */
[----:B------:R-:W-:Y:S02]  /*a0b0*/  IMAD.MOV.U32 R2, RZ, RZ, R55 ;  /* 0x000000ffff027224 */ /* 0x000fe400078e0037 */
[----:B------:R-:W-:Y:S01]  /*a0c0*/  IMAD.MOV.U32 R53, RZ, RZ, R143 ;  /* 0x000000ffff357224 */ /* 0x000fe200078e008f */
[----:B------:R-:W-:Y:S01]  /*a0d0*/  MOV R143, R19 ;  /* 0x00000013008f7202 */ /* 0x000fe20000000f00 */
[----:B------:R-:W-:-:S02]  /*a0e0*/  IMAD.MOV.U32 R54, RZ, RZ, R142 ;  /* 0x000000ffff367224 */ /* 0x000fc400078e008e */
[----:B------:R-:W-:Y:S02]  /*a0f0*/  IMAD.MOV.U32 R55, RZ, RZ, R140 ;  /* 0x000000ffff377224 */ /* 0x000fe400078e008c */
[----:B------:R-:W-:Y:S01]  /*a100*/  IMAD.MOV.U32 R52, RZ, RZ, R74 ;  /* 0x000000ffff347224 */ /* 0x000fe200078e004a */
[C---:B--2---:R-:W-:Y:S01]  /*a110*/  HMMA.16816.F32 R120, R4.reuse, R28, R68 ;  /* 0x0000001c0478723c */ /* 0x044fe20000001844 */
[----:B------:R-:W-:Y:S02]  /*a120*/  IMAD.MOV.U32 R142, RZ, RZ, R18 ;  /* 0x000000ffff8e7224 */ /* 0x000fe400078e0012 */
[----:B------:R-:W-:Y:S02]  /*a130*/  IMAD.MOV.U32 R140, RZ, RZ, R17 ;  /* 0x000000ffff8c7224 */ /* 0x000fe400078e0011 */
[----:B------:R-:W-:Y:S02]  /*a140*/  IMAD.MOV.U32 R74, RZ, RZ, R16 ;  /* 0x000000ffff4a7224 */ /* 0x000fe400078e0010 */
[----:B------:R-:W-:Y:S01]  /*a150*/  IMAD.MOV.U32 R16, RZ, RZ, R107 ;  /* 0x000000ffff107224 */ /* 0x000fe200078e006b */
[----:B------:R-:W-:Y:S01]  /*a160*/  MOV R71, R78 ;  /* 0x0000004e00477202 */ /* 0x000fe20000000f00 */
        /* <DEDUP_REMOVED lines=8> */
[----:B------:R-:W-:Y:S02]  /*a1f0*/  IMAD.MOV.U32 R29, RZ, RZ, R90 ;  /* 0x000000ffff1d7224 */ /* 0x000fe400078e005a */
[----:B------:R-:W-:-:S02]  /*a200*/  IMAD.MOV.U32 R67, RZ, RZ, R77 ;  /* 0x000000ffff437224 */ /* 0x000fc400078e004d */
[----:B------:R-:W-:Y:S02]  /*a210*/  IMAD.MOV.U32 R64, RZ, RZ, R76 ;  /* 0x000000ffff407224 */ /* 0x000fe400078e004c */
[----:B------:R-:W-:Y:S01]  /*a220*/  IMAD.MOV.U32 R65, RZ, RZ, R89 ;  /* 0x000000ffff417224 */ /* 0x000fe200078e0059 */
[C---:B------:R-:W-:Y:S01]  /*a230*/  HMMA.16816.F32 R76, R12.reuse, R26, R36 ;  /* 0x0000001a0c4c723c */ /* 0x040fe20000001824 */
[----:B------:R-:W-:Y:S01]  /*a240*/  IMAD.MOV.U32 R66, RZ, RZ, R88 ;  /* 0x000000ffff427224 */ /* 0x000fe200078e0058 */
[----:B------:R-:W-:Y:S01]  /*a250*/  MOV R108, R52 ;  /* 0x00000034006c7202 */ /* 0x000fe20000000f00 */
[----:B------:R-:W-:Y:S02]  /*a260*/  IMAD.MOV.U32 R109, RZ, RZ, R53 ;  /* 0x000000ffff6d7224 */ /* 0x000fe400078e0035 */
[----:B------:R-:W-:Y:S02]  /*a270*/  IMAD.MOV.U32 R110, RZ, RZ, R54 ;  /* 0x000000ffff6e7224 */ /* 0x000fe400078e0036 */
[----:B------:R-:W-:Y:S01]  /*a280*/  IMAD.MOV.U32 R38, RZ, RZ, R70 ;  /* 0x000000ffff267224 */ /* 0x000fe200078e0046 */
[----:B------:R-:W-:Y:S01]  /*a290*/  HMMA.16816.F32 R88, R12, R24, R48 ;  /* 0x000000180c58723c */ /* 0x000fe20000001830 */
[----:B------:R-:W-:-:S02]  /*a2a0*/  IMAD.MOV.U32 R39, RZ, RZ, R71 ;  /* 0x000000ffff277224 */ /* 0x000fc400078e0047 */
[----:B------:R-:W-:-:S05]  /*a2b0*/  IMAD.MOV.U32 R111, RZ, RZ, R55 ;  /* 0x000000ffff6f7224 */ /* 0x000fca00078e0037 */
[----:B------:R-:W-:Y:S07]  /*a2c0*/  HMMA.16816.F32 R68, R12, R20, R96 ;  /* 0x000000140c44723c */ /* 0x000fee0000001860 */
[----:B------:R-:W-:Y:S01]  /*a2d0*/  IMAD.MOV.U32 R96, RZ, RZ, R28 ;  /* 0x000000ffff607224 */ /* 0x000fe200078e001c */
[----:B------:R-:W-:Y:S01]  /*a2e0*/  HMMA.16816.F32 R84, R4, R24, R44 ;  /* 0x000000180454723c */ /* 0x000fe2000000182c */
[----:B------:R-:W-:Y:S02]  /*a2f0*/  IMAD.MOV.U32 R97, RZ, RZ, R29 ;  /* 0x000000ffff617224 */ /* 0x000fe400078e001d */
[----:B------:R-:W1:Y:S01]  /*a300*/  LDSM.16.M88.4 R28, [R217+0x1800] ;  /* 0x00180000d91c783b */ /* 0x000e620000000200 */
[----:B------:R-:W-:-:S02]  /*a310*/  IMAD.MOV.U32 R98, RZ, RZ, R65 ;  /* 0x000000ffff627224 */ /* 0x000fc400078e0041 */
[----:B------:R-:W-:Y:S01]  /*a320*/  IMAD.MOV.U32 R99, RZ, RZ, R66 ;  /* 0x000000ffff637224 */ /* 0x000fe200078e0042 */
[----:B------:R-:W-:Y:S01]  /*a330*/  MOV R66, R143 ;  /* 0x0000008f00427202 */ /* 0x000fe20000000f00 */
[----:B------:R-:W-:Y:S01]  /*a340*/  HMMA.16816.F32 R80, R4, R26, R40 ;  /* 0x0000001a0450723c */ /* 0x000fe20000001828 */
[----:B------:R-:W2:Y:S01]  /*a350*/  LDSM.16.M88.4 R24, [R217+0x2000] ;  /* 0x00200000d918783b */ /* 0x000ea20000000200 */
[----:B------:R-:W-:Y:S02]  /*a360*/  IMAD.MOV.U32 R65, RZ, RZ, R67 ;  /* 0x000000ffff417224 */ /* 0x000fe400078e0043 */
[----:B------:R-:W-:-:S04]  /*a370*/  IMAD.MOV.U32 R67, RZ, RZ, R142 ;  /* 0x000000ffff437224 */ /* 0x000fc800078e008e */
[-C--:B------:R-:W-:Y:S07]  /*a380*/  HMMA.16816.F32 R52, R4, R22.reuse, R116 ;  /* 0x000000160434723c */ /* 0x080fee0000001874 */
[----:B------:R-:W-:Y:S01]  /*a390*/  IMAD.MOV.U32 R116, RZ, RZ, R16 ;  /* 0x000000ffff747224 */ /* 0x000fe200078e0010 */
[----:B------:R-:W-:Y:S01]  /*a3a0*/  HMMA.16816.F32 R48, R12, R22, R112 ;  /* 0x000000160c30723c */ /* 0x000fe20000001870 */
[----:B------:R-:W-:Y:S01]  /*a3b0*/  IMAD.MOV.U32 R117, RZ, RZ, R17 ;  /* 0x000000ffff757224 */ /* 0x000fe200078e0011 */
[----:B------:R-:W3:Y:S01]  /*a3c0*/  LDSM.16.M88.4 R20, [R217+0x2800] ;  /* 0x00280000d914783b */ /* 0x000ee20000000200 */
[----:B------:R-:W-:-:S02]  /*a3d0*/  IMAD.MOV.U32 R118, RZ, RZ, R18 ;  /* 0x000000ffff767224 */ /* 0x000fc400078e0012 */
[----:B------:R-:W-:Y:S02]  /*a3e0*/  IMAD.MOV.U32 R119, RZ, RZ, R19 ;  /* 0x000000ffff777224 */ /* 0x000fe400078e0013 */
[----:B------:R-:W-:Y:S01]  /*a3f0*/  IMAD.MOV.U32 R112, RZ, RZ, R34 ;  /* 0x000000ffff707224 */ /* 0x000fe200078e0022 */
[----:B------:R-:W4:Y:S01]  /*a400*/  LDSM.16.M88.4 R16, [R217+0x3000] ;  /* 0x00300000d910783b */ /* 0x000f220000000200 */
[----:B------:R-:W-:Y:S02]  /*a410*/  IMAD.MOV.U32 R113, RZ, RZ, R35 ;  /* 0x000000ffff717224 */ /* 0x000fe400078e0023 */
[----:B------:R-:W-:Y:S02]  /*a420*/  IMAD.MOV.U32 R114, RZ, RZ, R32 ;  /* 0x000000ffff727224 */ /* 0x000fe400078e0020 */
[----:B------:R-:W-:Y:S02]  /*a430*/  IMAD.MOV.U32 R115, RZ, RZ, R33 ;  /* 0x000000ffff737224 */ /* 0x000fe400078e0021 */
[----:B------:R-:W4:Y:S01]  /*a440*/  LDSM.16.M88.4 R32, [R217+0x3800] ;  /* 0x00380000d920783b */ /* 0x000f220000000200 */
[----:B------:R-:W-:Y:S01]  /*a450*/  UISETP.NE.AND UP0, UPT, UR8, 0x2, UPT ;  /* 0x000000020800788c */ /* 0x000fe2000bf05270 */
[----:B------:R-:W-:-:S04]  /*a460*/  DEPBAR.LE SB0, 0x0 ;  /* 0x000080000000791a */ /* 0x000fc80000000000 */
[C---:B-1----:R-:W-:Y:S08]  /*a470*/  HMMA.16816.F32 R44, R4.reuse, R28, R124 ;  /* 0x0000001c042c723c */ /* 0x042ff0000000187c */
[C---:B--2---:R-:W-:Y:S08]  /*a480*/  HMMA.16816.F32 R56, R4.reuse, R24, R244 ;  /* 0x000000180438723c */ /* 0x044ff000000018f4 */
[C---:B------:R-:W-:Y:S07]  /*a490*/  HMMA.16816.F32 R40, R4.reuse, R30, R204 ;  /* 0x0000001e0428723c */ /* 0x040fee00000018cc */
[----:B------:R-:W-:Y:S01]  /*a4a0*/  IMAD.MOV.U32 R205, RZ, RZ, R74 ;  /* 0x000000ffffcd7224 */ /* 0x000fe200078e004a */
[----:B------:R-:W-:Y:S01]  /*a4b0*/  HMMA.16816.F32 R96, R4, R26, R96 ;  /* 0x0000001a0460723c */ /* 0x000fe20000001860 */
[----:B------:R-:W-:-:S02]  /*a4c0*/  IMAD.MOV.U32 R206, RZ, RZ, R39 ;  /* 0x000000ffffce7224 */ /* 0x000fc400078e0027 */
[----:B------:R-:W-:Y:S02]  /*a4d0*/  IMAD.MOV.U32 R207, RZ, RZ, R64 ;  /* 0x000000ffffcf7224 */ /* 0x000fe400078e0040 */
[----:B------:R-:W-:-:S03]  /*a4e0*/  IMAD.MOV.U32 R204, RZ, RZ, R140 ;  /* 0x000000ffffcc7224 */ /* 0x000fc600078e008c */
[C---:B---3--:R-:W-:Y:S08]  /*a4f0*/  HMMA.16816.F32 R108, R4.reuse, R20, R108 ;  /* 0x00000014046c723c */ /* 0x048ff0000000186c */
[C---:B------:R-:W-:Y:S08]  /*a500*/  HMMA.16816.F32 R112, R4.reuse, R22, R112 ;  /* 0x000000160470723c */ /* 0x040ff00000001870 */
[C---:B----4-:R-:W-:Y:S07]  /*a510*/  HMMA.16816.F32 R124, R4.reuse, R16, R116 ;  /* 0x00000010047c723c */ /* 0x050fee0000001874 */
[----:B------:R-:W-:Y:S01]  /*a520*/  IMAD.MOV.U32 R116, RZ, RZ, R73 ;  /* 0x000000ffff747224 */ /* 0x000fe200078e0049 */
[----:B------:R-:W-:Y:S01]  /*a530*/  HMMA.16816.F32 R136, R4, R18, R136 ;  /* 0x000000120488723c */ /* 0x000fe20000001888 */
[----:B------:R-:W-:-:S02]  /*a540*/  IMAD.MOV.U32 R117, RZ, RZ, R72 ;  /* 0x000000ffff757224 */ /* 0x000fc400078e0048 */
[----:B------:R-:W-:Y:S02]  /*a550*/  IMAD.MOV.U32 R118, RZ, RZ, R3 ;  /* 0x000000ffff767224 */ /* 0x000fe400078e0003 */
[----:B------:R-:W-:-:S03]  /*a560*/  IMAD.MOV.U32 R119, RZ, RZ, R141 ;  /* 0x000000ffff777224 */ /* 0x000fc600078e008d */
[C---:B------:R-:W-:Y:S07]  /*a570*/  HMMA.16816.F32 R244, R4.reuse, R32, R248 ;  /* 0x0000002004f4723c */ /* 0x040fee00000018f8 */
[----:B------:R-:W-:Y:S01]  /*a580*/  IMAD.MOV.U32 R250, RZ, RZ, R38 ;  /* 0x000000fffffa7224 */ /* 0x000fe200078e0026 */
[----:B------:R-:W-:Y:S08]  /*a590*/  HMMA.16816.F32 R4, R4, R34, R240 ;  /* 0x000000220404723c */ /* 0x000ff000000018f0 */
[----:B------:R-:W-:Y:S01]  /*a5a0*/  HMMA.16816.F32 R36, R12, R28, R236 ;  /* 0x0000001c0c24723c */ /* 0x000fe200000018ec */
[----:B------:R-:W-:-:S02]  /*a5b0*/  IMAD.MOV.U32 R140, RZ, RZ, R139 ;  /* 0x000000ffff8c7224 */ /* 0x000fc400078e008b */
[----:B------:R-:W-:Y:S02]  /*a5c0*/  IMAD.MOV.U32 R142, RZ, RZ, R137 ;  /* 0x000000ffff8e7224 */ /* 0x000fe400078e0089 */
[----:B------:R-:W-:Y:S02]  /*a5d0*/  IMAD.MOV.U32 R143, RZ, RZ, R136 ;  /* 0x000000ffff8f7224 */ /* 0x000fe400078e0088 */
[----:B------:R-:W-:Y:S01]  /*a5e0*/  IMAD.MOV.U32 R236, RZ, RZ, R65 ;  /* 0x000000ffffec7224 */ /* 0x000fe200078e0041 */
[----:B------:R-:W-:Y:S01]  /*a5f0*/  MOV R136, R247 ;  /* 0x000000f700887202 */ /* 0x000fe20000000f00 */
        /* <DEDUP_REMOVED lines=10> */
[C---:B------:R-:W-:Y:S07]  /*a6a0*/  HMMA.16816.F32 R4, R12.reuse, R24, R232 ;  /* 0x000000180c04723c */ /* 0x040fee00000018e8 */
[----:B------:R-:W-:Y:S01]  /*a6b0*/  IMAD.MOV.U32 R232, RZ, RZ, R66 ;  /* 0x000000ffffe87224 */ /* 0x000fe200078e0042 */
[----:B------:R-:W-:Y:S07]  /*a6c0*/  HMMA.16816.F32 R24, R12, R26, R132 ;  /* 0x0000001a0c18723c */ /* 0x000fee0000001884 */
[----:B------:R-:W-:-:S02]  /*a6d0*/  IMAD.MOV.U32 R133, RZ, RZ, R67 ;  /* 0x000000ffff857224 */ /* 0x000fc400078e0043 */
[----:B------:R-:W-:Y:S07]  /*a6e0*/  HMMA.16816.F32 R64, R12, R20, R208 ;  /* 0x000000140c40723c */ /* 0x000fee00000018d0 */
[----:B------:R-:W-:Y:S01]  /*a6f0*/  IMAD.MOV.U32 R209, RZ, RZ, R0 ;  /* 0x000000ffffd17224 */ /* 0x000fe200078e0000 */
[----:B------:R-:W-:Y:S01]  /*a700*/  MOV R211, R204 ;  /* 0x000000cc00d37202 */ /* 0x000fe20000000f00 */
[----:B------:R-:W-:Y:S02]  /*a710*/  FMUL.FTZ R0, R104, c[0x0][0x2ec] ;  /* 0x0000bb0068007a20 */ /* 0x000fe40000410000 */
[----:B------:R-:W-:-:S02]  /*a720*/  IMAD.MOV.U32 R208, RZ, RZ, R116 ;  /* 0x000000ffffd07224 */ /* 0x000fc400078e0074 */
[----:B------:R1:W-:Y:S01]  /*a730*/  MUFU.TANH R116, R0 ;  /* 0x0000000000747308 */ /* 0x0003e20000002400 */
[----:B------:R-:W-:Y:S02]  /*a740*/  IMAD.MOV.U32 R210, RZ, RZ, R205 ;  /* 0x000000ffffd27224 */ /* 0x000fe400078e00cd */
[----:B-1----:R-:W-:-:S05]  /*a750*/  FMUL.FTZ R0, R105, c[0x0][0x2ec] ;  /* 0x0000bb0069007a20 */ /* 0x002fca0000410000 */
[----:B------:R1:W-:Y:S02]  /*a760*/  MUFU.TANH R105, R0 ;  /* 0x0000000000697308 */ /* 0x0003e40000002400 */
[----:B-1----:R-:W-:-:S06]  /*a770*/  FMUL.FTZ R0, R106, c[0x0][0x2ec] ;  /* 0x0000bb006a007a20 */ /* 0x002fcc0000410000 */
[----:B------:R1:W-:Y:S02]  /*a780*/  MUFU.TANH R134, R0 ;  /* 0x0000000000867308 */ /* 0x0003e40000002400 */
[----:B-1----:R-:W-:-:S06]  /*a790*/  FMUL.FTZ R0, R107, c[0x0][0x2ec] ;  /* 0x0000bb006b007a20 */ /* 0x002fcc0000410000 */
[----:B------:R1:W-:Y:S02]  /*a7a0*/  MUFU.TANH R132, R0 ;  /* 0x0000000000847308 */ /* 0x0003e40000002400 */
[----:B-1----:R-:W-:Y:S02]  /*a7b0*/  FMUL.FTZ R0, R120, c[0x0][0x2ec] ;  /* 0x0000bb0078007a20 */ /* 0x002fe40000410000 */
[----:B------:R-:W-:-:S04]  /*a7c0*/  IMAD.MOV.U32 R120, RZ, RZ, R117 ;  /* 0x000000ffff787224 */ /* 0x000fc800078e0075 */
[----:B------:R1:W-:Y:S02]  /*a7d0*/  MUFU.TANH R241, R0 ;  /* 0x0000000000f17308 */ /* 0x0003e40000002400 */
[----:B-1----:R-:W-:Y:S02]  /*a7e0*/  FMUL.FTZ R0, R121, c[0x0][0x2ec] ;  /* 0x0000bb0079007a20 */ /* 0x002fe40000410000 */
[----:B------:R-:W-:-:S04]  /*a7f0*/  IMAD.MOV.U32 R121, RZ, RZ, R118 ;  /* 0x000000ffff797224 */ /* 0x000fc800078e0076 */
        /* <DEDUP_REMOVED lines=22> */
[----:B------:R1:W2:Y:S02]  /*a960*/  MUFU.TANH R92, R0 ;  /* 0x00000000005c7308 */ /* 0x0002a40000002400 */
[----:B-1----:R-:W-:-:S06]  /*a970*/  FMUL.FTZ R0, R89, c[0x0][0x2ec] ;  /* 0x0000bb0059007a20 */ /* 0x002fcc0000410000 */
[----:B------:R1:W3:Y:S02]  /*a980*/  MUFU.TANH R88, R0 ;  /* 0x0000000000587308 */ /* 0x0002e40000002400 */
        /* <DEDUP_REMOVED lines=13> */
[----:B------:R1:W4:Y:S02]  /*aa60*/  MUFU.TANH R84, R0 ;  /* 0x0000000000547308 */ /* 0x0003240000002400 */
        /* <DEDUP_REMOVED lines=41> */
[----:B------:R1:W-:Y:S03]  /*ad00*/  MUFU.TANH R86, R0 ;  /* 0x0000000000567308 */ /* 0x0003e60000002400 */
[----:B------:R-:W-:Y:S01]  /*ad10*/  HMMA.16816.F32 R48, R12, R18, R48 ;  /* 0x000000120c30723c */ /* 0x000fe20000001830 */
[----:B-1----:R-:W-:Y:S02]  /*ad20*/  FMUL.FTZ R0, R52, c[0x0][0x2ec] ;  /* 0x0000bb0034007a20 */ /* 0x002fe40000410000 */
[----:B------:R-:W-:Y:S02]  /*ad30*/  IMAD.MOV.U32 R52, RZ, RZ, R121 ;  /* 0x000000ffff347224 */ /* 0x000fe400078e0079 */
[----:B------:R1:W-:Y:S01]  /*ad40*/  MUFU.TANH R135, R0 ;  /* 0x0000000000877308 */ /* 0x0003e20000002400 */
[----:B------:R-:W-:Y:S02]  /*ad50*/  IMAD.MOV.U32 R121, RZ, RZ, R210 ;  /* 0x000000ffff797224 */ /* 0x000fe400078e00d2 */
[----:B-1----:R-:W-:-:S02]  /*ad60*/  FMUL.FTZ R0, R53, c[0x0][0x2ec] ;  /* 0x0000bb0035007a20 */ /* 0x002fc40000410000 */
[----:B------:R-:W-:-:S03]  /*ad70*/  IMAD.MOV.U32 R53, RZ, RZ, R120 ;  /* 0x000000ffff357224 */ /* 0x000fc600078e0078 */
[----:B------:R1:W-:Y:S01]  /*ad80*/  MUFU.TANH R200, R0 ;  /* 0x0000000000c87308 */ /* 0x0003e20000002400 */
[----:B------:R-:W-:Y:S02]  /*ad90*/  IMAD.MOV.U32 R120, RZ, RZ, R211 ;  /* 0x000000ffff787224 */ /* 0x000fe400078e00d3 */
[----:B-1----:R-:W-:Y:S02]  /*ada0*/  FMUL.FTZ R0, R54, c[0x0][0x2ec] ;  /* 0x0000bb0036007a20 */ /* 0x002fe40000410000 */
[----:B------:R-:W-:-:S03]  /*adb0*/  IMAD.MOV.U32 R54, RZ, RZ, R208 ;  /* 0x000000ffff367224 */ /* 0x000fc600078e00d0 */
[----:B------:R1:W-:Y:S01]  /*adc0*/  MUFU.TANH R234, R0 ;  /* 0x0000000000ea7308 */ /* 0x0003e20000002400 */
[----:B------:R-:W-:Y:S02]  /*add0*/  IMAD.MOV.U32 R208, RZ, RZ, R133 ;  /* 0x000000ffffd07224 */ /* 0x000fe400078e0085 */
[----:B-1----:R-:W-:Y:S02]  /*ade0*/  FMUL.FTZ R0, R55, c[0x0][0x2ec] ;  /* 0x0000bb0037007a20 */ /* 0x002fe40000410000 */
[----:B------:R-:W-:Y:S01]  /*adf0*/  IMAD.MOV.U32 R55, RZ, RZ, R209 ;  /* 0x000000ffff377224 */ /* 0x000fe200078e00d1 */
[----:B------:R-:W-:Y:S02]  /*ae00*/  MOV R209, R232 ;  /* 0x000000e800d17202 */ /* 0x000fe40000000f00 */
[----:B------:R1:W-:Y:S04]  /*ae10*/  MUFU.TANH R232, R0 ;  /* 0x0000000000e87308 */ /* 0x0003e80000002400 */
[----:B------:R-:W-:Y:S01]  /*ae20*/  HMMA.16816.F32 R52, R12, R16, R52 ;  /* 0x000000100c34723c */ /* 0x000fe20000001834 */
[----:B-1----:R-:W-:-:S04]  /*ae30*/  FMUL.FTZ R0, R36, c[0x0][0x2ec] ;  /* 0x0000bb0024007a20 */ /* 0x002fc80000410000 */
[----:B------:R1:W-:Y:S11]  /*ae40*/  MUFU.TANH R63, R0 ;  /* 0x00000000003f7308 */ /* 0x0003f60000002400 */
[----:B------:R-:W-:Y:S08]  /*ae50*/  @!UPT UIADD3 URZ, URZ, URZ, URZ ;  /* 0x0000003f3f3ff290 */ /* 0x000ff0000fffe03f */
[----:B------:R-:W-:Y:S02]  /*ae60*/  FMUL.FTZ R55, R55, c[0x0][0x2ec] ;  /* 0x0000bb0037377a20 */ /* 0x000fe40000410000 */
[----:B-1----:R-:W-:-:S04]  /*ae70*/  FMUL.FTZ R0, R37, c[0x0][0x2ec] ;  /* 0x0000bb0025007a20 */ /* 0x002fc80000410000 */
[----:B------:R1:W1:Y:S02]  /*ae80*/  MUFU.TANH R77, R0 ;  /* 0x00000000004d7308 */ /* 0x0002640000002400 */
        /* <DEDUP_REMOVED lines=15> */
[----:B------:R1:W-:Y:S01]  /*af80*/  MUFU.TANH R210, R0 ;  /* 0x0000000000d27308 */ /* 0x0003e20000002400 */
[----:B------:R-:W-:Y:S02]  /*af90*/  FMUL.FTZ R2, R26, c[0x0][0x2ec] ;  /* 0x0000bb001a027a20 */ /* 0x000fe40000410000 */
[----:B------:R-:W-:Y:S05]  /*afa0*/  HMMA.16816.F32 R44, R12, R32, R44 ;  /* 0x000000200c2c723c */ /* 0x000fea000000182c */
[----:B------:R2:W-:Y:S01]  /*afb0*/  MUFU.TANH R75, R2 ;  /* 0x00000002004b7308 */ /* 0x0005e20000002400 */
[----:B-1----:R-:W-:Y:S02]  /*afc0*/  FMUL.FTZ R0, R28, c[0x0][0x2ec] ;  /* 0x0000bb001c007a20 */ /* 0x002fe40000410000 */
[----:B------:R-:W-:-:S05]  /*afd0*/  IMAD.MOV.U32 R28, RZ, RZ, R121 ;  /* 0x000000ffff1c7224 */ /* 0x000fca00078e0079 */
[----:B------:R1:W-:Y:S01]  /*afe0*/  MUFU.TANH R76, R0 ;  /* 0x00000000004c7308 */ /* 0x0003e20000002400 */
[----:B--2---:R-:W-:-:S07]  /*aff0*/  FMUL.FTZ R2, R27, c[0x0][0x2ec] ;  /* 0x0000bb001b027a20 */ /* 0x004fce0000410000 */
[----:B------:R2:W-:Y:S01]  /*b000*/  MUFU.TANH R69, R2 ;  /* 0x0000000200457308 */ /* 0x0005e20000002400 */
[----:B-1----:R-:W-:Y:S02]  /*b010*/  FMUL.FTZ R0, R29, c[0x0][0x2ec] ;  /* 0x0000bb001d007a20 */ /* 0x002fe40000410000 */
[----:B------:R-:W-:-:S05]  /*b020*/  IMAD.MOV.U32 R29, RZ, RZ, R120 ;  /* 0x000000ffff1d7224 */ /* 0x000fca00078e0078 */
[----:B------:R1:W1:Y:S01]  /*b030*/  MUFU.TANH R62, R0 ;  /* 0x00000000003e7308 */ /* 0x0002620000002400 */
[----:B--2---:R-:W-:-:S07]  /*b040*/  FMUL.FTZ R2, R96, c[0x0][0x2ec] ;  /* 0x0000bb0060027a20 */ /* 0x004fce0000410000 */
[----:B------:R2:W-:Y:S01]  /*b050*/  MUFU.TANH R103, R2 ;  /* 0x0000000200677308 */ /* 0x0005e20000002400 */
[----:B-1----:R-:W-:Y:S02]  /*b060*/  FMUL.FTZ R0, R30, c[0x0][0x2ec] ;  /* 0x0000bb001e007a20 */ /* 0x002fe40000410000 */
[----:B------:R-:W-:-:S05]  /*b070*/  IMAD.MOV.U32 R30, RZ, RZ, R208 ;  /* 0x000000ffff1e7224 */ /* 0x000fca00078e00d0 */
[----:B------:R1:W-:Y:S01]  /*b080*/  MUFU.TANH R82, R0 ;  /* 0x0000000000527308 */ /* 0x0003e20000002400 */
[----:B--2---:R-:W-:-:S07]  /*b090*/  FMUL.FTZ R2, R97, c[0x0][0x2ec] ;  /* 0x0000bb0061027a20 */ /* 0x004fce0000410000 */
[----:B------:R-:W-:Y:S01]  /*b0a0*/  MUFU.TANH R101, R2 ;  /* 0x0000000200657308 */ /* 0x000fe20000002400 */
[----:B-1----:R-:W-:Y:S02]  /*b0b0*/  FMUL.FTZ R0, R31, c[0x0][0x2ec] ;  /* 0x0000bb001f007a20 */ /* 0x002fe40000410000 */
[----:B------:R-:W-:-:S05]  /*b0c0*/  IMAD.MOV.U32 R31, RZ, RZ, R209 ;  /* 0x000000ffff1f7224 */ /* 0x000fca00078e00d1 */
        /* <DEDUP_REMOVED lines=9> */
[----:B------:R1:W-:Y:S02]  /*b160*/  MUFU.TANH R208, R0 ;  /* 0x0000000000d07308 */ /* 0x0003e40000002400 */
[----:B-1----:R-:W-:-:S02]  /*b170*/  FMUL.FTZ R0, R4, c[0x0][0x2ec] ;  /* 0x0000bb0004007a20 */ /* 0x002fc40000410000 */
[----:B------:R-:W1:Y:S04]  /*b180*/  S2R R4, SR_TID.X ;  /* 0x0000000000047919 */ /* 0x000e680000002100 */
[----:B------:R2:W-:Y:S11]  /*b190*/  MUFU.TANH R71, R0 ;  /* 0x0000000000477308 */ /* 0x0005f60000002400 */
[----:B------:R-:W-:Y:S01]  /*b1a0*/  @!UPT UIADD3 URZ, URZ, URZ, URZ ;  /* 0x0000003f3f3ff290 */ /* 0x000fe2000fffe03f */
[----:B------:R-:W-:Y:S02]  /*b1b0*/  FMUL.FTZ R42, R42, c[0x0][0x2ec] ;  /* 0x0000bb002a2a7a20 */ /* 0x000fe40000410000 */
[----:B--2---:R-:W-:Y:S02]  /*b1c0*/  FMUL.FTZ R0, R5, c[0x0][0x2ec] ;  /* 0x0000bb0005007a20 */ /* 0x004fe40000410000 */
[----:B------:R-:W-:Y:S02]  /*b1d0*/  FMUL.FTZ R5, R65, c[0x0][0x2ec] ;  /* 0x0000bb0041057a20 */ /* 0x000fe40000410000 */
[----:B------:R2:W-:Y:S01]  /*b1e0*/  MUFU.TANH R70, R0 ;  /* 0x0000000000467308 */ /* 0x0005e20000002400 */
[----:B-1----:R-:W-:-:S04]  /*b1f0*/  SHF.L.U32 R4, R4, 0x1, RZ ;  /* 0x0000000104047819 */ /* 0x002fc800000006ff */
[----:B------:R-:W-:-:S03]  /*b200*/  LOP3.LUT R4, R4, 0x6, RZ, 0xc0, !PT ;  /* 0x0000000604047812 */ /* 0x000fc600078ec0ff */
[----:B------:R-:W-:Y:S01]  /*b210*/  MUFU.TANH R5, R5 ;  /* 0x0000000500057308 */ /* 0x000fe20000002400 */
[----:B--2---:R-:W-:Y:S02]  /*b220*/  FMUL.FTZ R0, R6, c[0x0][0x2ec] ;  /* 0x0000bb0006007a20 */ /* 0x004fe40000410000 */
[----:B------:R-:W-:-:S05]  /*b230*/  FMUL.FTZ R6, R67, c[0x0][0x2ec] ;  /* 0x0000bb0043067a20 */ /* 0x000fca0000410000 */
[----:B------:R1:W-:Y:S02]  /*b240*/  MUFU.TANH R80, R0 ;  /* 0x0000000000507308 */ /* 0x0003e40000002400 */
[----:B-1----:R-:W-:Y:S02]  /*b250*/  FMUL.FTZ R0, R7, c[0x0][0x2ec] ;  /* 0x0000bb0007007a20 */ /* 0x002fe40000410000 */
[----:B------:R-:W-:-:S04]  /*b260*/  FMUL.FTZ R7, R64, c[0x0][0x2ec] ;  /* 0x0000bb0040077a20 */ /* 0x000fc80000410000 */
        /* <DEDUP_REMOVED lines=15> */
[----:B-1----:R-:W-:-:S04]  /*b360*/  IMAD.U32 R0, RZ, RZ, UR18 ;  /* 0x00000012ff007e24 */ /* 0x002fc8000f8e00ff */
[----:B------:R-:W-:Y:S02]  /*b370*/  IMAD R0, R0, 0x80, R4 ;  /* 0x0000008000007824 */ /* 0x000fe400078e0204 */
[----:B------:R-:W-:-:S03]  /*b380*/  FMUL.FTZ R4, R66, c[0x0][0x2ec] ;  /* 0x0000bb0042047a20 */ /* 0x000fc60000410000 */
[C---:B------:R-:W-:Y:S01]  /*b390*/  IADD3 R34, R0.reuse, 0x10, RZ ;  /* 0x0000001000227810 */ /* 0x040fe20007ffe0ff */
[----:B------:R1:W-:Y:S01]  /*b3a0*/  MUFU.TANH R65, R4 ;  /* 0x0000000400417308 */ /* 0x0003e20000002400 */
[----:B------:R-:W-:Y:S02]  /*b3b0*/  IADD3 R32, R0, 0x18, RZ ;  /* 0x0000001800207810 */ /* 0x000fe40007ffe0ff */
[-C--:B------:R-:W-:Y:S02]  /*b3c0*/  ISETP.GE.AND P3, PT, R34, R9.reuse, PT ;  /* 0x000000092200720c */ /* 0x080fe40003f66270 */
[-C--:B------:R-:W-:Y:S02]  /*b3d0*/  ISETP.GE.AND P4, PT, R32, R9.reuse, PT ;  /* 0x000000092000720c */ /* 0x080fe40003f86270 */
[----:B------:R-:W-:Y:S01]  /*b3e0*/  FSEL R2, R92, -INF , !P3 ;  /* 0xff8000005c027808 */ /* 0x000fe20005800000 */
[----:B------:R-:W-:Y:S01]  /*b3f0*/  IMAD.MOV.U32 R92, RZ, RZ, R249 ;  /* 0x000000ffff5c7224 */ /* 0x000fe200078e00f9 */
[----:B------:R-:W-:-:S02]  /*b400*/  ISETP.GE.AND P2, PT, R0, R9, PT ;  /* 0x000000090000720c */ /* 0x000fc40003f46270 */
[----:B------:R-:W-:Y:S01]  /*b410*/  IADD3 R31, R0, 0x19, RZ ;  /* 0x00000019001f7810 */ /* 0x000fe20007ffe0ff */
[----:B------:R4:W-:Y:S01]  /*b420*/  STL [R1+0x64], R2 ;  /* 0x0000640201007387 */ /* 0x0009e20000100800 */
[----:B------:R-:W-:Y:S02]  /*b430*/  FSEL R56, R116, -INF , !P2 ;  /* 0xff80000074387808 */ /* 0x000fe40005000000 */
[-C--:B------:R-:W-:Y:S01]  /*b440*/  ISETP.GE.AND P2, PT, R31, R9.reuse, PT ;  /* 0x000000091f00720c */ /* 0x080fe20003f46270 */
[----:B-1----:R-:W-:Y:S01]  /*b450*/  FMUL.FTZ R4, R52, c[0x0][0x2ec] ;  /* 0x0000bb0034047a20 */ /* 0x002fe20000410000 */
[C---:B------:R-:W-:Y:S02]  /*b460*/  IADD3 R33, R0.reuse, 0x11, RZ ;  /* 0x0000001100217810 */ /* 0x040fe40007ffe0ff */
[----:B------:R-:W-:Y:S01]  /*b470*/  IADD3 R26, R0, 0x30, RZ ;  /* 0x00000030001a7810 */ /* 0x000fe20007ffe0ff */
[----:B------:R1:W-:Y:S01]  /*b480*/  MUFU.TANH R57, R4 ;  /* 0x0000000400397308 */ /* 0x0003e20000002400 */
[----:B------:R-:W-:-:S02]  /*b490*/  ISETP.GE.AND P5, PT, R33, R9, PT ;  /* 0x000000092100720c */ /* 0x000fc40003fa6270 */
[----:B------:R-:W-:Y:S02]  /*b4a0*/  IADD3 R37, R0, 0x1, RZ ;  /* 0x0000000100257810 */ /* 0x000fe40007ffe0ff */
[----:B---3--:R-:W-:Y:S02]  /*b4b0*/  FSEL R96, R88, -INF , !P5 ;  /* 0xff80000058607808 */ /* 0x008fe40006800000 */
[----:B------:R-:W-:Y:S02]  /*b4c0*/  ISETP.GE.AND P5, PT, R26, R9, PT ;  /* 0x000000091a00720c */ /* 0x000fe40003fa6270 */
[C---:B------:R-:W-:Y:S02]  /*b4d0*/  IADD3 R25, R0.reuse, 0x31, RZ ;  /* 0x0000003100197810 */ /* 0x040fe40007ffe0ff */
[C---:B------:R-:W-:Y:S02]  /*b4e0*/  IADD3 R24, R0.reuse, 0x38, RZ ;  /* 0x0000003800187810 */ /* 0x040fe40007ffe0ff */
[----:B------:R-:W-:-:S02]  /*b4f0*/  IADD3 R36, R0, 0x8, RZ ;  /* 0x0000000800247810 */ /* 0x000fc40007ffe0ff */
[-C--:B------:R-:W-:Y:S02]  /*b500*/  ISETP.GE.AND P1, PT, R37, R9.reuse, PT ;  /* 0x000000092500720c */ /* 0x080fe40003f26270 */
[----:B----4-:R-:W-:Y:S01]  /*b510*/  FSEL R2, R84, -INF , !P4 ;  /* 0xff80000054027808 */ /* 0x010fe20006000000 */
[----:B------:R-:W-:Y:S01]  /*b520*/  IMAD.MOV.U32 R84, RZ, RZ, R248 ;  /* 0x000000ffff547224 */ /* 0x000fe200078e00f8 */
[----:B------:R-:W-:Y:S02]  /*b530*/  IADD3 R30, R0, 0x20, RZ ;  /* 0x00000020001e7810 */ /* 0x000fe40007ffe0ff */
[-C--:B------:R-:W-:Y:S01]  /*b540*/  ISETP.GE.AND P4, PT, R25, R9.reuse, PT ;  /* 0x000000091900720c */ /* 0x080fe20003f86270 */
[----:B------:R2:W-:Y:S01]  /*b550*/  STL [R1+0x60], R2 ;  /* 0x0000600201007387 */ /* 0x0005e20000100800 */
[----:B------:R-:W-:Y:S02]  /*b560*/  ISETP.GE.AND P0, PT, R36, R9, PT ;  /* 0x000000092400720c */ /* 0x000fe40003f06270 */
[----:B------:R-:W-:-:S02]  /*b570*/  FSEL R59, R105, -INF , !P1 ;  /* 0xff800000693b7808 */ /* 0x000fc40004800000 */
[----:B------:R-:W-:Y:S02]  /*b580*/  IADD3 R29, R0, 0x21, RZ ;  /* 0x00000021001d7810 */ /* 0x000fe40007ffe0ff */
[-C--:B------:R-:W-:Y:S02]  /*b590*/  ISETP.GE.AND P1, PT, R30, R9.reuse, PT ;  /* 0x000000091e00720c */ /* 0x080fe40003f26270 */
[----:B------:R-:W-:Y:S02]  /*b5a0*/  IADD3 R35, R0, 0x9, RZ ;  /* 0x0000000900237810 */ /* 0x000fe40007ffe0ff */
[----:B-1----:R-:W-:Y:S01]  /*b5b0*/  FSEL R4, R77, -INF , !P4 ;  /* 0xff8000004d047808 */ /* 0x002fe20006000000 */
[----:B------:R-:W-:Y:S01]  /*b5c0*/  IMAD.MOV.U32 R77, RZ, RZ, R243 ;  /* 0x000000ffff4d7224 */ /* 0x000fe200078e00f3 */
[----:B------:R-:W-:Y:S02]  /*b5d0*/  FSEL R60, R104, -INF , !P0 ;  /* 0xff800000683c7808 */ /* 0x000fe40004000000 */
[----:B------:R-:W-:-:S02]  /*b5e0*/  ISETP.GE.AND P0, PT, R29, R9, PT ;  /* 0x000000091d00720c */ /* 0x000fc40003f06270 */
[----:B------:R-:W-:Y:S02]  /*b5f0*/  FSEL R122, R22, -INF , !P1 ;  /* 0xff800000167a7808 */ /* 0x000fe40004800000 */
[-C--:B------:R-:W-:Y:S02]  /*b600*/  ISETP.GE.AND P6, PT, R35, R9.reuse, PT ;  /* 0x000000092300720c */ /* 0x080fe40003fc6270 */
[C---:B------:R-:W-:Y:S02]  /*b610*/  IADD3 R22, R0.reuse, 0x40, RZ ;  /* 0x0000004000167810 */ /* 0x040fe40007ffe0ff */
[----:B------:R-:W-:Y:S02]  /*b620*/  IADD3 R28, R0, 0x28, RZ ;  /* 0x00000028001c7810 */ /* 0x000fe40007ffe0ff */
[----:B--2---:R-:W-:Y:S02]  /*b630*/  FSEL R2, R23, -INF , !P2 ;  /* 0xff80000017027808 */ /* 0x004fe40005000000 */
[----:B------:R-:W-:-:S02]  /*b640*/  ISETP.GE.AND P2, PT, R24, R9, PT ;  /* 0x000000091800720c */ /* 0x000fc40003f46270 */
[----:B------:R-:W-:Y:S01]  /*b650*/  IADD3 R23, R0, 0x39, RZ ;  /* 0x0000003900177810 */ /* 0x000fe20007ffe0ff */
[----:B------:R1:W-:Y:S01]  /*b660*/  STL [R1+0x5c], R2 ;  /* 0x00005c0201007387 */ /* 0x0003e20000100800 */
[----:B------:R-:W-:Y:S02]  /*b670*/  FSEL R121, R21, -INF , !P0 ;  /* 0xff80000015797808 */ /* 0x000fe40004000000 */
[-C--:B------:R-:W-:Y:S02]  /*b680*/  ISETP.GE.AND P1, PT, R23, R9.reuse, PT ;  /* 0x000000091700720c */ /* 0x080fe40003f26270 */
[----:B------:R-:W-:Y:S01]  /*b690*/  FSEL R61, R93, -INF , !P6 ;  /* 0xff8000005d3d7808 */ /* 0x000fe20007000000 */
[----:B------:R-:W-:Y:S01]  /*b6a0*/  IMAD.MOV.U32 R93, RZ, RZ, R245 ;  /* 0x000000ffff5d7224 */ /* 0x000fe200078e00f5 */
[-C--:B------:R-:W-:Y:S02]  /*b6b0*/  ISETP.GE.AND P0, PT, R22, R9.reuse, PT ;  /* 0x000000091600720c */ /* 0x080fe40003f06270 */
[----:B------:R-:W-:-:S02]  /*b6c0*/  ISETP.GE.AND P6, PT, R28, R9, PT ;  /* 0x000000091c00720c */ /* 0x000fc40003fc6270 */
[C---:B------:R-:W-:Y:S02]  /*b6d0*/  IADD3 R27, R0.reuse, 0x29, RZ ;  /* 0x00000029001b7810 */ /* 0x040fe40007ffe0ff */
[----:B------:R-:W-:Y:S02]  /*b6e0*/  IADD3 R21, R0, 0x41, RZ ;  /* 0x0000004100157810 */ /* 0x000fe40007ffe0ff */
[----:B------:R-:W-:Y:S02]  /*b6f0*/  FSEL R6, R62, -INF , !P1 ;  /* 0xff8000003e067808 */ /* 0x000fe40004800000 */
[----:B------:R-:W-:Y:S01]  /*b700*/  FSEL R120, R78, -INF , !P6 ;  /* 0xff8000004e787808 */ /* 0x000fe20007000000 */
[----:B------:R-:W-:Y:S01]  /*b710*/  IMAD.MOV.U32 R78, RZ, RZ, R244 ;  /* 0x000000ffff4e7224 */ /* 0x000fe200078e00f4 */
[-C--:B------:R-:W-:Y:S02]  /*b720*/  ISETP.GE.AND P3, PT, R27, R9.reuse, PT ;  /* 0x000000091b00720c */ /* 0x080fe40003f66270 */
[----:B------:R-:W-:-:S02]  /*b730*/  ISETP.GE.AND P6, PT, R21, R9, PT ;  /* 0x000000091500720c */ /* 0x000fc40003fc6270 */
[----:B------:R-:W-:Y:S01]  /*b740*/  FSEL R119, R20, -INF , !P3 ;  /* 0xff80000014777808 */ /* 0x000fe20005800000 */
[----:B-1----:R-:W-:Y:S01]  /*b750*/  FMUL.FTZ R2, R128, c[0x0][0x2ec] ;  /* 0x0000bb0080027a20 */ /* 0x002fe20000410000 */
[C---:B------:R-:W-:Y:S01]  /*b760*/  IADD3 R20, R0.reuse, 0x48, RZ ;  /* 0x0000004800147810 */ /* 0x040fe20007ffe0ff */
[----:B------:R-:W-:Y:S01]  /*b770*/  IMAD.MOV.U32 R128, RZ, RZ, R247 ;  /* 0x000000ffff807224 */ /* 0x000fe200078e00f7 */
[----:B------:R-:W-:Y:S01]  /*b780*/  IADD3 R19, R0, 0x49, RZ ;  /* 0x0000004900137810 */ /* 0x000fe20007ffe0ff */
[----:B------:R1:W2:Y:S01]  /*b790*/  MUFU.TANH R58, R2 ;  /* 0x00000002003a7308 */ /* 0x0002a20000002400 */
[----:B------:R-:W-:Y:S02]  /*b7a0*/  ISETP.GE.AND P3, PT, R20, R9, PT ;  /* 0x000000091400720c */ /* 0x000fe40003f66270 */
[C---:B------:R-:W-:Y:S02]  /*b7b0*/  IADD3 R18, R0.reuse, 0x50, RZ ;  /* 0x0000005000127810 */ /* 0x040fe40007ffe0ff */
[----:B------:R-:W-:-:S02]  /*b7c0*/  IADD3 R17, R0, 0x51, RZ ;  /* 0x0000005100117810 */ /* 0x000fc40007ffe0ff */
[-C--:B------:R-:W-:Y:S02]  /*b7d0*/  ISETP.GE.AND P4, PT, R18, R9.reuse, PT ;  /* 0x000000091200720c */ /* 0x080fe40003f86270 */
[C---:B------:R-:W-:Y:S02]  /*b7e0*/  IADD3 R16, R0.reuse, 0x58, RZ ;  /* 0x0000005800107810 */ /* 0x040fe40007ffe0ff */
[C---:B------:R-:W-:Y:S02]  /*b7f0*/  IADD3 R15, R0.reuse, 0x59, RZ ;  /* 0x00000059000f7810 */ /* 0x040fe40007ffe0ff */
[----:B------:R-:W-:Y:S01]  /*b800*/  IADD3 R14, R0, 0x60, RZ ;  /* 0x00000060000e7810 */ /* 0x000fe20007ffe0ff */
[----:B------:R-:W-:Y:S01]  /*b810*/  BAR.SYNC.DEFER_BLOCKING 0x0 ;  /* 0x0000000000007b1d */ /* 0x000fe20000010000 */
[----:B------:R-:W-:Y:S01]  /*b820*/  ISETP.GE.AND P1, PT, R16, R9, PT ;  /* 0x000000091000720c */ /* 0x000fe20003f26270 */
[----:B-1----:R-:W-:Y:S01]  /*b830*/  FMUL.FTZ R2, R129, c[0x0][0x2ec] ;  /* 0x0000bb0081027a20 */ /* 0x002fe20000410000 */
[C---:B------:R-:W-:Y:S01]  /*b840*/  IADD3 R13, R0.reuse, 0x61, RZ ;  /* 0x00000061000d7810 */ /* 0x040fe20007ffe0ff */
[----:B------:R-:W-:Y:S01]  /*b850*/  IMAD.MOV.U32 R129, RZ, RZ, R246 ;  /* 0x000000ffff817224 */ /* 0x000fe200078e00f6 */
[C---:B------:R-:W-:Y:S01]  /*b860*/  IADD3 R12, R0.reuse, 0x68, RZ ;  /* 0x00000068000c7810 */ /* 0x040fe20007ffe0ff */
[----:B------:R1:W-:Y:S01]  /*b870*/  MUFU.TANH R52, R2 ;  /* 0x0000000200347308 */ /* 0x0003e20000002400 */
[----:B------:R-:W-:-:S02]  /*b880*/  IADD3 R7, R0, 0x69, RZ ;  /* 0x0000006900077810 */ /* 0x000fc40007ffe0ff */
[----:B--2---:R-:W-:Y:S02]  /*b890*/  FSEL R58, R58, -INF , !P1 ;  /* 0xff8000003a3a7808 */ /* 0x004fe40004800000 */
[----:B-1----:R-:W-:Y:S02]  /*b8a0*/  FSEL R2, R63, -INF , !P5 ;  /* 0xff8000003f027808 */ /* 0x002fe40006800000 */
[----:B------:R-:W-:-:S03]  /*b8b0*/  ISETP.GE.AND P5, PT, R19, R9, PT ;  /* 0x000000091300720c */ /* 0x000fc60003fa6270 */
[----:B------:R1:W-:Y:S04]  /*b8c0*/  STL [R1+0x58], R2 ;  /* 0x0000580201007387 */ /* 0x0003e80000100800 */
[----:B------:R2:W-:Y:S01]  /*b8d0*/  STL [R1+0x54], R4 ;  /* 0x0000540401007387 */ /* 0x0005e20000100800 */
[----:B-1----:R-:W-:Y:S02]  /*b8e0*/  FMUL.FTZ R2, R53, c[0x0][0x2ec] ;  /* 0x0000bb0035027a20 */ /* 0x002fe40000410000 */
[----:B------:R-:W-:Y:S02]  /*b8f0*/  FMUL.FTZ R53, R50, c[0x0][0x2ec] ;  /* 0x0000bb0032357a20 */ /* 0x000fe40000410000 */
[----:B------:R1:W3:Y:S01]  /*b900*/  MUFU.TANH R63, R2 ;  /* 0x00000002003f7308 */ /* 0x0002e20000002400 */
[----:B--2---:R-:W-:-:S02]  /*b910*/  FMUL.FTZ R4, R49, c[0x0][0x2ec] ;  /* 0x0000bb0031047a20 */ /* 0x004fc40000410000 */
[----:B------:R-:W-:-:S05]  /*b920*/  FMUL.FTZ R50, R47, c[0x0][0x2ec] ;  /* 0x0000bb002f327a20 */ /* 0x000fca0000410000 */
[----:B------:R2:W4:Y:S01]  /*b930*/  MUFU.TANH R49, R4 ;  /* 0x0000000400317308 */ /* 0x0005220000002400 */
[----:B-1----:R-:W-:-:S07]  /*b940*/  FSEL R2, R76, -INF , !P2 ;  /* 0xff8000004c027808 */ /* 0x002fce0005000000 */
[----:B------:R-:W-:Y:S01]  /*b950*/  MUFU.TANH R50, R50 ;  /* 0x0000003200327308 */ /* 0x000fe20000002400 */
[----:B------:R-:W-:Y:S01]  /*b960*/  ISETP.GE.AND P2, PT, R17, R9, PT ;  /* 0x000000091100720c */ /* 0x000fe20003f46270 */
[----:B------:R-:W-:Y:S01]  /*b970*/  IMAD.MOV.U32 R76, RZ, RZ, R242 ;  /* 0x000000ffff4c7224 */ /* 0x000fe200078e00f2 */
[----:B------:R1:W-:Y:S01]  /*b980*/  STL [R1+0x50], R2 ;  /* 0x0000500201007387 */ /* 0x0003e20000100800 */
[----:B--2---:R-:W-:-:S03]  /*b990*/  FSEL R4, R39, -INF , !P3 ;  /* 0xff80000027047808 */ /* 0x004fc60005800000 */
[----:B------:R2:W-:Y:S01]  /*b9a0*/  STL [R1+0x4c], R6 ;  /* 0x00004c0601007387 */ /* 0x0005e20000100800 */
[----:B------:R-:W-:-:S04]  /*b9b0*/  ISETP.GE.AND P3, PT, R13, R9, PT ;  /* 0x000000090d00720c */ /* 0x000fc80003f66270 */
[----:B---3--:R-:W-:Y:S02]  /*b9c0*/  FSEL R63, R63, -INF , !P3 ;  /* 0xff8000003f3f7808 */ /* 0x008fe40005800000 */
[----:B------:R-:W-:Y:S01]  /*b9d0*/  ISETP.GE.AND P3, PT, R0, R8, PT ;  /* 0x000000080000720c */ /* 0x000fe20003f66270 */
[----:B-1----:R-:W-:Y:S02]  /*b9e0*/  FMUL.FTZ R2, R48, c[0x0][0x2ec] ;  /* 0x0000bb0030027a20 */ /* 0x002fe40000410000 */
[----:B------:R-:W-:Y:S02]  /*b9f0*/  FMUL.FTZ R48, R54, c[0x0][0x2ec] ;  /* 0x0000bb0036307a20 */ /* 0x000fe40000410000 */
[----:B------:R1:W3:Y:S01]  /*ba00*/  MUFU.TANH R62, R2 ;  /* 0x00000002003e7308 */ /* 0x0002e20000002400 */
[----:B--2---:R-:W-:Y:S02]  /*ba10*/  FSEL R6, R38, -INF , !P4 ;  /* 0xff80000026067808 */ /* 0x004fe40006000000 */
[----:B------:R-:W-:-:S04]  /*ba20*/  ISETP.GE.AND P4, PT, R7, R9, PT ;  /* 0x000000090700720c */ /* 0x000fc80003f86270 */
[----:B----4-:R-:W-:Y:S02]  /*ba30*/  FSEL R105, R49, -INF , !P4 ;  /* 0xff80000031697808 */ /* 0x010fe40006000000 */
[----:B------:R-:W-:Y:S02]  /*ba40*/  ISETP.GE.AND P4, PT, R36, R8, PT ;  /* 0x000000082400720c */ /* 0x000fe40003f86270 */
[----:B-1----:R-:W-:Y:S02]  /*ba50*/  FSEL R2, R71, -INF , !P0 ;  /* 0xff80000047027808 */ /* 0x002fe40004000000 */
[----:B------:R-:W-:Y:S02]  /*ba60*/  ISETP.GE.AND P0, PT, R15, R9, PT ;  /* 0x000000090f00720c */ /* 0x000fe40003f06270 */
[----:B------:R-:W-:Y:S01]  /*ba70*/  FSEL R71, R5, -INF , !P2 ;  /* 0xff80000005477808 */ /* 0x000fe20005000000 */
[----:B------:R1:W-:Y:S01]  /*ba80*/  STL [R1+0x48], R2 ;  /* 0x0000480201007387 */ /* 0x0003e20000100800 */
[----:B------:R-:W-:-:S02]  /*ba90*/  IADD3 R5, R0, 0x71, RZ ;  /* 0x0000007100057810 */ /* 0x000fc40007ffe0ff */
[----:B------:R-:W-:Y:S01]  /*baa0*/  FSEL R97, R52, -INF , !P0 ;  /* 0xff80000034617808 */ /* 0x000fe20004000000 */
[----:B------:R-:W-:Y:S01]  /*bab0*/  FMUL.FTZ R52, R51, c[0x0][0x2ec] ;  /* 0x0000bb0033347a20 */ /* 0x000fe20000410000 */
[-C--:B------:R-:W-:Y:S01]  /*bac0*/  ISETP.GE.AND P1, PT, R5, R9.reuse, PT ;  /* 0x000000090500720c */ /* 0x080fe20003f26270 */
[----:B------:R-:W-:Y:S01]  /*bad0*/  FMUL.FTZ R51, R46, c[0x0][0x2ec] ;  /* 0x0000bb002e337a20 */ /* 0x000fe20000410000 */
[----:B------:R-:W-:Y:S02]  /*bae0*/  FSEL R46, R107, -INF , !P4 ;  /* 0xff8000006b2e7808 */ /* 0x000fe40006000000 */
[----:B------:R-:W-:Y:S02]  /*baf0*/  ISETP.GE.AND P4, PT, R29, R8, PT ;  /* 0x000000081d00720c */ /* 0x000fe40003f86270 */
[----:B-1----:R-:W-:Y:S02]  /*bb00*/  FSEL R2, R70, -INF , !P6 ;  /* 0xff80000046027808 */ /* 0x002fe40007000000 */
[----:B------:R-:W-:-:S03]  /*bb10*/  ISETP.GE.AND P6, PT, R14, R9, PT ;  /* 0x000000090e00720c */ /* 0x000fc60003fc6270 */
[----:B------:R1:W-:Y:S04]  /*bb20*/  STL [R1+0x44], R2 ;  /* 0x0000440201007387 */ /* 0x0003e80000100800 */
[----:B------:R2:W-:Y:S01]  /*bb30*/  STL [R1+0x40], R4 ;  /* 0x0000400401007387 */ /* 0x0005e20000100800 */
[----:B-1----:R-:W-:-:S04]  /*bb40*/  FMUL.FTZ R2, R44, c[0x0][0x2ec] ;  /* 0x0000bb002c027a20 */ /* 0x002fc80000410000 */
[----:B------:R1:W-:Y:S01]  /*bb50*/  MUFU.TANH R39, R2 ;  /* 0x0000000200277308 */ /* 0x0003e20000002400 */
[----:B--2---:R-:W-:Y:S01]  /*bb60*/  FMUL.FTZ R4, R40, c[0x0][0x2ec] ;  /* 0x0000bb0028047a20 */ /* 0x004fe20000410000 */
[----:B------:R-:W-:-:S06]  /*bb70*/  FSEL R40, R57, -INF , !P6 ;  /* 0xff80000039287808 */ /* 0x000fcc0007000000 */
[----:B------:R2:W4:Y:S01]  /*bb80*/  MUFU.TANH R44, R4 ;  /* 0x00000004002c7308 */ /* 0x0005220000002400 */
[----:B-1----:R-:W-:Y:S02]  /*bb90*/  FSEL R2, R68, -INF , !P5 ;  /* 0xff80000044027808 */ /* 0x002fe40006800000 */
[----:B------:R-:W-:-:S03]  /*bba0*/  ISETP.GE.AND P5, PT, R12, R9, PT ;  /* 0x000000090c00720c */ /* 0x000fc60003fa6270 */
[----:B------:R1:W-:Y:S01]  /*bbb0*/  STL [R1+0x3c], R2 ;  /* 0x00003c0201007387 */ /* 0x0003e20000100800 */
[----:B---3--:R-:W-:Y:S02]  /*bbc0*/  FSEL R62, R62, -INF , !P5 ;  /* 0xff8000003e3e7808 */ /* 0x008fe40006800000 */
[----:B--2---:R-:W-:Y:S01]  /*bbd0*/  IADD3 R4, R0, 0x78, RZ ;  /* 0x0000007800047810 */ /* 0x004fe20007ffe0ff */
[----:B------:R2:W-:Y:S01]  /*bbe0*/  STL [R1+0x38], R6 ;  /* 0x0000380601007387 */ /* 0x0005e20000100800 */
[----:B------:R-:W-:Y:S02]  /*bbf0*/  ISETP.GE.AND P5, PT, R37, R8, PT ;  /* 0x000000082500720c */ /* 0x000fe40003fa6270 */
[----:B------:R-:W-:Y:S01]  /*bc00*/  ISETP.GE.AND P0, PT, R4, R9, PT ;  /* 0x000000090400720c */ /* 0x000fe20003f06270 */
[----:B------:R3:W-:Y:S03]  /*bc10*/  STL [R1+0x28], R40 ;  /* 0x0000282801007387 */ /* 0x0007e60000100800 */
[----:B----4-:R-:W-:-:S02]  /*bc20*/  FSEL R252, R44, -INF , !P0 ;  /* 0xff8000002cfc7808 */ /* 0x010fc40004000000 */
[-C--:B------:R-:W-:Y:S01]  /*bc30*/  ISETP.GE.AND P0, PT, R33, R8.reuse, PT ;  /* 0x000000082100720c */ /* 0x080fe20003f06270 */
[----:B------:R4:W-:Y:S03]  /*bc40*/  MUFU.TANH R44, R55 ;  /* 0x00000037002c7308 */ /* 0x0009e60000002400 */
[----:B------:R-:W-:Y:S02]  /*bc50*/  FSEL R118, R118, -INF , !P0 ;  /* 0xff80000076767808 */ /* 0x000fe40004000000 */
[----:B------:R-:W-:-:S04]  /*bc60*/  ISETP.GE.AND P0, PT, R26, R8, PT ;  /* 0x000000081a00720c */ /* 0x000fc80003f06270 */
[----:B------:R-:W-:Y:S01]  /*bc70*/  FSEL R67, R85, -INF , !P0 ;  /* 0xff80000055437808 */ /* 0x000fe20004000000 */
[----:B-1----:R-:W-:Y:S01]  /*bc80*/  FMUL.FTZ R2, R45, c[0x0][0x2ec] ;  /* 0x0000bb002d027a20 */ /* 0x002fe20000410000 */
[-C--:B------:R-:W-:Y:S02]  /*bc90*/  ISETP.GE.AND P0, PT, R19, R8.reuse, PT ;  /* 0x000000081300720c */ /* 0x080fe40003f06270 */
[----:B------:R-:W-:Y:S01]  /*bca0*/  FSEL R45, R132, -INF , !P5 ;  /* 0xff800000842d7808 */ /* 0x000fe20006800000 */
[----:B------:R1:W1:Y:S01]  /*bcb0*/  MUFU.TANH R38, R2 ;  /* 0x0000000200267308 */ /* 0x0002620000002400 */
[----:B--2---:R-:W-:Y:S02]  /*bcc0*/  IADD3 R6, R0, 0x70, RZ ;  /* 0x0000007000067810 */ /* 0x004fe40007ffe0ff */
[----:B------:R-:W-:Y:S01]  /*bcd0*/  ISETP.GE.AND P5, PT, R30, R8, PT ;  /* 0x000000081e00720c */ /* 0x000fe20003fa6270 */
[----:B---3--:R-:W-:Y:S01]  /*bce0*/  FMUL.FTZ R40, R130, c[0x0][0x2ec] ;  /* 0x0000bb0082287a20 */ /* 0x008fe20000410000 */
[----:B------:R-:W-:Y:S01]  /*bcf0*/  ISETP.GE.AND P2, PT, R6, R9, PT ;  /* 0x000000090600720c */ /* 0x000fe20003f46270 */
[----:B------:R-:W-:Y:S01]  /*bd00*/  IMAD.MOV.U32 R130, RZ, RZ, R241 ;  /* 0x000000ffff827224 */ /* 0x000fe200078e00f1 */
[----:B----4-:R-:W-:-:S02]  /*bd10*/  FSEL R55, R69, -INF , !P0 ;  /* 0xff80000045377808 */ /* 0x010fc40004000000 */
[----:B------:R-:W-:Y:S01]  /*bd20*/  FSEL R104, R39, -INF , !P2 ;  /* 0xff80000027687808 */ /* 0x000fe20005000000 */
[----:B------:R-:W-:Y:S01]  /*bd30*/  MUFU.TANH R40, R40 ;  /* 0x0000002800287308 */ /* 0x000fe20000002400 */
[-C--:B------:R-:W-:Y:S02]  /*bd40*/  ISETP.GE.AND P2, PT, R35, R8.reuse, PT ;  /* 0x000000082300720c */ /* 0x080fe40003f46270 */
[----:B------:R-:W-:Y:S02]  /*bd50*/  ISETP.GE.AND P0, PT, R12, R8, PT ;  /* 0x000000080c00720c */ /* 0x000fe40003f06270 */
[----:B------:R-:W-:Y:S02]  /*bd60*/  FSEL R49, R106, -INF , !P2 ;  /* 0xff8000006a317808 */ /* 0x000fe40005000000 */
[----:B-1----:R-:W-:Y:S02]  /*bd70*/  IADD3 R2, R0, 0x79, RZ ;  /* 0x0000007900027810 */ /* 0x002fe40007ffe0ff */
[----:B------:R-:W-:-:S02]  /*bd80*/  FSEL R88, R38, -INF , !P1 ;  /* 0xff80000026587808 */ /* 0x000fc40004800000 */
[----:B------:R-:W-:Y:S01]  /*bd90*/  ISETP.GE.AND P6, PT, R2, R9, PT ;  /* 0x000000090200720c */ /* 0x000fe20003fc6270 */
[----:B------:R-:W-:Y:S01]  /*bda0*/  FMUL.FTZ R9, R41, c[0x0][0x2ec] ;  /* 0x0000bb0029097a20 */ /* 0x000fe20000410000 */
[-C--:B------:R-:W-:Y:S01]  /*bdb0*/  ISETP.GE.AND P1, PT, R34, R8.reuse, PT ;  /* 0x000000082200720c */ /* 0x080fe20003f26270 */
[----:B------:R-:W-:Y:S01]  /*bdc0*/  FMUL.FTZ R41, R131, c[0x0][0x2ec] ;  /* 0x0000bb0083297a20 */ /* 0x000fe20000410000 */
[-C--:B------:R-:W-:Y:S02]  /*bdd0*/  ISETP.GE.AND P2, PT, R28, R8.reuse, PT ;  /* 0x000000081c00720c */ /* 0x080fe40003f46270 */
[----:B------:R-:W-:Y:S01]  /*bde0*/  FSEL R116, R94, -INF , !P1 ;  /* 0xff8000005e747808 */ /* 0x000fe20004800000 */
[----:B------:R-:W1:Y:S01]  /*bdf0*/  MUFU.TANH R9, R9 ;  /* 0x0000000900097308 */ /* 0x000e620000002400 */
[----:B------:R-:W-:Y:S02]  /*be00*/  ISETP.GE.AND P1, PT, R27, R8, PT ;  /* 0x000000081b00720c */ /* 0x000fe40003f26270 */
[----:B------:R-:W-:-:S02]  /*be10*/  FSEL R70, R87, -INF , !P2 ;  /* 0xff80000057467808 */ /* 0x000fc40005000000 */
[-C--:B------:R-:W-:Y:S02]  /*be20*/  ISETP.GE.AND P2, PT, R21, R8.reuse, PT ;  /* 0x000000081500720c */ /* 0x080fe40003f46270 */
[----:B------:R-:W-:Y:S01]  /*be30*/  FSEL R47, R86, -INF , !P1 ;  /* 0xff800000562f7808 */ /* 0x000fe20004800000 */
[----:B------:R-:W-:Y:S01]  /*be40*/  MUFU.TANH R39, R41 ;  /* 0x0000002900277308 */ /* 0x000fe20000002400 */
[-C--:B------:R-:W-:Y:S02]  /*be50*/  ISETP.GE.AND P1, PT, R20, R8.reuse, PT ;  /* 0x000000081400720c */ /* 0x080fe40003f26270 */
[----:B------:R-:W-:Y:S01]  /*be60*/  FSEL R38, R134, -INF , !P3 ;  /* 0xff80000086267808 */ /* 0x000fe20005800000 */
[----:B------:R2:W-:Y:S01]  /*be70*/  STL [R1+0x10], R47 ;  /* 0x0000102f01007387 */ /* 0x0005e20000100800 */
[----:B------:R-:W-:Y:S02]  /*be80*/  ISETP.GE.AND P3, PT, R31, R8, PT ;  /* 0x000000081f00720c */ /* 0x000fe40003f66270 */
[----:B------:R-:W-:Y:S01]  /*be90*/  FSEL R54, R75, -INF , !P1 ;  /* 0xff8000004b367808 */ /* 0x000fe20004800000 */
[----:B------:R3:W-:Y:S01]  /*bea0*/  MUFU.TANH R41, R53 ;  /* 0x0000003500297308 */ /* 0x0007e20000002400 */
[----:B-1----:R-:W-:-:S02]  /*beb0*/  FSEL R250, R9, -INF , !P6 ;  /* 0xff80000009fa7808 */ /* 0x002fc40007000000 */
[-C--:B------:R-:W-:Y:S02]  /*bec0*/  ISETP.GE.AND P6, PT, R32, R8.reuse, PT ;  /* 0x000000082000720c */ /* 0x080fe40003fc6270 */
[----:B------:R-:W-:Y:S02]  /*bed0*/  ISETP.GE.AND P1, PT, R13, R8, PT ;  /* 0x000000080d00720c */ /* 0x000fe40003f26270 */
[----:B------:R-:W-:Y:S01]  /*bee0*/  FSEL R117, R117, -INF , !P6 ;  /* 0xff80000075757808 */ /* 0x000fe20007000000 */
[----:B------:R-:W1:Y:S01]  /*bef0*/  MUFU.TANH R9, R48 ;  /* 0x0000003000097308 */ /* 0x000e620000002400 */
[----:B------:R-:W-:Y:S02]  /*bf00*/  FSEL R251, R251, -INF , !P3 ;  /* 0xff800000fbfb7808 */ /* 0x000fe40005800000 */
[----:B------:R-:W-:Y:S02]  /*bf10*/  FSEL R107, R90, -INF , !P5 ;  /* 0xff8000005a6b7808 */ /* 0x000fe40006800000 */
[----:B------:R-:W-:-:S02]  /*bf20*/  FSEL R106, R89, -INF , !P4 ;  /* 0xff800000596a7808 */ /* 0x000fc40006000000 */
[-C--:B------:R-:W-:Y:S01]  /*bf30*/  ISETP.GE.AND P6, PT, R25, R8.reuse, PT ;  /* 0x000000081900720c */ /* 0x080fe20003fc6270 */
[----:B------:R-:W-:Y:S01]  /*bf40*/  MUFU.TANH R48, R52 ;  /* 0x0000003400307308 */ /* 0x000fe20000002400 */
[----:B---3--:R-:W-:Y:S02]  /*bf50*/  FSEL R53, R79, -INF , !P2 ;  /* 0xff8000004f357808 */ /* 0x008fe40005000000 */
[-C--:B------:R-:W-:Y:S02]  /*bf60*/  ISETP.GE.AND P2, PT, R14, R8.reuse, PT ;  /* 0x000000080e00720c */ /* 0x080fe40003f46270 */
[-C--:B------:R-:W-:Y:S02]  /*bf70*/  ISETP.GE.AND P3, PT, R24, R8.reuse, PT ;  /* 0x000000081800720c */ /* 0x080fe40003f66270 */
[-C--:B------:R-:W-:Y:S01]  /*bf80*/  ISETP.GE.AND P5, PT, R23, R8.reuse, PT ;  /* 0x000000081700720c */ /* 0x080fe20003fa6270 */
[----:B--2---:R-:W2:Y:S01]  /*bf90*/  MUFU.TANH R47, R51 ;  /* 0x00000033002f7308 */ /* 0x004ea20000002400 */
[----:B-1----:R-:W-:Y:S01]  /*bfa0*/  FSEL R247, R9, -INF , !P2 ;  /* 0xff80000009f77808 */ /* 0x002fe20005000000 */
[----:B------:R-:W-:Y:S01]  /*bfb0*/  FMUL.FTZ R9, R43, c[0x0][0x2ec] ;  /* 0x0000bb002b097a20 */ /* 0x000fe20000410000 */
[----:B------:R-:W-:-:S02]  /*bfc0*/  ISETP.GE.AND P4, PT, R22, R8, PT ;  /* 0x000000081600720c */ /* 0x000fc40003f86270 */
[----:B------:R-:W-:Y:S02]  /*bfd0*/  FSEL R246, R44, -INF , !P1 ;  /* 0xff8000002cf67808 */ /* 0x000fe40004800000 */
[----:B------:R-:W-:Y:S02]  /*bfe0*/  FSEL R245, R41, -INF , !P0 ;  /* 0xff80000029f57808 */ /* 0x000fe40004000000 */
[C---:B------:R-:W-:Y:S02]  /*bff0*/  ISETP.GE.AND P1, PT, R0.reuse, R11, PT ;  /* 0x0000000b0000720c */ /* 0x040fe40003f26270 */
[----:B------:R-:W-:Y:S02]  /*c000*/  ISETP.GE.AND P0, PT, R0, R10, PT ;  /* 0x0000000a0000720c */ /* 0x000fe40003f06270 */
[----:B------:R1:W3:Y:S01]  /*c010*/  MUFU.TANH R0, R9 ;  /* 0x0000000900007308 */ /* 0x0002e20000002400 */
[----:B------:R-:W-:Y:S02]  /*c020*/  FSEL R66, R83, -INF , !P6 ;  /* 0xff80000053427808 */ /* 0x000fe40007000000 */
[----:B------:R-:W-:-:S02]  /*c030*/  FSEL R68, R82, -INF , !P3 ;  /* 0xff80000052447808 */ /* 0x000fc40005800000 */
[----:B------:R-:W-:Y:S02]  /*c040*/  FSEL R81, R81, -INF , !P5 ;  /* 0xff80000051517808 */ /* 0x000fe40006800000 */
[----:B------:R-:W-:Y:S02]  /*c050*/  FSEL R80, R80, -INF , !P4 ;  /* 0xff80000050507808 */ /* 0x000fe40006000000 */
[-C--:B------:R-:W-:Y:S02]  /*c060*/  ISETP.GE.AND P6, PT, R18, R8.reuse, PT ;  /* 0x000000081200720c */ /* 0x080fe40003fc6270 */
[-C--:B------:R-:W-:Y:S02]  /*c070*/  ISETP.GE.AND P3, PT, R17, R8.reuse, PT ;  /* 0x000000081100720c */ /* 0x080fe40003f66270 */
[-C--:B------:R-:W-:Y:S02]  /*c080*/  ISETP.GE.AND P5, PT, R16, R8.reuse, PT ;  /* 0x000000081000720c */ /* 0x080fe40003fa6270 */
[----:B------:R-:W-:Y:S01]  /*c090*/  ISETP.GE.AND P4, PT, R15, R8, PT ;  /* 0x000000080f00720c */ /* 0x000fe20003f86270 */
[----:B-1----:R-:W-:Y:S01]  /*c0a0*/  FMUL.FTZ R9, R98, c[0x0][0x2ec] ;  /* 0x0000bb0062097a20 */ /* 0x002fe20000410000 */
[----:B------:R-:W-:-:S02]  /*c0b0*/  FSEL R83, R65, -INF , !P6 ;  /* 0xff80000041537808 */ /* 0x000fc40007000000 */
[----:B------:R-:W-:Y:S02]  /*c0c0*/  FSEL R57, R64, -INF , !P3 ;  /* 0xff80000040397808 */ /* 0x000fe40005800000 */
[----:B------:R-:W-:Y:S02]  /*c0d0*/  FSEL R249, R40, -INF , !P5 ;  /* 0xff80000028f97808 */ /* 0x000fe40006800000 */
[----:B------:R-:W-:Y:S02]  /*c0e0*/  FSEL R248, R39, -INF , !P4 ;  /* 0xff80000027f87808 */ /* 0x000fe40006000000 */
[-C--:B------:R-:W-:Y:S02]  /*c0f0*/  ISETP.GE.AND P6, PT, R7, R8.reuse, PT ;  /* 0x000000080700720c */ /* 0x080fe40003fc6270 */
[-C--:B------:R-:W-:Y:S02]  /*c100*/  ISETP.GE.AND P3, PT, R6, R8.reuse, PT ;  /* 0x000000080600720c */ /* 0x080fe40003f66270 */
[----:B------:R-:W-:-:S02]  /*c110*/  ISETP.GE.AND P5, PT, R5, R8, PT ;  /* 0x000000080500720c */ /* 0x000fc40003fa6270 */
[-C--:B------:R-:W-:Y:S02]  /*c120*/  ISETP.GE.AND P4, PT, R4, R8.reuse, PT ;  /* 0x000000080400720c */ /* 0x080fe40003f86270 */
[----:B------:R-:W-:Y:S02]  /*c130*/  ISETP.GE.AND P2, PT, R2, R8, PT ;  /* 0x000000080200720c */ /* 0x000fe40003f46270 */
[----:B------:R-:W1:Y:S01]  /*c140*/  MUFU.TANH R8, R42 ;  /* 0x0000002a00087308 */ /* 0x000e620000002400 */
[----:B--2---:R-:W-:Y:S02]  /*c150*/  FSEL R243, R47, -INF , !P3 ;  /* 0xff8000002ff37808 */ /* 0x004fe40005800000 */
[----:B---3--:R-:W-:Y:S01]  /*c160*/  FSEL R236, R0, -INF , !P2 ;  /* 0xff80000000ec7808 */ /* 0x008fe20005000000 */
[----:B------:R-:W-:Y:S01]  /*c170*/  FMUL.FTZ R0, R109, c[0x0][0x2ec] ;  /* 0x0000bb006d007a20 */ /* 0x000fe20000410000 */
[----:B------:R-:W-:Y:S02]  /*c180*/  FSEL R244, R48, -INF , !P6 ;  /* 0xff80000030f47808 */ /* 0x000fe40007000000 */
[----:B------:R-:W-:Y:S01]  /*c190*/  ISETP.GE.AND P6, PT, R37, R11, PT ;  /* 0x0000000b2500720c */ /* 0x000fe20003fc6270 */
[----:B------:R2:W3:Y:S01]  /*c1a0*/  MUFU.TANH R47, R9 ;  /* 0x00000009002f7308 */ /* 0x0004e20000002400 */
[----:B------:R-:W-:-:S02]  /*c1b0*/  FSEL R242, R50, -INF , !P5 ;  /* 0xff80000032f27808 */ /* 0x000fc40006800000 */
[-C--:B------:R-:W-:Y:S02]  /*c1c0*/  ISETP.GE.AND P5, PT, R36, R11.reuse, PT ;  /* 0x0000000b2400720c */ /* 0x080fe40003fa6270 */
[-C--:B------:R-:W-:Y:S02]  /*c1d0*/  ISETP.GE.AND P3, PT, R37, R10.reuse, PT ;  /* 0x0000000a2500720c */ /* 0x080fe40003f66270 */
[----:B------:R-:W-:Y:S01]  /*c1e0*/  ISETP.GE.AND P2, PT, R35, R11, PT ;  /* 0x0000000b2300720c */ /* 0x000fe20003f46270 */
[----:B------:R4:W-:Y:S01]  /*c1f0*/  MUFU.TANH R42, R0 ;  /* 0x00000000002a7308 */ /* 0x0009e20000002400 */
[----:B-1----:R-:W-:Y:S01]  /*c200*/  FSEL R241, R8, -INF , !P4 ;  /* 0xff80000008f17808 */ /* 0x002fe20006000000 */
[----:B------:R-:W-:Y:S01]  /*c210*/  FMUL.FTZ R8, R108, c[0x0][0x2ec] ;  /* 0x0000bb006c087a20 */ /* 0x000fe20000410000 */
[----:B------:R-:W-:Y:S02]  /*c220*/  ISETP.GE.AND P4, PT, R36, R10, PT ;  /* 0x0000000a2400720c */ /* 0x000fe40003f86270 */
[----:B------:R-:W-:-:S02]  /*c230*/  FSEL R36, R130, -INF , !P1 ;  /* 0xff80000082247808 */ /* 0x000fc40004800000 */
[-C--:B------:R-:W-:Y:S01]  /*c240*/  ISETP.GE.AND P1, PT, R35, R10.reuse, PT ;  /* 0x0000000a2300720c */ /* 0x080fe20003f26270 */
[----:B--2---:R-:W-:Y:S01]  /*c250*/  FMUL.FTZ R9, R99, c[0x0][0x2ec] ;  /* 0x0000bb0063097a20 */ /* 0x004fe20000410000 */
[----:B------:R-:W-:Y:S01]  /*c260*/  FSEL R35, R76, -INF , !P0 ;  /* 0xff8000004c237808 */ /* 0x000fe20004000000 */
[----:B------:R-:W-:Y:S01]  /*c270*/  MUFU.TANH R43, R8 ;  /* 0x00000008002b7308 */ /* 0x000fe20000002400 */
[----:B------:R-:W-:Y:S02]  /*c280*/  FSEL R37, R77, -INF , !P6 ;  /* 0xff8000004d257808 */ /* 0x000fe40007000000 */
[C---:B------:R-:W-:Y:S02]  /*c290*/  ISETP.GE.AND P0, PT, R34.reuse, R11, PT ;  /* 0x0000000b2200720c */ /* 0x040fe40003f06270 */
[----:B------:R-:W-:Y:S01]  /*c2a0*/  ISETP.GE.AND P6, PT, R34, R10, PT ;  /* 0x0000000a2200720c */ /* 0x000fe20003fc6270 */
[----:B----4-:R-:W-:Y:S01]  /*c2b0*/  FMUL.FTZ R0, R110, c[0x0][0x2ec] ;  /* 0x0000bb006e007a20 */ /* 0x010fe20000410000 */
[----:B------:R-:W-:Y:S01]  /*c2c0*/  FSEL R39, R78, -INF , !P3 ;  /* 0xff8000004e277808 */ /* 0x000fe20005800000 */
[----:B------:R-:W-:Y:S01]  /*c2d0*/  MUFU.TANH R44, R9 ;  /* 0x00000009002c7308 */ /* 0x000fe20000002400 */
[----:B------:R-:W-:-:S02]  /*c2e0*/  FSEL R34, R129, -INF , !P5 ;  /* 0xff80000081227808 */ /* 0x000fc40006800000 */
[CC--:B------:R-:W-:Y:S02]  /*c2f0*/  ISETP.GE.AND P3, PT, R33.reuse, R11.reuse, PT ;  /* 0x0000000b2100720c */ /* 0x0c0fe40003f66270 */
[-C--:B------:R-:W-:Y:S02]  /*c300*/  ISETP.GE.AND P5, PT, R33, R10.reuse, PT ;  /* 0x0000000a2100720c */ /* 0x080fe40003fa6270 */
[----:B------:R-:W-:Y:S01]  /*c310*/  FSEL R40, R128, -INF , !P4 ;  /* 0xff80000080287808 */ /* 0x000fe20006000000 */
[----:B------:R1:W2:Y:S01]  /*c320*/  MUFU.TANH R9, R0 ;  /* 0x0000000000097308 */ /* 0x0002a20000002400 */
[----:B------:R-:W-:Y:S02]  /*c330*/  FSEL R33, R84, -INF , !P2 ;  /* 0xff80000054217808 */ /* 0x000fe40005000000 */
[C---:B------:R-:W-:Y:S02]  /*c340*/  ISETP.GE.AND P4, PT, R32.reuse, R11, PT ;  /* 0x0000000b2000720c */ /* 0x040fe40003f86270 */
[----:B------:R-:W-:-:S02]  /*c350*/  ISETP.GE.AND P2, PT, R32, R10, PT ;  /* 0x0000000a2000720c */ /* 0x000fc40003f46270 */
[----:B------:R-:W-:Y:S02]  /*c360*/  FSEL R32, R92, -INF , !P1 ;  /* 0xff8000005c207808 */ /* 0x000fe40004800000 */
[----:B------:R-:W-:Y:S02]  /*c370*/  FSEL R205, R205, -INF , !P0 ;  /* 0xff800000cdcd7808 */ /* 0x000fe40004000000 */
[C---:B------:R-:W-:Y:S02]  /*c380*/  ISETP.GE.AND P1, PT, R31.reuse, R11, PT ;  /* 0x0000000b1f00720c */ /* 0x040fe40003f26270 */
[----:B------:R-:W-:Y:S02]  /*c390*/  ISETP.GE.AND P0, PT, R31, R10, PT ;  /* 0x0000000a1f00720c */ /* 0x000fe40003f06270 */
[----:B------:R-:W-:Y:S01]  /*c3a0*/  FSEL R240, R240, -INF , !P6 ;  /* 0xff800000f0f07808 */ /* 0x000fe20007000000 */
[----:B-1----:R-:W-:Y:S01]  /*c3b0*/  FMUL.FTZ R0, R111, c[0x0][0x2ec] ;  /* 0x0000bb006f007a20 */ /* 0x002fe20000410000 */
[----:B------:R-:W-:-:S02]  /*c3c0*/  FSEL R204, R204, -INF , !P3 ;  /* 0xff800000cccc7808 */ /* 0x000fc40005800000 */
[CC--:B------:R-:W-:Y:S01]  /*c3d0*/  ISETP.GE.AND P6, PT, R30.reuse, R11.reuse, PT ;  /* 0x0000000b1e00720c */ /* 0x0c0fe20003fc6270 */
[----:B------:R1:W-:Y:S01]  /*c3e0*/  MUFU.TANH R41, R0 ;  /* 0x0000000000297308 */ /* 0x0003e20000002400 */
[-C--:B------:R-:W-:Y:S02]  /*c3f0*/  ISETP.GE.AND P3, PT, R30, R10.reuse, PT ;  /* 0x0000000a1e00720c */ /* 0x080fe40003f66270 */
[----:B------:R-:W-:Y:S02]  /*c400*/  FSEL R235, R235, -INF , !P2 ;  /* 0xff800000ebeb7808 */ /* 0x000fe40005000000 */
[----:B------:R-:W-:Y:S02]  /*c410*/  FSEL R131, R93, -INF , !P1 ;  /* 0xff8000005d837808 */ /* 0x000fe40004800000 */
[C---:B------:R-:W-:Y:S02]  /*c420*/  ISETP.GE.AND P2, PT, R28.reuse, R11, PT ;  /* 0x0000000b1c00720c */ /* 0x040fe40003f46270 */
[----:B------:R-:W-:-:S02]  /*c430*/  ISETP.GE.AND P1, PT, R28, R10, PT ;  /* 0x0000000a1c00720c */ /* 0x000fc40003f26270 */
[----:B------:R-:W-:Y:S02]  /*c440*/  FSEL R238, R238, -INF , !P5 ;  /* 0xff800000eeee7808 */ /* 0x000fe40006800000 */
[----:B------:R-:W-:Y:S02]  /*c450*/  FSEL R132, R203, -INF , !P4 ;  /* 0xff800000cb847808 */ /* 0x000fe40006000000 */
[C---:B------:R-:W-:Y:S01]  /*c460*/  ISETP.GE.AND P5, PT, R29.reuse, R11, PT ;  /* 0x0000000b1d00720c */ /* 0x040fe20003fa6270 */
[----:B-1----:R-:W-:Y:S01]  /*c470*/  FMUL.FTZ R0, R112, c[0x0][0x2ec] ;  /* 0x0000bb0070007a20 */ /* 0x002fe20000410000 */
[----:B------:R-:W-:Y:S02]  /*c480*/  ISETP.GE.AND P4, PT, R29, R10, PT ;  /* 0x0000000a1d00720c */ /* 0x000fe40003f86270 */
[----:B------:R-:W-:Y:S01]  /*c490*/  FSEL R233, R233, -INF , !P0 ;  /* 0xff800000e9e97808 */ /* 0x000fe20004000000 */
[----:B------:R1:W-:Y:S01]  /*c4a0*/  MUFU.TANH R31, R0 ;  /* 0x00000000001f7308 */ /* 0x0003e20000002400 */
[----:B------:R-:W-:-:S02]  /*c4b0*/  FSEL R29, R201, -INF , !P6 ;  /* 0xff800000c91d7808 */ /* 0x000fc40007000000 */
[CC--:B------:R-:W-:Y:S02]  /*c4c0*/  ISETP.GE.AND P0, PT, R27.reuse, R11.reuse, PT ;  /* 0x0000000b1b00720c */ /* 0x0c0fe40003f06270 */
[-C--:B------:R-:W-:Y:S02]  /*c4d0*/  ISETP.GE.AND P6, PT, R27, R10.reuse, PT ;  /* 0x0000000a1b00720c */ /* 0x080fe40003fc6270 */
[----:B------:R-:W-:Y:S02]  /*c4e0*/  FSEL R239, R239, -INF , !P3 ;  /* 0xff800000efef7808 */ /* 0x000fe40005800000 */
[----:B------:R-:W-:Y:S02]  /*c4f0*/  FSEL R130, R202, -INF , !P5 ;  /* 0xff800000ca827808 */ /* 0x000fe40006800000 */
[C---:B------:R-:W-:Y:S02]  /*c500*/  ISETP.GE.AND P3, PT, R26.reuse, R11, PT ;  /* 0x0000000b1a00720c */ /* 0x040fe40003f66270 */
[----:B------:R-:W-:-:S02]  /*c510*/  ISETP.GE.AND P5, PT, R26, R10, PT ;  /* 0x0000000a1a00720c */ /* 0x000fc40003fa6270 */
[----:B------:R-:W-:Y:S01]  /*c520*/  FSEL R237, R237, -INF , !P4 ;  /* 0xff800000eded7808 */ /* 0x000fe20006000000 */
[----:B-1----:R-:W-:Y:S01]  /*c530*/  FMUL.FTZ R0, R113, c[0x0][0x2ec] ;  /* 0x0000bb0071007a20 */ /* 0x002fe20000410000 */
[----:B------:R-:W-:Y:S02]  /*c540*/  FSEL R129, R135, -INF , !P2 ;  /* 0xff80000087817808 */ /* 0x000fe40005000000 */
[C---:B------:R-:W-:Y:S01]  /*c550*/  ISETP.GE.AND P4, PT, R25.reuse, R11, PT ;  /* 0x0000000b1900720c */ /* 0x040fe20003f86270 */
[----:B------:R1:W-:Y:S01]  /*c560*/  MUFU.TANH R30, R0 ;  /* 0x00000000001e7308 */ /* 0x0003e20000002400 */
[----:B------:R-:W-:Y:S02]  /*c570*/  ISETP.GE.AND P2, PT, R25, R10, PT ;  /* 0x0000000a1900720c */ /* 0x000fe40003f46270 */
[----:B------:R-:W-:Y:S02]  /*c580*/  FSEL R234, R234, -INF , !P1 ;  /* 0xff800000eaea7808 */ /* 0x000fe40004800000 */
[----:B------:R-:W-:-:S02]  /*c590*/  FSEL R128, R200, -INF , !P0 ;  /* 0xff800000c8807808 */ /* 0x000fc40004000000 */
[C---:B------:R-:W-:Y:S02]  /*c5a0*/  ISETP.GE.AND P1, PT, R24.reuse, R11, PT ;  /* 0x0000000b1800720c */ /* 0x040fe40003f26270 */
[----:B------:R-:W-:Y:S01]  /*c5b0*/  ISETP.GE.AND P0, PT, R24, R10, PT ;  /* 0x0000000a1800720c */ /* 0x000fe20003f06270 */
[----:B-1----:R-:W-:-:S04]  /*c5c0*/  FMUL.FTZ R0, R114, c[0x0][0x2ec] ;  /* 0x0000bb0072007a20 */ /* 0x002fc80000410000 */
[----:B------:R1:W4:Y:S02]  /*c5d0*/  MUFU.TANH R8, R0 ;  /* 0x0000000000087308 */ /* 0x0003240000002400 */
[----:B-1----:R-:W-:-:S06]  /*c5e0*/  FMUL.FTZ R0, R115, c[0x0][0x2ec] ;  /* 0x0000bb0073007a20 */ /* 0x002fcc0000410000 */
[----:B------:R1:W1:Y:S02]  /*c5f0*/  MUFU.TANH R28, R0 ;  /* 0x00000000001c7308 */ /* 0x0002640000002400 */
[----:B-1----:R-:W-:-:S06]  /*c600*/  FMUL.FTZ R0, R124, c[0x0][0x2ec] ;  /* 0x0000bb007c007a20 */ /* 0x002fcc0000410000 */
[----:B------:R1:W1:Y:S02]  /*c610*/  MUFU.TANH R27, R0 ;  /* 0x00000000001b7308 */ /* 0x0002640000002400 */
[----:B-1----:R-:W-:-:S06]  /*c620*/  FMUL.FTZ R0, R125, c[0x0][0x2ec] ;  /* 0x0000bb007d007a20 */ /* 0x002fcc0000410000 */
[----:B------:R1:W-:Y:S01]  /*c630*/  MUFU.TANH R26, R0 ;  /* 0x00000000001a7308 */ /* 0x0003e20000002400 */
[----:B------:R-:W-:Y:S02]  /*c640*/  FSEL R232, R232, -INF , !P6 ;  /* 0xff800000e8e87808 */ /* 0x000fe40007000000 */
[----:B------:R-:W-:Y:S01]  /*c650*/  ISETP.GE.AND P6, PT, R23, R11, PT ;  /* 0x0000000b1700720c */ /* 0x000fe20003fc6270 */
[----:B-1----:R-:W-:-:S04]  /*c660*/  FMUL.FTZ R0, R126, c[0x0][0x2ec] ;  /* 0x0000bb007e007a20 */ /* 0x002fc80000410000 */
[----:B------:R1:W1:Y:S01]  /*c670*/  MUFU.TANH R25, R0 ;  /* 0x0000000000197308 */ /* 0x0002620000002400 */
[----:B------:R-:W-:Y:S02]  /*c680*/  FSEL R126, R123, -INF , !P3 ;  /* 0xff8000007b7e7808 */ /* 0x000fe40005800000 */
[----:B------:R-:W-:Y:S01]  /*c690*/  ISETP.GE.AND P3, PT, R23, R10, PT ;  /* 0x0000000a1700720c */ /* 0x000fe20003f66270 */
[----:B-1----:R-:W-:-:S04]  /*c6a0*/  FMUL.FTZ R0, R127, c[0x0][0x2ec] ;  /* 0x0000bb007f007a20 */ /* 0x002fc80000410000 */
[----:B------:R1:W-:Y:S01]  /*c6b0*/  MUFU.TANH R24, R0 ;  /* 0x0000000000187308 */ /* 0x0003e20000002400 */
[----:B------:R-:W-:Y:S02]  /*c6c0*/  FSEL R211, R211, -INF , !P5 ;  /* 0xff800000d3d37808 */ /* 0x000fe40006800000 */
[----:B------:R-:W-:Y:S02]  /*c6d0*/  FSEL R127, R133, -INF , !P4 ;  /* 0xff800000857f7808 */ /* 0x000fe40006000000 */
[C---:B------:R-:W-:Y:S02]  /*c6e0*/  ISETP.GE.AND P5, PT, R22.reuse, R11, PT ;  /* 0x0000000b1600720c */ /* 0x040fe40003fa6270 */
[----:B------:R-:W-:Y:S01]  /*c6f0*/  ISETP.GE.AND P4, PT, R22, R10, PT ;  /* 0x0000000a1600720c */ /* 0x000fe20003f86270 */
[----:B-1----:R-:W-:Y:S01]  /*c700*/  FMUL.FTZ R0, R143, c[0x0][0x2ec] ;  /* 0x0000bb008f007a20 */ /* 0x002fe20000410000 */
[----:B------:R-:W-:Y:S01]  /*c710*/  FSEL R210, R210, -INF , !P2 ;  /* 0xff800000d2d27808 */ /* 0x000fe20005000000 */
[----:B------:R1:W5:Y:S02]  /*c720*/  LDL.LU R143, [R1+0xfc] ;  /* 0x0000fc00018f7983 */ /* 0x0003640000300800 */
[----:B------:R2:W-:Y:S01]  /*c730*/  MUFU.TANH R23, R0 ;  /* 0x0000000000177308 */ /* 0x0005e20000002400 */
[----:B------:R-:W-:-:S02]  /*c740*/  FSEL R125, R100, -INF , !P1 ;  /* 0xff800000647d7808 */ /* 0x000fc40004800000 */
[CC--:B------:R-:W-:Y:S02]  /*c750*/  ISETP.GE.AND P2, PT, R21.reuse, R11.reuse, PT ;  /* 0x0000000b1500720c */ /* 0x0c0fe40003f46270 */
[----:B------:R-:W-:Y:S01]  /*c760*/  ISETP.GE.AND P1, PT, R21, R10, PT ;  /* 0x0000000a1500720c */ /* 0x000fe20003f26270 */
[----:B--2---:R-:W-:Y:S01]  /*c770*/  FMUL.FTZ R0, R142, c[0x0][0x2ec] ;  /* 0x0000bb008e007a20 */ /* 0x004fe20000410000 */
[----:B------:R-:W-:Y:S01]  /*c780*/  FSEL R209, R209, -INF , !P0 ;  /* 0xff800000d1d17808 */ /* 0x000fe20004000000 */
[----:B------:R1:W5:Y:S02]  /*c790*/  LDL.LU R142, [R1+0xf8] ;  /* 0x0000f800018e7983 */ /* 0x0003640000300800 */
[----:B------:R2:W-:Y:S01]  /*c7a0*/  MUFU.TANH R22, R0 ;  /* 0x0000000000167308 */ /* 0x0005e20000002400 */
[----:B------:R-:W-:Y:S02]  /*c7b0*/  FSEL R111, R102, -INF , !P6 ;  /* 0xff800000666f7808 */ /* 0x000fe40007000000 */
[----:B------:R-:W-:-:S02]  /*c7c0*/  ISETP.GE.AND P0, PT, R20, R11, PT ;  /* 0x0000000b1400720c */ /* 0x000fc40003f06270 */
[-C--:B------:R-:W-:Y:S01]  /*c7d0*/  ISETP.GE.AND P6, PT, R20, R10.reuse, PT ;  /* 0x0000000a1400720c */ /* 0x080fe20003fc6270 */
[----:B--2---:R-:W-:Y:S01]  /*c7e0*/  FMUL.FTZ R0, R141, c[0x0][0x2ec] ;  /* 0x0000bb008d007a20 */ /* 0x004fe20000410000 */
[----:B------:R-:W-:Y:S01]  /*c7f0*/  FSEL R208, R208, -INF , !P3 ;  /* 0xff800000d0d07808 */ /* 0x000fe20005800000 */
[----:B------:R1:W5:Y:S02]  /*c800*/  LDL.LU R141, [R1+0xf4] ;  /* 0x0000f400018d7983 */ /* 0x0003640000300800 */
[----:B------:R2:W-:Y:S01]  /*c810*/  MUFU.TANH R21, R0 ;  /* 0x0000000000157308 */ /* 0x0005e20000002400 */
[----:B------:R-:W-:Y:S02]  /*c820*/  FSEL R110, R95, -INF , !P5 ;  /* 0xff8000005f6e7808 */ /* 0x000fe40006800000 */
[C---:B------:R-:W-:Y:S02]  /*c830*/  ISETP.GE.AND P3, PT, R19.reuse, R11, PT ;  /* 0x0000000b1300720c */ /* 0x040fe40003f66270 */
[----:B------:R-:W-:Y:S01]  /*c840*/  ISETP.GE.AND P5, PT, R19, R10, PT ;  /* 0x0000000a1300720c */ /* 0x000fe20003fa6270 */
[----:B--2---:R-:W-:Y:S01]  /*c850*/  FMUL.FTZ R0, R140, c[0x0][0x2ec] ;  /* 0x0000bb008c007a20 */ /* 0x004fe20000410000 */
[----:B------:R-:W-:Y:S01]  /*c860*/  FSEL R206, R206, -INF , !P1 ;  /* 0xff800000cece7808 */ /* 0x000fe20004800000 */
[----:B------:R1:W5:Y:S02]  /*c870*/  LDL.LU R140, [R1+0xf0] ;  /* 0x0000f000018c7983 */ /* 0x0003640000300800 */
[----:B------:R2:W-:Y:S01]  /*c880*/  MUFU.TANH R20, R0 ;  /* 0x0000000000147308 */ /* 0x0005e20000002400 */
[----:B------:R-:W-:-:S02]  /*c890*/  FSEL R103, R103, -INF , !P0 ;  /* 0xff80000067677808 */ /* 0x000fc40004000000 */
[CC--:B------:R-:W-:Y:S02]  /*c8a0*/  ISETP.GE.AND P1, PT, R17.reuse, R11.reuse, PT ;  /* 0x0000000b1100720c */ /* 0x0c0fe40003f26270 */
[----:B------:R-:W-:Y:S01]  /*c8b0*/  ISETP.GE.AND P0, PT, R17, R10, PT ;  /* 0x0000000a1100720c */ /* 0x000fe20003f06270 */
[----:B--2---:R-:W-:Y:S01]  /*c8c0*/  FMUL.FTZ R0, R139, c[0x0][0x2ec] ;  /* 0x0000bb008b007a20 */ /* 0x004fe20000410000 */
[----:B---3--:R-:W-:Y:S01]  /*c8d0*/  FSEL R203, R47, -INF , !P6 ;  /* 0xff8000002fcb7808 */ /* 0x008fe20007000000 */
[----:B------:R1:W5:Y:S01]  /*c8e0*/  LDL.LU R139, [R1+0xec] ;  /* 0x0000ec00018b7983 */ /* 0x0003620000300800 */
[----:B------:R-:W-:Y:S01]  /*c8f0*/  FSEL R108, R91, -INF , !P2 ;  /* 0xff8000005b6c7808 */ /* 0x000fe20005000000 */
[----:B------:R2:W-:Y:S01]  /*c900*/  MUFU.TANH R19, R0 ;  /* 0x0000000000137308 */ /* 0x0005e20000002400 */
[----:B------:R-:W-:Y:S02]  /*c910*/  FSEL R101, R101, -INF , !P3 ;  /* 0xff80000065657808 */ /* 0x000fe40005800000 */
[----:B------:R-:W-:-:S02]  /*c920*/  ISETP.GE.AND P6, PT, R16, R11, PT ;  /* 0x0000000b1000720c */ /* 0x000fc40003fc6270 */
[-C--:B------:R-:W-:Y:S02]  /*c930*/  ISETP.GE.AND P3, PT, R16, R10.reuse, PT ;  /* 0x0000000a1000720c */ /* 0x080fe40003f66270 */
[C---:B------:R-:W-:Y:S02]  /*c940*/  ISETP.GE.AND P2, PT, R18.reuse, R10, PT ;  /* 0x0000000a1200720c */ /* 0x040fe40003f46270 */
[----:B------:R-:W-:Y:S02]  /*c950*/  FSEL R207, R207, -INF , !P4 ;  /* 0xff800000cfcf7808 */ /* 0x000fe40006000000 */
[----:B------:R-:W-:Y:S01]  /*c960*/  ISETP.GE.AND P4, PT, R18, R11, PT ;  /* 0x0000000b1200720c */ /* 0x000fe20003f86270 */
[----:B--2---:R-:W-:Y:S01]  /*c970*/  FMUL.FTZ R0, R138, c[0x0][0x2ec] ;  /* 0x0000bb008a007a20 */ /* 0x004fe20000410000 */
[----:B------:R-:W-:Y:S01]  /*c980*/  FSEL R201, R9, -INF , !P2 ;  /* 0xff80000009c97808 */ /* 0x000fe20005000000 */
[----:B------:R1:W5:Y:S02]  /*c990*/  LDL.LU R138, [R1+0xe8] ;  /* 0x0000e800018a7983 */ /* 0x0003640000300800 */
[----:B------:R2:W-:Y:S01]  /*c9a0*/  MUFU.TANH R17, R0 ;  /* 0x0000000000117308 */ /* 0x0005e20000002400 */
[----:B------:R-:W-:-:S02]  /*c9b0*/  FSEL R95, R43, -INF , !P4 ;  /* 0xff8000002b5f7808 */ /* 0x000fc40006000000 */
[----:B------:R-:W-:Y:S01]  /*c9c0*/  ISETP.GE.AND P4, PT, R15, R10, PT ;  /* 0x0000000a0f00720c */ /* 0x000fe20003f86270 */
[----:B--2---:R-:W-:Y:S01]  /*c9d0*/  FMUL.FTZ R0, R137, c[0x0][0x2ec] ;  /* 0x0000bb0089007a20 */ /* 0x004fe20000410000 */
[-C--:B------:R-:W-:Y:S01]  /*c9e0*/  ISETP.GE.AND P2, PT, R14, R11.reuse, PT ;  /* 0x0000000b0e00720c */ /* 0x080fe20003f46270 */
[----:B------:R1:W5:Y:S01]  /*c9f0*/  LDL.LU R137, [R1+0xe4] ;  /* 0x0000e40001897983 */ /* 0x0003620000300800 */
[----:B------:R-:W-:Y:S01]  /*ca00*/  FSEL R202, R44, -INF , !P5 ;  /* 0xff8000002cca7808 */ /* 0x000fe20006800000 */
[----:B------:R2:W3:Y:S01]  /*ca10*/  MUFU.TANH R16, R0 ;  /* 0x0000000000107308 */ /* 0x0004e20000002400 */
[----:B----4-:R-:W-:Y:S02]  /*ca20*/  FSEL R102, R8, -INF , !P3 ;  /* 0xff80000008667808 */ /* 0x010fe40005800000 */
[----:B------:R-:W-:Y:S01]  /*ca30*/  ISETP.GE.AND P5, PT, R15, R11, PT ;  /* 0x0000000b0f00720c */ /* 0x000fe20003fa6270 */
[----:B--2---:R-:W-:Y:S01]  /*ca40*/  FMUL.FTZ R0, R136, c[0x0][0x2ec] ;  /* 0x0000bb0088007a20 */ /* 0x004fe20000410000 */
[----:B------:R-:W-:Y:S01]  /*ca50*/  FSEL R93, R42, -INF , !P1 ;  /* 0xff8000002a5d7808 */ /* 0x000fe20004800000 */
[----:B------:R1:W5:Y:S01]  /*ca60*/  LDL.LU R136, [R1+0xe0] ;  /* 0x0000e00001887983 */ /* 0x0003620000300800 */
[----:B------:R-:W-:Y:S01]  /*ca70*/  FSEL R109, R41, -INF , !P0 ;  /* 0xff800000296d7808 */ /* 0x000fe20004000000 */
[----:B------:R2:W-:Y:S01]  /*ca80*/  MUFU.TANH R9, R0 ;  /* 0x0000000000097308 */ /* 0x0005e20000002400 */
[----:B------:R-:W-:-:S02]  /*ca90*/  FSEL R100, R28, -INF , !P4 ;  /* 0xff8000001c647808 */ /* 0x000fc40006000000 */
[----:B------:R-:W-:Y:S02]  /*caa0*/  FSEL R78, R27, -INF , !P2 ;  /* 0xff8000001b4e7808 */ /* 0x000fe40005000000 */
[-C--:B------:R-:W-:Y:S02]  /*cab0*/  ISETP.GE.AND P1, PT, R14, R10.reuse, PT ;  /* 0x0000000a0e00720c */ /* 0x080fe40003f26270 */
[-C--:B------:R-:W-:Y:S02]  /*cac0*/  ISETP.GE.AND P0, PT, R13, R11.reuse, PT ;  /* 0x0000000b0d00720c */ /* 0x080fe40003f06270 */
[----:B------:R-:W-:Y:S01]  /*cad0*/  FSEL R87, R31, -INF , !P6 ;  /* 0xff8000001f577808 */ /* 0x000fe20007000000 */
[----:B--2---:R-:W-:Y:S01]  /*cae0*/  FMUL.FTZ R0, R74, c[0x0][0x2ec] ;  /* 0x0000bb004a007a20 */ /* 0x004fe20000410000 */
[C---:B------:R-:W-:Y:S01]  /*caf0*/  ISETP.GE.AND P4, PT, R7.reuse, R11, PT ;  /* 0x0000000b0700720c */ /* 0x040fe20003f86270 */
[----:B------:R1:W5:Y:S01]  /*cb00*/  LDL.LU R74, [R1+0xdc] ;  /* 0x0000dc00014a7983 */ /* 0x0003620000300800 */
[----:B------:R-:W-:Y:S01]  /*cb10*/  ISETP.GE.AND P2, PT, R7, R10, PT ;  /* 0x0000000a0700720c */ /* 0x000fe20003f46270 */
[----:B------:R2:W4:Y:S01]  /*cb20*/  MUFU.TANH R8, R0 ;  /* 0x0000000000087308 */ /* 0x0005220000002400 */
[----:B------:R-:W-:-:S02]  /*cb30*/  FSEL R84, R30, -INF , !P5 ;  /* 0xff8000001e547808 */ /* 0x000fc40006800000 */
[----:B------:R-:W-:Y:S02]  /*cb40*/  FSEL R94, R25, -INF , !P1 ;  /* 0xff800000195e7808 */ /* 0x000fe40004800000 */
[----:B------:R-:W-:Y:S02]  /*cb50*/  FSEL R30, R26, -INF , !P0 ;  /* 0xff8000001a1e7808 */ /* 0x000fe40004000000 */
[C---:B------:R-:W-:Y:S02]  /*cb60*/  ISETP.GE.AND P1, PT, R6.reuse, R11, PT ;  /* 0x0000000b0600720c */ /* 0x040fe40003f26270 */
[-C--:B------:R-:W-:Y:S01]  /*cb70*/  ISETP.GE.AND P6, PT, R13, R10.reuse, PT ;  /* 0x0000000a0d00720c */ /* 0x080fe20003fc6270 */
[----:B--2---:R-:W-:Y:S01]  /*cb80*/  FMUL.FTZ R0, R73, c[0x0][0x2ec] ;  /* 0x0000bb0049007a20 */ /* 0x004fe20000410000 */
[----:B------:R-:W-:Y:S01]  /*cb90*/  ISETP.GE.AND P0, PT, R6, R10, PT ;  /* 0x0000000a0600720c */ /* 0x000fe20003f06270 */
[----:B------:R1:W5:Y:S02]  /*cba0*/  LDL.LU R73, [R1+0xd8] ;  /* 0x0000d80001497983 */ /* 0x0003640000300800 */
[----:B------:R2:W1:Y:S02]  /*cbb0*/  MUFU.TANH R7, R0 ;  /* 0x0000000000077308 */ /* 0x0004640000002400 */
[----:B--2---:R-:W-:-:S02]  /*cbc0*/  FMUL.FTZ R0, R72, c[0x0][0x2ec] ;  /* 0x0000bb0048007a20 */ /* 0x004fc40000410000 */
[----:B------:R2:W5:Y:S04]  /*cbd0*/  LDL.LU R72, [R1+0xd4] ;  /* 0x0000d40001487983 */ /* 0x0005680000300800 */
[----:B------:R1:W1:Y:S02]  /*cbe0*/  MUFU.TANH R6, R0 ;  /* 0x0000000000067308 */ /* 0x0002640000002400 */
[----:B-1----:R-:W-:Y:S02]  /*cbf0*/  FMUL.FTZ R0, R3, c[0x0][0x2ec] ;  /* 0x0000bb0003007a20 */ /* 0x002fe40000410000 */
[----:B------:R2:W5:Y:S01]  /*cc00*/  LDL.LU R3, [R1+0xd0] ;  /* 0x0000d00001037983 */ /* 0x0005620000300800 */
[----:B---3--:R-:W-:Y:S02]  /*cc10*/  FSEL R79, R16, -INF , !P0 ;  /* 0xff800000104f7808 */ /* 0x008fe40004000000 */
[----:B------:R-:W-:Y:S01]  /*cc20*/  PLOP3.LUT P0, PT, PT, PT, UP0, 0x80, 0x0 ;  /* 0x000000000000781c */ /* 0x000fe20003f0f008 */
[----:B------:R-:W1:Y:S01]  /*cc30*/  MUFU.TANH R0, R0 ;  /* 0x0000000000007308 */ /* 0x000e620000002400 */
[----:B------:R-:W-:-:S02]  /*cc40*/  ISETP.GE.AND P3, PT, R12, R11, PT ;  /* 0x0000000b0c00720c */ /* 0x000fc40003f66270 */
[----:B------:R-:W-:Y:S02]  /*cc50*/  ISETP.GE.AND P5, PT, R12, R10, PT ;  /* 0x0000000a0c00720c */ /* 0x000fe40003fa6270 */
[----:B------:R-:W-:Y:S02]  /*cc60*/  FSEL R92, R24, -INF , !P6 ;  /* 0xff800000185c7808 */ /* 0x000fe40007000000 */
[----:B------:R-:W-:Y:S02]  /*cc70*/  FSEL R25, R23, -INF , !P3 ;  /* 0xff80000017197808 */ /* 0x000fe40005800000 */
[----:B------:R-:W-:Y:S02]  /*cc80*/  FSEL R85, R21, -INF , !P5 ;  /* 0xff80000015557808 */ /* 0x000fe40006800000 */
[----:B------:R-:W-:Y:S02]  /*cc90*/  FSEL R24, R22, -INF , !P4 ;  /* 0xff80000016187808 */ /* 0x000fe40006000000 */
[----:B------:R-:W-:-:S02]  /*cca0*/  FSEL R86, R20, -INF , !P2 ;  /* 0xff80000014567808 */ /* 0x000fc40005000000 */
[----:B------:R-:W-:Y:S02]  /*ccb0*/  FSEL R23, R19, -INF , !P1 ;  /* 0xff80000013177808 */ /* 0x000fe40004800000 */
[CC--:B------:R-:W-:Y:S02]  /*ccc0*/  ISETP.GE.AND P6, PT, R5.reuse, R11.reuse, PT ;  /* 0x0000000b0500720c */ /* 0x0c0fe40003fc6270 */
[-C--:B------:R-:W-:Y:S02]  /*ccd0*/  ISETP.GE.AND P3, PT, R5, R10.reuse, PT ;  /* 0x0000000a0500720c */ /* 0x080fe40003f66270 */
[-C--:B------:R-:W-:Y:S02]  /*cce0*/  ISETP.GE.AND P5, PT, R4, R11.reuse, PT ;  /* 0x0000000b0400720c */ /* 0x080fe40003fa6270 */
[----:B------:R-:W-:Y:S02]  /*ccf0*/  ISETP.GE.AND P4, PT, R2, R11, PT ;  /* 0x0000000b0200720c */ /* 0x000fe40003f86270 */
[----:B------:R-:W-:-:S02]  /*cd00*/  ISETP.GE.AND P2, PT, R4, R10, PT ;  /* 0x0000000a0400720c */ /* 0x000fc40003f46270 */
[----:B------:R-:W-:Y:S02]  /*cd10*/  ISETP.GE.AND P1, PT, R2, R10, PT ;  /* 0x0000000a0200720c */ /* 0x000fe40003f26270 */
[----:B------:R-:W-:Y:S02]  /*cd20*/  FSEL R22, R17, -INF , !P6 ;  /* 0xff80000011167808 */ /* 0x000fe40007000000 */
[----:B----4-:R-:W-:Y:S02]  /*cd30*/  FSEL R21, R8, -INF , !P5 ;  /* 0xff80000008157808 */ /* 0x010fe40006800000 */
[----:B------:R-:W-:Y:S02]  /*cd40*/  FSEL R20, R7, -INF , !P4 ;  /* 0xff80000007147808 */ /* 0x000fe40006000000 */
[----:B------:R-:W-:Y:S02]  /*cd50*/  FSEL R77, R9, -INF , !P3 ;  /* 0xff800000094d7808 */ /* 0x000fe40005800000 */
[----:B------:R-:W-:-:S02]  /*cd60*/  FSEL R76, R6, -INF , !P2 ;  /* 0xff800000064c7808 */ /* 0x000fc40005000000 */
[----:B-1----:R-:W-:Y:S01]  /*cd70*/  FSEL R75, R0, -INF , !P1 ;  /* 0xff800000004b7808 */ /* 0x002fe20004800000 */
[----:B------:R-:W-:Y:S05]  /*cd80*/  @!P0 BRA `(.L_x_71) ;  /* 0x000002c000008947 */ /* 0x000fea0003800000 */
[----:B--2---:R-:W2:Y:S04]  /*cd90*/  LDL.64 R98, [R1+0x90] ;  /* 0x0000900001627983 */ /* 0x004ea80000100a00 */
[----:B------:R-:W3:Y:S01]  /*cda0*/  LDL.64 R64, [R1+0x88] ;  /* 0x0000880001407983 */ /* 0x000ee20000100a00 */
[----:B------:R-:W-:Y:S02]  /*cdb0*/  UIADD3 UR7, UR8, -0x3, URZ ;  /* 0xfffffffd08077890 */ /* 0x000fe4000fffe03f */
[----:B------:R-:W-:Y:S02]  /*cdc0*/  ULDC.64 UR4, c[0x0][0x198] ;  /* 0x0000660000047ab9 */ /* 0x000fe40000000a00 */
[----:B------:R-:W-:-:S02]  /*cdd0*/  USHF.R.S32.HI UR6, URZ, 0x1f, UR7 ;  /* 0x0000001f3f067899 */ /* 0x000fc40008011407 */
        /* <DEDUP_REMOVED lines=39> */
.L_x_71:
[----:B--2---:R-:W2:Y:S04]  /*d050*/  LDL.LU R7, [R1+0x50] ;  /* 0x0000500001077983 */ /* 0x004ea80000300800 */
[----:B------:R-:W3:Y:S04]  /*d060*/  LDL.LU R6, [R1+0x44] ;  /* 0x0000440001067983 */ /* 0x000ee80000300800 */
[----:B-1----:R-:W4:Y:S04]  /*d070*/  LDL.LU R5, [R1+0x40] ;  /* 0x0000400001057983 */ /* 0x002f280000300800 */
[----:B------:R-:W2:Y:S04]  /*d080*/  LDL.LU R4, [R1+0x3c] ;  /* 0x00003c0001047983 */ /* 0x000ea80000300800 */
[----:B------:R-:W2:Y:S04]  /*d090*/  LDL.LU R2, [R1+0x38] ;  /* 0x0000380001027983 */ /* 0x000ea80000300800 */
[----:B------:R-:W3:Y:S04]  /*d0a0*/  LDL.LU R10, [R1+0x58] ;  /* 0x00005800010a7983 */ /* 0x000ee80000300800 */
[----:B------:R-:W4:Y:S04]  /*d0b0*/  LDL.LU R9, [R1+0x4c] ;  /* 0x00004c0001097983 */ /* 0x000f280000300800 */
[----:B------:R-:W4:Y:S04]  /*d0c0*/  LDL.LU R0, [R1+0x48] ;  /* 0x0000480001007983 */ /* 0x000f280000300800 */
[----:B------:R-:W4:Y:S04]  /*d0d0*/  LDL R8, [R1+0x64] ;  /* 0x0000640001087983 */ /* 0x000f280000100800 */
[----:B------:R1:W-:Y:S04]  /*d0e0*/  STL [R1+0xf0], R224 ;  /* 0x0000f0e001007387 */ /* 0x0003e80000100800 */
[----:B-1----:R-:W4:Y:S04]  /*d0f0*/  LDL.LU R224, [R1+0x60] ;  /* 0x0000600001e07983 */ /* 0x002f280000300800 */
[----:B------:R1:W-:Y:S04]  /*d100*/  STL [R1+0xec], R223 ;  /* 0x0000ecdf01007387 */ /* 0x0003e80000100800 */
[----:B-1----:R-:W4:Y:S04]  /*d110*/  LDL.LU R223, [R1+0x5c] ;  /* 0x00005c0001df7983 */ /* 0x002f280000300800 */
[----:B------:R1:W-:Y:S04]  /*d120*/  STL [R1+0xe8], R222 ;  /* 0x0000e8de01007387 */ /* 0x0003e80000100800 */
[----:B-1----:R-:W4:Y:S04]  /*d130*/  LDL.LU R222, [R1+0x28] ;  /* 0x0000280001de7983 */ /* 0x002f280000300800 */
[----:B------:R1:W-:Y:S04]  /*d140*/  STL [R1+0xe4], R221 ;  /* 0x0000e4dd01007387 */ /* 0x0003e80000100800 */
[----:B-1----:R-:W4:Y:S04]  /*d150*/  LDL.LU R221, [R1+0x54] ;  /* 0x0000540001dd7983 */ /* 0x002f280000300800 */
[----:B------:R-:W4:Y:S04]  /*d160*/  LDL.LU R31, [R1+0x10] ;  /* 0x00001000011f7983 */ /* 0x000f280000300800 */
[----:B------:R-:W-:Y:S04]  /*d170*/  STL [R1+0xe0], R220 ;  /* 0x0000e0dc01007387 */ /* 0x000fe80000100800 */
[----:B------:R-:W-:Y:S04]  /*d180*/  STL [R1+0xdc], R219 ;  /* 0x0000dcdb01007387 */ /* 0x000fe80000100800 */
[----:B------:R-:W-:Y:S04]  /*d190*/  STL [R1+0xd8], R218 ;  /* 0x0000d8da01007387 */ /* 0x000fe80000100800 */
[----:B------:R-:W-:Y:S04]  /*d1a0*/  STL [R1+0xd4], R217 ;  /* 0x0000d4d901007387 */ /* 0x000fe80000100800 */
[----:B------:R-:W-:Y:S04]  /*d1b0*/  STL [R1+0xd0], R212 ;  /* 0x0000d0d401007387 */ /* 0x000fe80000100800 */
[----:B------:R-:W4:Y:S01]  /*d1c0*/  LDL.LU R11, [R1+0x68] ;  /* 0x00006800010b7983 */ /* 0x000f220000300800 */
[----:B------:R-:W-:-:S02]  /*d1d0*/  IMAD.MOV.U32 R48, RZ, RZ, R70 ;  /* 0x000000ffff307224 */ /* 0x000fc400078e0046 */
[----:B------:R-:W-:Y:S01]  /*d1e0*/  IMAD.MOV.U32 R51, RZ, RZ, R67 ;  /* 0x000000ffff337224 */ /* 0x000fe200078e0043 */
[----:B------:R-:W-:Y:S02]  /*d1f0*/  MOV R98, R66 ;  /* 0x0000004200627202 */ /* 0x000fe40000000f00 */
[----:B------:R-:W-:Y:S02]  /*d200*/  MOV R50, R68 ;  /* 0x0000004400327202 */ /* 0x000fe40000000f00 */
[----:B------:R-:W-:Y:S02]  /*d210*/  MOV R91, R71 ;  /* 0x00000047005b7202 */ /* 0x000fe40000000f00 */
[----:B--2---:R-:W-:Y:S02]  /*d220*/  MOV R47, R2 ;  /* 0x00000002002f7202 */ /* 0x004fe40000000f00 */
[----:B------:R-:W-:Y:S02]  /*d230*/  MOV R44, R4 ;  /* 0x00000004002c7202 */ /* 0x000fe40000000f00 */
[----:B---3--:R-:W-:-:S02]  /*d240*/  MOV R41, R10 ;  /* 0x0000000a00297202 */ /* 0x008fc40000000f00 */
[----:B------:R-:W-:Y:S02]  /*d250*/  MOV R99, R7 ;  /* 0x0000000700637202 */ /* 0x000fe40000000f00 */
[----:B----4-:R-:W-:Y:S01]  /*d260*/  MOV R42, R9 ;  /* 0x00000009002a7202 */ /* 0x010fe20000000f00 */
[----:B------:R-:W-:Y:S01]  /*d270*/  IMAD.MOV.U32 R43, RZ, RZ, R0 ;  /* 0x000000ffff2b7224 */ /* 0x000fe200078e0000 */
[----:B-----5:R-:W-:-:S04]  /*d280*/  FMNMX.FTZ R0, R74, R56, !PT ;  /* 0x000000384a007209 */ /* 0x020fc80007810000 */
[----:B------:R-:W-:-:S04]  /*d290*/  FMNMX.FTZ R0, R59, R0, !PT ;  /* 0x000000003b007209 */ /* 0x000fc80007810000 */
[----:B------:R-:W-:-:S04]  /*d2a0*/  FMNMX.FTZ R0, R60, R0, !PT ;  /* 0x000000003c007209 */ /* 0x000fc80007810000 */
[----:B------:R-:W-:-:S04]  /*d2b0*/  FMNMX.FTZ R0, R61, R0, !PT ;  /* 0x000000003d007209 */ /* 0x000fc80007810000 */
[----:B------:R-:W-:-:S04]  /*d2c0*/  FMNMX.FTZ R0, R8, R0, !PT ;  /* 0x0000000008007209 */ /* 0x000fc80007810000 */
[----:B------:R-:W-:-:S04]  /*d2d0*/  FMNMX.FTZ R0, R96, R0, !PT ;  /* 0x0000000060007209 */ /* 0x000fc80007810000 */
[----:B------:R-:W-:Y:S02]  /*d2e0*/  FMNMX.FTZ R2, R224, R0, !PT ;  /* 0x00000000e0027209 */ /* 0x000fe40007810000 */
        /* <DEDUP_REMOVED lines=22> */
[----:B------:R-:W-:Y:S01]  /*d450*/  MOV R89, R6 ;  /* 0x0000000600597202 */ /* 0x000fe20000000f00 */
[----:B------:R-:W-:Y:S01]  /*d460*/  IMAD.MOV.U32 R90, RZ, RZ, R5 ;  /* 0x000000ffff5a7224 */ /* 0x000fe200078e0005 */
        /* <DEDUP_REMOVED lines=61> */
[----:B------:R-:W1:Y:S01]  /*d840*/  SHFL.BFLY PT, R7, R0, 0x2, 0x1f ;  /* 0x0c401f0000077f89 */ /* 0x000e6200000e0000 */
        /* <DEDUP_REMOVED lines=18> */
[----:B-1----:R-:W-:Y:S02]  /*d970*/  FMNMX.FTZ R0, R0, R7, !PT ;  /* 0x0000000700007209 */ /* 0x002fe40007810000 */
[----:B------:R-:W-:Y:S02]  /*d980*/  FMNMX.FTZ R4, R203, R4, !PT ;  /* 0x00000004cb047209 */ /* 0x000fe40007810000 */
[----:B------:R-:W-:Y:S01]  /*d990*/  FMNMX.FTZ R5, R25, R6, !PT ;  /* 0x0000000619057209 */ /* 0x000fe20007810000 */
[----:B------:R-:W1:Y:S01]  /*d9a0*/  SHFL.BFLY PT, R7, R0, 0x1, 0x1f ;  /* 0x0c201f0000077f89 */ /* 0x000e6200000e0000 */
[----:B------:R-:W-:-:S03]  /*d9b0*/  FMNMX.FTZ R4, R202, R4, !PT ;  /* 0x00000004ca047209 */ /* 0x000fc60007810000 */
[----:B------:R-:W2:Y:S01]  /*d9c0*/  SHFL.BFLY PT, R6, R2, 0x2, 0x1f ;  /* 0x0c401f0002067f89 */ /* 0x000ea200000e0000 */
        /* <DEDUP_REMOVED lines=11> */
[----:B--2---:R-:W-:-:S02]  /*da80*/  FMNMX.FTZ R2, R2, R6, !PT ;  /* 0x0000000602027209 */ /* 0x004fc40007810000 */
[----:B------:R-:W-:Y:S01]  /*da90*/  FMNMX.FTZ R0, R92, R4, !PT ;  /* 0x000000045c007209 */ /* 0x000fe20007810000 */
[----:B------:R-:W1:Y:S03]  /*daa0*/  SHFL.BFLY PT, R6, R5, 0x2, 0x1f ;  /* 0x0c401f0005067f89 */ /* 0x000e6600000e0000 */
[----:B------:R-:W-:Y:S01]  /*dab0*/  FMNMX.FTZ R0, R85, R0, !PT ;  /* 0x0000000055007209 */ /* 0x000fe20007810000 */
[----:B------:R-:W2:Y:S03]  /*dac0*/  SHFL.BFLY PT, R7, R2, 0x1, 0x1f ;  /* 0x0c201f0002077f89 */ /* 0x000ea600000e0000 */
        /* <DEDUP_REMOVED lines=10> */
[----:B--2---:R-:W-:Y:S01]  /*db70*/  FMNMX.FTZ R135, R2, R7, !PT ;  /* 0x0000000702877209 */ /* 0x004fe20007810000 */
[----:B------:R-:W-:Y:S01]  /*db80*/  FFMA.FTZ R2, R59, c[0x0][0x23c], -R4 ;  /* 0x00008f003b027a23 */ /* 0x000fe20000010804 */
[----:B------:R-:W-:Y:S01]  /*db90*/  SHFL.BFLY PT, R7, R0, 0x2, 0x1f ;  /* 0x0c401f0000077f89 */ /* 0x000fe200000e0000 */
[----:B------:R1:W-:Y:S03]  /*dba0*/  MUFU.EX2 R12, R5 ;  /* 0x00000005000c7308 */ /* 0x0003e60000000800 */
[----:B------:R-:W2:Y:S01]  /*dbb0*/  SHFL.BFLY PT, R8, R6, 0x1, 0x1f ;  /* 0x0c201f0006087f89 */ /* 0x000ea200000e0000 */
[----:B------:R-:W-:-:S04]  /*dbc0*/  FSETP.NEU.FTZ.AND P2, PT, R135, -INF , PT ;  /* 0xff8000008700780b */ /* 0x000fc80003f5d000 */
[----:B------:R3:W-:Y:S01]  /*dbd0*/  MUFU.EX2 R219, R2 ;  /* 0x0000000200db7308 */ /* 0x0007e20000000800 */
[----:B-1----:R-:W-:-:S07]  /*dbe0*/  FFMA.FTZ R5, R60, c[0x0][0x23c], -R4 ;  /* 0x00008f003c057a23 */ /* 0x002fce0000010804 */
[----:B------:R1:W-:Y:S01]  /*dbf0*/  MUFU.EX2 R10, R5 ;  /* 0x00000005000a7308 */ /* 0x0003e20000000800 */
[----:B---3--:R-:W-:-:S05]  /*dc00*/  FMUL.FTZ R2, R135, c[0x0][0x23c] ;  /* 0x00008f0087027a20 */ /* 0x008fca0000410000 */
[----:B------:R-:W-:Y:S01]  /*dc10*/  FSEL R2, R2, RZ, P2 ;  /* 0x000000ff02027208 */ /* 0x000fe20001000000 */
[----:B-1----:R-:W-:-:S04]  /*dc20*/  FFMA.FTZ R5, R61, c[0x0][0x23c], -R4 ;  /* 0x00008f003d057a23 */ /* 0x002fc80000010804 */
[----:B------:R1:W-:Y:S01]  /*dc30*/  MUFU.EX2 R217, R5 ;  /* 0x0000000500d97308 */ /* 0x0003e20000000800 */
[----:B--2---:R-:W-:Y:S01]  /*dc40*/  FMNMX.FTZ R134, R6, R8, !PT ;  /* 0x0000000806867209 */ /* 0x004fe20007810000 */
[----:B-1----:R-:W-:-:S06]  /*dc50*/  FFMA.FTZ R5, R38, c[0x0][0x23c], -R2 ;  /* 0x00008f0026057a23 */ /* 0x002fcc0000010802 */
[----:B------:R1:W-:Y:S01]  /*dc60*/  MUFU.EX2 R13, R5 ;  /* 0x00000005000d7308 */ /* 0x0003e20000000800 */
[----:B------:R-:W-:Y:S01]  /*dc70*/  FSETP.NEU.FTZ.AND P1, PT, R134, -INF , PT ;  /* 0xff8000008600780b */ /* 0x000fe20003f3d000 */
[----:B-1----:R-:W-:-:S06]  /*dc80*/  FFMA.FTZ R5, R45, c[0x0][0x23c], -R2 ;  /* 0x00008f002d057a23 */ /* 0x002fcc0000010802 */
[----:B------:R1:W-:Y:S01]  /*dc90*/  MUFU.EX2 R9, R5 ;  /* 0x0000000500097308 */ /* 0x0003e20000000800 */
[--C-:B------:R-:W-:Y:S01]  /*dca0*/  FFMA.FTZ R6, R49, c[0x0][0x23c], -R2.reuse ;  /* 0x00008f0031067a23 */ /* 0x100fe20000010802 */
[----:B-1----:R-:W-:Y:S01]  /*dcb0*/  FMNMX.FTZ R5, R0, R7, !PT ;  /* 0x0000000700057209 */ /* 0x002fe20007810000 */
[----:B------:R-:W-:-:S05]  /*dcc0*/  FFMA.FTZ R0, R46, c[0x0][0x23c], -R2 ;  /* 0x00008f002e007a23 */ /* 0x000fca0000010802 */
[----:B------:R1:W-:Y:S01]  /*dcd0*/  MUFU.EX2 R14, R0 ;  /* 0x00000000000e7308 */ /* 0x0003e20000000800 */
[----:B------:R-:W-:Y:S01]  /*dce0*/  FSEL R7, R200, RZ, P0 ;  /* 0x000000ffc8077208 */ /* 0x000fe20000000000 */
[----:B-1----:R-:W-:-:S06]  /*dcf0*/  FMUL.FTZ R0, R134, c[0x0][0x23c] ;  /* 0x00008f0086007a20 */ /* 0x002fcc0000410000 */
[----:B------:R1:W-:Y:S01]  /*dd00*/  MUFU.EX2 R212, R6 ;  /* 0x0000000600d47308 */ /* 0x0003e20000000800 */
[----:B------:R-:W-:Y:S01]  /*dd10*/  FSEL R0, R0, RZ, P1 ;  /* 0x000000ff00007208 */ /* 0x000fe20000800000 */
[----:B------:R-:W-:-:S04]  /*dd20*/  FADD.FTZ R7, R74, -R7 ;  /* 0x800000074a077221 */ /* 0x000fc80000010000 */
[----:B-1----:R-:W-:-:S04]  /*dd30*/  FFMA.FTZ R6, R36, c[0x0][0x23c], -R0 ;  /* 0x00008f0024067a23 */ /* 0x002fc80000010800 */
[----:B------:R1:W-:Y:S02]  /*dd40*/  MUFU.EX2 R124, R6 ;  /* 0x00000006007c7308 */ /* 0x0003e40000000800 */
[----:B-1----:R-:W-:-:S06]  /*dd50*/  FFMA.FTZ R6, R37, c[0x0][0x23c], -R0 ;  /* 0x00008f0025067a23 */ /* 0x002fcc0000010800 */
[----:B------:R1:W-:Y:S02]  /*dd60*/  MUFU.EX2 R16, R6 ;  /* 0x0000000600107308 */ /* 0x0003e40000000800 */
[----:B-1----:R-:W-:-:S06]  /*dd70*/  FMUL.FTZ R6, R7, c[0x0][0x23c] ;  /* 0x00008f0007067a20 */ /* 0x002fcc0000410000 */
[----:B------:R-:W1:Y:S02]  /*dd80*/  MUFU.EX2 R6, R6 ;  /* 0x0000000600067308 */ /* 0x000e640000000800 */
[----:B-1----:R-:W-:Y:S02]  /*dd90*/  FFMA.FTZ R220, R11, R6, R12 ;  /* 0x000000060bdc7223 */ /* 0x002fe4000001000c */
[----:B------:R-:W2:Y:S04]  /*dda0*/  LDL.LU R11, [R1+0x6c] ;  /* 0x00006c00010b7983 */ /* 0x000ea80000300800 */
[----:B------:R-:W1:Y:S01]  /*ddb0*/  SHFL.BFLY PT, R8, R5, 0x1, 0x1f ;  /* 0x0c201f0005087f89 */ /* 0x000e6200000e0000 */
[----:B------:R-:W-:-:S04]  /*ddc0*/  FFMA.FTZ R7, R34, c[0x0][0x23c], -R0 ;  /* 0x00008f0022077a23 */ /* 0x000fc80000010800 */
[----:B------:R3:W-:Y:S01]  /*ddd0*/  MUFU.EX2 R218, R7 ;  /* 0x0000000700da7308 */ /* 0x0007e20000000800 */
[----:B-1----:R-:W-:-:S04]  /*dde0*/  FMNMX.FTZ R133, R5, R8, !PT ;  /* 0x0000000805857209 */ /* 0x002fc80007810000 */
[C---:B------:R-:W-:Y:S01]  /*ddf0*/  FSETP.NEU.FTZ.AND P0, PT, R133.reuse, -INF , PT ;  /* 0xff8000008500780b */ /* 0x040fe20003f1d000 */
[----:B------:R-:W-:-:S05]  /*de00*/  FMUL.FTZ R5, R133, c[0x0][0x23c] ;  /* 0x00008f0085057a20 */ /* 0x000fca0000410000 */
[----:B------:R-:W-:-:S05]  /*de10*/  FSEL R5, R5, RZ, P0 ;  /* 0x000000ff05057208 */ /* 0x000fca0000000000 */
[----:B---3--:R-:W-:-:S04]  /*de20*/  FFMA.FTZ R7, R35, c[0x0][0x23c], -R5 ;  /* 0x00008f0023077a23 */ /* 0x008fc80000010805 */
[----:B------:R1:W-:Y:S01]  /*de30*/  MUFU.EX2 R123, R7 ;  /* 0x00000007007b7308 */ /* 0x0003e20000000800 */
[-C--:B------:R-:W-:Y:S01]  /*de40*/  FMUL.FTZ R69, R189, R6.reuse ;  /* 0x00000006bd457220 */ /* 0x080fe20000410000 */
[----:B------:R-:W-:Y:S01]  /*de50*/  MOV R189, R9 ;  /* 0x0000000900bd7202 */ /* 0x000fe20000000f00 */
[----:B------:R-:W-:Y:S02]  /*de60*/  FFMA.FTZ R8, R33, c[0x0][0x23c], -R0 ;  /* 0x00008f0021087a23 */ /* 0x000fe40000010800 */
[-C--:B------:R-:W-:Y:S02]  /*de70*/  FMUL.FTZ R140, R140, R6.reuse ;  /* 0x000000068c8c7220 */ /* 0x080fe40000410000 */
[-C--:B------:R-:W-:Y:S02]  /*de80*/  FMUL.FTZ R141, R141, R6.reuse ;  /* 0x000000068d8d7220 */ /* 0x080fe40000410000 */
[-C--:B------:R-:W-:Y:S01]  /*de90*/  FMUL.FTZ R148, R148, R6.reuse ;  /* 0x0000000694947220 */ /* 0x080fe20000410000 */
[----:B-1----:R-:W-:Y:S01]  /*dea0*/  FSEL R7, R135, RZ, P2 ;  /* 0x000000ff87077208 */ /* 0x002fe20001000000 */
[----:B------:R-:W-:-:S02]  /*deb0*/  FMUL.FTZ R149, R149, R6 ;  /* 0x0000000695957220 */ /* 0x000fc40000410000 */
[-C--:B------:R-:W-:Y:S02]  /*dec0*/  FMUL.FTZ R156, R156, R6.reuse ;  /* 0x000000069c9c7220 */ /* 0x080fe40000410000 */
[----:B------:R-:W-:Y:S01]  /*ded0*/  FADD.FTZ R9, R73, -R7 ;  /* 0x8000000749097221 */ /* 0x000fe20000010000 */
[----:B------:R-:W-:Y:S01]  /*dee0*/  FSEL R7, R134, RZ, P1 ;  /* 0x000000ff86077208 */ /* 0x000fe20000800000 */
        /* <DEDUP_REMOVED lines=10> */
[----:B------:R-:W-:Y:S01]  /*df90*/  FFMA.FTZ R6, R39, c[0x0][0x23c], -R5 ;  /* 0x00008f0027067a23 */ /* 0x000fe20000010805 */
[----:B------:R1:W-:Y:S08]  /*dfa0*/  MUFU.EX2 R26, R8 ;  /* 0x00000008001a7308 */ /* 0x0003f00000000800 */
[----:B------:R3:W-:Y:S01]  /*dfb0*/  MUFU.EX2 R15, R6 ;  /* 0x00000006000f7308 */ /* 0x0007e20000000800 */
[----:B-1----:R-:W-:-:S02]  /*dfc0*/  FADD.FTZ R8, R72, -R7 ;  /* 0x8000000748087221 */ /* 0x002fc40000010000 */
[----:B------:R-:W-:Y:S02]  /*dfd0*/  IMAD.MOV.U32 R72, RZ, RZ, R16 ;  /* 0x000000ffff487224 */ /* 0x000fe400078e0010 */
[----:B------:R-:W1:Y:S01]  /*dfe0*/  LDSM.16.MT88.4 R16, [R213+0x8000] ;  /* 0x00800000d510783b */ /* 0x000e620000004200 */
[----:B---3--:R-:W-:Y:S01]  /*dff0*/  FFMA.FTZ R6, R40, c[0x0][0x23c], -R5 ;  /* 0x00008f0028067a23 */ /* 0x008fe20000010805 */
[----:B------:R-:W-:-:S03]  /*e000*/  FSEL R7, R133, RZ, P0 ;  /* 0x000000ff85077208 */ /* 0x000fc60000000000 */
[----:B------:R3:W-:Y:S02]  /*e010*/  MUFU.EX2 R28, R6 ;  /* 0x00000006001c7308 */ /* 0x0007e40000000800 */
[----:B------:R-:W-:Y:S02]  /*e020*/  FADD.FTZ R3, R3, -R7 ;  /* 0x8000000703037221 */ /* 0x000fe40000010000 */
[----:B------:R-:W-:Y:S02]  /*e030*/  FMUL.FTZ R7, R8, c[0x0][0x23c] ;  /* 0x00008f0008077a20 */ /* 0x000fe40000410000 */
[----:B------:R-:W-:Y:S02]  /*e040*/  FMUL.FTZ R3, R3, c[0x0][0x23c] ;  /* 0x00008f0003037a20 */ /* 0x000fe40000410000 */
[----:B---3--:R-:W-:Y:S02]  /*e050*/  FMUL.FTZ R6, R9, c[0x0][0x23c] ;  /* 0x00008f0009067a20 */ /* 0x008fe40000410000 */
[----:B------:R-:W-:-:S04]  /*e060*/  FFMA.FTZ R8, R32, c[0x0][0x23c], -R5 ;  /* 0x00008f0020087a23 */ /* 0x000fc80000010805 */
[----:B------:R-:W3:Y:S08]  /*e070*/  MUFU.EX2 R6, R6 ;  /* 0x0000000600067308 */ /* 0x000ef00000000800 */
[----:B------:R-:W4:Y:S08]  /*e080*/  MUFU.EX2 R7, R7 ;  /* 0x0000000700077308 */ /* 0x000f300000000800 */
[----:B------:R-:W1:Y:S08]  /*e090*/  MUFU.EX2 R3, R3 ;  /* 0x0000000300037308 */ /* 0x000e700000000800 */
[----:B------:R1:W1:Y:S01]  /*e0a0*/  MUFU.EX2 R27, R8 ;  /* 0x00000008001b7308 */ /* 0x0002620000000800 */
[----:B---3--:R-:W-:-:S02]  /*e0b0*/  FMUL.FTZ R142, R142, R6 ;  /* 0x000000068e8e7220 */ /* 0x008fc40000410000 */
        /* <DEDUP_REMOVED lines=14> */
[----:B------:R-:W-:Y:S01]  /*e1a0*/  FMUL.FTZ R67, R199, R6 ;  /* 0x00000006c7437220 */ /* 0x000fe20000410000 */
[----:B------:R-:W-:Y:S02]  /*e1b0*/  MOV R191, R14 ;  /* 0x0000000e00bf7202 */ /* 0x000fe40000000f00 */
[----:B------:R-:W-:Y:S02]  /*e1c0*/  MOV R190, R15 ;  /* 0x0000000f00be7202 */ /* 0x000fe40000000f00 */
[----:B------:R-:W-:Y:S02]  /*e1d0*/  F2FP.PACK_AB R12, R219, R12 ;  /* 0x0000000cdb0c723e */ /* 0x000fe400000000ff */
[----:B------:R-:W-:Y:S01]  /*e1e0*/  F2FP.PACK_AB R15, R212, R191 ;  /* 0x000000bfd40f723e */ /* 0x000fe200000000ff */
[-C--:B----4-:R-:W-:Y:S01]  /*e1f0*/  FMUL.FTZ R136, R136, R7.reuse ;  /* 0x0000000788887220 */ /* 0x090fe20000410000 */
[----:B-1----:R-:W-:Y:S01]  /*e200*/  F2FP.PACK_AB R8, R72, R124 ;  /* 0x0000007c4808723e */ /* 0x002fe200000000ff */
[----:B------:R-:W-:Y:S01]  /*e210*/  FMUL.FTZ R137, R137, R7 ;  /* 0x0000000789897220 */ /* 0x000fe20000410000 */
[----:B------:R-:W-:Y:S01]  /*e220*/  F2FP.PACK_AB R9, R190, R123 ;  /* 0x0000007bbe09723e */ /* 0x000fe200000000ff */
[----:B------:R-:W-:-:S02]  /*e230*/  FMUL.FTZ R138, R138, R3 ;  /* 0x000000038a8a7220 */ /* 0x000fc40000410000 */
[----:B------:R-:W-:Y:S02]  /*e240*/  FMUL.FTZ R139, R139, R3 ;  /* 0x000000038b8b7220 */ /* 0x000fe40000410000 */
[-C--:B------:R-:W-:Y:S02]  /*e250*/  FMUL.FTZ R144, R144, R7.reuse ;  /* 0x0000000790907220 */ /* 0x080fe40000410000 */
[----:B------:R-:W-:Y:S02]  /*e260*/  FMUL.FTZ R145, R145, R7 ;  /* 0x0000000791917220 */ /* 0x000fe40000410000 */
[-C--:B------:R-:W-:Y:S02]  /*e270*/  FMUL.FTZ R146, R146, R3.reuse ;  /* 0x0000000392927220 */ /* 0x080fe40000410000 */
[----:B------:R-:W-:Y:S01]  /*e280*/  FMUL.FTZ R147, R147, R3 ;  /* 0x0000000393937220 */ /* 0x000fe20000410000 */
[----:B------:R-:W-:Y:S01]  /*e290*/  MOV R60, R58 ;  /* 0x0000003a003c7202 */ /* 0x000fe20000000f00 */
[----:B------:R-:W-:-:S02]  /*e2a0*/  FMUL.FTZ R152, R152, R7 ;  /* 0x0000000798987220 */ /* 0x000fc40000410000 */
[----:B------:R-:W-:Y:S02]  /*e2b0*/  FMUL.FTZ R153, R153, R7 ;  /* 0x0000000799997220 */ /* 0x000fe40000410000 */
[-C--:B------:R-:W-:Y:S02]  /*e2c0*/  FMUL.FTZ R154, R154, R3.reuse ;  /* 0x000000039a9a7220 */ /* 0x080fe40000410000 */
[----:B------:R-:W-:Y:S02]  /*e2d0*/  FMUL.FTZ R155, R155, R3 ;  /* 0x000000039b9b7220 */ /* 0x000fe40000410000 */
[-C--:B------:R-:W-:Y:S02]  /*e2e0*/  FMUL.FTZ R160, R160, R7.reuse ;  /* 0x00000007a0a07220 */ /* 0x080fe40000410000 */
[----:B------:R-:W-:Y:S02]  /*e2f0*/  FMUL.FTZ R161, R161, R7 ;  /* 0x00000007a1a17220 */ /* 0x000fe40000410000 */
[----:B------:R-:W-:-:S02]  /*e300*/  FMUL.FTZ R162, R162, R3 ;  /* 0x00000003a2a27220 */ /* 0x000fc40000410000 */
[----:B------:R-:W-:Y:S01]  /*e310*/  FMUL.FTZ R163, R163, R3 ;  /* 0x00000003a3a37220 */ /* 0x000fe20000410000 */
[----:B------:R-:W-:Y:S01]  /*e320*/  MOV R73, R88 ;  /* 0x0000005800497202 */ /* 0x000fe20000000f00 */
[----:B--2---:R-:W-:Y:S02]  /*e330*/  FFMA.FTZ R188, R11, R6, R13 ;  /* 0x000000060bbc7223 */ /* 0x004fe4000001000d */
[----:B------:R-:W-:Y:S01]  /*e340*/  IMAD.MOV.U32 R6, RZ, RZ, R10 ;  /* 0x000000ffff067224 */ /* 0x000fe200078e000a */
[----:B------:R-:W-:Y:S02]  /*e350*/  F2FP.PACK_AB R13, R189, R13 ;  /* 0x0000000dbd0d723e */ /* 0x000fe400000000ff */
[----:B------:R-:W-:Y:S02]  /*e360*/  F2FP.PACK_AB R10, R26, R218 ;  /* 0x000000da1a0a723e */ /* 0x000fe400000000ff */
[----:B------:R-:W-:Y:S02]  /*e370*/  F2FP.PACK_AB R14, R217, R6 ;  /* 0x00000006d90e723e */ /* 0x000fe400000000ff */
[----:B------:R-:W-:-:S05]  /*e380*/  F2FP.PACK_AB R11, R27, R28 ;  /* 0x0000001c1b0b723e */ /* 0x000fca00000000ff */
[-C--:B------:R-:W-:Y:S07]  /*e390*/  HMMA.16816.F32 R112, R12, R16.reuse, R140 ;  /* 0x000000100c70723c */ /* 0x080fee000000188c */
[----:B------:R-:W-:Y:S02]  /*e3a0*/  MOV R140, R57 ;  /* 0x00000039008c7202 */ /* 0x000fe40000000f00 */
[----:B------:R-:W-:Y:S07]  /*e3b0*/  HMMA.16816.F32 R56, R8, R16, R136 ;  /* 0x000000100838723c */ /* 0x000fee0000001888 */
[----:B------:R-:W-:Y:S01]  /*e3c0*/  MOV R138, R55 ;  /* 0x00000037008a7202 */ /* 0x000fe20000000f00 */
[----:B------:R-:W-:Y:S01]  /*e3d0*/  IMAD.MOV.U32 R136, RZ, RZ, R53 ;  /* 0x000000ffff887224 */ /* 0x000fe200078e0035 */
[----:B------:R-:W-:Y:S01]  /*e3e0*/  MOV R137, R54 ;  /* 0x0000003600897202 */ /* 0x000fe20000000f00 */
[-C--:B------:R-:W-:Y:S08]  /*e3f0*/  HMMA.16816.F32 R148, R12, R18.reuse, R148 ;  /* 0x000000120c94723c */ /* 0x080ff00000001894 */
[----:B------:R-:W-:Y:S01]  /*e400*/  HMMA.16816.F32 R52, R8, R18, R144 ;  /* 0x000000120834723c */ /* 0x000fe20000001890 */
[----:B------:R-:W1:Y:S01]  /*e410*/  LDSM.16.MT88.4 R16, [R216+0x8000] ;  /* 0x00800000d810783b */ /* 0x000e620000004200 */
[----:B------:R-:W-:Y:S01]  /*e420*/  IMAD.MOV.U32 R139, RZ, RZ, R83 ;  /* 0x000000ffff8b7224 */ /* 0x000fe200078e0053 */
[----:B------:R-:W-:-:S02]  /*e430*/  MOV R141, R81 ;  /* 0x00000051008d7202 */ /* 0x000fc40000000f00 */
[----:B------:R-:W-:Y:S02]  /*e440*/  MOV R142, R50 ;  /* 0x00000032008e7202 */ /* 0x000fe40000000f00 */
[----:B------:R-:W-:Y:S01]  /*e450*/  MOV R147, R80 ;  /* 0x0000005000937202 */ /* 0x000fe20000000f00 */
[----:B------:R-:W-:Y:S01]  /*e460*/  IMAD.MOV.U32 R144, RZ, RZ, R51 ;  /* 0x000000ffff907224 */ /* 0x000fe200078e0033 */
[----:B-1----:R-:W-:Y:S07]  /*e470*/  HMMA.16816.F32 R80, R12, R16, R156 ;  /* 0x000000100c50723c */ /* 0x002fee000000189c */
[----:B------:R-:W-:-:S02]  /*e480*/  MOV R158, R48 ;  /* 0x00000030009e7202 */ /* 0x000fc40000000f00 */
[C---:B------:R-:W-:Y:S07]  /*e490*/  HMMA.16816.F32 R48, R8.reuse, R16, R152 ;  /* 0x000000100830723c */ /* 0x040fee0000001898 */
[----:B------:R-:W-:Y:S01]  /*e4a0*/  IMAD.MOV.U32 R154, RZ, RZ, R47 ;  /* 0x000000ffff9a7224 */ /* 0x000fe200078e002f */
[----:B------:R-:W-:Y:S02]  /*e4b0*/  MOV R153, R44 ;  /* 0x0000002c00997202 */ /* 0x000fe40000000f00 */
[----:B------:R-:W-:Y:S01]  /*e4c0*/  HMMA.16816.F32 R44, R8, R18, R160 ;  /* 0x00000012082c723c */ /* 0x000fe200000018a0 */
[----:B------:R-:W-:-:S06]  /*e4d0*/  MOV R155, R91 ;  /* 0x0000005b009b7202 */ /* 0x000fcc0000000f00 */
[----:B------:R-:W-:Y:S01]  /*e4e0*/  MOV R163, R90 ;  /* 0x0000005a00a37202 */ /* 0x000fe20000000f00 */
[----:B------:R-:W-:Y:S02]  /*e4f0*/  IMAD.MOV.U32 R162, RZ, RZ, R89 ;  /* 0x000000ffffa27224 */ /* 0x000fe400078e0059 */
[----:B------:R-:W-:Y:S01]  /*e500*/  HMMA.16816.F32 R88, R12, R18, R164 ;  /* 0x000000120c58723c */ /* 0x000fe200000018a4 */
[----:B------:R-:W2:Y:S04]  /*e510*/  LDL.LU R167, [R1+0x74] ;  /* 0x0000740001a77983 */ /* 0x000ea80000300800 */
[----:B------:R-:W1:Y:S01]  /*e520*/  LDSM.16.MT88.4 R16, [R214+0x8000] ;  /* 0x00800000d610783b */ /* 0x000e620000004200 */
[----:B--2---:R-:W-:-:S03]  /*e530*/  FFMA.FTZ R124, R167, R7, R124 ;  /* 0x00000007a77c7223 */ /* 0x004fc6000001007c */
[----:B------:R-:W2:Y:S01]  /*e540*/  LDL.LU R167, [R1+0x70] ;  /* 0x0000700001a77983 */ /* 0x000ea20000300800 */
[-C--:B------:R-:W-:Y:S02]  /*e550*/  FMUL.FTZ R168, R168, R7.reuse ;  /* 0x00000007a8a87220 */ /* 0x080fe40000410000 */
[----:B------:R-:W-:Y:S02]  /*e560*/  FMUL.FTZ R169, R169, R7 ;  /* 0x00000007a9a97220 */ /* 0x000fe40000410000 */
[-C--:B------:R-:W-:Y:S02]  /*e570*/  FMUL.FTZ R170, R170, R3.reuse ;  /* 0x00000003aaaa7220 */ /* 0x080fe40000410000 */
[----:B------:R-:W-:Y:S02]  /*e580*/  FMUL.FTZ R171, R171, R3 ;  /* 0x00000003abab7220 */ /* 0x000fe40000410000 */
[-C--:B------:R-:W-:Y:S02]  /*e590*/  FMUL.FTZ R176, R176, R7.reuse ;  /* 0x00000007b0b07220 */ /* 0x080fe40000410000 */
[----:B------:R-:W-:-:S02]  /*e5a0*/  FMUL.FTZ R177, R177, R7 ;  /* 0x00000007b1b17220 */ /* 0x000fc40000410000 */
[-C--:B------:R-:W-:Y:S02]  /*e5b0*/  FMUL.FTZ R178, R178, R3.reuse ;  /* 0x00000003b2b27220 */ /* 0x080fe40000410000 */
        /* <DEDUP_REMOVED lines=12> */
[----:B------:R-:W-:-:S05]  /*e680*/  MOV R199, R97 ;  /* 0x0000006100c77202 */ /* 0x000fca0000000f00 */
[-C--:B------:R-:W-:Y:S08]  /*e690*/  HMMA.16816.F32 R96, R12, R16.reuse, R172 ;  /* 0x000000100c60723c */ /* 0x080ff000000018ac */
[----:B------:R-:W-:Y:S01]  /*e6a0*/  HMMA.16816.F32 R40, R8, R16, R168 ;  /* 0x000000100828723c */ /* 0x000fe200000018a8 */
[----:B--2---:R-:W-:Y:S02]  /*e6b0*/  FFMA.FTZ R123, R167, R3, R123 ;  /* 0x00000003a77b7223 */ /* 0x004fe4000001007b */
[----:B------:R-:W2:Y:S05]  /*e6c0*/  LDL.LU R167, [R1+0x64] ;  /* 0x0000640001a77983 */ /* 0x000eaa0000300800 */
[----:B------:R-:W-:Y:S01]  /*e6d0*/  HMMA.16816.F32 R104, R12, R18, R180 ;  /* 0x000000120c68723c */ /* 0x000fe200000018b4 */
[----:B------:R-:W1:Y:S01]  /*e6e0*/  LDSM.16.MT88.4 R16, [R215+0x8000] ;  /* 0x00800000d710783b */ /* 0x000e620000004200 */
[----:B------:R-:W-:-:S02]  /*e6f0*/  FMUL.FTZ R184, R184, R7 ;  /* 0x00000007b8b87220 */ /* 0x000fc40000410000 */
[-C--:B------:R-:W-:Y:S02]  /*e700*/  FMUL.FTZ R185, R185, R7.reuse ;  /* 0x00000007b9b97220 */ /* 0x080fe40000410000 */
[-C--:B------:R-:W-:Y:S02]  /*e710*/  FMUL.FTZ R192, R192, R7.reuse ;  /* 0x00000007c0c07220 */ /* 0x080fe40000410000 */
[----:B------:R-:W-:Y:S02]  /*e720*/  FMUL.FTZ R193, R193, R7 ;  /* 0x00000007c1c17220 */ /* 0x000fe40000410000 */
        /* <DEDUP_REMOVED lines=8> */
[-C--:B------:R-:W-:Y:S01]  /*e7b0*/  FMUL.FTZ R186, R186, R3.reuse ;  /* 0x00000003baba7220 */ /* 0x080fe20000410000 */
[----:B------:R-:W-:Y:S01]  /*e7c0*/  MOV R155, R156 ;  /* 0x0000009c009b7202 */ /* 0x000fe20000000f00 */
[----:B------:R-:W-:-:S02]  /*e7d0*/  FMUL.FTZ R187, R187, R3 ;  /* 0x00000003bbbb7220 */ /* 0x000fc40000410000 */
[-C--:B------:R-:W-:Y:S02]  /*e7e0*/  FMUL.FTZ R194, R194, R3.reuse ;  /* 0x00000003c2c27220 */ /* 0x080fe40000410000 */
[----:B------:R-:W-:Y:S02]  /*e7f0*/  FMUL.FTZ R195, R195, R3 ;  /* 0x00000003c3c37220 */ /* 0x000fe40000410000 */
[----:B------:R-:W-:Y:S01]  /*e800*/  IMAD.MOV.U32 R156, RZ, RZ, R157 ;  /* 0x000000ffff9c7224 */ /* 0x000fe200078e009d */
[----:B------:R-:W-:Y:S02]  /*e810*/  MOV R157, R158 ;  /* 0x0000009e009d7202 */ /* 0x000fe40000000f00 */
[----:B------:R-:W-:Y:S01]  /*e820*/  MOV R158, R159 ;  /* 0x0000009f009e7202 */ /* 0x000fe20000000f00 */
[----:B------:R-:W-:Y:S01]  /*e830*/  IMAD.MOV.U32 R159, RZ, RZ, R147 ;  /* 0x000000ffff9f7224 */ /* 0x000fe200078e0093 */
[----:B------:R-:W-:Y:S02]  /*e840*/  MOV R147, R136 ;  /* 0x0000008800937202 */ /* 0x000fe40000000f00 */
[----:B------:R-:W-:Y:S01]  /*e850*/  MOV R136, R137 ;  /* 0x0000008900887202 */ /* 0x000fe20000000f00 */
[----:B------:R-:W-:Y:S01]  /*e860*/  IMAD.MOV.U32 R137, RZ, RZ, R138 ;  /* 0x000000ffff897224 */ /* 0x000fe200078e008a */
[----:B------:R-:W-:-:S02]  /*e870*/  MOV R196, R63 ;  /* 0x0000003f00c47202 */ /* 0x000fc40000000f00 */
[----:B------:R-:W-:Y:S02]  /*e880*/  MOV R197, R62 ;  /* 0x0000003e00c57202 */ /* 0x000fe40000000f00 */
[----:B------:R-:W-:Y:S01]  /*e890*/  MOV R138, R139 ;  /* 0x0000008b008a7202 */ /* 0x000fe20000000f00 */
[----:B-1----:R-:W-:Y:S01]  /*e8a0*/  HMMA.16816.F32 R60, R8, R16, R184 ;  /* 0x00000010083c723c */ /* 0x002fe200000018b8 */
[----:B------:R-:W-:Y:S01]  /*e8b0*/  MOV R139, R140 ;  /* 0x0000008c008b7202 */ /* 0x000fe20000000f00 */
[----:B------:R-:W-:Y:S02]  /*e8c0*/  IMAD.MOV.U32 R140, RZ, RZ, R6 ;  /* 0x000000ffff8c7224 */ /* 0x000fe400078e0006 */
[----:B------:R-:W-:-:S04]  /*e8d0*/  FFMA.FTZ R6, R224, c[0x0][0x23c], -R4 ;  /* 0x00008f00e0067a23 */ /* 0x000fc80000010804 */
[----:B------:R-:W-:Y:S01]  /*e8e0*/  HMMA.16816.F32 R32, R8, R18, R192 ;  /* 0x000000120820723c */ /* 0x000fe200000018c0 */
[----:B------:R1:W-:Y:S01]  /*e8f0*/  MUFU.EX2 R186, R6 ;  /* 0x0000000600ba7308 */ /* 0x0003e20000000800 */
[----:B------:R-:W-:-:S06]  /*e900*/  FFMA.FTZ R3, R223, c[0x0][0x23c], -R4 ;  /* 0x00008f00df037a23 */ /* 0x000fcc0000010804 */
[C---:B------:R-:W-:Y:S08]  /*e910*/  HMMA.16816.F32 R68, R12.reuse, R16, R68 ;  /* 0x000000100c44723c */ /* 0x040ff00000001844 */
[----:B------:R-:W-:Y:S01]  /*e920*/  HMMA.16816.F32 R64, R12, R18, R64 ;  /* 0x000000120c40723c */ /* 0x000fe20000001840 */
[----:B-1----:R-:W-:Y:S01]  /*e930*/  FFMA.FTZ R6, R118, c[0x0][0x23c], -R2 ;  /* 0x00008f0076067a23 */ /* 0x002fe20000010802 */
[----:B------:R1:W-:Y:S01]  /*e940*/  MUFU.EX2 R13, R7 ;  /* 0x00000007000d7308 */ /* 0x0003e20000000800 */
[----:B------:R-:W-:-:S02]  /*e950*/  FFMA.FTZ R9, R73, c[0x0][0x23c], -R4 ;  /* 0x00008f0049097a23 */ /* 0x000fc40000010804 */
[--C-:B------:R-:W-:Y:S02]  /*e960*/  FFMA.FTZ R122, R122, c[0x0][0x23c], -R4.reuse ;  /* 0x00008f007a7a7a23 */ /* 0x100fe40000010804 */
[--C-:B------:R-:W-:Y:S02]  /*e970*/  FFMA.FTZ R121, R121, c[0x0][0x23c], -R4.reuse ;  /* 0x00008f0079797a23 */ /* 0x100fe40000010804 */
[--C-:B------:R-:W-:Y:S01]  /*e980*/  FFMA.FTZ R120, R120, c[0x0][0x23c], -R4.reuse ;  /* 0x00008f0078787a23 */ /* 0x100fe20000010804 */
[----:B------:R-:W-:Y:S01]  /*e990*/  MUFU.EX2 R12, R6 ;  /* 0x00000006000c7308 */ /* 0x000fe20000000800 */
[--C-:B------:R-:W-:Y:S02]  /*e9a0*/  FFMA.FTZ R119, R119, c[0x0][0x23c], -R4.reuse ;  /* 0x00008f0077777a23 */ /* 0x100fe40000010804 */
[--C-:B------:R-:W-:Y:S02]  /*e9b0*/  FFMA.FTZ R152, R152, c[0x0][0x23c], -R4.reuse ;  /* 0x00008f0098987a23 */ /* 0x100fe40000010804 */
[----:B------:R-:W-:-:S02]  /*e9c0*/  FFMA.FTZ R146, R146, c[0x0][0x23c], -R4 ;  /* 0x00008f0092927a23 */ /* 0x000fc40000010804 */
[----:B------:R-:W-:Y:S01]  /*e9d0*/  FFMA.FTZ R145, R145, c[0x0][0x23c], -R4 ;  /* 0x00008f0091917a23 */ /* 0x000fe20000010804 */
[----:B------:R3:W4:Y:S01]  /*e9e0*/  MUFU.EX2 R11, R3 ;  /* 0x00000003000b7308 */ /* 0x0007220000000800 */
[----:B-1----:R-:W-:Y:S02]  /*e9f0*/  FFMA.FTZ R7, R116, c[0x0][0x23c], -R2 ;  /* 0x00008f0074077a23 */ /* 0x002fe40000010802 */
[--C-:B------:R-:W-:Y:S02]  /*ea00*/  FFMA.FTZ R196, R196, c[0x0][0x23c], -R4.reuse ;  /* 0x00008f00c4c47a23 */ /* 0x100fe40000010804 */
[--C-:B------:R-:W-:Y:S02]  /*ea10*/  FFMA.FTZ R197, R197, c[0x0][0x23c], -R4.reuse ;  /* 0x00008f00c5c57a23 */ /* 0x100fe40000010804 */
[--C-:B------:R-:W-:Y:S02]  /*ea20*/  FFMA.FTZ R198, R198, c[0x0][0x23c], -R4.reuse ;  /* 0x00008f00c6c67a23 */ /* 0x100fe40000010804 */
[--C-:B------:R-:W-:Y:S01]  /*ea30*/  FFMA.FTZ R74, R74, c[0x0][0x23c], -R4.reuse ;  /* 0x00008f004a4a7a23 */ /* 0x100fe20000010804 */
[----:B------:R-:W-:Y:S01]  /*ea40*/  MOV R168, R27 ;  /* 0x0000001b00a87202 */ /* 0x000fe20000000f00 */
[----:B------:R-:W-:Y:S01]  /*ea50*/  FFMA.FTZ R73, R250, c[0x0][0x23c], -R4 ;  /* 0x00008f00fa497a23 */ /* 0x000fe20000010804 */
[----:B------:R-:W-:Y:S01]  /*ea60*/  MOV R187, R26 ;  /* 0x0000001a00bb7202 */ /* 0x000fe20000000f00 */
[----:B------:R-:W-:Y:S01]  /*ea70*/  IMAD.MOV.U32 R169, RZ, RZ, R28 ;  /* 0x000000ffffa97224 */ /* 0x000fe200078e001c */
[----:B------:R-:W-:Y:S01]  /*ea80*/  MOV R175, R189 ;  /* 0x000000bd00af7202 */ /* 0x000fe20000000f00 */
        /* <DEDUP_REMOVED lines=17> */
[--C-:B---3--:R-:W-:Y:S01]  /*eba0*/  FFMA.FTZ R3, R251, c[0x0][0x23c], -R2.reuse ;  /* 0x00008f00fb037a23 */ /* 0x108fe20000010802 */
[----:B------:R-:W-:Y:S01]  /*ebb0*/  LDSM.16.MT88.4 R16, [R214+0x8800] ;  /* 0x00880000d610783b */ /* 0x000fe20000004200 */
[--C-:B------:R-:W-:Y:S02]  /*ebc0*/  FFMA.FTZ R118, R155, c[0x0][0x23c], -R2.reuse ;  /* 0x00008f009b767a23 */ /* 0x100fe40000010802 */
[--C-:B------:R-:W-:Y:S01]  /*ebd0*/  FFMA.FTZ R116, R157, c[0x0][0x23c], -R2.reuse ;  /* 0x00008f009d747a23 */ /* 0x100fe20000010802 */
[----:B------:R1:W5:Y:S01]  /*ebe0*/  LDL.LU R224, [R1+0xf0] ;  /* 0x0000f00001e07983 */ /* 0x0003620000300800 */
[----:B------:R-:W-:-:S02]  /*ebf0*/  FFMA.FTZ R176, R138, c[0x0][0x23c], -R2 ;  /* 0x00008f008ab07a23 */ /* 0x000fc40000010802 */
[----:B------:R-:W-:Y:S02]  /*ec00*/  FFMA.FTZ R177, R139, c[0x0][0x23c], -R2 ;  /* 0x00008f008bb17a23 */ /* 0x000fe40000010802 */
        /* <DEDUP_REMOVED lines=9> */
[----:B------:R-:W-:Y:S02]  /*eca0*/  FFMA.FTZ R193, R20, c[0x0][0x23c], -R0 ;  /* 0x00008f0014c17a23 */ /* 0x000fe40000010800 */
[----:B------:R-:W-:-:S02]  /*ecb0*/  FFMA.FTZ R206, R206, c[0x0][0x23c], -R5 ;  /* 0x00008f00cece7a23 */ /* 0x000fc40000010805 */
[--C-:B------:R-:W-:Y:S02]  /*ecc0*/  FFMA.FTZ R203, R203, c[0x0][0x23c], -R5.reuse ;  /* 0x00008f00cbcb7a23 */ /* 0x100fe40000010805 */
[--C-:B------:R-:W-:Y:S02]  /*ecd0*/  FFMA.FTZ R202, R202, c[0x0][0x23c], -R5.reuse ;  /* 0x00008f00caca7a23 */ /* 0x100fe40000010805 */
[--C-:B------:R-:W-:Y:S02]  /*ece0*/  FFMA.FTZ R201, R201, c[0x0][0x23c], -R5.reuse ;  /* 0x00008f00c9c97a23 */ /* 0x100fe40000010805 */
[--C-:B------:R-:W-:Y:S02]  /*ecf0*/  FFMA.FTZ R185, R79, c[0x0][0x23c], -R5.reuse ;  /* 0x00008f004fb97a23 */ /* 0x100fe40000010805 */
[----:B------:R-:W-:Y:S02]  /*ed00*/  FFMA.FTZ R194, R75, c[0x0][0x23c], -R5 ;  /* 0x00008f004bc27a23 */ /* 0x000fe40000010805 */
[----:B--2---:R-:W-:Y:S01]  /*ed10*/  FFMA.FTZ R8, R167, c[0x0][0x23c], -R4 ;  /* 0x00008f00a7087a23 */ /* 0x004fe20000010804 */
[----:B------:R-:W-:Y:S01]  /*ed20*/  MOV R167, R160 ;  /* 0x000000a000a77202 */ /* 0x000fe20000000f00 */
[----:B------:R-:W-:Y:S01]  /*ed30*/  FFMA.FTZ R251, R241, c[0x0][0x23c], -R2 ;  /* 0x00008f00f1fb7a23 */ /* 0x000fe20000010802 */
[----:B------:R-:W-:Y:S01]  /*ed40*/  MOV R160, R161 ;  /* 0x000000a100a07202 */ /* 0x000fe20000000f00 */
[----:B------:R-:W-:Y:S01]  /*ed50*/  IMAD.MOV.U32 R161, RZ, RZ, R162 ;  /* 0x000000ffffa17224 */ /* 0x000fe200078e00a2 */
        /* <DEDUP_REMOVED lines=11> */
[----:B------:R-:W-:Y:S01]  /*ee10*/  FFMA.FTZ R25, R239, c[0x0][0x23c], -R5 ;  /* 0x00008f00ef197a23 */ /* 0x000fe20000010805 */
[----:B------:R-:W-:Y:S01]  /*ee20*/  MOV R161, R162 ;  /* 0x000000a200a17202 */ /* 0x000fe20000000f00 */
[----:B------:R-:W-:Y:S01]  /*ee30*/  IMAD.MOV.U32 R162, RZ, RZ, R163 ;  /* 0x000000ffffa27224 */ /* 0x000fe200078e00a3 */
[----:B------:R-:W-:Y:S01]  /*ee40*/  MOV R163, R153 ;  /* 0x0000009900a37202 */ /* 0x000fe20000000f00 */
[----:B------:R-:W-:Y:S01]  /*ee50*/  MUFU.EX2 R120, R120 ;  /* 0x0000007800787308 */ /* 0x000fe20000000800 */
[----:B------:R-:W-:Y:S01]  /*ee60*/  MOV R199, R222 ;  /* 0x000000de00c77202 */ /* 0x000fe20000000f00 */
[----:B------:R1:W5:Y:S01]  /*ee70*/  LDL.LU R223, [R1+0xec] ;  /* 0x0000ec0001df7983 */ /* 0x0003620000300800 */
[----:B------:R-:W-:Y:S01]  /*ee80*/  MOV R153, R154 ;  /* 0x0000009a00997202 */ /* 0x000fe20000000f00 */
[----:B------:R-:W-:-:S02]  /*ee90*/  IMAD.MOV.U32 R154, RZ, RZ, R147 ;  /* 0x000000ffff9a7224 */ /* 0x000fc400078e0093 */
[--C-:B------:R-:W-:Y:S02]  /*eea0*/  FFMA.FTZ R147, R221, c[0x0][0x23c], -R4.reuse ;  /* 0x00008f00dd937a23 */ /* 0x100fe40000010804 */
[----:B------:R2:W-:Y:S01]  /*eeb0*/  MUFU.EX2 R10, R8 ;  /* 0x00000008000a7308 */ /* 0x0005e20000000800 */
[--C-:B------:R-:W-:Y:S02]  /*eec0*/  FFMA.FTZ R167, R167, c[0x0][0x23c], -R4.reuse ;  /* 0x00008f00a7a77a23 */ /* 0x100fe40000010804 */
[----:B------:R-:W-:Y:S02]  /*eed0*/  FFMA.FTZ R166, R166, c[0x0][0x23c], -R4 ;  /* 0x00008f00a6a67a23 */ /* 0x000fe40000010804 */
[--C-:B------:R-:W-:Y:S02]  /*eee0*/  FFMA.FTZ R130, R127, c[0x0][0x23c], -R0.reuse ;  /* 0x00008f007f827a23 */ /* 0x100fe40000010800 */
[--C-:B------:R-:W-:Y:S02]  /*eef0*/  FFMA.FTZ R129, R125, c[0x0][0x23c], -R0.reuse ;  /* 0x00008f007d817a23 */ /* 0x100fe40000010800 */
[----:B------:R-:W-:-:S02]  /*ef00*/  FFMA.FTZ R128, R111, c[0x0][0x23c], -R0 ;  /* 0x00008f006f807a23 */ /* 0x000fc40000010800 */
[--C-:B------:R-:W-:Y:S02]  /*ef10*/  FFMA.FTZ R138, R110, c[0x0][0x23c], -R0.reuse ;  /* 0x00008f006e8a7a23 */ /* 0x100fe40000010800 */
[----:B------:R-:W-:Y:S01]  /*ef20*/  FFMA.FTZ R139, R103, c[0x0][0x23c], -R0 ;  /* 0x00008f00678b7a23 */ /* 0x000fe20000010800 */
[----:B------:R-:W-:Y:S01]  /*ef30*/  MUFU.EX2 R183, R6 ;  /* 0x0000000600b77308 */ /* 0x000fe20000000800 */
[--C-:B------:R-:W-:Y:S02]  /*ef40*/  FFMA.FTZ R165, R160, c[0x0][0x23c], -R4.reuse ;  /* 0x00008f00a0a57a23 */ /* 0x100fe40000010804 */
[----:B------:R-:W-:Y:S01]  /*ef50*/  FFMA.FTZ R30, R232, c[0x0][0x23c], -R5 ;  /* 0x00008f00e81e7a23 */ /* 0x000fe20000010805 */
[----:B------:R-:W-:Y:S01]  /*ef60*/  MOV R87, R175 ;  /* 0x000000af00577202 */ /* 0x000fe20000000f00 */
[--C-:B------:R-:W-:Y:S01]  /*ef70*/  FFMA.FTZ R164, R161, c[0x0][0x23c], -R4.reuse ;  /* 0x00008f00a1a47a23 */ /* 0x100fe20000010804 */
[----:B------:R1:W5:Y:S01]  /*ef80*/  LDL.LU R222, [R1+0xe8] ;  /* 0x0000e80001de7983 */ /* 0x0003620000300800 */
[----:B------:R-:W-:-:S02]  /*ef90*/  FFMA.FTZ R178, R162, c[0x0][0x23c], -R4 ;  /* 0x00008f00a2b27a23 */ /* 0x000fc40000010804 */
[--C-:B------:R-:W-:Y:S02]  /*efa0*/  FFMA.FTZ R179, R163, c[0x0][0x23c], -R4.reuse ;  /* 0x00008f00a3b37a23 */ /* 0x100fe40000010804 */
[--C-:B------:R-:W-:Y:S02]  /*efb0*/  FFMA.FTZ R180, R153, c[0x0][0x23c], -R4.reuse ;  /* 0x00008f0099b47a23 */ /* 0x100fe40000010804 */
[--C-:B------:R-:W-:Y:S02]  /*efc0*/  FFMA.FTZ R181, R154, c[0x0][0x23c], -R4.reuse ;  /* 0x00008f009ab57a23 */ /* 0x100fe40000010804 */
[--C-:B------:R-:W-:Y:S02]  /*efd0*/  FFMA.FTZ R195, R199, c[0x0][0x23c], -R4.reuse ;  /* 0x00008f00c7c37a23 */ /* 0x100fe40000010804 */
[----:B--2---:R-:W-:Y:S02]  /*efe0*/  FFMA.FTZ R8, R252, c[0x0][0x23c], -R4 ;  /* 0x00008f00fc087a23 */ /* 0x004fe40000010804 */
[----:B------:R-:W-:-:S02]  /*eff0*/  FFMA.FTZ R160, R137, c[0x0][0x23c], -R2 ;  /* 0x00008f0089a07a23 */ /* 0x000fc40000010802 */
[----:B------:R-:W-:Y:S01]  /*f000*/  FFMA.FTZ R127, R210, c[0x0][0x23c], -R5 ;  /* 0x00008f00d27f7a23 */ /* 0x000fe20000010805 */
[----:B----4-:R-:W-:Y:S01]  /*f010*/  MOV R232, R11 ;  /* 0x0000000b00e87202 */ /* 0x010fe20000000f00 */
        /* <DEDUP_REMOVED lines=10> */
[----:B------:R-:W-:Y:S01]  /*f0c0*/  FFMA.FTZ R252, R236, c[0x0][0x23c], -R2 ;  /* 0x00008f00ecfc7a23 */ /* 0x000fe20000010802 */
[----:B------:R-:W-:Y:S01]  /*f0d0*/  MOV R110, R168 ;  /* 0x000000a8006e7202 */ /* 0x000fe20000000f00 */
[--C-:B------:R-:W-:Y:S01]  /*f0e0*/  FFMA.FTZ R2, R131, c[0x0][0x23c], -R0.reuse ;  /* 0x00008f0083027a23 */ /* 0x100fe20000010800 */
[----:B------:R1:W5:Y:S01]  /*f0f0*/  LDL.LU R221, [R1+0xe4] ;  /* 0x0000e40001dd7983 */ /* 0x0003620000300800 */
[----:B------:R-:W-:-:S02]  /*f100*/  FFMA.FTZ R137, R108, c[0x0][0x23c], -R0 ;  /* 0x00008f006c897a23 */ /* 0x000fc40000010800 */
[--C-:B------:R-:W-:Y:S01]  /*f110*/  FFMA.FTZ R140, R101, c[0x0][0x23c], -R0.reuse ;  /* 0x00008f00658c7a23 */ /* 0x100fe20000010800 */
[----:B------:R3:W4:Y:S01]  /*f120*/  MUFU.EX2 R7, R3 ;  /* 0x0000000300077308 */ /* 0x0007220000000800 */
[--C-:B------:R-:W-:Y:S02]  /*f130*/  FFMA.FTZ R154, R95, c[0x0][0x23c], -R0.reuse ;  /* 0x00008f005f9a7a23 */ /* 0x100fe40000010800 */
[--C-:B------:R-:W-:Y:S02]  /*f140*/  FFMA.FTZ R159, R84, c[0x0][0x23c], -R0.reuse ;  /* 0x00008f00549f7a23 */ /* 0x100fe40000010800 */
[----:B------:R-:W-:Y:S01]  /*f150*/  FFMA.FTZ R190, R22, c[0x0][0x23c], -R0 ;  /* 0x00008f0016be7a23 */ /* 0x000fe20000010800 */
[----:B------:R-:W-:Y:S01]  /*f160*/  MOV R101, R12 ;  /* 0x0000000c00657202 */ /* 0x000fe20000000f00 */
[----:B------:R-:W-:Y:S02]  /*f170*/  IMAD.MOV.U32 R153, RZ, RZ, R72 ;  /* 0x000000ffff997224 */ /* 0x000fe400078e0048 */
[--C-:B--2---:R-:W-:Y:S01]  /*f180*/  FFMA.FTZ R4, R204, c[0x0][0x23c], -R0.reuse ;  /* 0x00008f00cc047a23 */ /* 0x104fe20000010800 */
[----:B------:R2:W-:Y:S01]  /*f190*/  MUFU.EX2 R219, R2 ;  /* 0x0000000200db7308 */ /* 0x0005e20000000800 */
[----:B------:R-:W-:Y:S01]  /*f1a0*/  FFMA.FTZ R136, R207, c[0x0][0x23c], -R5 ;  /* 0x00008f00cf887a23 */ /* 0x000fe20000010805 */
[----:B------:R-:W-:Y:S01]  /*f1b0*/  LDSM.16.MT88.4 R20, [R216+0x8800] ;  /* 0x00880000d814783b */ /* 0x000fe20000004200 */
[----:B---3--:R-:W-:-:S02]  /*f1c0*/  FFMA.FTZ R3, R132, c[0x0][0x23c], -R0 ;  /* 0x00008f0084037a23 */ /* 0x008fc40000010800 */
[----:B------:R-:W-:Y:S02]  /*f1d0*/  FFMA.FTZ R0, R240, c[0x0][0x23c], -R5 ;  /* 0x00008f00f0007a23 */ /* 0x000fe40000010805 */
[----:B------:R-:W-:Y:S02]  /*f1e0*/  IMAD.MOV.U32 R240, RZ, RZ, R13 ;  /* 0x000000fffff07224 */ /* 0x000fe400078e000d */
[----:B------:R-:W3:Y:S01]  /*f1f0*/  LDSM.16.MT88.4 R12, [R213+0x8800] ;  /* 0x00880000d50c783b */ /* 0x000ee20000004200 */
[----:B------:R1:W1:Y:S01]  /*f200*/  MUFU.EX2 R72, R4 ;  /* 0x0000000400487308 */ /* 0x0002620000000800 */
[----:B--2---:R-:W-:Y:S01]  /*f210*/  FFMA.FTZ R2, R233, c[0x0][0x23c], -R5 ;  /* 0x00008f00e9027a23 */ /* 0x004fe20000010805 */
[----:B------:R-:W-:-:S06]  /*f220*/  MOV R233, R218 ;  /* 0x000000da00e97202 */ /* 0x000fcc0000000f00 */
[----:B------:R2:W2:Y:S01]  /*f230*/  MUFU.EX2 R250, R3 ;  /* 0x0000000300fa7308 */ /* 0x0004a20000000800 */
[----:B-1----:R-:W-:-:S07]  /*f240*/  FFMA.FTZ R4, R238, c[0x0][0x23c], -R5 ;  /* 0x00008f00ee047a23 */ /* 0x002fce0000010805 */
[----:B------:R1:W-:Y:S01]  /*f250*/  MUFU.EX2 R182, R0 ;  /* 0x0000000000b67308 */ /* 0x0003e20000000800 */
[----:B--2---:R-:W-:-:S07]  /*f260*/  FFMA.FTZ R3, R235, c[0x0][0x23c], -R5 ;  /* 0x00008f00eb037a23 */ /* 0x004fce0000010805 */
[----:B------:R2:W-:Y:S08]  /*f270*/  MUFU.EX2 R205, R4 ;  /* 0x0000000400cd7308 */ /* 0x0005f00000000800 */
[----:B------:R-:W-:Y:S08]  /*f280*/  MUFU.EX2 R204, R3 ;  /* 0x0000000300cc7308 */ /* 0x000ff00000000800 */
[----:B------:R-:W2:Y:S01]  /*f290*/  MUFU.EX2 R218, R2 ;  /* 0x0000000200da7308 */ /* 0x000ea20000000800 */
[----:B----4-:R-:W-:Y:S01]  /*f2a0*/  IMAD.MOV.U32 R210, RZ, RZ, R7 ;  /* 0x000000ffffd27224 */ /* 0x010fe200078e0007 */
[----:B------:R-:W-:Y:S01]  /*f2b0*/  MOV R207, R10 ;  /* 0x0000000a00cf7202 */ /* 0x000fe20000000f00 */
[----:B------:R-:W-:Y:S01]  /*f2c0*/  IMAD.MOV.U32 R103, RZ, RZ, R173 ;  /* 0x000000ffff677224 */ /* 0x000fe200078e00ad */
[----:B------:R-:W-:Y:S01]  /*f2d0*/  MOV R108, R169 ;  /* 0x000000a9006c7202 */ /* 0x000fe20000000f00 */
[----:B------:R-:W-:Y:S01]  /*f2e0*/  IMAD.MOV.U32 R235, RZ, RZ, R191 ;  /* 0x000000ffffeb7224 */ /* 0x000fe200078e00bf */
[----:B------:R-:W-:Y:S01]  /*f2f0*/  MOV R84, R153 ;  /* 0x0000009900547202 */ /* 0x000fe20000000f00 */
[--C-:B------:R-:W-:Y:S01]  /*f300*/  FFMA.FTZ R24, R237, c[0x0][0x23c], -R5.reuse ;  /* 0x00008f00ed187a23 */ /* 0x100fe20000010805 */
[----:B------:R-:W-:Y:S01]  /*f310*/  MOV R78, R156 ;  /* 0x0000009c004e7202 */ /* 0x000fe20000000f00 */
[--C-:B-1----:R-:W-:Y:S01]  /*f320*/  FFMA.FTZ R0, R234, c[0x0][0x23c], -R5.reuse ;  /* 0x00008f00ea007a23 */ /* 0x102fe20000010805 */
[----:B------:R-:W-:Y:S01]  /*f330*/  MOV R238, R158 ;  /* 0x0000009e00ee7202 */ /* 0x000fe20000000f00 */
[--C-:B------:R-:W-:Y:S01]  /*f340*/  FFMA.FTZ R125, R211, c[0x0][0x23c], -R5.reuse ;  /* 0x00008f00d37d7a23 */ /* 0x100fe20000010805 */
[----:B------:R-:W-:Y:S01]  /*f350*/  F2FP.PACK_AB R10, R232, R186 ;  /* 0x000000bae80a723e */ /* 0x000fe200000000ff */
[--C-:B------:R-:W-:Y:S01]  /*f360*/  FFMA.FTZ R131, R209, c[0x0][0x23c], -R5.reuse ;  /* 0x00008f00d1837a23 */ /* 0x100fe20000010805 */
[----:B------:R-:W-:Y:S01]  /*f370*/  F2FP.PACK_AB R11, R210, R184 ;  /* 0x000000b8d20b723e */ /* 0x000fe200000000ff */
[----:B------:R-:W-:Y:S01]  /*f380*/  FFMA.FTZ R132, R208, c[0x0][0x23c], -R5 ;  /* 0x00008f00d0847a23 */ /* 0x000fe20000010805 */
[----:B--2---:R-:W-:Y:S01]  /*f390*/  F2FP.PACK_AB R4, R72, R183 ;  /* 0x000000b74804723e */ /* 0x004fe200000000ff */
[----:B------:R-:W-:Y:S01]  /*f3a0*/  IMAD.MOV.U32 R236, RZ, RZ, R9 ;  /* 0x000000ffffec7224 */ /* 0x000fe200078e0009 */
[----:B------:R-:W-:Y:S01]  /*f3b0*/  F2FP.PACK_AB R9, R101, R199 ;  /* 0x000000c76509723e */ /* 0x000fe200000000ff */
[----:B------:R-:W-:Y:S01]  /*f3c0*/  IMAD.MOV.U32 R241, RZ, RZ, R8 ;  /* 0x000000fffff17224 */ /* 0x000fe200078e0008 */
[----:B------:R-:W-:Y:S01]  /*f3d0*/  F2FP.PACK_AB R8, R240, R207 ;  /* 0x000000cff008723e */ /* 0x000fe200000000ff */
[--C-:B------:R-:W-:Y:S01]  /*f3e0*/  FFMA.FTZ R153, R109, c[0x0][0x23c], -R5.reuse ;  /* 0x00008f006d997a23 */ /* 0x100fe20000010805 */
[----:B------:R-:W-:Y:S01]  /*f3f0*/  F2FP.PACK_AB R6, R219, R250 ;  /* 0x000000fadb06723e */ /* 0x000fe200000000ff */
[--C-:B------:R-:W-:Y:S01]  /*f400*/  FFMA.FTZ R156, R102, c[0x0][0x23c], -R5.reuse ;  /* 0x00008f00669c7a23 */ /* 0x100fe20000010805 */
[----:B------:R-:W-:Y:S01]  /*f410*/  F2FP.PACK_AB R7, R218, R204 ;  /* 0x000000ccda07723e */ /* 0x000fe200000000ff */
[----:B------:R-:W-:-:S02]  /*f420*/  FFMA.FTZ R158, R100, c[0x0][0x23c], -R5 ;  /* 0x00008f00649e7a23 */ /* 0x000fc40000010805 */
[--C-:B------:R-:W-:Y:S02]  /*f430*/  FFMA.FTZ R168, R94, c[0x0][0x23c], -R5.reuse ;  /* 0x00008f005ea87a23 */ /* 0x100fe40000010805 */
[--C-:B------:R-:W-:Y:S02]  /*f440*/  FFMA.FTZ R169, R92, c[0x0][0x23c], -R5.reuse ;  /* 0x00008f005ca97a23 */ /* 0x100fe40000010805 */
[--C-:B------:R-:W-:Y:S02]  /*f450*/  FFMA.FTZ R173, R85, c[0x0][0x23c], -R5.reuse ;  /* 0x00008f0055ad7a23 */ /* 0x100fe40000010805 */
[--C-:B------:R-:W-:Y:S02]  /*f460*/  FFMA.FTZ R175, R86, c[0x0][0x23c], -R5.reuse ;  /* 0x00008f0056af7a23 */ /* 0x100fe40000010805 */
[--C-:B------:R-:W-:Y:S02]  /*f470*/  FFMA.FTZ R187, R77, c[0x0][0x23c], -R5.reuse ;  /* 0x00008f004dbb7a23 */ /* 0x100fe40000010805 */
[----:B------:R-:W-:Y:S01]  /*f480*/  FFMA.FTZ R191, R76, c[0x0][0x23c], -R5 ;  /* 0x00008f004cbf7a23 */ /* 0x000fe20000010805 */
[----:B------:R-:W-:Y:S01]  /*f490*/  F2FP.PACK_AB R5, R205, R182 ;  /* 0x000000b6cd05723e */ /* 0x000fe200000000ff */
[-C--:B---3--:R-:W-:Y:S08]  /*f4a0*/  HMMA.16816.F32 R112, R8, R12.reuse, R112 ;  /* 0x0000000c0870723c */ /* 0x088ff00000001870 */
        /* <DEDUP_REMOVED lines=9> */
[----:B------:R-:W-:Y:S06]  /*f540*/  MUFU.EX2 R208, R25 ;  /* 0x0000001900d07308 */ /* 0x000fec0000000800 */
[C---:B------:R-:W-:Y:S02]  /*f550*/  HMMA.16816.F32 R40, R4.reuse, R16, R40 ;  /* 0x000000100428723c */ /* 0x040fe40000001828 */
[----:B------:R-:W-:Y:S06]  /*f560*/  MUFU.EX2 R209, R29 ;  /* 0x0000001d00d17308 */ /* 0x000fec0000000800 */
[C---:B------:R-:W-:Y:S02]  /*f570*/  HMMA.16816.F32 R36, R4.reuse, R18, R36 ;  /* 0x000000120424723c */ /* 0x040fe40000001824 */
[----:B------:R-:W-:Y:S06]  /*f580*/  MUFU.EX2 R211, R26 ;  /* 0x0000001a00d37308 */ /* 0x000fec0000000800 */
[C---:B-1----:R-:W-:Y:S02]  /*f590*/  HMMA.16816.F32 R60, R4.reuse, R12, R60 ;  /* 0x0000000c043c723c */ /* 0x042fe4000000183c */
[----:B------:R-:W-:Y:S06]  /*f5a0*/  MUFU.EX2 R25, R0 ;  /* 0x0000000000197308 */ /* 0x000fec0000000800 */
[----:B------:R-:W-:Y:S02]  /*f5b0*/  HMMA.16816.F32 R32, R4, R14, R32 ;  /* 0x0000000e0420723c */ /* 0x000fe40000001820 */
[----:B------:R-:W1:Y:S06]  /*f5c0*/  MUFU.EX2 R4, R27 ;  /* 0x0000001b00047308 */ /* 0x000e6c0000000800 */
[C---:B------:R-:W-:Y:S07]  /*f5d0*/  HMMA.16816.F32 R92, R8.reuse, R12, R68 ;  /* 0x0000000c085c723c */ /* 0x040fee0000001844 */
[----:B------:R-:W-:Y:S01]  /*f5e0*/  MOV R68, R78 ;  /* 0x0000004e00447202 */ /* 0x000fe20000000f00 */
[----:B------:R-:W-:Y:S01]  /*f5f0*/  HMMA.16816.F32 R96, R8, R16, R96 ;  /* 0x000000100860723c */ /* 0x000fe20000001860 */
[----:B------:R-:W-:-:S02]  /*f600*/  IMAD.MOV.U32 R70, RZ, RZ, R235 ;  /* 0x000000ffff467224 */ /* 0x000fc400078e00eb */
[----:B------:R-:W3:Y:S05]  /*f610*/  MUFU.EX2 R235, R28 ;  /* 0x0000001c00eb7308 */ /* 0x000eea0000000800 */
[C---:B------:R-:W-:Y:S01]  /*f620*/  HMMA.16816.F32 R76, R8.reuse, R14, R64 ;  /* 0x0000000e084c723c */ /* 0x040fe20000001840 */
[----:B------:R-:W-:Y:S01]  /*f630*/  IMAD.MOV.U32 R234, RZ, RZ, R108 ;  /* 0x000000ffffea7224 */ /* 0x000fe200078e006c */
[----:B------:R-:W-:Y:S01]  /*f640*/  MOV R237, R110 ;  /* 0x0000006e00ed7202 */ /* 0x000fe20000000f00 */
[----:B------:R-:W-:Y:S04]  /*f650*/  LDSM.16.MT88.4 R12, [R214+0x9000] ;  /* 0x00900000d60c783b */ /* 0x000fe80000004200 */
[----:B------:R-:W-:Y:S01]  /*f660*/  MOV R67, R220 ;  /* 0x000000dc00437202 */ /* 0x000fe20000000f00 */
[----:B------:R-:W-:Y:S01]  /*f670*/  HMMA.16816.F32 R104, R8, R18, R104 ;  /* 0x000000120868723c */ /* 0x000fe20000001868 */
[----:B------:R1:W4:Y:S01]  /*f680*/  MUFU.EX2 R220, R24 ;  /* 0x0000001800dc7308 */ /* 0x0003220000000800 */
[----:B------:R-:W2:Y:S07]  /*f690*/  LDSM.16.MT88.4 R16, [R216+0x9000] ;  /* 0x00900000d810783b */ /* 0x000eae0000004200 */
[----:B------:R-:W4:Y:S01]  /*f6a0*/  MUFU.EX2 R8, R30 ;  /* 0x0000001e00087308 */ /* 0x000f220000000800 */
[----:B-1----:R-:W-:-:S02]  /*f6b0*/  MOV R24, R4 ;  /* 0x0000000400187202 */ /* 0x002fc40000000f00 */
[----:B---3--:R-:W-:Y:S02]  /*f6c0*/  F2FP.PACK_AB R4, R235, R209 ;  /* 0x000000d1eb04723e */ /* 0x008fe400000000ff */
[----:B----4-:R-:W-:Y:S02]  /*f6d0*/  F2FP.PACK_AB R5, R220, R208 ;  /* 0x000000d0dc05723e */ /* 0x010fe400000000ff */
[----:B------:R-:W-:Y:S02]  /*f6e0*/  F2FP.PACK_AB R6, R211, R24 ;  /* 0x00000018d306723e */ /* 0x000fe400000000ff */
[----:B------:R-:W-:Y:S02]  /*f6f0*/  F2FP.PACK_AB R7, R8, R25 ;  /* 0x000000190807723e */ /* 0x000fe400000000ff */
[----:B------:R-:W-:-:S05]  /*f700*/  MOV R239, R111 ;  /* 0x0000006f00ef7202 */ /* 0x000fca0000000f00 */
[----:B--2---:R-:W-:Y:S07]  /*f710*/  HMMA.16816.F32 R108, R4, R20, R56 ;  /* 0x00000014046c723c */ /* 0x004fee0000001838 */
[----:B------:R-:W-:Y:S02]  /*f720*/  MOV R57, R8 ;  /* 0x0000000800397202 */ /* 0x000fe40000000f00 */
[----:B------:R-:W1:Y:S01]  /*f730*/  LDSM.16.MT88.4 R8, [R215+0x9000] ;  /* 0x00900000d708783b */ /* 0x000e620000004200 */
        /* <DEDUP_REMOVED lines=9> */
[----:B------:R-:W-:Y:S01]  /*f7d0*/  MUFU.EX2 R186, R122 ;  /* 0x0000007a00ba7308 */ /* 0x000fe20000000800 */
[----:B------:R-:W-:Y:S01]  /*f7e0*/  MOV R27, R212 ;  /* 0x000000d4001b7202 */ /* 0x000fe20000000f00 */
[----:B------:R-:W-:Y:S01]  /*f7f0*/  IMAD.MOV.U32 R66, RZ, RZ, R103 ;  /* 0x000000ffff427224 */ /* 0x000fe200078e0067 */
[----:B------:R-:W-:-:S05]  /*f800*/  MOV R69, R238 ;  /* 0x000000ee00457202 */ /* 0x000fca0000000f00 */
[----:B------:R-:W-:Y:S01]  /*f810*/  MUFU.EX2 R217, R121 ;  /* 0x0000007900d97308 */ /* 0x000fe20000000800 */
[----:B------:R-:W-:Y:S02]  /*f820*/  MOV R65, R101 ;  /* 0x0000006500417202 */ /* 0x000fe40000000f00 */
[----:B------:R-:W-:-:S05]  /*f830*/  MOV R238, R73 ;  /* 0x0000004900ee7202 */ /* 0x000fca0000000f00 */
[----:B------:R-:W-:Y:S01]  /*f840*/  MUFU.EX2 R234, R119 ;  /* 0x0000007700ea7308 */ /* 0x000fe20000000800 */
[----:B------:R-:W-:Y:S01]  /*f850*/  MOV R30, R72 ;  /* 0x00000048001e7202 */ /* 0x000fe20000000f00 */
[C---:B------:R-:W-:Y:S06]  /*f860*/  HMMA.16816.F32 R100, R4.reuse, R22, R52 ;  /* 0x000000160464723c */ /* 0x040fec0000001834 */
[----:B------:R-:W-:Y:S01]  /*f870*/  MUFU.EX2 R184, R118 ;  /* 0x0000007600b87308 */ /* 0x000fe20000000800 */
[----:B------:R-:W-:Y:S01]  /*f880*/  MOV R52, R66 ;  /* 0x0000004200347202 */ /* 0x000fe20000000f00 */
[----:B------:R-:W-:Y:S06]  /*f890*/  HMMA.16816.F32 R72, R4, R18, R44 ;  /* 0x000000120448723c */ /* 0x000fec000000182c */
[----:B------:R-:W2:Y:S01]  /*f8a0*/  MUFU.EX2 R212, R117 ;  /* 0x0000007500d47308 */ /* 0x000ea20000000800 */
[----:B------:R-:W-:-:S07]  /*f8b0*/  MOV R46, R67 ;  /* 0x00000043002e7202 */ /* 0x000fce0000000f00 */
[----:B------:R3:W-:Y:S08]  /*f8c0*/  MUFU.EX2 R237, R116 ;  /* 0x0000007400ed7308 */ /* 0x0007f00000000800 */
[----:B------:R-:W4:Y:S01]  /*f8d0*/  MUFU.EX2 R233, R31 ;  /* 0x0000001f00e97308 */ /* 0x000f220000000800 */
[----:B------:R-:W-:Y:S01]  /*f8e0*/  IMAD.MOV.U32 R2, RZ, RZ, R84 ;  /* 0x000000ffff027224 */ /* 0x000fe200078e0054 */
[----:B------:R-:W-:Y:S01]  /*f8f0*/  MOV R3, R87 ;  /* 0x0000005700037202 */ /* 0x000fe20000000f00 */
[----:B------:R-:W-:Y:S01]  /*f900*/  IMAD.MOV.U32 R47, RZ, RZ, R65 ;  /* 0x000000ffff2f7224 */ /* 0x000fe200078e0041 */
[----:B------:R-:W-:Y:S01]  /*f910*/  HMMA.16816.F32 R84, R4, R16, R48 ;  /* 0x000000100454723c */ /* 0x000fe20000001830 */
[----:B------:R-:W-:Y:S01]  /*f920*/  IMAD.MOV.U32 R0, RZ, RZ, R68 ;  /* 0x000000ffff007224 */ /* 0x000fe200078e0044 */
[----:B------:R-:W-:Y:S01]  /*f930*/  MOV R53, R69 ;  /* 0x0000004500357202 */ /* 0x000fe20000000f00 */
[----:B------:R-:W-:Y:S01]  /*f940*/  IMAD.MOV.U32 R55, RZ, RZ, R71 ;  /* 0x000000ffff377224 */ /* 0x000fe200078e0047 */
[----:B------:R-:W-:-:S04]  /*f950*/  MOV R54, R70 ;  /* 0x0000004600367202 */ /* 0x000fc80000000f00 */
[C---:B------:R-:W-:Y:S08]  /*f960*/  HMMA.16816.F32 R68, R4.reuse, R12, R40 ;  /* 0x0000000c0444723c */ /* 0x040ff00000001828 */
[C---:B------:R-:W-:Y:S08]  /*f970*/  HMMA.16816.F32 R64, R4.reuse, R14, R36 ;  /* 0x0000000e0440723c */ /* 0x040ff00000001824 */
[C---:B-1----:R-:W-:Y:S08]  /*f980*/  HMMA.16816.F32 R60, R4.reuse, R8, R60 ;  /* 0x00000008043c723c */ /* 0x042ff0000000183c */
[----:B------:R-:W-:Y:S07]  /*f990*/  HMMA.16816.F32 R48, R4, R10, R32 ;  /* 0x0000000a0430723c */ /* 0x000fee0000001820 */
[----:B------:R-:W-:Y:S01]  /*f9a0*/  FADD.FTZ R4, R52, R46 ;  /* 0x0000002e34047221 */ /* 0x000fe20000010000 */
[----:B--2---:R-:W-:-:S02]  /*f9b0*/  F2FP.PACK_AB R5, R212, R184 ;  /* 0x000000b8d405723e */ /* 0x004fc400000000ff */
[----:B------:R-:W-:Y:S01]  /*f9c0*/  F2FP.PACK_AB R6, R234, R120 ;  /* 0x00000078ea06723e */ /* 0x000fe200000000ff */
[----:B---3--:R-:W-:Y:S01]  /*f9d0*/  FADD.FTZ R116, R53, R4 ;  /* 0x0000000435747221 */ /* 0x008fe20000010000 */
[----:B------:R-:W-:Y:S02]  /*f9e0*/  F2FP.PACK_AB R4, R217, R186 ;  /* 0x000000bad904723e */ /* 0x000fe400000000ff */
[----:B----4-:R-:W-:Y:S01]  /*f9f0*/  F2FP.PACK_AB R7, R233, R237 ;  /* 0x000000ede907723e */ /* 0x010fe200000000ff */
[----:B------:R-:W-:Y:S02]  /*fa00*/  FADD.FTZ R3, R3, R188 ;  /* 0x000000bc03037221 */ /* 0x000fe40000010000 */
[----:B------:R-:W-:Y:S02]  /*fa10*/  FADD.FTZ R2, R2, R124 ;  /* 0x0000007c02027221 */ /* 0x000fe40000010000 */
[----:B------:R-:W-:Y:S02]  /*fa20*/  FADD.FTZ R3, R54, R3 ;  /* 0x0000000336037221 */ /* 0x000fe40000010000 */
[----:B------:R-:W-:-:S02]  /*fa30*/  FADD.FTZ R2, R55, R2 ;  /* 0x0000000237027221 */ /* 0x000fc40000010000 */
[C---:B------:R-:W-:Y:S07]  /*fa40*/  HMMA.16816.F32 R52, R4.reuse, R22, R148 ;  /* 0x000000160434723c */ /* 0x040fee0000001894 */
[----:B------:R-:W-:Y:S01]  /*fa50*/  MOV R151, R47 ;  /* 0x0000002f00977202 */ /* 0x000fe20000000f00 */
[----:B------:R-:W-:Y:S01]  /*fa60*/  HMMA.16816.F32 R36, R4, R18, R88 ;  /* 0x000000120424723c */ /* 0x000fe20000001858 */
[----:B------:R-:W-:-:S06]  /*fa70*/  FADD.FTZ R0, R0, R123 ;  /* 0x0000007b00007221 */ /* 0x000fcc0000010000 */
[----:B------:R-:W-:Y:S01]  /*fa80*/  IMAD.MOV.U32 R91, RZ, RZ, R24 ;  /* 0x000000ffff5b7224 */ /* 0x000fe200078e0018 */
[----:B------:R-:W-:Y:S01]  /*fa90*/  HMMA.16816.F32 R44, R4, R10, R76 ;  /* 0x0000000a042c723c */ /* 0x000fe2000000184c */
[----:B------:R-:W-:-:S06]  /*faa0*/  MOV R90, R25 ;  /* 0x00000019005a7202 */ /* 0x000fcc0000000f00 */
[----:B------:R-:W-:Y:S02]  /*fab0*/  MOV R78, R26 ;  /* 0x0000001a004e7202 */ /* 0x000fe40000000f00 */
[----:B------:R-:W-:Y:S02]  /*fac0*/  MOV R79, R27 ;  /* 0x0000001b004f7202 */ /* 0x000fe40000000f00 */
[----:B------:R-:W1:Y:S01]  /*fad0*/  LDSM.16.MT88.4 R24, [R215+0x9800] ;  /* 0x00980000d718783b */ /* 0x000e620000004200 */
[C---:B------:R-:W-:Y:S01]  /*fae0*/  HMMA.16816.F32 R40, R4.reuse, R16, R80 ;  /* 0x000000100428723c */ /* 0x040fe20000001850 */
[----:B------:R-:W-:Y:S01]  /*faf0*/  FADD.FTZ R0, R56, R0 ;  /* 0x0000000038007221 */ /* 0x000fe20000010000 */
[----:B------:R-:W-:Y:S01]  /*fb00*/  MOV R119, R57 ;  /* 0x0000003900777202 */ /* 0x000fe20000000f00 */
[----:B------:R-:W-:Y:S01]  /*fb10*/  IMAD.MOV.U32 R117, RZ, RZ, R59 ;  /* 0x000000ffff757224 */ /* 0x000fe200078e003b */
[----:B------:R-:W-:Y:S01]  /*fb20*/  MOV R118, R58 ;  /* 0x0000003a00767202 */ /* 0x000fe20000000f00 */
[----:B------:R2:W-:Y:S01]  /*fb30*/  MUFU.EX2 R149, R130 ;  /* 0x0000008200957308 */ /* 0x0005e20000000800 */
[----:B------:R-:W3:Y:S01]  /*fb40*/  LDSM.16.MT88.4 R16, [R213+0x9800] ;  /* 0x00980000d510783b */ /* 0x000ee20000004200 */
[----:B------:R-:W-:Y:S01]  /*fb50*/  MOV R83, R30 ;  /* 0x0000001e00537202 */ /* 0x000fe20000000f00 */
[C---:B------:R-:W-:Y:S05]  /*fb60*/  HMMA.16816.F32 R56, R4.reuse, R20, R112 ;  /* 0x000000140438723c */ /* 0x040fea0000001870 */
[----:B------:R4:W-:Y:S03]  /*fb70*/  MUFU.EX2 R80, R129 ;  /* 0x0000008100507308 */ /* 0x0009e60000000800 */
[----:B------:R-:W-:Y:S01]  /*fb80*/  HMMA.16816.F32 R32, R4, R12, R96 ;  /* 0x0000000c0420723c */ /* 0x000fe20000001860 */
[----:B--2---:R-:W-:-:S07]  /*fb90*/  MOV R130, R28 ;  /* 0x0000001c00827202 */ /* 0x004fce0000000f00 */
[----:B------:R-:W-:Y:S01]  /*fba0*/  HMMA.16816.F32 R20, R4, R14, R104 ;  /* 0x0000000e0414723c */ /* 0x000fe20000001868 */
[----:B------:R-:W2:Y:S01]  /*fbb0*/  LDSM.16.MT88.4 R12, [R216+0x9800] ;  /* 0x00980000d80c783b */ /* 0x000ea20000004200 */
[----:B----4-:R-:W-:-:S06]  /*fbc0*/  MOV R129, R29 ;  /* 0x0000001d00817202 */ /* 0x010fcc0000000f00 */
[----:B------:R-:W-:Y:S01]  /*fbd0*/  HMMA.16816.F32 R28, R4, R8, R92 ;  /* 0x00000008041c723c */ /* 0x000fe2000000185c */
[----:B------:R-:W4:Y:S01]  /*fbe0*/  LDSM.16.MT88.4 R8, [R214+0x9800] ;  /* 0x00980000d608783b */ /* 0x000f220000004200 */
[----:B------:R1:W-:Y:S01]  /*fbf0*/  MUFU.EX2 R82, R128 ;  /* 0x0000008000527308 */ /* 0x0003e20000000800 */
[----:B------:R-:W-:-:S07]  /*fc00*/  MOV R89, R237 ;  /* 0x000000ed00597202 */ /* 0x000fce0000000f00 */
[----:B------:R-:W2:Y:S01]  /*fc10*/  MUFU.EX2 R237, R126 ;  /* 0x0000007e00ed7308 */ /* 0x000ea20000000800 */
[----:B-1----:R-:W-:-:S07]  /*fc20*/  IMAD.MOV.U32 R128, RZ, RZ, R239 ;  /* 0x000000ffff807224 */ /* 0x002fce00078e00ef */
[----:B------:R-:W-:Y:S08]  /*fc30*/  MUFU.EX2 R148, R127 ;  /* 0x0000007f00947308 */ /* 0x000ff00000000800 */
[----:B------:R-:W1:Y:S08]  /*fc40*/  MUFU.EX2 R239, R125 ;  /* 0x0000007d00ef7308 */ /* 0x000e700000000800 */
[----:B------:R-:W-:Y:S08]  /*fc50*/  MUFU.EX2 R81, R131 ;  /* 0x0000008300517308 */ /* 0x000ff00000000800 */
[----:B------:R-:W3:Y:S01]  /*fc60*/  MUFU.EX2 R150, R132 ;  /* 0x0000008400967308 */ /* 0x000ee20000000800 */
[----:B--2---:R-:W-:-:S02]  /*fc70*/  F2FP.PACK_AB R4, R149, R237 ;  /* 0x000000ed9504723e */ /* 0x004fc400000000ff */
[----:B-1----:R-:W-:Y:S02]  /*fc80*/  F2FP.PACK_AB R5, R148, R239 ;  /* 0x000000ef9405723e */ /* 0x002fe400000000ff */
[----:B------:R-:W-:-:S03]  /*fc90*/  F2FP.PACK_AB R6, R82, R80 ;  /* 0x000000505206723e */ /* 0x000fc600000000ff */
[----:B------:R-:W1:Y:S01]  /*fca0*/  MUFU.EX2 R76, R145 ;  /* 0x00000091004c7308 */ /* 0x000e620000000800 */
[----:B---3--:R-:W-:-:S07]  /*fcb0*/  F2FP.PACK_AB R7, R150, R81 ;  /* 0x000000519607723e */ /* 0x008fce00000000ff */
[----:B------:R-:W-:Y:S01]  /*fcc0*/  MUFU.EX2 R152, R152 ;  /* 0x0000009800987308 */ /* 0x000fe20000000800 */
[C---:B------:R-:W-:Y:S07]  /*fcd0*/  HMMA.16816.F32 R92, R4.reuse, R26, R48 ;  /* 0x0000001a045c723c */ /* 0x040fee0000001830 */
[----:B------:R-:W-:Y:S08]  /*fce0*/  MUFU.EX2 R147, R147 ;  /* 0x0000009300937308 */ /* 0x000ff00000000800 */
[----:B------:R-:W-:Y:S08]  /*fcf0*/  MUFU.EX2 R146, R146 ;  /* 0x0000009200927308 */ /* 0x000ff00000000800 */
[----:B------:R1:W-:Y:S08]  /*fd00*/  MUFU.EX2 R188, R144 ;  /* 0x0000009000bc7308 */ /* 0x0003f00000000800 */
[----:B------:R-:W2:Y:S08]  /*fd10*/  MUFU.EX2 R143, R143 ;  /* 0x0000008f008f7308 */ /* 0x000eb00000000800 */
[----:B------:R-:W-:Y:S08]  /*fd20*/  MUFU.EX2 R48, R142 ;  /* 0x0000008e00307308 */ /* 0x000ff00000000800 */
[----:B------:R-:W3:Y:S01]  /*fd30*/  MUFU.EX2 R145, R141 ;  /* 0x0000008d00917308 */ /* 0x000ee20000000800 */
[----:B------:R-:W-:Y:S01]  /*fd40*/  IMAD.MOV.U32 R88, RZ, RZ, R120 ;  /* 0x000000ffff587224 */ /* 0x000fe200078e0078 */
[----:B------:R-:W-:Y:S01]  /*fd50*/  HMMA.16816.F32 R124, R4, R16, R108 ;  /* 0x00000010047c723c */ /* 0x000fe2000000186c */
[----:B-1----:R-:W-:-:S07]  /*fd60*/  IMAD.MOV.U32 R144, RZ, RZ, R76 ;  /* 0x000000ffff907224 */ /* 0x002fce00078e004c */
[C---:B------:R-:W-:Y:S08]  /*fd70*/  HMMA.16816.F32 R120, R4.reuse, R18, R100 ;  /* 0x000000120478723c */ /* 0x040ff00000001864 */
[C---:B------:R-:W-:Y:S08]  /*fd80*/  HMMA.16816.F32 R112, R4.reuse, R12, R84 ;  /* 0x0000000c0470723c */ /* 0x040ff00000001854 */
[C---:B------:R-:W-:Y:S08]  /*fd90*/  HMMA.16816.F32 R108, R4.reuse, R14, R72 ;  /* 0x0000000e046c723c */ /* 0x040ff00000001848 */
[C---:B----4-:R-:W-:Y:S08]  /*fda0*/  HMMA.16816.F32 R104, R4.reuse, R8, R68 ;  /* 0x000000080468723c */ /* 0x050ff00000001844 */
[C---:B------:R-:W-:Y:S08]  /*fdb0*/  HMMA.16816.F32 R100, R4.reuse, R10, R64 ;  /* 0x0000000a0464723c */ /* 0x040ff00000001840 */
[----:B------:R-:W-:Y:S07]  /*fdc0*/  HMMA.16816.F32 R96, R4, R24, R60 ;  /* 0x000000180460723c */ /* 0x000fee000000183c */
[----:B------:R-:W-:Y:S01]  /*fdd0*/  FADD.FTZ R4, R78, R116 ;  /* 0x000000744e047221 */ /* 0x000fe20000010000 */
[----:B--2---:R-:W-:-:S02]  /*fde0*/  F2FP.PACK_AB R5, R143, R188 ;  /* 0x000000bc8f05723e */ /* 0x004fc400000000ff */
[----:B------:R-:W-:Y:S01]  /*fdf0*/  F2FP.PACK_AB R6, R144, R146 ;  /* 0x000000929006723e */ /* 0x000fe200000000ff */
[----:B------:R-:W-:Y:S01]  /*fe00*/  FADD.FTZ R132, R130, R4 ;  /* 0x0000000482847221 */ /* 0x000fe20000010000 */
[----:B------:R-:W-:Y:S02]  /*fe10*/  F2FP.PACK_AB R4, R147, R152 ;  /* 0x000000989304723e */ /* 0x000fe400000000ff */
[----:B---3--:R-:W-:Y:S01]  /*fe20*/  F2FP.PACK_AB R7, R145, R48 ;  /* 0x000000309107723e */ /* 0x008fe200000000ff */
[----:B------:R-:W-:Y:S02]  /*fe30*/  FADD.FTZ R2, R128, R2 ;  /* 0x0000000280027221 */ /* 0x000fe40000010000 */
[----:B------:R-:W-:-:S04]  /*fe40*/  FADD.FTZ R0, R129, R0 ;  /* 0x0000000081007221 */ /* 0x000fc80000010000 */
[C---:B------:R-:W-:Y:S01]  /*fe50*/  HMMA.16816.F32 R128, R4.reuse, R16, R56 ;  /* 0x000000100480723c */ /* 0x040fe20000001838 */
[----:B------:R-:W1:Y:S01]  /*fe60*/  MUFU.EX2 R16, R206 ;  /* 0x000000ce00107308 */ /* 0x000e620000000800 */
[----:B------:R-:W-:Y:S01]  /*fe70*/  FADD.FTZ R3, R79, R3 ;  /* 0x000000034f037221 */ /* 0x000fe20000010000 */
[----:B------:R-:W-:Y:S01]  /*fe80*/  MOV R77, R89 ;  /* 0x00000059004d7202 */ /* 0x000fe20000000f00 */
[----:B------:R-:W-:Y:S01]  /*fe90*/  IMAD.MOV.U32 R78, RZ, RZ, R90 ;  /* 0x000000ffff4e7224 */ /* 0x000fe200078e005a */
[----:B------:R-:W-:Y:S02]  /*fea0*/  MOV R76, R88 ;  /* 0x00000058004c7202 */ /* 0x000fe40000000f00 */
        /* <DEDUP_REMOVED lines=9> */
[----:B------:R-:W-:Y:S02]  /*ff40*/  MOV R72, R78 ;  /* 0x0000004e00487202 */ /* 0x000fe40000000f00 */
[----:B------:R-:W-:Y:S01]  /*ff50*/  MOV R73, R79 ;  /* 0x0000004f00497202 */ /* 0x000fe20000000f00 */
[----:B------:R-:W-:Y:S01]  /*ff60*/  IMAD.MOV.U32 R151, RZ, RZ, R119 ;  /* 0x000000ffff977224 */ /* 0x000fe200078e0077 */
[----:B------:R-:W-:Y:S01]  /*ff70*/  MOV R68, R117 ;  /* 0x0000007500447202 */ /* 0x000fe20000000f00 */
[C---:B------:R-:W-:Y:S01]  /*ff80*/  HMMA.16816.F32 R80, R4.reuse, R14, R36 ;  /* 0x0000000e0450723c */ /* 0x040fe20000001824 */
[----:B------:R-:W-:Y:S01]  /*ff90*/  MOV R69, R118 ;  /* 0x0000007600457202 */ /* 0x000fe20000000f00 */
[----:B------:R-:W2:Y:S06]  /*ffa0*/  LDSM.16.MT88.4 R12, [R213+0xa000] ;  /* 0x00a00000d50c783b */ /* 0x000eac0000004200 */
[C---:B------:R-:W-:Y:S01]  /*ffb0*/  HMMA.16816.F32 R76, R4.reuse, R24, R28 ;  /* 0x00000018044c723c */ /* 0x040fe2000000181c */
[----:B------:R1:W-:Y:S07]  /*ffc0*/  MUFU.EX2 R24, R203 ;  /* 0x000000cb00187308 */ /* 0x0003ee0000000800 */
[C---:B------:R-:W-:Y:S08]  /*ffd0*/  HMMA.16816.F32 R116, R4.reuse, R18, R52 ;  /* 0x000000120474723c */ /* 0x040ff00000001834 */
[----:B------:R-:W-:Y:S01]  /*ffe0*/  HMMA.16816.F32 R32, R4, R8, R32 ;  /* 0x000000080420723c */ /* 0x000fe20000001820 */
[----:B-1----:R-:W-:-:S02]  /*fff0*/  MOV R203, R16 ;  /* 0x0000001000cb7202 */ /* 0x002fc40000000f00 */
[----:B------:R-:W-:Y:S05]  /*10000*/  LDSM.16.MT88.4 R16, [R215+0xa000] ;  /* 0x00a00000d710783b */ /* 0x000fea0000004200 */
[C---:B------:R-:W-:Y:S01]  /*10010*/  HMMA.16816.F32 R84, R4.reuse, R10, R20 ;  /* 0x0000000a0454723c */ /* 0x040fe20000001814 */
[----:B------:R-:W1:Y:S04]  /*10020*/  LDSM.16.MT88.4 R8, [R216+0xa000] ;  /* 0x00a00000d808783b */ /* 0x000e680000004200 */
[----:B------:R-:W3:Y:S01]  /*10030*/  LDSM.16.MT88.4 R20, [R214+0xa000] ;  /* 0x00a00000d614783b */ /* 0x000ee20000004200 */
[----:B------:R-:W4:Y:S08]  /*10040*/  MUFU.EX2 R50, R139 ;  /* 0x0000008b00327308 */ /* 0x000f300000000800 */
[----:B------:R-:W1:Y:S08]  /*10050*/  MUFU.EX2 R51, R137 ;  /* 0x0000008900337308 */ /* 0x000e700000000800 */
[----:B------:R1:W1:Y:S08]  /*10060*/  MUFU.EX2 R49, R140 ;  /* 0x0000008c00317308 */ /* 0x0002700000000800 */
[----:B------:R-:W1:Y:S08]  /*10070*/  MUFU.EX2 R141, R138 ;  /* 0x0000008a008d7308 */ /* 0x000e700000000800 */
[----:B------:R-:W2:Y:S08]  /*10080*/  MUFU.EX2 R136, R136 ;  /* 0x0000008800887308 */ /* 0x000eb00000000800 */
[----:B------:R-:W2:Y:S01]  /*10090*/  MUFU.EX2 R202, R202 ;  /* 0x000000ca00ca7308 */ /* 0x000ea20000000800 */
[----:B----4-:R-:W-:Y:S01]  /*100a0*/  IMAD.MOV.U32 R25, RZ, RZ, R50 ;  /* 0x000000ffff197224 */ /* 0x010fe200078e0032 */
[----:B-1----:R-:W-:Y:S01]  /*100b0*/  MOV R140, R51 ;  /* 0x00000033008c7202 */ /* 0x002fe20000000f00 */
        /* <DEDUP_REMOVED lines=14> */
[----:B------:R-:W-:Y:S01]  /*101a0*/  MUFU.EX2 R237, R166 ;  /* 0x000000a600ed7308 */ /* 0x000fe20000000800 */
[----:B------:R-:W-:-:S02]  /*101b0*/  MOV R148, R236 ;  /* 0x000000ec00947202 */ /* 0x000fc40000000f00 */
[----:B------:R-:W-:Y:S02]  /*101c0*/  MOV R149, R211 ;  /* 0x000000d300957202 */ /* 0x000fe40000000f00 */
[----:B------:R-:W-:Y:S02]  /*101d0*/  F2FP.PACK_AB R4, R140, R141 ;  /* 0x0000008d8c04723e */ /* 0x000fe400000000ff */
[----:B--2---:R-:W-:Y:S01]  /*101e0*/  F2FP.PACK_AB R5, R203, R136 ;  /* 0x00000088cb05723e */ /* 0x004fe200000000ff */
[----:B------:R-:W-:Y:S01]  /*101f0*/  MUFU.EX2 R234, R167 ;  /* 0x000000a700ea7308 */ /* 0x000fe20000000800 */
[----:B------:R-:W-:Y:S02]  /*10200*/  F2FP.PACK_AB R6, R28, R25 ;  /* 0x000000191c06723e */ /* 0x000fe400000000ff */
[----:B------:R-:W-:-:S05]  /*10210*/  F2FP.PACK_AB R7, R202, R24 ;  /* 0x00000018ca07723e */ /* 0x000fca00000000ff */
[----:B------:R-:W-:Y:S01]  /*10220*/  MUFU.EX2 R239, R165 ;  /* 0x000000a500ef7308 */ /* 0x000fe20000000800 */
[----:B------:R-:W-:-:S07]  /*10230*/  MOV R27, R72 ;  /* 0x00000048001b7202 */ /* 0x000fce0000000f00 */
[----:B------:R-:W-:Y:S01]  /*10240*/  MUFU.EX2 R241, R164 ;  /* 0x000000a400f17308 */ /* 0x000fe20000000800 */
[----:B------:R-:W-:-:S07]  /*10250*/  IMAD.MOV.U32 R26, RZ, RZ, R73 ;  /* 0x000000ffff1a7224 */ /* 0x000fce00078e0049 */
[----:B------:R-:W-:Y:S01]  /*10260*/  MUFU.EX2 R211, R163 ;  /* 0x000000a300d37308 */ /* 0x000fe20000000800 */
[----:B------:R-:W-:-:S07]  /*10270*/  MOV R37, R74 ;  /* 0x0000004a00257202 */ /* 0x000fce0000000f00 */
[----:B------:R-:W1:Y:S01]  /*10280*/  MUFU.EX2 R233, R162 ;  /* 0x000000a200e97308 */ /* 0x000e620000000800 */
[----:B------:R-:W-:-:S07]  /*10290*/  MOV R38, R75 ;  /* 0x0000004b00267202 */ /* 0x000fce0000000f00 */
[----:B------:R-:W-:Y:S08]  /*102a0*/  MUFU.EX2 R236, R161 ;  /* 0x000000a100ec7308 */ /* 0x000ff00000000800 */
[----:B------:R-:W2:Y:S01]  /*102b0*/  MUFU.EX2 R238, R160 ;  /* 0x000000a000ee7308 */ /* 0x000ea20000000800 */
[----:B------:R-:W-:Y:S01]  /*102c0*/  FADD.FTZ R3, R199, R3 ;  /* 0x00000003c7037221 */ /* 0x000fe20000010000 */
[----:B------:R-:W-:Y:S01]  /*102d0*/  HMMA.16816.F32 R72, R4, R12, R124 ;  /* 0x0000000c0448723c */ /* 0x000fe2000000187c */
[----:B------:R-:W-:Y:S01]  /*102e0*/  IMAD.MOV.U32 R139, RZ, RZ, R146 ;  /* 0x000000ffff8b7224 */ /* 0x000fe200078e0092 */
[----:B------:R-:W-:Y:S01]  /*102f0*/  MOV R137, R48 ;  /* 0x0000003000897202 */ /* 0x000fe20000000f00 */
[----:B------:R-:W-:Y:S01]  /*10300*/  IMAD.MOV.U32 R199, RZ, RZ, R66 ;  /* 0x000000ffffc77224 */ /* 0x000fe200078e0042 */
[----:B------:R-:W-:-:S02]  /*10310*/  MOV R138, R65 ;  /* 0x00000041008a7202 */ /* 0x000fc40000000f00 */
[----:B------:R-:W-:Y:S01]  /*10320*/  MOV R146, R67 ;  /* 0x0000004300927202 */ /* 0x000fe20000000f00 */
[----:B------:R-:W-:Y:S01]  /*10330*/  IMAD.MOV.U32 R127, RZ, RZ, R68 ;  /* 0x000000ffff7f7224 */ /* 0x000fe200078e0044 */
[----:B------:R-:W-:Y:S01]  /*10340*/  MOV R36, R69 ;  /* 0x0000004500247202 */ /* 0x000fe20000000f00 */
[----:B------:R-:W-:Y:S01]  /*10350*/  IMAD.MOV.U32 R126, RZ, RZ, R71 ;  /* 0x000000ffff7e7224 */ /* 0x000fe200078e0047 */
[----:B------:R-:W-:Y:S01]  /*10360*/  MOV R125, R70 ;  /* 0x00000046007d7202 */ /* 0x000fe20000000f00 */
        /* <DEDUP_REMOVED lines=14> */
[----:B------:R1:W-:Y:S01]  /*10450*/  MUFU.EX2 R240, R154 ;  /* 0x0000009a00f07308 */ /* 0x0003e20000000800 */
[----:B------:R-:W-:Y:S01]  /*10460*/  FADD.FTZ R2, R126, R2 ;  /* 0x000000027e027221 */ /* 0x000fe20000010000 */
[----:B------:R-:W-:Y:S01]  /*10470*/  MOV R126, R27 ;  /* 0x0000001b007e7202 */ /* 0x000fe20000000f00 */
[----:B------:R-:W-:Y:S02]  /*10480*/  FADD.FTZ R3, R127, R3 ;  /* 0x000000037f037221 */ /* 0x000fe40000010000 */
[----:B------:R-:W-:Y:S01]  /*10490*/  HMMA.16816.F32 R92, R4, R12, R128 ;  /* 0x0000000c045c723c */ /* 0x000fe20000001880 */
[----:B------:R-:W-:Y:S01]  /*104a0*/  MOV R127, R26 ;  /* 0x0000001a007f7202 */ /* 0x000fe20000000f00 */
[----:B------:R-:W-:Y:S01]  /*104b0*/  IMAD.MOV.U32 R162, RZ, RZ, R28 ;  /* 0x000000ffffa27224 */ /* 0x000fe200078e001c */
[----:B------:R-:W-:-:S02]  /*104c0*/  MOV R124, R25 ;  /* 0x00000019007c7202 */ /* 0x000fc40000000f00 */
[----:B------:R-:W-:Y:S02]  /*104d0*/  MOV R163, R24 ;  /* 0x0000001800a37202 */ /* 0x000fe40000000f00 */
[----:B------:R-:W-:Y:S01]  /*104e0*/  MOV R160, R29 ;  /* 0x0000001d00a07202 */ /* 0x000fe20000000f00 */
[----:B------:R-:W-:Y:S01]  /*104f0*/  HMMA.16816.F32 R12, R4, R14, R116 ;  /* 0x0000000e040c723c */ /* 0x000fe20000001874 */
[----:B------:R-:W-:Y:S01]  /*10500*/  MOV R164, R31 ;  /* 0x0000001f00a47202 */ /* 0x000fe20000000f00 */
[----:B------:R-:W-:Y:S01]  /*10510*/  LDSM.16.MT88.4 R24, [R216+0xa800] ;  /* 0x00a80000d818783b */ /* 0x000fe20000004200 */
[----:B-1----:R-:W-:-:S03]  /*10520*/  IMAD.MOV.U32 R154, RZ, RZ, R30 ;  /* 0x000000ffff9a7224 */ /* 0x002fc600078e001e */
[----:B------:R-:W-:Y:S02]  /*10530*/  LDSM.16.MT88.4 R28, [R215+0xa800] ;  /* 0x00a80000d71c783b */ /* 0x000fe40000004200 */
[C---:B------:R-:W-:Y:S08]  /*10540*/  HMMA.16816.F32 R108, R4.reuse, R8, R88 ;  /* 0x00000008046c723c */ /* 0x040ff00000001858 */
[C---:B------:R-:W-:Y:S01]  /*10550*/  HMMA.16816.F32 R120, R4.reuse, R10, R80 ;  /* 0x0000000a0478723c */ /* 0x040fe20000001850 */
[----:B------:R-:W1:Y:S07]  /*10560*/  LDSM.16.MT88.4 R8, [R213+0xa800] ;  /* 0x00a80000d508783b */ /* 0x000e6e0000004200 */
[----:B------:R-:W-:Y:S01]  /*10570*/  HMMA.16816.F32 R116, R4, R20, R32 ;  /* 0x000000140474723c */ /* 0x000fe20000001820 */
[----:B------:R-:W2:Y:S01]  /*10580*/  LDSM.16.MT88.4 R32, [R214+0xa800] ;  /* 0x00a80000d620783b */ /* 0x000ea20000004200 */
[----:B------:R-:W-:-:S02]  /*10590*/  MOV R167, R182 ;  /* 0x000000b600a77202 */ /* 0x000fc40000000f00 */
[----:B------:R-:W-:Y:S01]  /*105a0*/  MOV R182, R183 ;  /* 0x000000b700b67202 */ /* 0x000fe20000000f00 */
[----:B------:R-:W-:Y:S01]  /*105b0*/  IMAD.MOV.U32 R183, RZ, RZ, R147 ;  /* 0x000000ffffb77224 */ /* 0x000fe200078e0093 */
        /* <DEDUP_REMOVED lines=8> */
[----:B------:R3:W4:Y:S01]  /*10640*/  MUFU.EX2 R235, R155 ;  /* 0x0000009b00eb7308 */ /* 0x0007220000000800 */
[----:B------:R-:W-:Y:S01]  /*10650*/  MOV R165, R206 ;  /* 0x000000ce00a57202 */ /* 0x000fe20000000f00 */
[----:B------:R-:W-:Y:S01]  /*10660*/  IMAD.MOV.U32 R250, RZ, RZ, R210 ;  /* 0x000000fffffa7224 */ /* 0x000fe200078e00d2 */
[----:B------:R-:W-:Y:S01]  /*10670*/  MOV R151, R207 ;  /* 0x000000cf00977202 */ /* 0x000fe20000000f00 */
[----:B------:R-:W-:-:S04]  /*10680*/  FADD.FTZ R0, R204, R0 ;  /* 0x00000000cc007221 */ /* 0x000fc80000010000 */
[----:B------:R-:W-:Y:S01]  /*10690*/  MUFU.EX2 R210, R159 ;  /* 0x0000009f00d27308 */ /* 0x000fe20000000800 */
[----:B---3--:R-:W-:-:S07]  /*106a0*/  MOV R155, R232 ;  /* 0x000000e8009b7202 */ /* 0x008fce0000000f00 */
[----:B------:R-:W-:Y:S08]  /*106b0*/  MUFU.EX2 R207, R201 ;  /* 0x000000c900cf7308 */ /* 0x000ff00000000800 */
[----:B------:R-:W-:Y:S08]  /*106c0*/  MUFU.EX2 R232, R157 ;  /* 0x0000009d00e87308 */ /* 0x000ff00000000800 */
[----:B------:R-:W3:Y:S08]  /*106d0*/  MUFU.EX2 R206, R153 ;  /* 0x0000009900ce7308 */ /* 0x000ef00000000800 */
[----:B------:R-:W-:Y:S08]  /*106e0*/  MUFU.EX2 R205, R156 ;  /* 0x0000009c00cd7308 */ /* 0x000ff00000000800 */
[----:B------:R-:W1:Y:S01]  /*106f0*/  MUFU.EX2 R204, R158 ;  /* 0x0000009e00cc7308 */ /* 0x000e620000000800 */
[----:B------:R-:W-:Y:S01]  /*10700*/  IMAD.MOV.U32 R125, RZ, RZ, R203 ;  /* 0x000000ffff7d7224 */ /* 0x000fe200078e00cb */
[----:B------:R-:W-:Y:S01]  /*10710*/  MOV R161, R202 ;  /* 0x000000ca00a17202 */ /* 0x000fe20000000f00 */
[C---:B------:R-:W-:Y:S01]  /*10720*/  HMMA.16816.F32 R112, R4.reuse, R22, R84 ;  /* 0x000000160470723c */ /* 0x040fe20000001854 */
[----:B------:R-:W2:Y:S04]  /*10730*/  LDSM.16.MT88.4 R20, [R213+0xb000] ;  /* 0x00b00000d514783b */ /* 0x000ea80000004200 */
[----:B------:R-:W-:Y:S03]  /*10740*/  MUFU.EX2 R203, R178 ;  /* 0x000000b200cb7308 */ /* 0x000fe60000000800 */
[C---:B------:R-:W-:Y:S05]  /*10750*/  HMMA.16816.F32 R104, R4.reuse, R16, R76 ;  /* 0x000000100468723c */ /* 0x040fea000000184c */
[----:B------:R-:W-:Y:S03]  /*10760*/  MUFU.EX2 R202, R179 ;  /* 0x000000b300ca7308 */ /* 0x000fe60000000800 */
[----:B------:R-:W-:Y:S01]  /*10770*/  HMMA.16816.F32 R96, R4, R18, R44 ;  /* 0x000000120460723c */ /* 0x000fe2000000182c */
[----:B------:R-:W2:Y:S04]  /*10780*/  LDSM.16.MT88.4 R16, [R216+0xb000] ;  /* 0x00b00000d810783b */ /* 0x000ea80000004200 */
[----:B------:R-:W-:Y:S02]  /*10790*/  MUFU.EX2 R201, R180 ;  /* 0x000000b400c97308 */ /* 0x000fe40000000800 */
[----:B----4-:R-:W-:-:S02]  /*107a0*/  F2FP.PACK_AB R4, R235, R240 ;  /* 0x000000f0eb04723e */ /* 0x010fc400000000ff */
[----:B---3--:R-:W-:Y:S02]  /*107b0*/  F2FP.PACK_AB R5, R206, R207 ;  /* 0x000000cfce05723e */ /* 0x008fe400000000ff */
[----:B------:R-:W-:Y:S02]  /*107c0*/  F2FP.PACK_AB R6, R210, R232 ;  /* 0x000000e8d206723e */ /* 0x000fe400000000ff */
        /* <DEDUP_REMOVED lines=19> */
[----:B---3--:R-:W-:-:S07]  /*10900*/  F2FP.PACK_AB R7, R248, R249 ;  /* 0x000000f9f807723e */ /* 0x008fce00000000ff */
[C---:B------:R-:W-:Y:S08]  /*10910*/  HMMA.16816.F32 R60, R4.reuse, R8, R92 ;  /* 0x00000008043c723c */ /* 0x040ff0000000185c */
[----:B------:R-:W-:Y:S01]  /*10920*/  HMMA.16816.F32 R56, R4, R10, R12 ;  /* 0x0000000a0438723c */ /* 0x000fe2000000180c */
[----:B------:R-:W1:Y:S04]  /*10930*/  LDSM.16.MT88.4 R12, [R214+0xb000] ;  /* 0x00b00000d60c783b */ /* 0x000e680000004200 */
[----:B------:R-:W2:Y:S01]  /*10940*/  LDSM.16.MT88.4 R8, [R215+0xb000] ;  /* 0x00b00000d708783b */ /* 0x000ea20000004200 */
[----:B------:R-:W-:Y:S01]  /*10950*/  MOV R157, R250 ;  /* 0x000000fa009d7202 */ /* 0x000fe20000000f00 */
[----:B------:R-:W-:Y:S01]  /*10960*/  IMAD.MOV.U32 R155, RZ, RZ, R160 ;  /* 0x000000ffff9b7224 */ /* 0x000fe200078e00a0 */
[----:B------:R-:W-:-:S02]  /*10970*/  MOV R250, R161 ;  /* 0x000000a100fa7202 */ /* 0x000fc40000000f00 */
[----:B------:R-:W-:Y:S01]  /*10980*/  MOV R160, R162 ;  /* 0x000000a200a07202 */ /* 0x000fe20000000f00 */
[----:B------:R-:W-:Y:S01]  /*10990*/  IMAD.MOV.U32 R162, RZ, RZ, R124 ;  /* 0x000000ffffa27224 */ /* 0x000fe200078e007c */
[----:B------:R-:W-:Y:S02]  /*109a0*/  MOV R161, R163 ;  /* 0x000000a300a17202 */ /* 0x000fe40000000f00 */
[----:B------:R-:W-:Y:S02]  /*109b0*/  MOV R163, R125 ;  /* 0x0000007d00a37202 */ /* 0x000fe40000000f00 */
[----:B------:R-:W-:Y:S01]  /*109c0*/  MOV R124, R126 ;  /* 0x0000007e007c7202 */ /* 0x000fe20000000f00 */
[----:B------:R-:W-:Y:S01]  /*109d0*/  IMAD.MOV.U32 R126, RZ, RZ, R37 ;  /* 0x000000ffff7e7224 */ /* 0x000fe200078e0025 */
[----:B------:R-:W-:Y:S01]  /*109e0*/  MOV R125, R127 ;  /* 0x0000007f007d7202 */ /* 0x000fe20000000f00 */
[----:B------:R-:W-:Y:S01]  /*109f0*/  FADD.FTZ R3, R157, R3 ;  /* 0x000000039d037221 */ /* 0x000fe20000010000 */
[----:B------:R-:W-:Y:S01]  /*10a00*/  MOV R157, R124 ;  /* 0x0000007c009d7202 */ /* 0x000fe20000000f00 */
[----:B------:R-:W-:Y:S01]  /*10a10*/  HMMA.16816.F32 R48, R4, R24, R108 ;  /* 0x000000180430723c */ /* 0x000fe2000000186c */
[----:B------:R-:W-:Y:S01]  /*10a20*/  MOV R153, R126 ;  /* 0x0000007e00997202 */ /* 0x000fe20000000f00 */
[----:B------:R-:W-:Y:S01]  /*10a30*/  IMAD.MOV.U32 R159, RZ, RZ, R125 ;  /* 0x000000ffff9f7224 */ /* 0x000fe200078e007d */
[----:B------:R-:W-:Y:S01]  /*10a40*/  MUFU.EX2 R129, R170 ;  /* 0x000000aa00817308 */ /* 0x000fe20000000800 */
[----:B------:R-:W-:-:S07]  /*10a50*/  MOV R37, R38 ;  /* 0x0000002600257202 */ /* 0x000fce0000000f00 */
[----:B------:R-:W3:Y:S01]  /*10a60*/  MUFU.EX2 R128, R171 ;  /* 0x000000ab00807308 */ /* 0x000ee20000000800 */
[----:B------:R-:W-:-:S07]  /*10a70*/  MOV R38, R220 ;  /* 0x000000dc00267202 */ /* 0x000fce0000000f00 */
[----:B------:R-:W-:Y:S08]  /*10a80*/  MUFU.EX2 R127, R172 ;  /* 0x000000ac007f7308 */ /* 0x000ff00000000800 */
[----:B------:R-:W-:Y:S08]  /*10a90*/  MUFU.EX2 R126, R174 ;  /* 0x000000ae007e7308 */ /* 0x000ff00000000800 */
[----:B------:R-:W-:Y:S08]  /*10aa0*/  MUFU.EX2 R125, R168 ;  /* 0x000000a8007d7308 */ /* 0x000ff00000000800 */
[----:B------:R-:W4:Y:S08]  /*10ab0*/  MUFU.EX2 R124, R169 ;  /* 0x000000a9007c7308 */ /* 0x000f300000000800 */
[----:B------:R-:W-:Y:S08]  /*10ac0*/  MUFU.EX2 R109, R173 ;  /* 0x000000ad006d7308 */ /* 0x000ff00000000800 */
[----:B------:R-:W1:Y:S01]  /*10ad0*/  MUFU.EX2 R108, R175 ;  /* 0x000000af006c7308 */ /* 0x000e620000000800 */
[----:B------:R-:W-:Y:S01]  /*10ae0*/  MOV R156, R37 ;  /* 0x00000025009c7202 */ /* 0x000fe20000000f00 */
[----:B------:R-:W-:Y:S01]  /*10af0*/  IMAD.MOV.U32 R178, RZ, RZ, R39 ;  /* 0x000000ffffb27224 */ /* 0x000fe200078e0027 */
[----:B------:R-:W-:Y:S01]  /*10b00*/  MOV R158, R38 ;  /* 0x00000026009e7202 */ /* 0x000fe20000000f00 */
[C---:B------:R-:W-:Y:S04]  /*10b10*/  HMMA.16816.F32 R64, R4.reuse, R28, R104 ;  /* 0x0000001c0440723c */ /* 0x040fe80000001868 */
[----:B------:R-:W-:Y:S04]  /*10b20*/  MUFU.EX2 R95, R197 ;  /* 0x000000c5005f7308 */ /* 0x000fe80000000800 */
[----:B------:R-:W-:Y:S04]  /*10b30*/  HMMA.16816.F32 R44, R4, R26, R120 ;  /* 0x0000001a042c723c */ /* 0x000fe80000001878 */
[----:B------:R-:W-:Y:S01]  /*10b40*/  MUFU.EX2 R94, R198 ;  /* 0x000000c6005e7308 */ /* 0x000fe20000000800 */
[----:B------:R-:W-:-:S07]  /*10b50*/  MOV R179, R217 ;  /* 0x000000d900b37202 */ /* 0x000fce0000000f00 */
[----:B------:R-:W-:Y:S01]  /*10b60*/  MUFU.EX2 R93, R247 ;  /* 0x000000f7005d7308 */ /* 0x000fe20000000800 */
[C---:B------:R-:W-:Y:S07]  /*10b70*/  HMMA.16816.F32 R36, R4.reuse, R32, R116 ;  /* 0x000000200424723c */ /* 0x040fee0000001874 */
[----:B------:R-:W1:Y:S01]  /*10b80*/  MUFU.EX2 R92, R246 ;  /* 0x000000f6005c7308 */ /* 0x000e620000000800 */
[C---:B------:R-:W-:Y:S07]  /*10b90*/  HMMA.16816.F32 R32, R4.reuse, R34, R112 ;  /* 0x000000220420723c */ /* 0x040fee0000001870 */
[----:B------:R-:W-:Y:S01]  /*10ba0*/  MUFU.EX2 R43, R245 ;  /* 0x000000f5002b7308 */ /* 0x000fe20000000800 */
[----:B------:R-:W-:Y:S07]  /*10bb0*/  HMMA.16816.F32 R28, R4, R30, R96 ;  /* 0x0000001e041c723c */ /* 0x000fee0000001860 */
[----:B------:R-:W-:Y:S01]  /*10bc0*/  MUFU.EX2 R42, R244 ;  /* 0x000000f4002a7308 */ /* 0x000fe20000000800 */
[----:B---3--:R-:W-:Y:S01]  /*10bd0*/  F2FP.PACK_AB R4, R128, R129 ;  /* 0x000000818004723e */ /* 0x008fe200000000ff */
[----:B------:R-:W-:Y:S01]  /*10be0*/  FADD.FTZ R0, R218, R0 ;  /* 0x00000000da007221 */ /* 0x000fe20000010000 */
[----:B----4-:R-:W-:Y:S01]  /*10bf0*/  F2FP.PACK_AB R5, R124, R125 ;  /* 0x0000007d7c05723e */ /* 0x010fe200000000ff */
[----:B------:R-:W-:Y:S01]  /*10c00*/  FADD.FTZ R2, R219, R2 ;  /* 0x00000002db027221 */ /* 0x000fe20000010000 */
[----:B------:R-:W-:Y:S01]  /*10c10*/  F2FP.PACK_AB R6, R126, R127 ;  /* 0x0000007f7e06723e */ /* 0x000fe200000000ff */
[----:B------:R-:W-:Y:S01]  /*10c20*/  FADD.FTZ R3, R184, R3 ;  /* 0x00000003b8037221 */ /* 0x000fe20000010000 */
[----:B------:R-:W-:Y:S01]  /*10c30*/  MOV R170, R182 ;  /* 0x000000b600aa7202 */ /* 0x000fe20000000f00 */
[----:B------:R-:W-:Y:S01]  /*10c40*/  MUFU.EX2 R97, R195 ;  /* 0x000000c300617308 */ /* 0x000fe20000000800 */
[----:B-1----:R-:W-:-:S02]  /*10c50*/  F2FP.PACK_AB R7, R108, R109 ;  /* 0x0000006d6c07723e */ /* 0x002fc400000000ff */
[----:B------:R-:W-:Y:S01]  /*10c60*/  MOV R176, R148 ;  /* 0x0000009400b07202 */ /* 0x000fe20000000f00 */
[----:B------:R-:W-:Y:S01]  /*10c70*/  IMAD.MOV.U32 R177, RZ, RZ, R183 ;  /* 0x000000ffffb17224 */ /* 0x000fe200078e00b7 */
[----:B------:R1:W5:Y:S03]  /*10c80*/  LDL.LU R220, [R1+0xe0] ;  /* 0x0000e00001dc7983 */ /* 0x0003660000300800 */
[----:B------:R-:W3:Y:S01]  /*10c90*/  MUFU.EX2 R96, R196 ;  /* 0x000000c400607308 */ /* 0x000ee20000000800 */
[----:B------:R-:W-:Y:S01]  /*10ca0*/  HMMA.16816.F32 R100, R4, R20, R100 ;  /* 0x000000140464723c */ /* 0x000fe20000001864 */
[----:B------:R-:W-:Y:S01]  /*10cb0*/  FADD.FTZ R0, R208, R0 ;  /* 0x00000000d0007221 */ /* 0x000fe20000010000 */
[----:B------:R-:W-:Y:S01]  /*10cc0*/  LDSM.16.MT88.4 R180, [R214+0xb800] ;  /* 0x00b80000d6b4783b */ /* 0x000fe20000004200 */
[----:B------:R-:W-:-:S05]  /*10cd0*/  FADD.FTZ R2, R209, R2 ;  /* 0x00000002d1027221 */ /* 0x000fca0000010000 */
[C---:B------:R-:W-:Y:S01]  /*10ce0*/  HMMA.16816.F32 R88, R4.reuse, R22, R88 ;  /* 0x000000160458723c */ /* 0x040fe20000001858 */
[----:B------:R-:W-:Y:S01]  /*10cf0*/  FADD.FTZ R3, R212, R3 ;  /* 0x00000003d4037221 */ /* 0x000fe20000010000 */
[----:B------:R-:W-:Y:S06]  /*10d00*/  MUFU.EX2 R41, R189 ;  /* 0x000000bd00297308 */ /* 0x000fec0000000800 */
[C---:B------:R-:W-:Y:S01]  /*10d10*/  HMMA.16816.F32 R84, R4.reuse, R16, R84 ;  /* 0x000000100454723c */ /* 0x040fe20000001854 */
[----:B------:R-:W-:Y:S01]  /*10d20*/  FADD.FTZ R0, R158, R0 ;  /* 0x000000009e007221 */ /* 0x000fe20000010000 */
[----:B------:R-:W-:Y:S06]  /*10d30*/  MUFU.EX2 R25, R185 ;  /* 0x000000b900197308 */ /* 0x000fec0000000800 */
[C---:B------:R-:W-:Y:S01]  /*10d40*/  HMMA.16816.F32 R80, R4.reuse, R18, R80 ;  /* 0x000000120450723c */ /* 0x040fe20000001850 */
[----:B------:R-:W-:Y:S01]  /*10d50*/  FADD.FTZ R2, R178, R2 ;  /* 0x00000002b2027221 */ /* 0x000fe20000010000 */
[----:B------:R-:W-:Y:S06]  /*10d60*/  MUFU.EX2 R27, R192 ;  /* 0x000000c0001b7308 */ /* 0x000fec0000000800 */
[C---:B------:R-:W-:Y:S08]  /*10d70*/  HMMA.16816.F32 R76, R4.reuse, R12, R76 ;  /* 0x0000000c044c723c */ /* 0x040ff0000000184c */
[C---:B------:R-:W-:Y:S08]  /*10d80*/  HMMA.16816.F32 R72, R4.reuse, R14, R72 ;  /* 0x0000000e0448723c */ /* 0x040ff00000001848 */
[C---:B--2---:R-:W-:Y:S08]  /*10d90*/  HMMA.16816.F32 R68, R4.reuse, R8, R68 ;  /* 0x000000080444723c */ /* 0x044ff00000001844 */
[----:B------:R-:W-:Y:S01]  /*10da0*/  HMMA.16816.F32 R52, R4, R10, R52 ;  /* 0x0000000a0434723c */ /* 0x000fe20000001834 */
[----:B------:R-:W-:Y:S01]  /*10db0*/  IMAD.MOV.U32 R119, RZ, RZ, R152 ;  /* 0x000000ffff777224 */ /* 0x000fe200078e0098 */
[----:B------:R-:W-:Y:S01]  /*10dc0*/  MUFU.EX2 R26, R193 ;  /* 0x000000c1001a7308 */ /* 0x000fe20000000800 */
[----:B------:R1:W5:Y:S04]  /*10dd0*/  LDL.LU R219, [R1+0xdc] ;  /* 0x0000dc0001db7983 */ /* 0x0003680000300800 */
[----:B------:R-:W-:Y:S01]  /*10de0*/  FADD.FTZ R4, R179, R40 ;  /* 0x00000028b3047221 */ /* 0x000fe20000010000 */
[----:B------:R-:W-:Y:S01]  /*10df0*/  F2FP.PACK_AB R5, R92, R93 ;  /* 0x0000005d5c05723e */ /* 0x000fe200000000ff */
[----:B------:R-:W-:Y:S01]  /*10e00*/  FADD.FTZ R3, R153, R3 ;  /* 0x0000000399037221 */ /* 0x000fe20000010000 */
[----:B------:R-:W-:Y:S01]  /*10e10*/  F2FP.PACK_AB R6, R94, R95 ;  /* 0x0000005f5e06723e */ /* 0x000fe200000000ff */
[----:B------:R-:W-:Y:S01]  /*10e20*/  FADD.FTZ R24, R156, R4 ;  /* 0x000000049c187221 */ /* 0x000fe20000010000 */
[----:B---3--:R-:W-:-:S02]  /*10e30*/  F2FP.PACK_AB R4, R96, R97 ;  /* 0x000000616004723e */ /* 0x008fc400000000ff */
[----:B------:R-:W-:Y:S01]  /*10e40*/  F2FP.PACK_AB R7, R42, R43 ;  /* 0x0000002b2a07723e */ /* 0x000fe200000000ff */
[----:B------:R-:W-:Y:S01]  /*10e50*/  FADD.FTZ R0, R157, R0 ;  /* 0x000000009d007221 */ /* 0x000fe20000010000 */
[----:B------:R-:W-:Y:S01]  /*10e60*/  MOV R157, R154 ;  /* 0x0000009a009d7202 */ /* 0x000fe20000000f00 */
[----:B------:R-:W-:Y:S01]  /*10e70*/  FADD.FTZ R2, R159, R2 ;  /* 0x000000029f027221 */ /* 0x000fe20000010000 */
[----:B------:R-:W-:Y:S01]  /*10e80*/  MOV R159, R164 ;  /* 0x000000a4009f7202 */ /* 0x000fe20000000f00 */
[----:B------:R-:W-:Y:S01]  /*10e90*/  IMAD.MOV.U32 R153, RZ, RZ, R165 ;  /* 0x000000ffff997224 */ /* 0x000fe200078e00a5 */
[----:B------:R-:W-:Y:S01]  /*10ea0*/  MOV R156, R166 ;  /* 0x000000a6009c7202 */ /* 0x000fe20000000f00 */
[C---:B------:R-:W-:Y:S01]  /*10eb0*/  HMMA.16816.F32 R60, R4.reuse, R20, R60 ;  /* 0x00000014043c723c */ /* 0x040fe2000000183c */
[----:B------:R-:W-:Y:S01]  /*10ec0*/  MOV R158, R167 ;  /* 0x000000a7009e7202 */ /* 0x000fe20000000f00 */
[----:B------:R-:W-:Y:S01]  /*10ed0*/  IMAD.MOV.U32 R178, RZ, RZ, R151 ;  /* 0x000000ffffb27224 */ /* 0x000fe200078e0097 */
[----:B------:R-:W-:Y:S01]  /*10ee0*/  MOV R179, R150 ;  /* 0x0000009600b37202 */ /* 0x000fe20000000f00 */
[----:B------:R-:W-:Y:S01]  /*10ef0*/  FADD.FTZ R2, R176, R2 ;  /* 0x00000002b0027221 */ /* 0x000fe20000010000 */
[----:B------:R-:W-:Y:S01]  /*10f00*/  MOV R186, R156 ;  /* 0x0000009c00ba7202 */ /* 0x000fe20000000f00 */
[----:B------:R1:W5:Y:S02]  /*10f10*/  LDL.LU R218, [R1+0xd8] ;  /* 0x0000d80001da7983 */ /* 0x0003640000300800 */
[----:B------:R-:W-:Y:S01]  /*10f20*/  HMMA.16816.F32 R56, R4, R22, R56 ;  /* 0x000000160438723c */ /* 0x000fe20000001838 */
[----:B------:R-:W-:Y:S01]  /*10f30*/  MOV R172, R153 ;  /* 0x0000009900ac7202 */ /* 0x000fe20000000f00 */
[----:B------:R-:W-:Y:S01]  /*10f40*/  IMAD.MOV.U32 R171, RZ, RZ, R159 ;  /* 0x000000ffffab7224 */ /* 0x000fe200078e009f */
[----:B------:R-:W-:-:S05]  /*10f50*/  MOV R184, R158 ;  /* 0x0000009e00b87202 */ /* 0x000fca0000000f00 */
[----:B------:R-:W-:Y:S01]  /*10f60*/  HMMA.16816.F32 R48, R4, R16, R48 ;  /* 0x000000100430723c */ /* 0x000fe20000001830 */
[----:B------:R-:W-:Y:S01]  /*10f70*/  FADD.FTZ R0, R179, R0 ;  /* 0x00000000b3007221 */ /* 0x000fe20000010000 */
[----:B------:R2:W3:Y:S01]  /*10f80*/  MUFU.EX2 R20, R178 ;  /* 0x000000b200147308 */ /* 0x0004e20000000800 */
[----:B------:R-:W-:-:S05]  /*10f90*/  MOV R176, R160 ;  /* 0x000000a000b07202 */ /* 0x000fca0000000f00 */
[----:B------:R-:W-:Y:S01]  /*10fa0*/  HMMA.16816.F32 R44, R4, R18, R44 ;  /* 0x00000012042c723c */ /* 0x000fe2000000182c */
[----:B------:R-:W-:Y:S01]  /*10fb0*/  MOV R158, R163 ;  /* 0x000000a3009e7202 */ /* 0x000fe20000000f00 */
[----:B------:R-:W-:-:S06]  /*10fc0*/  IMAD.MOV.U32 R179, RZ, RZ, R161 ;  /* 0x000000ffffb37224 */ /* 0x000fcc00078e00a1 */
[----:B------:R-:W-:Y:S01]  /*10fd0*/  HMMA.16816.F32 R36, R4, R12, R36 ;  /* 0x0000000c0424723c */ /* 0x000fe20000001824 */
[----:B------:R-:W-:Y:S01]  /*10fe0*/  MOV R156, R140 ;  /* 0x0000008c009c7202 */ /* 0x000fe20000000f00 */
[----:B------:R-:W-:-:S06]  /*10ff0*/  IMAD.MOV.U32 R159, RZ, RZ, R136 ;  /* 0x000000ffff9f7224 */ /* 0x000fcc00078e0088 */
[----:B------:R-:W-:Y:S01]  /*11000*/  HMMA.16816.F32 R32, R4, R14, R32 ;  /* 0x0000000e0420723c */ /* 0x000fe20000001820 */
[----:B--2---:R-:W-:-:S07]  /*11010*/  MOV R178, R162 ;  /* 0x000000a200b27202 */ /* 0x004fce0000000f00 */
[----:B------:R-:W-:Y:S01]  /*11020*/  HMMA.16816.F32 R64, R4, R8, R64 ;  /* 0x000000080440723c */ /* 0x000fe20000001840 */
[----:B------:R-:W-:-:S07]  /*11030*/  MOV R160, R137 ;  /* 0x0000008900a07202 */ /* 0x000fce0000000f00 */
[----:B------:R-:W-:Y:S01]  /*11040*/  HMMA.16816.F32 R28, R4, R10, R28 ;  /* 0x0000000a041c723c */ /* 0x000fe2000000181c */
[----:B------:R-:W-:Y:S01]  /*11050*/  FADD.FTZ R3, R177, R3 ;  /* 0x00000003b1037221 */ /* 0x000fe20000010000 */
[----:B------:R-:W-:Y:S01]  /*11060*/  MOV R161, R138 ;  /* 0x0000008a00a17202 */ /* 0x000fe20000000f00 */
[----:B------:R-:W-:Y:S01]  /*11070*/  MUFU.EX2 R40, R190 ;  /* 0x000000be00287308 */ /* 0x000fe20000000800 */
[----:B------:R-:W-:Y:S01]  /*11080*/  MOV R163, R144 ;  /* 0x0000009000a37202 */ /* 0x000fe20000000f00 */
[----:B------:R-:W-:Y:S02]  /*11090*/  LDSM.16.MT88.4 R164, [R216+0xb800] ;  /* 0x00b80000d8a4783b */ /* 0x000fe40000004200 */
[----:B------:R-:W-:Y:S01]  /*110a0*/  FADD.FTZ R4, R170, R24 ;  /* 0x00000018aa047221 */ /* 0x000fe20000010000 */
[----:B------:R-:W-:Y:S01]  /*110b0*/  MOV R170, R157 ;  /* 0x0000009d00aa7202 */ /* 0x000fe20000000f00 */
[----:B------:R-:W-:Y:S01]  /*110c0*/  LDSM.16.MT88.4 R12, [R215+0xb800] ;  /* 0x00b80000d70c783b */ /* 0x000fe20000004200 */
[----:B------:R-:W-:Y:S01]  /*110d0*/  MOV R157, R139 ;  /* 0x0000008b009d7202 */ /* 0x000fe20000000f00 */
[----:B------:R-:W-:Y:S01]  /*110e0*/  IMAD.MOV.U32 R162, RZ, RZ, R199 ;  /* 0x000000ffffa27224 */ /* 0x000fe200078e00c7 */
[----:B------:R-:W-:-:S02]  /*110f0*/  MOV R175, R186 ;  /* 0x000000ba00af7202 */ /* 0x000fc40000000f00 */
[----:B------:R-:W-:Y:S01]  /*11100*/  MOV R154, R149 ;  /* 0x00000095009a7202 */ /* 0x000fe20000000f00 */
[----:B------:R-:W-:Y:S01]  /*11110*/  MUFU.EX2 R21, R194 ;  /* 0x000000c200157308 */ /* 0x000fe20000000800 */
[----:B------:R-:W-:Y:S01]  /*11120*/  MOV R120, R172 ;  /* 0x000000ac00787202 */ /* 0x000fe20000000f00 */
[----:B------:R-:W-:Y:S01]  /*11130*/  IMAD.MOV.U32 R172, RZ, RZ, R157 ;  /* 0x000000ffffac7224 */ /* 0x000fe200078e009d */
[----:B------:R-:W-:Y:S01]  /*11140*/  MOV R177, R155 ;  /* 0x0000009b00b17202 */ /* 0x000fe20000000f00 */
[----:B------:R-:W-:Y:S01]  /*11150*/  FADD.FTZ R4, R119, R4 ;  /* 0x0000000477047221 */ /* 0x000fe20000010000 */
[----:B------:R-:W-:Y:S01]  /*11160*/  MOV R121, R171 ;  /* 0x000000ab00797202 */ /* 0x000fe20000000f00 */
[----:B------:R1:W5:Y:S01]  /*11170*/  LDL.LU R217, [R1+0xd4] ;  /* 0x0000d40001d97983 */ /* 0x0003620000300800 */
        /* <DEDUP_REMOVED lines=37> */
[----:B------:R-:W2:Y:S01]  /*113d0*/  MUFU.EX2 R16, R243 ;  /* 0x000000f300107308 */ /* 0x000ea20000000800 */
[----:B------:R-:W-:Y:S01]  /*113e0*/  FADD.FTZ R6, R119, R2 ;  /* 0x0000000277067221 */ /* 0x000fe20000010000 */
[----:B------:R-:W4:Y:S01]  /*113f0*/  LDSM.16.MT88.4 R148, [R213+0xb800] ;  /* 0x00b80000d594783b */ /* 0x000f220000004200 */
[----:B------:R-:W-:Y:S01]  /*11400*/  FADD.FTZ R5, R120, R0 ;  /* 0x0000000078057221 */ /* 0x000fe20000010000 */
[----:B------:R-:W-:Y:S01]  /*11410*/  MOV R123, R173 ;  /* 0x000000ad007b7202 */ /* 0x000fe20000000f00 */
        /* <DEDUP_REMOVED lines=36> */
[----:B------:R-:W1:Y:S01]  /*11660*/  MUFU.EX2 R19, R147 ;  /* 0x0000009300137308 */ /* 0x000e620000000800 */
[----:B------:R-:W-:Y:S02]  /*11670*/  FADD.FTZ R0, R125, R0 ;  /* 0x000000007d007221 */ /* 0x000fe40000010000 */
[----:B------:R-:W-:Y:S02]  /*11680*/  FADD.FTZ R5, R96, R5 ;  /* 0x0000000560057221 */ /* 0x000fe40000010000 */
[----:B------:R-:W-:-:S02]  /*11690*/  FADD.FTZ R4, R92, R4 ;  /* 0x000000045c047221 */ /* 0x000fc40000010000 */
[----:B------:R-:W-:Y:S01]  /*116a0*/  FADD.FTZ R2, R128, R2 ;  /* 0x0000000280027221 */ /* 0x000fe20000010000 */
[----:B------:R-:W1:Y:S01]  /*116b0*/  MUFU.EX2 R11, R242 ;  /* 0x000000f2000b7308 */ /* 0x000e620000000800 */
[----:B------:R-:W-:Y:S02]  /*116c0*/  FADD.FTZ R0, R124, R0 ;  /* 0x000000007c007221 */ /* 0x000fe40000010000 */
[----:B------:R-:W-:Y:S02]  /*116d0*/  FADD.FTZ R5, R95, R5 ;  /* 0x000000055f057221 */ /* 0x000fe40000010000 */
[----:B------:R-:W-:-:S03]  /*116e0*/  FADD.FTZ R4, R43, R4 ;  /* 0x000000042b047221 */ /* 0x000fc60000010000 */
[----:B------:R-:W1:Y:S01]  /*116f0*/  MUFU.EX2 R23, R187 ;  /* 0x000000bb00177308 */ /* 0x000e620000000800 */
[----:B------:R-:W-:Y:S02]  /*11700*/  FADD.FTZ R2, R127, R2 ;  /* 0x000000027f027221 */ /* 0x000fe40000010000 */
[----:B------:R-:W-:-:S05]  /*11710*/  FADD.FTZ R0, R109, R0 ;  /* 0x000000006d007221 */ /* 0x000fca0000010000 */
[----:B------:R-:W1:Y:S01]  /*11720*/  MUFU.EX2 R18, R154 ;  /* 0x0000009a00127308 */ /* 0x000e620000000800 */
[----:B------:R-:W-:Y:S02]  /*11730*/  FADD.FTZ R5, R94, R5 ;  /* 0x000000055e057221 */ /* 0x000fe40000010000 */
[----:B------:R-:W-:-:S05]  /*11740*/  FADD.FTZ R4, R42, R4 ;  /* 0x000000042a047221 */ /* 0x000fca0000010000 */
[----:B------:R-:W1:Y:S01]  /*11750*/  MUFU.EX2 R10, R251 ;  /* 0x000000fb000a7308 */ /* 0x000e620000000800 */
[----:B------:R-:W-:Y:S02]  /*11760*/  FADD.FTZ R2, R126, R2 ;  /* 0x000000027e027221 */ /* 0x000fe40000010000 */
[----:B------:R-:W-:-:S05]  /*11770*/  FADD.FTZ R0, R108, R0 ;  /* 0x000000006c007221 */ /* 0x000fca0000010000 */
[----:B------:R-:W1:Y:S01]  /*11780*/  MUFU.EX2 R22, R191 ;  /* 0x000000bf00167308 */ /* 0x000e620000000800 */
[----:B---3--:R-:W-:Y:S02]  /*11790*/  FADD.FTZ R5, R20, R5 ;  /* 0x0000000514057221 */ /* 0x008fe40000010000 */
[----:B--2---:R-:W-:-:S05]  /*117a0*/  FADD.FTZ R4, R16, R4 ;  /* 0x0000000410047221 */ /* 0x004fca0000010000 */
[----:B------:R-:W2:Y:S01]  /*117b0*/  MUFU.EX2 R17, R184 ;  /* 0x000000b800117308 */ /* 0x000ea20000000800 */
[----:B------:R-:W-:-:S07]  /*117c0*/  FADD.FTZ R2, R41, R2 ;  /* 0x0000000229027221 */ /* 0x000fce0000010000 */
[----:B------:R-:W3:Y:S01]  /*117d0*/  MUFU.EX2 R9, R252 ;  /* 0x000000fc00097308 */ /* 0x000ee20000000800 */
[----:B------:R-:W-:Y:S02]  /*117e0*/  FADD.FTZ R0, R25, R0 ;  /* 0x0000000019007221 */ /* 0x000fe40000010000 */
[----:B-1----:R-:W-:Y:S02]  /*117f0*/  FADD.FTZ R5, R19, R5 ;  /* 0x0000000513057221 */ /* 0x002fe40000010000 */
[----:B------:R-:W-:Y:S02]  /*11800*/  FADD.FTZ R4, R11, R4 ;  /* 0x000000040b047221 */ /* 0x000fe40000010000 */
[----:B------:R-:W-:Y:S02]  /*11810*/  FADD.FTZ R2, R40, R2 ;  /* 0x0000000228027221 */ /* 0x000fe40000010000 */
[----:B------:R-:W-:Y:S02]  /*11820*/  FADD.FTZ R0, R23, R0 ;  /* 0x0000000017007221 */ /* 0x000fe40000010000 */
[----:B------:R-:W-:-:S02]  /*11830*/  FADD.FTZ R5, R18, R5 ;  /* 0x0000000512057221 */ /* 0x000fc40000010000 */
[----:B------:R-:W-:Y:S02]  /*11840*/  FADD.FTZ R4, R10, R4 ;  /* 0x000000040a047221 */ /* 0x000fe40000010000 */
[----:B------:R-:W-:Y:S02]  /*11850*/  FADD.FTZ R2, R27, R2 ;  /* 0x000000021b027221 */ /* 0x000fe40000010000 */
[----:B------:R-:W-:Y:S02]  /*11860*/  FADD.FTZ R0, R22, R0 ;  /* 0x0000000016007221 */ /* 0x000fe40000010000 */
[----:B--2---:R-:W-:Y:S02]  /*11870*/  FADD.FTZ R5, R17, R5 ;  /* 0x0000000511057221 */ /* 0x004fe40000010000 */
[----:B---3--:R-:W-:Y:S02]  /*11880*/  FADD.FTZ R4, R9, R4 ;  /* 0x0000000409047221 */ /* 0x008fe40000010000 */
[----:B------:R-:W-:-:S02]  /*11890*/  FADD.FTZ R2, R26, R2 ;  /* 0x000000021a027221 */ /* 0x000fc40000010000 */
[----:B------:R-:W-:Y:S01]  /*118a0*/  FADD.FTZ R0, R21, R0 ;  /* 0x0000000015007221 */ /* 0x000fe20000010000 */
        /* <DEDUP_REMOVED lines=14> */
[----:B----4-:R-:W-:Y:S01]  /*11990*/  HMMA.16816.F32 R136, R192, R148, R100 ;  /* 0x00000094c088723c */ /* 0x010fe20000001864 */
[----:B------:R-:W-:Y:S01]  /*119a0*/  @UP0 UIADD3 UR8, UR8, -0x3, URZ ;  /* 0xfffffffd08080890 */ /* 0x000fe2000fffe03f */
[----:B------:R-:W-:-:S06]  /*119b0*/  MOV R3, R133 ;  /* 0x0000008500037202 */ /* 0x000fcc0000000f00 */
[----:B------:R-:W-:Y:S01]  /*119c0*/  HMMA.16816.F32 R144, R192, R150, R88 ;  /* 0x00000096c090723c */ /* 0x000fe20000001858 */
[----:B------:R-:W-:-:S07]  /*119d0*/  @P0 MOV R3, R133 ;  /* 0x0000008500030202 */ /* 0x000fce0000000f00 */
[C---:B------:R-:W-:Y:S08]  /*119e0*/  HMMA.16816.F32 R152, R192.reuse, R164, R84 ;  /* 0x000000a4c098723c */ /* 0x040ff00000001854 */
[C---:B------:R-:W-:Y:S08]  /*119f0*/  HMMA.16816.F32 R160, R192.reuse, R166, R80 ;  /* 0x000000a6c0a0723c */ /* 0x040ff00000001850 */
[C---:B------:R-:W-:Y:S08]  /*11a00*/  HMMA.16816.F32 R168, R192.reuse, R180, R76 ;  /* 0x000000b4c0a8723c */ /* 0x040ff0000000184c */
[----:B------:R-:W-:Y:S08]  /*11a10*/  HMMA.16816.F32 R176, R192, R182, R72 ;  /* 0x000000b6c0b0723c */ /* 0x000ff00000001848 */
[----:B------:R-:W-:Y:S01]  /*11a20*/  HMMA.16816.F32 R140, R196, R148, R60 ;  /* 0x00000094c48c723c */ /* 0x000fe2000000183c */
[--C-:B------:R-:W-:Y:S01]  /*11a30*/  IMAD.MOV.U32 R73, RZ, RZ, R135.reuse ;  /* 0x000000ffff497224 */ /* 0x100fe200078e0087 */
[----:B------:R-:W-:Y:S01]  /*11a40*/  MOV R74, R200 ;  /* 0x000000c8004a7202 */ /* 0x000fe20000000f00 */
[----:B------:R-:W-:Y:S01]  /*11a50*/  @P0 IMAD.MOV.U32 R73, RZ, RZ, R135 ;  /* 0x000000ffff490224 */ /* 0x000fe200078e0087 */
[----:B------:R-:W-:-:S04]  /*11a60*/  MOV R72, R134 ;  /* 0x0000008600487202 */ /* 0x000fc80000000f00 */
[----:B------:R-:W-:Y:S01]  /*11a70*/  HMMA.16816.F32 R156, R196, R164, R48 ;  /* 0x000000a4c49c723c */ /* 0x000fe20000001830 */
[----:B------:R-:W-:Y:S02]  /*11a80*/  @P0 MOV R74, R200 ;  /* 0x000000c8004a0202 */ /* 0x000fe40000000f00 */
[----:B------:R-:W-:-:S05]  /*11a90*/  @P0 MOV R72, R134 ;  /* 0x0000008600480202 */ /* 0x000fca0000000f00 */
        /* <DEDUP_REMOVED lines=9> */
.L_x_70:
[----:B-1----:R-:W-:-:S12]  /*11b30*/  UIADD3 UR8, UR18, -0x1, URZ ;  /* 0xffffffff12087890 */ /* 0x002fd8000fffe03f */
.L_x_72:
[----:B-1----:R-:W-:-:S13]  /*11b40*/  ISETP.LE.AND P0, PT, RZ, UR8, PT ;  /* 0x00000008ff007c0c */ /* 0x002fda000bf03270 */
        /* <DEDUP_REMOVED lines=10> */
[----:B------:R-:W-:-:S02]  /*11bf0*/  USHF.L.U32 UR6, UR6, 0x5, URZ ;  /* 0x0000000506067899 */ /* 0x000fc4000800063f */
[----:B------:R-:W-:Y:S02]  /*11c00*/  USHF.L.U64.HI UR12, UR4, 0x5, UR5 ;  /* 0x00000005040c7899 */ /* 0x000fe40008010205 */
[----:B------:R-:W-:Y:S01]  /*11c10*/  USHF.L.U32 UR13, UR4, 0x5, URZ ;  /* 0x00000005040d7899 */ /* 0x000fe2000800063f */
[----:B--2---:R-:W-:Y:S02]  /*11c20*/  MOV R3, R7 ;  /* 0x0000000700037202 */ /* 0x004fe40000000f00 */
[----:B---3--:R-:W-:-:S05]  /*11c30*/  MOV R2, R4 ;  /* 0x0000000400027202 */ /* 0x008fca0000000f00 */
[----:B------:R1:W-:Y:S01]  /*11c40*/  STL.64 [R1+0x78], R2 ;  /* 0x0000780201007387 */ /* 0x0003e20000100a00 */
[----:B------:R-:W-:Y:S05]  /*11c50*/  BRA `(.L_x_74) ;  /* 0x000002b000007947 */ /* 0x000fea0003800000 */
.L_x_76:
        /* <DEDUP_REMOVED lines=11> */
[----:B--2---:R-:W-:Y:S01]  /*11d10*/  IMAD.U32 R3, RZ, RZ, UR15 ;  /* 0x0000000fff037e24 */ /* 0x004fe2000f8e00ff */
[----:B------:R-:W-:Y:S04]  /*11d20*/  LEA R0, P1, R0, R2, 0x7 ;  /* 0x0000000200007211 */ /* 0x000fe800078238ff */
        /* <DEDUP_REMOVED lines=30> */
.L_x_74:
[----:B------:R-:W2:Y:S01]  /*11f10*/  LDL.64 R4, [R1+0x78] ;  /* 0x0000780001047983 */ /* 0x000ea20000100a00 */
[----:B------:R-:W-:Y:S04]  /*11f20*/  DEPBAR.LE SB0, 0x0 ;  /* 0x000080000000791a */ /* 0x000fe80000000000 */
[----:B-1----:R-:W-:Y:S01]  /*11f30*/  MOV R2, UR8 ;  /* 0x0000000800027c02 */ /* 0x002fe20008000f00 */
[----:B------:R-:W-:Y:S01]  /*11f40*/  BAR.SYNC.DEFER_BLOCKING 0x0 ;  /* 0x0000000000007b1d */ /* 0x000fe20000010000 */
[----:B------:R-:W-:Y:S02]  /*11f50*/  USHF.R.S32.HI UR5, URZ, 0x1f, UR8 ;  /* 0x0000001f3f057899 */ /* 0x000fe40008011408 */
[----:B------:R-:W-:Y:S04]  /*11f60*/  UIMAD UR4, UR11, UR8, URZ ;  /* 0x000000080b0472a4 */ /* 0x000fe8000f8e023f */
        /* <DEDUP_REMOVED lines=14> */
[----:B-----5:R-:W-:Y:S04]  /*12050*/  IADD3 R10, P0, R12, UR6, RZ ;  /* 0x000000060c0a7c10 */ /* 0x020fe8000ff1e0ff */
        /* <DEDUP_REMOVED lines=16> */
[----:B------:R-:W-:Y:S08]  /*12160*/  LDSM.16.M88.4 R128, [R219] ;  /* 0x00000000db80783b */ /* 0x000ff00000000200 */
[----:B------:R-:W2:Y:S08]  /*12170*/  LDSM.16.M88.4 R16, [R212+0x4000] ;  /* 0x00400000d410783b */ /* 0x000eb00000000200 */
[----:B------:R-:W4:Y:S08]  /*12180*/  LDSM.16.M88.4 R124, [R219+0x2000] ;  /* 0x00200000db7c783b */ /* 0x000f300000000200 */
[----:B------:R-:W1:Y:S08]  /*12190*/  LDSM.16.M88.4 R32, [R212+0x4800] ;  /* 0x00480000d420783b */ /* 0x000e700000000200 */
[----:B------:R-:W1:Y:S08]  /*121a0*/  LDSM.16.M88.4 R48, [R212+0x5000] ;  /* 0x00500000d430783b */ /* 0x000e700000000200 */
        /* <DEDUP_REMOVED lines=10> */
[----:B------:R-:W-:Y:S01]  /*12250*/  LDSM.16.M88.4 R204, [R222] ;  /* 0x00000000decc783b */ /* 0x000fe20000000200 */
[C---:B------:R-:W-:Y:S07]  /*12260*/  HMMA.16816.F32 R24, R124.reuse, R32, RZ ;  /* 0x000000207c18723c */ /* 0x040fee00000018ff */
[----:B------:R-:W1:Y:S01]  /*12270*/  LDSM.16.M88.4 R208, [R218+0x4000] ;  /* 0x00400000dad0783b */ /* 0x000e620000000200 */
[-C--:B------:R-:W-:Y:S07]  /*12280*/  HMMA.16816.F32 R28, R124, R34.reuse, RZ ;  /* 0x000000227c1c723c */ /* 0x080fee00000018ff */
[----:B------:R-:W0:Y:S01]  /*12290*/  LDGDEPBAR ;  /* 0x00000000000079af */ /* 0x000e220000000000 */
[C---:B------:R-:W-:Y:S08]  /*122a0*/  HMMA.16816.F32 R32, R128.reuse, R34, RZ ;  /* 0x000000228020723c */ /* 0x040ff000000018ff */
[-C--:B------:R-:W-:Y:S08]  /*122b0*/  HMMA.16816.F32 R36, R128, R48.reuse, RZ ;  /* 0x000000308024723c */ /* 0x080ff000000018ff */
        /* <DEDUP_REMOVED lines=22> */
[----:B------:R-:W-:Y:S01]  /*12420*/  HMMA.16816.F32 R128, R128, R202, RZ ;  /* 0x000000ca8080723c */ /* 0x000fe200000018ff */
[----:B------:R-:W2:Y:S07]  /*12430*/  LDSM.16.M88.4 R200, [R222+0x2000] ;  /* 0x00200000dec8783b */ /* 0x000eae0000000200 */
        /* <DEDUP_REMOVED lines=87> */
[----:B------:R-:W-:Y:S01]  /*129b0*/  FMUL.FTZ R4, R4, c[0x0][0x2ec] ;  /* 0x0000bb0004047a20 */ /* 0x000fe20000410000 */
[C---:B------:R-:W-:Y:S03]  /*129c0*/  HMMA.16816.F32 R16, R208.reuse, R202, R16 ;  /* 0x000000cad010723c */ /* 0x040fe60000001810 */
[----:B------:R-:W-:Y:S01]  /*129d0*/  MUFU.TANH R240, R4 ;  /* 0x0000000400f07308 */ /* 0x000fe20000002400 */
        /* <DEDUP_REMOVED lines=16> */
[----:B------:R1:W-:Y:S01]  /*12ae0*/  MUFU.TANH R247, R7 ;  /* 0x0000000700f77308 */ /* 0x0003e20000002400 */
[----:B------:R-:W-:Y:S09]  /*12af0*/  FMUL.FTZ R12, R12, c[0x0][0x2ec] ;  /* 0x0000bb000c0c7a20 */ /* 0x000ff20000410000 */
[----:B------:R-:W2:Y:S10]  /*12b00*/  MUFU.TANH R0, R13 ;  /* 0x0000000d00007308 */ /* 0x000eb40000002400 */
[----:B------:R-:W3:Y:S01]  /*12b10*/  MUFU.TANH R2, R14 ;  /* 0x0000000e00027308 */ /* 0x000ee20000002400 */
[----:B-1----:R-:W1:Y:S09]  /*12b20*/  LDSM.16.M88.4 R4, [R217+0x800] ;  /* 0x00080000d904783b */ /* 0x002e720000000200 */
[----:B------:R-:W-:Y:S01]  /*12b30*/  MUFU.TANH R236, R8 ;  /* 0x0000000800ec7308 */ /* 0x000fe20000002400 */
[----:B--2---:R2:W-:Y:S09]  /*12b40*/  STL [R1+0x8], R0 ;  /* 0x0000080001007387 */ /* 0x0045f20000100800 */
[----:B------:R-:W-:Y:S01]  /*12b50*/  MUFU.TANH R244, R9 ;  /* 0x0000000900f47308 */ /* 0x000fe20000002400 */
[----:B---3--:R3:W-:Y:S09]  /*12b60*/  STL [R1+0x4], R2 ;  /* 0x0000040201007387 */ /* 0x0087f20000100800 */
[----:B------:R-:W-:Y:S10]  /*12b70*/  MUFU.TANH R243, R10 ;  /* 0x0000000a00f37308 */ /* 0x000ff40000002400 */
[----:B--2---:R-:W2:Y:S01]  /*12b80*/  MUFU.TANH R0, R15 ;  /* 0x0000000f00007308 */ /* 0x004ea20000002400 */
[-C--:B-1----:R-:W-:Y:S09]  /*12b90*/  HMMA.16816.F32 R20, R208, R4.reuse, R20 ;  /* 0x00000004d014723c */ /* 0x082ff20000001814 */
[----:B------:R-:W-:Y:S01]  /*12ba0*/  MUFU.TANH R252, R11 ;  /* 0x0000000b00fc7308 */ /* 0x000fe20000002400 */
[C---:B------:R-:W-:Y:S09]  /*12bb0*/  HMMA.16816.F32 R24, R204.reuse, R4, R24 ;  /* 0x00000004cc18723c */ /* 0x040ff20000001818 */
[----:B------:R-:W-:Y:S01]  /*12bc0*/  MUFU.TANH R251, R12 ;  /* 0x0000000c00fb7308 */ /* 0x000fe20000002400 */
[-C--:B------:R-:W-:Y:S01]  /*12bd0*/  HMMA.16816.F32 R28, R204, R6.reuse, R28 ;  /* 0x00000006cc1c723c */ /* 0x080fe2000000181c */
[----:B--2---:R1:W-:Y:S03]  /*12be0*/  STL [R1], R0 ;  /* 0x0000000001007387 */ /* 0x0043e60000100800 */
        /* <DEDUP_REMOVED lines=8> */
[----:B------:R-:W-:Y:S02]  /*12c70*/  FMUL.FTZ R27, R27, c[0x0][0x2ec] ;  /* 0x0000bb001b1b7a20 */ /* 0x000fe40000410000 */
[----:B------:R-:W-:Y:S02]  /*12c80*/  FMUL.FTZ R23, R23, c[0x0][0x2ec] ;  /* 0x0000bb0017177a20 */ /* 0x000fe40000410000 */
[----:B------:R-:W-:Y:S02]  /*12c90*/  FMUL.FTZ R30, R30, c[0x0][0x2ec] ;  /* 0x0000bb001e1e7a20 */ /* 0x000fe40000410000 */
[----:B------:R-:W-:Y:S02]  /*12ca0*/  FMUL.FTZ R31, R31, c[0x0][0x2ec] ;  /* 0x0000bb001f1f7a20 */ /* 0x000fe40000410000 */
[----:B------:R-:W-:Y:S01]  /*12cb0*/  FMUL.FTZ R24, R24, c[0x0][0x2ec] ;  /* 0x0000bb0018187a20 */ /* 0x000fe20000410000 */
[----:B---3--:R-:W3:Y:S01]  /*12cc0*/  MUFU.TANH R2, R26 ;  /* 0x0000001a00027308 */ /* 0x008ee20000002400 */
[----:B------:R-:W-:Y:S02]  /*12cd0*/  FMUL.FTZ R25, R25, c[0x0][0x2ec] ;  /* 0x0000bb0019197a20 */ /* 0x000fe40000410000 */
[----:B------:R-:W-:Y:S02]  /*12ce0*/  FMUL.FTZ R28, R28, c[0x0][0x2ec] ;  /* 0x0000bb001c1c7a20 */ /* 0x000fe40000410000 */
[----:B------:R-:W-:Y:S02]  /*12cf0*/  FMUL.FTZ R29, R29, c[0x0][0x2ec] ;  /* 0x0000bb001d1d7a20 */ /* 0x000fe40000410000 */
[----:B------:R-:W-:Y:S02]  /*12d00*/  FMUL.FTZ R32, R32, c[0x0][0x2ec] ;  /* 0x0000bb0020207a20 */ /* 0x000fe40000410000 */
[----:B------:R-:W-:Y:S01]  /*12d10*/  FMUL.FTZ R33, R33, c[0x0][0x2ec] ;  /* 0x0000bb0021217a20 */ /* 0x000fe20000410000 */
[----:B-1----:R-:W1:Y:S01]  /*12d20*/  MUFU.TANH R0, R27 ;  /* 0x0000001b00007308 */ /* 0x002e620000002400 */
[----:B------:R-:W-:Y:S02]  /*12d30*/  FMUL.FTZ R34, R34, c[0x0][0x2ec] ;  /* 0x0000bb0022227a20 */ /* 0x000fe40000410000 */
[----:B------:R-:W-:Y:S07]  /*12d40*/  FMUL.FTZ R35, R35, c[0x0][0x2ec] ;  /* 0x0000bb0023237a20 */ /* 0x000fee0000410000 */
[----:B------:R-:W-:Y:S01]  /*12d50*/  MUFU.TANH R234, R17 ;  /* 0x0000001100ea7308 */ /* 0x000fe20000002400 */
[-C--:B--2---:R-:W-:Y:S01]  /*12d60*/  HMMA.16816.F32 R36, R208, R4.reuse, R36 ;  /* 0x00000004d024723c */ /* 0x084fe20000001824 */
[----:B---3--:R2:W-:Y:S07]  /*12d70*/  STL [R1+0x34], R2 ;  /* 0x0000340201007387 */ /* 0x0085ee0000100800 */
[C---:B------:R-:W-:Y:S01]  /*12d80*/  HMMA.16816.F32 R40, R204.reuse, R4, R40 ;  /* 0x00000004cc28723c */ /* 0x040fe20000001828 */
[----:B------:R-:W-:Y:S01]  /*12d90*/  MUFU.TANH R235, R18 ;  /* 0x0000001200eb7308 */ /* 0x000fe20000002400 */
[----:B-1----:R1:W-:Y:S06]  /*12da0*/  STL [R1+0x30], R0 ;  /* 0x0000300001007387 */ /* 0x0023ec0000100800 */
[-C--:B------:R-:W-:Y:S03]  /*12db0*/  HMMA.16816.F32 R44, R204, R6.reuse, R44 ;  /* 0x00000006cc2c723c */ /* 0x080fe6000000182c */
[----:B------:R-:W-:Y:S05]  /*12dc0*/  MUFU.TANH R203, R19 ;  /* 0x0000001300cb7308 */ /* 0x000fea0000002400 */
[C---:B------:R-:W-:Y:S01]  /*12dd0*/  HMMA.16816.F32 R48, R208.reuse, R6, R48 ;  /* 0x00000006d030723c */ /* 0x040fe20000001830 */
[----:B------:R-:W3:Y:S03]  /*12de0*/  LDSM.16.M88.4 R4, [R217+0x1800] ;  /* 0x00180000d904783b */ /* 0x000ee60000000200 */
[----:B------:R-:W-:Y:S01]  /*12df0*/  FMUL.FTZ R36, R36, c[0x0][0x2ec] ;  /* 0x0000bb0024247a20 */ /* 0x000fe20000410000 */
[----:B--2---:R-:W2:Y:S01]  /*12e00*/  MUFU.TANH R2, R30 ;  /* 0x0000001e00027308 */ /* 0x004ea20000002400 */
[----:B------:R-:W-:Y:S02]  /*12e10*/  FMUL.FTZ R37, R37, c[0x0][0x2ec] ;  /* 0x0000bb0025257a20 */ /* 0x000fe40000410000 */
[----:B------:R-:W-:Y:S04]  /*12e20*/  FMUL.FTZ R43, R43, c[0x0][0x2ec] ;  /* 0x0000bb002b2b7a20 */ /* 0x000fe80000410000 */
        /* <DEDUP_REMOVED lines=11> */
[----:B--2---:R-:W-:Y:S01]  /*12ee0*/  STL [R1+0x2c], R2 ;  /* 0x00002c0201007387 */ /* 0x004fe20000100800 */
[----:B------:R-:W-:Y:S02]  /*12ef0*/  FMUL.FTZ R49, R49, c[0x0][0x2ec] ;  /* 0x0000bb0031317a20 */ /* 0x000fe40000410000 */
[----:B------:R-:W-:Y:S02]  /*12f00*/  FMUL.FTZ R50, R50, c[0x0][0x2ec] ;  /* 0x0000bb0032327a20 */ /* 0x000fe40000410000 */
[----:B------:R-:W-:Y:S01]  /*12f10*/  FMUL.FTZ R51, R51, c[0x0][0x2ec] ;  /* 0x0000bb0033337a20 */ /* 0x000fe20000410000 */
[----:B------:R-:W-:Y:S01]  /*12f20*/  MUFU.TANH R200, R21 ;  /* 0x0000001500c87308 */ /* 0x000fe20000002400 */
[----:B------:R-:W-:Y:S01]  /*12f30*/  FMUL.FTZ R42, R42, c[0x0][0x2ec] ;  /* 0x0000bb002a2a7a20 */ /* 0x000fe20000410000 */
[----:B-1----:R1:W-:Y:S01]  /*12f40*/  STL [R1+0x28], R0 ;  /* 0x0000280001007387 */ /* 0x0023e20000100800 */
[-C--:B---3--:R-:W-:Y:S07]  /*12f50*/  HMMA.16816.F32 R52, R208, R4.reuse, R52 ;  /* 0x00000004d034723c */ /* 0x088fee0000001834 */
[----:B------:R-:W-:Y:S01]  /*12f60*/  MUFU.TANH R237, R23 ;  /* 0x0000001700ed7308 */ /* 0x000fe20000002400 */
[C---:B------:R-:W-:Y:S09]  /*12f70*/  HMMA.16816.F32 R56, R204.reuse, R4, R56 ;  /* 0x00000004cc38723c */ /* 0x040ff20000001838 */
[----:B------:R-:W-:Y:S01]  /*12f80*/  MUFU.TANH R242, R24 ;  /* 0x0000001800f27308 */ /* 0x000fe20000002400 */
[-C--:B------:R-:W-:Y:S09]  /*12f90*/  HMMA.16816.F32 R60, R204, R6.reuse, R60 ;  /* 0x00000006cc3c723c */ /* 0x080ff2000000183c */
[----:B-1----:R-:W1:Y:S01]  /*12fa0*/  MUFU.TANH R0, R43 ;  /* 0x0000002b00007308 */ /* 0x002e620000002400 */
[C---:B------:R-:W-:Y:S01]  /*12fb0*/  HMMA.16816.F32 R64, R208.reuse, R6, R64 ;  /* 0x00000006d040723c */ /* 0x040fe20000001840 */
[----:B------:R-:W2:Y:S03]  /*12fc0*/  LDSM.16.M88.4 R4, [R217+0x2000] ;  /* 0x00200000d904783b */ /* 0x000ea60000000200 */
        /* <DEDUP_REMOVED lines=8> */
[----:B------:R-:W3:Y:S01]  /*13050*/  MUFU.TANH R2, R58 ;  /* 0x0000003a00027308 */ /* 0x000ee20000002400 */
        /* <DEDUP_REMOVED lines=10> */
[----:B------:R-:W-:Y:S03]  /*13100*/  FMUL.FTZ R67, R67, c[0x0][0x2ec] ;  /* 0x0000bb0043437a20 */ /* 0x000fe60000410000 */
[----:B------:R-:W-:Y:S01]  /*13110*/  MUFU.TANH R29, R29 ;  /* 0x0000001d001d7308 */ /* 0x000fe20000002400 */
[-C--:B--2---:R-:W-:Y:S01]  /*13120*/  HMMA.16816.F32 R68, R208, R4.reuse, R68 ;  /* 0x00000004d044723c */ /* 0x084fe20000001844 */
[----:B---3--:R-:W-:Y:S08]  /*13130*/  STL [R1+0x1c], R2 ;  /* 0x00001c0201007387 */ /* 0x008ff00000100800 */
[----:B-1----:R-:W1:Y:S01]  /*13140*/  MUFU.TANH R0, R59 ;  /* 0x0000003b00007308 */ /* 0x002e620000002400 */
[C---:B------:R-:W-:Y:S08]  /*13150*/  HMMA.16816.F32 R72, R204.reuse, R4, R72 ;  /* 0x00000004cc48723c */ /* 0x040ff00000001848 */
[-C--:B------:R-:W-:Y:S01]  /*13160*/  HMMA.16816.F32 R76, R204, R6.reuse, R76 ;  /* 0x00000006cc4c723c */ /* 0x080fe2000000184c */
[----:B------:R-:W-:Y:S05]  /*13170*/  MUFU.TANH R32, R32 ;  /* 0x0000002000207308 */ /* 0x000fea0000002400 */
[----:B------:R-:W-:Y:S02]  /*13180*/  FMUL.FTZ R71, R71, c[0x0][0x2ec] ;  /* 0x0000bb0047477a20 */ /* 0x000fe40000410000 */
[C---:B------:R-:W-:Y:S01]  /*13190*/  HMMA.16816.F32 R80, R208.reuse, R6, R80 ;  /* 0x00000006d050723c */ /* 0x040fe20000001850 */
[----:B------:R-:W2:Y:S02]  /*131a0*/  LDSM.16.M88.4 R4, [R217+0x2800] ;  /* 0x00280000d904783b */ /* 0x000ea40000000200 */
[----:B------:R-:W-:Y:S01]  /*131b0*/  MUFU.TANH R22, R71 ;  /* 0x0000004700167308 */ /* 0x000fe20000002400 */
[----:B------:R-:W-:Y:S02]  /*131c0*/  FMUL.FTZ R70, R70, c[0x0][0x2ec] ;  /* 0x0000bb0046467a20 */ /* 0x000fe40000410000 */
[----:B------:R-:W-:Y:S02]  /*131d0*/  FMUL.FTZ R68, R68, c[0x0][0x2ec] ;  /* 0x0000bb0044447a20 */ /* 0x000fe40000410000 */
[----:B------:R-:W-:Y:S01]  /*131e0*/  FMUL.FTZ R75, R75, c[0x0][0x2ec] ;  /* 0x0000bb004b4b7a20 */ /* 0x000fe20000410000 */
[----:B-1----:R1:W-:Y:S03]  /*131f0*/  STL [R1+0x18], R0 ;  /* 0x0000180001007387 */ /* 0x0023e60000100800 */
        /* <DEDUP_REMOVED lines=14> */
[----:B------:R-:W-:Y:S01]  /*132e0*/  FMUL.FTZ R78, R78, c[0x0][0x2ec] ;  /* 0x0000bb004e4e7a20 */ /* 0x000fe20000410000 */
[-C--:B--2---:R-:W-:Y:S08]  /*132f0*/  HMMA.16816.F32 R84, R208, R4.reuse, R84 ;  /* 0x00000004d054723c */ /* 0x084ff00000001854 */
[----:B-1----:R-:W1:Y:S01]  /*13300*/  MUFU.TANH R0, R62 ;  /* 0x0000003e00007308 */ /* 0x002e620000002400 */
[C---:B------:R-:W-:Y:S09]  /*13310*/  HMMA.16816.F32 R88, R204.reuse, R4, R88 ;  /* 0x00000004cc58723c */ /* 0x040ff20000001858 */
[----:B------:R-:W-:Y:S01]  /*13320*/  MUFU.TANH R36, R36 ;  /* 0x0000002400247308 */ /* 0x000fe20000002400 */
[-C--:B------:R-:W-:Y:S09]  /*13330*/  HMMA.16816.F32 R92, R204, R6.reuse, R92 ;  /* 0x00000006cc5c723c */ /* 0x080ff2000000185c */
[----:B------:R-:W-:Y:S01]  /*13340*/  MUFU.TANH R37, R37 ;  /* 0x0000002500257308 */ /* 0x000fe20000002400 */
[C---:B------:R-:W-:Y:S01]  /*13350*/  HMMA.16816.F32 R96, R208.reuse, R6, R96 ;  /* 0x00000006d060723c */ /* 0x040fe20000001860 */
[----:B------:R-:W2:Y:S03]  /*13360*/  LDSM.16.M88.4 R4, [R217+0x3000] ;  /* 0x00300000d904783b */ /* 0x000ea60000000200 */
[----:B------:R-:W-:Y:S02]  /*13370*/  FMUL.FTZ R84, R84, c[0x0][0x2ec] ;  /* 0x0000bb0054547a20 */ /* 0x000fe40000410000 */
[----:B------:R-:W-:Y:S03]  /*13380*/  FMUL.FTZ R85, R85, c[0x0][0x2ec] ;  /* 0x0000bb0055557a20 */ /* 0x000fe60000410000 */
[----:B------:R-:W-:Y:S01]  /*13390*/  MUFU.TANH R38, R38 ;  /* 0x0000002600267308 */ /* 0x000fe20000002400 */
[----:B-1----:R1:W-:Y:S02]  /*133a0*/  STL [R1+0x14], R0 ;  /* 0x0000140001007387 */ /* 0x0023e40000100800 */
        /* <DEDUP_REMOVED lines=16> */
[----:B------:R-:W-:Y:S01]  /*134b0*/  FMUL.FTZ R99, R99, c[0x0][0x2ec] ;  /* 0x0000bb0063637a20 */ /* 0x000fe20000410000 */
[-C--:B--2---:R-:W-:Y:S08]  /*134c0*/  HMMA.16816.F32 R100, R208, R4.reuse, R100 ;  /* 0x00000004d064723c */ /* 0x084ff00000001864 */
[----:B------:R-:W-:Y:S01]  /*134d0*/  MUFU.TANH R41, R41 ;  /* 0x0000002900297308 */ /* 0x000fe20000002400 */
[C---:B------:R-:W-:Y:S08]  /*134e0*/  HMMA.16816.F32 R104, R204.reuse, R4, R104 ;  /* 0x00000004cc68723c */ /* 0x040ff00000001868 */
[-C--:B------:R-:W-:Y:S01]  /*134f0*/  HMMA.16816.F32 R108, R204, R6.reuse, R108 ;  /* 0x00000006cc6c723c */ /* 0x080fe2000000186c */
[----:B------:R-:W-:Y:S01]  /*13500*/  MUFU.TANH R30, R42 ;  /* 0x0000002a001e7308 */ /* 0x000fe20000002400 */
[----:B-1----:R1:W-:Y:S06]  /*13510*/  STL [R1+0x20], R0 ;  /* 0x0000200001007387 */ /* 0x0023ec0000100800 */
[C---:B------:R-:W-:Y:S01]  /*13520*/  HMMA.16816.F32 R112, R208.reuse, R6, R112 ;  /* 0x00000006d070723c */ /* 0x040fe20000001870 */
[----:B------:R-:W2:Y:S01]  /*13530*/  LDSM.16.M88.4 R4, [R217+0x3800] ;  /* 0x00380000d904783b */ /* 0x000ea20000000200 */
[----:B------:R-:W-:Y:S04]  /*13540*/  DEPBAR.LE SB0, 0x0 ;  /* 0x000080000000791a */ /* 0x000fe80000000000 */
[----:B------:R-:W-:Y:S01]  /*13550*/  MUFU.TANH R44, R44 ;  /* 0x0000002c002c7308 */ /* 0x000fe20000002400 */
[----:B------:R-:W-:Y:S02]  /*13560*/  FMUL.FTZ R100, R100, c[0x0][0x2ec] ;  /* 0x0000bb0064647a20 */ /* 0x000fe40000410000 */
[----:B------:R-:W-:Y:S03]  /*13570*/  BAR.SYNC.DEFER_BLOCKING 0x0 ;  /* 0x0000000000007b1d */ /* 0x000fe60000010000 */
        /* <DEDUP_REMOVED lines=14> */
[----:B------:R-:W3:Y:S01]  /*13660*/  MUFU.TANH R46, R46 ;  /* 0x0000002e002e7308 */ /* 0x000ee20000002400 */
[----:B------:R-:W-:Y:S02]  /*13670*/  FMUL.FTZ R107, R107, c[0x0][0x2ec] ;  /* 0x0000bb006b6b7a20 */ /* 0x000fe40000410000 */
[----:B------:R-:W-:Y:S01]  /*13680*/  FMUL.FTZ R110, R110, c[0x0][0x2ec] ;  /* 0x0000bb006e6e7a20 */ /* 0x000fe20000410000 */
[-C--:B--2---:R-:W-:Y:S06]  /*13690*/  HMMA.16816.F32 R116, R208, R4.reuse, R116 ;  /* 0x00000004d074723c */ /* 0x084fec0000001874 */
[----:B------:R-:W2:Y:S01]  /*136a0*/  MUFU.TANH R47, R47 ;  /* 0x0000002f002f7308 */ /* 0x000ea20000002400 */
[----:B------:R-:W-:Y:S01]  /*136b0*/  FMUL.FTZ R111, R111, c[0x0][0x2ec] ;  /* 0x0000bb006f6f7a20 */ /* 0x000fe20000410000 */
[C---:B------:R-:W-:Y:S01]  /*136c0*/  HMMA.16816.F32 R120, R204.reuse, R4, R120 ;  /* 0x00000004cc78723c */ /* 0x040fe20000001878 */
[----:B-1----:R1:W-:Y:S07]  /*136d0*/  STL [R1+0xc], R0 ;  /* 0x00000c0001007387 */ /* 0x0023ee0000100800 */
[----:B------:R-:W4:Y:S01]  /*136e0*/  MUFU.TANH R48, R48 ;  /* 0x0000003000307308 */ /* 0x000f220000002400 */
[-C--:B------:R-:W-:Y:S08]  /*136f0*/  HMMA.16816.F32 R124, R204, R6.reuse, R124 ;  /* 0x00000006cc7c723c */ /* 0x080ff0000000187c */
[----:B------:R-:W-:Y:S01]  /*13700*/  HMMA.16816.F32 R128, R208, R6, R128 ;  /* 0x00000006d080723c */ /* 0x000fe20000001880 */
[----:B------:R-:W1:Y:S03]  /*13710*/  MUFU.TANH R49, R49 ;  /* 0x0000003100317308 */ /* 0x000e660000002400 */
[----:B------:R-:W-:Y:S02]  /*13720*/  FMUL.FTZ R116, R116, c[0x0][0x2ec] ;  /* 0x0000bb0074747a20 */ /* 0x000fe40000410000 */
[----:B------:R-:W-:Y:S02]  /*13730*/  FMUL.FTZ R117, R117, c[0x0][0x2ec] ;  /* 0x0000bb0075757a20 */ /* 0x000fe40000410000 */
[----:B------:R-:W-:Y:S03]  /*13740*/  FMUL.FTZ R118, R118, c[0x0][0x2ec] ;  /* 0x0000bb0076767a20 */ /* 0x000fe60000410000 */
[----:B------:R-:W1:Y:S01]  /*13750*/  MUFU.TANH R50, R50 ;  /* 0x0000003200327308 */ /* 0x000e620000002400 */
[----:B------:R-:W-:Y:S02]  /*13760*/  FMUL.FTZ R119, R119, c[0x0][0x2ec] ;  /* 0x0000bb0077777a20 */ /* 0x000fe40000410000 */
[----:B------:R-:W-:Y:S02]  /*13770*/  FMUL.FTZ R120, R120, c[0x0][0x2ec] ;  /* 0x0000bb0078787a20 */ /* 0x000fe40000410000 */
[----:B------:R-:W-:Y:S02]  /*13780*/  FMUL.FTZ R121, R121, c[0x0][0x2ec] ;  /* 0x0000bb0079797a20 */ /* 0x000fe40000410000 */
[----:B------:R-:W-:Y:S02]  /*13790*/  FMUL.FTZ R124, R124, c[0x0][0x2ec] ;  /* 0x0000bb007c7c7a20 */ /* 0x000fe40000410000 */
[----:B------:R-:W-:Y:S01]  /*137a0*/  FMUL.FTZ R125, R125, c[0x0][0x2ec] ;  /* 0x0000bb007d7d7a20 */ /* 0x000fe20000410000 */
[----:B------:R-:W2:Y:S01]  /*137b0*/  MUFU.TANH R51, R51 ;  /* 0x0000003300337308 */ /* 0x000ea20000002400 */
        /* <DEDUP_REMOVED lines=8> */
[----:B-1----:R-:W-:Y:S05]  /*13840*/  FMUL.FTZ R0, R127, c[0x0][0x2ec] ;  /* 0x0000bb007f007a20 */ /* 0x002fea0000410000 */
        /* <DEDUP_REMOVED lines=74> */
.L_x_75:
[----:B------:R-:W2:Y:S01]  /*13cf0*/  LDL.LU R42, [R1+0x34] ;  /* 0x00003400012a7983 */ /* 0x000ea20000300800 */
[----:B---3--:R-:W-:Y:S01]  /*13d00*/  MOV R12, R63 ;  /* 0x0000003f000c7202 */ /* 0x008fe20000000f00 */
[----:B------:R-:W-:Y:S01]  /*13d10*/  IMAD.MOV.U32 R92, RZ, RZ, R30 ;  /* 0x000000ffff5c7224 */ /* 0x000fe200078e001e */
[----:B------:R-:W-:Y:S01]  /*13d20*/  MOV R63, R46 ;  /* 0x0000002e003f7202 */ /* 0x000fe20000000f00 */
[----:B------:R-:W3:Y:S01]  /*13d30*/  LDL.LU R43, [R1+0x30] ;  /* 0x00003000012b7983 */ /* 0x000ee20000300800 */
[----:B------:R-:W-:Y:S01]  /*13d40*/  FMNMX.FTZ R0, R240, R132, !PT ;  /* 0x00000084f0007209 */ /* 0x000fe20007810000 */
[----:B------:R-:W-:Y:S01]  /*13d50*/  UIADD3 UR8, UR8, -0x1, URZ ;  /* 0xffffffff08087890 */ /* 0x000fe2000fffe03f */
[----:B------:R-:W-:Y:S01]  /*13d60*/  MOV R13, R62 ;  /* 0x0000003e000d7202 */ /* 0x000fe20000000f00 */
[----:B------:R-:W4:Y:S01]  /*13d70*/  LDL.LU R58, [R1+0x2c] ;  /* 0x00002c00013a7983 */ /* 0x000f220000300800 */
[----:B------:R-:W-:Y:S02]  /*13d80*/  FMNMX.FTZ R2, R248, R0, !PT ;  /* 0x00000000f8027209 */ /* 0x000fe40007810000 */
[----:B------:R-:W-:Y:S01]  /*13d90*/  FMNMX.FTZ R0, R239, R133, !PT ;  /* 0x00000085ef007209 */ /* 0x000fe20007810000 */
[----:B------:R-:W2:Y:S01]  /*13da0*/  LDL.LU R59, [R1+0x28] ;  /* 0x00002800013b7983 */ /* 0x000ea20000300800 */
[----:B------:R-:W-:Y:S02]  /*13db0*/  FMNMX.FTZ R3, R202, R2, !PT ;  /* 0x00000002ca037209 */ /* 0x000fe40007810000 */
[----:B------:R-:W-:Y:S01]  /*13dc0*/  FMNMX.FTZ R2, R247, R0, !PT ;  /* 0x00000000f7027209 */ /* 0x000fe20007810000 */
[----:B------:R-:W2:Y:S01]  /*13dd0*/  LDL.LU R78, [R1+0x24] ;  /* 0x00002400014e7983 */ /* 0x000ea20000300800 */
[----:B------:R-:W-:Y:S02]  /*13de0*/  FMNMX.FTZ R4, R234, R3, !PT ;  /* 0x00000003ea047209 */ /* 0x000fe40007810000 */
[----:B------:R-:W-:Y:S01]  /*13df0*/  FMNMX.FTZ R0, R236, R134, !PT ;  /* 0x00000086ec007209 */ /* 0x000fe20007810000 */
[----:B------:R1:W-:Y:S01]  /*13e00*/  STL [R1+0xf0], R224 ;  /* 0x0000f0e001007387 */ /* 0x0003e20000100800 */
[----:B------:R-:W-:Y:S02]  /*13e10*/  FMNMX.FTZ R4, R201, R4, !PT ;  /* 0x00000004c9047209 */ /* 0x000fe40007810000 */
[----:B------:R-:W-:Y:S01]  /*13e20*/  FMNMX.FTZ R3, R235, R2, !PT ;  /* 0x00000002eb037209 */ /* 0x000fe20007810000 */
[----:B------:R-:W2:Y:S01]  /*13e30*/  LDL.LU R11, [R1+0x8] ;  /* 0x00000800010b7983 */ /* 0x000ea20000300800 */
[----:B------:R-:W-:Y:S02]  /*13e40*/  FMNMX.FTZ R2, R244, R0, !PT ;  /* 0x00000000f4027209 */ /* 0x000fe40007810000 */
[----:B------:R-:W-:Y:S01]  /*13e50*/  FMNMX.FTZ R4, R200, R4, !PT ;  /* 0x00000004c8047209 */ /* 0x000fe20007810000 */
[----:B------:R-:W3:Y:S01]  /*13e60*/  LDL.LU R46, [R1+0x4] ;  /* 0x00000400012e7983 */ /* 0x000ee20000300800 */
[----:B------:R-:W-:Y:S02]  /*13e70*/  FMNMX.FTZ R2, R251, R2, !PT ;  /* 0x00000002fb027209 */ /* 0x000fe40007810000 */
[----:B------:R-:W-:Y:S01]  /*13e80*/  FMNMX.FTZ R4, R32, R4, !PT ;  /* 0x0000000420047209 */ /* 0x000fe20007810000 */
[----:B------:R-:W4:Y:S01]  /*13e90*/  LDL.LU R88, [R1] ;  /* 0x0000000001587983 */ /* 0x000f220000300800 */
[----:B------:R-:W-:Y:S02]  /*13ea0*/  FMNMX.FTZ R3, R203, R3, !PT ;  /* 0x00000003cb037209 */ /* 0x000fe40007810000 */
[----:B------:R-:W-:Y:S01]  /*13eb0*/  FMNMX.FTZ R74, R33, R4, !PT ;  /* 0x00000004214a7209 */ /* 0x000fe20007810000 */
[----:B------:R1:W-:Y:S01]  /*13ec0*/  STL [R1+0xec], R223 ;  /* 0x0000ecdf01007387 */ /* 0x0003e20000100800 */
[----:B------:R-:W-:Y:S02]  /*13ed0*/  FMNMX.FTZ R3, R238, R3, !PT ;  /* 0x00000003ee037209 */ /* 0x000fe40007810000 */
[----:B------:R-:W-:Y:S02]  /*13ee0*/  FMNMX.FTZ R74, R36, R74, !PT ;  /* 0x0000004a244a7209 */ /* 0x000fe40007810000 */
[----:B------:R-:W-:Y:S02]  /*13ef0*/  FMNMX.FTZ R3, R237, R3, !PT ;  /* 0x00000003ed037209 */ /* 0x000fe40007810000 */
[----:B------:R-:W-:Y:S02]  /*13f00*/  FMNMX.FTZ R74, R37, R74, !PT ;  /* 0x0000004a254a7209 */ /* 0x000fe40007810000 */
[----:B------:R-:W-:Y:S01]  /*13f10*/  FMNMX.FTZ R3, R34, R3, !PT ;  /* 0x0000000322037209 */ /* 0x000fe20007810000 */
[----:B-1----:R-:W-:Y:S01]  /*13f20*/  IMAD.MOV.U32 R224, RZ, RZ, R60 ;  /* 0x000000ffffe07224 */ /* 0x002fe200078e003c */
[----:B------:R-:W-:Y:S02]  /*13f30*/  FMNMX.FTZ R74, R48, R74, !PT ;  /* 0x0000004a304a7209 */ /* 0x000fe40007810000 */
[----:B------:R-:W-:Y:S02]  /*13f40*/  FMNMX.FTZ R3, R35, R3, !PT ;  /* 0x0000000323037209 */ /* 0x000fe40007810000 */
[----:B------:R-:W-:Y:S02]  /*13f50*/  FMNMX.FTZ R74, R49, R74, !PT ;  /* 0x0000004a314a7209 */ /* 0x000fe40007810000 */
[----:B------:R-:W-:Y:S02]  /*13f60*/  FMNMX.FTZ R3, R38, R3, !PT ;  /* 0x0000000326037209 */ /* 0x000fe40007810000 */
[----:B------:R-:W-:Y:S02]  /*13f70*/  FMNMX.FTZ R74, R52, R74, !PT ;  /* 0x0000004a344a7209 */ /* 0x000fe40007810000 */
[----:B------:R-:W-:Y:S02]  /*13f80*/  FMNMX.FTZ R3, R39, R3, !PT ;  /* 0x0000000327037209 */ /* 0x000fe40007810000 */
[----:B------:R-:W-:Y:S01]  /*13f90*/  FMNMX.FTZ R74, R53, R74, !PT ;  /* 0x0000004a354a7209 */ /* 0x000fe20007810000 */
[----:B------:R-:W4:Y:S01]  /*13fa0*/  LDL.LU R223, [R1+0x1c] ;  /* 0x00001c0001df7983 */ /* 0x000f220000300800 */
[----:B------:R-:W-:Y:S02]  /*13fb0*/  FMNMX.FTZ R3, R50, R3, !PT ;  /* 0x0000000332037209 */ /* 0x000fe40007810000 */
[----:B------:R-:W-:Y:S01]  /*13fc0*/  FMNMX.FTZ R74, R64, R74, !PT ;  /* 0x0000004a404a7209 */ /* 0x000fe20007810000 */
[----:B------:R1:W-:Y:S01]  /*13fd0*/  STL [R1+0xe8], R222 ;  /* 0x0000e8de01007387 */ /* 0x0003e20000100800 */
        /* <DEDUP_REMOVED lines=12> */
[----:B-1----:R-:W4:Y:S01]  /*140a0*/  LDL.LU R222, [R1+0x18] ;  /* 0x0000180001de7983 */ /* 0x002f220000300800 */
        /* <DEDUP_REMOVED lines=18> */
[----:B------:R-:W-:Y:S01]  /*141d0*/  STL [R1+0xe0], R220 ;  /* 0x0000e0dc01007387 */ /* 0x000fe20000100800 */
[----:B------:R-:W-:Y:S02]  /*141e0*/  FMNMX.FTZ R3, R15, R3, !PT ;  /* 0x000000030f037209 */ /* 0x000fe40007810000 */
[----:B------:R-:W-:Y:S01]  /*141f0*/  FMNMX.FTZ R74, R117, R74, !PT ;  /* 0x0000004a754a7209 */ /* 0x000fe20007810000 */
[----:B------:R1:W-:Y:S01]  /*14200*/  STL [R1+0xdc], R219 ;  /* 0x0000dcdb01007387 */ /* 0x0003e20000100800 */
[----:B------:R-:W-:Y:S02]  /*14210*/  FMNMX.FTZ R3, R102, R3, !PT ;  /* 0x0000000366037209 */ /* 0x000fe40007810000 */
[----:B------:R-:W-:Y:S02]  /*14220*/  FMNMX.FTZ R74, R128, R74, !PT ;  /* 0x0000004a804a7209 */ /* 0x000fe40007810000 */
[----:B------:R-:W-:Y:S02]  /*14230*/  FMNMX.FTZ R3, R103, R3, !PT ;  /* 0x0000000367037209 */ /* 0x000fe40007810000 */
[----:B------:R-:W-:Y:S02]  /*14240*/  FMNMX.FTZ R74, R129, R74, !PT ;  /* 0x0000004a814a7209 */ /* 0x000fe40007810000 */
[----:B------:R-:W-:Y:S02]  /*14250*/  MOV R62, R47 ;  /* 0x0000002f003e7202 */ /* 0x000fe40000000f00 */
[----:B------:R-:W-:Y:S01]  /*14260*/  FMNMX.FTZ R3, R114, R3, !PT ;  /* 0x0000000372037209 */ /* 0x000fe20007810000 */
[----:B------:R-:W1:Y:S03]  /*14270*/  SHFL.BFLY PT, R6, R74, 0x2, 0x1f ;  /* 0x0c401f004a067f89 */ /* 0x000e6600000e0000 */
[----:B------:R-:W-:Y:S04]  /*14280*/  FMNMX.FTZ R3, R115, R3, !PT ;  /* 0x0000000373037209 */ /* 0x000fe80007810000 */
[----:B------:R-:W-:Y:S04]  /*14290*/  FMNMX.FTZ R3, R118, R3, !PT ;  /* 0x0000000376037209 */ /* 0x000fe80007810000 */
[----:B------:R-:W-:Y:S01]  /*142a0*/  FMNMX.FTZ R3, R119, R3, !PT ;  /* 0x0000000377037209 */ /* 0x000fe20007810000 */
[----:B-1----:R-:W4:Y:S03]  /*142b0*/  LDL.LU R219, [R1+0xc] ;  /* 0x00000c0001db7983 */ /* 0x002f260000300800 */
[----:B------:R-:W-:Y:S01]  /*142c0*/  FMNMX.FTZ R3, R130, R3, !PT ;  /* 0x0000000382037209 */ /* 0x000fe20007810000 */
[----:B------:R-:W-:Y:S03]  /*142d0*/  STL [R1+0xd8], R218 ;  /* 0x0000d8da01007387 */ /* 0x000fe60000100800 */
[----:B------:R-:W-:Y:S01]  /*142e0*/  FMNMX.FTZ R3, R131, R3, !PT ;  /* 0x0000000383037209 */ /* 0x000fe20007810000 */
[----:B------:R1:W-:Y:S04]  /*142f0*/  STL [R1+0xd4], R217 ;  /* 0x0000d4d901007387 */ /* 0x0003e80000100800 */
[----:B------:R-:W1:Y:S08]  /*14300*/  SHFL.BFLY PT, R73, R3, 0x2, 0x1f ;  /* 0x0c401f0003497f89 */ /* 0x000e7000000e0000 */
[----:B-1----:R-:W4:Y:S04]  /*14310*/  LDL.LU R217, [R1+0x20] ;  /* 0x0000200001d97983 */ /* 0x002f280000300800 */
[----:B------:R-:W-:Y:S01]  /*14320*/  STL [R1+0xd0], R212 ;  /* 0x0000d0d401007387 */ /* 0x000fe20000100800 */
[----:B------:R-:W-:Y:S02]  /*14330*/  FMNMX.FTZ R74, R74, R6, !PT ;  /* 0x000000064a4a7209 */ /* 0x000fe40007810000 */
[----:B------:R-:W-:Y:S03]  /*14340*/  FMNMX.FTZ R73, R3, R73, !PT ;  /* 0x0000004903497209 */ /* 0x000fe60007810000 */
[----:B------:R-:W1:Y:S08]  /*14350*/  SHFL.BFLY PT, R6, R74, 0x1, 0x1f ;  /* 0x0c201f004a067f89 */ /* 0x000e7000000e0000 */
[----:B------:R-:W1:Y:S02]  /*14360*/  SHFL.BFLY PT, R7, R73, 0x1, 0x1f ;  /* 0x0c201f0049077f89 */ /* 0x000e6400000e0000 */
[----:B-1----:R-:W-:Y:S04]  /*14370*/  FMNMX.FTZ R74, R74, R6, !PT ;  /* 0x000000064a4a7209 */ /* 0x002fe80007810000 */
[----:B------:R-:W-:Y:S02]  /*14380*/  FSETP.NEU.FTZ.AND P1, PT, R74, -INF , PT ;  /* 0xff8000004a00780b */ /* 0x000fe40003f3d000 */
[----:B------:R-:W-:Y:S02]  /*14390*/  FMNMX.FTZ R73, R73, R7, !PT ;  /* 0x0000000749497209 */ /* 0x000fe40007810000 */
[----:B--2---:R-:W-:Y:S04]  /*143a0*/  FMNMX.FTZ R2, R11, R2, !PT ;  /* 0x000000020b027209 */ /* 0x004fe80007810000 */
[----:B------:R-:W-:Y:S02]  /*143b0*/  FMNMX.FTZ R2, R242, R2, !PT ;  /* 0x00000002f2027209 */ /* 0x000fe40007810000 */
[----:B---3--:R-:W-:Y:S02]  /*143c0*/  FMNMX.FTZ R0, R46, R0, !PT ;  /* 0x000000002e007209 */ /* 0x008fe40007810000 */
[----:B------:R-:W-:Y:S02]  /*143d0*/  FMNMX.FTZ R2, R241, R2, !PT ;  /* 0x00000002f1027209 */ /* 0x000fe40007810000 */
[----:B----4-:R-:W-:Y:S02]  /*143e0*/  FMNMX.FTZ R0, R88, R0, !PT ;  /* 0x0000000058007209 */ /* 0x010fe40007810000 */
        /* <DEDUP_REMOVED lines=18> */
[----:B------:R-:W-:Y:S04]  /*14510*/  FMNMX.FTZ R2, R26, R2, !PT ;  /* 0x000000021a027209 */ /* 0x000fe80007810000 */
[----:B------:R-:W-:Y:S04]  /*14520*/  FMNMX.FTZ R2, R25, R2, !PT ;  /* 0x0000000219027209 */ /* 0x000fe80007810000 */
[----:B------:R-:W-:Y:S04]  /*14530*/  FMNMX.FTZ R2, R24, R2, !PT ;  /* 0x0000000218027209 */ /* 0x000fe80007810000 */
[----:B------:R-:W-:Y:S04]  /*14540*/  FMNMX.FTZ R2, R76, R2, !PT ;  /* 0x000000024c027209 */ /* 0x000fe80007810000 */
[----:B------:R-:W-:Y:S02]  /*14550*/  FMNMX.FTZ R2, R77, R2, !PT ;  /* 0x000000024d027209 */ /* 0x000fe40007810000 */
[----:B------:R-:W-:Y:S02]  /*14560*/  FMNMX.FTZ R0, R222, R0, !PT ;  /* 0x00000000de007209 */ /* 0x000fe40007810000 */
[----:B------:R-:W-:Y:S04]  /*14570*/  FMNMX.FTZ R2, R19, R2, !PT ;  /* 0x0000000213027209 */ /* 0x000fe80007810000 */
[----:B------:R-:W-:Y:S04]  /*14580*/  FMNMX.FTZ R2, R18, R2, !PT ;  /* 0x0000000212027209 */ /* 0x000fe80007810000 */
[----:B------:R-:W-:Y:S04]  /*14590*/  FMNMX.FTZ R2, R17, R2, !PT ;  /* 0x0000000211027209 */ /* 0x000fe80007810000 */
[----:B------:R-:W-:Y:S04]  /*145a0*/  FMNMX.FTZ R2, R16, R2, !PT ;  /* 0x0000000210027209 */ /* 0x000fe80007810000 */
[----:B------:R-:W-:Y:S04]  /*145b0*/  FMNMX.FTZ R2, R104, R2, !PT ;  /* 0x0000000268027209 */ /* 0x000fe80007810000 */
[----:B------:R-:W-:Y:S04]  /*145c0*/  FMNMX.FTZ R2, R105, R2, !PT ;  /* 0x0000000269027209 */ /* 0x000fe80007810000 */
        /* <DEDUP_REMOVED lines=8> */
[----:B------:R-:W-:Y:S05]  /*14650*/  FMNMX.FTZ R4, R125, R4, !PT ;  /* 0x000000047d047209 */ /* 0x000fea0007810000 */
[----:B------:R-:W1:Y:S02]  /*14660*/  SHFL.BFLY PT, R5, R4, 0x2, 0x1f ;  /* 0x0c401f0004057f89 */ /* 0x000e6400000e0000 */
[----:B-1----:R-:W-:Y:S01]  /*14670*/  FMNMX.FTZ R4, R4, R5, !PT ;  /* 0x0000000504047209 */ /* 0x002fe20007810000 */
[----:B------:R-:W-:Y:S05]  /*14680*/  FMUL.FTZ R5, R74, c[0x0][0x23c] ;  /* 0x00008f004a057a20 */ /* 0x000fea0000410000 */
[----:B------:R-:W1:Y:S01]  /*14690*/  SHFL.BFLY PT, R72, R4, 0x1, 0x1f ;  /* 0x0c201f0004487f89 */ /* 0x000e6200000e0000 */
[----:B------:R-:W-:Y:S02]  /*146a0*/  FSEL R5, R5, RZ, P1 ;  /* 0x000000ff05057208 */ /* 0x000fe40000800000 */
[----:B------:R-:W-:Y:S03]  /*146b0*/  FSETP.NEU.FTZ.AND P1, PT, R73, -INF , PT ;  /* 0xff8000004900780b */ /* 0x000fe60003f3d000 */
[--C-:B------:R-:W-:Y:S02]  /*146c0*/  FFMA.FTZ R6, R248, c[0x0][0x23c], -R5.reuse ;  /* 0x00008f00f8067a23 */ /* 0x100fe40000010805 */
[--C-:B------:R-:W-:Y:S02]  /*146d0*/  FFMA.FTZ R218, R116, c[0x0][0x23c], -R5.reuse ;  /* 0x00008f0074da7a23 */ /* 0x100fe40000010805 */
[----:B------:R-:W2:Y:S01]  /*146e0*/  MUFU.EX2 R93, R6 ;  /* 0x00000006005d7308 */ /* 0x000ea20000000800 */
[--C-:B------:R-:W-:Y:S02]  /*146f0*/  FFMA.FTZ R7, R234, c[0x0][0x23c], -R5.reuse ;  /* 0x00008f00ea077a23 */ /* 0x100fe40000010805 */
[--C-:B------:R-:W-:Y:S01]  /*14700*/  FFMA.FTZ R220, R117, c[0x0][0x23c], -R5.reuse ;  /* 0x00008f0075dc7a23 */ /* 0x100fe20000010805 */
[----:B------:R-:W-:Y:S01]  /*14710*/  FMNMX.FTZ R0, R217, R0, !PT ;  /* 0x00000000d9007209 */ /* 0x000fe20007810000 */
[--C-:B------:R-:W-:Y:S02]  /*14720*/  FFMA.FTZ R122, R201, c[0x0][0x23c], -R5.reuse ;  /* 0x00008f00c97a7a23 */ /* 0x100fe40000010805 */
[--C-:B------:R-:W-:Y:S01]  /*14730*/  FFMA.FTZ R201, R21, c[0x0][0x23c], -R5.reuse ;  /* 0x00008f0015c97a23 */ /* 0x100fe20000010805 */
[----:B------:R-:W-:Y:S01]  /*14740*/  FMNMX.FTZ R0, R61, R0, !PT ;  /* 0x000000003d007209 */ /* 0x000fe20007810000 */
[--C-:B------:R-:W-:Y:S01]  /*14750*/  FFMA.FTZ R127, R37, c[0x0][0x23c], -R5.reuse ;  /* 0x00008f00257f7a23 */ /* 0x100fe20000010805 */
[----:B------:R-:W-:Y:S01]  /*14760*/  MUFU.EX2 R47, R7 ;  /* 0x00000007002f7308 */ /* 0x000fe20000000800 */
[--C-:B------:R-:W-:Y:S01]  /*14770*/  FFMA.FTZ R126, R48, c[0x0][0x23c], -R5.reuse ;  /* 0x00008f00307e7a23 */ /* 0x100fe20000010805 */
[----:B------:R-:W-:Y:S01]  /*14780*/  FMNMX.FTZ R0, R12, R0, !PT ;  /* 0x000000000c007209 */ /* 0x000fe20007810000 */
[--C-:B------:R-:W-:Y:S01]  /*14790*/  FFMA.FTZ R204, R81, c[0x0][0x23c], -R5.reuse ;  /* 0x00008f0051cc7a23 */ /* 0x100fe20000010805 */
[----:B-1----:R-:W-:Y:S01]  /*147a0*/  FMNMX.FTZ R72, R4, R72, !PT ;  /* 0x0000004804487209 */ /* 0x002fe20007810000 */
[--C-:B------:R-:W-:Y:S01]  /*147b0*/  FFMA.FTZ R4, R240, c[0x0][0x23c], -R5.reuse ;  /* 0x00008f00f0047a23 */ /* 0x100fe20000010805 */
[----:B------:R-:W-:Y:S01]  /*147c0*/  FMNMX.FTZ R0, R31, R0, !PT ;  /* 0x000000001f007209 */ /* 0x000fe20007810000 */
[--C-:B------:R-:W-:Y:S01]  /*147d0*/  FFMA.FTZ R111, R200, c[0x0][0x23c], -R5.reuse ;  /* 0x00008f00c86f7a23 */ /* 0x100fe20000010805 */
[----:B------:R-:W-:Y:S01]  /*147e0*/  FSETP.NEU.FTZ.AND P2, PT, R72, -INF , PT ;  /* 0xff8000004800780b */ /* 0x000fe20003f5d000 */
[--C-:B------:R-:W-:Y:S01]  /*147f0*/  FFMA.FTZ R200, R52, c[0x0][0x23c], -R5.reuse ;  /* 0x00008f0034c87a23 */ /* 0x100fe20000010805 */
[----:B------:R1:W-:Y:S01]  /*14800*/  MUFU.EX2 R30, R4 ;  /* 0x00000004001e7308 */ /* 0x0003e20000000800 */
[----:B------:R-:W-:Y:S01]  /*14810*/  FMNMX.FTZ R0, R219, R0, !PT ;  /* 0x00000000db007209 */ /* 0x000fe20007810000 */
[--C-:B------:R-:W-:Y:S02]  /*14820*/  FFMA.FTZ R110, R32, c[0x0][0x23c], -R5.reuse ;  /* 0x00008f00206e7a23 */ /* 0x100fe40000010805 */
[--C-:B------:R-:W-:Y:S01]  /*14830*/  FFMA.FTZ R107, R33, c[0x0][0x23c], -R5.reuse ;  /* 0x00008f00216b7a23 */ /* 0x100fe20000010805 */
[----:B------:R-:W-:Y:S01]  /*14840*/  FMNMX.FTZ R0, R91, R0, !PT ;  /* 0x000000005b007209 */ /* 0x000fe20007810000 */
[--C-:B------:R-:W-:Y:S01]  /*14850*/  FFMA.FTZ R123, R49, c[0x0][0x23c], -R5.reuse ;  /* 0x00008f00317b7a23 */ /* 0x100fe20000010805 */
[----:B--2---:R-:W-:Y:S01]  /*14860*/  MOV R33, R93 ;  /* 0x0000005d00217202 */ /* 0x004fe20000000f00 */
[--C-:B------:R-:W-:Y:S01]  /*14870*/  FFMA.FTZ R208, R85, c[0x0][0x23c], -R5.reuse ;  /* 0x00008f0055d07a23 */ /* 0x100fe20000010805 */
[----:B------:R-:W-:Y:S01]  /*14880*/  FMNMX.FTZ R0, R79, R0, !PT ;  /* 0x000000004f007209 */ /* 0x000fe20007810000 */
[----:B------:R-:W-:Y:S01]  /*14890*/  MUFU.EX2 R122, R122 ;  /* 0x0000007a007a7308 */ /* 0x000fe20000000800 */
[--C-:B------:R-:W-:Y:S02]  /*148a0*/  FFMA.FTZ R211, R14, c[0x0][0x23c], -R5.reuse ;  /* 0x00008f000ed37a23 */ /* 0x100fe40000010805 */
[----:B------:R-:W-:Y:S01]  /*148b0*/  FMNMX.FTZ R0, R250, R0, !PT ;  /* 0x00000000fa007209 */ /* 0x000fe20007810000 */
[--C-:B------:R-:W-:Y:S02]  /*148c0*/  FFMA.FTZ R234, R97, c[0x0][0x23c], -R5.reuse ;  /* 0x00008f0061ea7a23 */ /* 0x100fe40000010805 */
[--C-:B------:R-:W-:Y:S01]  /*148d0*/  FFMA.FTZ R206, R84, c[0x0][0x23c], -R5.reuse ;  /* 0x00008f0054ce7a23 */ /* 0x100fe20000010805 */
[----:B------:R-:W-:Y:S01]  /*148e0*/  FMNMX.FTZ R0, R249, R0, !PT ;  /* 0x00000000f9007209 */ /* 0x000fe20007810000 */
[----:B------:R-:W-:Y:S01]  /*148f0*/  FFMA.FTZ R240, R101, c[0x0][0x23c], -R5 ;  /* 0x00008f0065f07a23 */ /* 0x000fe20000010805 */
[----:B------:R-:W-:Y:S01]  /*14900*/  MOV R84, R11 ;  /* 0x0000000b00547202 */ /* 0x000fe20000000f00 */
[----:B------:R-:W-:Y:S01]  /*14910*/  MUFU.EX2 R200, R200 ;  /* 0x000000c800c87308 */ /* 0x000fe20000000800 */
[----:B------:R-:W-:Y:S01]  /*14920*/  FMNMX.FTZ R0, R246, R0, !PT ;  /* 0x00000000f6007209 */ /* 0x000fe20007810000 */
[----:B------:R-:W-:Y:S02]  /*14930*/  IMAD.MOV.U32 R32, RZ, RZ, R91 ;  /* 0x000000ffff207224 */ /* 0x000fe400078e005b */
[----:B-1----:R-:W-:Y:S01]  /*14940*/  FMUL.FTZ R4, R73, c[0x0][0x23c] ;  /* 0x00008f0049047a20 */ /* 0x002fe20000410000 */
[----:B------:R-:W-:Y:S04]  /*14950*/  FMNMX.FTZ R0, R245, R0, !PT ;  /* 0x00000000f5007209 */ /* 0x000fe80007810000 */
[----:B------:R-:W-:Y:S01]  /*14960*/  FMNMX.FTZ R0, R233, R0, !PT ;  /* 0x00000000e9007209 */ /* 0x000fe20007810000 */
[----:B------:R-:W-:Y:S01]  /*14970*/  MUFU.EX2 R201, R201 ;  /* 0x000000c900c97308 */ /* 0x000fe20000000800 */
[----:B------:R-:W-:Y:S02]  /*14980*/  FSEL R4, R4, RZ, P1 ;  /* 0x000000ff04047208 */ /* 0x000fe40000800000 */
[----:B------:R-:W-:Y:S03]  /*14990*/  FMNMX.FTZ R0, R232, R0, !PT ;  /* 0x00000000e8007209 */ /* 0x000fe60007810000 */
[--C-:B------:R-:W-:Y:S01]  /*149a0*/  FFMA.FTZ R6, R239, c[0x0][0x23c], -R4.reuse ;  /* 0x00008f00ef067a23 */ /* 0x100fe20000010804 */
[----:B------:R-:W-:Y:S01]  /*149b0*/  FMNMX.FTZ R0, R71, R0, !PT ;  /* 0x0000000047007209 */ /* 0x000fe20007810000 */
[--C-:B------:R-:W-:Y:S02]  /*149c0*/  FFMA.FTZ R116, R23, c[0x0][0x23c], -R4.reuse ;  /* 0x00008f0017747a23 */ /* 0x100fe40000010804 */
[----:B------:R1:W-:Y:S01]  /*149d0*/  MUFU.EX2 R96, R6 ;  /* 0x0000000600607308 */ /* 0x0003e20000000800 */
[----:B------:R-:W-:Y:S01]  /*149e0*/  FMNMX.FTZ R0, R70, R0, !PT ;  /* 0x0000000046007209 */ /* 0x000fe20007810000 */
[--C-:B------:R-:W-:Y:S02]  /*149f0*/  FFMA.FTZ R9, R235, c[0x0][0x23c], -R4.reuse ;  /* 0x00008f00eb097a23 */ /* 0x100fe40000010804 */
[--C-:B------:R-:W-:Y:S02]  /*14a00*/  FFMA.FTZ R117, R22, c[0x0][0x23c], -R4.reuse ;  /* 0x00008f0016757a23 */ /* 0x100fe40000010804 */
[----:B------:R-:W2:Y:S01]  /*14a10*/  SHFL.BFLY PT, R2, R0, 0x2, 0x1f ;  /* 0x0c401f0000027f89 */ /* 0x000ea200000e0000 */
        /* <DEDUP_REMOVED lines=11> */
[--C-:B-1----:R-:W-:Y:S02]  /*14ad0*/  FFMA.FTZ R6, R247, c[0x0][0x23c], -R4.reuse ;  /* 0x00008f00f7067a23 */ /* 0x102fe40000010804 */
[--C-:B------:R-:W-:Y:S02]  /*14ae0*/  FFMA.FTZ R94, R39, c[0x0][0x23c], -R4.reuse ;  /* 0x00008f00275e7a23 */ /* 0x100fe40000010804 */
[----:B------:R-:W-:Y:S01]  /*14af0*/  FFMA.FTZ R93, R50, c[0x0][0x23c], -R4 ;  /* 0x00008f00325d7a23 */ /* 0x000fe20000010804 */
[----:B------:R-:W1:Y:S01]  /*14b00*/  MUFU.EX2 R90, R6 ;  /* 0x00000006005a7308 */ /* 0x000e620000000800 */
[----:B--2---:R-:W-:Y:S01]  /*14b10*/  FMNMX.FTZ R2, R0, R2, !PT ;  /* 0x0000000200027209 */ /* 0x004fe20007810000 */
[----:B------:R-:W-:Y:S02]  /*14b20*/  FADD.FTZ R0, -R74, R132 ;  /* 0x000000844a007221 */ /* 0x000fe40000010100 */
[--C-:B---3--:R-:W-:Y:S02]  /*14b30*/  FFMA.FTZ R9, R113, c[0x0][0x23c], -R5.reuse ;  /* 0x00008f0071097a23 */ /* 0x108fe40000010805 */
[----:B------:R-:W-:Y:S01]  /*14b40*/  FMUL.FTZ R0, R0, c[0x0][0x23c] ;  /* 0x00008f0000007a20 */ /* 0x000fe20000410000 */
[----:B------:R-:W2:Y:S01]  /*14b50*/  SHFL.BFLY PT, R3, R2, 0x1, 0x1f ;  /* 0x0c201f0002037f89 */ /* 0x000ea200000e0000 */
[--C-:B------:R-:W-:Y:S01]  /*14b60*/  FFMA.FTZ R100, R55, c[0x0][0x23c], -R4.reuse ;  /* 0x00008f0037647a23 */ /* 0x100fe20000010804 */
[----:B------:R-:W-:Y:S01]  /*14b70*/  MOV R39, R9 ;  /* 0x0000000900277202 */ /* 0x000fe20000000f00 */
[----:B------:R3:W-:Y:S01]  /*14b80*/  MUFU.EX2 R69, R0 ;  /* 0x0000000000457308 */ /* 0x0007e20000000800 */
[--C-:B------:R-:W-:Y:S01]  /*14b90*/  FFMA.FTZ R132, R36, c[0x0][0x23c], -R5.reuse ;  /* 0x00008f0024847a23 */ /* 0x100fe20000010805 */
[----:B------:R-:W-:Y:S01]  /*14ba0*/  MOV R36, R92 ;  /* 0x0000005c00247202 */ /* 0x000fe20000000f00 */
[--C-:B------:R-:W-:Y:S02]  /*14bb0*/  FFMA.FTZ R247, R112, c[0x0][0x23c], -R5.reuse ;  /* 0x00008f0070f77a23 */ /* 0x100fe40000010805 */
[--C-:B------:R-:W-:Y:S02]  /*14bc0*/  FFMA.FTZ R91, R238, c[0x0][0x23c], -R4.reuse ;  /* 0x00008f00ee5b7a23 */ /* 0x100fe40000010804 */
[--C-:B------:R-:W-:Y:S02]  /*14bd0*/  FFMA.FTZ R92, R51, c[0x0][0x23c], -R4.reuse ;  /* 0x00008f00335c7a23 */ /* 0x100fe40000010804 */
[--C-:B------:R-:W-:Y:S01]  /*14be0*/  FFMA.FTZ R101, R54, c[0x0][0x23c], -R4.reuse ;  /* 0x00008f0036657a23 */ /* 0x100fe20000010804 */
[----:B------:R-:W-:Y:S01]  /*14bf0*/  MUFU.EX2 R132, R132 ;  /* 0x0000008400847308 */ /* 0x000fe20000000800 */
[--C-:B------:R-:W-:Y:S01]  /*14c00*/  FFMA.FTZ R99, R66, c[0x0][0x23c], -R4.reuse ;  /* 0x00008f0042637a23 */ /* 0x100fe20000010804 */
[----:B------:R-:W-:Y:S01]  /*14c10*/  MOV R54, R79 ;  /* 0x0000004f00367202 */ /* 0x000fe20000000f00 */
[--C-:B------:R-:W-:Y:S01]  /*14c20*/  FFMA.FTZ R106, R67, c[0x0][0x23c], -R4.reuse ;  /* 0x00008f00436a7a23 */ /* 0x100fe20000010804 */
[----:B-1----:R-:W-:Y:S01]  /*14c30*/  MOV R37, R90 ;  /* 0x0000005a00257202 */ /* 0x002fe20000000f00 */
[--C-:B------:R-:W-:Y:S02]  /*14c40*/  FFMA.FTZ R6, R202, c[0x0][0x23c], -R5.reuse ;  /* 0x00008f00ca067a23 */ /* 0x100fe40000010805 */
[----:B------:R-:W-:Y:S02]  /*14c50*/  FFMA.FTZ R202, R20, c[0x0][0x23c], -R5 ;  /* 0x00008f0014ca7a23 */ /* 0x000fe40000010805 */
[----:B------:R-:W1:Y:S01]  /*14c60*/  LDSM.16.MT88.4 R20, [R213+0x8000] ;  /* 0x00800000d514783b */ /* 0x000e620000004200 */
[----:B------:R-:W4:Y:S01]  /*14c70*/  MUFU.EX2 R89, R6 ;  /* 0x0000000600597308 */ /* 0x000f220000000800 */
[----:B--2---:R-:W-:Y:S01]  /*14c80*/  FMNMX.FTZ R3, R2, R3, !PT ;  /* 0x0000000302037209 */ /* 0x004fe20007810000 */
[----:B------:R-:W-:Y:S02]  /*14c90*/  FFMA.FTZ R205, R86, c[0x0][0x23c], -R4 ;  /* 0x00008f0056cd7a23 */ /* 0x000fe40000010804 */
[----:B---3--:R-:W-:Y:S01]  /*14ca0*/  FADD.FTZ R0, -R73, R133 ;  /* 0x0000008549007221 */ /* 0x008fe20000010100 */
[C---:B------:R-:W-:Y:S01]  /*14cb0*/  FSETP.NEU.FTZ.AND P1, PT, R3.reuse, -INF , PT ;  /* 0xff8000000300780b */ /* 0x040fe20003f3d000 */
[----:B------:R-:W-:Y:S02]  /*14cc0*/  FMUL.FTZ R75, R3, c[0x0][0x23c] ;  /* 0x00008f00034b7a20 */ /* 0x000fe40000410000 */
[----:B------:R-:W-:Y:S02]  /*14cd0*/  FMUL.FTZ R0, R0, c[0x0][0x23c] ;  /* 0x00008f0000007a20 */ /* 0x000fe40000410000 */
[----:B------:R-:W-:Y:S01]  /*14ce0*/  MUFU.EX2 R202, R202 ;  /* 0x000000ca00ca7308 */ /* 0x000fe20000000800 */
[----:B------:R-:W-:Y:S01]  /*14cf0*/  FSEL R75, R75, RZ, P1 ;  /* 0x000000ff4b4b7208 */ /* 0x000fe20000800000 */
[----:B------:R-:W-:Y:S01]  /*14d00*/  IMAD.MOV.U32 R51, RZ, RZ, R32 ;  /* 0x000000ffff337224 */ /* 0x000fe200078e0020 */
[----:B------:R-:W-:Y:S01]  /*14d10*/  MOV R32, R78 ;  /* 0x0000004e00207202 */ /* 0x000fe20000000f00 */
[--C-:B------:R-:W-:Y:S01]  /*14d20*/  FFMA.FTZ R133, R65, c[0x0][0x23c], -R5.reuse ;  /* 0x00008f0041857a23 */ /* 0x100fe20000010805 */
[----:B------:R-:W-:Y:S01]  /*14d30*/  MOV R65, R46 ;  /* 0x0000002e00417202 */ /* 0x000fe20000000f00 */
[--C-:B------:R-:W-:Y:S02]  /*14d40*/  FFMA.FTZ R207, R87, c[0x0][0x23c], -R4.reuse ;  /* 0x00008f0057cf7a23 */ /* 0x100fe40000010804 */
[--C-:B------:R-:W-:Y:S02]  /*14d50*/  FFMA.FTZ R209, R98, c[0x0][0x23c], -R4.reuse ;  /* 0x00008f0062d17a23 */ /* 0x100fe40000010804 */
[----:B------:R2:W3:Y:S01]  /*14d60*/  MUFU.EX2 R68, R0 ;  /* 0x0000000000447308 */ /* 0x0004e20000000800 */
[--C-:B------:R-:W-:Y:S02]  /*14d70*/  FFMA.FTZ R248, R115, c[0x0][0x23c], -R4.reuse ;  /* 0x00008f0073f87a23 */ /* 0x100fe40000010804 */
[--C-:B------:R-:W-:Y:S01]  /*14d80*/  FFMA.FTZ R49, R131, c[0x0][0x23c], -R4.reuse ;  /* 0x00008f0083317a23 */ /* 0x100fe20000010804 */
[----:B----4-:R-:W-:Y:S01]  /*14d90*/  MOV R48, R89 ;  /* 0x0000005900307202 */ /* 0x010fe20000000f00 */
[----:B------:R-:W-:Y:S02]  /*14da0*/  FMUL.FTZ R6, R72, c[0x0][0x23c] ;  /* 0x00008f0048067a20 */ /* 0x000fe40000410000 */
[----:B------:R-:W-:Y:S02]  /*14db0*/  FFMA.FTZ R89, R34, c[0x0][0x23c], -R4 ;  /* 0x00008f0022597a23 */ /* 0x000fe40000010804 */
[----:B------:R-:W-:Y:S01]  /*14dc0*/  IMAD.MOV.U32 R55, RZ, RZ, R48 ;  /* 0x000000ffff377224 */ /* 0x000fe200078e0030 */
[----:B------:R4:W-:Y:S01]  /*14dd0*/  MUFU.EX2 R46, R8 ;  /* 0x00000008002e7308 */ /* 0x0009e20000000800 */
[----:B------:R-:W-:Y:S01]  /*14de0*/  FSEL R6, R6, RZ, P2 ;  /* 0x000000ff06067208 */ /* 0x000fe20001000000 */
[--C-:B------:R-:W-:Y:S01]  /*14df0*/  FFMA.FTZ R90, R237, c[0x0][0x23c], -R4.reuse ;  /* 0x00008f00ed5a7a23 */ /* 0x100fe20000010804 */
[----:B------:R-:W-:Y:S01]  /*14e00*/  MOV R48, R37 ;  /* 0x0000002500307202 */ /* 0x000fe20000000f00 */
[----:B------:R-:W-:Y:S01]  /*14e10*/  FFMA.FTZ R237, R103, c[0x0][0x23c], -R4 ;  /* 0x00008f0067ed7a23 */ /* 0x000fe20000010804 */
[----:B------:R-:W-:Y:S01]  /*14e20*/  MOV R37, R62 ;  /* 0x0000003e00257202 */ /* 0x000fe20000000f00 */
[--C-:B------:R-:W-:Y:S01]  /*14e30*/  FFMA.FTZ R7, R236, c[0x0][0x23c], -R6.reuse ;  /* 0x00008f00ec077a23 */ /* 0x100fe20000010806 */
[----:B------:R-:W-:Y:S01]  /*14e40*/  F2FP.PACK_AB R78, R47, R55 ;  /* 0x000000372f4e723e */ /* 0x000fe200000000ff */
[----:B------:R-:W-:Y:S02]  /*14e50*/  FFMA.FTZ R10, R244, c[0x0][0x23c], -R6 ;  /* 0x00008f00f40a7a23 */ /* 0x000fe40000010806 */
[----:B------:R1:W-:Y:S01]  /*14e60*/  MUFU.EX2 R244, R7 ;  /* 0x0000000700f47308 */ /* 0x0003e20000000800 */
[--C-:B------:R-:W-:Y:S02]  /*14e70*/  FFMA.FTZ R236, R102, c[0x0][0x23c], -R4.reuse ;  /* 0x00008f0066ec7a23 */ /* 0x100fe40000010804 */
[----:B------:R-:W-:Y:S02]  /*14e80*/  FFMA.FTZ R210, R15, c[0x0][0x23c], -R4 ;  /* 0x00008f000fd27a23 */ /* 0x000fe40000010804 */
[----:B--2---:R-:W-:Y:S02]  /*14e90*/  FADD.FTZ R0, -R72, R134 ;  /* 0x0000008648007221 */ /* 0x004fe40000010100 */
[----:B------:R-:W-:Y:S02]  /*14ea0*/  FFMA.FTZ R134, R64, c[0x0][0x23c], -R5 ;  /* 0x00008f0040867a23 */ /* 0x000fe40000010805 */
[----:B------:R-:W-:Y:S01]  /*14eb0*/  FMUL.FTZ R0, R0, c[0x0][0x23c] ;  /* 0x00008f0000007a20 */ /* 0x000fe20000410000 */
[----:B------:R2:W-:Y:S01]  /*14ec0*/  MUFU.EX2 R11, R10 ;  /* 0x0000000a000b7308 */ /* 0x0005e20000000800 */
[--C-:B------:R-:W-:Y:S02]  /*14ed0*/  FFMA.FTZ R85, R40, c[0x0][0x23c], -R6.reuse ;  /* 0x00008f0028557a23 */ /* 0x100fe40000010806 */
[--C-:B------:R-:W-:Y:S02]  /*14ee0*/  FFMA.FTZ R40, R120, c[0x0][0x23c], -R6.reuse ;  /* 0x00008f0078287a23 */ /* 0x100fe40000010806 */
[--C-:B----4-:R-:W-:Y:S02]  /*14ef0*/  FFMA.FTZ R8, R251, c[0x0][0x23c], -R6.reuse ;  /* 0x00008f00fb087a23 */ /* 0x110fe40000010806 */
[--C-:B------:R-:W-:Y:S01]  /*14f00*/  FFMA.FTZ R238, R104, c[0x0][0x23c], -R6.reuse ;  /* 0x00008f0068ee7a23 */ /* 0x100fe20000010806 */
[----:B------:R-:W-:Y:S01]  /*14f10*/  MOV R104, R48 ;  /* 0x0000003000687202 */ /* 0x000fe20000000f00 */
[----:B------:R-:W-:Y:S01]  /*14f20*/  FFMA.FTZ R62, R29, c[0x0][0x23c], -R6 ;  /* 0x00008f001d3e7a23 */ /* 0x000fe20000010806 */
[----:B------:R4:W-:Y:S01]  /*14f30*/  MUFU.EX2 R2, R0 ;  /* 0x0000000000027308 */ /* 0x0009e20000000800 */
[----:B------:R-:W-:Y:S01]  /*14f40*/  IMAD.MOV.U32 R64, RZ, RZ, R88 ;  /* 0x000000ffff407224 */ /* 0x000fe200078e0058 */
[----:B------:R-:W-:Y:S01]  /*14f50*/  MOV R48, R37 ;  /* 0x0000002500307202 */ /* 0x000fe20000000f00 */
[----:B------:R-:W-:Y:S02]  /*14f60*/  FFMA.FTZ R88, R35, c[0x0][0x23c], -R4 ;  /* 0x00008f0023587a23 */ /* 0x000fe40000010804 */
[----:B-1----:R-:W-:Y:S01]  /*14f70*/  FFMA.FTZ R7, R243, c[0x0][0x23c], -R75 ;  /* 0x00008f00f3077a23 */ /* 0x002fe2000001084b */
[----:B------:R-:W-:Y:S01]  /*14f80*/  MOV R35, R48 ;  /* 0x0000003000237202 */ /* 0x000fe20000000f00 */
[--C-:B------:R-:W-:Y:S02]  /*14f90*/  FFMA.FTZ R87, R44, c[0x0][0x23c], -R6.reuse ;  /* 0x00008f002c577a23 */ /* 0x100fe40000010806 */
[----:B------:R-:W-:Y:S01]  /*14fa0*/  FFMA.FTZ R86, R45, c[0x0][0x23c], -R6 ;  /* 0x00008f002d567a23 */ /* 0x000fe20000010806 */
[----:B------:R1:W-:Y:S01]  /*14fb0*/  MUFU.EX2 R235, R7 ;  /* 0x0000000700eb7308 */ /* 0x0003e20000000800 */
[----:B------:R-:W-:Y:S02]  /*14fc0*/  FFMA.FTZ R243, R114, c[0x0][0x23c], -R4 ;  /* 0x00008f0072f37a23 */ /* 0x000fe40000010804 */
[--C-:B------:R-:W-:Y:S01]  /*14fd0*/  FFMA.FTZ R97, R56, c[0x0][0x23c], -R6.reuse ;  /* 0x00008f0038617a23 */ /* 0x100fe20000010806 */
[----:B--2---:R-:W-:Y:S01]  /*14fe0*/  MOV R10, R60 ;  /* 0x0000003c000a7202 */ /* 0x004fe20000000f00 */
[--C-:B------:R-:W-:Y:S02]  /*14ff0*/  FFMA.FTZ R60, R241, c[0x0][0x23c], -R6.reuse ;  /* 0x00008f00f13c7a23 */ /* 0x100fe40000010806 */
[--C-:B------:R-:W-:Y:S02]  /*15000*/  FFMA.FTZ R241, R105, c[0x0][0x23c], -R6.reuse ;  /* 0x00008f0069f17a23 */ /* 0x100fe40000010806 */
[--C-:B------:R-:W-:Y:S01]  /*15010*/  FFMA.FTZ R98, R57, c[0x0][0x23c], -R6.reuse ;  /* 0x00008f0039627a23 */ /* 0x100fe20000010806 */
[----:B------:R-:W-:Y:S01]  /*15020*/  MUFU.EX2 R50, R8 ;  /* 0x0000000800327308 */ /* 0x000fe20000000800 */
[--C-:B------:R-:W-:Y:S02]  /*15030*/  FFMA.FTZ R103, R27, c[0x0][0x23c], -R6.reuse ;  /* 0x00008f001b677a23 */ /* 0x100fe40000010806 */
[----:B------:R-:W-:Y:S02]  /*15040*/  FFMA.FTZ R102, R26, c[0x0][0x23c], -R6 ;  /* 0x00008f001a667a23 */ /* 0x000fe40000010806 */
[----:B----4-:R-:W-:Y:S02]  /*15050*/  FADD.FTZ R0, -R3, R135 ;  /* 0x0000008703007221 */ /* 0x010fe40000010100 */
[--C-:B------:R-:W-:Y:S02]  /*15060*/  FFMA.FTZ R135, R53, c[0x0][0x23c], -R5.reuse ;  /* 0x00008f0035877a23 */ /* 0x100fe40000010805 */
[----:B------:R-:W-:Y:S01]  /*15070*/  FFMA.FTZ R53, R128, c[0x0][0x23c], -R5 ;  /* 0x00008f0080357a23 */ /* 0x000fe20000010805 */
[----:B------:R-:W-:Y:S01]  /*15080*/  MUFU.EX2 R204, R204 ;  /* 0x000000cc00cc7308 */ /* 0x000fe20000000800 */
[--C-:B------:R-:W-:Y:S02]  /*15090*/  FFMA.FTZ R5, R252, c[0x0][0x23c], -R75.reuse ;  /* 0x00008f00fc057a23 */ /* 0x100fe4000001084b */
[----:B------:R-:W-:Y:S02]  /*150a0*/  FFMA.FTZ R128, R83, c[0x0][0x23c], -R4 ;  /* 0x00008f0053807a23 */ /* 0x000fe40000010804 */
[--C-:B-1----:R-:W-:Y:S02]  /*150b0*/  FFMA.FTZ R7, R84, c[0x0][0x23c], -R6.reuse ;  /* 0x00008f0054077a23 */ /* 0x102fe40000010806 */
[--C-:B------:R-:W-:Y:S02]  /*150c0*/  FFMA.FTZ R84, R41, c[0x0][0x23c], -R6.reuse ;  /* 0x00008f0029547a23 */ /* 0x100fe40000010806 */
[--C-:B------:R-:W-:Y:S01]  /*150d0*/  FFMA.FTZ R114, R25, c[0x0][0x23c], -R6.reuse ;  /* 0x00008f0019727a23 */ /* 0x100fe20000010806 */
[----:B------:R1:W-:Y:S01]  /*150e0*/  MUFU.EX2 R252, R5 ;  /* 0x0000000500fc7308 */ /* 0x0003e20000000800 */
        /* <DEDUP_REMOVED lines=9> */
[----:B------:R-:W2:Y:S01]  /*15180*/  MUFU.EX2 R4, R4 ;  /* 0x0000000400047308 */ /* 0x000ea20000000800 */
[----:B------:R-:W-:Y:S02]  /*15190*/  FMUL.FTZ R0, R0, c[0x0][0x23c] ;  /* 0x00008f0000007a20 */ /* 0x000fe40000410000 */
[--C-:B------:R-:W-:Y:S01]  /*151a0*/  FFMA.FTZ R112, R77, c[0x0][0x23c], -R6.reuse ;  /* 0x00008f004d707a23 */ /* 0x100fe20000010806 */
[----:B------:R-:W-:Y:S01]  /*151b0*/  F2FP.PACK_AB R77, R104, R96 ;  /* 0x00000060684d723e */ /* 0x000fe200000000ff */
[--C-:B------:R-:W-:Y:S02]  /*151c0*/  FFMA.FTZ R118, R19, c[0x0][0x23c], -R6.reuse ;  /* 0x00008f0013767a23 */ /* 0x100fe40000010806 */
[----:B---3--:R-:W-:Y:S02]  /*151d0*/  FMUL.FTZ R19, R68, R151 ;  /* 0x0000009744137220 */ /* 0x008fe40000410000 */
[----:B------:R-:W-:Y:S01]  /*151e0*/  FFMA.FTZ R119, R18, c[0x0][0x23c], -R6 ;  /* 0x00008f0012777a23 */ /* 0x000fe20000010806 */
[----:B------:R3:W-:Y:S01]  /*151f0*/  MUFU.EX2 R14, R7 ;  /* 0x00000007000e7308 */ /* 0x0007e20000000800 */
[----:B------:R-:W-:Y:S02]  /*15200*/  FMUL.FTZ R18, R68, R150 ;  /* 0x0000009644127220 */ /* 0x000fe40000410000 */
[----:B------:R-:W-:Y:S02]  /*15210*/  IMAD.MOV.U32 R150, RZ, RZ, R52 ;  /* 0x000000ffff967224 */ /* 0x000fe400078e0034 */
[----:B-1----:R-:W-:Y:S02]  /*15220*/  FFMA.FTZ R5, R65, c[0x0][0x23c], -R75 ;  /* 0x00008f0041057a23 */ /* 0x002fe4000001084b */
[--C-:B------:R-:W-:Y:S02]  /*15230*/  FFMA.FTZ R130, R17, c[0x0][0x23c], -R6.reuse ;  /* 0x00008f0011827a23 */ /* 0x100fe40000010806 */
[--C-:B------:R-:W-:Y:S01]  /*15240*/  FFMA.FTZ R131, R16, c[0x0][0x23c], -R6.reuse ;  /* 0x00008f0010837a23 */ /* 0x100fe20000010806 */
[----:B------:R-:W1:Y:S01]  /*15250*/  MUFU.EX2 R0, R0 ;  /* 0x0000000000007308 */ /* 0x000e620000000800 */
[--C-:B------:R-:W-:Y:S02]  /*15260*/  FFMA.FTZ R251, R109, c[0x0][0x23c], -R6.reuse ;  /* 0x00008f006dfb7a23 */ /* 0x100fe40000010806 */
[----:B------:R-:W-:Y:S02]  /*15270*/  FFMA.FTZ R41, R121, c[0x0][0x23c], -R6 ;  /* 0x00008f0079297a23 */ /* 0x000fe40000010806 */
[----:B--2---:R-:W-:Y:S02]  /*15280*/  IMAD.MOV.U32 R105, RZ, RZ, R4 ;  /* 0x000000ffff697224 */ /* 0x004fe400078e0004 */
[----:B------:R-:W-:Y:S01]  /*15290*/  FMUL.FTZ R4, R69, R140 ;  /* 0x0000008c45047220 */ /* 0x000fe20000410000 */
[----:B------:R-:W-:Y:S01]  /*152a0*/  MOV R140, R10 ;  /* 0x0000000a008c7202 */ /* 0x000fe20000000f00 */
[--C-:B------:R-:W-:Y:S01]  /*152b0*/  FFMA.FTZ R44, R124, c[0x0][0x23c], -R6.reuse ;  /* 0x00008f007c2c7a23 */ /* 0x100fe20000010806 */
[----:B------:R-:W2:Y:S01]  /*152c0*/  MUFU.EX2 R5, R5 ;  /* 0x0000000500057308 */ /* 0x000ea20000000800 */
[----:B------:R-:W-:Y:S01]  /*152d0*/  IMAD.MOV.U32 R65, RZ, RZ, R33 ;  /* 0x000000ffff417224 */ /* 0x000fe200078e0021 */
[----:B------:R-:W-:Y:S01]  /*152e0*/  F2FP.PACK_AB R79, R46, R140 ;  /* 0x0000008c2e4f723e */ /* 0x000fe200000000ff */
[----:B------:R-:W-:Y:S02]  /*152f0*/  IMAD.MOV.U32 R33, RZ, RZ, R61 ;  /* 0x000000ffff217224 */ /* 0x000fe400078e003d */
[----:B---3--:R-:W-:Y:S02]  /*15300*/  FMUL.FTZ R7, R68, R143 ;  /* 0x0000008f44077220 */ /* 0x008fe40000410000 */
[----:B------:R-:W-:Y:S01]  /*15310*/  FFMA.FTZ R61, R242, c[0x0][0x23c], -R6 ;  /* 0x00008f00f23d7a23 */ /* 0x000fe20000010806 */
[----:B------:R-:W-:Y:S01]  /*15320*/  MOV R37, R33 ;  /* 0x0000002100257202 */ /* 0x000fe20000000f00 */
[----:B------:R-:W-:Y:S01]  /*15330*/  IMAD.MOV.U32 R33, RZ, RZ, R224 ;  /* 0x000000ffff217224 */ /* 0x000fe200078e00e0 */
[----:B------:R-:W-:Y:S01]  /*15340*/  MUFU.EX2 R121, R60 ;  /* 0x0000003c00797308 */ /* 0x000fe20000000800 */
[--C-:B------:R-:W-:Y:S02]  /*15350*/  FFMA.FTZ R224, R125, c[0x0][0x23c], -R6.reuse ;  /* 0x00008f007de07a23 */ /* 0x100fe40000010806 */
[----:B------:R-:W-:Y:S01]  /*15360*/  FFMA.FTZ R242, R108, c[0x0][0x23c], -R6 ;  /* 0x00008f006cf27a23 */ /* 0x000fe20000010806 */
[----:B------:R-:W-:Y:S01]  /*15370*/  MOV R108, R31 ;  /* 0x0000001f006c7202 */ /* 0x000fe20000000f00 */
[----:B------:R-:W-:Y:S02]  /*15380*/  FMUL.FTZ R6, R68, R142 ;  /* 0x0000008e44067220 */ /* 0x000fe40000410000 */
[----:B------:R-:W-:Y:S02]  /*15390*/  FMUL.FTZ R9, R2, R137 ;  /* 0x0000008902097220 */ /* 0x000fe40000410000 */
[----:B------:R-:W-:Y:S01]  /*153a0*/  IMAD.MOV.U32 R137, RZ, RZ, R11 ;  /* 0x000000ffff897224 */ /* 0x000fe200078e000b */
[----:B------:R-:W-:Y:S01]  /*153b0*/  MUFU.EX2 R125, R111 ;  /* 0x0000006f007d7308 */ /* 0x000fe20000000800 */
[----:B-1----:R-:W-:Y:S01]  /*153c0*/  FMUL.FTZ R11, R0, R139 ;  /* 0x0000008b000b7220 */ /* 0x002fe20000410000 */
[----:B------:R-:W-:Y:S01]  /*153d0*/  MOV R139, R14 ;  /* 0x0000000e008b7202 */ /* 0x000fe20000000f00 */
[----:B------:R-:W-:Y:S01]  /*153e0*/  FMUL.FTZ R8, R2, R136 ;  /* 0x0000008802087220 */ /* 0x000fe20000410000 */
[----:B--2---:R-:W-:Y:S01]  /*153f0*/  MOV R120, R5 ;  /* 0x0000000500787202 */ /* 0x004fe20000000f00 */
[----:B------:R-:W-:Y:S01]  /*15400*/  FMUL.FTZ R5, R69, R141 ;  /* 0x0000008d45057220 */ /* 0x000fe20000410000 */
[----:B------:R-:W-:Y:S01]  /*15410*/  F2FP.PACK_AB R64, R137, R244 ;  /* 0x000000f48940723e */ /* 0x000fe200000000ff */
[----:B------:R-:W-:Y:S01]  /*15420*/  IMAD.MOV.U32 R141, RZ, RZ, R65 ;  /* 0x000000ffff8d7224 */ /* 0x000fe200078e0041 */
[----:B------:R-:W-:Y:S01]  /*15430*/  F2FP.PACK_AB R65, R252, R235 ;  /* 0x000000ebfc41723e */ /* 0x000fe200000000ff */
[----:B------:R-:W-:Y:S01]  /*15440*/  FMUL.FTZ R10, R0, R138 ;  /* 0x0000008a000a7220 */ /* 0x000fe20000410000 */
[----:B------:R-:W-:Y:S01]  /*15450*/  MUFU.EX2 R136, R110 ;  /* 0x0000006e00887308 */ /* 0x000fe20000000800 */
[----:B------:R-:W-:Y:S01]  /*15460*/  F2FP.PACK_AB R66, R139, R50 ;  /* 0x000000328b42723e */ /* 0x000fe200000000ff */
[----:B------:R-:W-:Y:S01]  /*15470*/  IMAD.MOV.U32 R34, RZ, RZ, R37 ;  /* 0x000000ffff227224 */ /* 0x000fe200078e0025 */
[----:B------:R-:W-:Y:S01]  /*15480*/  F2FP.PACK_AB R76, R141, R30 ;  /* 0x0000001e8d4c723e */ /* 0x000fe200000000ff */
[C---:B------:R-:W-:Y:S01]  /*15490*/  FMUL.FTZ R12, R2.reuse, R144 ;  /* 0x00000090020c7220 */ /* 0x040fe20000410000 */
[----:B------:R-:W-:Y:S01]  /*154a0*/  MOV R37, R13 ;  /* 0x0000000d00257202 */ /* 0x000fe20000000f00 */
[----:B------:R-:W-:Y:S01]  /*154b0*/  FMUL.FTZ R13, R2, R145 ;  /* 0x00000091020d7220 */ /* 0x000fe20000410000 */
[----:B------:R-:W-:Y:S01]  /*154c0*/  F2FP.PACK_AB R67, R105, R120 ;  /* 0x000000786943723e */ /* 0x000fe200000000ff */
[C---:B------:R-:W-:Y:S01]  /*154d0*/  FMUL.FTZ R16, R69.reuse, R148 ;  /* 0x0000009445107220 */ /* 0x040fe20000410000 */
[----:B------:R-:W-:Y:S01]  /*154e0*/  MOV R148, R55 ;  /* 0x0000003700947202 */ /* 0x000fe20000000f00 */
[-C--:B------:R-:W-:Y:S01]  /*154f0*/  HMMA.16816.F32 R4, R76, R20.reuse, R4 ;  /* 0x000000144c04723c */ /* 0x080fe20000001804 */
[----:B------:R-:W-:Y:S01]  /*15500*/  MUFU.EX2 R111, R91 ;  /* 0x0000005b006f7308 */ /* 0x000fe20000000800 */
[C---:B------:R-:W-:Y:S01]  /*15510*/  FMUL.FTZ R17, R69.reuse, R149 ;  /* 0x0000009545117220 */ /* 0x040fe20000410000 */
[----:B------:R-:W-:Y:S01]  /*15520*/  MOV R149, R54 ;  /* 0x0000003600957202 */ /* 0x000fe20000000f00 */
[----:B------:R-:W-:Y:S01]  /*15530*/  IMAD.MOV.U32 R151, RZ, RZ, R51 ;  /* 0x000000ffff977224 */ /* 0x000fe200078e0033 */
[----:B------:R-:W-:Y:S01]  /*15540*/  MOV R51, R39 ;  /* 0x0000002700337202 */ /* 0x000fe20000000f00 */
[C---:B------:R-:W-:Y:S01]  /*15550*/  FMUL.FTZ R26, R0.reuse, R154 ;  /* 0x0000009a001a7220 */ /* 0x040fe20000410000 */
[----:B------:R-:W-:Y:S01]  /*15560*/  MOV R54, R38 ;  /* 0x0000002600367202 */ /* 0x000fe20000000f00 */
[C---:B------:R-:W-:Y:S01]  /*15570*/  HMMA.16816.F32 R8, R64.reuse, R20, R8 ;  /* 0x000000144008723c */ /* 0x040fe20000001808 */
[C---:B------:R-:W-:Y:S02]  /*15580*/  FMUL.FTZ R14, R0.reuse, R146 ;  /* 0x00000092000e7220 */ /* 0x040fe40000410000 */
[----:B------:R1:W-:Y:S01]  /*15590*/  MUFU.EX2 R109, R61 ;  /* 0x0000003d006d7308 */ /* 0x0003e20000000800 */
[----:B------:R-:W-:Y:S01]  /*155a0*/  FMUL.FTZ R15, R0, R147 ;  /* 0x00000093000f7220 */ /* 0x000fe20000410000 */
[----:B------:R-:W-:Y:S01]  /*155b0*/  MOV R154, R36 ;  /* 0x00000024009a7202 */ /* 0x000fe20000000f00 */
[----:B------:R-:W-:Y:S01]  /*155c0*/  FMUL.FTZ R24, R2, R152 ;  /* 0x0000009802187220 */ /* 0x000fe20000410000 */
[----:B------:R-:W-:Y:S01]  /*155d0*/  MOV R145, R49 ;  /* 0x0000003100917202 */ /* 0x000fe20000000f00 */
[C---:B------:R-:W-:Y:S01]  /*155e0*/  FMUL.FTZ R20, R69.reuse, R156 ;  /* 0x0000009c45147220 */ /* 0x040fe20000410000 */
[----:B------:R-:W-:Y:S02]  /*155f0*/  MOV R156, R34 ;  /* 0x00000022009c7202 */ /* 0x000fe40000000f00 */
[-C--:B------:R-:W-:Y:S01]  /*15600*/  HMMA.16816.F32 R12, R64, R22.reuse, R12 ;  /* 0x00000016400c723c */ /* 0x080fe2000000180c */
[C---:B------:R-:W-:Y:S01]  /*15610*/  FMUL.FTZ R21, R69.reuse, R157 ;  /* 0x0000009d45157220 */ /* 0x040fe20000410000 */
[----:B------:R-:W-:Y:S01]  /*15620*/  MUFU.EX2 R138, R89 ;  /* 0x00000059008a7308 */ /* 0x000fe20000000800 */
[C---:B------:R-:W-:Y:S01]  /*15630*/  FMUL.FTZ R34, R68.reuse, R166 ;  /* 0x000000a644227220 */ /* 0x040fe20000410000 */
[----:B------:R-:W-:Y:S01]  /*15640*/  MOV R166, R51 ;  /* 0x0000003300a67202 */ /* 0x000fe20000000f00 */
[----:B------:R-:W-:Y:S01]  /*15650*/  FMUL.FTZ R51, R68, R183 ;  /* 0x000000b744337220 */ /* 0x000fe20000410000 */
[----:B------:R-:W-:Y:S01]  /*15660*/  MOV R157, R40 ;  /* 0x00000028009d7202 */ /* 0x000fe20000000f00 */
[----:B------:R-:W-:Y:S01]  /*15670*/  FMUL.FTZ R25, R2, R153 ;  /* 0x0000009902197220 */ /* 0x000fe20000410000 */
[C---:B------:R-:W-:Y:S01]  /*15680*/  HMMA.16816.F32 R16, R76.reuse, R22, R16 ;  /* 0x000000164c10723c */ /* 0x040fe20000001810 */
[----:B------:R-:W-:Y:S03]  /*15690*/  FMUL.FTZ R27, R0, R155 ;  /* 0x0000009b001b7220 */ /* 0x000fe60000410000 */
[----:B------:R-:W-:Y:S01]  /*156a0*/  IMAD.MOV.U32 R152, RZ, RZ, R30 ;  /* 0x000000ffff987224 */ /* 0x000fe200078e001e */
[----:B------:R-:W-:Y:S01]  /*156b0*/  MOV R153, R33 ;  /* 0x0000002100997202 */ /* 0x000fe20000000f00 */
[----:B------:R-:W-:Y:S01]  /*156c0*/  FMUL.FTZ R28, R2, R160 ;  /* 0x000000a0021c7220 */ /* 0x000fe20000410000 */
[----:B------:R-:W-:Y:S01]  /*156d0*/  MOV R147, R47 ;  /* 0x0000002f00937202 */ /* 0x000fe20000000f00 */
[C---:B------:R-:W-:Y:S01]  /*156e0*/  FMUL.FTZ R23, R68.reuse, R159 ;  /* 0x0000009f44177220 */ /* 0x040fe20000410000 */
[----:B------:R-:W-:Y:S01]  /*156f0*/  MOV R159, R48 ;  /* 0x00000030009f7202 */ /* 0x000fe20000000f00 */
[----:B------:R-:W-:Y:S02]  /*15700*/  MUFU.EX2 R143, R107 ;  /* 0x0000006b008f7308 */ /* 0x000fe40000000800 */
[----:B------:R-:W-:Y:S01]  /*15710*/  IMAD.MOV.U32 R48, RZ, RZ, R37 ;  /* 0x000000ffff307224 */ /* 0x000fe200078e0025 */
[----:B------:R-:W-:Y:S01]  /*15720*/  MOV R155, R53 ;  /* 0x00000035009b7202 */ /* 0x000fe20000000f00 */
[----:B------:R-:W2:Y:S01]  /*15730*/  LDSM.16.MT88.4 R36, [R216+0x8000] ;  /* 0x00800000d824783b */ /* 0x000ea20000004200 */
[----:B------:R-:W-:Y:S02]  /*15740*/  FMUL.FTZ R22, R68, R158 ;  /* 0x0000009e44167220 */ /* 0x000fe40000410000 */
[----:B------:R-:W-:Y:S01]  /*15750*/  FMUL.FTZ R29, R2, R161 ;  /* 0x000000a1021d7220 */ /* 0x000fe20000410000 */
[----:B------:R-:W-:Y:S01]  /*15760*/  MOV R161, R80 ;  /* 0x0000005000a17202 */ /* 0x000fe20000000f00 */
[----:B------:R-:W-:Y:S01]  /*15770*/  IMAD.MOV.U32 R158, RZ, RZ, R35 ;  /* 0x000000ffff9e7224 */ /* 0x000fe200078e0023 */
[----:B------:R-:W-:Y:S01]  /*15780*/  MUFU.EX2 R142, R88 ;  /* 0x00000058008e7308 */ /* 0x000fe20000000800 */
[----:B------:R-:W-:Y:S01]  /*15790*/  FMUL.FTZ R35, R68, R167 ;  /* 0x000000a744237220 */ /* 0x000fe20000410000 */
[----:B------:R-:W-:Y:S01]  /*157a0*/  MOV R144, R48 ;  /* 0x0000003000907202 */ /* 0x000fe20000000f00 */
[----:B------:R-:W-:Y:S02]  /*157b0*/  IMAD.MOV.U32 R167, RZ, RZ, R54 ;  /* 0x000000ffffa77224 */ /* 0x000fe400078e0036 */
[----:B------:R-:W3:Y:S01]  /*157c0*/  LDSM.16.MT88.4 R52, [R214+0x8000] ;  /* 0x00800000d634783b */ /* 0x000ee20000004200 */
[C---:B------:R-:W-:Y:S02]  /*157d0*/  FMUL.FTZ R33, R69.reuse, R165 ;  /* 0x000000a545217220 */ /* 0x040fe40000410000 */
[----:B------:R-:W-:Y:S02]  /*157e0*/  FMUL.FTZ R40, R2, R168 ;  /* 0x000000a802287220 */ /* 0x000fe40000410000 */
[C---:B------:R-:W-:Y:S01]  /*157f0*/  FMUL.FTZ R48, R69.reuse, R180 ;  /* 0x000000b445307220 */ /* 0x040fe20000410000 */
[----:B------:R-:W-:Y:S01]  /*15800*/  MUFU.EX2 R124, R90 ;  /* 0x0000005a007c7308 */ /* 0x000fe20000000800 */
[----:B------:R-:W-:Y:S02]  /*15810*/  IMAD.MOV.U32 R165, RZ, RZ, R50 ;  /* 0x000000ffffa57224 */ /* 0x000fe400078e0032 */
[----:B------:R-:W-:Y:S02]  /*15820*/  FMUL.FTZ R50, R68, R182 ;  /* 0x000000b644327220 */ /* 0x000fe40000410000 */
[----:B------:R-:W-:Y:S02]  /*15830*/  IMAD.MOV.U32 R160, RZ, RZ, R41 ;  /* 0x000000ffffa07224 */ /* 0x000fe400078e0029 */
[C---:B------:R-:W-:Y:S02]  /*15840*/  FMUL.FTZ R41, R2.reuse, R169 ;  /* 0x000000a902297220 */ /* 0x040fe40000410000 */
[C---:B------:R-:W-:Y:S01]  /*15850*/  FMUL.FTZ R45, R2.reuse, R177 ;  /* 0x000000b1022d7220 */ /* 0x040fe20000410000 */
[----:B------:R-:W-:Y:S01]  /*15860*/  MUFU.EX2 R206, R206 ;  /* 0x000000ce00ce7308 */ /* 0x000fe20000000800 */
[C---:B------:R-:W-:Y:S02]  /*15870*/  FMUL.FTZ R49, R69.reuse, R181 ;  /* 0x000000b545317220 */ /* 0x040fe40000410000 */
[C---:B------:R-:W-:Y:S02]  /*15880*/  FMUL.FTZ R56, R2.reuse, R184 ;  /* 0x000000b802387220 */ /* 0x040fe40000410000 */
[C---:B------:R-:W-:Y:S02]  /*15890*/  FMUL.FTZ R57, R2.reuse, R185 ;  /* 0x000000b902397220 */ /* 0x040fe40000410000 */
[----:B-1----:R-:W-:Y:S02]  /*158a0*/  FMUL.FTZ R61, R2, R193 ;  /* 0x000000c1023d7220 */ /* 0x002fe40000410000 */
[C---:B------:R-:W-:Y:S01]  /*158b0*/  FMUL.FTZ R30, R0.reuse, R162 ;  /* 0x000000a2001e7220 */ /* 0x040fe20000410000 */
[----:B------:R-:W-:Y:S01]  /*158c0*/  MOV R162, R32 ;  /* 0x0000002000a27202 */ /* 0x000fe20000000f00 */
[----:B------:R-:W-:Y:S01]  /*158d0*/  FMUL.FTZ R32, R69, R164 ;  /* 0x000000a445207220 */ /* 0x000fe20000410000 */
[----:B------:R-:W-:Y:S01]  /*158e0*/  MOV R164, R81 ;  /* 0x0000005100a47202 */ /* 0x000fe20000000f00 */
[-C--:B--2---:R-:W-:Y:S01]  /*158f0*/  HMMA.16816.F32 R20, R76, R36.reuse, R20 ;  /* 0x000000244c14723c */ /* 0x084fe20000001814 */
[----:B------:R-:W1:Y:S01]  /*15900*/  LDSM.16.MT88.4 R80, [R215+0x8000] ;  /* 0x00800000d750783b */ /* 0x000e620000004200 */
[----:B------:R-:W-:Y:S01]  /*15910*/  FMUL.FTZ R31, R0, R163 ;  /* 0x000000a3001f7220 */ /* 0x000fe20000410000 */
[----:B------:R-:W-:Y:S01]  /*15920*/  MOV R163, R44 ;  /* 0x0000002c00a37202 */ /* 0x000fe20000000f00 */
[----:B------:R-:W-:Y:S01]  /*15930*/  FMUL.FTZ R44, R2, R176 ;  /* 0x000000b0022c7220 */ /* 0x000fe20000410000 */
[----:B------:R-:W-:Y:S01]  /*15940*/  MUFU.EX2 R208, R208 ;  /* 0x000000d000d07308 */ /* 0x000fe20000000800 */
[----:B------:R-:W-:Y:S02]  /*15950*/  FMUL.FTZ R47, R0, R179 ;  /* 0x000000b3002f7220 */ /* 0x000fe40000410000 */
[C---:B------:R-:W-:Y:S01]  /*15960*/  HMMA.16816.F32 R24, R64.reuse, R36, R24 ;  /* 0x000000244018723c */ /* 0x040fe20000001818 */
[--C-:B------:R-:W-:Y:S03]  /*15970*/  FFMA.FTZ R233, R233, c[0x0][0x23c], -R75.reuse ;  /* 0x00008f00e9e97a23 */ /* 0x100fe6000001084b */
[----:B------:R-:W-:Y:S02]  /*15980*/  FFMA.FTZ R232, R232, c[0x0][0x23c], -R75 ;  /* 0x00008f00e8e87a23 */ /* 0x000fe4000001084b */
[----:B------:R-:W-:Y:S01]  /*15990*/  IMAD.MOV.U32 R146, RZ, RZ, R46 ;  /* 0x000000ffff927224 */ /* 0x000fe200078e002e */
[----:B------:R-:W-:Y:S01]  /*159a0*/  MUFU.EX2 R205, R205 ;  /* 0x000000cd00cd7308 */ /* 0x000fe20000000800 */
[-C--:B------:R-:W-:Y:S01]  /*159b0*/  HMMA.16816.F32 R28, R64, R38.reuse, R28 ;  /* 0x00000026401c723c */ /* 0x080fe2000000181c */
[C---:B------:R-:W-:Y:S03]  /*159c0*/  FMUL.FTZ R37, R69.reuse, R173 ;  /* 0x000000ad45257220 */ /* 0x040fe60000410000 */
[----:B------:R-:W-:Y:S01]  /*159d0*/  FMUL.FTZ R36, R69, R172 ;  /* 0x000000ac45247220 */ /* 0x000fe20000410000 */
[----:B------:R-:W-:Y:S01]  /*159e0*/  MOV R173, R58 ;  /* 0x0000003a00ad7202 */ /* 0x000fe20000000f00 */
[----:B------:R-:W-:Y:S02]  /*159f0*/  FMUL.FTZ R58, R0, R186 ;  /* 0x000000ba003a7220 */ /* 0x000fe40000410000 */
[C---:B------:R-:W-:Y:S01]  /*15a00*/  HMMA.16816.F32 R32, R76.reuse, R38, R32 ;  /* 0x000000264c20723c */ /* 0x040fe20000001820 */
[----:B------:R-:W-:Y:S01]  /*15a10*/  IMAD.MOV.U32 R172, RZ, RZ, R59 ;  /* 0x000000ffffac7224 */ /* 0x000fe200078e003b */
[----:B------:R-:W-:Y:S02]  /*15a20*/  MUFU.EX2 R207, R207 ;  /* 0x000000cf00cf7308 */ /* 0x000fe40000000800 */
[----:B------:R-:W-:Y:S02]  /*15a30*/  IMAD.MOV.U32 R168, RZ, RZ, R173 ;  /* 0x000000ffffa87224 */ /* 0x000fe400078e00ad */
[----:B------:R-:W-:Y:S02]  /*15a40*/  IMAD.MOV.U32 R173, RZ, RZ, R162 ;  /* 0x000000ffffad7224 */ /* 0x000fe400078e00a2 */
[C---:B------:R-:W-:Y:S01]  /*15a50*/  FMUL.FTZ R39, R68.reuse, R175 ;  /* 0x000000af44277220 */ /* 0x040fe20000410000 */
[----:B------:R-:W-:Y:S03]  /*15a60*/  MOV R175, R42 ;  /* 0x0000002a00af7202 */ /* 0x000fe60000000f00 */
[----:B------:R-:W-:Y:S01]  /*15a70*/  FMUL.FTZ R38, R68, R174 ;  /* 0x000000ae44267220 */ /* 0x000fe20000410000 */
[----:B------:R-:W-:Y:S01]  /*15a80*/  MOV R174, R43 ;  /* 0x0000002b00ae7202 */ /* 0x000fe20000000f00 */
[----:B------:R-:W-:Y:S01]  /*15a90*/  FFMA.FTZ R60, R175, c[0x0][0x23c], -R75 ;  /* 0x00008f00af3c7a23 */ /* 0x000fe2000001084b */
[----:B------:R-:W-:Y:S01]  /*15aa0*/  MOV R175, R172 ;  /* 0x000000ac00af7202 */ /* 0x000fe20000000f00 */
[----:B------:R-:W-:Y:S01]  /*15ab0*/  IMAD.MOV.U32 R162, RZ, RZ, R151 ;  /* 0x000000ffffa27224 */ /* 0x000fe200078e0097 */
[----:B------:R-:W-:Y:S01]  /*15ac0*/  MOV R172, R159 ;  /* 0x0000009f00ac7202 */ /* 0x000fe20000000f00 */
[----:B------:R2:W-:Y:S01]  /*15ad0*/  MUFU.EX2 R110, R60 ;  /* 0x0000003c006e7308 */ /* 0x0005e20000000800 */
[-C--:B---3--:R-:W-:Y:S01]  /*15ae0*/  HMMA.16816.F32 R36, R76, R52.reuse, R36 ;  /* 0x000000344c24723c */ /* 0x088fe20000001824 */
[----:B------:R-:W-:Y:S01]  /*15af0*/  MOV R159, R149 ;  /* 0x00000095009f7202 */ /* 0x000fe20000000f00 */
[----:B------:R-:W-:Y:S01]  /*15b00*/  IMAD.MOV.U32 R151, RZ, RZ, R137 ;  /* 0x000000ffff977224 */ /* 0x000fe200078e0089 */
[----:B------:R-:W-:Y:S01]  /*15b10*/  MOV R149, R141 ;  /* 0x0000008d00957202 */ /* 0x000fe20000000f00 */
[C---:B------:R-:W-:Y:S02]  /*15b20*/  FMUL.FTZ R43, R0.reuse, R171 ;  /* 0x000000ab002b7220 */ /* 0x040fe40000410000 */
[C---:B------:R-:W-:Y:S02]  /*15b30*/  FMUL.FTZ R46, R0.reuse, R178 ;  /* 0x000000b2002e7220 */ /* 0x040fe40000410000 */
[C---:B------:R-:W-:Y:S01]  /*15b40*/  FMUL.FTZ R42, R0.reuse, R170 ;  /* 0x000000aa002a7220 */ /* 0x040fe20000410000 */
[----:B------:R3:W-:Y:S03]  /*15b50*/  MUFU.EX2 R137, R63 ;  /* 0x0000003f00897308 */ /* 0x0007e60000000800 */
[----:B------:R-:W-:Y:S03]  /*15b60*/  FMUL.FTZ R59, R0, R187 ;  /* 0x000000bb003b7220 */ /* 0x000fe60000410000 */
[C---:B------:R-:W-:Y:S04]  /*15b70*/  HMMA.16816.F32 R40, R64.reuse, R52, R40 ;  /* 0x000000344028723c */ /* 0x040fe80000001828 */
[----:B------:R4:W1:Y:S03]  /*15b80*/  MUFU.EX2 R141, R62 ;  /* 0x0000003e008d7308 */ /* 0x0008660000000800 */
[C---:B------:R-:W-:Y:S01]  /*15b90*/  FMUL.FTZ R52, R69.reuse, R188 ;  /* 0x000000bc45347220 */ /* 0x040fe20000410000 */
[-C--:B------:R-:W-:Y:S01]  /*15ba0*/  HMMA.16816.F32 R44, R64, R54.reuse, R44 ;  /* 0x00000036402c723c */ /* 0x080fe2000000182c */
[--C-:B--2---:R-:W-:Y:S03]  /*15bb0*/  FFMA.FTZ R60, R174, c[0x0][0x23c], -R75.reuse ;  /* 0x00008f00ae3c7a23 */ /* 0x104fe6000001084b */
[----:B------:R-:W-:Y:S01]  /*15bc0*/  MOV R174, R167 ;  /* 0x000000a700ae7202 */ /* 0x000fe20000000f00 */
[----:B------:R-:W-:Y:S01]  /*15bd0*/  FMUL.FTZ R53, R69, R189 ;  /* 0x000000bd45357220 */ /* 0x000fe20000410000 */
[----:B------:R-:W-:Y:S01]  /*15be0*/  MOV R167, R158 ;  /* 0x0000009e00a77202 */ /* 0x000fe20000000f00 */
[----:B------:R-:W-:Y:S01]  /*15bf0*/  MUFU.EX2 R187, R99 ;  /* 0x0000006300bb7308 */ /* 0x000fe20000000800 */
[C---:B------:R-:W-:Y:S01]  /*15c00*/  HMMA.16816.F32 R48, R76.reuse, R54, R48 ;  /* 0x000000364c30723c */ /* 0x040fe20000001830 */
[----:B------:R-:W-:Y:S03]  /*15c10*/  MOV R158, R148 ;  /* 0x00000094009e7202 */ /* 0x000fe60000000f00 */
[----:B------:R-:W-:Y:S01]  /*15c20*/  MOV R148, R120 ;  /* 0x0000007800947202 */ /* 0x000fe20000000f00 */
[----:B---3--:R-:W-:Y:S02]  /*15c30*/  FMUL.FTZ R63, R0, R195 ;  /* 0x000000c3003f7220 */ /* 0x008fe40000410000 */
[C---:B------:R-:W-:Y:S02]  /*15c40*/  FMUL.FTZ R54, R68.reuse, R190 ;  /* 0x000000be44367220 */ /* 0x040fe40000410000 */
[----:B------:R2:W3:Y:S03]  /*15c50*/  MUFU.EX2 R120, R60 ;  /* 0x0000003c00787308 */ /* 0x0004e60000000800 */
[----:B------:R-:W-:Y:S02]  /*15c60*/  FMUL.FTZ R55, R68, R191 ;  /* 0x000000bf44377220 */ /* 0x000fe40000410000 */
[----:B----4-:R-:W-:Y:S05]  /*15c70*/  FMUL.FTZ R62, R0, R194 ;  /* 0x000000c2003e7220 */ /* 0x010fea0000410000 */
[-C--:B-1----:R-:W-:Y:S01]  /*15c80*/  HMMA.16816.F32 R52, R76, R80.reuse, R52 ;  /* 0x000000504c34723c */ /* 0x082fe20000001834 */
[----:B------:R-:W-:Y:S07]  /*15c90*/  MUFU.EX2 R190, R106 ;  /* 0x0000006a00be7308 */ /* 0x000fee0000000800 */
[C---:B------:R-:W-:Y:S03]  /*15ca0*/  HMMA.16816.F32 R56, R64.reuse, R80, R56 ;  /* 0x000000504038723c */ /* 0x040fe60000001838 */
[----:B------:R-:W-:Y:S01]  /*15cb0*/  MUFU.EX2 R211, R211 ;  /* 0x000000d300d37308 */ /* 0x000fe20000000800 */
[----:B--2---:R-:W-:Y:S02]  /*15cc0*/  FFMA.FTZ R60, R168, c[0x0][0x23c], -R75 ;  /* 0x00008f00a83c7a23 */ /* 0x004fe4000001084b */
[----:B------:R-:W-:Y:S01]  /*15cd0*/  IMAD.MOV.U32 R168, RZ, RZ, R175 ;  /* 0x000000ffffa87224 */ /* 0x000fe200078e00af */
[----:B------:R-:W-:Y:S02]  /*15ce0*/  MOV R175, R174 ;  /* 0x000000ae00af7202 */ /* 0x000fe40000000f00 */
[----:B------:R-:W-:Y:S03]  /*15cf0*/  MOV R174, R173 ;  /* 0x000000ad00ae7202 */ /* 0x000fe60000000f00 */
[----:B------:R-:W-:Y:S01]  /*15d00*/  IMAD.MOV.U32 R173, RZ, RZ, R172 ;  /* 0x000000ffffad7224 */ /* 0x000fe200078e00ac */
[----:B------:R-:W-:Y:S01]  /*15d10*/  MOV R172, R167 ;  /* 0x000000a700ac7202 */ /* 0x000fe20000000f00 */
[----:B------:R-:W-:Y:S01]  /*15d20*/  MUFU.EX2 R234, R234 ;  /* 0x000000ea00ea7308 */ /* 0x000fe20000000800 */
        /* <DEDUP_REMOVED lines=12> */
[----:B------:R1:W-:Y:S01]  /*15df0*/  MUFU.EX2 R139, R60 ;  /* 0x0000003c008b7308 */ /* 0x0003e20000000800 */
[----:B------:R-:W-:Y:S01]  /*15e00*/  MOV R180, R175 ;  /* 0x000000af00b47202 */ /* 0x000fe20000000f00 */
[----:B------:R-:W-:Y:S01]  /*15e10*/  IMAD.MOV.U32 R171, RZ, RZ, R158 ;  /* 0x000000ffffab7224 */ /* 0x000fe200078e009e */
[----:B------:R-:W-:Y:S02]  /*15e20*/  MOV R169, R149 ;  /* 0x0000009500a97202 */ /* 0x000fe40000000f00 */
[----:B------:R-:W-:Y:S02]  /*15e30*/  MOV R178, R173 ;  /* 0x000000ad00b27202 */ /* 0x000fe40000000f00 */
[----:B------:R-:W-:Y:S02]  /*15e40*/  MOV R173, R147 ;  /* 0x0000009300ad7202 */ /* 0x000fe40000000f00 */
[----:B------:R-:W-:Y:S01]  /*15e50*/  MOV R177, R172 ;  /* 0x000000ac00b17202 */ /* 0x000fe20000000f00 */
[----:B------:R-:W-:Y:S01]  /*15e60*/  MUFU.EX2 R147, R94 ;  /* 0x0000005e00937308 */ /* 0x000fe20000000800 */
[----:B------:R-:W-:Y:S02]  /*15e70*/  MOV R181, R179 ;  /* 0x000000b300b57202 */ /* 0x000fe40000000f00 */
        /* <DEDUP_REMOVED lines=10> */
[--C-:B-1----:R-:W-:Y:S01]  /*15f20*/  FFMA.FTZ R60, R168, c[0x0][0x23c], -R75.reuse ;  /* 0x00008f00a83c7a23 */ /* 0x102fe2000001084b */
[----:B------:R-:W-:Y:S01]  /*15f30*/  MOV R150, R144 ;  /* 0x0000009000967202 */ /* 0x000fe20000000f00 */
[----:B------:R-:W-:Y:S01]  /*15f40*/  IMAD.MOV.U32 R168, RZ, RZ, R148 ;  /* 0x000000ffffa87224 */ /* 0x000fe200078e0094 */
[----:B------:R-:W-:Y:S01]  /*15f50*/  MOV R170, R151 ;  /* 0x0000009700aa7202 */ /* 0x000fe20000000f00 */
[----:B------:R1:W2:Y:S01]  /*15f60*/  MUFU.EX2 R140, R60 ;  /* 0x0000003c008c7308 */ /* 0x0002a20000000800 */
[----:B------:R-:W-:Y:S02]  /*15f70*/  MOV R176, R159 ;  /* 0x0000009f00b07202 */ /* 0x000fe40000000f00 */
[----:B------:R-:W-:Y:S02]  /*15f80*/  MOV R172, R146 ;  /* 0x0000009200ac7202 */ /* 0x000fe40000000f00 */
[----:B------:R-:W-:Y:S02]  /*15f90*/  MOV R177, R169 ;  /* 0x000000a900b17202 */ /* 0x000fe40000000f00 */
[----:B------:R-:W-:Y:S02]  /*15fa0*/  MOV R169, R167 ;  /* 0x000000a700a97202 */ /* 0x000fe40000000f00 */
[----:B------:R-:W-:Y:S01]  /*15fb0*/  MOV R183, R179 ;  /* 0x000000b300b77202 */ /* 0x000fe20000000f00 */
[----:B------:R-:W-:Y:S01]  /*15fc0*/  MUFU.EX2 R148, R127 ;  /* 0x0000007f00947308 */ /* 0x000fe20000000800 */
[----:B------:R-:W-:Y:S02]  /*15fd0*/  MOV R175, R162 ;  /* 0x000000a200af7202 */ /* 0x000fe40000000f00 */
[----:B------:R-:W-:Y:S02]  /*15fe0*/  MOV R189, R183 ;  /* 0x000000b700bd7202 */ /* 0x000fe40000000f00 */
[----:B------:R-:W-:Y:S02]  /*15ff0*/  MOV R162, R224 ;  /* 0x000000e000a27202 */ /* 0x000fe40000000f00 */
[----:B------:R4:W5:Y:S03]  /*16000*/  LDL.LU R224, [R1+0xf0] ;  /* 0x0000f00001e07983 */ /* 0x0009660000300800 */
[----:B------:R-:W-:Y:S01]  /*16010*/  MUFU.EX2 R127, R95 ;  /* 0x0000005f007f7308 */ /* 0x000fe20000000800 */
[----:B-1----:R-:W-:Y:S02]  /*16020*/  FFMA.FTZ R60, R180, c[0x0][0x23c], -R75 ;  /* 0x00008f00b43c7a23 */ /* 0x002fe4000001084b */
[----:B------:R-:W-:Y:S01]  /*16030*/  IMAD.MOV.U32 R180, RZ, RZ, R178 ;  /* 0x000000ffffb47224 */ /* 0x000fe200078e00b2 */
[----:B------:R-:W-:Y:S02]  /*16040*/  MOV R178, R176 ;  /* 0x000000b000b27202 */ /* 0x000fe40000000f00 */
[----:B------:R-:W-:Y:S04]  /*16050*/  MOV R176, R170 ;  /* 0x000000aa00b07202 */ /* 0x000fe80000000f00 */
[----:B------:R1:W-:Y:S01]  /*16060*/  MUFU.EX2 R144, R60 ;  /* 0x0000003c00907308 */ /* 0x0003e20000000800 */
[----:B------:R-:W-:Y:S01]  /*16070*/  IMAD.MOV.U32 R170, RZ, RZ, R168 ;  /* 0x000000ffffaa7224 */ /* 0x000fe200078e00a8 */
[----:B------:R-:W-:Y:S01]  /*16080*/  MOV R168, R172 ;  /* 0x000000ac00a87202 */ /* 0x000fe20000000f00 */
[----:B------:R-:W-:Y:S01]  /*16090*/  IMAD.MOV.U32 R188, RZ, RZ, R180 ;  /* 0x000000ffffbc7224 */ /* 0x000fe200078e00b4 */
[----:B------:R-:W-:Y:S01]  /*160a0*/  MOV R172, R166 ;  /* 0x000000a600ac7202 */ /* 0x000fe20000000f00 */
[----:B------:R-:W-:Y:S01]  /*160b0*/  IMAD.MOV.U32 R166, RZ, RZ, R164 ;  /* 0x000000ffffa67224 */ /* 0x000fe200078e00a4 */
        /* <DEDUP_REMOVED lines=12> */
[----:B------:R4:W5:Y:S01]  /*16180*/  LDL.LU R223, [R1+0xec] ;  /* 0x0000ec0001df7983 */ /* 0x0009620000300800 */
[----:B------:R-:W-:Y:S01]  /*16190*/  MOV R172, R155 ;  /* 0x0000009b00ac7202 */ /* 0x000fe20000000f00 */
[----:B------:R-:W-:Y:S01]  /*161a0*/  MUFU.EX2 R146, R84 ;  /* 0x0000005400927308 */ /* 0x000fe20000000800 */
[----:B------:R-:W-:Y:S01]  /*161b0*/  MOV R155, R222 ;  /* 0x000000de009b7202 */ /* 0x000fe20000000f00 */
[----:B------:R-:W-:Y:S01]  /*161c0*/  IMAD.MOV.U32 R167, RZ, RZ, R166 ;  /* 0x000000ffffa77224 */ /* 0x000fe200078e00a6 */
[----:B------:R4:W5:Y:S01]  /*161d0*/  LDL.LU R222, [R1+0xe8] ;  /* 0x0000e80001de7983 */ /* 0x0009620000300800 */
[----:B-1----:R-:W-:Y:S01]  /*161e0*/  FFMA.FTZ R60, R181, c[0x0][0x23c], -R75 ;  /* 0x00008f00b53c7a23 */ /* 0x002fe2000001084b */
[----:B------:R-:W-:Y:S02]  /*161f0*/  MOV R181, R176 ;  /* 0x000000b000b57202 */ /* 0x000fe40000000f00 */
[----:B------:R-:W-:Y:S02]  /*16200*/  MOV R176, R168 ;  /* 0x000000a800b07202 */ /* 0x000fe40000000f00 */
[----:B------:R-:W-:Y:S01]  /*16210*/  MOV R168, R165 ;  /* 0x000000a500a87202 */ /* 0x000fe20000000f00 */
[----:B------:R-:W-:Y:S01]  /*16220*/  IMAD.MOV.U32 R165, RZ, RZ, R160 ;  /* 0x000000ffffa57224 */ /* 0x000fe200078e00a0 */
[----:B------:R-:W-:Y:S01]  /*16230*/  MOV R160, R145 ;  /* 0x0000009100a07202 */ /* 0x000fe20000000f00 */
[----:B------:R-:W-:Y:S01]  /*16240*/  IMAD.MOV.U32 R183, RZ, RZ, R181 ;  /* 0x000000ffffb77224 */ /* 0x000fe200078e00b5 */
[----:B------:R1:W-:Y:S01]  /*16250*/  MUFU.EX2 R145, R60 ;  /* 0x0000003c00917308 */ /* 0x0003e20000000800 */
        /* <DEDUP_REMOVED lines=15> */
[----:B------:R4:W5:Y:S01]  /*16350*/  LDL.LU R221, [R1+0xe4] ;  /* 0x0000e40001dd7983 */ /* 0x0009620000300800 */
[----:B------:R-:W-:Y:S02]  /*16360*/  MOV R90, R152 ;  /* 0x00000098005a7202 */ /* 0x000fe40000000f00 */
[----:B------:R-:W-:Y:S02]  /*16370*/  MOV R178, R153 ;  /* 0x0000009900b27202 */ /* 0x000fe40000000f00 */
[----:B------:R-:W-:Y:S01]  /*16380*/  MOV R166, R157 ;  /* 0x0000009d00a67202 */ /* 0x000fe20000000f00 */
[----:B-1----:R-:W-:Y:S01]  /*16390*/  FFMA.FTZ R60, R188, c[0x0][0x23c], -R75 ;  /* 0x00008f00bc3c7a23 */ /* 0x002fe2000001084b */
[----:B------:R-:W-:Y:S01]  /*163a0*/  MOV R188, R180 ;  /* 0x000000b400bc7202 */ /* 0x000fe20000000f00 */
[----:B------:R-:W-:Y:S01]  /*163b0*/  MUFU.EX2 R123, R85 ;  /* 0x00000055007b7308 */ /* 0x000fe20000000800 */
        /* <DEDUP_REMOVED lines=9> */
[----:B------:R-:W-:Y:S02]  /*16450*/  MOV R185, R180 ;  /* 0x000000b400b97202 */ /* 0x000fe40000000f00 */
[----:B------:R-:W-:Y:S01]  /*16460*/  MOV R173, R160 ;  /* 0x000000a000ad7202 */ /* 0x000fe20000000f00 */
[----:B------:R1:W-:Y:S01]  /*16470*/  MUFU.EX2 R154, R60 ;  /* 0x0000003c009a7308 */ /* 0x0003e20000000800 */
[----:B------:R-:W-:Y:S01]  /*16480*/  MOV R180, R171 ;  /* 0x000000ab00b47202 */ /* 0x000fe20000000f00 */
[----:B------:R-:W-:Y:S01]  /*16490*/  IMAD.MOV.U32 R171, RZ, RZ, R220 ;  /* 0x000000ffffab7224 */ /* 0x000fe200078e00dc */
[----:B------:R-:W-:Y:S01]  /*164a0*/  MOV R181, R177 ;  /* 0x000000b100b57202 */ /* 0x000fe20000000f00 */
[----:B------:R4:W5:Y:S01]  /*164b0*/  LDL.LU R220, [R1+0xe0] ;  /* 0x0000e00001dc7983 */ /* 0x0009620000300800 */
[----:B------:R-:W-:Y:S01]  /*164c0*/  MOV R177, R176 ;  /* 0x000000b000b17202 */ /* 0x000fe20000000f00 */
[----:B------:R-:W-:Y:S04]  /*164d0*/  IMAD.MOV.U32 R176, RZ, RZ, R155 ;  /* 0x000000ffffb07224 */ /* 0x000fe800078e009b */
[----:B------:R-:W-:Y:S10]  /*164e0*/  MUFU.EX2 R188, R134 ;  /* 0x0000008600bc7308 */ /* 0x000ff40000000800 */
[----:B------:R-:W-:Y:S01]  /*164f0*/  MUFU.EX2 R149, R126 ;  /* 0x0000007e00957308 */ /* 0x000fe20000000800 */
[--C-:B-1----:R-:W-:Y:S09]  /*16500*/  FFMA.FTZ R60, R189, c[0x0][0x23c], -R75.reuse ;  /* 0x00008f00bd3c7a23 */ /* 0x102ff2000001084b */
[----:B------:R1:W-:Y:S10]  /*16510*/  MUFU.EX2 R156, R60 ;  /* 0x0000003c009c7308 */ /* 0x0003f40000000800 */
[----:B------:R-:W-:Y:S10]  /*16520*/  MUFU.EX2 R151, R93 ;  /* 0x0000005d00977308 */ /* 0x000ff40000000800 */
[----:B------:R2:W2:Y:S01]  /*16530*/  MUFU.EX2 R157, R86 ;  /* 0x00000056009d7308 */ /* 0x0004a20000000800 */
[----:B-1----:R-:W-:Y:S09]  /*16540*/  FMUL.FTZ R60, R2, R192 ;  /* 0x000000c0023c7220 */ /* 0x002ff20000410000 */
[----:B------:R-:W-:Y:S01]  /*16550*/  MUFU.EX2 R161, R135 ;  /* 0x0000008700a17308 */ /* 0x000fe20000000800 */
[-C--:B------:R-:W-:Y:S07]  /*16560*/  HMMA.16816.F32 R60, R64, R82.reuse, R60 ;  /* 0x00000052403c723c */ /* 0x080fee000000183c */
[C---:B------:R-:W-:Y:S02]  /*16570*/  FMUL.FTZ R66, R68.reuse, R198 ;  /* 0x000000c644427220 */ /* 0x040fe40000410000 */
[----:B------:R-:W-:Y:S01]  /*16580*/  FMUL.FTZ R67, R68, R199 ;  /* 0x000000c744437220 */ /* 0x000fe20000410000 */
[----:B------:R-:W-:Y:S02]  /*16590*/  MUFU.EX2 R155, R101 ;  /* 0x00000065009b7308 */ /* 0x000fe40000000800 */
[----:B------:R-:W-:Y:S01]  /*165a0*/  FMUL.FTZ R64, R69, R196 ;  /* 0x000000c445407220 */ /* 0x000fe20000410000 */
[----:B--2---:R-:W-:Y:S01]  /*165b0*/  F2FP.PACK_AB R86, R141, R137 ;  /* 0x000000898d56723e */ /* 0x004fe200000000ff */
[----:B------:R-:W-:Y:S06]  /*165c0*/  FMUL.FTZ R65, R69, R197 ;  /* 0x000000c545417220 */ /* 0x000fec0000410000 */
[----:B------:R-:W-:Y:S01]  /*165d0*/  MUFU.EX2 R189, R133 ;  /* 0x0000008500bd7308 */ /* 0x000fe20000000800 */
[----:B------:R-:W-:Y:S01]  /*165e0*/  HMMA.16816.F32 R64, R76, R82, R64 ;  /* 0x000000524c40723c */ /* 0x000fe20000001840 */
[----:B------:R-:W1:Y:S06]  /*165f0*/  LDSM.16.MT88.4 R80, [R213+0x8800] ;  /* 0x00880000d550783b */ /* 0x000e6c0000004200 */
[----:B------:R-:W-:Y:S01]  /*16600*/  FFMA.FTZ R76, R89, c[0x0][0x23c], -R75 ;  /* 0x00008f00594c7a23 */ /* 0x000fe2000001084b */
[----:B------:R-:W-:Y:S01]  /*16610*/  MOV R89, R107 ;  /* 0x0000006b00597202 */ /* 0x000fe20000000f00 */
[----:B------:R-:W-:Y:S03]  /*16620*/  MUFU.EX2 R160, R100 ;  /* 0x0000006400a07308 */ /* 0x000fe60000000800 */
[----:B------:R-:W-:Y:S02]  /*16630*/  MOV R107, R90 ;  /* 0x0000005a006b7202 */ /* 0x000fe40000000f00 */
[----:B------:R-:W-:Y:S01]  /*16640*/  MOV R90, R91 ;  /* 0x0000005b005a7202 */ /* 0x000fe20000000f00 */
[----:B------:R-:W-:Y:S01]  /*16650*/  IMAD.MOV.U32 R91, RZ, RZ, R186 ;  /* 0x000000ffff5b7224 */ /* 0x000fe200078e00ba */
[----:B------:R-:W-:Y:S02]  /*16660*/  MOV R186, R185 ;  /* 0x000000b900ba7202 */ /* 0x000fe40000000f00 */
[----:B------:R-:W-:Y:S01]  /*16670*/  MOV R185, R184 ;  /* 0x000000b800b97202 */ /* 0x000fe20000000f00 */
[----:B------:R2:W-:Y:S01]  /*16680*/  MUFU.EX2 R134, R76 ;  /* 0x0000004c00867308 */ /* 0x0005e20000000800 */
[----:B------:R-:W-:Y:S01]  /*16690*/  MOV R184, R191 ;  /* 0x000000bf00b87202 */ /* 0x000fe20000000f00 */
[----:B------:R-:W-:Y:S01]  /*166a0*/  IMAD.MOV.U32 R191, RZ, RZ, R183 ;  /* 0x000000ffffbf7224 */ /* 0x000fe200078e00b7 */
[----:B------:R-:W-:Y:S02]  /*166b0*/  MOV R183, R182 ;  /* 0x000000b600b77202 */ /* 0x000fe40000000f00 */
[----:B------:R-:W-:Y:S02]  /*166c0*/  MOV R182, R179 ;  /* 0x000000b300b67202 */ /* 0x000fe40000000f00 */
[----:B------:R-:W-:Y:S01]  /*166d0*/  MOV R179, R175 ;  /* 0x000000af00b37202 */ /* 0x000fe20000000f00 */
[----:B------:R-:W-:Y:S01]  /*166e0*/  IMAD.MOV.U32 R175, RZ, RZ, R174 ;  /* 0x000000ffffaf7224 */ /* 0x000fe200078e00ae */
[----:B------:R-:W-:Y:S01]  /*166f0*/  MOV R174, R219 ;  /* 0x000000db00ae7202 */ /* 0x000fe20000000f00 */
[----:B------:R-:W-:Y:S01]  /*16700*/  MUFU.EX2 R152, R97 ;  /* 0x0000006100987308 */ /* 0x000fe20000000800 */
[----:B------:R-:W-:Y:S01]  /*16710*/  MOV R95, R90 ;  /* 0x0000005a005f7202 */ /* 0x000fe20000000f00 */
[----:B------:R4:W5:Y:S01]  /*16720*/  LDL.LU R219, [R1+0xdc] ;  /* 0x0000dc0001db7983 */ /* 0x0009620000300800 */
        /* <DEDUP_REMOVED lines=14> */
[----:B------:R-:W-:Y:S01]  /*16810*/  MOV R179, R108 ;  /* 0x0000006c00b37202 */ /* 0x000fe20000000f00 */
[----:B------:R-:W-:Y:S01]  /*16820*/  IMAD.MOV.U32 R183, RZ, RZ, R175 ;  /* 0x000000ffffb77224 */ /* 0x000fe200078e00af */
[----:B------:R-:W-:Y:S02]  /*16830*/  MOV R92, R185 ;  /* 0x000000b9005c7202 */ /* 0x000fe40000000f00 */
[----:B------:R-:W-:Y:S01]  /*16840*/  MOV R185, R191 ;  /* 0x000000bf00b97202 */ /* 0x000fe20000000f00 */
[----:B------:R-:W-:Y:S01]  /*16850*/  IMAD.MOV.U32 R184, RZ, RZ, R183 ;  /* 0x000000ffffb87224 */ /* 0x000fe200078e00b7 */
[----:B------:R-:W-:Y:S02]  /*16860*/  MOV R191, R182 ;  /* 0x000000b600bf7202 */ /* 0x000fe40000000f00 */
[----:B------:R-:W-:Y:S01]  /*16870*/  MOV R182, R178 ;  /* 0x000000b200b67202 */ /* 0x000fe20000000f00 */
[----:B------:R-:W-:Y:S01]  /*16880*/  MUFU.EX2 R153, R98 ;  /* 0x0000006200997308 */ /* 0x000fe20000000800 */
[----:B------:R-:W-:Y:S02]  /*16890*/  MOV R178, R173 ;  /* 0x000000ad00b27202 */ /* 0x000fe40000000f00 */
[----:B------:R-:W-:Y:S02]  /*168a0*/  MOV R108, R218 ;  /* 0x000000da006c7202 */ /* 0x000fe40000000f00 */
[----:B------:R4:W5:Y:S01]  /*168b0*/  LDL.LU R218, [R1+0xd8] ;  /* 0x0000d80001da7983 */ /* 0x0009620000300800 */
[----:B------:R-:W-:Y:S01]  /*168c0*/  MOV R183, R179 ;  /* 0x000000b300b77202 */ /* 0x000fe20000000f00 */
[----:B------:R-:W-:Y:S01]  /*168d0*/  IMAD.MOV.U32 R179, RZ, RZ, R176 ;  /* 0x000000ffffb37224 */ /* 0x000fe200078e00b0 */
[----:B------:R-:W-:Y:S02]  /*168e0*/  MOV R176, R217 ;  /* 0x000000d900b07202 */ /* 0x000fe40000000f00 */
[----:B------:R4:W5:Y:S01]  /*168f0*/  LDL.LU R217, [R1+0xd4] ;  /* 0x0000d40001d97983 */ /* 0x0009620000300800 */
        /* <DEDUP_REMOVED lines=8> */
[----:B------:R-:W-:Y:S01]  /*16980*/  IMAD.MOV.U32 R171, RZ, RZ, R168 ;  /* 0x000000ffffab7224 */ /* 0x000fe200078e00a8 */
[----:B------:R-:W-:Y:S02]  /*16990*/  MOV R168, R212 ;  /* 0x000000d400a87202 */ /* 0x000fe40000000f00 */
[----:B------:R4:W5:Y:S01]  /*169a0*/  LDL.LU R212, [R1+0xd0] ;  /* 0x0000d00001d47983 */ /* 0x0009620000300800 */
[----:B------:R-:W-:Y:S02]  /*169b0*/  MOV R88, R186 ;  /* 0x000000ba00587202 */ /* 0x000fe40000000f00 */
[----:B------:R-:W-:Y:S01]  /*169c0*/  MOV R94, R89 ;  /* 0x00000059005e7202 */ /* 0x000fe20000000f00 */
[----:B------:R-:W4:Y:S01]  /*169d0*/  LDL.LU R77, [R1+0x68] ;  /* 0x00006800014d7983 */ /* 0x000f220000300800 */
[----:B------:R-:W-:Y:S01]  /*169e0*/  MOV R95, R88 ;  /* 0x00000058005f7202 */ /* 0x000fe20000000f00 */
[----:B------:R-:W-:Y:S01]  /*169f0*/  MUFU.EX2 R186, R102 ;  /* 0x0000006600ba7308 */ /* 0x000fe20000000800 */
[----:B------:R-:W-:Y:S02]  /*16a00*/  MOV R126, R90 ;  /* 0x0000005a007e7202 */ /* 0x000fe40000000f00 */
[----:B------:R-:W1:Y:S01]  /*16a10*/  LDSM.16.MT88.4 R88, [R216+0x8800] ;  /* 0x00880000d858783b */ /* 0x000e620000004200 */
[----:B------:R-:W-:Y:S02]  /*16a20*/  F2FP.PACK_AB R78, R143, R136 ;  /* 0x000000888f4e723e */ /* 0x000fe400000000ff */
[----:B------:R-:W-:Y:S02]  /*16a30*/  F2FP.PACK_AB R79, R142, R138 ;  /* 0x0000008a8e4f723e */ /* 0x000fe400000000ff */
[----:B------:R-:W-:Y:S02]  /*16a40*/  MOV R133, R182 ;  /* 0x000000b600857202 */ /* 0x000fe40000000f00 */
[----:B------:R-:W-:Y:S01]  /*16a50*/  MOV R106, R178 ;  /* 0x000000b2006a7202 */ /* 0x000fe20000000f00 */
[----:B------:R-:W-:Y:S01]  /*16a60*/  MUFU.EX2 R175, R103 ;  /* 0x0000006700af7308 */ /* 0x000fe20000000800 */
[----:B------:R-:W-:Y:S01]  /*16a70*/  MOV R193, R179 ;  /* 0x000000b300c17202 */ /* 0x000fe20000000f00 */
[----:B--2---:R-:W-:Y:S01]  /*16a80*/  FFMA.FTZ R76, R84, c[0x0][0x23c], -R75 ;  /* 0x00008f00544c7a23 */ /* 0x004fe2000001084b */
[----:B------:R-:W-:Y:S02]  /*16a90*/  MOV R84, R85 ;  /* 0x0000005500547202 */ /* 0x000fe40000000f00 */
[----:B------:R-:W-:Y:S01]  /*16aa0*/  MOV R85, R185 ;  /* 0x000000b900557202 */ /* 0x000fe20000000f00 */
[----:B------:R-:W-:Y:S01]  /*16ab0*/  IMAD.MOV.U32 R195, RZ, RZ, R193 ;  /* 0x000000ffffc37224 */ /* 0x000fe200078e00c1 */
[----:B------:R-:W-:Y:S01]  /*16ac0*/  MOV R99, R191 ;  /* 0x000000bf00637202 */ /* 0x000fe20000000f00 */
[----:B------:R-:W-:Y:S02]  /*16ad0*/  IMAD.MOV.U32 R135, RZ, RZ, R84 ;  /* 0x000000ffff877224 */ /* 0x000fe400078e0054 */
[----:B------:R2:W-:Y:S01]  /*16ae0*/  MUFU.EX2 R185, R76 ;  /* 0x0000004c00b97308 */ /* 0x0005e20000000800 */
[----:B------:R-:W-:Y:S01]  /*16af0*/  F2FP.PACK_AB R84, R121, R109 ;  /* 0x0000006d7954723e */ /* 0x000fe200000000ff */
[----:B------:R-:W-:Y:S01]  /*16b00*/  IMAD.MOV.U32 R191, RZ, RZ, R176 ;  /* 0x000000ffffbf7224 */ /* 0x000fe200078e00b0 */
[----:B------:R-:W-:Y:S01]  /*16b10*/  MOV R101, R85 ;  /* 0x0000005500657202 */ /* 0x000fe20000000f00 */
[----:B------:R-:W-:Y:S01]  /*16b20*/  FFMA.FTZ R99, R99, c[0x0][0x23c], -R75 ;  /* 0x00008f0063637a23 */ /* 0x000fe2000001084b */
[----:B---3--:R-:W-:Y:S02]  /*16b30*/  F2FP.PACK_AB R85, R120, R110 ;  /* 0x0000006e7855723e */ /* 0x008fe400000000ff */
[----:B------:R-:W-:Y:S01]  /*16b40*/  MOV R193, R101 ;  /* 0x0000006500c17202 */ /* 0x000fe20000000f00 */
[----:B------:R-:W-:Y:S01]  /*16b50*/  IMAD.MOV.U32 R101, RZ, RZ, R135 ;  /* 0x000000ffff657224 */ /* 0x000fe200078e0087 */
        /* <DEDUP_REMOVED lines=8> */
[----:B------:R-:W-:Y:S01]  /*16be0*/  MOV R98, R104 ;  /* 0x0000006800627202 */ /* 0x000fe20000000f00 */
[----:B------:R-:W-:Y:S01]  /*16bf0*/  FFMA.FTZ R104, R250, c[0x0][0x23c], -R75 ;  /* 0x00008f00fa687a23 */ /* 0x000fe2000001084b */
[----:B------:R-:W-:Y:S01]  /*16c00*/  MOV R100, R184 ;  /* 0x000000b800647202 */ /* 0x000fe20000000f00 */
[----:B--2---:R-:W2:Y:S01]  /*16c10*/  LDL.LU R76, [R1+0x6c] ;  /* 0x00006c00014c7983 */ /* 0x004ea20000300800 */
[----:B------:R-:W-:Y:S02]  /*16c20*/  MOV R194, R192 ;  /* 0x000000c000c27202 */ /* 0x000fe40000000f00 */
[----:B------:R-:W-:Y:S01]  /*16c30*/  MOV R192, R92 ;  /* 0x0000005c00c07202 */ /* 0x000fe20000000f00 */
[----:B------:R-:W-:Y:S01]  /*16c40*/  IMAD.MOV.U32 R92, RZ, RZ, R95 ;  /* 0x000000ffff5c7224 */ /* 0x000fe200078e005f */
[----:B------:R-:W-:Y:S01]  /*16c50*/  MOV R95, R180 ;  /* 0x000000b4005f7202 */ /* 0x000fe20000000f00 */
[----:B------:R-:W-:Y:S01]  /*16c60*/  MUFU.EX2 R184, R117 ;  /* 0x0000007500b87308 */ /* 0x000fe20000000800 */
[----:B------:R-:W-:Y:S09]  /*16c70*/  MOV R180, R170 ;  /* 0x000000aa00b47202 */ /* 0x000ff20000000f00 */
[----:B------:R-:W-:Y:S10]  /*16c80*/  MUFU.EX2 R179, R128 ;  /* 0x0000008000b37308 */ /* 0x000ff40000000800 */
        /* <DEDUP_REMOVED lines=23> */
[----:B----4-:R-:W-:Y:S01]  /*16e00*/  FFMA.FTZ R69, R69, R77, R87 ;  /* 0x0000004d45457223 */ /* 0x010fe20000010057 */
[----:B------:R-:W-:Y:S02]  /*16e10*/  F2FP.PACK_AB R77, R124, R111 ;  /* 0x0000006f7c4d723e */ /* 0x000fe400000000ff */
[----:B------:R-:W-:Y:S01]  /*16e20*/  F2FP.PACK_AB R87, R140, R139 ;  /* 0x0000008b8c57723e */ /* 0x000fe200000000ff */
[----:B--2---:R-:W-:Y:S01]  /*16e30*/  FFMA.FTZ R96, R68, R76, R96 ;  /* 0x0000004c44607223 */ /* 0x004fe20000010060 */
[----:B------:R-:W-:Y:S01]  /*16e40*/  F2FP.PACK_AB R76, R125, R122 ;  /* 0x0000007a7d4c723e */ /* 0x000fe200000000ff */
[----:B------:R-:W2:Y:S02]  /*16e50*/  LDL.LU R68, [R1+0x74] ;  /* 0x0000740001447983 */ /* 0x000ea40000300800 */
[----:B------:R-:W-:Y:S04]  /*16e60*/  FADD.FTZ R96, R98, R96 ;  /* 0x0000006062607221 */ /* 0x000fe80000010000 */
        /* <DEDUP_REMOVED lines=9> */
[----:B------:R-:W3:Y:S07]  /*16f00*/  LDSM.16.MT88.4 R88, [R215+0x8800] ;  /* 0x00880000d758783b */ /* 0x000eee0000004200 */
[-C--:B-1----:R-:W-:Y:S08]  /*16f10*/  HMMA.16816.F32 R36, R76, R80.reuse, R36 ;  /* 0x000000504c24723c */ /* 0x082ff00000001824 */
[C---:B------:R-:W-:Y:S08]  /*16f20*/  HMMA.16816.F32 R40, R84.reuse, R80, R40 ;  /* 0x000000505428723c */ /* 0x040ff00000001828 */
[-C--:B------:R-:W-:Y:S08]  /*16f30*/  HMMA.16816.F32 R44, R84, R82.reuse, R44 ;  /* 0x00000052542c723c */ /* 0x080ff0000000182c */
[C---:B------:R-:W-:Y:S01]  /*16f40*/  HMMA.16816.F32 R48, R76.reuse, R82, R48 ;  /* 0x000000524c30723c */ /* 0x040fe20000001830 */
[----:B------:R-:W1:Y:S07]  /*16f50*/  LDSM.16.MT88.4 R80, [R213+0x9000] ;  /* 0x00900000d550783b */ /* 0x000e6e0000004200 */
[-C--:B---3--:R-:W-:Y:S08]  /*16f60*/  HMMA.16816.F32 R52, R76, R88.reuse, R52 ;  /* 0x000000584c34723c */ /* 0x088ff00000001834 */
[C---:B------:R-:W-:Y:S08]  /*16f70*/  HMMA.16816.F32 R56, R84.reuse, R88, R56 ;  /* 0x000000585438723c */ /* 0x040ff00000001838 */
[-C--:B------:R-:W-:Y:S01]  /*16f80*/  HMMA.16816.F32 R60, R84, R90.reuse, R60 ;  /* 0x0000005a543c723c */ /* 0x080fe2000000183c */
[----:B------:R-:W-:Y:S07]  /*16f90*/  LDSM.16.MT88.4 R84, [R214+0x9000] ;  /* 0x00900000d654783b */ /* 0x000fee0000004200 */
[----:B------:R-:W-:Y:S01]  /*16fa0*/  HMMA.16816.F32 R64, R76, R90, R64 ;  /* 0x0000005a4c40723c */ /* 0x000fe20000001840 */
[----:B------:R-:W-:Y:S06]  /*16fb0*/  LDSM.16.MT88.4 R88, [R215+0x9000] ;  /* 0x00900000d758783b */ /* 0x000fec0000004200 */
[----:B------:R-:W-:Y:S02]  /*16fc0*/  F2FP.PACK_AB R78, R157, R150 ;  /* 0x000000969d4e723e */ /* 0x000fe400000000ff */
[----:B------:R-:W-:Y:S03]  /*16fd0*/  F2FP.PACK_AB R76, R146, R123 ;  /* 0x0000007b924c723e */ /* 0x000fe600000000ff */
[----:B------:R-:W-:Y:S02]  /*16fe0*/  F2FP.PACK_AB R77, R145, R144 ;  /* 0x00000090914d723e */ /* 0x000fe400000000ff */
[----:B------:R-:W-:Y:S01]  /*16ff0*/  F2FP.PACK_AB R79, R156, R154 ;  /* 0x0000009a9c4f723e */ /* 0x000fe200000000ff */
[----:B--2---:R-:W-:Y:S02]  /*17000*/  FFMA.FTZ R2, R2, R68, R244 ;  /* 0x0000004402027223 */ /* 0x004fe400000100f4 */
[----:B------:R-:W2:Y:S02]  /*17010*/  LDL.LU R68, [R1+0x70] ;  /* 0x0000700001447983 */ /* 0x000ea40000300800 */
[----:B--2---:R-:W-:Y:S02]  /*17020*/  FFMA.FTZ R68, R0, R68, R235 ;  /* 0x0000004400447223 */ /* 0x004fe400000100eb */
[--C-:B------:R-:W-:Y:S02]  /*17030*/  FFMA.FTZ R0, R133, c[0x0][0x23c], -R75.reuse ;  /* 0x00008f0085007a23 */ /* 0x100fe4000001084b */
[----:B------:R-:W-:Y:S01]  /*17040*/  FADD.FTZ R98, R252, R68 ;  /* 0x00000044fc627221 */ /* 0x000fe20000010000 */
[----:B------:R-:W-:Y:S01]  /*17050*/  F2FP.PACK_AB R68, R148, R132 ;  /* 0x000000849444723e */ /* 0x000fe200000000ff */
[----:B------:R2:W-:Y:S02]  /*17060*/  MUFU.EX2 R133, R0 ;  /* 0x0000000000857308 */ /* 0x0005e40000000800 */
[----:B--2---:R-:W-:Y:S01]  /*17070*/  FFMA.FTZ R0, R106, c[0x0][0x23c], -R75 ;  /* 0x00008f006a007a23 */ /* 0x004fe2000001084b */
[----:B------:R-:W-:Y:S02]  /*17080*/  MOV R106, R100 ;  /* 0x00000064006a7202 */ /* 0x000fe40000000f00 */
[----:B------:R-:W-:Y:S05]  /*17090*/  MOV R100, R93 ;  /* 0x0000005d00647202 */ /* 0x000fea0000000f00 */
[----:B------:R2:W-:Y:S01]  /*170a0*/  MUFU.EX2 R169, R0 ;  /* 0x0000000000a97308 */ /* 0x0005e20000000800 */
[----:B------:R-:W-:Y:S01]  /*170b0*/  MOV R93, R107 ;  /* 0x0000006b005d7202 */ /* 0x000fe20000000f00 */
[----:B------:R-:W-:Y:S08]  /*170c0*/  IMAD.MOV.U32 R107, RZ, RZ, R177 ;  /* 0x000000ffff6b7224 */ /* 0x000ff000078e00b1 */
[----:B------:R-:W-:Y:S10]  /*170d0*/  MUFU.EX2 R177, R112 ;  /* 0x0000007000b17308 */ /* 0x000ff40000000800 */
[----:B------:R-:W-:Y:S01]  /*170e0*/  MUFU.EX2 R112, R242 ;  /* 0x000000f200707308 */ /* 0x000fe20000000800 */
[--C-:B--2---:R-:W-:Y:S09]  /*170f0*/  FFMA.FTZ R0, R176, c[0x0][0x23c], -R75.reuse ;  /* 0x00008f00b0007a23 */ /* 0x104ff2000001084b */
[----:B------:R2:W-:Y:S02]  /*17100*/  MUFU.EX2 R176, R0 ;  /* 0x0000000000b07308 */ /* 0x0005e40000000800 */
[--C-:B--2---:R-:W-:Y:S01]  /*17110*/  FFMA.FTZ R0, R195, c[0x0][0x23c], -R75.reuse ;  /* 0x00008f00c3007a23 */ /* 0x104fe2000001084b */
[----:B------:R-:W-:Y:S01]  /*17120*/  MOV R195, R194 ;  /* 0x000000c200c37202 */ /* 0x000fe20000000f00 */
[----:B------:R-:W-:Y:S01]  /*17130*/  IMAD.MOV.U32 R194, RZ, RZ, R106 ;  /* 0x000000ffffc27224 */ /* 0x000fe200078e006a */
[----:B------:R-:W-:Y:S02]  /*17140*/  MOV R106, R193 ;  /* 0x000000c1006a7202 */ /* 0x000fe40000000f00 */
[----:B------:R-:W-:Y:S01]  /*17150*/  MOV R193, R192 ;  /* 0x000000c000c17202 */ /* 0x000fe20000000f00 */
[----:B------:R-:W-:Y:S01]  /*17160*/  FFMA.FTZ R102, R194, c[0x0][0x23c], -R75 ;  /* 0x00008f00c2667a23 */ /* 0x000fe2000001084b */
[----:B------:R-:W-:Y:S01]  /*17170*/  MOV R192, R100 ;  /* 0x0000006400c07202 */ /* 0x000fe20000000f00 */
[----:B------:R-:W-:Y:S01]  /*17180*/  IMAD.MOV.U32 R100, RZ, RZ, R135 ;  /* 0x000000ffff647224 */ /* 0x000fe200078e0087 */
[----:B------:R-:W-:Y:S01]  /*17190*/  MOV R199, R193 ;  /* 0x000000c100c77202 */ /* 0x000fe20000000f00 */
[----:B------:R2:W-:Y:S01]  /*171a0*/  MUFU.EX2 R135, R0 ;  /* 0x0000000000877308 */ /* 0x0005e20000000800 */
[----:B------:R-:W-:Y:S01]  /*171b0*/  IMAD.MOV.U32 R193, RZ, RZ, R92 ;  /* 0x000000ffffc17224 */ /* 0x000fe200078e005c */
        /* <DEDUP_REMOVED lines=20> */
[----:B------:R-:W-:Y:S01]  /*17300*/  F2FP.PACK_AB R70, R158, R149 ;  /* 0x000000959e46723e */ /* 0x000fe200000000ff */
[----:B------:R-:W-:Y:S01]  /*17310*/  FADD.FTZ R100, R100, R96 ;  /* 0x0000006064647221 */ /* 0x000fe20000010000 */
[----:B------:R-:W-:Y:S01]  /*17320*/  F2FP.PACK_AB R71, R159, R151 ;  /* 0x000000979f47723e */ /* 0x000fe200000000ff */
[----:B--2---:R-:W-:Y:S01]  /*17330*/  FADD.FTZ R0, R195, R69 ;  /* 0x00000045c3007221 */ /* 0x004fe20000010000 */
[----:B------:R-:W-:Y:S01]  /*17340*/  MOV R195, R192 ;  /* 0x000000c000c37202 */ /* 0x000fe20000000f00 */
[----:B------:R-:W-:Y:S01]  /*17350*/  MUFU.EX2 R118, R102 ;  /* 0x0000006600767308 */ /* 0x000fe20000000800 */
[----:B------:R-:W-:Y:S01]  /*17360*/  MOV R192, R94 ;  /* 0x0000005e00c07202 */ /* 0x000fe20000000f00 */
[----:B------:R-:W-:Y:S01]  /*17370*/  FADD.FTZ R101, R101, R0 ;  /* 0x0000000065657221 */ /* 0x000fe20000010000 */
[----:B------:R-:W2:Y:S01]  /*17380*/  LDSM.16.MT88.4 R92, [R216+0x9000] ;  /* 0x00900000d85c783b */ /* 0x000ea20000004200 */
[----:B------:R-:W-:Y:S01]  /*17390*/  F2FP.PACK_AB R69, R147, R127 ;  /* 0x0000007f9345723e */ /* 0x000fe200000000ff */
[----:B------:R-:W-:Y:S04]  /*173a0*/  FADD.FTZ R2, R199, R2 ;  /* 0x00000002c7027221 */ /* 0x000fe80000010000 */
[----:B------:R-:W-:Y:S01]  /*173b0*/  FADD.FTZ R96, R198, R2 ;  /* 0x00000002c6607221 */ /* 0x000fe20000010000 */
[----:B------:R-:W-:Y:S01]  /*173c0*/  MUFU.EX2 R102, R167 ;  /* 0x000000a700667308 */ /* 0x000fe20000000800 */
[-C--:B-1----:R-:W-:Y:S01]  /*173d0*/  HMMA.16816.F32 R4, R68, R80.reuse, R4 ;  /* 0x000000504404723c */ /* 0x082fe20000001804 */
[----:B------:R-:W-:Y:S01]  /*173e0*/  FADD.FTZ R2, R197, R101 ;  /* 0x00000065c5027221 */ /* 0x000fe20000010000 */
[----:B------:R-:W-:Y:S03]  /*173f0*/  MOV R198, R126 ;  /* 0x0000007e00c67202 */ /* 0x000fe60000000f00 */
[----:B------:R-:W-:Y:S02]  /*17400*/  FADD.FTZ R2, R122, R2 ;  /* 0x000000027a027221 */ /* 0x000fe40000010000 */
[----:B------:R-:W-:Y:S01]  /*17410*/  FADD.FTZ R0, R198, R98 ;  /* 0x00000062c6007221 */ /* 0x000fe20000010000 */
[C---:B------:R-:W-:Y:S01]  /*17420*/  HMMA.16816.F32 R8, R76.reuse, R80, R8 ;  /* 0x000000504c08723c */ /* 0x040fe20000001808 */
[----:B------:R-:W1:Y:S03]  /*17430*/  MUFU.EX2 R101, R166 ;  /* 0x000000a600657308 */ /* 0x000e660000000800 */
[----:B------:R-:W-:Y:S02]  /*17440*/  FADD.FTZ R2, R125, R2 ;  /* 0x000000027d027221 */ /* 0x000fe40000010000 */
[----:B------:R-:W-:Y:S02]  /*17450*/  FADD.FTZ R0, R194, R0 ;  /* 0x00000000c2007221 */ /* 0x000fe40000010000 */
[-C--:B------:R-:W-:Y:S01]  /*17460*/  HMMA.16816.F32 R12, R76, R82.reuse, R12 ;  /* 0x000000524c0c723c */ /* 0x080fe2000000180c */
[----:B------:R-:W-:Y:S02]  /*17470*/  FADD.FTZ R2, R136, R2 ;  /* 0x0000000288027221 */ /* 0x000fe40000010000 */
[----:B------:R-:W-:Y:S01]  /*17480*/  MUFU.EX2 R117, R103 ;  /* 0x0000006700757308 */ /* 0x000fe20000000800 */
[----:B------:R-:W-:Y:S02]  /*17490*/  FADD.FTZ R0, R110, R0 ;  /* 0x000000006e007221 */ /* 0x000fe40000010000 */
[----:B------:R-:W-:Y:S02]  /*174a0*/  FADD.FTZ R2, R143, R2 ;  /* 0x000000028f027221 */ /* 0x000fe40000010000 */
[C---:B------:R-:W-:Y:S01]  /*174b0*/  HMMA.16816.F32 R16, R68.reuse, R82, R16 ;  /* 0x000000524410723c */ /* 0x040fe20000001810 */
[----:B------:R-:W3:Y:S03]  /*174c0*/  LDSM.16.MT88.4 R80, [R213+0x9800] ;  /* 0x00980000d550783b */ /* 0x000ee60000004200 */
[----:B------:R-:W-:Y:S01]  /*174d0*/  FADD.FTZ R2, R132, R2 ;  /* 0x0000000284027221 */ /* 0x000fe20000010000 */
[----:B------:R-:W4:Y:S01]  /*174e0*/  MUFU.EX2 R103, R180 ;  /* 0x000000b400677308 */ /* 0x000f220000000800 */
[----:B------:R-:W-:Y:S01]  /*174f0*/  FADD.FTZ R0, R120, R0 ;  /* 0x0000000078007221 */ /* 0x000fe20000010000 */
[----:B------:R-:W-:Y:S01]  /*17500*/  MOV R132, R74 ;  /* 0x0000004a00847202 */ /* 0x000fe20000000f00 */
[-C--:B--2---:R-:W-:Y:S01]  /*17510*/  HMMA.16816.F32 R20, R68, R92.reuse, R20 ;  /* 0x0000005c4414723c */ /* 0x084fe20000001814 */
[----:B------:R-:W-:Y:S03]  /*17520*/  FADD.FTZ R2, R148, R2 ;  /* 0x0000000294027221 */ /* 0x000fe60000010000 */
[----:B-1----:R-:W-:Y:S01]  /*17530*/  F2FP.PACK_AB R199, R101, R102 ;  /* 0x0000006665c7723e */ /* 0x002fe200000000ff */
[----:B------:R-:W-:Y:S02]  /*17540*/  FADD.FTZ R0, R139, R0 ;  /* 0x000000008b007221 */ /* 0x000fe40000010000 */
[----:B------:R-:W-:Y:S01]  /*17550*/  MUFU.EX2 R115, R105 ;  /* 0x0000006900737308 */ /* 0x000fe20000000800 */
[C---:B------:R-:W-:Y:S01]  /*17560*/  HMMA.16816.F32 R24, R76.reuse, R92, R24 ;  /* 0x0000005c4c18723c */ /* 0x040fe20000001818 */
[----:B------:R-:W-:Y:S04]  /*17570*/  FADD.FTZ R0, R140, R0 ;  /* 0x000000008c007221 */ /* 0x000fe80000010000 */
[----:B------:R-:W-:Y:S03]  /*17580*/  FADD.FTZ R0, R144, R0 ;  /* 0x0000000090007221 */ /* 0x000fe60000010000 */
[-C--:B------:R-:W-:Y:S01]  /*17590*/  HMMA.16816.F32 R28, R76, R94.reuse, R28 ;  /* 0x0000005e4c1c723c */ /* 0x080fe2000000181c */
[----:B------:R-:W-:Y:S03]  /*175a0*/  MUFU.EX2 R105, R182 ;  /* 0x000000b600697308 */ /* 0x000fe60000000800 */
[----:B------:R-:W-:Y:S01]  /*175b0*/  FADD.FTZ R0, R145, R0 ;  /* 0x0000000091007221 */ /* 0x000fe20000010000 */
[----:B----4-:R-:W-:Y:S03]  /*175c0*/  F2FP.PACK_AB R198, R103, R104 ;  /* 0x0000006867c6723e */ /* 0x010fe600000000ff */
[C---:B------:R-:W-:Y:S01]  /*175d0*/  HMMA.16816.F32 R32, R68.reuse, R94, R32 ;  /* 0x0000005e4420723c */ /* 0x040fe20000001820 */
[----:B------:R-:W-:Y:S02]  /*175e0*/  LDSM.16.MT88.4 R92, [R214+0x9800] ;  /* 0x00980000d65c783b */ /* 0x000fe40000004200 */
[----:B------:R1:W-:Y:S01]  /*175f0*/  MUFU.EX2 R126, R97 ;  /* 0x00000061007e7308 */ /* 0x0003e20000000800 */
[----:B------:R-:W-:Y:S04]  /*17600*/  FADD.FTZ R0, R154, R0 ;  /* 0x000000009a007221 */ /* 0x000fe80000010000 */
[-C--:B------:R-:W-:Y:S01]  /*17610*/  HMMA.16816.F32 R36, R68, R84.reuse, R36 ;  /* 0x000000544424723c */ /* 0x080fe20000001824 */
[----:B------:R-:W-:Y:S04]  /*17620*/  FADD.FTZ R0, R156, R0 ;  /* 0x000000009c007221 */ /* 0x000fe80000010000 */
[----:B------:R-:W-:Y:S01]  /*17630*/  MUFU.EX2 R116, R193 ;  /* 0x000000c100747308 */ /* 0x000fe20000000800 */
[----:B------:R-:W-:Y:S02]  /*17640*/  FADD.FTZ R0, R134, R0 ;  /* 0x0000000086007221 */ /* 0x000fe40000010000 */
[C---:B------:R-:W-:Y:S04]  /*17650*/  HMMA.16816.F32 R40, R76.reuse, R84, R40 ;  /* 0x000000544c28723c */ /* 0x040fe80000001828 */
[----:B------:R-:W-:Y:S03]  /*17660*/  FADD.FTZ R0, R174, R0 ;  /* 0x00000000ae007221 */ /* 0x000fe60000010000 */
[----:B------:R-:W-:Y:S01]  /*17670*/  MUFU.EX2 R110, R107 ;  /* 0x0000006b006e7308 */ /* 0x000fe20000000800 */
[-C--:B------:R-:W-:Y:S01]  /*17680*/  HMMA.16816.F32 R44, R76, R86.reuse, R44 ;  /* 0x000000564c2c723c */ /* 0x080fe2000000182c */
[----:B------:R-:W-:Y:S04]  /*17690*/  FADD.FTZ R0, R173, R0 ;  /* 0x00000000ad007221 */ /* 0x000fe80000010000 */
[----:B------:R-:W-:Y:S03]  /*176a0*/  FADD.FTZ R0, R185, R0 ;  /* 0x00000000b9007221 */ /* 0x000fe60000010000 */
[C---:B------:R-:W-:Y:S01]  /*176b0*/  HMMA.16816.F32 R48, R68.reuse, R86, R48 ;  /* 0x000000564430723c */ /* 0x040fe20000001830 */
[----:B------:R-:W2:Y:S01]  /*176c0*/  LDSM.16.MT88.4 R84, [R216+0x9800] ;  /* 0x00980000d854783b */ /* 0x000ea20000004200 */
[----:B------:R-:W-:Y:S06]  /*176d0*/  MUFU.EX2 R107, R191 ;  /* 0x000000bf006b7308 */ /* 0x000fec0000000800 */
[-C--:B------:R-:W-:Y:S04]  /*176e0*/  HMMA.16816.F32 R52, R68, R88.reuse, R52 ;  /* 0x000000584434723c */ /* 0x080fe80000001834 */
[----:B------:R-:W-:Y:S04]  /*176f0*/  MUFU.EX2 R98, R233 ;  /* 0x000000e900627308 */ /* 0x000fe80000000800 */
[C---:B------:R-:W-:Y:S08]  /*17700*/  HMMA.16816.F32 R56, R76.reuse, R88, R56 ;  /* 0x000000584c38723c */ /* 0x040ff00000001838 */
[-C--:B------:R-:W-:Y:S07]  /*17710*/  HMMA.16816.F32 R60, R76, R90.reuse, R60 ;  /* 0x0000005a4c3c723c */ /* 0x080fee000000183c */
[----:B------:R-:W-:Y:S01]  /*17720*/  FADD.FTZ R77, R196, R100 ;  /* 0x00000064c44d7221 */ /* 0x000fe20000010000 */
[----:B------:R-:W-:Y:S01]  /*17730*/  HMMA.16816.F32 R64, R68, R90, R64 ;  /* 0x0000005a4440723c */ /* 0x000fe20000001840 */
[----:B------:R-:W-:Y:S01]  /*17740*/  FADD.FTZ R76, R195, R96 ;  /* 0x00000060c34c7221 */ /* 0x000fe20000010000 */
[----:B------:R-:W4:Y:S01]  /*17750*/  LDSM.16.MT88.4 R88, [R215+0x9800] ;  /* 0x00980000d758783b */ /* 0x000f220000004200 */
[----:B------:R2:W-:Y:S01]  /*17760*/  MUFU.EX2 R100, R165 ;  /* 0x000000a500647308 */ /* 0x0005e20000000800 */
[----:B------:R-:W-:Y:S01]  /*17770*/  F2FP.PACK_AB R78, R186, R175 ;  /* 0x000000afba4e723e */ /* 0x000fe200000000ff */
[----:B-1----:R-:W-:Y:S01]  /*17780*/  FADD.FTZ R97, R111, R77 ;  /* 0x0000004d6f617221 */ /* 0x002fe20000010000 */
[----:B------:R-:W-:Y:S01]  /*17790*/  F2FP.PACK_AB R77, R174, R134 ;  /* 0x00000086ae4d723e */ /* 0x000fe200000000ff */
[----:B------:R-:W-:Y:S01]  /*177a0*/  FADD.FTZ R96, R109, R76 ;  /* 0x0000004c6d607221 */ /* 0x000fe20000010000 */
[----:B------:R-:W-:Y:S04]  /*177b0*/  F2FP.PACK_AB R68, R161, R200 ;  /* 0x000000c8a144723e */ /* 0x000fe800000000ff */
[----:B------:R-:W-:Y:S01]  /*177c0*/  F2FP.PACK_AB R69, R160, R155 ;  /* 0x0000009ba045723e */ /* 0x000fe200000000ff */
[----:B------:R-:W-:Y:S01]  /*177d0*/  MUFU.EX2 R111, R106 ;  /* 0x0000006a006f7308 */ /* 0x000fe20000000800 */
[----:B------:R-:W-:Y:S02]  /*177e0*/  F2FP.PACK_AB R70, R189, R188 ;  /* 0x000000bcbd46723e */ /* 0x000fe400000000ff */
[----:B------:R-:W-:Y:S02]  /*177f0*/  F2FP.PACK_AB R71, R190, R187 ;  /* 0x000000bbbe47723e */ /* 0x000fe400000000ff */
[----:B------:R-:W-:Y:S02]  /*17800*/  F2FP.PACK_AB R76, R153, R152 ;  /* 0x00000098994c723e */ /* 0x000fe400000000ff */
[----:B------:R-:W-:Y:S02]  /*17810*/  F2FP.PACK_AB R79, R185, R173 ;  /* 0x000000adb94f723e */ /* 0x000fe400000000ff */
[----:B------:R-:W-:Y:S01]  /*17820*/  MOV R134, R72 ;  /* 0x0000004800867202 */ /* 0x000fe20000000f00 */
[-C--:B---3--:R-:W-:Y:S01]  /*17830*/  HMMA.16816.F32 R4, R68, R80.reuse, R4 ;  /* 0x000000504404723c */ /* 0x088fe20000001804 */
[----:B------:R-:W1:Y:S01]  /*17840*/  MUFU.EX2 R106, R183 ;  /* 0x000000b7006a7308 */ /* 0x000e620000000800 */
[----:B--2---:R-:W-:Y:S06]  /*17850*/  LDSM.16.MT88.4 R164, [R216+0xb800] ;  /* 0x00b80000d8a4783b */ /* 0x004fec0000004200 */
[C---:B------:R-:W-:Y:S03]  /*17860*/  HMMA.16816.F32 R8, R76.reuse, R80, R8 ;  /* 0x000000504c08723c */ /* 0x040fe60000001808 */
[----:B------:R-:W2:Y:S05]  /*17870*/  MUFU.EX2 R109, R192 ;  /* 0x000000c0006d7308 */ /* 0x000eaa0000000800 */
[-C--:B------:R-:W-:Y:S08]  /*17880*/  HMMA.16816.F32 R12, R76, R82.reuse, R12 ;  /* 0x000000524c0c723c */ /* 0x080ff0000000180c */
[C---:B------:R-:W-:Y:S01]  /*17890*/  HMMA.16816.F32 R16, R68.reuse, R82, R16 ;  /* 0x000000524410723c */ /* 0x040fe20000001810 */
[----:B------:R-:W3:Y:S03]  /*178a0*/  LDSM.16.MT88.4 R80, [R213+0xa000] ;  /* 0x00a00000d550783b */ /* 0x000ee60000004200 */
[----:B-1----:R-:W-:Y:S04]  /*178b0*/  F2FP.PACK_AB R197, R105, R106 ;  /* 0x0000006a69c5723e */ /* 0x002fe800000000ff */
[-C--:B------:R-:W-:Y:S01]  /*178c0*/  HMMA.16816.F32 R20, R68, R84.reuse, R20 ;  /* 0x000000544414723c */ /* 0x080fe20000001814 */
[----:B------:R-:W-:Y:S03]  /*178d0*/  LDSM.16.MT88.4 R180, [R214+0xb800] ;  /* 0x00b80000d6b4783b */ /* 0x000fe60000004200 */
[----:B--2---:R-:W-:Y:S02]  /*178e0*/  F2FP.PACK_AB R196, R107, R109 ;  /* 0x0000006d6bc4723e */ /* 0x004fe400000000ff */
[----:B------:R-:W-:Y:S02]  /*178f0*/  F2FP.PACK_AB R192, R99, R100 ;  /* 0x0000006463c0723e */ /* 0x000fe400000000ff */
        /* <DEDUP_REMOVED lines=8> */
[----:B------:R-:W2:Y:S07]  /*17980*/  LDSM.16.MT88.4 R92, [R214+0xa000] ;  /* 0x00a00000d65c783b */ /* 0x000eae0000004200 */
[-C--:B----4-:R-:W-:Y:S08]  /*17990*/  HMMA.16816.F32 R52, R68, R88.reuse, R52 ;  /* 0x000000584434723c */ /* 0x090ff00000001834 */
[C---:B------:R-:W-:Y:S08]  /*179a0*/  HMMA.16816.F32 R56, R76.reuse, R88, R56 ;  /* 0x000000584c38723c */ /* 0x040ff00000001838 */
[-C--:B------:R-:W-:Y:S07]  /*179b0*/  HMMA.16816.F32 R60, R76, R90.reuse, R60 ;  /* 0x0000005a4c3c723c */ /* 0x080fee000000183c */
[----:B------:R-:W-:Y:S01]  /*179c0*/  F2FP.PACK_AB R78, R177, R170 ;  /* 0x000000aab14e723e */ /* 0x000fe200000000ff */
[----:B------:R-:W-:Y:S01]  /*179d0*/  HMMA.16816.F32 R64, R68, R90, R64 ;  /* 0x0000005a4440723c */ /* 0x000fe20000001840 */
[----:B------:R-:W-:Y:S01]  /*179e0*/  FADD.FTZ R77, R124, R97 ;  /* 0x000000617c4d7221 */ /* 0x000fe20000010000 */
[----:B------:R-:W4:Y:S02]  /*179f0*/  LDSM.16.MT88.4 R88, [R215+0xa000] ;  /* 0x00a00000d758783b */ /* 0x000f240000004200 */
[----:B------:R-:W-:Y:S01]  /*17a00*/  FADD.FTZ R76, R121, R96 ;  /* 0x00000060794c7221 */ /* 0x000fe20000010000 */
[----:B------:R-:W-:Y:S01]  /*17a10*/  F2FP.PACK_AB R79, R135, R176 ;  /* 0x000000b0874f723e */ /* 0x000fe200000000ff */
[----:B------:R-:W-:Y:S01]  /*17a20*/  FADD.FTZ R97, R138, R77 ;  /* 0x0000004d8a617221 */ /* 0x000fe20000010000 */
[----:B------:R-:W-:Y:S01]  /*17a30*/  F2FP.PACK_AB R68, R202, R201 ;  /* 0x000000c9ca44723e */ /* 0x000fe200000000ff */
[----:B------:R-:W-:Y:S01]  /*17a40*/  FADD.FTZ R96, R137, R76 ;  /* 0x0000004c89607221 */ /* 0x000fe20000010000 */
[----:B------:R-:W-:Y:S03]  /*17a50*/  F2FP.PACK_AB R69, R184, R172 ;  /* 0x000000acb845723e */ /* 0x000fe600000000ff */
[----:B------:R-:W-:Y:S02]  /*17a60*/  F2FP.PACK_AB R70, R204, R203 ;  /* 0x000000cbcc46723e */ /* 0x000fe400000000ff */
[----:B------:R-:W-:Y:S02]  /*17a70*/  F2FP.PACK_AB R71, R179, R178 ;  /* 0x000000b2b347723e */ /* 0x000fe400000000ff */
[----:B------:R-:W-:Y:S02]  /*17a80*/  F2FP.PACK_AB R76, R171, R168 ;  /* 0x000000a8ab4c723e */ /* 0x000fe400000000ff */
[----:B------:R-:W-:Y:S03]  /*17a90*/  F2FP.PACK_AB R77, R169, R133 ;  /* 0x00000085a94d723e */ /* 0x000fe600000000ff */
[-C--:B---3--:R-:W-:Y:S08]  /*17aa0*/  HMMA.16816.F32 R4, R68, R80.reuse, R4 ;  /* 0x000000504404723c */ /* 0x088ff00000001804 */
        /* <DEDUP_REMOVED lines=9> */
[-C--:B--2---:R-:W-:Y:S08]  /*17b40*/  HMMA.16816.F32 R36, R68, R92.reuse, R36 ;  /* 0x0000005c4424723c */ /* 0x084ff00000001824 */
[C---:B------:R-:W-:Y:S08]  /*17b50*/  HMMA.16816.F32 R40, R76.reuse, R92, R40 ;  /* 0x0000005c4c28723c */ /* 0x040ff00000001828 */
[-C--:B------:R-:W-:Y:S08]  /*17b60*/  HMMA.16816.F32 R44, R76, R94.reuse, R44 ;  /* 0x0000005e4c2c723c */ /* 0x080ff0000000182c */
[C---:B------:R-:W-:Y:S01]  /*17b70*/  HMMA.16816.F32 R48, R68.reuse, R94, R48 ;  /* 0x0000005e4430723c */ /* 0x040fe20000001830 */
[----:B------:R-:W2:Y:S07]  /*17b80*/  LDSM.16.MT88.4 R92, [R214+0xa800] ;  /* 0x00a80000d65c783b */ /* 0x000eae0000004200 */
[-C--:B----4-:R-:W-:Y:S08]  /*17b90*/  HMMA.16816.F32 R52, R68, R88.reuse, R52 ;  /* 0x000000584434723c */ /* 0x090ff00000001834 */
[C---:B------:R-:W-:Y:S08]  /*17ba0*/  HMMA.16816.F32 R56, R76.reuse, R88, R56 ;  /* 0x000000584c38723c */ /* 0x040ff00000001838 */
[-C--:B------:R-:W-:Y:S07]  /*17bb0*/  HMMA.16816.F32 R60, R76, R90.reuse, R60 ;  /* 0x0000005a4c3c723c */ /* 0x080fee000000183c */
[----:B------:R-:W-:Y:S01]  /*17bc0*/  FADD.FTZ R77, R142, R97 ;  /* 0x000000618e4d7221 */ /* 0x000fe20000010000 */
[----:B------:R-:W-:Y:S01]  /*17bd0*/  HMMA.16816.F32 R64, R68, R90, R64 ;  /* 0x0000005a4440723c */ /* 0x000fe20000001840 */
[----:B------:R-:W-:Y:S01]  /*17be0*/  FADD.FTZ R76, R141, R96 ;  /* 0x000000608d4c7221 */ /* 0x000fe20000010000 */
[----:B------:R-:W4:Y:S02]  /*17bf0*/  LDSM.16.MT88.4 R88, [R215+0xa800] ;  /* 0x00a80000d758783b */ /* 0x000f240000004200 */
[----:B------:R-:W-:Y:S01]  /*17c00*/  FADD.FTZ R97, R127, R77 ;  /* 0x0000004d7f617221 */ /* 0x000fe20000010000 */
[----:B------:R-:W-:Y:S01]  /*17c10*/  F2FP.PACK_AB R77, R119, R126 ;  /* 0x0000007e774d723e */ /* 0x000fe200000000ff */
[----:B------:R-:W-:Y:S01]  /*17c20*/  FADD.FTZ R96, R123, R76 ;  /* 0x0000004c7b607221 */ /* 0x000fe20000010000 */
[----:B------:R-:W-:Y:S02]  /*17c30*/  F2FP.PACK_AB R68, R208, R206 ;  /* 0x000000ced044723e */ /* 0x000fe400000000ff */
[----:B------:R-:W-:Y:S03]  /*17c40*/  F2FP.PACK_AB R69, R207, R205 ;  /* 0x000000cdcf45723e */ /* 0x000fe600000000ff */
[----:B------:R-:W-:Y:S02]  /*17c50*/  F2FP.PACK_AB R70, R234, R211 ;  /* 0x000000d3ea46723e */ /* 0x000fe400000000ff */
[----:B------:R-:W-:Y:S02]  /*17c60*/  F2FP.PACK_AB R71, R210, R209 ;  /* 0x000000d1d247723e */ /* 0x000fe400000000ff */
[----:B------:R-:W-:Y:S02]  /*17c70*/  F2FP.PACK_AB R76, R128, R129 ;  /* 0x00000081804c723e */ /* 0x000fe400000000ff */
[----:B------:R-:W-:Y:S02]  /*17c80*/  F2FP.PACK_AB R78, R131, R130 ;  /* 0x00000082834e723e */ /* 0x000fe400000000ff */
[----:B------:R-:W-:Y:S01]  /*17c90*/  F2FP.PACK_AB R79, R117, R118 ;  /* 0x00000076754f723e */ /* 0x000fe200000000ff */
        /* <DEDUP_REMOVED lines=27> */
[----:B------:R-:W-:Y:S01]  /*17e50*/  F2FP.PACK_AB R69, R237, R236 ;  /* 0x000000eced45723e */ /* 0x000fe200000000ff */
[----:B------:R-:W1:Y:S02]  /*17e60*/  LDSM.16.MT88.4 R148, [R213+0xb800] ;  /* 0x00b80000d594783b */ /* 0x000e640000004200 */
[----:B------:R-:W-:Y:S01]  /*17e70*/  F2FP.PACK_AB R70, R116, R247 ;  /* 0x000000f77446723e */ /* 0x000fe200000000ff */
[----:B------:R-:W-:Y:S01]  /*17e80*/  FADD.FTZ R2, R157, R2 ;  /* 0x000000029d027221 */ /* 0x000fe20000010000 */
[----:B------:R-:W-:Y:S02]  /*17e90*/  F2FP.PACK_AB R71, R248, R243 ;  /* 0x000000f3f847723e */ /* 0x000fe400000000ff */
[----:B------:R-:W-:Y:S01]  /*17ea0*/  F2FP.PACK_AB R76, R241, R238 ;  /* 0x000000eef14c723e */ /* 0x000fe200000000ff */
[----:B------:R-:W-:Y:S01]  /*17eb0*/  FADD.FTZ R2, R152, R2 ;  /* 0x0000000298027221 */ /* 0x000fe20000010000 */
[----:B------:R-:W-:Y:S02]  /*17ec0*/  F2FP.PACK_AB R77, R115, R114 ;  /* 0x00000072734d723e */ /* 0x000fe400000000ff */
[----:B------:R-:W-:Y:S01]  /*17ed0*/  F2FP.PACK_AB R79, R110, R111 ;  /* 0x0000006f6e4f723e */ /* 0x000fe200000000ff */
[-C--:B---3--:R-:W-:Y:S08]  /*17ee0*/  HMMA.16816.F32 R4, R68, R80.reuse, R4 ;  /* 0x000000504404723c */ /* 0x088ff00000001804 */
[C---:B------:R-:W-:Y:S01]  /*17ef0*/  HMMA.16816.F32 R8, R76.reuse, R80, R8 ;  /* 0x000000504c08723c */ /* 0x040fe20000001808 */
[----:B------:R3:W-:Y:S06]  /*17f00*/  MUFU.EX2 R81, R75 ;  /* 0x0000004b00517308 */ /* 0x0007ec0000000800 */
[----:B------:R-:W-:Y:S01]  /*17f10*/  FADD.FTZ R80, R158, R97 ;  /* 0x000000619e507221 */ /* 0x000fe20000010000 */
[-C--:B------:R-:W-:Y:S04]  /*17f20*/  HMMA.16816.F32 R12, R76, R82.reuse, R12 ;  /* 0x000000524c0c723c */ /* 0x080fe8000000180c */
[----:B------:R-:W-:Y:S04]  /*17f30*/  FADD.FTZ R80, R200, R80 ;  /* 0x00000050c8507221 */ /* 0x000fe80000010000 */
[C---:B------:R-:W-:Y:S01]  /*17f40*/  HMMA.16816.F32 R16, R68.reuse, R82, R16 ;  /* 0x000000524410723c */ /* 0x040fe20000001810 */
[----:B------:R-:W-:Y:S03]  /*17f50*/  MUFU.EX2 R83, R162 ;  /* 0x000000a200537308 */ /* 0x000fe60000000800 */
[----:B------:R-:W-:Y:S04]  /*17f60*/  FADD.FTZ R80, R161, R80 ;  /* 0x00000050a1507221 */ /* 0x000fe80000010000 */
[-C--:B-1----:R-:W-:Y:S01]  /*17f70*/  HMMA.16816.F32 R20, R68, R84.reuse, R20 ;  /* 0x000000544414723c */ /* 0x082fe20000001814 */
[----:B---3--:R-:W-:Y:S02]  /*17f80*/  FADD.FTZ R75, R159, R96 ;  /* 0x000000609f4b7221 */ /* 0x008fe40000010000 */
[----:B------:R-:W1:Y:S02]  /*17f90*/  MUFU.EX2 R82, R108 ;  /* 0x0000006c00527308 */ /* 0x000e640000000800 */
[----:B------:R-:W-:Y:S03]  /*17fa0*/  FADD.FTZ R75, R155, R75 ;  /* 0x0000004b9b4b7221 */ /* 0x000fe60000010000 */
[C---:B------:R-:W-:Y:S01]  /*17fb0*/  HMMA.16816.F32 R24, R76.reuse, R84, R24 ;  /* 0x000000544c18723c */ /* 0x040fe20000001818 */
[----:B------:R-:W-:Y:S04]  /*17fc0*/  FADD.FTZ R75, R160, R75 ;  /* 0x0000004ba04b7221 */ /* 0x000fe80000010000 */
[----:B------:R-:W3:Y:S03]  /*17fd0*/  MUFU.EX2 R85, R232 ;  /* 0x000000e800557308 */ /* 0x000ee60000000800 */
[-C--:B------:R-:W-:Y:S07]  /*17fe0*/  HMMA.16816.F32 R28, R76, R86.reuse, R28 ;  /* 0x000000564c1c723c */ /* 0x080fee000000181c */
[----:B------:R-:W4:Y:S01]  /*17ff0*/  MUFU.EX2 R84, R163 ;  /* 0x000000a300547308 */ /* 0x000f220000000800 */
[C---:B------:R-:W-:Y:S01]  /*18000*/  HMMA.16816.F32 R32, R68.reuse, R86, R32 ;  /* 0x000000564420723c */ /* 0x040fe20000001820 */
[----:B-1----:R-:W-:Y:S07]  /*18010*/  F2FP.PACK_AB R195, R81, R82 ;  /* 0x0000005251c3723e */ /* 0x002fee00000000ff */
[-C--:B--2---:R-:W-:Y:S01]  /*18020*/  HMMA.16816.F32 R36, R68, R92.reuse, R36 ;  /* 0x0000005c4424723c */ /* 0x084fe20000001824 */
[----:B---3--:R-:W-:Y:S07]  /*18030*/  F2FP.PACK_AB R193, R85, R98 ;  /* 0x0000006255c1723e */ /* 0x008fee00000000ff */
[C---:B------:R-:W-:Y:S01]  /*18040*/  HMMA.16816.F32 R40, R76.reuse, R92, R40 ;  /* 0x0000005c4c28723c */ /* 0x040fe20000001828 */
[----:B----4-:R-:W-:Y:S07]  /*18050*/  F2FP.PACK_AB R194, R83, R84 ;  /* 0x0000005453c2723e */ /* 0x010fee00000000ff */
[-C--:B------:R-:W-:Y:S08]  /*18060*/  HMMA.16816.F32 R44, R76, R94.reuse, R44 ;  /* 0x0000005e4c2c723c */ /* 0x080ff0000000182c */
[C---:B------:R-:W-:Y:S08]  /*18070*/  HMMA.16816.F32 R48, R68.reuse, R94, R48 ;  /* 0x0000005e4430723c */ /* 0x040ff00000001830 */
[-C--:B------:R-:W-:Y:S08]  /*18080*/  HMMA.16816.F32 R52, R68, R88.reuse, R52 ;  /* 0x000000584434723c */ /* 0x080ff00000001834 */
[C---:B------:R-:W-:Y:S08]  /*18090*/  HMMA.16816.F32 R56, R76.reuse, R88, R56 ;  /* 0x000000584c38723c */ /* 0x040ff00000001838 */
[-C--:B------:R-:W-:Y:S08]  /*180a0*/  HMMA.16816.F32 R60, R76, R90.reuse, R60 ;  /* 0x0000005a4c3c723c */ /* 0x080ff0000000183c */
[----:B------:R-:W-:Y:S07]  /*180b0*/  HMMA.16816.F32 R64, R68, R90, R64 ;  /* 0x0000005a4440723c */ /* 0x000fee0000001840 */
[----:B------:R-:W-:Y:S01]  /*180c0*/  FADD.FTZ R68, R153, R2 ;  /* 0x0000000299447221 */ /* 0x000fe20000010000 */
[-C--:B------:R-:W-:Y:S01]  /*180d0*/  HMMA.16816.F32 R140, R196, R148.reuse, R4 ;  /* 0x00000094c48c723c */ /* 0x080fe20000001804 */
[----:B------:R-:W-:Y:S01]  /*180e0*/  FADD.FTZ R2, R188, R80 ;  /* 0x00000050bc027221 */ /* 0x000fe20000010000 */
[----:B------:R-:W1:Y:S06]  /*180f0*/  LDSM.16.MT88.4 R4, [R215+0xb800] ;  /* 0x00b80000d704783b */ /* 0x000e6c0000004200 */
[C---:B------:R-:W-:Y:S07]  /*18100*/  HMMA.16816.F32 R136, R192.reuse, R148, R8 ;  /* 0x00000094c088723c */ /* 0x040fee0000001808 */
[----:B------:R-:W-:Y:S01]  /*18110*/  FADD.FTZ R8, R187, R75 ;  /* 0x0000004bbb087221 */ /* 0x000fe20000010000 */
[-C--:B------:R-:W-:Y:S01]  /*18120*/  HMMA.16816.F32 R144, R192, R150.reuse, R12 ;  /* 0x00000096c090723c */ /* 0x080fe2000000180c */
[----:B------:R-:W-:Y:S03]  /*18130*/  FADD.FTZ R9, R175, R68 ;  /* 0x00000044af097221 */ /* 0x000fe60000010000 */
[----:B------:R-:W-:Y:S03]  /*18140*/  FADD.FTZ R8, R190, R8 ;  /* 0x00000008be087221 */ /* 0x000fe60000010000 */
[----:B------:R-:W-:Y:S01]  /*18150*/  FADD.FTZ R12, R189, R2 ;  /* 0x00000002bd0c7221 */ /* 0x000fe20000010000 */
[C---:B------:R-:W-:Y:S01]  /*18160*/  HMMA.16816.F32 R148, R196.reuse, R150, R16 ;  /* 0x00000096c494723c */ /* 0x040fe20000001810 */
[----:B------:R-:W-:Y:S03]  /*18170*/  FADD.FTZ R2, R186, R9 ;  /* 0x00000009ba027221 */ /* 0x000fe60000010000 */
        /* <DEDUP_REMOVED lines=8> */
[C---:B------:R-:W-:Y:S01]  /*18200*/  HMMA.16816.F32 R152, R192.reuse, R164, R24 ;  /* 0x000000a4c098723c */ /* 0x040fe20000001818 */
[----:B------:R-:W-:Y:S03]  /*18210*/  FADD.FTZ R10, R170, R0 ;  /* 0x00000000aa0a7221 */ /* 0x000fe60000010000 */
        /* <DEDUP_REMOVED lines=30> */
[-C--:B-1----:R-:W-:Y:S03]  /*18400*/  HMMA.16816.F32 R188, R196, R4.reuse, R52 ;  /* 0x00000004c4bc723c */ /* 0x082fe60000001834 */
        /* <DEDUP_REMOVED lines=12> */
[----:B------:R-:W-:Y:S01]  /*184d0*/  HMMA.16816.F32 R196, R196, R6, R64 ;  /* 0x00000006c4c4723c */ /* 0x000fe20000001840 */
[----:B------:R-:W-:Y:S03]  /*184e0*/  FADD.FTZ R2, R243, R2 ;  /* 0x00000002f3027221 */ /* 0x000fe60000010000 */
        /* <DEDUP_REMOVED lines=18> */
[----:B------:R1:W-:Y:S01]  /*18610*/  STL [R1+0x68], R6 ;  /* 0x0000680601007387 */ /* 0x0003e20000100800 */
[----:B------:R-:W-:Y:S02]  /*18620*/  FADD.FTZ R0, R82, R4 ;  /* 0x0000000452007221 */ /* 0x000fe40000010000 */
[----:B------:R-:W-:Y:S02]  /*18630*/  FADD.FTZ R4, R101, R5 ;  /* 0x0000000565047221 */ /* 0x000fe40000010000 */
[----:B------:R-:W-:Y:S02]  /*18640*/  FADD.FTZ R2, R83, R2 ;  /* 0x0000000253027221 */ /* 0x000fe40000010000 */
[----:B------:R-:W-:Y:S01]  /*18650*/  FADD.FTZ R0, R81, R0 ;  /* 0x0000000051007221 */ /* 0x000fe20000010000 */
[----:B------:R1:W-:Y:S01]  /*18660*/  STL [R1+0x6c], R4 ;  /* 0x00006c0401007387 */ /* 0x0003e20000100800 */
[----:B------:R-:W-:Y:S03]  /*18670*/  IMAD.MOV.U32 R135, RZ, RZ, R3 ;  /* 0x000000ffff877224 */ /* 0x000fe600078e0003 */
[----:B------:R1:W-:Y:S04]  /*18680*/  STL [R1+0x74], R2 ;  /* 0x0000740201007387 */ /* 0x0003e80000100800 */
[----:B------:R1:W-:Y:S02]  /*18690*/  STL [R1+0x70], R0 ;  /* 0x0000700001007387 */ /* 0x0003e40000100800 */
[----:B-1---5:R-:W-:-:S05]  /*186a0*/  @P0 BRA `(.L_x_74) ;  /* 0xffff986000000947 */ /* 0x022fca000383ffff */
.L_x_73:
[----:B------:R-:W2:Y:S04]  /*186b0*/  LDL.LU R2, [R1+0x68] ;  /* 0x0000680001027983 */ /* 0x000ea80000300800 */
[----:B------:R-:W1:Y:S01]  /*186c0*/  S2R R43, SR_TID.X ;  /* 0x00000000002b7919 */ /* 0x000e620000002100 */
[----:B------:R-:W3:Y:S01]  /*186d0*/  S2UR UR6, SR_CTAID.Y ;  /* 0x00000000000679c3 */ /* 0x000ee20000002600 */
[----:B------:R-:W-:-:S02]  /*186e0*/  UISETP.NE.AND UP0, UPT, UR9, -0x1, UPT ;  /* 0xffffffff0900788c */ /* 0x000fc4000bf05270 */
[----:B-----5:R-:W4:Y:S01]  /*186f0*/  LDL.LU R8, [R1+0x6c] ;  /* 0x00006c0001087983 */ /* 0x020f220000300800 */
        /* <DEDUP_REMOVED lines=262> */
[----:B------:R2:W1:Y:S01]  /*19760*/  LDS.128 R52, [R231+0x3800] ;  /* 0x00380000e7347984 */ /* 0x0004620000000c00 */
        /* <DEDUP_REMOVED lines=38> */
.L_x_78:
[----:B------:R-:W-:Y:S05]  /*199d0*/  BSYNC B0 ;  /* 0x0000000000007941 */ /* 0x000fea0003800000 */
.L_x_77:
        /* <DEDUP_REMOVED lines=26> */
.L_x_80:
[----:B-1----:R-:W-:Y:S05]  /*19b80*/  BSYNC B0 ;  /* 0x0000000000007941 */ /* 0x002fea0003800000 */
.L_x_79:
        /* <DEDUP_REMOVED lines=15> */
.L_x_82:
[----:B------:R-:W-:Y:S05]  /*19c80*/  BSYNC B0 ;  /* 0x0000000000007941 */ /* 0x000fea0003800000 */
.L_x_81:
        /* <DEDUP_REMOVED lines=15> */
.L_x_84:
[----:B------:R-:W-:Y:S05]  /*19d80*/  BSYNC B0 ;  /* 0x0000000000007941 */ /* 0x000fea0003800000 */
.L_x_83:
        /* <DEDUP_REMOVED lines=15> */
.L_x_86:
[----:B------:R-:W-:Y:S05]  /*19e80*/  BSYNC B0 ;  /* 0x0000000000007941 */ /* 0x000fea0003800000 */
.L_x_85:
        /* <DEDUP_REMOVED lines=15> */
.L_x_88:
[----:B------:R-:W-:Y:S05]  /*19f80*/  BSYNC B0 ;  /* 0x0000000000007941 */ /* 0x000fea0003800000 */
.L_x_87:
        /* <DEDUP_REMOVED lines=15> */
.L_x_90:
[----:B------:R-:W-:Y:S05]  /*1a080*/  BSYNC B0 ;  /* 0x0000000000007941 */ /* 0x000fea0003800000 */
.L_x_89:
        /* <DEDUP_REMOVED lines=15> */
.L_x_92:
[----:B------:R-:W-:Y:S05]  /*1a180*/  BSYNC B0 ;  /* 0x0000000000007941 */ /* 0x000fea0003800000 */
.L_x_91:
        /* <DEDUP_REMOVED lines=15> */
.L_x_66:
        /* <DEDUP_REMOVED lines=70> */
.L_x_94:
[----:B------:R-:W-:Y:S05]  /*1a6e0*/  BSYNC B0 ;  /* 0x0000000000007941 */ /* 0x000fea0003800000 */
.L_x_93:
        /* <DEDUP_REMOVED lines=15> */
.L_x_96:
[----:B------:R-:W-:Y:S05]  /*1a7e0*/  BSYNC B0 ;  /* 0x0000000000007941 */ /* 0x000fea0003800000 */
.L_x_95:
        /* <DEDUP_REMOVED lines=15> */
.L_x_98:
[----:B------:R-:W-:Y:S05]  /*1a8e0*/  BSYNC B0 ;  /* 0x0000000000007941 */ /* 0x000fea0003800000 */
.L_x_97:
        /* <DEDUP_REMOVED lines=15> */
.L_x_100:
[----:B------:R-:W-:Y:S05]  /*1a9e0*/  BSYNC B0 ;  /* 0x0000000000007941 */ /* 0x000fea0003800000 */
.L_x_99:
        /* <DEDUP_REMOVED lines=15> */
.L_x_102:
[----:B------:R-:W-:Y:S05]  /*1aae0*/  BSYNC B0 ;  /* 0x0000000000007941 */ /* 0x000fea0003800000 */
.L_x_101:
        /* <DEDUP_REMOVED lines=15> */
.L_x_104:
[----:B------:R-:W-:Y:S05]  /*1abe0*/  BSYNC B0 ;  /* 0x0000000000007941 */ /* 0x000fea0003800000 */
.L_x_103:
        /* <DEDUP_REMOVED lines=15> */
.L_x_106:
[----:B------:R-:W-:Y:S05]  /*1ace0*/  BSYNC B0 ;  /* 0x0000000000007941 */ /* 0x000fea0003800000 */
.L_x_105:
        /* <DEDUP_REMOVED lines=14> */
.L_x_108:
[----:B------:R-:W-:Y:S05]  /*1add0*/  BSYNC B0 ;  /* 0x0000000000007941 */ /* 0x000fea0003800000 */
.L_x_107:
        /* <DEDUP_REMOVED lines=67> */
.L_x_109:
        /* <DEDUP_REMOVED lines=15> */
.L_x_1133:


//--------------------- .text._ZN5flash16flash_fwd_kernelI23Flash_fwd_kernel_traitsILi64ELi128ELi128ELi4ELb0ELb0EN7cutlass6half_tE19Flash_kernel_traitsILi64ELi128ELi128ELi4ES3_EELb0ELb1ELb0ELb0ELb0ELb0ELb0ELb0EEEvNS_16Flash_fwd_paramsE --------------------------
	.section	.text._ZN5flash16flash_fwd_kernelI23Flash_fwd_kernel_traitsILi64ELi128ELi128ELi4ELb0ELb0EN7cutlass6half_tE19Flash_kernel_traitsILi64ELi128ELi128ELi4ES3_EELb0ELb1ELb0ELb0ELb0ELb0ELb0ELb0EEEvNS_16Flash_fwd_paramsE,"ax",@progbits
	.sectioninfo	@"SHI_REGISTERS=255"
	.align	128
        .global         _ZN5flash16flash_fwd_kernelI23Flash_fwd_kernel_traitsILi64ELi128ELi128ELi4ELb0ELb0EN7cutlass6half_tE19Flash_kernel_traitsILi64ELi128ELi128ELi4ES3_EELb0ELb1ELb0ELb0ELb0ELb0ELb0ELb0EEEvNS_16Flash_fwd_paramsE
        .type           _ZN5flash16flash_fwd_kernelI23Flash_fwd_kernel_traitsILi64ELi128ELi128ELi4ELb0ELb0EN7cutlass6half_tE19Flash_kernel_traitsILi64ELi128ELi128ELi4ES3_EELb0ELb1ELb0ELb0ELb0ELb0ELb0ELb0EEEvNS_16Flash_fwd_paramsE,@function
        .size           _ZN5flash16flash_fwd_kernelI23Flash_fwd_kernel_traitsILi64ELi128ELi128ELi4ELb0ELb0EN7cutlass6half_tE19Flash_kernel_traitsILi64ELi128ELi128ELi4ES3_EELb0ELb1ELb0ELb0ELb0ELb0ELb0ELb0EEEvNS_16Flash_fwd_paramsE,(.L_x_1134 - _ZN5flash16flash_fwd_kernelI23Flash_fwd_kernel_traitsILi64ELi128ELi128ELi4ELb0ELb0EN7cutlass6half_tE19Flash_kernel_traitsILi64ELi128ELi128ELi4ES3_EELb0ELb1ELb0ELb0ELb0ELb0ELb0ELb0EEEvNS_16Flash_fwd_paramsE)
        .other          _ZN5flash16flash_fwd_kernelI23Flash_fwd_kernel_traitsILi64ELi128ELi128ELi4ELb0ELb0EN7cutlass6half_tE19Flash_kernel_traitsILi64ELi128ELi128ELi4ES3_EELb0ELb1ELb0ELb0ELb0ELb0ELb0ELb0EEEvNS_16Flash_fwd_paramsE,@"STO_CUDA_ENTRY STV_DEFAULT"
_ZN5flash16flash_fwd_kernelI23Flash_fwd_kernel_traitsILi64ELi128ELi128ELi4ELb0ELb0EN7cutlass6half_tE19Flash_kernel_traitsILi64ELi128ELi128ELi4ES3_EELb0ELb1ELb0ELb0ELb0ELb0ELb0ELb0EEEvNS_16Flash_fwd_paramsE:
.text._ZN5flash16flash_fwd_kernelI23Flash_fwd_kernel_traitsILi64ELi128ELi128ELi4ELb0ELb0EN7cutlass6half_tE19Flash_kernel_traitsILi64ELi128ELi128ELi4ES3_EELb0ELb1ELb0ELb0ELb0ELb0ELb0ELb0EEEvNS_16Flash_fwd_paramsE:
        /* <DEDUP_REMOVED lines=56> */
.L_x_110:
[----:B------:R-:W-:Y:S02]  /*0380*/  ULDC UR8, c[0x0][0x218] ;  /* 0x0000860000087ab9 */ /* 0x000fe40000000800 */
.L_x_111:
        /* <DEDUP_REMOVED lines=46> */
[----:B------:R-:W-:Y:S02]  /*0670*/  @!UP1 UIMAD UR14, UR14, UR8, URZ ;  /* 0x000000080e0e92a4 */ /* 0x000fe4000f8e023f */
[----:B------:R-:W-:-:S02]  /*0680*/  ULDC.64 UR4, c[0x0][0x198] ;  /* 0x0000660000047ab9 */ /* 0x000fc40000000a00 */
[----:B------:R-:W-:Y:S02]  /*0690*/  @!UP1 UIMAD.WIDE.U32 UR18, UR6, UR8, URZ ;  /* 0x00000008061292a5 */ /* 0x000fe4000f8e003f */
[----:B------:R-:W-:Y:S02]  /*06a0*/  @UP0 UIMAD.WIDE.U32 UR22, UR16, UR4, URZ ;  /* 0x00000004101602a5 */ /* 0x000fe4000f8e003f */
[----:B------:R-:W-:Y:S02]  /*06b0*/  @!UP1 UIMAD UR9, UR6, UR9, UR14 ;  /* 0x00000009060992a4 */ /* 0x000fe4000f8e020e */
[----:B------:R-:W-:Y:S02]  /*06c0*/  @UP0 UIMAD UR8, UR16, UR5, UR23 ;  /* 0x00000005100802a4 */ /* 0x000fe4000f8e0217 */
[----:B------:R-:W-:Y:S02]  /*06d0*/  @!UP1 UIADD3 UR11, UR19, UR9, URZ ;  /* 0x00000009130b9290 */ /* 0x000fe4000fffe03f */
[----:B------:R-:W-:-:S02]  /*06e0*/  @UP1 UMOV UR16, UR20 ;  /* 0x0000001400101c82 */ /* 0x000fc40008000000 */
[----:B------:R-:W-:Y:S02]  /*06f0*/  @!UP1 UMOV UR16, UR18 ;  /* 0x0000001200109c82 */ /* 0x000fe40008000000 */
[----:B------:R-:W-:Y:S01]  /*0700*/  @UP0 UMOV UR14, UR22 ;  /* 0x00000016000e0c82 */ /* 0x000fe20008000000 */
[----:B------:R-:W-:Y:S05]  /*0710*/  @P0 BRA `(.L_x_113) ;  /* 0x000000d000000947 */ /* 0x000fea0003800000 */
[----:B------:R-:W-:Y:S02]  /*0720*/  USHF.R.S32.HI UR9, URZ, 0x1f, UR13 ;  /* 0x0000001f3f097899 */ /* 0x000fe4000801140d */
[----:B------:R-:W-:Y:S02]  /*0730*/  ULDC.64 UR4, c[0x0][0x198] ;  /* 0x0000660000047ab9 */ /* 0x000fe40000000a00 */
[----:B------:R-:W-:Y:S02]  /*0740*/  UIMAD UR9, UR9, UR4, URZ ;  /* 0x00000004090972a4 */ /* 0x000fe4000f8e023f */
[----:B------:R-:W-:Y:S02]  /*0750*/  USHF.R.S32.HI UR8, URZ, 0x1f, UR6 ;  /* 0x0000001f3f087899 */ /* 0x000fe40008011406 */
[----:B------:R-:W-:-:S02]  /*0760*/  UIMAD.WIDE.U32 UR18, UR13, UR4, URZ ;  /* 0x000000040d1272a5 */ /* 0x000fc4000f8e003f */
[----:B------:R-:W-:-:S03]  /*0770*/  UIMAD UR9, UR13, UR5, UR9 ;  /* 0x000000050d0972a4 */ /* 0x000fc6000f8e0209 */
[----:B------:R-:W-:Y:S02]  /*0780*/  ULDC.64 UR4, c[0x0][0x180] ;  /* 0x0000600000047ab9 */ /* 0x000fe40000000a00 */
[----:B------:R-:W-:Y:S02]  /*0790*/  UIMAD UR8, UR8, UR4, URZ ;  /* 0x00000004080872a4 */ /* 0x000fe4000f8e023f */
[----:B------:R-:W-:Y:S02]  /*07a0*/  UIADD3 UR19, UR19, UR9, URZ ;  /* 0x0000000913137290 */ /* 0x000fe4000fffe03f */
[----:B------:R-:W-:Y:S02]  /*07b0*/  UIMAD UR8, UR6, UR5, UR8 ;  /* 0x00000005060872a4 */ /* 0x000fe4000f8e0208 */
[----:B------:R-:W-:-:S04]  /*07c0*/  UIMAD.WIDE.U32 UR4, UR6, UR4, UR18 ;  /* 0x00000004060472a5 */ /* 0x000fc8000f8e0012 */
[----:B------:R-:W-:-:S03]  /*07d0*/  UIADD3 UR8, UR5, UR8, URZ ;  /* 0x0000000805087290 */ /* 0x000fc6000fffe03f */
[----:B------:R-:W-:Y:S02]  /*07e0*/  UMOV UR14, UR4 ;  /* 0x00000004000e7c82 */ /* 0x000fe40008000000 */
.L_x_113:
[----:B------:R-:W-:Y:S01]  /*07f0*/  IABS R0, c[0x0][0x1c8] ;  /* 0x0000720000007a13 */ /* 0x000fe20000000000 */
[----:B------:R-:W1:Y:S01]  /*0800*/  S2R R5, SR_CTAID.Z ;  /* 0x0000000000057919 */ /* 0x000e620000002700 */
[----:B------:R-:W-:Y:S02]  /*0810*/  ULDC UR4, c[0x0][0x1c8] ;  /* 0x0000720000047ab9 */ /* 0x000fe40000000800 */
[----:B------:R-:W-:Y:S01]  /*0820*/  ULOP3.LUT UR4, UR10, UR4, URZ, 0x3c, !UPT ;  /* 0x000000040a047292 */ /* 0x000fe2000f8e3c3f */
[----:B------:R-:W-:Y:S01]  /*0830*/  IMAD.MOV.U32 R4, RZ, RZ, R0 ;  /* 0x000000ffff047224 */ /* 0x000fe200078e0000 */
[----:B------:R-:W-:Y:S02]  /*0840*/  @UP0 UIADD3 UR15, UR13, UR15, URZ ;  /* 0x0000000f0d0f0290 */ /* 0x000fe4000fffe03f */
[----:B------:R-:W-:Y:S01]  /*0850*/  USHF.R.S32.HI UR9, URZ, 0x1f, UR10 ;  /* 0x0000001f3f097899 */ /* 0x000fe2000801140a */
[----:B------:R-:W2:Y:S01]  /*0860*/  I2F.RP R2, R4 ;  /* 0x0000000400027306 */ /* 0x000ea20000209400 */
[----:B------:R-:W-:Y:S01]  /*0870*/  ISETP.LE.AND P1, PT, RZ, UR4, PT ;  /* 0x00000004ff007c0c */ /* 0x000fe2000bf23270 */
[----:B------:R-:W-:-:S02]  /*0880*/  ULDC.64 UR4, c[0x0][0x1a0] ;  /* 0x0000680000047ab9 */ /* 0x000fc40000000a00 */
[----:B------:R-:W-:-:S04]  /*0890*/  @UP0 UIMAD.WIDE.U32 UR18, UR15, UR4, URZ ;  /* 0x000000040f1202a5 */ /* 0x000fc8000f8e003f */
[----:B------:R-:W-:Y:S01]  /*08a0*/  @UP0 UIMAD UR15, UR15, UR5, UR19 ;  /* 0x000000050f0f02a4 */ /* 0x000fe2000f8e0213 */
        /* <DEDUP_REMOVED lines=34> */
.L_x_114:
[----:B------:R-:W-:Y:S01]  /*0ad0*/  SHF.R.S32.HI R24, RZ, 0x1f, R26 ;  /* 0x0000001fff187819 */ /* 0x000fe2000001141a */
[----:B------:R-:W1:Y:S01]  /*0ae0*/  S2R R4, SR_CTAID.Z ;  /* 0x0000000000047919 */ /* 0x000e620000002700 */
[----:B------:R-:W-:Y:S01]  /*0af0*/  UIADD3 UR6, -UR12, UR34, URZ ;  /* 0x000000220c067290 */ /* 0x000fe2000fffe13f */
[----:B------:R-:W-:Y:S01]  /*0b00*/  BSSY B0, `(.L_x_115) ;  /* 0x000002e000007945 */ /* 0x000fe20003800000 */
[CC--:B------:R-:W-:Y:S01]  /*0b10*/  LEA.HI R2, R24.reuse, R26.reuse, RZ, 0x3 ;  /* 0x0000001a18027211 */ /* 0x0c0fe200078f18ff */
[----:B------:R-:W-:Y:S01]  /*0b20*/  ULDC.64 UR4, c[0x0][0x1a8] ;  /* 0x00006a0000047ab9 */ /* 0x000fe20000000a00 */
[-C--:B------:R-:W-:Y:S01]  /*0b30*/  LEA.HI R3, R24, R26.reuse, RZ, 0x6 ;  /* 0x0000001a18037211 */ /* 0x080fe200078f30ff */
[----:B------:R-:W-:Y:S01]  /*0b40*/  UIMAD UR4, UR9, UR4, URZ ;  /* 0x00000004090472a4 */ /* 0x000fe2000f8e023f */
[----:B------:R-:W-:Y:S02]  /*0b50*/  SHF.R.S32.HI R6, RZ, 0x3, R2 ;  /* 0x00000003ff067819 */ /* 0x000fe40000011402 */
[----:B------:R-:W-:Y:S01]  /*0b60*/  LOP3.LUT R2, R2, 0xfffffff8, RZ, 0xc0, !PT ;  /* 0xfffffff802027812 */ /* 0x000fe200078ec0ff */
[----:B------:R-:W-:Y:S01]  /*0b70*/  UIMAD UR4, UR10, UR5, UR4 ;  /* 0x000000050a0472a4 */ /* 0x000fe2000f8e0204 */
[----:B------:R-:W-:Y:S01]  /*0b80*/  SHF.R.S32.HI R7, RZ, 0x1f, R6 ;  /* 0x0000001fff077819 */ /* 0x000fe20000011406 */
[----:B------:R-:W-:Y:S01]  /*0b90*/  IMAD.SHL.U32 R0, R6, 0x40, RZ ;  /* 0x0000004006007824 */ /* 0x000fe200078e00ff */
[----:B------:R-:W-:Y:S01]  /*0ba0*/  LEA.HI R16, R24, R26, RZ, 0x5 ;  /* 0x0000001a18107211 */ /* 0x000fe200078f28ff */
[----:B------:R-:W-:Y:S01]  /*0bb0*/  IMAD.IADD R101, R26, 0x1, -R2 ;  /* 0x000000011a657824 */ /* 0x000fe200078e0a02 */
[----:B------:R-:W-:-:S02]  /*0bc0*/  SHF.R.S32.HI R15, RZ, 0x1f, R14 ;  /* 0x0000001fff0f7819 */ /* 0x000fc4000001140e */
[----:B------:R-:W-:Y:S01]  /*0bd0*/  LOP3.LUT R0, R0, 0x1c0, RZ, 0xc0, !PT ;  /* 0x000001c000007812 */ /* 0x000fe200078ec0ff */
[----:B------:R-:W-:Y:S01]  /*0be0*/  IMAD.SHL.U32 R28, R101, 0x8, RZ ;  /* 0x00000008651c7824 */ /* 0x000fe200078e00ff */
[----:B------:R-:W-:Y:S02]  /*0bf0*/  SHF.R.S32.HI R25, RZ, 0x5, R16 ;  /* 0x00000005ff197819 */ /* 0x000fe40000011410 */
[----:B------:R-:W-:Y:S02]  /*0c00*/  SHF.R.U32.HI R2, RZ, 0x3, R0 ;  /* 0x00000003ff027819 */ /* 0x000fe40000011600 */
[--C-:B------:R-:W-:Y:S02]  /*0c10*/  SHF.R.S32.HI R29, RZ, 0x1f, R28.reuse ;  /* 0x0000001fff1d7819 */ /* 0x100fe4000001141c */
[----:B------:R-:W-:Y:S02]  /*0c20*/  IADD3 R8, P0, R28, UR16, RZ ;  /* 0x000000101c087c10 */ /* 0x000fe4000ff1e0ff */
[----:B------:R-:W-:Y:S01]  /*0c30*/  LOP3.LUT R0, R0, 0x38, R28, 0xf8, !PT ;  /* 0x0000003800007812 */ /* 0x000fe200078ef81c */
[----:B------:R2:W-:Y:S01]  /*0c40*/  STL.64 [R1+0xa8], R28 ;  /* 0x0000a81c01007387 */ /* 0x0005e20000100a00 */
[----:B------:R-:W-:-:S02]  /*0c50*/  IADD3.X R9, R29, UR11, RZ, P0, !PT ;  /* 0x0000000b1d097c10 */ /* 0x000fc400087fe4ff */
[----:B------:R-:W-:Y:S02]  /*0c60*/  ISETP.GE.AND P0, PT, R6, UR6, PT ;  /* 0x0000000606007c0c */ /* 0x000fe4000bf06270 */
[----:B------:R-:W-:Y:S01]  /*0c70*/  LOP3.LUT R0, R0, R2, RZ, 0x3c, !PT ;  /* 0x0000000200007212 */ /* 0x000fe200078e3cff */
[----:B------:R-:W-:Y:S02]  /*0c80*/  IMAD.SHL.U32 R2, R3, 0x8, RZ ;  /* 0x0000000803027824 */ /* 0x000fe400078e00ff */
[----:B-1----:R-:W-:-:S03]  /*0c90*/  IMAD.WIDE.U32 R8, R4, c[0x0][0x1a8], R8 ;  /* 0x00006a0004087a25 */ /* 0x002fc600078e0008 */
[----:B------:R-:W-:Y:S01]  /*0ca0*/  LOP3.LUT R0, R0, 0xfffffe00, R2, 0xf8, !PT ;  /* 0xfffffe0000007812 */ /* 0x000fe200078ef802 */
[----:B------:R-:W-:Y:S01]  /*0cb0*/  IMAD.U32 R2, RZ, RZ, UR31 ;  /* 0x0000001fff027e24 */ /* 0x000fe2000f8e00ff */
[----:B------:R-:W-:-:S03]  /*0cc0*/  IADD3 R5, R9, UR4, RZ ;  /* 0x0000000409057c10 */ /* 0x000fc6000fffe0ff */
[----:B------:R-:W-:-:S04]  /*0cd0*/  IMAD.WIDE R2, R2, 0x80, R6 ;  /* 0x0000008002027825 */ /* 0x000fc800078e0206 */
[----:B------:R-:W-:Y:S01]  /*0ce0*/  IMAD.SHL.U32 R246, R0, 0x2, RZ ;  /* 0x0000000200f67824 */ /* 0x000fe200078e00ff */
[----:B------:R-:W-:Y:S05]  /*0cf0*/  @P0 BRA `(.L_x_116) ;  /* 0x000000e000000947 */ /* 0x000fea0003800000 */
[----:B------:R-:W-:-:S13]  /*0d00*/  ISETP.GE.AND P0, PT, R28, c[0x0][0x220], PT ;  /* 0x000088001c007a0c */ /* 0x000fda0003f06270 */
[----:B------:R1:W-:Y:S01]  /*0d10*/  @P0 STS.128 [R246], RZ ;  /* 0x000000fff6000388 */ /* 0x0003e20000000c00 */
[----:B------:R-:W-:Y:S05]  /*0d20*/  @P0 BRA `(.L_x_116) ;  /* 0x000000b000000947 */ /* 0x000fea0003800000 */
[----:B------:R-:W-:Y:S01]  /*0d30*/  MOV R4, R8 ;  /* 0x0000000800047202 */ /* 0x000fe20000000f00 */
[----:B------:R-:W-:-:S04]  /*0d40*/  IMAD R0, R3, c[0x0][0x190], RZ ;  /* 0x0000640003007a24 */ /* 0x000fc800078e02ff */
[----:B------:R-:W-:-:S04]  /*0d50*/  IMAD.WIDE.U32 R10, R2, c[0x0][0x190], R4 ;  /* 0x00006400020a7a25 */ /* 0x000fc800078e0004 */
[----:B------:R-:W-:Y:S01]  /*0d60*/  IMAD R0, R2, c[0x0][0x194], R0 ;  /* 0x0000650002007a24 */ /* 0x000fe200078e0200 */
[----:B------:R-:W-:-:S04]  /*0d70*/  LEA R12, P0, R10, c[0x0][0x160], 0x1 ;  /* 0x000058000a0c7a11 */ /* 0x000fc800078008ff */
[----:B------:R-:W-:-:S04]  /*0d80*/  IADD3 R0, R11, R0, RZ ;  /* 0x000000000b007210 */ /* 0x000fc80007ffe0ff */
[----:B------:R-:W-:-:S05]  /*0d90*/  LEA.HI.X R13, R10, c[0x0][0x164], R0, 0x1, P0 ;  /* 0x000059000a0d7a11 */ /* 0x000fca00000f0c00 */
[----:B------:R-:W-:Y:S01]  /*0da0*/  @!PT LDS RZ, [RZ] ;  /* 0x00000000fffff984 */ /* 0x000fe20000000800 */
[----:B------:R-:W-:Y:S01]  /*0db0*/  @!PT LDS RZ, [RZ] ;  /* 0x00000000fffff984 */ /* 0x000fe20000000800 */
[----:B------:R-:W-:Y:S01]  /*0dc0*/  @!PT LDS RZ, [RZ] ;  /* 0x00000000fffff984 */ /* 0x000fe20000000800 */
[----:B------:R3:W-:Y:S02]  /*0dd0*/  LDGSTS.E.BYPASS.LTC128B.128 [R246], [R12.64] ;  /* 0x000000000cf67fae */ /* 0x0007e4000b901d74 */
.L_x_116:
[----:B------:R-:W-:Y:S05]  /*0de0*/  BSYNC B0 ;  /* 0x0000000000007941 */ /* 0x000fea0003800000 */
.L_x_115:
[----:B------:R-:W-:Y:S01]  /*0df0*/  IADD3 R23, R6, 0x10, RZ ;  /* 0x0000001006177810 */ /* 0x000fe20007ffe0ff */
[----:B------:R-:W-:Y:S03]  /*0e00*/  BSSY B0, `(.L_x_117) ;  /* 0x0000014000007945 */ /* 0x000fe60003800000 */
[----:B------:R-:W-:-:S13]  /*0e10*/  ISETP.GE.AND P0, PT, R23, UR6, PT ;  /* 0x0000000617007c0c */ /* 0x000fda000bf06270 */
[----:B------:R-:W-:Y:S05]  /*0e20*/  @P0 BRA `(.L_x_118) ;  /* 0x0000011000000947 */ /* 0x000fea0003800000 */
[----:B------:R-:W-:-:S13]  /*0e30*/  ISETP.GE.AND P0, PT, R28, c[0x0][0x220], PT ;  /* 0x000088001c007a0c */ /* 0x000fda0003f06270 */
[----:B------:R4:W-:Y:S01]  /*0e40*/  @P0 STS.128 [R246+0x800], RZ ;  /* 0x000800fff6000388 */ /* 0x0009e20000000c00 */
[----:B------:R-:W-:Y:S05]  /*0e50*/  @P0 BRA `(.L_x_118) ;  /* 0x000000e000000947 */ /* 0x000fea0003800000 */
[----:B------:R-:W-:Y:S02]  /*0e60*/  IADD3 R0, P0, R2, 0x10, RZ ;  /* 0x0000001002007810 */ /* 0x000fe40007f1e0ff */
[----:B------:R-:W-:-:S03]  /*0e70*/  MOV R11, R5 ;  /* 0x00000005000b7202 */ /* 0x000fc60000000f00 */
[----:B------:R-:W-:-:S04]  /*0e80*/  IMAD.X R10, RZ, RZ, R3, P0 ;  /* 0x000000ffff0a7224 */ /* 0x000fc800000e0603 */
[----:B---3--:R-:W-:Y:S02]  /*0e90*/  IMAD R12, R10, c[0x0][0x190], RZ ;  /* 0x000064000a0c7a24 */ /* 0x008fe400078e02ff */
[----:B------:R-:W-:-:S04]  /*0ea0*/  IMAD.MOV.U32 R10, RZ, RZ, R8 ;  /* 0x000000ffff0a7224 */ /* 0x000fc800078e0008 */
        /* <DEDUP_REMOVED lines=8> */
[----:B------:R3:W-:Y:S02]  /*0f30*/  LDGSTS.E.BYPASS.LTC128B.128 [R246+0x800], [R12.64] ;  /* 0x008000000cf67fae */ /* 0x0007e4000b901d74 */
.L_x_118:
[----:B------:R-:W-:Y:S05]  /*0f40*/  BSYNC B0 ;  /* 0x0000000000007941 */ /* 0x000fea0003800000 */
.L_x_117:
        /* <DEDUP_REMOVED lines=21> */
.L_x_120:
[----:B------:R-:W-:Y:S05]  /*10a0*/  BSYNC B0 ;  /* 0x0000000000007941 */ /* 0x000fea0003800000 */
.L_x_119:
        /* <DEDUP_REMOVED lines=21> */
.L_x_122:
[----:B------:R-:W-:Y:S05]  /*1200*/  BSYNC B0 ;  /* 0x0000000000007941 */ /* 0x000fea0003800000 */
.L_x_121:
        /* <DEDUP_REMOVED lines=21> */
.L_x_124:
[----:B------:R-:W-:Y:S05]  /*1360*/  BSYNC B0 ;  /* 0x0000000000007941 */ /* 0x000fea0003800000 */
.L_x_123:
        /* <DEDUP_REMOVED lines=21> */
.L_x_126:
[----:B------:R-:W-:Y:S05]  /*14c0*/  BSYNC B0 ;  /* 0x0000000000007941 */ /* 0x000fea0003800000 */
.L_x_125:
        /* <DEDUP_REMOVED lines=21> */
.L_x_128:
[----:B------:R-:W-:Y:S05]  /*1620*/  BSYNC B0 ;  /* 0x0000000000007941 */ /* 0x000fea0003800000 */
.L_x_127:
[----:B------:R-:W-:Y:S01]  /*1630*/  IADD3 R17, R6, 0x70, RZ ;  /* 0x0000007006117810 */ /* 0x000fe20007ffe0ff */
[----:B------:R-:W-:Y:S01]  /*1640*/  UMOV UR26, 0x7 ;  /* 0x00000007001a7882 */ /* 0x000fe20000000000 */
[----:B------:R-:W-:Y:S01]  /*1650*/  BSSY B0, `(.L_x_129) ;  /* 0x0000016000007945 */ /* 0x000fe20003800000 */
[----:B------:R-:W-:Y:S01]  /*1660*/  ULDC.64 UR4, c[0x0][0x198] ;  /* 0x0000660000047ab9 */ /* 0x000fe20000000a00 */
[----:B------:R-:W-:Y:S01]  /*1670*/  ISETP.GE.AND P0, PT, R17, UR6, PT ;  /* 0x0000000611007c0c */ /* 0x000fe2000bf06270 */
[----:B------:R-:W-:Y:S02]  /*1680*/  USHF.L.U64.HI UR5, UR4, UR26, UR5 ;  /* 0x0000001a04057299 */ /* 0x000fe40008010205 */
[----:B------:R-:W-:-:S10]  /*1690*/  USHF.L.U32 UR9, UR4, 0x7, URZ ;  /* 0x0000000704097899 */ /* 0x000fd4000800063f */
[----:B------:R-:W-:Y:S05]  /*16a0*/  @P0 BRA `(.L_x_130) ;  /* 0x0000010000000947 */ /* 0x000fea0003800000 */
[----:B------:R-:W-:-:S13]  /*16b0*/  ISETP.GE.AND P0, PT, R28, c[0x0][0x220], PT ;  /* 0x000088001c007a0c */ /* 0x000fda0003f06270 */
[----:B------:R1:W-:Y:S01]  /*16c0*/  @P0 STS.128 [R246+0x3800], RZ ;  /* 0x003800fff6000388 */ /* 0x0003e20000000c00 */
        /* <DEDUP_REMOVED lines=14> */
.L_x_130:
[----:B------:R-:W-:Y:S05]  /*17b0*/  BSYNC B0 ;  /* 0x0000000000007941 */ /* 0x000fea0003800000 */
.L_x_129:
[C---:B------:R-:W-:Y:S01]  /*17c0*/  IMAD R8, R7.reuse, c[0x0][0x198], RZ ;  /* 0x0000660007087a24 */ /* 0x040fe200078e02ff */
[----:B------:R-:W-:Y:S01]  /*17d0*/  LEA.HI R24, R24, R26, RZ, 0x4 ;  /* 0x0000001a18187211 */ /* 0x000fe200078f20ff */
[--C-:B------:R-:W-:Y:S01]  /*17e0*/  IMAD.WIDE.U32 R4, R6, c[0x0][0x198], R28.reuse ;  /* 0x0000660006047a25 */ /* 0x100fe200078e001c */
[----:B------:R-:W-:Y:S02]  /*17f0*/  BSSY B0, `(.L_x_131) ;  /* 0x0000038000007945 */ /* 0x000fe40003800000 */
[----:B------:R-:W-:Y:S01]  /*1800*/  LOP3.LUT R9, R24, 0xfffffff0, RZ, 0xc0, !PT ;  /* 0xfffffff018097812 */ /* 0x000fe200078ec0ff */
[----:B------:R-:W-:Y:S01]  /*1810*/  IMAD R0, R7, c[0x0][0x1a0], RZ ;  /* 0x0000680007007a24 */ /* 0x000fe200078e02ff */
[----:B------:R-:W-:Y:S01]  /*1820*/  IADD3 R4, P1, R4, UR14, RZ ;  /* 0x0000000e04047c10 */ /* 0x000fe2000ff3e0ff */
[----:B-1----:R-:W-:-:S04]  /*1830*/  IMAD.WIDE.U32 R2, R6, c[0x0][0x1a0], R28 ;  /* 0x0000680006027a25 */ /* 0x002fc800078e001c */
[----:B------:R-:W-:Y:S01]  /*1840*/  IMAD R10, R6, c[0x0][0x19c], R8 ;  /* 0x00006700060a7a24 */ /* 0x000fe200078e0208 */
[----:B------:R-:W-:Y:S01]  /*1850*/  IADD3 R2, P0, R2, UR18, RZ ;  /* 0x0000001202027c10 */ /* 0x000fe2000ff1e0ff */
[----:B------:R-:W-:Y:S02]  /*1860*/  IMAD R8, R6, c[0x0][0x1a4], R0 ;  /* 0x0000690006087a24 */ /* 0x000fe400078e0200 */
[----:B------:R-:W-:Y:S01]  /*1870*/  IMAD.IADD R0, R26, 0x1, -R9 ;  /* 0x000000011a007824 */ /* 0x000fe200078e0a09 */
[----:B------:R-:W-:Y:S01]  /*1880*/  IADD3.X R5, R5, UR8, R10, P1, !PT ;  /* 0x0000000805057c10 */ /* 0x000fe20008ffe40a */
[----:B------:R-:W-:Y:S01]  /*1890*/  IMAD R10, R15, c[0x0][0x1b0], RZ ;  /* 0x00006c000f0a7a24 */ /* 0x000fe200078e02ff */
[----:B------:R-:W-:Y:S01]  /*18a0*/  IADD3.X R3, R3, UR15, R8, P0, !PT ;  /* 0x0000000f03037c10 */ /* 0x000fe200087fe408 */
[----:B------:R-:W-:Y:S01]  /*18b0*/  IMAD R9, R15, c[0x0][0x1b8], RZ ;  /* 0x00006e000f097a24 */ /* 0x000fe200078e02ff */
[----:B------:R-:W-:Y:S01]  /*18c0*/  UIADD3 UR8, UR33, -0x1, URZ ;  /* 0xffffffff21087890 */ /* 0x000fe2000fffe03f */
[C---:B------:R-:W-:Y:S01]  /*18d0*/  IMAD R10, R14.reuse, c[0x0][0x1b4], R10 ;  /* 0x00006d000e0a7a24 */ /* 0x040fe200078e020a */
[----:B------:R-:W-:Y:S01]  /*18e0*/  SHF.R.S32.HI R8, RZ, 0x1f, R0 ;  /* 0x0000001fff087819 */ /* 0x000fe20000011400 */
[C---:B---3--:R-:W-:Y:S01]  /*18f0*/  IMAD.WIDE.U32 R12, R14.reuse, c[0x0][0x1b0], R4 ;  /* 0x00006c000e0c7a25 */ /* 0x048fe200078e0004 */
[----:B------:R-:W-:Y:S01]  /*1900*/  UIMAD UR13, UR8, -0x80, UR7 ;  /* 0xffffff80080d78a4 */ /* 0x000fe2000f8e0207 */
[----:B------:R-:W-:Y:S01]  /*1910*/  MOV R4, 0x20 ;  /* 0x0000002000047802 */ /* 0x000fe20000000f00 */
[----:B------:R-:W-:Y:S01]  /*1920*/  USHF.R.S32.HI UR14, URZ, 0x1f, UR8 ;  /* 0x0000001f3f0e7899 */ /* 0x000fe20008011408 */
[C---:B------:R-:W-:Y:S01]  /*1930*/  IMAD R11, R14.reuse, c[0x0][0x1bc], R9 ;  /* 0x00006f000e0b7a24 */ /* 0x040fe200078e0209 */
[----:B------:R-:W-:Y:S01]  /*1940*/  IADD3 R103, R13, R10, RZ ;  /* 0x0000000a0d677210 */ /* 0x000fe20007ffe0ff */
[----:B------:R-:W-:Y:S01]  /*1950*/  IMAD.WIDE.U32 R30, R14, c[0x0][0x1b8], R2 ;  /* 0x00006e000e1e7a25 */ /* 0x000fe200078e0002 */
[----:B------:R-:W-:Y:S01]  /*1960*/  MOV R102, R12 ;  /* 0x0000000c00667202 */ /* 0x000fe20000000f00 */
[----:B------:R1:W-:Y:S01]  /*1970*/  STL.64 [R1+0xb8], R12 ;  /* 0x0000b80c01007387 */ /* 0x0003e20000100a00 */
[----:B------:R-:W-:Y:S01]  /*1980*/  LEA.HI R8, R8, R0, RZ, 0x3 ;  /* 0x0000000008087211 */ /* 0x000fe200078f18ff */
[----:B------:R-:W-:Y:S01]  /*1990*/  IMAD.IADD R33, R31, 0x1, R11 ;  /* 0x000000011f217824 */ /* 0x000fe200078e020b */
[----:B------:R-:W-:Y:S01]  /*19a0*/  ISETP.GE.AND P0, PT, R6, UR13, PT ;  /* 0x0000000d06007c0c */ /* 0x000fe2000bf06270 */
[----:B------:R1:W-:Y:S01]  /*19b0*/  STL.64 [R1+0xf8], R30 ;  /* 0x0000f81e01007387 */ /* 0x0003e20000100a00 */
[----:B------:R-:W-:Y:S01]  /*19c0*/  LOP3.LUT R9, R8, 0xfffffff8, RZ, 0xc0, !PT ;  /* 0xfffffff808097812 */ /* 0x000fe200078ec0ff */
[----:B------:R-:W-:Y:S01]  /*19d0*/  UIMAD UR10, UR5, UR8, URZ ;  /* 0x00000008050a72a4 */ /* 0x000fe2000f8e023f */
[----:B------:R-:W-:Y:S01]  /*19e0*/  IMAD.U32 R2, RZ, RZ, UR8 ;  /* 0x00000008ff027e24 */ /* 0x000fe2000f8e00ff */
[----:B------:R1:W-:Y:S01]  /*19f0*/  STL.64 [R1+0xb0], R102 ;  /* 0x0000b06601007387 */ /* 0x0003e20000100a00 */
[----:B------:R-:W-:Y:S01]  /*1a00*/  IMAD.MOV.U32 R27, RZ, RZ, 0x10 ;  /* 0x00000010ff1b7424 */ /* 0x000fe200078e00ff */
[----:B------:R-:W-:Y:S01]  /*1a10*/  UIMAD UR10, UR14, UR9, UR10 ;  /* 0x000000090e0a72a4 */ /* 0x000fe2000f8e020a */
[----:B------:R-:W-:Y:S01]  /*1a20*/  IMAD.IADD R15, R0, 0x1, -R9 ;  /* 0x00000001000f7824 */ /* 0x000fe200078e0a09 */
[----:B------:R1:W-:Y:S01]  /*1a30*/  STL [R1+0xf4], R33 ;  /* 0x0000f42101007387 */ /* 0x0003e20000100800 */
[----:B------:R-:W-:Y:S01]  /*1a40*/  IMAD.WIDE.U32 R2, R2, UR9, R102 ;  /* 0x0000000902027c25 */ /* 0x000fe2000f8e0066 */
[----:B------:R-:W-:-:S02]  /*1a50*/  LOP3.LUT R0, R16, 0xffffffe0, RZ, 0xc0, !PT ;  /* 0xffffffe010007812 */ /* 0x000fc400078ec0ff */
[----:B------:R-:W-:Y:S01]  /*1a60*/  R2P PR, R15, 0x6 ;  /* 0x000000060f007804 */ /* 0x000fe20000000000 */
[----:B------:R-:W-:Y:S01]  /*1a70*/  IMAD.SHL.U32 R8, R8, 0x40, RZ ;  /* 0x0000004008087824 */ /* 0x000fe200078e00ff */
[----:B------:R-:W-:Y:S02]  /*1a80*/  IADD3 R9, R3, UR10, RZ ;  /* 0x0000000a03097c10 */ /* 0x000fe4000fffe0ff */
[----:B------:R-:W-:Y:S02]  /*1a90*/  IADD3 R14, -R0, R26, RZ ;  /* 0x0000001a000e7210 */ /* 0x000fe40007ffe1ff */
[----:B------:R-:W-:Y:S02]  /*1aa0*/  LOP3.LUT R16, R8, 0xfffffe00, RZ, 0xc0, !PT ;  /* 0xfffffe0008107812 */ /* 0x000fe400078ec0ff */
[----:B------:R-:W-:Y:S02]  /*1ab0*/  SEL R4, R4, 0xffffffe0, !P2 ;  /* 0xffffffe004047807 */ /* 0x000fe40005000000 */
[----:B------:R-:W-:Y:S01]  /*1ac0*/  SEL R0, R27, 0xfffffff0, !P1 ;  /* 0xfffffff01b007807 */ /* 0x000fe20004800000 */
[----:B------:R-:W-:Y:S05]  /*1ad0*/  @P0 BRA `(.L_x_132) ;  /* 0x0000009000000947 */ /* 0x000fea0003800000 */
[----:B------:R-:W-:-:S13]  /*1ae0*/  ISETP.GE.AND P0, PT, R28, c[0x0][0x220], PT ;  /* 0x000088001c007a0c */ /* 0x000fda0003f06270 */
[----:B------:R3:W-:Y:S01]  /*1af0*/  @P0 STS.128 [R246+0x4000], RZ ;  /* 0x004000fff6000388 */ /* 0x0007e20000000c00 */
[----:B------:R-:W-:Y:S05]  /*1b00*/  @P0 BRA `(.L_x_132) ;  /* 0x0000006000000947 */ /* 0x000fea0003800000 */
[----:B------:R-:W-:-:S04]  /*1b10*/  LEA R10, P0, R2, c[0x0][0x168], 0x1 ;  /* 0x00005a00020a7a11 */ /* 0x000fc800078008ff */
[----:B------:R-:W-:-:S05]  /*1b20*/  LEA.HI.X R11, R2, c[0x0][0x16c], R9, 0x1, P0 ;  /* 0x00005b00020b7a11 */ /* 0x000fca00000f0c09 */
[----:B------:R-:W-:Y:S01]  /*1b30*/  @!PT LDS RZ, [RZ] ;  /* 0x00000000fffff984 */ /* 0x000fe20000000800 */
[----:B------:R-:W-:Y:S01]  /*1b40*/  @!PT LDS RZ, [RZ] ;  /* 0x00000000fffff984 */ /* 0x000fe20000000800 */
[----:B------:R-:W-:Y:S01]  /*1b50*/  @!PT LDS RZ, [RZ] ;  /* 0x00000000fffff984 */ /* 0x000fe20000000800 */
[----:B------:R1:W-:Y:S04]  /*1b60*/  LDGSTS.E.BYPASS.LTC128B.128 [R246+0x4000], [R10.64] ;  /* 0x040000000af67fae */ /* 0x0003e8000b901d74 */
.L_x_132:
[----:B------:R-:W-:Y:S05]  /*1b70*/  BSYNC B0 ;  /* 0x0000000000007941 */ /* 0x000fea0003800000 */
.L_x_131:
[----:B------:R-:W-:Y:S01]  /*1b80*/  ISETP.GE.AND P0, PT, R23, UR13, PT ;  /* 0x0000000d17007c0c */ /* 0x000fe2000bf06270 */
[----:B------:R-:W-:Y:S01]  /*1b90*/  ULDC UR24, c[0x0][0x19c] ;  /* 0x0000670000187ab9 */ /* 0x000fe20000000800 */
[----:B------:R-:W-:Y:S01]  /*1ba0*/  BSSY B0, `(.L_x_133) ;  /* 0x000000f000007945 */ /* 0x000fe20003800000 */
[----:B------:R-:W-:Y:S02]  /*1bb0*/  USHF.L.U32 UR25, UR4, 0x4, URZ ;  /* 0x0000000404197899 */ /* 0x000fe4000800063f */
[----:B------:R-:W-:-:S08]  /*1bc0*/  USHF.L.U64.HI UR24, UR4, UR28, UR24 ;  /* 0x0000001c04187299 */ /* 0x000fd00008010218 */
[----:B------:R-:W-:Y:S05]  /*1bd0*/  @P0 BRA `(.L_x_134) ;  /* 0x000000b000000947 */ /* 0x000fea0003800000 */
[----:B------:R-:W-:-:S13]  /*1be0*/  ISETP.GE.AND P0, PT, R28, c[0x0][0x220], PT ;  /* 0x000088001c007a0c */ /* 0x000fda0003f06270 */
[----:B------:R1:W-:Y:S01]  /*1bf0*/  @P0 STS.128 [R246+0x4800], RZ ;  /* 0x004800fff6000388 */ /* 0x0003e20000000c00 */
[----:B------:R-:W-:Y:S05]  /*1c00*/  @P0 BRA `(.L_x_134) ;  /* 0x0000008000000947 */ /* 0x000fea0003800000 */
[----:B------:R-:W-:-:S04]  /*1c10*/  IADD3 R5, P0, R2, UR25, RZ ;  /* 0x0000001902057c10 */ /* 0x000fc8000ff1e0ff */
[----:B-1----:R-:W-:Y:S02]  /*1c20*/  IADD3.X R11, R9, UR24, RZ, P0, !PT ;  /* 0x00000018090b7c10 */ /* 0x002fe400087fe4ff */
[----:B------:R-:W-:-:S04]  /*1c30*/  LEA R10, P0, R5, c[0x0][0x168], 0x1 ;  /* 0x00005a00050a7a11 */ /* 0x000fc800078008ff */
[----:B------:R-:W-:-:S05]  /*1c40*/  LEA.HI.X R11, R5, c[0x0][0x16c], R11, 0x1, P0 ;  /* 0x00005b00050b7a11 */ /* 0x000fca00000f0c0b */
[----:B------:R-:W-:Y:S01]  /*1c50*/  @!PT LDS RZ, [RZ] ;  /* 0x00000000fffff984 */ /* 0x000fe20000000800 */
[----:B------:R-:W-:Y:S01]  /*1c60*/  @!PT LDS RZ, [RZ] ;  /* 0x00000000fffff984 */ /* 0x000fe20000000800 */
[----:B------:R-:W-:Y:S01]  /*1c70*/  @!PT LDS RZ, [RZ] ;  /* 0x00000000fffff984 */ /* 0x000fe20000000800 */
[----:B------:R1:W-:Y:S04]  /*1c80*/  LDGSTS.E.BYPASS.LTC128B.128 [R246+0x4800], [R10.64] ;  /* 0x048000000af67fae */ /* 0x0003e8000b901d74 */
.L_x_134:
[----:B------:R-:W-:Y:S05]  /*1c90*/  BSYNC B0 ;  /* 0x0000000000007941 */ /* 0x000fea0003800000 */
.L_x_133:
[----:B------:R-:W-:Y:S01]  /*1ca0*/  ISETP.GE.AND P0, PT, R22, UR13, PT ;  /* 0x0000000d16007c0c */ /* 0x000fe2000bf06270 */
[----:B------:R-:W-:-:S12]  /*1cb0*/  BSSY B0, `(.L_x_135) ;  /* 0x0000010000007945 */ /* 0x000fd80003800000 */
[----:B------:R-:W-:Y:S05]  /*1cc0*/  @P0 BRA `(.L_x_136) ;  /* 0x000000e000000947 */ /* 0x000fea0003800000 */
[----:B------:R-:W-:-:S13]  /*1cd0*/  ISETP.GE.AND P0, PT, R28, c[0x0][0x220], PT ;  /* 0x000088001c007a0c */ /* 0x000fda0003f06270 */
[----:B------:R1:W-:Y:S01]  /*1ce0*/  @P0 STS.128 [R246+0x5000], RZ ;  /* 0x005000fff6000388 */ /* 0x0003e20000000c00 */
[----:B------:R-:W-:Y:S05]  /*1cf0*/  @P0 BRA `(.L_x_136) ;  /* 0x000000b000000947 */ /* 0x000fea0003800000 */
[----:B------:R-:W-:Y:S02]  /*1d00*/  IMAD.U32 R5, RZ, RZ, UR4 ;  /* 0x00000004ff057e24 */ /* 0x000fe4000f8e00ff */
[----:B-1----:R-:W-:Y:S02]  /*1d10*/  IMAD.MOV.U32 R10, RZ, RZ, c[0x0][0x19c] ;  /* 0x00006700ff0a7624 */ /* 0x002fe400078e00ff */
[----:B------:R-:W-:Y:S01]  /*1d20*/  IMAD.U32 R11, RZ, RZ, UR4 ;  /* 0x00000004ff0b7e24 */ /* 0x000fe2000f8e00ff */
[----:B------:R-:W-:-:S04]  /*1d30*/  LEA R5, P0, R5, R2, 0x5 ;  /* 0x0000000205057211 */ /* 0x000fc800078028ff */
[----:B------:R-:W-:Y:S02]  /*1d40*/  LEA.HI.X R11, R11, R9, R10, 0x5, P0 ;  /* 0x000000090b0b7211 */ /* 0x000fe400000f2c0a */
[----:B------:R-:W-:-:S04]  /*1d50*/  LEA R10, P0, R5, c[0x0][0x168], 0x1 ;  /* 0x00005a00050a7a11 */ /* 0x000fc800078008ff */
[----:B------:R-:W-:-:S05]  /*1d60*/  LEA.HI.X R11, R5, c[0x0][0x16c], R11, 0x1, P0 ;  /* 0x00005b00050b7a11 */ /* 0x000fca00000f0c0b */
[----:B------:R-:W-:Y:S01]  /*1d70*/  @!PT LDS RZ, [RZ] ;  /* 0x00000000fffff984 */ /* 0x000fe20000000800 */
[----:B------:R-:W-:Y:S01]  /*1d80*/  @!PT LDS RZ, [RZ] ;  /* 0x00000000fffff984 */ /* 0x000fe20000000800 */
[----:B------:R-:W-:Y:S01]  /*1d90*/  @!PT LDS RZ, [RZ] ;  /* 0x00000000fffff984 */ /* 0x000fe20000000800 */
[----:B------:R1:W-:Y:S04]  /*1da0*/  LDGSTS.E.BYPASS.LTC128B.128 [R246+0x5000], [R10.64] ;  /* 0x050000000af67fae */ /* 0x0003e8000b901d74 */
.L_x_136:
[----:B------:R-:W-:Y:S05]  /*1db0*/  BSYNC B0 ;  /* 0x0000000000007941 */ /* 0x000fea0003800000 */
.L_x_135:
[----:B------:R-:W-:Y:S01]  /*1dc0*/  ISETP.GE.AND P0, PT, R21, UR13, PT ;  /* 0x0000000d15007c0c */ /* 0x000fe2000bf06270 */
[----:B------:R-:W-:-:S12]  /*1dd0*/  BSSY B0, `(.L_x_137) ;  /* 0x0000011000007945 */ /* 0x000fd80003800000 */
[----:B------:R-:W-:Y:S05]  /*1de0*/  @P0 BRA `(.L_x_138) ;  /* 0x000000f000000947 */ /* 0x000fea0003800000 */
[----:B------:R-:W-:-:S13]  /*1df0*/  ISETP.GE.AND P0, PT, R28, c[0x0][0x220], PT ;  /* 0x000088001c007a0c */ /* 0x000fda0003f06270 */
[----:B------:R1:W-:Y:S01]  /*1e00*/  @P0 STS.128 [R246+0x5800], RZ ;  /* 0x005800fff6000388 */ /* 0x0003e20000000c00 */
[----:B------:R-:W-:Y:S05]  /*1e10*/  @P0 BRA `(.L_x_138) ;  /* 0x000000c000000947 */ /* 0x000fea0003800000 */
[----:B-1----:R-:W-:Y:S01]  /*1e20*/  IMAD.U32 R12, RZ, RZ, UR4 ;  /* 0x00000004ff0c7e24 */ /* 0x002fe2000f8e00ff */
[----:B------:R-:W-:Y:S01]  /*1e30*/  ULDC UR10, c[0x0][0x19c] ;  /* 0x00006700000a7ab9 */ /* 0x000fe20000000800 */
[----:B------:R-:W-:Y:S01]  /*1e40*/  IMAD.MOV.U32 R8, RZ, RZ, R2 ;  /* 0x000000ffff087224 */ /* 0x000fe200078e0002 */
[----:B------:R-:W-:-:S03]  /*1e50*/  UIMAD UR10, UR10, 0x30, URZ ;  /* 0x000000300a0a78a4 */ /* 0x000fc6000f8e023f */
[----:B------:R-:W-:-:S05]  /*1e60*/  IMAD.WIDE.U32 R12, R12, 0x30, R8 ;  /* 0x000000300c0c7825 */ /* 0x000fca00078e0008 */
[----:B------:R-:W-:Y:S02]  /*1e70*/  IADD3 R5, R13, UR10, RZ ;  /* 0x0000000a0d057c10 */ /* 0x000fe4000fffe0ff */
[----:B------:R-:W-:-:S04]  /*1e80*/  LEA R10, P0, R12, c[0x0][0x168], 0x1 ;  /* 0x00005a000c0a7a11 */ /* 0x000fc800078008ff */
[----:B------:R-:W-:-:S05]  /*1e90*/  LEA.HI.X R11, R12, c[0x0][0x16c], R5, 0x1, P0 ;  /* 0x00005b000c0b7a11 */ /* 0x000fca00000f0c05 */
[----:B------:R-:W-:Y:S01]  /*1ea0*/  @!PT LDS RZ, [RZ] ;  /* 0x00000000fffff984 */ /* 0x000fe20000000800 */
[----:B------:R-:W-:Y:S01]  /*1eb0*/  @!PT LDS RZ, [RZ] ;  /* 0x00000000fffff984 */ /* 0x000fe20000000800 */
[----:B------:R-:W-:Y:S01]  /*1ec0*/  @!PT LDS RZ, [RZ] ;  /* 0x00000000fffff984 */ /* 0x000fe20000000800 */
[----:B------:R1:W-:Y:S04]  /*1ed0*/  LDGSTS.E.BYPASS.LTC128B.128 [R246+0x5800], [R10.64] ;  /* 0x058000000af67fae */ /* 0x0003e8000b901d74 */
.L_x_138:
[----:B------:R-:W-:Y:S05]  /*1ee0*/  BSYNC B0 ;  /* 0x0000000000007941 */ /* 0x000fea0003800000 */
.L_x_137:
        /* <DEDUP_REMOVED lines=17> */
.L_x_140:
[----:B------:R-:W-:Y:S05]  /*2000*/  BSYNC B0 ;  /* 0x0000000000007941 */ /* 0x000fea0003800000 */
.L_x_139:
[----:B------:R-:W-:Y:S01]  /*2010*/  ISETP.GE.AND P0, PT, R19, UR13, PT ;  /* 0x0000000d13007c0c */ /* 0x000fe2000bf06270 */
[----:B------:R-:W-:-:S12]  /*2020*/  BSSY B0, `(.L_x_141) ;  /* 0x0000012000007945 */ /* 0x000fd80003800000 */
[----:B------:R-:W-:Y:S05]  /*2030*/  @P0 BRA `(.L_x_142) ;  /* 0x0000010000000947 */ /* 0x000fea0003800000 */
[----:B------:R-:W-:-:S13]  /*2040*/  ISETP.GE.AND P0, PT, R28, c[0x0][0x220], PT ;  /* 0x000088001c007a0c */ /* 0x000fda0003f06270 */
[----:B------:R1:W-:Y:S01]  /*2050*/  @P0 STS.128 [R246+0x6800], RZ ;  /* 0x006800fff6000388 */ /* 0x0003e20000000c00 */
[----:B------:R-:W-:Y:S05]  /*2060*/  @P0 BRA `(.L_x_142) ;  /* 0x000000d000000947 */ /* 0x000fea0003800000 */
[----:B-1----:R-:W-:Y:S01]  /*2070*/  MOV R10, R2 ;  /* 0x00000002000a7202 */ /* 0x002fe20000000f00 */
[----:B------:R-:W-:Y:S01]  /*2080*/  IMAD.U32 R5, RZ, RZ, UR4 ;  /* 0x00000004ff057e24 */ /* 0x000fe2000f8e00ff */
        /* <DEDUP_REMOVED lines=11> */
.L_x_142:
[----:B------:R-:W-:Y:S05]  /*2140*/  BSYNC B0 ;  /* 0x0000000000007941 */ /* 0x000fea0003800000 */
.L_x_141:
        /* <DEDUP_REMOVED lines=19> */
.L_x_144:
[----:B------:R-:W-:Y:S05]  /*2280*/  BSYNC B0 ;  /* 0x0000000000007941 */ /* 0x000fea0003800000 */
.L_x_143:
[----:B------:R-:W-:Y:S01]  /*2290*/  ISETP.GE.AND P0, PT, R17, UR13, PT ;  /* 0x0000000d11007c0c */ /* 0x000fe2000bf06270 */
[----:B------:R-:W-:Y:S01]  /*22a0*/  ULDC.64 UR10, c[0x0][0x1a0] ;  /* 0x00006800000a7ab9 */ /* 0x000fe20000000a00 */
[----:B------:R-:W-:Y:S01]  /*22b0*/  BSSY B0, `(.L_x_145) ;  /* 0x0000013000007945 */ /* 0x000fe20003800000 */
[----:B------:R-:W-:Y:S02]  /*22c0*/  USHF.L.U64.HI UR26, UR10, UR26, UR11 ;  /* 0x0000001a0a1a7299 */ /* 0x000fe4000801020b */
[----:B------:R-:W-:-:S08]  /*22d0*/  USHF.L.U32 UR27, UR10, 0x7, URZ ;  /* 0x000000070a1b7899 */ /* 0x000fd0000800063f */
[----:B------:R-:W-:Y:S05]  /*22e0*/  @P0 BRA `(.L_x_146) ;  /* 0x000000f000000947 */ /* 0x000fea0003800000 */
[----:B------:R-:W-:-:S13]  /*22f0*/  ISETP.GE.AND P0, PT, R28, c[0x0][0x220], PT ;  /* 0x000088001c007a0c */ /* 0x000fda0003f06270 */
[----:B------:R1:W-:Y:S01]  /*2300*/  @P0 STS.128 [R246+0x7800], RZ ;  /* 0x007800fff6000388 */ /* 0x0003e20000000c00 */
[----:B------:R-:W-:Y:S05]  /*2310*/  @P0 BRA `(.L_x_146) ;  /* 0x000000c000000947 */ /* 0x000fea0003800000 */
        /* <DEDUP_REMOVED lines=12> */
.L_x_146:
[----:B------:R-:W-:Y:S05]  /*23e0*/  BSYNC B0 ;  /* 0x0000000000007941 */ /* 0x000fea0003800000 */
.L_x_145:
[----:B------:R-:W0:Y:S01]  /*23f0*/  LDGDEPBAR ;  /* 0x00000000000079af */ /* 0x000e220000000000 */
[----:B-1----:R-:W-:Y:S01]  /*2400*/  IMAD.SHL.U32 R2, R101, 0x40, RZ ;  /* 0x0000004065027824 */ /* 0x002fe200078e00ff */
[----:B------:R-:W-:Y:S01]  /*2410*/  SHF.R.S32.HI R7, RZ, 0x4, R24 ;  /* 0x00000004ff077819 */ /* 0x000fe20000011418 */
[----:B------:R-:W-:Y:S01]  /*2420*/  IMAD.MOV.U32 R12, RZ, RZ, R32 ;  /* 0x000000ffff0c7224 */ /* 0x000fe200078e0020 */
[C---:B------:R-:W-:Y:S01]  /*2430*/  ISETP.GE.AND P0, PT, R6.reuse, UR13, PT ;  /* 0x0000000d06007c0c */ /* 0x040fe2000bf06270 */
[----:B------:R-:W-:Y:S01]  /*2440*/  IMAD.SHL.U32 R6, R6, 0x8, RZ ;  /* 0x0000000806067824 */ /* 0x000fe200078e00ff */
[----:B------:R-:W-:Y:S01]  /*2450*/  SHF.R.S32.HI R3, RZ, 0x1f, R14 ;  /* 0x0000001fff037819 */ /* 0x000fe2000001140e */
[----:B------:R-:W-:Y:S01]  /*2460*/  IMAD.MOV.U32 R13, RZ, RZ, R33 ;  /* 0x000000ffff0d7224 */ /* 0x000fe200078e0021 */
[----:B------:R-:W-:Y:S01]  /*2470*/  LEA.HI R5, R24, R7, RZ, 0x1 ;  /* 0x0000000718057211 */ /* 0x000fe200078f08ff */
[----:B------:R-:W-:Y:S01]  /*2480*/  IMAD.MOV.U32 R12, RZ, RZ, R30 ;  /* 0x000000ffff0c7224 */ /* 0x000fe200078e001e */
[----:B------:R-:W-:Y:S01]  /*2490*/  LOP3.LUT R2, R2, 0x1c0, RZ, 0xc0, !PT ;  /* 0x000001c002027812 */ /* 0x000fe200078ec0ff */
[----:B------:R-:W-:Y:S01]  /*24a0*/  UIMAD UR11, UR26, UR8, URZ ;  /* 0x000000081a0b72a4 */ /* 0x000fe2000f8e023f */
[----:B------:R-:W-:Y:S01]  /*24b0*/  LEA.HI R3, R3, R14, RZ, 0x2 ;  /* 0x0000000e03037211 */ /* 0x000fe200078f10ff */
[----:B------:R-:W-:Y:S01]  /*24c0*/  IMAD.SHL.U32 R26, R26, 0x2, RZ ;  /* 0x000000021a1a7824 */ /* 0x000fe200078e00ff */
[----:B------:R-:W-:Y:S01]  /*24d0*/  LOP3.LUT R5, R5, 0xfffffffe, RZ, 0xc0, !PT ;  /* 0xfffffffe05057812 */ /* 0x000fe200078ec0ff */
[----:B------:R1:W-:Y:S01]  /*24e0*/  STL.64 [R1+0xf0], R12 ;  /* 0x0000f00c01007387 */ /* 0x0003e20000100a00 */
[----:B------:R-:W-:Y:S01]  /*24f0*/  LOP3.LUT R8, R2, 0x8, R6, 0xf8, !PT ;  /* 0x0000000802087812 */ /* 0x000fe200078ef806 */
[----:B------:R-:W-:Y:S01]  /*2500*/  UIMAD UR11, UR14, UR27, UR11 ;  /* 0x0000001b0e0b72a4 */ /* 0x000fe2000f8e020b */
[----:B------:R-:W-:Y:S01]  /*2510*/  SHF.R.U32.HI R6, RZ, 0x3, R2 ;  /* 0x00000003ff067819 */ /* 0x000fe20000011602 */
[----:B------:R-:W-:Y:S01]  /*2520*/  IMAD.IADD R5, R7, 0x1, -R5 ;  /* 0x0000000107057824 */ /* 0x000fe200078e0a05 */
[----:B------:R-:W-:Y:S01]  /*2530*/  SHF.R.S32.HI R2, RZ, 0x2, R3 ;  /* 0x00000002ff027819 */ /* 0x000fe20000011403 */
[----:B------:R-:W-:Y:S01]  /*2540*/  IMAD.SHL.U32 R3, R15, 0x40, RZ ;  /* 0x000000400f037824 */ /* 0x000fe200078e00ff */
[----:B------:R-:W-:Y:S01]  /*2550*/  LEA R9, R25, UR12, 0x4 ;  /* 0x0000000c19097c11 */ /* 0x000fe2000f8e20ff */
[----:B------:R-:W-:Y:S01]  /*2560*/  IMAD.U32 R7, RZ, RZ, UR7 ;  /* 0x00000007ff077e24 */ /* 0x000fe2000f8e00ff */
[----:B------:R-:W-:-:S04]  /*2570*/  DEPBAR.LE SB0, 0x0 ;  /* 0x000080000000791a */ /* 0x000fc80000000000 */
[----:B------:R-:W-:Y:S01]  /*2580*/  BAR.SYNC.DEFER_BLOCKING 0x0 ;  /* 0x0000000000007b1d */ /* 0x000fe20000010000 */
[----:B------:R-:W-:Y:S02]  /*2590*/  IADD3 R9, R9, 0x1, R2 ;  /* 0x0000000109097810 */ /* 0x000fe40007ffe002 */
[----:B------:R-:W-:Y:S01]  /*25a0*/  LOP3.LUT R2, R3, 0x1c0, RZ, 0xc0, !PT ;  /* 0x000001c003027812 */ /* 0x000fe200078ec0ff */
[----:B------:R-:W-:Y:S01]  /*25b0*/  IMAD.SHL.U32 R3, R5, 0x8, RZ ;  /* 0x0000000805037824 */ /* 0x000fe200078e00ff */
[----:B------:R-:W-:Y:S01]  /*25c0*/  LOP3.LUT R8, R8, R6, RZ, 0x3c, !PT ;  /* 0x0000000608087212 */ /* 0x000fe200078e3cff */
[----:B------:R-:W-:Y:S01]  /*25d0*/  BSSY B0, `(.L_x_147) ;  /* 0x000001b000007945 */ /* 0x000fe20003800000 */
[----:B------:R-:W-:Y:S02]  /*25e0*/  IADD3 R7, R7, -UR34, R9 ;  /* 0x8000002207077c10 */ /* 0x000fe4000fffe009 */
[----:B------:R-:W-:Y:S01]  /*25f0*/  LOP3.LUT R6, R2, 0x8, R3, 0xf8, !PT ;  /* 0x0000000802067812 */ /* 0x000fe200078ef803 */
[----:B------:R-:W-:Y:S01]  /*2600*/  IMAD R3, R5, 0x200, R8 ;  /* 0x0000020005037824 */ /* 0x000fe200078e0208 */
[----:B------:R-:W-:Y:S01]  /*2610*/  SHF.R.U32.HI R2, RZ, 0x3, R2 ;  /* 0x00000003ff027819 */ /* 0x000fe20000011602 */
[----:B------:R-:W-:Y:S01]  /*2620*/  IMAD.U32 R8, RZ, RZ, UR8 ;  /* 0x00000008ff087e24 */ /* 0x000fe2000f8e00ff */
[----:B------:R-:W-:Y:S01]  /*2630*/  LOP3.LUT P1, RZ, R101, 0x2, RZ, 0xc0, !PT ;  /* 0x0000000265ff7812 */ /* 0x000fe2000782c0ff */
[----:B------:R-:W-:Y:S01]  /*2640*/  IMAD R5, R25, 0x400, R16 ;  /* 0x0000040019057824 */ /* 0x000fe200078e0210 */
[----:B------:R-:W-:Y:S01]  /*2650*/  LOP3.LUT R2, R6, R2, RZ, 0x3c, !PT ;  /* 0x0000000206027212 */ /* 0x000fe200078e3cff */
[----:B------:R-:W-:Y:S01]  /*2660*/  IMAD.WIDE.U32 R8, R8, UR27, R12 ;  /* 0x0000001b08087c25 */ /* 0x000fe2000f8e000c */
[----:B------:R-:W-:-:S02]  /*2670*/  LOP3.LUT R136, R26, 0x6, RZ, 0xc0, !PT ;  /* 0x000000061a887812 */ /* 0x000fc400078ec0ff */
[----:B------:R-:W-:Y:S01]  /*2680*/  IADD3 R100, R7, c[0x0][0x2e8], RZ ;  /* 0x0000ba0007647a10 */ /* 0x000fe20007ffe0ff */
[----:B------:R-:W-:Y:S01]  /*2690*/  IMAD.IADD R5, R2, 0x1, R5 ;  /* 0x0000000102057824 */ /* 0x000fe200078e0205 */
[----:B------:R-:W-:Y:S01]  /*26a0*/  IADD3 R11, R9, UR11, RZ ;  /* 0x0000000b090b7c10 */ /* 0x000fe2000fffe0ff */
[----:B------:R-:W-:Y:S01]  /*26b0*/  IMAD.IADD R6, R16, 0x1, R2 ;  /* 0x0000000110067824 */ /* 0x000fe200078e0202 */
[----:B------:R-:W-:Y:S01]  /*26c0*/  SEL R2, R27, 0xfffffff0, !P1 ;  /* 0xfffffff01b027807 */ /* 0x000fe20004800000 */
[----:B------:R1:W-:Y:S01]  /*26d0*/  @P0 STS.128 [R246+0x8000], RZ ;  /* 0x008000fff6000388 */ /* 0x0003e20000000c00 */
[----:B------:R-:W-:Y:S05]  /*26e0*/  @P0 BRA `(.L_x_148) ;  /* 0x0000009000000947 */ /* 0x000fea0003800000 */
[----:B------:R-:W-:-:S13]  /*26f0*/  ISETP.GE.AND P0, PT, R28, c[0x0][0x220], PT ;  /* 0x000088001c007a0c */ /* 0x000fda0003f06270 */
[----:B------:R1:W-:Y:S01]  /*2700*/  @P0 STS.128 [R246+0x8000], RZ ;  /* 0x008000fff6000388 */ /* 0x0003e20000000c00 */
[----:B------:R-:W-:Y:S05]  /*2710*/  @P0 BRA `(.L_x_148) ;  /* 0x0000006000000947 */ /* 0x000fea0003800000 */
[----:B-1----:R-:W-:-:S04]  /*2720*/  LEA R12, P0, R8, c[0x0][0x170], 0x1 ;  /* 0x00005c00080c7a11 */ /* 0x002fc800078008ff */
[----:B------:R-:W-:-:S05]  /*2730*/  LEA.HI.X R13, R8, c[0x0][0x174], R11, 0x1, P0 ;  /* 0x00005d00080d7a11 */ /* 0x000fca00000f0c0b */
[----:B------:R-:W-:Y:S01]  /*2740*/  @!PT LDS RZ, [RZ] ;  /* 0x00000000fffff984 */ /* 0x000fe20000000800 */
[----:B------:R-:W-:Y:S01]  /*2750*/  @!PT LDS RZ, [RZ] ;  /* 0x00000000fffff984 */ /* 0x000fe20000000800 */
[----:B------:R-:W-:Y:S01]  /*2760*/  @!PT LDS RZ, [RZ] ;  /* 0x00000000fffff984 */ /* 0x000fe20000000800 */
[----:B------:R1:W-:Y:S04]  /*2770*/  LDGSTS.E.BYPASS.LTC128B.128 [R246+0x8000], [R12.64] ;  /* 0x080000000cf67fae */ /* 0x0003e8000b901d74 */
.L_x_148:
[----:B------:R-:W-:Y:S05]  /*2780*/  BSYNC B0 ;  /* 0x0000000000007941 */ /* 0x000fea0003800000 */
.L_x_147:
[----:B------:R-:W-:Y:S01]  /*2790*/  ISETP.GE.AND P0, PT, R23, UR13, PT ;  /* 0x0000000d17007c0c */ /* 0x000fe2000bf06270 */
[----:B------:R-:W-:Y:S01]  /*27a0*/  ULDC UR11, c[0x0][0x1a4] ;  /* 0x00006900000b7ab9 */ /* 0x000fe20000000800 */
[----:B------:R-:W-:Y:S01]  /*27b0*/  BSSY B0, `(.L_x_149) ;  /* 0x0000010000007945 */ /* 0x000fe20003800000 */
[----:B------:R-:W-:Y:S02]  /*27c0*/  USHF.L.U32 UR29, UR10, 0x4, URZ ;  /* 0x000000040a1d7899 */ /* 0x000fe4000800063f */
[----:B------:R-:W-:-:S08]  /*27d0*/  USHF.L.U64.HI UR28, UR10, UR28, UR11 ;  /* 0x0000001c0a1c7299 */ /* 0x000fd0000801020b */
[----:B------:R1:W-:Y:S01]  /*27e0*/  @P0 STS.128 [R246+0x8800], RZ ;  /* 0x008800fff6000388 */ /* 0x0003e20000000c00 */
        /* <DEDUP_REMOVED lines=12> */
.L_x_150:
[----:B------:R-:W-:Y:S05]  /*28b0*/  BSYNC B0 ;  /* 0x0000000000007941 */ /* 0x000fea0003800000 */
.L_x_149:
[----:B------:R-:W-:Y:S01]  /*28c0*/  ISETP.GE.AND P0, PT, R22, UR13, PT ;  /* 0x0000000d16007c0c */ /* 0x000fe2000bf06270 */
[----:B------:R-:W-:-:S12]  /*28d0*/  BSSY B0, `(.L_x_151) ;  /* 0x0000011000007945 */ /* 0x000fd80003800000 */
[----:B------:R1:W-:Y:S01]  /*28e0*/  @P0 STS.128 [R246+0x9000], RZ ;  /* 0x009000fff6000388 */ /* 0x0003e20000000c00 */
        /* <DEDUP_REMOVED lines=15> */
.L_x_152:
[----:B------:R-:W-:Y:S05]  /*29e0*/  BSYNC B0 ;  /* 0x0000000000007941 */ /* 0x000fea0003800000 */
.L_x_151:
[----:B------:R-:W-:Y:S01]  /*29f0*/  ISETP.GE.AND P0, PT, R21, UR13, PT ;  /* 0x0000000d15007c0c */ /* 0x000fe2000bf06270 */
[----:B------:R-:W-:-:S12]  /*2a00*/  BSSY B0, `(.L_x_153) ;  /* 0x0000012000007945 */ /* 0x000fd80003800000 */
[----:B------:R1:W-:Y:S01]  /*2a10*/  @P0 STS.128 [R246+0x9800], RZ ;  /* 0x009800fff6000388 */ /* 0x0003e20000000c00 */
        /* <DEDUP_REMOVED lines=10> */
[----:B-1----:R-:W-:-:S04]  /*2ac0*/  LEA R12, P0, R14, c[0x0][0x170], 0x1 ;  /* 0x00005c000e0c7a11 */ /* 0x002fc800078008ff */
[----:B------:R-:W-:-:S05]  /*2ad0*/  LEA.HI.X R13, R14, c[0x0][0x174], R7, 0x1, P0 ;  /* 0x00005d000e0d7a11 */ /* 0x000fca00000f0c07 */
[----:B------:R-:W-:Y:S01]  /*2ae0*/  @!PT LDS RZ, [RZ] ;  /* 0x00000000fffff984 */ /* 0x000fe20000000800 */
[----:B------:R-:W-:Y:S01]  /*2af0*/  @!PT LDS RZ, [RZ] ;  /* 0x00000000fffff984 */ /* 0x000fe20000000800 */
[----:B------:R-:W-:Y:S01]  /*2b00*/  @!PT LDS RZ, [RZ] ;  /* 0x00000000fffff984 */ /* 0x000fe20000000800 */
[----:B------:R1:W-:Y:S04]  /*2b10*/  LDGSTS.E.BYPASS.LTC128B.128 [R246+0x9800], [R12.64] ;  /* 0x098000000cf67fae */ /* 0x0003e8000b901d74 */
.L_x_154:
[----:B------:R-:W-:Y:S05]  /*2b20*/  BSYNC B0 ;  /* 0x0000000000007941 */ /* 0x000fea0003800000 */
.L_x_153:
        /* <DEDUP_REMOVED lines=18> */
.L_x_156:
[----:B------:R-:W-:Y:S05]  /*2c50*/  BSYNC B0 ;  /* 0x0000000000007941 */ /* 0x000fea0003800000 */
.L_x_155:
[----:B------:R-:W-:Y:S01]  /*2c60*/  ISETP.GE.AND P0, PT, R19, UR13, PT ;  /* 0x0000000d13007c0c */ /* 0x000fe2000bf06270 */
[----:B------:R-:W-:-:S12]  /*2c70*/  BSSY B0, `(.L_x_157) ;  /* 0x0000013000007945 */ /* 0x000fd80003800000 */
[----:B------:R1:W-:Y:S01]  /*2c80*/  @P0 STS.128 [R246+0xa800], RZ ;  /* 0x00a800fff6000388 */ /* 0x0003e20000000c00 */
        /* <DEDUP_REMOVED lines=17> */
.L_x_158:
[----:B------:R-:W-:Y:S05]  /*2da0*/  BSYNC B0 ;  /* 0x0000000000007941 */ /* 0x000fea0003800000 */
.L_x_157:
        /* <DEDUP_REMOVED lines=20> */
.L_x_160:
[----:B------:R-:W-:Y:S05]  /*2ef0*/  BSYNC B0 ;  /* 0x0000000000007941 */ /* 0x000fea0003800000 */
.L_x_159:
        /* <DEDUP_REMOVED lines=19> */
.L_x_162:
[----:B------:R-:W-:Y:S05]  /*3030*/  BSYNC B0 ;  /* 0x0000000000007941 */ /* 0x000fea0003800000 */
.L_x_161:
[----:B------:R-:W-:Y:S01]  /*3040*/  IMAD.SHL.U32 R234, R5, 0x2, RZ ;  /* 0x0000000205ea7824 */ /* 0x000fe200078e00ff */
[----:B------:R-:W-:Y:S01]  /*3050*/  LOP3.LUT P0, RZ, R101, 0x4, RZ, 0xc0, !PT ;  /* 0x0000000465ff7812 */ /* 0x000fe2000780c0ff */
[----:B------:R-:W-:Y:S01]  /*3060*/  IMAD.SHL.U32 R139, R3, 0x2, RZ ;  /* 0x00000002038b7824 */ /* 0x000fe200078e00ff */
[----:B------:R-:W0:Y:S01]  /*3070*/  LDGDEPBAR ;  /* 0x00000000000079af */ /* 0x000e220000000000 */
[--C-:B------:R-:W-:Y:S01]  /*3080*/  IMAD R237, R0, 0x2, R234.reuse ;  /* 0x0000000200ed7824 */ /* 0x100fe200078e02ea */
[----:B------:R-:W-:Y:S01]  /*3090*/  UISETP.GE.AND UP0, UPT, UR33, 0x2, UPT ;  /* 0x000000022100788c */ /* 0x000fe2000bf06270 */
[----:B------:R-:W-:Y:S01]  /*30a0*/  IMAD R233, R2, 0x2, R139 ;  /* 0x0000000202e97824 */ /* 0x000fe200078e028b */
[----:B------:R-:W-:Y:S01]  /*30b0*/  LDSM.16.M88.4 R16, [R234] ;  /* 0x00000000ea10783b */ /* 0x000fe20000000200 */
[----:B------:R-:W-:Y:S01]  /*30c0*/  IADD3 R238, R139, 0x4040, RZ ;  /* 0x000040408bee7810 */ /* 0x000fe20007ffe0ff */
[----:B------:R-:W-:Y:S02]  /*30d0*/  IMAD R235, R4, 0x2, R234 ;  /* 0x0000000204eb7824 */ /* 0x000fe400078e02ea */
[----:B-1----:R-:W1:Y:S02]  /*30e0*/  LDSM.16.M88.4 R8, [R139+0x4000] ;  /* 0x004000008b08783b */ /* 0x002e640000000200 */
[----:B------:R-:W-:-:S02]  /*30f0*/  IMAD R236, R0, 0x2, R235 ;  /* 0x0000000200ec7824 */ /* 0x000fc400078e02eb */
[----:B------:R-:W5:Y:S04]  /*3100*/  LDSM.16.M88.4 R12, [R234+0x2000] ;  /* 0x00200000ea0c783b */ /* 0x000f680000000200 */
[----:B--2---:R-:W2:Y:S04]  /*3110*/  LDSM.16.M88.4 R28, [R139+0x7000] ;  /* 0x007000008b1c783b */ /* 0x004ea80000000200 */
[----:B------:R-:W3:Y:S04]  /*3120*/  LDSM.16.M88.4 R32, [R139+0x6800] ;  /* 0x006800008b20783b */ /* 0x000ee80000000200 */
[----:B------:R-:W4:Y:S04]  /*3130*/  LDSM.16.M88.4 R48, [R139+0x4800] ;  /* 0x004800008b30783b */ /* 0x000f280000000200 */
[----:B------:R-:W2:Y:S04]  /*3140*/  LDSM.16.M88.4 R44, [R139+0x5000] ;  /* 0x005000008b2c783b */ /* 0x000ea80000000200 */
[----:B------:R-:W2:Y:S04]  /*3150*/  LDSM.16.M88.4 R40, [R139+0x5800] ;  /* 0x005800008b28783b */ /* 0x000ea80000000200 */
[----:B------:R-:W2:Y:S04]  /*3160*/  LDSM.16.M88.4 R36, [R139+0x6000] ;  /* 0x006000008b24783b */ /* 0x000ea80000000200 */
[----:B------:R-:W2:Y:S04]  /*3170*/  LDSM.16.M88.4 R24, [R139+0x7800] ;  /* 0x007800008b18783b */ /* 0x000ea80000000200 */
[----:B------:R-:W-:Y:S01]  /*3180*/  LDSM.16.M88.4 R84, [R233+0x7000] ;  /* 0x00700000e954783b */ /* 0x000fe20000000200 */
[-C--:B-1----:R-:W-:Y:S03]  /*3190*/  HMMA.16816.F32 R160, R16, R8.reuse, RZ ;  /* 0x0000000810a0723c */ /* 0x082fe600000018ff */
[----:B------:R-:W-:Y:S04]  /*31a0*/  LDSM.16.M88.4 R56, [R233+0x4000] ;  /* 0x00400000e938783b */ /* 0x000fe80000000200 */
[----:B------:R-:W-:Y:S01]  /*31b0*/  LDSM.16.M88.4 R80, [R233+0x6800] ;  /* 0x00680000e950783b */ /* 0x000fe20000000200 */
[C---:B-----5:R-:W-:Y:S03]  /*31c0*/  HMMA.16816.F32 R156, R12.reuse, R8, RZ ;  /* 0x000000080c9c723c */ /* 0x060fe600000018ff */
[----:B------:R-:W-:Y:S04]  /*31d0*/  LDSM.16.M88.4 R68, [R233+0x5800] ;  /* 0x00580000e944783b */ /* 0x000fe80000000200 */
[----:B------:R-:W-:Y:S01]  /*31e0*/  LDSM.16.M88.4 R64, [R233+0x4800] ;  /* 0x00480000e940783b */ /* 0x000fe20000000200 */
[-C--:B------:R-:W-:Y:S03]  /*31f0*/  HMMA.16816.F32 R152, R12, R10.reuse, RZ ;  /* 0x0000000a0c98723c */ /* 0x080fe600000018ff */
[----:B------:R-:W-:Y:S04]  /*3200*/  LDSM.16.M88.4 R60, [R233+0x5000] ;  /* 0x00500000e93c783b */ /* 0x000fe80000000200 */
[----:B------:R-:W-:Y:S01]  /*3210*/  LDSM.16.M88.4 R72, [R233+0x6000] ;  /* 0x00600000e948783b */ /* 0x000fe20000000200 */
[----:B------:R-:W-:Y:S03]  /*3220*/  HMMA.16816.F32 R176, R16, R10, RZ ;  /* 0x0000000a10b0723c */ /* 0x000fe600000018ff */
[----:B------:R-:W1:Y:S04]  /*3230*/  LDSM.16.M88.4 R8, [R237+0x2000] ;  /* 0x00200000ed08783b */ /* 0x000e680000000200 */
[----:B------:R-:W5:Y:S01]  /*3240*/  LDSM.16.M88.4 R88, [R233+0x7800] ;  /* 0x00780000e958783b */ /* 0x000f620000000200 */
[C---:B--2---:R-:W-:Y:S03]  /*3250*/  HMMA.16816.F32 R104, R12.reuse, R28, RZ ;  /* 0x0000001c0c68723c */ /* 0x044fe600000018ff */
[----:B------:R-:W2:Y:S05]  /*3260*/  LDSM.16.M88.4 R20, [R237] ;  /* 0x00000000ed14783b */ /* 0x000eaa0000000200 */
[C---:B---3--:R-:W-:Y:S08]  /*3270*/  HMMA.16816.F32 R112, R12.reuse, R32, RZ ;  /* 0x000000200c70723c */ /* 0x048ff000000018ff */
[C---:B----4-:R-:W-:Y:S08]  /*3280*/  HMMA.16816.F32 R148, R12.reuse, R48, RZ ;  /* 0x000000300c94723c */ /* 0x050ff000000018ff */
        /* <DEDUP_REMOVED lines=11> */
[C---:B------:R-:W-:Y:S08]  /*3340*/  HMMA.16816.F32 R12, R16.reuse, R40, RZ ;  /* 0x00000028100c723c */ /* 0x040ff000000018ff */
[C---:B------:R-:W-:Y:S08]  /*3350*/  HMMA.16816.F32 R224, R16.reuse, R42, RZ ;  /* 0x0000002a10e0723c */ /* 0x040ff000000018ff */
[C---:B------:R-:W-:Y:S08]  /*3360*/  HMMA.16816.F32 R40, R16.reuse, R36, RZ ;  /* 0x000000241028723c */ /* 0x040ff000000018ff */
[----:B------:R-:W-:Y:S08]  /*3370*/  HMMA.16816.F32 R220, R16, R38, RZ ;  /* 0x0000002610dc723c */ /* 0x000ff000000018ff */
[C---:B-1----:R-:W-:Y:S08]  /*3380*/  HMMA.16816.F32 R36, R8.reuse, R84, R104 ;  /* 0x000000540824723c */ /* 0x042ff00000001868 */
[----:B------:R-:W-:Y:S08]  /*3390*/  HMMA.16816.F32 R180, R8, R56, R156 ;  /* 0x0000003808b4723c */ /* 0x000ff0000000189c */
[C---:B------:R-:W-:Y:S08]  /*33a0*/  HMMA.16816.F32 R168, R16.reuse, R24, RZ ;  /* 0x0000001810a8723c */ /* 0x040ff000000018ff */
[----:B------:R-:W-:Y:S01]  /*33b0*/  HMMA.16816.F32 R196, R16, R26, RZ ;  /* 0x0000001a10c4723c */ /* 0x000fe200000018ff */
[----:B------:R-:W-:-:S07]  /*33c0*/  IMAD.MOV.U32 R3, RZ, RZ, R39 ;  /* 0x000000ffff037224 */ /* 0x000fce00078e0027 */
[----:B------:R-:W-:Y:S01]  /*33d0*/  HMMA.16816.F32 R24, R8, R80, R112 ;  /* 0x000000500818723c */ /* 0x000fe20000001870 */
[----:B------:R-:W-:Y:S02]  /*33e0*/  IMAD.MOV.U32 R7, RZ, RZ, R182 ;  /* 0x000000ffff077224 */ /* 0x000fe400078e00b6 */
[----:B------:R-:W-:-:S05]  /*33f0*/  IMAD.MOV.U32 R5, RZ, RZ, R183 ;  /* 0x000000ffff057224 */ /* 0x000fca00078e00b7 */
[----:B------:R-:W-:Y:S07]  /*3400*/  HMMA.16816.F32 R184, R8, R70, R124 ;  /* 0x0000004608b8723c */ /* 0x000fee000000187c */
[----:B------:R-:W-:Y:S01]  /*3410*/  IMAD.MOV.U32 R127, RZ, RZ, R3 ;  /* 0x000000ffff7f7224 */ /* 0x000fe200078e0003 */
[----:B------:R-:W-:Y:S01]  /*3420*/  IADD3 R3, R139, 0x4000, RZ ;  /* 0x000040008b037810 */ /* 0x000fe20007ffe0ff */
[----:B------:R-:W-:Y:S03]  /*3430*/  HMMA.16816.F32 R52, R16, R48, RZ ;  /* 0x000000301034723c */ /* 0x000fe600000018ff */
[----:B------:R-:W-:-:S02]  /*3440*/  @P0 IADD3 R238, R3, -0x40, RZ ;  /* 0xffffffc003ee0810 */ /* 0x000fc40007ffe0ff */
[----:B------:R-:W-:Y:S02]  /*3450*/  IADD3 R3, R100, 0x8, RZ ;  /* 0x0000000864037810 */ /* 0x000fe40007ffe0ff */
[----:B------:R-:W-:Y:S01]  /*3460*/  IADD3 R245, R238, 0x800, RZ ;  /* 0x00000800eef57810 */ /* 0x000fe20007ffe0ff */
[----:B------:R-:W-:Y:S01]  /*3470*/  HMMA.16816.F32 R240, R16, R50, RZ ;  /* 0x0000003210f0723c */ /* 0x000fe200000018ff */
[----:B------:R-:W-:Y:S01]  /*3480*/  IMAD R232, R2, 0x2, R238 ;  /* 0x0000000202e87824 */ /* 0x000fe200078e02ee */
[C---:B------:R-:W-:Y:S01]  /*3490*/  IADD3 R244, R238.reuse, 0x1000, RZ ;  /* 0x00001000eef47810 */ /* 0x040fe20007ffe0ff */
[----:B------:R-:W-:Y:S01]  /*34a0*/  IMAD.U32 R2, RZ, RZ, UR8 ;  /* 0x00000008ff027e24 */ /* 0x000fe2000f8e00ff */
[----:B------:R-:W-:-:S03]  /*34b0*/  IADD3 R239, R238, 0x3800, RZ ;  /* 0x00003800eeef7810 */ /* 0x000fc60007ffe0ff */
[----:B------:R-:W-:Y:S01]  /*34c0*/  IMAD R2, R2, 0x80, R136 ;  /* 0x0000008002027824 */ /* 0x000fe200078e0288 */
[C---:B------:R-:W-:Y:S07]  /*34d0*/  HMMA.16816.F32 R172, R16.reuse, R28, RZ ;  /* 0x0000001c10ac723c */ /* 0x040fee00000018ff */
[----:B------:R-:W-:Y:S01]  /*34e0*/  IMAD.MOV.U32 R29, RZ, RZ, R180 ;  /* 0x000000ffff1d7224 */ /* 0x000fe200078e00b4 */
[----:B------:R-:W-:Y:S01]  /*34f0*/  HMMA.16816.F32 R48, R16, R44, RZ ;  /* 0x0000002c1030723c */ /* 0x000fe200000018ff */
[----:B------:R-:W-:-:S07]  /*3500*/  IMAD.MOV.U32 R28, RZ, RZ, R181 ;  /* 0x000000ffff1c7224 */ /* 0x000fce00078e00b5 */
[C---:B------:R-:W-:Y:S01]  /*3510*/  HMMA.16816.F32 R228, R16.reuse, R46, RZ ;  /* 0x0000002e10e4723c */ /* 0x040fe200000018ff */
[----:B------:R-:W-:Y:S07]  /*3520*/  LDSM.16.M88.4 R44, [R238+0x1800] ;  /* 0x00180000ee2c783b */ /* 0x000fee0000000200 */
[C---:B------:R-:W-:Y:S07]  /*3530*/  HMMA.16816.F32 R164, R16.reuse, R32, RZ ;  /* 0x0000002010a4723c */ /* 0x040fee00000018ff */
[----:B------:R-:W-:Y:S01]  /*3540*/  IMAD.MOV.U32 R33, RZ, RZ, R24 ;  /* 0x000000ffff217224 */ /* 0x000fe200078e0018 */
[----:B------:R-:W-:Y:S01]  /*3550*/  HMMA.16816.F32 R216, R16, R34, RZ ;  /* 0x0000002210d8723c */ /* 0x000fe200000018ff */
[----:B------:R-:W-:-:S02]  /*3560*/  IMAD.MOV.U32 R32, RZ, RZ, R25 ;  /* 0x000000ffff207224 */ /* 0x000fc400078e0019 */
[----:B------:R-:W-:Y:S02]  /*3570*/  IMAD.MOV.U32 R25, RZ, RZ, R37 ;  /* 0x000000ffff197224 */ /* 0x000fe400078e0025 */
[----:B------:R-:W-:Y:S02]  /*3580*/  IMAD.MOV.U32 R24, RZ, RZ, R38 ;  /* 0x000000ffff187224 */ /* 0x000fe400078e0026 */
[----:B------:R-:W-:Y:S01]  /*3590*/  IMAD.MOV.U32 R125, RZ, RZ, R25 ;  /* 0x000000ffff7d7224 */ /* 0x000fe200078e0019 */
[----:B------:R-:W-:Y:S01]  /*35a0*/  HMMA.16816.F32 R212, R16, R30, RZ ;  /* 0x0000001e10d4723c */ /* 0x000fe200000018ff */
[----:B------:R-:W-:-:S06]  /*35b0*/  IMAD.MOV.U32 R126, RZ, RZ, R24 ;  /* 0x000000ffff7e7224 */ /* 0x000fcc00078e0018 */
[----:B------:R-:W-:Y:S01]  /*35c0*/  IMAD.MOV.U32 R31, RZ, RZ, R26 ;  /* 0x000000ffff1f7224 */ /* 0x000fe200078e001a */
[----:B------:R-:W-:Y:S01]  /*35d0*/  HMMA.16816.F32 R208, R8, R64, R148 ;  /* 0x0000004008d0723c */ /* 0x000fe20000001894 */
[----:B------:R-:W-:Y:S02]  /*35e0*/  IMAD.MOV.U32 R26, RZ, RZ, R36 ;  /* 0x000000ffff1a7224 */ /* 0x000fe400078e0024 */
[----:B------:R-:W-:Y:S01]  /*35f0*/  IMAD.MOV.U32 R30, RZ, RZ, R27 ;  /* 0x000000ffff1e7224 */ /* 0x000fe200078e001b */
[----:B------:R-:W-:Y:S01]  /*3600*/  LDSM.16.M88.4 R36, [R238+0x2800] ;  /* 0x00280000ee24783b */ /* 0x000fe20000000200 */
[----:B------:R-:W-:-:S03]  /*3610*/  IMAD.MOV.U32 R124, RZ, RZ, R26 ;  /* 0x000000ffff7c7224 */ /* 0x000fc600078e001a */
[C---:B------:R-:W-:Y:S01]  /*3620*/  HMMA.16816.F32 R200, R8.reuse, R68, R128 ;  /* 0x0000004408c8723c */ /* 0x040fe20000001880 */
[----:B------:R-:W-:Y:S07]  /*3630*/  LDSM.16.M88.4 R24, [R238] ;  /* 0x00000000ee18783b */ /* 0x000fee0000000200 */
[C---:B------:R-:W-:Y:S08]  /*3640*/  HMMA.16816.F32 R188, R8.reuse, R66, R144 ;  /* 0x0000004208bc723c */ /* 0x040ff00000001890 */
[C---:B------:R-:W-:Y:S08]  /*3650*/  HMMA.16816.F32 R204, R8.reuse, R60, R140 ;  /* 0x0000003c08cc723c */ /* 0x040ff0000000188c */
[C---:B------:R-:W-:Y:S08]  /*3660*/  HMMA.16816.F32 R16, R8.reuse, R72, R120 ;  /* 0x000000480810723c */ /* 0x040ff00000001878 */
[C---:B-----5:R-:W-:Y:S08]  /*3670*/  HMMA.16816.F32 R248, R8.reuse, R88, R92 ;  /* 0x0000005808f8723c */ /* 0x060ff0000000185c */
[C---:B------:R-:W-:Y:S08]  /*3680*/  HMMA.16816.F32 R152, R8.reuse, R58, R152 ;  /* 0x0000003a0898723c */ /* 0x040ff00000001898 */
[C---:B------:R-:W-:Y:S08]  /*3690*/  HMMA.16816.F32 R192, R8.reuse, R62, R132 ;  /* 0x0000003e08c0723c */ /* 0x040ff00000001884 */
[C---:B------:R-:W-:Y:S08]  /*36a0*/  HMMA.16816.F32 R180, R8.reuse, R74, R116 ;  /* 0x0000004a08b4723c */ /* 0x040ff00000001874 */
[C---:B------:R-:W-:Y:S08]  /*36b0*/  HMMA.16816.F32 R156, R8.reuse, R82, R108 ;  /* 0x00000052089c723c */ /* 0x040ff0000000186c */
[C---:B------:R-:W-:Y:S08]  /*36c0*/  HMMA.16816.F32 R148, R8.reuse, R86, R96 ;  /* 0x000000560894723c */ /* 0x040ff00000001860 */
[----:B------:R-:W-:Y:S01]  /*36d0*/  HMMA.16816.F32 R144, R8, R90, R76 ;  /* 0x0000005a0890723c */ /* 0x000fe2000000184c */
[----:B------:R-:W-:Y:S07]  /*36e0*/  LDSM.16.M88.4 R8, [R235+0x2000] ;  /* 0x00200000eb08783b */ /* 0x000fee0000000200 */
[C---:B--2---:R-:W-:Y:S01]  /*36f0*/  HMMA.16816.F32 R128, R20.reuse, R72, R40 ;  /* 0x000000481480723c */ /* 0x044fe20000001828 */
[----:B------:R-:W1:Y:S07]  /*3700*/  LDSM.16.M88.4 R40, [R238+0x2000] ;  /* 0x00200000ee28783b */ /* 0x000e6e0000000200 */
[C---:B------:R-:W-:Y:S01]  /*3710*/  HMMA.16816.F32 R140, R20.reuse, R68, R12 ;  /* 0x00000044148c723c */ /* 0x040fe2000000180c */
[----:B------:R-:W2:Y:S07]  /*3720*/  LDSM.16.M88.4 R12, [R235] ;  /* 0x00000000eb0c783b */ /* 0x000eae0000000200 */
[C---:B------:R-:W-:Y:S08]  /*3730*/  HMMA.16816.F32 R160, R20.reuse, R56, R160 ;  /* 0x0000003814a0723c */ /* 0x040ff000000018a0 */
[C---:B------:R-:W-:Y:S01]  /*3740*/  HMMA.16816.F32 R76, R20.reuse, R64, R52 ;  /* 0x00000040144c723c */ /* 0x040fe20000001834 */
[----:B------:R-:W3:Y:S07]  /*3750*/  LDSM.16.M88.4 R52, [R238+0x800] ;  /* 0x00080000ee34783b */ /* 0x000eee0000000200 */
[C---:B------:R-:W-:Y:S07]  /*3760*/  HMMA.16816.F32 R56, R20.reuse, R58, R176 ;  /* 0x0000003a1438723c */ /* 0x040fee00000018b0 */
[----:B------:R-:W-:Y:S01]  /*3770*/  IMAD.MOV.U32 R176, RZ, RZ, R33 ;  /* 0x000000ffffb07224 */ /* 0x000fe200078e0021 */
[----:B------:R-:W-:Y:S01]  /*3780*/  HMMA.16816.F32 R120, R20, R80, R164 ;  /* 0x000000501478723c */ /* 0x000fe200000018a4 */
[----:B------:R-:W-:-:S02]  /*3790*/  IMAD.MOV.U32 R177, RZ, RZ, R32 ;  /* 0x000000ffffb17224 */ /* 0x000fc400078e0020 */
[----:B------:R-:W4:Y:S01]  /*37a0*/  LDSM.16.M88.4 R32, [R238+0x3000] ;  /* 0x00300000ee20783b */ /* 0x000f220000000200 */
[----:B------:R-:W-:Y:S02]  /*37b0*/  IMAD.MOV.U32 R178, RZ, RZ, R31 ;  /* 0x000000ffffb27224 */ /* 0x000fe400078e001f */
[----:B------:R-:W-:Y:S02]  /*37c0*/  IMAD.MOV.U32 R179, RZ, RZ, R30 ;  /* 0x000000ffffb37224 */ /* 0x000fe400078e001e */
[C---:B------:R-:W-:Y:S01]  /*37d0*/  HMMA.16816.F32 R108, R20.reuse, R66, R240 ;  /* 0x00000042146c723c */ /* 0x040fe200000018f0 */
[----:B------:R-:W-:Y:S02]  /*37e0*/  IMAD.MOV.U32 R164, RZ, RZ, R29 ;  /* 0x000000ffffa47224 */ /* 0x000fe400078e001d */
[----:B------:R-:W-:Y:S02]  /*37f0*/  IMAD.MOV.U32 R165, RZ, RZ, R28 ;  /* 0x000000ffffa57224 */ /* 0x000fe400078e001c */
[----:B------:R-:W-:Y:S01]  /*3800*/  LDSM.16.M88.4 R28, [R238+0x3800] ;  /* 0x00380000ee1c783b */ /* 0x000fe20000000200 */
[----:B------:R-:W-:Y:S01]  /*3810*/  IMAD.MOV.U32 R166, RZ, RZ, R7 ;  /* 0x000000ffffa67224 */ /* 0x000fe200078e0007 */
[C---:B------:R-:W-:Y:S01]  /*3820*/  IADD3 R7, R100.reuse, 0x40, RZ ;  /* 0x0000004064077810 */ /* 0x040fe20007ffe0ff */
[----:B------:R-:W-:Y:S01]  /*3830*/  HMMA.16816.F32 R92, R20, R74, R220 ;  /* 0x0000004a145c723c */ /* 0x000fe200000018dc */
[----:B------:R-:W-:Y:S01]  /*3840*/  IMAD.MOV.U32 R167, RZ, RZ, R5 ;  /* 0x000000ffffa77224 */ /* 0x000fe200078e0005 */
[----:B------:R-:W-:-:S02]  /*3850*/  IADD3 R5, R100, 0x48, RZ ;  /* 0x0000004864057810 */ /* 0x000fc40007ffe0ff */
[C---:B------:R-:W-:Y:S02]  /*3860*/  IADD3 R243, R238.reuse, 0x1800, RZ ;  /* 0x00001800eef37810 */ /* 0x040fe40007ffe0ff */
[C---:B------:R-:W-:Y:S02]  /*3870*/  IADD3 R242, R238.reuse, 0x2000, RZ ;  /* 0x00002000eef27810 */ /* 0x040fe40007ffe0ff */
[----:B------:R-:W-:Y:S01]  /*3880*/  HMMA.16816.F32 R132, R20, R60, R48 ;  /* 0x0000003c1484723c */ /* 0x000fe20000001830 */
[----:B------:R-:W-:Y:S01]  /*3890*/  LDSM.16.M88.4 R48, [R238+0x1000] ;  /* 0x00100000ee30783b */ /* 0x000fe20000000200 */
[C---:B------:R-:W-:Y:S02]  /*38a0*/  IADD3 R241, R238.reuse, 0x2800, RZ ;  /* 0x00002800eef17810 */ /* 0x040fe40007ffe0ff */
[----:B------:R-:W-:-:S04]  /*38b0*/  IADD3 R240, R238, 0x3000, RZ ;  /* 0x00003000eef07810 */ /* 0x000fc80007ffe0ff */
[C---:B------:R-:W-:Y:S08]  /*38c0*/  HMMA.16816.F32 R116, R20.reuse, R84, R172 ;  /* 0x000000541474723c */ /* 0x040ff000000018ac */
[C---:B------:R-:W-:Y:S08]  /*38d0*/  HMMA.16816.F32 R112, R20.reuse, R88, R168 ;  /* 0x000000581470723c */ /* 0x040ff000000018a8 */
[C---:B------:R-:W-:Y:S08]  /*38e0*/  HMMA.16816.F32 R104, R20.reuse, R62, R228 ;  /* 0x0000003e1468723c */ /* 0x040ff000000018e4 */
[C---:B------:R-:W-:Y:S08]  /*38f0*/  HMMA.16816.F32 R96, R20.reuse, R70, R224 ;  /* 0x000000461460723c */ /* 0x040ff000000018e0 */
[C---:B------:R-:W-:Y:S08]  /*3900*/  HMMA.16816.F32 R80, R20.reuse, R82, R216 ;  /* 0x000000521450723c */ /* 0x040ff000000018d8 */
[C---:B------:R-:W-:Y:S01]  /*3910*/  HMMA.16816.F32 R72, R20.reuse, R86, R212 ;  /* 0x000000561448723c */ /* 0x040fe200000018d4 */
[----:B------:R-:W-:Y:S07]  /*3920*/  LDSM.16.M88.4 R84, [R232] ;  /* 0x00000000e854783b */ /* 0x000fee0000000200 */
[----:B------:R-:W-:Y:S01]  /*3930*/  HMMA.16816.F32 R64, R20, R90, R196 ;  /* 0x0000005a1440723c */ /* 0x000fe200000018c4 */
[----:B------:R-:W5:Y:S07]  /*3940*/  LDSM.16.M88.4 R20, [R236] ;  /* 0x00000000ec14783b */ /* 0x000f6e0000000200 */
[----:B-1----:R-:W-:Y:S01]  /*3950*/  HMMA.16816.F32 R168, R8, R40, R16 ;  /* 0x0000002808a8723c */ /* 0x002fe20000001810 */
[----:B------:R-:W1:Y:S07]  /*3960*/  LDSM.16.M88.4 R16, [R236+0x2000] ;  /* 0x00200000ec10783b */ /* 0x000e6e0000000200 */
[-C--:B--2---:R-:W-:Y:S01]  /*3970*/  HMMA.16816.F32 R60, R12, R26.reuse, R56 ;  /* 0x0000001a0c3c723c */ /* 0x084fe20000001838 */
[----:B------:R-:W2:Y:S07]  /*3980*/  LDSM.16.M88.4 R56, [R232+0x800] ;  /* 0x00080000e838783b */ /* 0x000eae0000000200 */
[----:B------:R-:W-:Y:S08]  /*3990*/  HMMA.16816.F32 R68, R8, R26, R152 ;  /* 0x0000001a0844723c */ /* 0x000ff00000001898 */
[----:B---3--:R-:W-:Y:S08]  /*39a0*/  HMMA.16816.F32 R76, R12, R52, R76 ;  /* 0x000000340c4c723c */ /* 0x008ff0000000184c */
[C---:B------:R-:W-:Y:S08]  /*39b0*/  HMMA.16816.F32 R172, R8.reuse, R36, R176 ;  /* 0x0000002408ac723c */ /* 0x040ff000000018b0 */
[C---:B----4-:R-:W-:Y:S08]  /*39c0*/  HMMA.16816.F32 R176, R8.reuse, R32, R124 ;  /* 0x0000002008b0723c */ /* 0x050ff0000000187c */
[----:B------:R-:W-:Y:S08]  /*39d0*/  HMMA.16816.F32 R148, R8, R34, R148 ;  /* 0x000000220894723c */ /* 0x000ff00000001894 */
[C---:B------:R-:W-:Y:S08]  /*39e0*/  HMMA.16816.F32 R116, R12.reuse, R32, R116 ;  /* 0x000000200c74723c */ /* 0x040ff00000001874 */
[----:B------:R-:W-:Y:S08]  /*39f0*/  HMMA.16816.F32 R72, R12, R34, R72 ;  /* 0x000000220c48723c */ /* 0x000ff00000001848 */
[----:B-----5:R-:W-:Y:S08]  /*3a00*/  HMMA.16816.F32 R32, R20, R86, R60 ;  /* 0x000000561420723c */ /* 0x020ff0000000183c */
[C---:B------:R-:W-:Y:S08]  /*3a10*/  HMMA.16816.F32 R88, R8.reuse, R52, R208 ;  /* 0x000000340858723c */ /* 0x040ff000000018d0 */
[-C--:B------:R-:W-:Y:S08]  /*3a20*/  HMMA.16816.F32 R212, R8, R24.reuse, R164 ;  /* 0x0000001808d4723c */ /* 0x080ff000000018a4 */
[----:B------:R-:W-:Y:S08]  /*3a30*/  HMMA.16816.F32 R160, R12, R24, R160 ;  /* 0x000000180ca0723c */ /* 0x000ff000000018a0 */
[----:B-1----:R-:W-:Y:S08]  /*3a40*/  HMMA.16816.F32 R24, R16, R86, R68 ;  /* 0x000000561018723c */ /* 0x002ff00000001844 */
[-C--:B------:R-:W-:Y:S08]  /*3a50*/  HMMA.16816.F32 R124, R8, R54.reuse, R188 ;  /* 0x00000036087c723c */ /* 0x080ff000000018bc */
[----:B------:R-:W-:Y:S08]  /*3a60*/  HMMA.16816.F32 R108, R12, R54, R108 ;  /* 0x000000360c6c723c */ /* 0x000ff0000000186c */
[C---:B------:R-:W-:Y:S08]  /*3a70*/  HMMA.16816.F32 R164, R8.reuse, R48, R204 ;  /* 0x0000003008a4723c */ /* 0x040ff000000018cc */
        /* <DEDUP_REMOVED lines=13> */
[C---:B------:R-:W-:Y:S08]  /*3b50*/  HMMA.16816.F32 R248, R8.reuse, R28, R248 ;  /* 0x0000001c08f8723c */ /* 0x040ff000000018f8 */
[C---:B------:R-:W-:Y:S08]  /*3b60*/  HMMA.16816.F32 R184, R8.reuse, R46, R184 ;  /* 0x0000002e08b8723c */ /* 0x040ff000000018b8 */
[C---:B------:R-:W-:Y:S08]  /*3b70*/  HMMA.16816.F32 R180, R8.reuse, R42, R180 ;  /* 0x0000002a08b4723c */ /* 0x040ff000000018b4 */
[C---:B------:R-:W-:Y:S08]  /*3b80*/  HMMA.16816.F32 R156, R8.reuse, R38, R156 ;  /* 0x00000026089c723c */ /* 0x040ff0000000189c */
[----:B------:R-:W-:Y:S07]  /*3b90*/  HMMA.16816.F32 R144, R8, R30, R144 ;  /* 0x0000001e0890723c */ /* 0x000fee0000001890 */
[----:B------:R-:W-:Y:S01]  /*3ba0*/  IMNMX R10, R3, UR7, PT ;  /* 0x00000007030a7c17 */ /* 0x000fe2000b800200 */
[----:B--2---:R-:W-:Y:S01]  /*3bb0*/  HMMA.16816.F32 R40, R20, R56, R76 ;  /* 0x000000381428723c */ /* 0x004fe2000000184c */
[----:B------:R-:W-:-:S02]  /*3bc0*/  IMNMX R11, R5, UR7, PT ;  /* 0x00000007050b7c17 */ /* 0x000fc4000b800200 */
[----:B------:R-:W-:Y:S02]  /*3bd0*/  IMNMX R8, R100, UR7, PT ;  /* 0x0000000764087c17 */ /* 0x000fe4000b800200 */
[C---:B------:R-:W-:Y:S02]  /*3be0*/  IADD3 R3, R2.reuse, 0x1, RZ ;  /* 0x0000000102037810 */ /* 0x040fe40007ffe0ff */
[----:B------:R-:W-:Y:S01]  /*3bf0*/  IMNMX R9, R7, UR7, PT ;  /* 0x0000000707097c17 */ /* 0x000fe2000b800200 */
[----:B------:R-:W-:Y:S01]  /*3c00*/  HMMA.16816.F32 R36, R16, R56, R88 ;  /* 0x000000381024723c */ /* 0x000fe20000001858 */
[----:B------:R-:W-:Y:S02]  /*3c10*/  IADD3 R5, R2, 0x8, RZ ;  /* 0x0000000802057810 */ /* 0x000fe40007ffe0ff */
[C---:B------:R-:W-:Y:S02]  /*3c20*/  ISETP.GE.AND P4, PT, R3.reuse, R8, PT ;  /* 0x000000080300720c */ /* 0x040fe40003f86270 */
[----:B------:R-:W-:-:S02]  /*3c30*/  ISETP.GE.AND P3, PT, R3, R10, PT ;  /* 0x0000000a0300720c */ /* 0x000fc40003f66270 */
[C---:B------:R-:W-:Y:S01]  /*3c40*/  ISETP.GE.AND P0, PT, R3.reuse, R9, PT ;  /* 0x000000090300720c */ /* 0x040fe20003f06270 */
[-C--:B------:R-:W-:Y:S01]  /*3c50*/  HMMA.16816.F32 R28, R20, R58.reuse, R108 ;  /* 0x0000003a141c723c */ /* 0x080fe2000000186c */
[----:B------:R-:W-:Y:S02]  /*3c60*/  ISETP.GE.AND P1, PT, R3, R11, PT ;  /* 0x0000000b0300720c */ /* 0x000fe40003f26270 */
[C---:B------:R-:W-:Y:S02]  /*3c70*/  ISETP.GE.AND P5, PT, R5.reuse, R8, PT ;  /* 0x000000080500720c */ /* 0x040fe40003fa6270 */
[----:B------:R-:W-:Y:S02]  /*3c80*/  ISETP.GE.AND P2, PT, R5, R10, PT ;  /* 0x0000000a0500720c */ /* 0x000fe40003f46270 */
[----:B------:R-:W-:Y:S01]  /*3c90*/  IADD3 R3, R2, 0x9, RZ ;  /* 0x0000000902037810 */ /* 0x000fe20007ffe0ff */
[----:B------:R-:W-:Y:S01]  /*3ca0*/  HMMA.16816.F32 R44, R16, R58, R124 ;  /* 0x0000003a102c723c */ /* 0x000fe2000000187c */
[----:B------:R-:W-:-:S02]  /*3cb0*/  FSEL R188, R32, -INF , !P5 ;  /* 0xff80000020bc7808 */ /* 0x000fc40006800000 */
[----:B------:R-:W-:Y:S02]  /*3cc0*/  FSEL R189, R34, -INF , !P2 ;  /* 0xff80000022bd7808 */ /* 0x000fe40005000000 */
[C---:B------:R-:W-:Y:S02]  /*3cd0*/  ISETP.GE.AND P6, PT, R5.reuse, R9, PT ;  /* 0x000000090500720c */ /* 0x040fe40003fc6270 */
[----:B------:R-:W-:Y:S01]  /*3ce0*/  ISETP.GE.AND P5, PT, R5, R11, PT ;  /* 0x0000000b0500720c */ /* 0x000fe20003fa6270 */
[----:B-1----:R-:W-:Y:S01]  /*3cf0*/  HMMA.16816.F32 R52, R20, R12, R52 ;  /* 0x0000000c1434723c */ /* 0x002fe20000001834 */
[----:B------:R-:W-:Y:S02]  /*3d00*/  ISETP.GE.AND P2, PT, R3, R9, PT ;  /* 0x000000090300720c */ /* 0x000fe40003f46270 */
[----:B------:R-:W-:Y:S02]  /*3d10*/  FSEL R61, R24, -INF , !P6 ;  /* 0xff800000183d7808 */ /* 0x000fe40007000000 */
[----:B------:R-:W-:-:S02]  /*3d20*/  FSEL R67, R26, -INF , !P5 ;  /* 0xff8000001a437808 */ /* 0x000fc40006800000 */
[----:B------:R-:W-:Y:S02]  /*3d30*/  FSEL R60, R25, -INF , !P2 ;  /* 0xff800000193c7808 */ /* 0x000fe40005000000 */
[C---:B------:R-:W-:Y:S02]  /*3d40*/  ISETP.GE.AND P6, PT, R3.reuse, R8, PT ;  /* 0x000000080300720c */ /* 0x040fe40003fc6270 */
[C---:B------:R-:W-:Y:S02]  /*3d50*/  ISETP.GE.AND P5, PT, R3.reuse, R11, PT ;  /* 0x0000000b0300720c */ /* 0x040fe40003fa6270 */
[----:B------:R-:W-:Y:S02]  /*3d60*/  ISETP.GE.AND P2, PT, R3, R10, PT ;  /* 0x0000000a0300720c */ /* 0x000fe40003f46270 */
[----:B------:R-:W-:Y:S02]  /*3d70*/  IADD3 R3, R2, 0x10, RZ ;  /* 0x0000001002037810 */ /* 0x000fe40007ffe0ff */
[----:B------:R-:W-:-:S02]  /*3d80*/  FSEL R66, R27, -INF , !P5 ;  /* 0xff8000001b427808 */ /* 0x000fc40006800000 */
[----:B------:R-:W-:Y:S01]  /*3d90*/  ISETP.GE.AND P5, PT, R3, R8, PT ;  /* 0x000000080300720c */ /* 0x000fe20003fa6270 */
[----:B------:R-:W1:Y:S01]  /*3da0*/  LDSM.16.M88.4 R24, [R232+0x1800] ;  /* 0x00180000e818783b */ /* 0x000e620000000200 */
[----:B------:R-:W-:Y:S02]  /*3db0*/  FSEL R141, R33, -INF , !P6 ;  /* 0xff800000218d7808 */ /* 0x000fe40007000000 */
[----:B------:R-:W-:Y:S02]  /*3dc0*/  FSEL R143, R35, -INF , !P2 ;  /* 0xff800000238f7808 */ /* 0x000fe40005000000 */
[----:B------:R-:W-:Y:S01]  /*3dd0*/  FSEL R140, R40, -INF , !P5 ;  /* 0xff800000288c7808 */ /* 0x000fe20006800000 */
[----:B------:R-:W-:Y:S01]  /*3de0*/  HMMA.16816.F32 R32, R16, R12, R164 ;  /* 0x0000000c1020723c */ /* 0x000fe200000018a4 */
[C---:B------:R-:W-:Y:S02]  /*3df0*/  ISETP.GE.AND P2, PT, R3.reuse, R10, PT ;  /* 0x0000000a0300720c */ /* 0x040fe40003f46270 */
[----:B------:R-:W-:-:S02]  /*3e00*/  ISETP.GE.AND P6, PT, R3, R9, PT ;  /* 0x000000090300720c */ /* 0x000fc40003fc6270 */
[----:B------:R-:W-:Y:S02]  /*3e10*/  ISETP.GE.AND P5, PT, R3, R11, PT ;  /* 0x0000000b0300720c */ /* 0x000fe40003fa6270 */
[----:B------:R-:W-:Y:S02]  /*3e20*/  IADD3 R3, R2, 0x11, RZ ;  /* 0x0000001102037810 */ /* 0x000fe40007ffe0ff */
[----:B------:R-:W-:Y:S02]  /*3e30*/  FSEL R142, R42, -INF , !P2 ;  /* 0xff8000002a8e7808 */ /* 0x000fe40005000000 */
[----:B------:R-:W-:Y:S02]  /*3e40*/  ISETP.GE.AND P2, PT, R3, R8, PT ;  /* 0x000000080300720c */ /* 0x000fe40003f46270 */
[----:B------:R-:W-:Y:S02]  /*3e50*/  FSEL R68, R38, -INF , !P5 ;  /* 0xff80000026447808 */ /* 0x000fe40006800000 */
[----:B------:R-:W-:-:S02]  /*3e60*/  FSEL R127, R41, -INF , !P2 ;  /* 0xff800000297f7808 */ /* 0x000fc40005000000 */
[C---:B------:R-:W-:Y:S02]  /*3e70*/  ISETP.GE.AND P5, PT, R3.reuse, R9, PT ;  /* 0x000000090300720c */ /* 0x040fe40003fa6270 */
[----:B------:R-:W-:Y:S02]  /*3e80*/  ISETP.GE.AND P2, PT, R3, R11, PT ;  /* 0x0000000b0300720c */ /* 0x000fe40003f46270 */
[----:B------:R-:W-:Y:S02]  /*3e90*/  IADD3 R5, R2, 0x18, RZ ;  /* 0x0000001802057810 */ /* 0x000fe40007ffe0ff */
[----:B------:R-:W-:Y:S02]  /*3ea0*/  FSEL R65, R36, -INF , !P6 ;  /* 0xff80000024417808 */ /* 0x000fe40007000000 */
[----:B------:R-:W-:Y:S02]  /*3eb0*/  FSEL R64, R37, -INF , !P5 ;  /* 0xff80000025407808 */ /* 0x000fe40006800000 */
[----:B------:R-:W-:-:S02]  /*3ec0*/  FSEL R88, R39, -INF , !P2 ;  /* 0xff80000027587808 */ /* 0x000fc40005000000 */
[----:B------:R-:W-:Y:S01]  /*3ed0*/  ISETP.GE.AND P6, PT, R3, R10, PT ;  /* 0x0000000a0300720c */ /* 0x000fe20003fc6270 */
[C---:B------:R-:W-:Y:S01]  /*3ee0*/  HMMA.16816.F32 R36, R20.reuse, R14, R104 ;  /* 0x0000000e1424723c */ /* 0x040fe20000001868 */
[C---:B------:R-:W-:Y:S02]  /*3ef0*/  ISETP.GE.AND P5, PT, R5.reuse, R8, PT ;  /* 0x000000080500720c */ /* 0x040fe40003fa6270 */
[----:B------:R-:W-:Y:S02]  /*3f00*/  ISETP.GE.AND P2, PT, R5, R10, PT ;  /* 0x0000000a0500720c */ /* 0x000fe40003f46270 */
[----:B------:R-:W-:Y:S02]  /*3f10*/  IADD3 R3, R2, 0x19, RZ ;  /* 0x0000001902037810 */ /* 0x000fe40007ffe0ff */
[----:B------:R-:W-:Y:S01]  /*3f20*/  FSEL R138, R43, -INF , !P6 ;  /* 0xff8000002b8a7808 */ /* 0x000fe20007000000 */
[----:B-1----:R-:W-:Y:S01]  /*3f30*/  HMMA.16816.F32 R48, R20, R24, R48 ;  /* 0x000000181430723c */ /* 0x002fe20000001830 */
[----:B------:R-:W-:-:S02]  /*3f40*/  FSEL R126, R28, -INF , !P5 ;  /* 0xff8000001c7e7808 */ /* 0x000fc40006800000 */
[----:B------:R-:W-:Y:S02]  /*3f50*/  FSEL R137, R30, -INF , !P2 ;  /* 0xff8000001e897808 */ /* 0x000fe40005000000 */
[C---:B------:R-:W-:Y:S02]  /*3f60*/  ISETP.GE.AND P6, PT, R5.reuse, R9, PT ;  /* 0x000000090500720c */ /* 0x040fe40003fc6270 */
[----:B------:R-:W-:Y:S01]  /*3f70*/  ISETP.GE.AND P5, PT, R5, R11, PT ;  /* 0x0000000b0500720c */ /* 0x000fe20003fa6270 */
[----:B------:R-:W-:Y:S01]  /*3f80*/  HMMA.16816.F32 R40, R16, R14, R152 ;  /* 0x0000000e1028723c */ /* 0x000fe20000001898 */
[----:B------:R-:W-:Y:S01]  /*3f90*/  ISETP.GE.AND P2, PT, R3, R9, PT ;  /* 0x000000090300720c */ /* 0x000fe20003f46270 */
[----:B------:R-:W1:Y:S01]  /*3fa0*/  LDSM.16.M88.4 R12, [R232+0x2000] ;  /* 0x00200000e80c783b */ /* 0x000e620000000200 */
        /* <DEDUP_REMOVED lines=8> */
[----:B------:R-:W-:Y:S02]  /*4030*/  ISETP.GE.AND P5, PT, R3, R8, PT ;  /* 0x000000080300720c */ /* 0x000fe40003fa6270 */
        /* <DEDUP_REMOVED lines=11> */
[----:B------:R-:W-:Y:S01]  /*40f0*/  FSEL R191, R53, -INF , !P2 ;  /* 0xff80000035bf7808 */ /* 0x000fe20005000000 */
[----:B-1----:R-:W-:Y:S01]  /*4100*/  HMMA.16816.F32 R56, R20, R12, R128 ;  /* 0x0000000c1438723c */ /* 0x002fe20000001880 */
[----:B------:R-:W-:-:S02]  /*4110*/  ISETP.GE.AND P5, PT, R3, R9, PT ;  /* 0x000000090300720c */ /* 0x000fc40003fa6270 */
[----:B------:R-:W-:Y:S02]  /*4120*/  ISETP.GE.AND P2, PT, R3, R11, PT ;  /* 0x0000000b0300720c */ /* 0x000fe40003f46270 */
[----:B------:R-:W-:Y:S02]  /*4130*/  IADD3 R5, R2, 0x28, RZ ;  /* 0x0000002802057810 */ /* 0x000fe40007ffe0ff */
[----:B------:R-:W-:Y:S01]  /*4140*/  FSEL R195, R32, -INF , !P6 ;  /* 0xff80000020c37808 */ /* 0x000fe20007000000 */
[----:B------:R-:W-:Y:S01]  /*4150*/  HMMA.16816.F32 R44, R16, R12, R168 ;  /* 0x0000000c102c723c */ /* 0x000fe200000018a8 */
[----:B------:R-:W-:Y:S02]  /*4160*/  FSEL R190, R33, -INF , !P5 ;  /* 0xff80000021be7808 */ /* 0x000fe40006800000 */
[----:B------:R-:W-:Y:S02]  /*4170*/  FSEL R192, R35, -INF , !P2 ;  /* 0xff80000023c07808 */ /* 0x000fe40005000000 */
[----:B------:R-:W-:-:S02]  /*4180*/  ISETP.GE.AND P6, PT, R3, R10, PT ;  /* 0x0000000a0300720c */ /* 0x000fc40003fc6270 */
[C---:B------:R-:W-:Y:S01]  /*4190*/  ISETP.GE.AND P5, PT, R5.reuse, R8, PT ;  /* 0x000000080500720c */ /* 0x040fe20003fa6270 */
[-C--:B------:R-:W-:Y:S01]  /*41a0*/  HMMA.16816.F32 R32, R20, R26.reuse, R96 ;  /* 0x0000001a1420723c */ /* 0x080fe20000001860 */
[----:B------:R-:W-:Y:S02]  /*41b0*/  ISETP.GE.AND P2, PT, R5, R10, PT ;  /* 0x0000000a0500720c */ /* 0x000fe40003f46270 */
[----:B------:R-:W-:Y:S02]  /*41c0*/  IADD3 R3, R2, 0x29, RZ ;  /* 0x0000002902037810 */ /* 0x000fe40007ffe0ff */
[----:B------:R-:W-:Y:S02]  /*41d0*/  FSEL R167, R55, -INF , !P6 ;  /* 0xff80000037a77808 */ /* 0x000fe40007000000 */
[----:B------:R-:W-:Y:S01]  /*41e0*/  FSEL R164, R36, -INF , !P5 ;  /* 0xff80000024a47808 */ /* 0x000fe20006800000 */
[----:B------:R-:W-:Y:S01]  /*41f0*/  HMMA.16816.F32 R52, R16, R26, R184 ;  /* 0x0000001a1034723c */ /* 0x000fe200000018b8 */
[----:B------:R-:W-:Y:S01]  /*4200*/  FSEL R166, R38, -INF , !P2 ;  /* 0xff80000026a67808 */ /* 0x000fe20005000000 */
[----:B------:R-:W1:Y:S01]  /*4210*/  LDSM.16.M88.4 R24, [R232+0x2800] ;  /* 0x00280000e818783b */ /* 0x000e620000000200 */
[----:B------:R-:W-:-:S02]  /*4220*/  ISETP.GE.AND P6, PT, R5, R9, PT ;  /* 0x000000090500720c */ /* 0x000fc40003fc6270 */
[----:B------:R-:W-:Y:S02]  /*4230*/  ISETP.GE.AND P5, PT, R5, R11, PT ;  /* 0x0000000b0500720c */ /* 0x000fe40003fa6270 */
[----:B------:R-:W-:Y:S02]  /*4240*/  ISETP.GE.AND P2, PT, R3, R9, PT ;  /* 0x000000090300720c */ /* 0x000fe40003f46270 */
[----:B------:R-:W-:Y:S02]  /*4250*/  FSEL R165, R40, -INF , !P6 ;  /* 0xff80000028a57808 */ /* 0x000fe40007000000 */
[----:B------:R-:W-:Y:S02]  /*4260*/  FSEL R184, R42, -INF , !P5 ;  /* 0xff8000002ab87808 */ /* 0x000fe40006800000 */
[----:B------:R-:W-:Y:S02]  /*4270*/  FSEL R155, R41, -INF , !P2 ;  /* 0xff800000299b7808 */ /* 0x000fe40005000000 */
[----:B------:R-:W-:-:S02]  /*4280*/  ISETP.GE.AND P6, PT, R3, R8, PT ;  /* 0x000000080300720c */ /* 0x000fc40003fc6270 */
[C---:B------:R-:W-:Y:S02]  /*4290*/  ISETP.GE.AND P5, PT, R3.reuse, R11, PT ;  /* 0x0000000b0300720c */ /* 0x040fe40003fa6270 */
[----:B------:R-:W-:Y:S02]  /*42a0*/  ISETP.GE.AND P2, PT, R3, R10, PT ;  /* 0x0000000a0300720c */ /* 0x000fe40003f46270 */
[----:B------:R-:W-:Y:S02]  /*42b0*/  IADD3 R3, R2, 0x30, RZ ;  /* 0x0000003002037810 */ /* 0x000fe40007ffe0ff */
[----:B------:R-:W-:Y:S02]  /*42c0*/  FSEL R154, R43, -INF , !P5 ;  /* 0xff8000002b9a7808 */ /* 0x000fe40006800000 */
[----:B------:R-:W-:Y:S02]  /*42d0*/  ISETP.GE.AND P5, PT, R3, R8, PT ;  /* 0x000000080300720c */ /* 0x000fe40003fa6270 */
[----:B------:R-:W-:-:S02]  /*42e0*/  FSEL R152, R37, -INF , !P6 ;  /* 0xff80000025987808 */ /* 0x000fc40007000000 */
[----:B------:R-:W-:Y:S02]  /*42f0*/  FSEL R153, R39, -INF , !P2 ;  /* 0xff80000027997808 */ /* 0x000fe40005000000 */
[----:B------:R-:W-:Y:S01]  /*4300*/  FSEL R198, R48, -INF , !P5 ;  /* 0xff80000030c67808 */ /* 0x000fe20006800000 */
[----:B------:R-:W-:Y:S01]  /*4310*/  HMMA.16816.F32 R36, R16, R14, R180 ;  /* 0x0000000e1024723c */ /* 0x000fe200000018b4 */
[C---:B------:R-:W-:Y:S02]  /*4320*/  ISETP.GE.AND P2, PT, R3.reuse, R10, PT ;  /* 0x0000000a0300720c */ /* 0x040fe40003f46270 */
[C---:B------:R-:W-:Y:S02]  /*4330*/  ISETP.GE.AND P6, PT, R3.reuse, R9, PT ;  /* 0x000000090300720c */ /* 0x040fe40003fc6270 */
[----:B------:R-:W-:Y:S02]  /*4340*/  ISETP.GE.AND P5, PT, R3, R11, PT ;  /* 0x0000000b0300720c */ /* 0x000fe40003fa6270 */
[----:B------:R-:W-:-:S02]  /*4350*/  IADD3 R3, R2, 0x31, RZ ;  /* 0x0000003102037810 */ /* 0x000fc40007ffe0ff */
[----:B------:R-:W-:Y:S01]  /*4360*/  FSEL R197, R50, -INF , !P2 ;  /* 0xff80000032c57808 */ /* 0x000fe20005000000 */
[----:B-1----:R-:W-:Y:S01]  /*4370*/  HMMA.16816.F32 R40, R16, R24, R172 ;  /* 0x000000181028723c */ /* 0x002fe200000018ac */
[----:B------:R-:W-:Y:S02]  /*4380*/  ISETP.GE.AND P2, PT, R3, R8, PT ;  /* 0x000000080300720c */ /* 0x000fe40003f46270 */
[----:B------:R-:W-:Y:S02]  /*4390*/  FSEL R200, R30, -INF , !P5 ;  /* 0xff8000001ec87808 */ /* 0x000fe40006800000 */
[----:B------:R-:W-:Y:S02]  /*43a0*/  FSEL R186, R49, -INF , !P2 ;  /* 0xff80000031ba7808 */ /* 0x000fe40005000000 */
[C---:B------:R-:W-:Y:S02]  /*43b0*/  ISETP.GE.AND P5, PT, R3.reuse, R9, PT ;  /* 0x000000090300720c */ /* 0x040fe40003fa6270 */
[----:B------:R-:W-:-:S02]  /*43c0*/  ISETP.GE.AND P2, PT, R3, R11, PT ;  /* 0x0000000b0300720c */ /* 0x000fc40003f46270 */
[----:B------:R-:W-:Y:S02]  /*43d0*/  IADD3 R5, R2, 0x38, RZ ;  /* 0x0000003802057810 */ /* 0x000fe40007ffe0ff */
[----:B------:R-:W-:Y:S02]  /*43e0*/  FSEL R199, R28, -INF , !P6 ;  /* 0xff8000001cc77808 */ /* 0x000fe40007000000 */
[----:B------:R-:W-:Y:S02]  /*43f0*/  FSEL R185, R29, -INF , !P5 ;  /* 0xff8000001db97808 */ /* 0x000fe40006800000 */
[----:B------:R-:W-:Y:S02]  /*4400*/  FSEL R187, R31, -INF , !P2 ;  /* 0xff8000001fbb7808 */ /* 0x000fe40005000000 */
[----:B------:R-:W-:Y:S01]  /*4410*/  ISETP.GE.AND P6, PT, R3, R10, PT ;  /* 0x0000000a0300720c */ /* 0x000fe20003fc6270 */
[----:B------:R-:W-:Y:S01]  /*4420*/  HMMA.16816.F32 R28, R20, R14, R92 ;  /* 0x0000000e141c723c */ /* 0x000fe2000000185c */
[C---:B------:R-:W-:Y:S01]  /*4430*/  ISETP.GE.AND P5, PT, R5.reuse, R8, PT ;  /* 0x000000080500720c */ /* 0x040fe20003fa6270 */
[----:B------:R-:W1:Y:S01]  /*4440*/  LDSM.16.M88.4 R12, [R232+0x3000] ;  /* 0x00300000e80c783b */ /* 0x000e620000000200 */
[----:B------:R-:W-:-:S02]  /*4450*/  ISETP.GE.AND P2, PT, R5, R10, PT ;  /* 0x0000000a0500720c */ /* 0x000fc40003f46270 */
[----:B------:R-:W-:Y:S02]  /*4460*/  IADD3 R3, R2, 0x39, RZ ;  /* 0x0000003902037810 */ /* 0x000fe40007ffe0ff */
[----:B------:R-:W-:Y:S02]  /*4470*/  FSEL R171, R51, -INF , !P6 ;  /* 0xff80000033ab7808 */ /* 0x000fe40007000000 */
[----:B------:R-:W-:Y:S01]  /*4480*/  FSEL R168, R32, -INF , !P5 ;  /* 0xff80000020a87808 */ /* 0x000fe20006800000 */
[----:B------:R-:W-:Y:S01]  /*4490*/  HMMA.16816.F32 R48, R20, R24, R120 ;  /* 0x000000181430723c */ /* 0x000fe20000001878 */
[----:B------:R-:W-:Y:S02]  /*44a0*/  FSEL R170, R34, -INF , !P2 ;  /* 0xff80000022aa7808 */ /* 0x000fe40005000000 */
[C---:B------:R-:W-:Y:S02]  /*44b0*/  ISETP.GE.AND P6, PT, R5.reuse, R9, PT ;  /* 0x000000090500720c */ /* 0x040fe40003fc6270 */
        /* <DEDUP_REMOVED lines=13> */
[----:B------:R-:W-:Y:S01]  /*4590*/  FSEL R202, R56, -INF , !P5 ;  /* 0xff80000038ca7808 */ /* 0x000fe20006800000 */
[C---:B------:R-:W-:Y:S01]  /*45a0*/  HMMA.16816.F32 R32, R20.reuse, R26, R80 ;  /* 0x0000001a1420723c */ /* 0x040fe20000001850 */
[C---:B------:R-:W-:Y:S02]  /*45b0*/  ISETP.GE.AND P2, PT, R3.reuse, R10, PT ;  /* 0x0000000a0300720c */ /* 0x040fe40003f46270 */
[C---:B------:R-:W-:Y:S02]  /*45c0*/  ISETP.GE.AND P6, PT, R3.reuse, R9, PT ;  /* 0x000000090300720c */ /* 0x040fe40003fc6270 */
[----:B------:R-:W-:Y:S02]  /*45d0*/  ISETP.GE.AND P5, PT, R3, R11, PT ;  /* 0x0000000b0300720c */ /* 0x000fe40003fa6270 */
[----:B------:R-:W-:Y:S01]  /*45e0*/  IADD3 R3, R2, 0x41, RZ ;  /* 0x0000004102037810 */ /* 0x000fe20007ffe0ff */
[----:B-1----:R-:W-:Y:S01]  /*45f0*/  HMMA.16816.F32 R52, R20, R12, R116 ;  /* 0x0000000c1434723c */ /* 0x002fe20000001874 */
[----:B------:R-:W-:-:S02]  /*4600*/  FSEL R201, R58, -INF , !P2 ;  /* 0xff8000003ac97808 */ /* 0x000fc40005000000 */
[----:B------:R-:W-:Y:S02]  /*4610*/  ISETP.GE.AND P2, PT, R3, R8, PT ;  /* 0x000000080300720c */ /* 0x000fe40003f46270 */
[----:B------:R-:W-:Y:S02]  /*4620*/  FSEL R204, R46, -INF , !P5 ;  /* 0xff8000002ecc7808 */ /* 0x000fe40006800000 */
[----:B------:R-:W-:Y:S02]  /*4630*/  FSEL R182, R57, -INF , !P2 ;  /* 0xff80000039b67808 */ /* 0x000fe40005000000 */
[C---:B------:R-:W-:Y:S02]  /*4640*/  ISETP.GE.AND P5, PT, R3.reuse, R9, PT ;  /* 0x000000090300720c */ /* 0x040fe40003fa6270 */
[----:B------:R-:W-:Y:S02]  /*4650*/  ISETP.GE.AND P2, PT, R3, R11, PT ;  /* 0x0000000b0300720c */ /* 0x000fe40003f46270 */
[----:B------:R-:W-:-:S02]  /*4660*/  IADD3 R5, R2, 0x48, RZ ;  /* 0x0000004802057810 */ /* 0x000fc40007ffe0ff */
[----:B------:R-:W-:Y:S02]  /*4670*/  FSEL R203, R44, -INF , !P6 ;  /* 0xff8000002ccb7808 */ /* 0x000fe40007000000 */
[----:B------:R-:W-:Y:S02]  /*4680*/  FSEL R181, R45, -INF , !P5 ;  /* 0xff8000002db57808 */ /* 0x000fe40006800000 */
[----:B------:R-:W-:Y:S02]  /*4690*/  FSEL R183, R47, -INF , !P2 ;  /* 0xff8000002fb77808 */ /* 0x000fe40005000000 */
[----:B------:R-:W-:Y:S01]  /*46a0*/  ISETP.GE.AND P6, PT, R3, R10, PT ;  /* 0x0000000a0300720c */ /* 0x000fe20003fc6270 */
[----:B------:R-:W-:Y:S01]  /*46b0*/  HMMA.16816.F32 R44, R16, R26, R156 ;  /* 0x0000001a102c723c */ /* 0x000fe2000000189c */
[C---:B------:R-:W-:Y:S01]  /*46c0*/  ISETP.GE.AND P5, PT, R5.reuse, R8, PT ;  /* 0x000000080500720c */ /* 0x040fe20003fa6270 */
[----:B------:R-:W1:Y:S01]  /*46d0*/  LDSM.16.M88.4 R24, [R232+0x3800] ;  /* 0x00380000e818783b */ /* 0x000e620000000200 */
[----:B------:R-:W-:Y:S01]  /*46e0*/  ISETP.GE.AND P2, PT, R5, R10, PT ;  /* 0x0000000a0500720c */ /* 0x000fe20003f46270 */
[----:B------:R-:W-:-:S04]  /*46f0*/  DEPBAR.LE SB0, 0x0 ;  /* 0x000080000000791a */ /* 0x000fc80000000000 */
[----:B------:R-:W-:Y:S02]  /*4700*/  IADD3 R3, R2, 0x49, RZ ;  /* 0x0000004902037810 */ /* 0x000fe40007ffe0ff */
[----:B------:R-:W-:Y:S02]  /*4710*/  FSEL R174, R59, -INF , !P6 ;  /* 0xff8000003bae7808 */ /* 0x000fe40007000000 */
[----:B------:R-:W-:Y:S02]  /*4720*/  FSEL R172, R28, -INF , !P5 ;  /* 0xff8000001cac7808 */ /* 0x000fe40006800000 */
[----:B------:R-:W-:Y:S01]  /*4730*/  FSEL R173, R30, -INF , !P2 ;  /* 0xff8000001ead7808 */ /* 0x000fe20005000000 */
[----:B------:R-:W-:Y:S01]  /*4740*/  BAR.SYNC.DEFER_BLOCKING 0x0 ;  /* 0x0000000000007b1d */ /* 0x000fe20000010000 */
        /* <DEDUP_REMOVED lines=15> */
[----:B------:R-:W-:-:S02]  /*4840*/  FSEL R156, R31, -INF , !P2 ;  /* 0xff8000001f9c7808 */ /* 0x000fc40005000000 */
[C---:B------:R-:W-:Y:S01]  /*4850*/  ISETP.GE.AND P2, PT, R3.reuse, R10, PT ;  /* 0x0000000a0300720c */ /* 0x040fe20003f46270 */
[----:B------:R1:W-:Y:S01]  /*4860*/  STL [R1+0x4], R5 ;  /* 0x0000040501007387 */ /* 0x0003e20000100800 */
[C---:B------:R-:W-:Y:S02]  /*4870*/  ISETP.GE.AND P6, PT, R3.reuse, R9, PT ;  /* 0x000000090300720c */ /* 0x040fe40003fc6270 */
[----:B------:R-:W-:Y:S01]  /*4880*/  ISETP.GE.AND P5, PT, R3, R11, PT ;  /* 0x0000000b0300720c */ /* 0x000fe20003fa6270 */
[----:B------:R-:W-:Y:S01]  /*4890*/  HMMA.16816.F32 R28, R16, R12, R176 ;  /* 0x0000000c101c723c */ /* 0x000fe200000018b0 */
[----:B------:R-:W-:Y:S02]  /*48a0*/  IADD3 R3, R2, 0x51, RZ ;  /* 0x0000005102037810 */ /* 0x000fe40007ffe0ff */
[----:B------:R-:W-:Y:S02]  /*48b0*/  FSEL R57, R42, -INF , !P5 ;  /* 0xff8000002a397808 */ /* 0x000fe40006800000 */
[----:B------:R-:W-:-:S02]  /*48c0*/  ISETP.GE.AND P5, PT, R3, R9, PT ;  /* 0x000000090300720c */ /* 0x000fc40003fa6270 */
[----:B------:R-:W-:Y:S02]  /*48d0*/  FSEL R224, R40, -INF , !P6 ;  /* 0xff80000028e07808 */ /* 0x000fe40007000000 */
[----:B------:R-:W-:Y:S02]  /*48e0*/  ISETP.GE.AND P6, PT, R3, R10, PT ;  /* 0x0000000a0300720c */ /* 0x000fe40003fc6270 */
[----:B------:R-:W-:Y:S02]  /*48f0*/  FSEL R221, R41, -INF , !P5 ;  /* 0xff80000029dd7808 */ /* 0x000fe40006800000 */
[----:B------:R-:W-:Y:S02]  /*4900*/  FSEL R252, R51, -INF , !P6 ;  /* 0xff80000033fc7808 */ /* 0x000fe40007000000 */
[----:B-1----:R-:W-:Y:S02]  /*4910*/  FSEL R5, R50, -INF , !P2 ;  /* 0xff80000032057808 */ /* 0x002fe40005000000 */
[----:B------:R-:W-:-:S03]  /*4920*/  ISETP.GE.AND P2, PT, R3, R8, PT ;  /* 0x000000080300720c */ /* 0x000fc60003f46270 */
[----:B------:R1:W-:Y:S01]  /*4930*/  STL [R1+0x14], R5 ;  /* 0x0000140501007387 */ /* 0x0003e20000100800 */
[----:B------:R-:W-:Y:S02]  /*4940*/  FSEL R226, R49, -INF , !P2 ;  /* 0xff80000031e27808 */ /* 0x000fe40005000000 */
[----:B------:R-:W-:Y:S01]  /*4950*/  ISETP.GE.AND P2, PT, R3, R11, PT ;  /* 0x0000000b0300720c */ /* 0x000fe20003f46270 */
[----:B------:R-:W-:Y:S01]  /*4960*/  STL [R1+0x10], R57 ;  /* 0x0000103901007387 */ /* 0x000fe20000100800 */
[C---:B------:R-:W-:Y:S02]  /*4970*/  IADD3 R3, R2.reuse, 0x59, RZ ;  /* 0x0000005902037810 */ /* 0x040fe40007ffe0ff */
[----:B------:R-:W-:Y:S02]  /*4980*/  FSEL R56, R43, -INF , !P2 ;  /* 0xff8000002b387808 */ /* 0x000fe40005000000 */
[-C--:B------:R-:W-:Y:S03]  /*4990*/  HMMA.16816.F32 R40, R16, R14.reuse, R148 ;  /* 0x0000000e1028723c */ /* 0x080fe60000001894 */
[----:B------:R-:W-:Y:S05]  /*49a0*/  STL [R1+0x8], R56 ;  /* 0x0000083801007387 */ /* 0x000fea0000100800 */
[----:B------:R-:W-:Y:S01]  /*49b0*/  HMMA.16816.F32 R12, R20, R14, R72 ;  /* 0x0000000e140c723c */ /* 0x000fe20000001848 */
[----:B-1----:R-:W-:-:S04]  /*49c0*/  IADD3 R5, R2, 0x58, RZ ;  /* 0x0000005802057810 */ /* 0x002fc80007ffe0ff */
[C---:B------:R-:W-:Y:S02]  /*49d0*/  ISETP.GE.AND P2, PT, R5.reuse, R8, PT ;  /* 0x000000080500720c */ /* 0x040fe40003f46270 */
[C---:B------:R-:W-:Y:S02]  /*49e0*/  ISETP.GE.AND P5, PT, R5.reuse, R10, PT ;  /* 0x0000000a0500720c */ /* 0x040fe40003fa6270 */
[----:B------:R-:W-:Y:S02]  /*49f0*/  FSEL R223, R32, -INF , !P2 ;  /* 0xff80000020df7808 */ /* 0x000fe40005000000 */
[C---:B------:R-:W-:Y:S02]  /*4a00*/  ISETP.GE.AND P2, PT, R5.reuse, R11, PT ;  /* 0x0000000b0500720c */ /* 0x040fe40003f46270 */
[----:B------:R-:W-:Y:S02]  /*4a10*/  ISETP.GE.AND P6, PT, R5, R9, PT ;  /* 0x000000090500720c */ /* 0x000fe40003fc6270 */
[----:B------:R-:W-:-:S02]  /*4a20*/  FSEL R225, R34, -INF , !P5 ;  /* 0xff80000022e17808 */ /* 0x000fc40006800000 */
[----:B------:R-:W-:Y:S02]  /*4a30*/  ISETP.GE.AND P5, PT, R3, R9, PT ;  /* 0x000000090300720c */ /* 0x000fe40003fa6270 */
[----:B------:R-:W-:Y:S02]  /*4a40*/  FSEL R5, R46, -INF , !P2 ;  /* 0xff8000002e057808 */ /* 0x000fe40005000000 */
[----:B------:R-:W-:Y:S02]  /*4a50*/  FSEL R219, R45, -INF , !P5 ;  /* 0xff8000002ddb7808 */ /* 0x000fe40006800000 */
[C---:B------:R-:W-:Y:S01]  /*4a60*/  ISETP.GE.AND P5, PT, R3.reuse, R10, PT ;  /* 0x0000000a0300720c */ /* 0x040fe20003fa6270 */
[----:B------:R1:W-:Y:S01]  /*4a70*/  STL [R1], R5 ;  /* 0x0000000501007387 */ /* 0x0003e20000100800 */
[----:B------:R-:W-:Y:S02]  /*4a80*/  ISETP.GE.AND P2, PT, R3, R11, PT ;  /* 0x0000000b0300720c */ /* 0x000fe40003f46270 */
[----:B------:R-:W-:-:S02]  /*4a90*/  FSEL R220, R35, -INF , !P5 ;  /* 0xff80000023dc7808 */ /* 0x000fc40006800000 */
[----:B------:R-:W-:Y:S02]  /*4aa0*/  FSEL R217, R44, -INF , !P6 ;  /* 0xff8000002cd97808 */ /* 0x000fe40007000000 */
[----:B------:R-:W-:Y:S02]  /*4ab0*/  FSEL R227, R47, -INF , !P2 ;  /* 0xff8000002fe37808 */ /* 0x000fe40005000000 */
[----:B------:R-:W-:Y:S01]  /*4ac0*/  ISETP.GE.AND P6, PT, R3, R8, PT ;  /* 0x000000080300720c */ /* 0x000fe20003fc6270 */
[----:B------:R-:W-:Y:S01]  /*4ad0*/  HMMA.16816.F32 R44, R20, R24, R112 ;  /* 0x00000018142c723c */ /* 0x000fe20000001870 */
[----:B------:R-:W-:Y:S02]  /*4ae0*/  IADD3 R3, R2, 0x61, RZ ;  /* 0x0000006102037810 */ /* 0x000fe40007ffe0ff */
[----:B------:R-:W-:-:S05]  /*4af0*/  FSEL R211, R33, -INF , !P6 ;  /* 0xff80000021d37808 */ /* 0x000fca0007000000 */
[----:B------:R-:W-:Y:S01]  /*4b00*/  HMMA.16816.F32 R32, R16, R84, R212 ;  /* 0x000000541020723c */ /* 0x000fe200000018d4 */
[----:B-1----:R-:W-:-:S07]  /*4b10*/  IADD3 R5, R2, 0x60, RZ ;  /* 0x0000006002057810 */ /* 0x002fce0007ffe0ff */
[----:B------:R-:W-:Y:S01]  /*4b20*/  HMMA.16816.F32 R16, R16, R26, R144 ;  /* 0x0000001a1010723c */ /* 0x000fe20000001890 */
[C---:B------:R-:W-:Y:S02]  /*4b30*/  ISETP.GE.AND P5, PT, R5.reuse, R8, PT ;  /* 0x000000080500720c */ /* 0x040fe40003fa6270 */
[C---:B------:R-:W-:Y:S02]  /*4b40*/  ISETP.GE.AND P2, PT, R5.reuse, R10, PT ;  /* 0x0000000a0500720c */ /* 0x040fe40003f46270 */
[----:B------:R-:W-:Y:S02]  /*4b50*/  FSEL R209, R52, -INF , !P5 ;  /* 0xff80000034d17808 */ /* 0x000fe40006800000 */
[----:B------:R-:W-:Y:S02]  /*4b60*/  ISETP.GE.AND P5, PT, R5, R11, PT ;  /* 0x0000000b0500720c */ /* 0x000fe40003fa6270 */
[----:B------:R-:W-:Y:S02]  /*4b70*/  FSEL R218, R54, -INF , !P2 ;  /* 0xff80000036da7808 */ /* 0x000fe40005000000 */
[----:B------:R-:W-:-:S02]  /*4b80*/  ISETP.GE.AND P2, PT, R3, R8, PT ;  /* 0x000000080300720c */ /* 0x000fc40003f46270 */
[----:B------:R-:W-:Y:S02]  /*4b90*/  FSEL R48, R30, -INF , !P5 ;  /* 0xff8000001e307808 */ /* 0x000fe40006800000 */
[-C--:B------:R-:W-:Y:S02]  /*4ba0*/  ISETP.GE.AND P6, PT, R5, R9.reuse, PT ;  /* 0x000000090500720c */ /* 0x080fe40003fc6270 */
[----:B------:R-:W-:Y:S01]  /*4bb0*/  ISETP.GE.AND P5, PT, R3, R9, PT ;  /* 0x000000090300720c */ /* 0x000fe20003fa6270 */
[----:B------:R1:W-:Y:S01]  /*4bc0*/  STL [R1+0xc], R48 ;  /* 0x00000c3001007387 */ /* 0x0003e20000100800 */
[----:B------:R-:W-:Y:S02]  /*4bd0*/  FSEL R206, R53, -INF , !P2 ;  /* 0xff80000035ce7808 */ /* 0x000fe40005000000 */
[----:B------:R-:W-:Y:S02]  /*4be0*/  ISETP.GE.AND P2, PT, R3, R11, PT ;  /* 0x0000000b0300720c */ /* 0x000fe40003f46270 */
[----:B------:R-:W-:-:S02]  /*4bf0*/  IADD3 R5, R2, 0x68, RZ ;  /* 0x0000006802057810 */ /* 0x000fc40007ffe0ff */
[----:B------:R-:W-:Y:S02]  /*4c00*/  FSEL R222, R28, -INF , !P6 ;  /* 0xff8000001cde7808 */ /* 0x000fe40007000000 */
[----:B------:R-:W-:Y:S02]  /*4c10*/  FSEL R216, R29, -INF , !P5 ;  /* 0xff8000001dd87808 */ /* 0x000fe40006800000 */
[-C--:B------:R-:W-:Y:S02]  /*4c20*/  ISETP.GE.AND P6, PT, R3, R10.reuse, PT ;  /* 0x0000000a0300720c */ /* 0x080fe40003fc6270 */
[----:B------:R-:W-:Y:S02]  /*4c30*/  FSEL R247, R31, -INF , !P2 ;  /* 0xff8000001ff77808 */ /* 0x000fe40005000000 */
[C---:B------:R-:W-:Y:S01]  /*4c40*/  ISETP.GE.AND P5, PT, R5.reuse, R10, PT ;  /* 0x0000000a0500720c */ /* 0x040fe20003fa6270 */
[----:B------:R-:W-:Y:S01]  /*4c50*/  HMMA.16816.F32 R28, R20, R84, R160 ;  /* 0x00000054141c723c */ /* 0x000fe200000018a0 */
[----:B------:R-:W-:-:S02]  /*4c60*/  ISETP.GE.AND P2, PT, R5, R8, PT ;  /* 0x000000080500720c */ /* 0x000fc40003f46270 */
[----:B------:R-:W-:Y:S02]  /*4c70*/  IADD3 R3, R2, 0x69, RZ ;  /* 0x0000006902037810 */ /* 0x000fe40007ffe0ff */
[----:B------:R-:W-:Y:S02]  /*4c80*/  FSEL R205, R14, -INF , !P5 ;  /* 0xff8000000ecd7808 */ /* 0x000fe40006800000 */
[----:B------:R-:W-:Y:S01]  /*4c90*/  FSEL R178, R12, -INF , !P2 ;  /* 0xff8000000cb27808 */ /* 0x000fe20005000000 */
[----:B------:R-:W-:Y:S01]  /*4ca0*/  HMMA.16816.F32 R20, R20, R26, R132 ;  /* 0x0000001a1414723c */ /* 0x000fe20000001884 */
[----:B------:R-:W-:Y:S02]  /*4cb0*/  ISETP.GE.AND P5, PT, R3, R9, PT ;  /* 0x000000090300720c */ /* 0x000fe40003fa6270 */
[----:B------:R-:W-:Y:S02]  /*4cc0*/  ISETP.GE.AND P2, PT, R5, R11, PT ;  /* 0x0000000b0500720c */ /* 0x000fe40003f46270 */
[----:B------:R-:W-:-:S02]  /*4cd0*/  FSEL R208, R55, -INF , !P6 ;  /* 0xff80000037d07808 */ /* 0x000fc40007000000 */
[----:B------:R-:W-:Y:S02]  /*4ce0*/  FSEL R213, R41, -INF , !P5 ;  /* 0xff80000029d57808 */ /* 0x000fe40006800000 */
[----:B------:R-:W-:Y:S02]  /*4cf0*/  ISETP.GE.AND P6, PT, R5, R9, PT ;  /* 0x000000090500720c */ /* 0x000fe40003fc6270 */
[----:B------:R-:W-:Y:S02]  /*4d00*/  FSEL R215, R42, -INF , !P2 ;  /* 0xff8000002ad77808 */ /* 0x000fe40005000000 */
[C---:B------:R-:W-:Y:S02]  /*4d10*/  ISETP.GE.AND P5, PT, R3.reuse, R10, PT ;  /* 0x0000000a0300720c */ /* 0x040fe40003fa6270 */
[----:B------:R-:W-:Y:S02]  /*4d20*/  ISETP.GE.AND P2, PT, R3, R11, PT ;  /* 0x0000000b0300720c */ /* 0x000fe40003f46270 */
[----:B------:R-:W-:-:S02]  /*4d30*/  IADD3 R5, R2, 0x70, RZ ;  /* 0x0000007002057810 */ /* 0x000fc40007ffe0ff */
[----:B------:R-:W-:Y:S02]  /*4d40*/  FSEL R176, R15, -INF , !P5 ;  /* 0xff8000000fb07808 */ /* 0x000fe40006800000 */
[----:B------:R-:W-:Y:S02]  /*4d50*/  FSEL R214, R40, -INF , !P6 ;  /* 0xff80000028d67808 */ /* 0x000fe40007000000 */
[----:B------:R-:W-:Y:S02]  /*4d60*/  FSEL R212, R43, -INF , !P2 ;  /* 0xff8000002bd47808 */ /* 0x000fe40005000000 */
[-C--:B------:R-:W-:Y:S02]  /*4d70*/  ISETP.GE.AND P5, PT, R5, R8.reuse, PT ;  /* 0x000000080500720c */ /* 0x080fe40003fa6270 */
[----:B------:R-:W-:Y:S02]  /*4d80*/  ISETP.GE.AND P6, PT, R3, R8, PT ;  /* 0x000000080300720c */ /* 0x000fe40003fc6270 */
[----:B------:R-:W-:-:S02]  /*4d90*/  ISETP.GE.AND P2, PT, R5, R10, PT ;  /* 0x0000000a0500720c */ /* 0x000fc40003f46270 */
[----:B------:R-:W-:Y:S02]  /*4da0*/  IADD3 R3, R2, 0x71, RZ ;  /* 0x0000007102037810 */ /* 0x000fe40007ffe0ff */
[----:B------:R-:W-:Y:S02]  /*4db0*/  FSEL R160, R44, -INF , !P5 ;  /* 0xff8000002ca07808 */ /* 0x000fe40006800000 */
[----:B------:R-:W-:Y:S02]  /*4dc0*/  ISETP.GE.AND P5, PT, R5, R11, PT ;  /* 0x0000000b0500720c */ /* 0x000fe40003fa6270 */
[----:B------:R-:W-:Y:S02]  /*4dd0*/  FSEL R146, R46, -INF , !P2 ;  /* 0xff8000002e927808 */ /* 0x000fe40005000000 */
[----:B------:R-:W-:Y:S02]  /*4de0*/  ISETP.GE.AND P2, PT, R3, R8, PT ;  /* 0x000000080300720c */ /* 0x000fe40003f46270 */
[----:B------:R-:W-:-:S02]  /*4df0*/  FSEL R161, R13, -INF , !P6 ;  /* 0xff8000000da17808 */ /* 0x000fc40007000000 */
[----:B------:R-:W-:Y:S02]  /*4e00*/  FSEL R210, R38, -INF , !P5 ;  /* 0xff80000026d27808 */ /* 0x000fe40006800000 */
[-C--:B------:R-:W-:Y:S02]  /*4e10*/  ISETP.GE.AND P6, PT, R5, R9.reuse, PT ;  /* 0x000000090500720c */ /* 0x080fe40003fc6270 */
[----:B------:R-:W-:Y:S02]  /*4e20*/  ISETP.GE.AND P5, PT, R3, R9, PT ;  /* 0x000000090300720c */ /* 0x000fe40003fa6270 */
[----:B------:R-:W-:Y:S02]  /*4e30*/  FSEL R144, R45, -INF , !P2 ;  /* 0xff8000002d907808 */ /* 0x000fe40005000000 */
[----:B------:R-:W-:Y:S02]  /*4e40*/  ISETP.GE.AND P2, PT, R3, R11, PT ;  /* 0x0000000b0300720c */ /* 0x000fe40003f46270 */
[----:B------:R-:W-:-:S02]  /*4e50*/  FSEL R207, R36, -INF , !P6 ;  /* 0xff80000024cf7808 */ /* 0x000fc40007000000 */
[----:B------:R-:W-:Y:S02]  /*4e60*/  FSEL R177, R37, -INF , !P5 ;  /* 0xff80000025b17808 */ /* 0x000fe40006800000 */
[----:B------:R-:W-:Y:S02]  /*4e70*/  ISETP.GE.AND P6, PT, R3, R10, PT ;  /* 0x0000000a0300720c */ /* 0x000fe40003fc6270 */
[----:B------:R-:W-:Y:S02]  /*4e80*/  FSEL R179, R39, -INF , !P2 ;  /* 0xff80000027b37808 */ /* 0x000fe40005000000 */
[----:B------:R-:W-:Y:S02]  /*4e90*/  FSEL R36, R33, -INF , !P0 ;  /* 0xff80000021247808 */ /* 0x000fe40004000000 */
[----:B------:R-:W-:Y:S02]  /*4ea0*/  FSEL R37, R35, -INF , !P1 ;  /* 0xff80000023257808 */ /* 0x000fe40004800000 */
[----:B------:R-:W-:-:S02]  /*4eb0*/  ISETP.GE.AND P2, PT, R2, R8, PT ;  /* 0x000000080200720c */ /* 0x000fc40003f46270 */
[C---:B------:R-:W-:Y:S02]  /*4ec0*/  ISETP.GE.AND P5, PT, R2.reuse, R10, PT ;  /* 0x0000000a0200720c */ /* 0x040fe40003fa6270 */
[C---:B------:R-:W-:Y:S02]  /*4ed0*/  ISETP.GE.AND P0, PT, R2.reuse, R9, PT ;  /* 0x000000090200720c */ /* 0x040fe40003f06270 */
[C---:B------:R-:W-:Y:S02]  /*4ee0*/  IADD3 R3, R2.reuse, 0x78, RZ ;  /* 0x0000007802037810 */ /* 0x040fe40007ffe0ff */
[C---:B------:R-:W-:Y:S02]  /*4ef0*/  ISETP.GE.AND P1, PT, R2.reuse, R11, PT ;  /* 0x0000000b0200720c */ /* 0x040fe40003f26270 */
[----:B------:R-:W-:Y:S02]  /*4f00*/  IADD3 R2, R2, 0x79, RZ ;  /* 0x0000007902027810 */ /* 0x000fe40007ffe0ff */
[----:B------:R-:W-:-:S02]  /*4f10*/  FSEL R35, R32, -INF , !P0 ;  /* 0xff80000020237808 */ /* 0x000fc40004000000 */
[----:B------:R-:W-:Y:S02]  /*4f20*/  ISETP.GE.AND P0, PT, R2, R11, PT ;  /* 0x0000000b0200720c */ /* 0x000fe40003f06270 */
[----:B------:R-:W-:Y:S02]  /*4f30*/  FSEL R75, R31, -INF , !P3 ;  /* 0xff8000001f4b7808 */ /* 0x000fe40005800000 */
[----:B------:R-:W-:Y:S02]  /*4f40*/  FSEL R162, R19, -INF , !P0 ;  /* 0xff80000013a27808 */ /* 0x000fe40004000000 */
[----:B------:R-:W-:Y:S02]  /*4f50*/  PLOP3.LUT P0, PT, PT, PT, UP0, 0x80, 0x0 ;  /* 0x000000000000781c */ /* 0x000fe40003f0f008 */
[----:B------:R-:W-:Y:S02]  /*4f60*/  FSEL R72, R28, -INF , !P2 ;  /* 0xff8000001c487808 */ /* 0x000fe40005000000 */
[----:B------:R-:W-:-:S02]  /*4f70*/  ISETP.GE.AND P3, PT, R3, R9, PT ;  /* 0x000000090300720c */ /* 0x000fc40003f66270 */
[----:B------:R-:W-:Y:S02]  /*4f80*/  ISETP.GE.AND P2, PT, R3, R11, PT ;  /* 0x0000000b0300720c */ /* 0x000fe40003f46270 */
[----:B------:R-:W-:Y:S02]  /*4f90*/  FSEL R133, R47, -INF , !P6 ;  /* 0xff8000002f857808 */ /* 0x000fe40007000000 */
[----:B------:R-:W-:Y:S02]  /*4fa0*/  FSEL R73, R29, -INF , !P4 ;  /* 0xff8000001d497808 */ /* 0x000fe40006000000 */
[----:B------:R-:W-:Y:S02]  /*4fb0*/  FSEL R74, R30, -INF , !P5 ;  /* 0xff8000001e4a7808 */ /* 0x000fe40006800000 */
[----:B------:R-:W-:Y:S02]  /*4fc0*/  FSEL R147, R16, -INF , !P3 ;  /* 0xff80000010937808 */ /* 0x000fe40005800000 */
[----:B------:R-:W-:-:S02]  /*4fd0*/  FSEL R163, R18, -INF , !P2 ;  /* 0xff80000012a37808 */ /* 0x000fc40005000000 */
[C---:B------:R-:W-:Y:S02]  /*4fe0*/  ISETP.GE.AND P6, PT, R3.reuse, R8, PT ;  /* 0x000000080300720c */ /* 0x040fe40003fc6270 */
[----:B------:R-:W-:Y:S02]  /*4ff0*/  ISETP.GE.AND P4, PT, R3, R10, PT ;  /* 0x0000000a0300720c */ /* 0x000fe40003f86270 */
[C---:B------:R-:W-:Y:S02]  /*5000*/  ISETP.GE.AND P5, PT, R2.reuse, R8, PT ;  /* 0x000000080200720c */ /* 0x040fe40003fa6270 */
[C---:B------:R-:W-:Y:S02]  /*5010*/  ISETP.GE.AND P3, PT, R2.reuse, R10, PT ;  /* 0x0000000a0200720c */ /* 0x040fe40003f66270 */
        /* <DEDUP_REMOVED lines=8> */
[----:B-1----:R-:W2:Y:S01]  /*50a0*/  LDL.64 R230, [R1+0xa8] ;  /* 0x0000a80001e67983 */ /* 0x002ea20000100a00 */
[----:B------:R-:W-:Y:S01]  /*50b0*/  UIADD3 UR11, UR33, -0x2, URZ ;  /* 0xfffffffe210b7890 */ /* 0x000fe2000fffe03f */
[----:B------:R-:W-:Y:S01]  /*50c0*/  IMAD.U32 R5, RZ, RZ, UR4 ;  /* 0x00000004ff057e24 */ /* 0x000fe2000f8e00ff */
[----:B------:R-:W-:Y:S01]  /*50d0*/  BSSY B0, `(.L_x_164) ;  /* 0x0000065000007945 */ /* 0x000fe20003800000 */
[----:B------:R-:W-:Y:S01]  /*50e0*/  IMAD.U32 R7, RZ, RZ, UR4 ;  /* 0x00000004ff077e24 */ /* 0x000fe2000f8e00ff */
[----:B------:R-:W-:Y:S01]  /*50f0*/  USHF.R.S32.HI UR7, URZ, 0x1f, UR11 ;  /* 0x0000001f3f077899 */ /* 0x000fe2000801140b */
[----:B------:R-:W-:Y:S01]  /*5100*/  IMAD.U32 R17, RZ, RZ, UR4 ;  /* 0x00000004ff117e24 */ /* 0x000fe2000f8e00ff */
[----:B------:R-:W-:Y:S01]  /*5110*/  UIMAD UR5, UR5, UR11, URZ ;  /* 0x0000000b050572a4 */ /* 0x000fe2000f8e023f */
[----:B------:R-:W-:-:S02]  /*5120*/  IMAD.U32 R12, RZ, RZ, UR11 ;  /* 0x0000000bff0c7e24 */ /* 0x000fc4000f8e00ff */
[----:B------:R-:W-:Y:S01]  /*5130*/  IMAD.U32 R18, RZ, RZ, UR4 ;  /* 0x00000004ff127e24 */ /* 0x000fe2000f8e00ff */
[----:B------:R-:W-:Y:S01]  /*5140*/  UIMAD UR5, UR7, UR9, UR5 ;  /* 0x00000009070572a4 */ /* 0x000fe2000f8e0205 */
[----:B------:R-:W-:-:S04]  /*5150*/  IMAD.WIDE.U32 R12, R12, UR9, R102 ;  /* 0x000000090c0c7c25 */ /* 0x000fc8000f8e0066 */
[----:B------:R-:W-:Y:S01]  /*5160*/  IMAD.U32 R21, RZ, RZ, UR4 ;  /* 0x00000004ff157e24 */ /* 0x000fe2000f8e00ff */
[----:B------:R-:W-:Y:S02]  /*5170*/  IADD3 R3, R13, UR5, RZ ;  /* 0x000000050d037c10 */ /* 0x000fe4000fffe0ff */
[----:B--2---:R-:W-:-:S13]  /*5180*/  ISETP.GE.AND P1, PT, R230, c[0x0][0x220], PT ;  /* 0x00008800e6007a0c */ /* 0x004fda0003f26270 */
[----:B------:R-:W-:Y:S01]  /*5190*/  @!P1 MOV R15, c[0x0][0x19c] ;  /* 0x00006700000f9a02 */ /* 0x000fe20000000f00 */
[----:B------:R-:W-:Y:S01]  /*51a0*/  @!P1 IMAD.MOV.U32 R16, RZ, RZ, c[0x0][0x19c] ;  /* 0x00006700ff109624 */ /* 0x000fe200078e00ff */
[-C--:B------:R-:W-:Y:S01]  /*51b0*/  @!P1 LEA R5, P3, R5, R12.reuse, 0x5 ;  /* 0x0000000c05059211 */ /* 0x080fe200078628ff */
[----:B------:R-:W-:Y:S01]  /*51c0*/  @!P1 IMAD.MOV.U32 R20, RZ, RZ, c[0x0][0x19c] ;  /* 0x00006700ff149624 */ /* 0x000fe200078e00ff */
[----:B------:R-:W-:Y:S01]  /*51d0*/  @!P1 LEA R7, P2, R7, R12, 0x6 ;  /* 0x0000000c07079211 */ /* 0x000fe200078430ff */
[----:B------:R1:W-:Y:S01]  /*51e0*/  @P1 STS.128 [R246+0x4000], RZ ;  /* 0x004000fff6001388 */ /* 0x0003e20000000c00 */
[-C--:B------:R-:W-:Y:S01]  /*51f0*/  @!P1 LEA.HI.X R15, R17, R3.reuse, R15, 0x5, P3 ;  /* 0x00000003110f9211 */ /* 0x080fe200018f2c0f */
[----:B------:R-:W-:Y:S01]  /*5200*/  @!P1 IMAD.MOV.U32 R17, RZ, RZ, R3 ;  /* 0x000000ffff119224 */ /* 0x000fe200078e0003 */
[----:B------:R-:W-:Y:S01]  /*5210*/  @!P1 LEA.HI.X R16, R18, R3, R16, 0x6, P2 ;  /* 0x0000000312109211 */ /* 0x000fe200010f3410 */
[----:B------:R-:W-:Y:S01]  /*5220*/  @!P1 IMAD R20, R20, 0x60, RZ ;  /* 0x0000006014149824 */ /* 0x000fe200078e02ff */
[----:B------:R-:W-:-:S02]  /*5230*/  @!P1 LEA R28, P3, R7, c[0x0][0x168], 0x1 ;  /* 0x00005a00071c9a11 */ /* 0x000fc400078608ff */
[----:B------:R-:W-:Y:S02]  /*5240*/  @!P1 IADD3 R2, P4, R12, UR25, RZ ;  /* 0x000000190c029c10 */ /* 0x000fe4000ff9e0ff */
[----:B------:R-:W-:Y:S02]  /*5250*/  @!P1 LEA R30, P2, R5, c[0x0][0x168], 0x1 ;  /* 0x00005a00051e9a11 */ /* 0x000fe400078408ff */
[----:B------:R-:W-:Y:S02]  /*5260*/  @!P1 LEA.HI.X R29, R7, c[0x0][0x16c], R16, 0x1, P3 ;  /* 0x00005b00071d9a11 */ /* 0x000fe400018f0c10 */
[----:B------:R-:W-:Y:S02]  /*5270*/  @!P1 IADD3.X R14, R3, UR24, RZ, P4, !PT ;  /* 0x00000018030e9c10 */ /* 0x000fe4000a7fe4ff */
[----:B------:R-:W-:Y:S01]  /*5280*/  @!P1 LEA.HI.X R31, R5, c[0x0][0x16c], R15, 0x1, P2 ;  /* 0x00005b00051f9a11 */ /* 0x000fe200010f0c0f */
[----:B------:R-:W-:Y:S01]  /*5290*/  IMAD.U32 R5, RZ, RZ, UR4 ;  /* 0x00000004ff057e24 */ /* 0x000fe2000f8e00ff */
[----:B------:R-:W-:Y:S01]  /*52a0*/  @!P1 MOV R16, R12 ;  /* 0x0000000c00109202 */ /* 0x000fe20000000f00 */
[----:B------:R-:W-:Y:S01]  /*52b0*/  @!P1 IMAD.MOV.U32 R15, RZ, RZ, R3 ;  /* 0x000000ffff0f9224 */ /* 0x000fe200078e0003 */
[----:B------:R-:W-:-:S02]  /*52c0*/  @!P1 LEA R32, P4, R2, c[0x0][0x168], 0x1 ;  /* 0x00005a0002209a11 */ /* 0x000fc400078808ff */
[----:B------:R-:W-:Y:S01]  /*52d0*/  @!P1 MOV R7, c[0x0][0x19c] ;  /* 0x0000670000079a02 */ /* 0x000fe20000000f00 */
[----:B------:R-:W-:Y:S01]  /*52e0*/  @!P1 IMAD.WIDE.U32 R16, R5, 0x50, R16 ;  /* 0x0000005005109825 */ /* 0x000fe200078e0010 */
[----:B------:R-:W-:Y:S02]  /*52f0*/  @!P1 LEA.HI.X R33, R2, c[0x0][0x16c], R14, 0x1, P4 ;  /* 0x00005b0002219a11 */ /* 0x000fe400020f0c0e */
[----:B------:R-:W-:Y:S01]  /*5300*/  @!P1 LEA R26, P2, R12, c[0x0][0x168], 0x1 ;  /* 0x00005a000c1a9a11 */ /* 0x000fe200078408ff */
[----:B------:R-:W-:Y:S01]  /*5310*/  @!P1 IMAD.MOV.U32 R2, RZ, RZ, R12 ;  /* 0x000000ffff029224 */ /* 0x000fe200078e000c */
[----:B------:R-:W-:Y:S01]  /*5320*/  @!P1 LEA R22, P3, R16, c[0x0][0x168], 0x1 ;  /* 0x00005a0010169a11 */ /* 0x000fe200078608ff */
[----:B------:R-:W-:Y:S01]  /*5330*/  @!P1 IMAD.MOV.U32 R5, RZ, RZ, c[0x0][0x19c] ;  /* 0x00006700ff059624 */ /* 0x000fe200078e00ff */
[--C-:B------:R-:W-:Y:S01]  /*5340*/  @!P1 LEA.HI.X R27, R12, c[0x0][0x16c], R3.reuse, 0x1, P2 ;  /* 0x00005b000c1b9a11 */ /* 0x100fe200010f0c03 */
[----:B------:R-:W-:-:S04]  /*5350*/  @!P1 IMAD.WIDE.U32 R18, R18, 0x30, R2 ;  /* 0x0000003012129825 */ /* 0x000fc800078e0002 */
[----:B------:R-:W-:Y:S01]  /*5360*/  @!P1 IMAD R5, R5, 0x30, RZ ;  /* 0x0000003005059824 */ /* 0x000fe200078e02ff */
[C---:B------:R-:W-:Y:S01]  /*5370*/  @!P1 LEA R24, P4, R18.reuse, c[0x0][0x168], 0x1 ;  /* 0x00005a0012189a11 */ /* 0x040fe200078808ff */
[----:B------:R-:W-:Y:S01]  /*5380*/  @!P1 IMAD.MOV.U32 R14, RZ, RZ, R12 ;  /* 0x000000ffff0e9224 */ /* 0x000fe200078e000c */
[----:B------:R-:W-:Y:S01]  /*5390*/  @!PT LDS RZ, [RZ] ;  /* 0x00000000fffff984 */ /* 0x000fe20000000800 */
[----:B------:R-:W-:Y:S01]  /*53a0*/  @!PT LDS RZ, [RZ] ;  /* 0x00000000fffff984 */ /* 0x000fe20000000800 */
[----:B------:R-:W-:Y:S01]  /*53b0*/  @!PT LDS RZ, [RZ] ;  /* 0x00000000fffff984 */ /* 0x000fe20000000800 */
[----:B------:R1:W-:Y:S01]  /*53c0*/  @!P1 LDGSTS.E.BYPASS.LTC128B.128 [R246+0x4000], [R26.64] ;  /* 0x040000001af69fae */ /* 0x0003e2000b901d74 */
[----:B------:R-:W-:Y:S01]  /*53d0*/  @!P1 IMAD R7, R7, 0x50, RZ ;  /* 0x0000005007079824 */ /* 0x000fe200078e02ff */
[----:B------:R-:W-:Y:S01]  /*53e0*/  @!P1 IADD3 R5, R5, R19, RZ ;  /* 0x0000001305059210 */ /* 0x000fe20007ffe0ff */
[----:B------:R-:W-:Y:S01]  /*53f0*/  @!P1 IMAD.WIDE.U32 R14, R21, 0x60, R14 ;  /* 0x00000060150e9825 */ /* 0x000fe200078e000e */
[----:B------:R1:W-:Y:S02]  /*5400*/  @P1 STS.128 [R246+0x4800], RZ ;  /* 0x004800fff6001388 */ /* 0x0003e40000000c00 */
[----:B------:R-:W-:Y:S01]  /*5410*/  @!P1 LEA.HI.X R25, R18, c[0x0][0x16c], R5, 0x1, P4 ;  /* 0x00005b0012199a11 */ /* 0x000fe200020f0c05 */
[----:B------:R-:W-:Y:S01]  /*5420*/  @!P1 IMAD.IADD R7, R7, 0x1, R17 ;  /* 0x0000000107079824 */ /* 0x000fe200078e0211 */
[----:B------:R-:W-:Y:S01]  /*5430*/  @!PT LDS RZ, [RZ] ;  /* 0x00000000fffff984 */ /* 0x000fe20000000800 */
[----:B------:R-:W-:Y:S01]  /*5440*/  @!PT LDS RZ, [RZ] ;  /* 0x00000000fffff984 */ /* 0x000fe20000000800 */
[----:B------:R-:W-:Y:S01]  /*5450*/  @!PT LDS RZ, [RZ] ;  /* 0x00000000fffff984 */ /* 0x000fe20000000800 */
[----:B------:R1:W-:Y:S01]  /*5460*/  @!P1 LDGSTS.E.BYPASS.LTC128B.128 [R246+0x4800], [R32.64] ;  /* 0x0480000020f69fae */ /* 0x0003e2000b901d74 */
[----:B------:R-:W-:Y:S01]  /*5470*/  @!P1 IMAD.IADD R15, R20, 0x1, R15 ;  /* 0x00000001140f9824 */ /* 0x000fe200078e020f */
[----:B------:R-:W-:-:S02]  /*5480*/  @!P1 LEA R20, P2, R14, c[0x0][0x168], 0x1 ;  /* 0x00005a000e149a11 */ /* 0x000fc400078408ff */
[----:B------:R1:W-:Y:S01]  /*5490*/  @P1 STS.128 [R246+0x5000], RZ ;  /* 0x005000fff6001388 */ /* 0x0003e20000000c00 */
[----:B------:R-:W-:Y:S02]  /*54a0*/  @!P1 LEA.HI.X R23, R16, c[0x0][0x16c], R7, 0x1, P3 ;  /* 0x00005b0010179a11 */ /* 0x000fe400018f0c07 */
[----:B------:R-:W-:Y:S01]  /*54b0*/  @!P1 LEA.HI.X R21, R14, c[0x0][0x16c], R15, 0x1, P2 ;  /* 0x00005b000e159a11 */ /* 0x000fe200010f0c0f */
[----:B------:R-:W-:Y:S01]  /*54c0*/  @!PT LDS RZ, [RZ] ;  /* 0x00000000fffff984 */ /* 0x000fe20000000800 */
[----:B------:R-:W-:Y:S01]  /*54d0*/  @!PT LDS RZ, [RZ] ;  /* 0x00000000fffff984 */ /* 0x000fe20000000800 */
[----:B------:R-:W-:Y:S01]  /*54e0*/  @!PT LDS RZ, [RZ] ;  /* 0x00000000fffff984 */ /* 0x000fe20000000800 */
[----:B------:R1:W-:Y:S04]  /*54f0*/  @!P1 LDGSTS.E.BYPASS.LTC128B.128 [R246+0x5000], [R30.64] ;  /* 0x050000001ef69fae */ /* 0x0003e8000b901d74 */
[----:B------:R1:W-:Y:S04]  /*5500*/  @P1 STS.128 [R246+0x5800], RZ ;  /* 0x005800fff6001388 */ /* 0x0003e80000000c00 */
        /* <DEDUP_REMOVED lines=33> */
.L_x_165:
[----:B------:R-:W-:Y:S05]  /*5720*/  BSYNC B0 ;  /* 0x0000000000007941 */ /* 0x000fea0003800000 */
.L_x_164:
[----:B------:R-:W0:Y:S02]  /*5730*/  LDGDEPBAR ;  /* 0x00000000000079af */ /* 0x000e240000000000 */
.L_x_163:
[----:B-1----:R-:W-:Y:S01]  /*5740*/  FMNMX.FTZ R2, R35, R36, !PT ;  /* 0x0000002423027209 */ /* 0x002fe20007810000 */
        /* <DEDUP_REMOVED lines=59> */
[----:B------:R1:W-:Y:S01]  /*5b00*/  STL [R1+0x160], R222 ;  /* 0x000160de01007387 */ /* 0x0003e20000100800 */
[----:B------:R-:W-:Y:S02]  /*5b10*/  FMNMX.FTZ R2, R175, R2, !PT ;  /* 0x00000002af027209 */ /* 0x000fe40007810000 */
[----:B------:R-:W-:Y:S02]  /*5b20*/  FMNMX.FTZ R134, R219, R134, !PT ;  /* 0x00000086db867209 */ /* 0x000fe40007810000 */
[----:B------:R-:W-:-:S02]  /*5b30*/  FMNMX.FTZ R2, R157, R2, !PT ;  /* 0x000000029d027209 */ /* 0x000fc40007810000 */
[----:B------:R-:W-:Y:S02]  /*5b40*/  FMNMX.FTZ R134, R222, R134, !PT ;  /* 0x00000086de867209 */ /* 0x000fe40007810000 */
[----:B-1----:R-:W3:Y:S02]  /*5b50*/  LDL.LU R222, [R1] ;  /* 0x0000000001de7983 */ /* 0x002ee40000300800 */
[----:B------:R-:W-:Y:S02]  /*5b60*/  FMNMX.FTZ R134, R216, R134, !PT ;  /* 0x00000086d8867209 */ /* 0x000fe40007810000 */
[----:B------:R-:W-:Y:S01]  /*5b70*/  FMNMX.FTZ R2, R57, R2, !PT ;  /* 0x0000000239027209 */ /* 0x000fe20007810000 */
[----:B------:R-:W-:Y:S01]  /*5b80*/  STL [R1+0x164], R216 ;  /* 0x000164d801007387 */ /* 0x000fe20000100800 */
[----:B------:R-:W-:Y:S02]  /*5b90*/  FMNMX.FTZ R134, R214, R134, !PT ;  /* 0x00000086d6867209 */ /* 0x000fe40007810000 */
[----:B------:R-:W-:-:S02]  /*5ba0*/  FMNMX.FTZ R2, R56, R2, !PT ;  /* 0x0000000238027209 */ /* 0x000fc40007810000 */
[----:B------:R-:W-:-:S04]  /*5bb0*/  FMNMX.FTZ R134, R213, R134, !PT ;  /* 0x00000086d5867209 */ /* 0x000fc80007810000 */
[----:B------:R-:W-:-:S04]  /*5bc0*/  FMNMX.FTZ R134, R207, R134, !PT ;  /* 0x00000086cf867209 */ /* 0x000fc80007810000 */
[----:B------:R-:W-:-:S04]  /*5bd0*/  FMNMX.FTZ R134, R177, R134, !PT ;  /* 0x00000086b1867209 */ /* 0x000fc80007810000 */
[----:B------:R-:W-:-:S04]  /*5be0*/  FMNMX.FTZ R134, R147, R134, !PT ;  /* 0x0000008693867209 */ /* 0x000fc80007810000 */
[----:B------:R-:W-:-:S05]  /*5bf0*/  FMNMX.FTZ R134, R145, R134, !PT ;  /* 0x0000008691867209 */ /* 0x000fca0007810000 */
[----:B------:R-:W1:Y:S02]  /*5c00*/  SHFL.BFLY PT, R5, R134, 0x2, 0x1f ;  /* 0x0c401f0086057f89 */ /* 0x000e6400000e0000 */
[----:B-1----:R-:W-:-:S05]  /*5c10*/  FMNMX.FTZ R134, R134, R5, !PT ;  /* 0x0000000586867209 */ /* 0x002fca0007810000 */
[----:B------:R-:W1:Y:S02]  /*5c20*/  SHFL.BFLY PT, R5, R134, 0x1, 0x1f ;  /* 0x0c201f0086057f89 */ /* 0x000e6400000e0000 */
[----:B-1----:R-:W-:-:S04]  /*5c30*/  FMNMX.FTZ R134, R134, R5, !PT ;  /* 0x0000000586867209 */ /* 0x002fc80007810000 */
[C---:B------:R-:W-:Y:S01]  /*5c40*/  FSETP.NEU.FTZ.AND P1, PT, R134.reuse, -INF , PT ;  /* 0xff8000008600780b */ /* 0x040fe20003f3d000 */
[----:B------:R-:W-:Y:S01]  /*5c50*/  STL [R1+0x150], R134 ;  /* 0x0001508601007387 */ /* 0x000fe20000100800 */
[----:B------:R-:W-:-:S03]  /*5c60*/  FMUL.FTZ R7, R134, c[0x0][0x23c] ;  /* 0x00008f0086077a20 */ /* 0x000fc60000410000 */
[----:B------:R-:W4:Y:S02]  /*5c70*/  LDL.LU R219, [R1+0x4] ;  /* 0x0000040001db7983 */ /* 0x000f240000300800 */
[----:B------:R-:W-:Y:S02]  /*5c80*/  FSEL R7, R7, RZ, P1 ;  /* 0x000000ff07077208 */ /* 0x000fe40000800000 */
[----:B--2---:R-:W2:Y:S01]  /*5c90*/  LDL.LU R216, [R1+0x14] ;  /* 0x0000140001d87983 */ /* 0x004ea20000300800 */
[----:B---3--:R-:W-:-:S04]  /*5ca0*/  FMNMX.FTZ R2, R222, R2, !PT ;  /* 0x00000002de027209 */ /* 0x008fc80007810000 */
[----:B------:R-:W-:-:S04]  /*5cb0*/  FMNMX.FTZ R2, R227, R2, !PT ;  /* 0x00000002e3027209 */ /* 0x000fc80007810000 */
[----:B------:R-:W-:-:S04]  /*5cc0*/  FMNMX.FTZ R2, R48, R2, !PT ;  /* 0x0000000230027209 */ /* 0x000fc80007810000 */
[----:B------:R-:W-:-:S04]  /*5cd0*/  FMNMX.FTZ R2, R247, R2, !PT ;  /* 0x00000002f7027209 */ /* 0x000fc80007810000 */
[----:B------:R-:W-:-:S04]  /*5ce0*/  FMNMX.FTZ R2, R215, R2, !PT ;  /* 0x00000002d7027209 */ /* 0x000fc80007810000 */
[----:B------:R-:W-:-:S04]  /*5cf0*/  FMNMX.FTZ R2, R212, R2, !PT ;  /* 0x00000002d4027209 */ /* 0x000fc80007810000 */
[----:B------:R-:W-:-:S04]  /*5d00*/  FMNMX.FTZ R2, R210, R2, !PT ;  /* 0x00000002d2027209 */ /* 0x000fc80007810000 */
[----:B------:R-:W-:-:S04]  /*5d10*/  FMNMX.FTZ R2, R179, R2, !PT ;  /* 0x00000002b3027209 */ /* 0x000fc80007810000 */
[----:B------:R-:W-:-:S04]  /*5d20*/  FMNMX.FTZ R2, R163, R2, !PT ;  /* 0x00000002a3027209 */ /* 0x000fc80007810000 */
[----:B------:R-:W-:-:S05]  /*5d30*/  FMNMX.FTZ R2, R162, R2, !PT ;  /* 0x00000002a2027209 */ /* 0x000fca0007810000 */
[----:B------:R-:W1:Y:S02]  /*5d40*/  SHFL.BFLY PT, R3, R2, 0x2, 0x1f ;  /* 0x0c401f0002037f89 */ /* 0x000e6400000e0000 */
[----:B-1----:R-:W-:Y:S01]  /*5d50*/  FMNMX.FTZ R2, R2, R3, !PT ;  /* 0x0000000302027209 */ /* 0x002fe20007810000 */
[----:B------:R-:W-:-:S04]  /*5d60*/  FFMA.FTZ R3, R35, c[0x0][0x23c], -R7 ;  /* 0x00008f0023037a23 */ /* 0x000fc80000010807 */
[----:B------:R-:W1:Y:S01]  /*5d70*/  SHFL.BFLY PT, R12, R2, 0x1, 0x1f ;  /* 0x0c201f00020c7f89 */ /* 0x000e6200000e0000 */
[----:B------:R1:W-:Y:S02]  /*5d80*/  MUFU.EX2 R134, R3 ;  /* 0x0000000300867308 */ /* 0x0003e40000000800 */
[----:B-1----:R-:W-:Y:S01]  /*5d90*/  FMNMX.FTZ R3, R2, R12, !PT ;  /* 0x0000000c02037209 */ /* 0x002fe20007810000 */
[----:B------:R-:W-:-:S06]  /*5da0*/  FFMA.FTZ R2, R36, c[0x0][0x23c], -R7 ;  /* 0x00008f0024027a23 */ /* 0x000fcc0000010807 */
[----:B------:R-:W1:Y:S01]  /*5db0*/  MUFU.EX2 R2, R2 ;  /* 0x0000000200027308 */ /* 0x000e620000000800 */
[C---:B------:R-:W-:Y:S01]  /*5dc0*/  FMUL.FTZ R5, R3.reuse, c[0x0][0x23c] ;  /* 0x00008f0003057a20 */ /* 0x040fe20000410000 */
[----:B------:R-:W-:Y:S01]  /*5dd0*/  FSETP.NEU.FTZ.AND P1, PT, R3, -INF , PT ;  /* 0xff8000000300780b */ /* 0x000fe20003f3d000 */
[----:B-1----:R-:W-:Y:S04]  /*5de0*/  STL [R1+0xdc], R2 ;  /* 0x0000dc0201007387 */ /* 0x002fe80000100800 */
[----:B------:R1:W-:Y:S04]  /*5df0*/  STL [R1+0x154], R3 ;  /* 0x0001540301007387 */ /* 0x0003e80000100800 */
[----:B-1----:R-:W3:Y:S01]  /*5e00*/  LDL.LU R3, [R1+0xdc] ;  /* 0x0000dc0001037983 */ /* 0x002ee20000300800 */
[----:B------:R-:W-:-:S02]  /*5e10*/  SHF.L.U32 R228, R6, 0x1, RZ ;  /* 0x0000000106e47819 */ /* 0x000fc400000006ff */
[----:B------:R-:W-:Y:S02]  /*5e20*/  FSEL R5, R5, RZ, P1 ;  /* 0x000000ff05057208 */ /* 0x000fe40000800000 */
[----:B------:R-:W-:Y:S01]  /*5e30*/  LEA R229, R4, R228, 0x1 ;  /* 0x000000e404e57211 */ /* 0x000fe200078e08ff */
[C---:B------:R-:W-:Y:S01]  /*5e40*/  IMAD R231, R0.reuse, 0x2, R228 ;  /* 0x0000000200e77824 */ /* 0x040fe200078e02e4 */
[----:B------:R-:W1:Y:S03]  /*5e50*/  LDSM.16.MT88.4 R48, [R228+0x8000] ;  /* 0x00800000e430783b */ /* 0x000e660000004200 */
[----:B------:R-:W-:Y:S01]  /*5e60*/  IMAD R230, R0, 0x2, R229 ;  /* 0x0000000200e67824 */ /* 0x000fe200078e02e5 */
[----:B------:R-:W1:Y:S01]  /*5e70*/  LDSM.16.MT88.4 R52, [R231+0x8000] ;  /* 0x00800000e734783b */ /* 0x000e620000004200 */
[----:B------:R-:W-:Y:S02]  /*5e80*/  FFMA.FTZ R0, R66, c[0x0][0x23c], -R5 ;  /* 0x00008f0042007a23 */ /* 0x000fe40000010805 */
[--C-:B------:R-:W-:Y:S01]  /*5e90*/  FFMA.FTZ R2, R61, c[0x0][0x23c], -R7.reuse ;  /* 0x00008f003d027a23 */ /* 0x100fe20000010807 */
[----:B------:R-:W1:Y:S01]  /*5ea0*/  LDSM.16.MT88.4 R56, [R229+0x8000] ;  /* 0x00800000e538783b */ /* 0x000e620000004200 */
[----:B------:R2:W-:Y:S03]  /*5eb0*/  MUFU.EX2 R10, R0 ;  /* 0x00000000000a7308 */ /* 0x0005e60000000800 */
[----:B------:R-:W1:Y:S04]  /*5ec0*/  LDSM.16.MT88.4 R76, [R230+0x8000] ;  /* 0x00800000e64c783b */ /* 0x000e680000004200 */
[----:B------:R-:W-:Y:S01]  /*5ed0*/  LDSM.16.MT88.4 R80, [R230+0x8800] ;  /* 0x00880000e650783b */ /* 0x000fe20000004200 */
[----:B--2---:R-:W-:-:S04]  /*5ee0*/  FFMA.FTZ R0, R65, c[0x0][0x23c], -R7 ;  /* 0x00008f0041007a23 */ /* 0x004fc80000010807 */
[----:B------:R2:W-:Y:S02]  /*5ef0*/  MUFU.EX2 R251, R0 ;  /* 0x0000000000fb7308 */ /* 0x0005e40000000800 */
[----:B--2---:R-:W-:-:S06]  /*5f00*/  FFMA.FTZ R0, R64, c[0x0][0x23c], -R7 ;  /* 0x00008f0040007a23 */ /* 0x004fcc0000010807 */
[----:B------:R2:W-:Y:S02]  /*5f10*/  MUFU.EX2 R11, R0 ;  /* 0x00000000000b7308 */ /* 0x0005e40000000800 */
[----:B--2---:R-:W-:-:S06]  /*5f20*/  FFMA.FTZ R0, R62, c[0x0][0x23c], -R7 ;  /* 0x00008f003e007a23 */ /* 0x004fcc0000010807 */
[----:B------:R2:W-:Y:S02]  /*5f30*/  MUFU.EX2 R239, R0 ;  /* 0x0000000000ef7308 */ /* 0x0005e40000000800 */
[----:B--2---:R-:W-:-:S06]  /*5f40*/  FFMA.FTZ R0, R63, c[0x0][0x23c], -R7 ;  /* 0x00008f003f007a23 */ /* 0x004fcc0000010807 */
[----:B------:R2:W-:Y:S02]  /*5f50*/  MUFU.EX2 R236, R0 ;  /* 0x0000000000ec7308 */ /* 0x0005e40000000800 */
[----:B--2---:R-:W-:-:S06]  /*5f60*/  FFMA.FTZ R0, R68, c[0x0][0x23c], -R5 ;  /* 0x00008f0044007a23 */ /* 0x004fcc0000010805 */
[----:B------:R-:W-:Y:S01]  /*5f70*/  MUFU.EX2 R248, R2 ;  /* 0x0000000200f87308 */ /* 0x000fe20000000800 */
[----:B------:R-:W-:Y:S07]  /*5f80*/  LDSM.16.MT88.4 R68, [R229+0x8800] ;  /* 0x00880000e544783b */ /* 0x000fee0000004200 */
[----:B------:R2:W-:Y:S02]  /*5f90*/  MUFU.EX2 R8, R0 ;  /* 0x0000000000087308 */ /* 0x0005e40000000800 */
[----:B--2---:R-:W-:-:S06]  /*5fa0*/  FFMA.FTZ R0, R88, c[0x0][0x23c], -R5 ;  /* 0x00008f0058007a23 */ /* 0x004fcc0000010805 */
[----:B------:R2:W-:Y:S02]  /*5fb0*/  MUFU.EX2 R242, R0 ;  /* 0x0000000000f27308 */ /* 0x0005e40000000800 */
[----:B--2---:R-:W-:-:S06]  /*5fc0*/  FFMA.FTZ R0, R87, c[0x0][0x23c], -R5 ;  /* 0x00008f0057007a23 */ /* 0x004fcc0000010805 */
[----:B------:R2:W-:Y:S02]  /*5fd0*/  MUFU.EX2 R238, R0 ;  /* 0x0000000000ee7308 */ /* 0x0005e40000000800 */
[----:B--2---:R-:W-:-:S06]  /*5fe0*/  FFMA.FTZ R0, R86, c[0x0][0x23c], -R5 ;  /* 0x00008f0056007a23 */ /* 0x004fcc0000010805 */
[----:B------:R2:W-:Y:S02]  /*5ff0*/  MUFU.EX2 R235, R0 ;  /* 0x0000000000eb7308 */ /* 0x0005e40000000800 */
[----:B--2---:R-:W-:-:S04]  /*6000*/  FMNMX.FTZ R0, R72, R73, !PT ;  /* 0x0000004948007209 */ /* 0x004fc80007810000 */
[----:B------:R-:W-:-:S04]  /*6010*/  FMNMX.FTZ R0, R188, R0, !PT ;  /* 0x00000000bc007209 */ /* 0x000fc80007810000 */
[----:B------:R-:W-:-:S04]  /*6020*/  FMNMX.FTZ R0, R141, R0, !PT ;  /* 0x000000008d007209 */ /* 0x000fc80007810000 */
[----:B------:R-:W-:-:S04]  /*6030*/  FMNMX.FTZ R0, R140, R0, !PT ;  /* 0x000000008c007209 */ /* 0x000fc80007810000 */
[----:B------:R-:W-:Y:S01]  /*6040*/  FMNMX.FTZ R0, R127, R0, !PT ;  /* 0x000000007f007209 */ /* 0x000fe20007810000 */
[----:B------:R-:W-:Y:S02]  /*6050*/  FFMA.FTZ R2, R60, c[0x0][0x23c], -R7 ;  /* 0x00008f003c027a23 */ /* 0x000fe40000010807 */
[----:B------:R-:W-:Y:S01]  /*6060*/  LDSM.16.MT88.4 R60, [R228+0x8800] ;  /* 0x00880000e43c783b */ /* 0x000fe20000004200 */
[----:B------:R-:W-:Y:S01]  /*6070*/  FMNMX.FTZ R0, R126, R0, !PT ;  /* 0x000000007e007209 */ /* 0x000fe20007810000 */
[----:B------:R2:W1:Y:S03]  /*6080*/  MUFU.EX2 R9, R2 ;  /* 0x0000000200097308 */ /* 0x0004660000000800 */
[----:B------:R-:W-:-:S04]  /*6090*/  FMNMX.FTZ R0, R124, R0, !PT ;  /* 0x000000007c007209 */ /* 0x000fc80007810000 */
[----:B------:R-:W-:Y:S01]  /*60a0*/  FMNMX.FTZ R0, R194, R0, !PT ;  /* 0x00000000c2007209 */ /* 0x000fe20007810000 */
[----:B--2---:R-:W-:-:S03]  /*60b0*/  FFMA.FTZ R2, R34, c[0x0][0x23c], -R5 ;  /* 0x00008f0022027a23 */ /* 0x004fc60000010805 */
[----:B------:R-:W-:Y:S01]  /*60c0*/  FMNMX.FTZ R0, R191, R0, !PT ;  /* 0x00000000bf007209 */ /* 0x000fe20007810000 */
[----:B------:R2:W-:Y:S03]  /*60d0*/  MUFU.EX2 R245, R2 ;  /* 0x0000000200f57308 */ /* 0x0005e60000000800 */
[----:B------:R-:W-:Y:S01]  /*60e0*/  FMNMX.FTZ R0, R164, R0, !PT ;  /* 0x00000000a4007209 */ /* 0x000fe20007810000 */
[----:B--2---:R-:W-:-:S04]  /*60f0*/  FFMA.FTZ R2, R37, c[0x0][0x23c], -R5 ;  /* 0x00008f0025027a23 */ /* 0x004fc80000010805 */
[----:B------:R2:W1:Y:S02]  /*6100*/  MUFU.EX2 R246, R2 ;  /* 0x0000000200f67308 */ /* 0x0004640000000800 */
[----:B--2---:R-:W-:Y:S02]  /*6110*/  FFMA.FTZ R2, R67, c[0x0][0x23c], -R5 ;  /* 0x00008f0043027a23 */ /* 0x004fe40000010805 */
[----:B------:R-:W-:Y:S04]  /*6120*/  LDSM.16.MT88.4 R64, [R231+0x8800] ;  /* 0x00880000e740783b */ /* 0x000fe80000004200 */
[----:B------:R2:W1:Y:S02]  /*6130*/  MUFU.EX2 R150, R2 ;  /* 0x0000000200967308 */ /* 0x0004640000000800 */
[----:B--2---:R-:W-:-:S02]  /*6140*/  FMNMX.FTZ R2, R152, R0, !PT ;  /* 0x0000000098027209 */ /* 0x004fc40007810000 */
        /* <DEDUP_REMOVED lines=17> */
[----:B----4-:R-:W-:-:S02]  /*6260*/  FMNMX.FTZ R2, R219, R2, !PT ;  /* 0x00000002db027209 */ /* 0x010fc40007810000 */
        /* <DEDUP_REMOVED lines=23> */
[----:B---3--:R-:W-:-:S02]  /*63e0*/  F2FP.PACK_AB R12, R3, R134 ;  /* 0x00000086030c723e */ /* 0x008fc400000000ff */
[----:B-1----:R-:W-:Y:S02]  /*63f0*/  F2FP.PACK_AB R14, R9, R248 ;  /* 0x000000f8090e723e */ /* 0x002fe400000000ff */
[----:B------:R-:W-:Y:S02]  /*6400*/  F2FP.PACK_AB R13, R246, R245 ;  /* 0x000000f5f60d723e */ /* 0x000fe400000000ff */
[----:B------:R-:W-:Y:S01]  /*6410*/  F2FP.PACK_AB R15, R10, R150 ;  /* 0x000000960a0f723e */ /* 0x000fe200000000ff */
[----:B------:R-:W1:Y:S01]  /*6420*/  SHFL.BFLY PT, R4, R0, 0x2, 0x1f ;  /* 0x0c401f0000047f89 */ /* 0x000e6200000e0000 */
[----:B------:R-:W-:-:S04]  /*6430*/  FMNMX.FTZ R2, R225, R2, !PT ;  /* 0x00000002e1027209 */ /* 0x000fc80007810000 */
[----:B------:R-:W-:Y:S01]  /*6440*/  FMNMX.FTZ R2, R220, R2, !PT ;  /* 0x00000002dc027209 */ /* 0x000fe20007810000 */
[----:B------:R-:W-:Y:S03]  /*6450*/  HMMA.16816.F32 R44, R12, R48, RZ ;  /* 0x000000300c2c723c */ /* 0x000fe600000018ff */
[----:B------:R-:W-:-:S05]  /*6460*/  FMNMX.FTZ R2, R218, R2, !PT ;  /* 0x00000002da027209 */ /* 0x000fca0007810000 */
[----:B------:R-:W-:Y:S01]  /*6470*/  HMMA.16816.F32 R40, R12, R52, RZ ;  /* 0x000000340c28723c */ /* 0x000fe200000018ff */
[----:B------:R-:W-:-:S07]  /*6480*/  FMNMX.FTZ R2, R208, R2, !PT ;  /* 0x00000002d0027209 */ /* 0x000fce0007810000 */
[C---:B------:R-:W-:Y:S08]  /*6490*/  HMMA.16816.F32 R36, R12.reuse, R56, RZ ;  /* 0x000000380c24723c */ /* 0x040ff000000018ff */
[C---:B------:R-:W-:Y:S08]  /*64a0*/  HMMA.16816.F32 R32, R12.reuse, R76, RZ ;  /* 0x0000004c0c20723c */ /* 0x040ff000000018ff */
[C---:B------:R-:W-:Y:S08]  /*64b0*/  HMMA.16816.F32 R28, R12.reuse, R50, RZ ;  /* 0x000000320c1c723c */ /* 0x040ff000000018ff */
[C---:B------:R-:W-:Y:S08]  /*64c0*/  HMMA.16816.F32 R24, R12.reuse, R54, RZ ;  /* 0x000000360c18723c */ /* 0x040ff000000018ff */
[C---:B------:R-:W-:Y:S08]  /*64d0*/  HMMA.16816.F32 R20, R12.reuse, R58, RZ ;  /* 0x0000003a0c14723c */ /* 0x040ff000000018ff */
[----:B------:R-:W-:Y:S01]  /*64e0*/  HMMA.16816.F32 R16, R12, R78, RZ ;  /* 0x0000004e0c10723c */ /* 0x000fe200000018ff */
[----:B------:R-:W-:-:S04]  /*64f0*/  FMNMX.FTZ R2, R205, R2, !PT ;  /* 0x00000002cd027209 */ /* 0x000fc80007810000 */
[----:B------:R-:W-:Y:S02]  /*6500*/  FMNMX.FTZ R2, R176, R2, !PT ;  /* 0x00000002b0027209 */ /* 0x000fe40007810000 */
[----:B------:R-:W-:Y:S02]  /*6510*/  F2FP.PACK_AB R12, R11, R251 ;  /* 0x000000fb0b0c723e */ /* 0x000fe400000000ff */
[----:B------:R-:W-:Y:S02]  /*6520*/  F2FP.PACK_AB R13, R242, R8 ;  /* 0x00000008f20d723e */ /* 0x000fe400000000ff */
[----:B------:R-:W-:Y:S02]  /*6530*/  F2FP.PACK_AB R14, R236, R239 ;  /* 0x000000efec0e723e */ /* 0x000fe400000000ff */
[----:B------:R-:W-:Y:S02]  /*6540*/  F2FP.PACK_AB R15, R235, R238 ;  /* 0x000000eeeb0f723e */ /* 0x000fe400000000ff */
[----:B------:R-:W-:-:S02]  /*6550*/  FMNMX.FTZ R2, R146, R2, !PT ;  /* 0x0000000292027209 */ /* 0x000fc40007810000 */
[----:B-1----:R-:W-:Y:S02]  /*6560*/  FMNMX.FTZ R0, R0, R4, !PT ;  /* 0x0000000400007209 */ /* 0x002fe40007810000 */
[----:B------:R-:W-:Y:S01]  /*6570*/  FMNMX.FTZ R2, R133, R2, !PT ;  /* 0x0000000285027209 */ /* 0x000fe20007810000 */
[----:B------:R-:W-:Y:S03]  /*6580*/  HMMA.16816.F32 R92, R12, R60, R44 ;  /* 0x0000003c0c5c723c */ /* 0x000fe6000000182c */
[----:B------:R-:W-:-:S05]  /*6590*/  FMNMX.FTZ R2, R132, R2, !PT ;  /* 0x0000000284027209 */ /* 0x000fca0007810000 */
[----:B------:R-:W-:Y:S01]  /*65a0*/  HMMA.16816.F32 R96, R12, R64, R40 ;  /* 0x000000400c60723c */ /* 0x000fe20000001828 */
[----:B------:R-:W-:-:S07]  /*65b0*/  FMNMX.FTZ R4, R123, R2, !PT ;  /* 0x000000027b047209 */ /* 0x000fce0007810000 */
[C---:B------:R-:W-:Y:S08]  /*65c0*/  HMMA.16816.F32 R116, R12.reuse, R68, R36 ;  /* 0x000000440c74723c */ /* 0x040ff00000001824 */
[C---:B------:R-:W-:Y:S08]  /*65d0*/  HMMA.16816.F32 R104, R12.reuse, R80, R32 ;  /* 0x000000500c68723c */ /* 0x040ff00000001820 */
[C---:B------:R-:W-:Y:S08]  /*65e0*/  HMMA.16816.F32 R88, R12.reuse, R62, R28 ;  /* 0x0000003e0c58723c */ /* 0x040ff0000000181c */
[C---:B------:R-:W-:Y:S08]  /*65f0*/  HMMA.16816.F32 R112, R12.reuse, R66, R24 ;  /* 0x000000420c70723c */ /* 0x040ff00000001818 */
[C---:B------:R-:W-:Y:S08]  /*6600*/  HMMA.16816.F32 R108, R12.reuse, R70, R20 ;  /* 0x000000460c6c723c */ /* 0x040ff00000001814 */
[----:B------:R-:W-:Y:S01]  /*6610*/  HMMA.16816.F32 R100, R12, R82, R16 ;  /* 0x000000520c64723c */ /* 0x000fe20000001810 */
[----:B------:R-:W1:Y:S04]  /*6620*/  SHFL.BFLY PT, R12, R0, 0x1, 0x1f ;  /* 0x0c201f00000c7f89 */ /* 0x000e6800000e0000 */
[----:B------:R-:W2:Y:S01]  /*6630*/  SHFL.BFLY PT, R6, R4, 0x2, 0x1f ;  /* 0x0c401f0004067f89 */ /* 0x000ea200000e0000 */
[----:B-1----:R-:W-:-:S04]  /*6640*/  FMNMX.FTZ R136, R0, R12, !PT ;  /* 0x0000000c00887209 */ /* 0x002fc80007810000 */
[C---:B------:R-:W-:Y:S01]  /*6650*/  FSETP.NEU.FTZ.AND P1, PT, R136.reuse, -INF , PT ;  /* 0xff8000008800780b */ /* 0x040fe20003f3d000 */
[----:B------:R-:W-:Y:S01]  /*6660*/  FMUL.FTZ R2, R136, c[0x0][0x23c] ;  /* 0x00008f0088027a20 */ /* 0x000fe20000410000 */
[----:B--2---:R-:W-:-:S04]  /*6670*/  FMNMX.FTZ R0, R4, R6, !PT ;  /* 0x0000000604007209 */ /* 0x004fc80007810000 */
[----:B------:R-:W-:Y:S01]  /*6680*/  FSEL R2, R2, RZ, P1 ;  /* 0x000000ff02027208 */ /* 0x000fe20000800000 */
[----:B------:R-:W1:Y:S04]  /*6690*/  SHFL.BFLY PT, R6, R0, 0x1, 0x1f ;  /* 0x0c201f0000067f89 */ /* 0x000e6800000e0000 */
[--C-:B------:R-:W-:Y:S01]  /*66a0*/  FFMA.FTZ R4, R72, c[0x0][0x23c], -R2.reuse ;  /* 0x00008f0048047a23 */ /* 0x100fe20000010802 */
[----:B------:R-:W-:Y:S04]  /*66b0*/  STL [R1+0x15c], R134 ;  /* 0x00015c8601007387 */ /* 0x000fe80000100800 */
[----:B------:R2:W-:Y:S02]  /*66c0*/  STL [R1+0x158], R3 ;  /* 0x0001580301007387 */ /* 0x0005e40000100800 */
[----:B--2---:R2:W-:Y:S02]  /*66d0*/  MUFU.EX2 R3, R4 ;  /* 0x0000000400037308 */ /* 0x0045e40000000800 */
[----:B--2---:R-:W-:-:S06]  /*66e0*/  FFMA.FTZ R4, R73, c[0x0][0x23c], -R2 ;  /* 0x00008f0049047a23 */ /* 0x004fcc0000010802 */
[----:B------:R2:W-:Y:S01]  /*66f0*/  MUFU.EX2 R134, R4 ;  /* 0x0000000400867308 */ /* 0x0005e20000000800 */
[----:B-1----:R-:W-:Y:S01]  /*6700*/  FMNMX.FTZ R135, R0, R6, !PT ;  /* 0x0000000600877209 */ /* 0x002fe20007810000 */
[----:B--2---:R-:W-:-:S06]  /*6710*/  FFMA.FTZ R4, R188, c[0x0][0x23c], -R2 ;  /* 0x00008f00bc047a23 */ /* 0x004fcc0000010802 */
[----:B------:R1:W-:Y:S01]  /*6720*/  MUFU.EX2 R244, R4 ;  /* 0x0000000400f47308 */ /* 0x0003e20000000800 */
[----:B------:R-:W-:Y:S02]  /*6730*/  FMUL.FTZ R0, R135, c[0x0][0x23c] ;  /* 0x00008f0087007a20 */ /* 0x000fe40000410000 */
[----:B-1----:R-:W-:-:S05]  /*6740*/  FFMA.FTZ R4, R141, c[0x0][0x23c], -R2 ;  /* 0x00008f008d047a23 */ /* 0x002fca0000010802 */
[----:B------:R1:W2:Y:S01]  /*6750*/  MUFU.EX2 R84, R4 ;  /* 0x0000000400547308 */ /* 0x0002a20000000800 */
[----:B------:R-:W-:Y:S01]  /*6760*/  FSETP.NEU.FTZ.AND P1, PT, R135, -INF , PT ;  /* 0xff8000008700780b */ /* 0x000fe20003f3d000 */
[----:B-1----:R-:W-:-:S06]  /*6770*/  FFMA.FTZ R4, R140, c[0x0][0x23c], -R2 ;  /* 0x00008f008c047a23 */ /* 0x002fcc0000010802 */
[----:B------:R1:W-:Y:S01]  /*6780*/  MUFU.EX2 R151, R4 ;  /* 0x0000000400977308 */ /* 0x0003e20000000800 */
[----:B------:R-:W-:Y:S01]  /*6790*/  FSEL R0, R0, RZ, P1 ;  /* 0x000000ff00007208 */ /* 0x000fe20000800000 */
[----:B-1----:R-:W-:-:S06]  /*67a0*/  FFMA.FTZ R4, R127, c[0x0][0x23c], -R2 ;  /* 0x00008f007f047a23 */ /* 0x002fcc0000010802 */
[----:B------:R1:W-:Y:S02]  /*67b0*/  MUFU.EX2 R243, R4 ;  /* 0x0000000400f37308 */ /* 0x0003e40000000800 */
[----:B-1----:R-:W-:-:S06]  /*67c0*/  FFMA.FTZ R4, R126, c[0x0][0x23c], -R2 ;  /* 0x00008f007e047a23 */ /* 0x002fcc0000010802 */
        /* <DEDUP_REMOVED lines=8> */
[----:B------:R1:W-:Y:S02]  /*6850*/  MUFU.EX2 R189, R4 ;  /* 0x0000000400bd7308 */ /* 0x0003e40000000800 */
[----:B-1----:R-:W-:-:S06]  /*6860*/  FFMA.FTZ R4, R143, c[0x0][0x23c], -R0 ;  /* 0x00008f008f047a23 */ /* 0x002fcc0000010800 */
[----:B------:R1:W4:Y:S02]  /*6870*/  MUFU.EX2 R149, R4 ;  /* 0x0000000400957308 */ /* 0x0003240000000800 */
[----:B-1----:R-:W-:-:S06]  /*6880*/  FFMA.FTZ R4, R142, c[0x0][0x23c], -R0 ;  /* 0x00008f008e047a23 */ /* 0x002fcc0000010800 */
[----:B------:R1:W-:Y:S02]  /*6890*/  MUFU.EX2 R250, R4 ;  /* 0x0000000400fa7308 */ /* 0x0003e40000000800 */
[----:B-1----:R-:W-:-:S06]  /*68a0*/  FFMA.FTZ R4, R138, c[0x0][0x23c], -R0 ;  /* 0x00008f008a047a23 */ /* 0x002fcc0000010800 */
[----:B------:R1:W1:Y:S01]  /*68b0*/  MUFU.EX2 R142, R4 ;  /* 0x00000004008e7308 */ /* 0x0002620000000800 */
[----:B--2---:R-:W-:Y:S01]  /*68c0*/  MOV R6, R84 ;  /* 0x0000005400067202 */ /* 0x004fe20000000f00 */
[----:B-1----:R-:W-:-:S06]  /*68d0*/  FFMA.FTZ R4, R137, c[0x0][0x23c], -R0 ;  /* 0x00008f0089047a23 */ /* 0x002fcc0000010800 */
[----:B------:R1:W-:Y:S01]  /*68e0*/  MUFU.EX2 R240, R4 ;  /* 0x0000000400f07308 */ /* 0x0003e20000000800 */
[----:B------:R-:W-:Y:S02]  /*68f0*/  F2FP.PACK_AB R16, R134, R3 ;  /* 0x000000038610723e */ /* 0x000fe400000000ff */
[----:B------:R-:W-:Y:S02]  /*6900*/  F2FP.PACK_AB R18, R6, R244 ;  /* 0x000000f40612723e */ /* 0x000fe400000000ff */
[----:B---3--:R-:W-:Y:S01]  /*6910*/  F2FP.PACK_AB R17, R188, R249 ;  /* 0x000000f9bc11723e */ /* 0x008fe200000000ff */
[----:B-1----:R-:W-:-:S04]  /*6920*/  FFMA.FTZ R4, R125, c[0x0][0x23c], -R0 ;  /* 0x00008f007d047a23 */ /* 0x002fc80000010800 */
[----:B------:R1:W2:Y:S01]  /*6930*/  MUFU.EX2 R140, R4 ;  /* 0x00000004008c7308 */ /* 0x0002a20000000800 */
[----:B----4-:R-:W-:Y:S01]  /*6940*/  F2FP.PACK_AB R19, R149, R189 ;  /* 0x000000bd9513723e */ /* 0x010fe200000000ff */
[----:B------:R-:W-:Y:S02]  /*6950*/  IMAD.MOV.U32 R124, RZ, RZ, R9 ;  /* 0x000000ffff7c7224 */ /* 0x000fe400078e0009 */
[----:B-1----:R-:W-:-:S04]  /*6960*/  FFMA.FTZ R4, R194, c[0x0][0x23c], -R2 ;  /* 0x00008f00c2047a23 */ /* 0x002fc80000010802 */
[----:B------:R1:W-:Y:S01]  /*6970*/  MUFU.EX2 R139, R4 ;  /* 0x00000004008b7308 */ /* 0x0003e20000000800 */
[----:B------:R-:W-:Y:S01]  /*6980*/  HMMA.16816.F32 R20, R16, R56, RZ ;  /* 0x000000381014723c */ /* 0x000fe200000018ff */
[----:B------:R-:W-:Y:S02]  /*6990*/  IMAD.MOV.U32 R141, RZ, RZ, R11 ;  /* 0x000000ffff8d7224 */ /* 0x000fe400078e000b */
[----:B-1----:R-:W-:-:S04]  /*69a0*/  FFMA.FTZ R4, R191, c[0x0][0x23c], -R2 ;  /* 0x00008f00bf047a23 */ /* 0x002fc80000010802 */
[----:B------:R1:W3:Y:S01]  /*69b0*/  MUFU.EX2 R9, R4 ;  /* 0x0000000400097308 */ /* 0x0002e20000000800 */
[----:B------:R-:W-:Y:S01]  /*69c0*/  HMMA.16816.F32 R24, R16, R52, RZ ;  /* 0x000000341018723c */ /* 0x000fe200000018ff */
[----:B-1----:R-:W-:-:S06]  /*69d0*/  FFMA.FTZ R4, R164, c[0x0][0x23c], -R2 ;  /* 0x00008f00a4047a23 */ /* 0x002fcc0000010802 */
[----:B------:R1:W-:Y:S01]  /*69e0*/  MUFU.EX2 R11, R4 ;  /* 0x00000004000b7308 */ /* 0x0003e20000000800 */
[----:B------:R-:W-:Y:S01]  /*69f0*/  F2FP.PACK_AB R12, R243, R151 ;  /* 0x00000097f30c723e */ /* 0x000fe200000000ff */
[----:B-1----:R-:W-:-:S06]  /*6a00*/  FFMA.FTZ R4, R152, c[0x0][0x23c], -R2 ;  /* 0x00008f0098047a23 */ /* 0x002fcc0000010802 */
[----:B------:R1:W-:Y:S01]  /*6a10*/  MUFU.EX2 R234, R4 ;  /* 0x0000000400ea7308 */ /* 0x0003e20000000800 */
[----:B------:R-:W-:Y:S02]  /*6a20*/  F2FP.PACK_AB R13, R142, R250 ;  /* 0x000000fa8e0d723e */ /* 0x000fe400000000ff */
[----:B------:R-:W-:Y:S02]  /*6a30*/  F2FP.PACK_AB R14, R237, R241 ;  /* 0x000000f1ed0e723e */ /* 0x000fe400000000ff */
[----:B--2---:R-:W-:Y:S01]  /*6a40*/  F2FP.PACK_AB R15, R140, R240 ;  /* 0x000000f08c0f723e */ /* 0x004fe200000000ff */
[----:B-1----:R-:W-:-:S04]  /*6a50*/  FFMA.FTZ R4, R193, c[0x0][0x23c], -R0 ;  /* 0x00008f00c1047a23 */ /* 0x002fc80000010800 */
[----:B------:R1:W-:Y:S01]  /*6a60*/  MUFU.EX2 R233, R4 ;  /* 0x0000000400e97308 */ /* 0x0003e20000000800 */
[----:B------:R-:W-:Y:S01]  /*6a70*/  MOV R126, R10 ;  /* 0x0000000a007e7202 */ /* 0x000fe20000000f00 */
[----:B------:R-:W-:Y:S01]  /*6a80*/  HMMA.16816.F32 R84, R12, R68, R20 ;  /* 0x000000440c54723c */ /* 0x000fe20000001814 */
[----:B-1----:R-:W-:-:S05]  /*6a90*/  FFMA.FTZ R4, R167, c[0x0][0x23c], -R0 ;  /* 0x00008f00a7047a23 */ /* 0x002fca0000010800 */
[----:B------:R1:W-:Y:S02]  /*6aa0*/  MUFU.EX2 R127, R4 ;  /* 0x00000004007f7308 */ /* 0x0003e40000000800 */
[----:B------:R-:W-:Y:S01]  /*6ab0*/  HMMA.16816.F32 R20, R16, R76, RZ ;  /* 0x0000004c1014723c */ /* 0x000fe200000018ff */
[----:B-1----:R-:W-:-:S05]  /*6ac0*/  FFMA.FTZ R4, R166, c[0x0][0x23c], -R0 ;  /* 0x00008f00a6047a23 */ /* 0x002fca0000010800 */
[----:B------:R1:W-:Y:S02]  /*6ad0*/  MUFU.EX2 R10, R4 ;  /* 0x00000004000a7308 */ /* 0x0003e40000000800 */
[----:B------:R-:W-:Y:S01]  /*6ae0*/  HMMA.16816.F32 R28, R16, R48, RZ ;  /* 0x00000030101c723c */ /* 0x000fe200000018ff */
[----:B-1----:R-:W-:-:S05]  /*6af0*/  FFMA.FTZ R4, R153, c[0x0][0x23c], -R0 ;  /* 0x00008f0099047a23 */ /* 0x002fca0000010800 */
[----:B------:R1:W-:Y:S02]  /*6b00*/  MUFU.EX2 R148, R4 ;  /* 0x0000000400947308 */ /* 0x0003e40000000800 */
[----:B------:R-:W-:Y:S01]  /*6b10*/  HMMA.16816.F32 R72, R12, R64, R24 ;  /* 0x000000400c48723c */ /* 0x000fe20000001818 */
[----:B-1----:R-:W-:-:S05]  /*6b20*/  FFMA.FTZ R4, R195, c[0x0][0x23c], -R7 ;  /* 0x00008f00c3047a23 */ /* 0x002fca0000010807 */
[----:B------:R1:W2:Y:S02]  /*6b30*/  MUFU.EX2 R143, R4 ;  /* 0x00000004008f7308 */ /* 0x0002a40000000800 */
[----:B------:R-:W-:Y:S01]  /*6b40*/  HMMA.16816.F32 R24, R16, R58, RZ ;  /* 0x0000003a1018723c */ /* 0x000fe200000018ff */
[----:B-1----:R-:W-:-:S05]  /*6b50*/  FFMA.FTZ R4, R190, c[0x0][0x23c], -R7 ;  /* 0x00008f00be047a23 */ /* 0x002fca0000010807 */
[----:B------:R1:W4:Y:S01]  /*6b60*/  MUFU.EX2 R232, R4 ;  /* 0x0000000400e87308 */ /* 0x0003220000000800 */
[----:B---3--:R-:W-:Y:S01]  /*6b70*/  MOV R190, R9 ;  /* 0x0000000900be7202 */ /* 0x008fe20000000f00 */
[----:B------:R-:W-:Y:S01]  /*6b80*/  HMMA.16816.F32 R32, R16, R50, RZ ;  /* 0x000000321020723c */ /* 0x000fe200000018ff */
[----:B-1----:R-:W-:-:S05]  /*6b90*/  FFMA.FTZ R4, R165, c[0x0][0x23c], -R7 ;  /* 0x00008f00a5047a23 */ /* 0x002fca0000010807 */
[----:B------:R1:W-:Y:S02]  /*6ba0*/  MUFU.EX2 R9, R4 ;  /* 0x0000000400097308 */ /* 0x0003e40000000800 */
[----:B------:R-:W-:Y:S01]  /*6bb0*/  HMMA.16816.F32 R56, R12, R80, R20 ;  /* 0x000000500c38723c */ /* 0x000fe20000001814 */
[----:B------:R-:W3:Y:S01]  /*6bc0*/  LDSM.16.MT88.4 R20, [R228+0x9000] ;  /* 0x00900000e414783b */ /* 0x000ee20000004200 */
[----:B-1----:R-:W-:-:S04]  /*6bd0*/  FFMA.FTZ R4, R155, c[0x0][0x23c], -R7 ;  /* 0x00008f009b047a23 */ /* 0x002fc80000010807 */
[----:B------:R1:W-:Y:S02]  /*6be0*/  MUFU.EX2 R138, R4 ;  /* 0x00000004008a7308 */ /* 0x0003e40000000800 */
[----:B------:R-:W-:Y:S01]  /*6bf0*/  HMMA.16816.F32 R44, R12, R60, R28 ;  /* 0x0000003c0c2c723c */ /* 0x000fe2000000181c */
[----:B------:R-:W-:Y:S02]  /*6c00*/  IMAD.MOV.U32 R155, RZ, RZ, R139 ;  /* 0x000000ffff9b7224 */ /* 0x000fe400078e008b */
[----:B-1----:R-:W-:-:S04]  /*6c10*/  FFMA.FTZ R4, R196, c[0x0][0x23c], -R5 ;  /* 0x00008f00c4047a23 */ /* 0x002fc80000010805 */
[----:B------:R1:W-:Y:S01]  /*6c20*/  MUFU.EX2 R196, R4 ;  /* 0x0000000400c47308 */ /* 0x0003e20000000800 */
[C---:B------:R-:W-:Y:S08]  /*6c30*/  HMMA.16816.F32 R28, R16.reuse, R54, RZ ;  /* 0x00000036101c723c */ /* 0x040ff000000018ff */
[----:B------:R-:W-:Y:S01]  /*6c40*/  HMMA.16816.F32 R16, R16, R78, RZ ;  /* 0x0000004e1010723c */ /* 0x000fe200000018ff */
[----:B-1----:R-:W-:-:S07]  /*6c50*/  FFMA.FTZ R4, R192, c[0x0][0x23c], -R5 ;  /* 0x00008f00c0047a23 */ /* 0x002fce0000010805 */
[C---:B------:R-:W-:Y:S01]  /*6c60*/  HMMA.16816.F32 R36, R12.reuse, R70, R24 ;  /* 0x000000460c24723c */ /* 0x040fe20000001818 */
[----:B------:R-:W1:Y:S01]  /*6c70*/  LDSM.16.MT88.4 R24, [R229+0x9000] ;  /* 0x00900000e518783b */ /* 0x000e620000004200 */
[----:B------:R2:W1:Y:S06]  /*6c80*/  MUFU.EX2 R139, R4 ;  /* 0x00000004008b7308 */ /* 0x00046c0000000800 */
[----:B------:R-:W-:Y:S01]  /*6c90*/  HMMA.16816.F32 R40, R12, R62, R32 ;  /* 0x0000003e0c28723c */ /* 0x000fe20000001820 */
[----:B--2---:R-:W-:Y:S01]  /*6ca0*/  FFMA.FTZ R4, R184, c[0x0][0x23c], -R5 ;  /* 0x00008f00b8047a23 */ /* 0x004fe20000010805 */
[----:B------:R-:W-:-:S02]  /*6cb0*/  MOV R184, R143 ;  /* 0x0000008f00b87202 */ /* 0x000fc40000000f00 */
[----:B------:R-:W-:Y:S02]  /*6cc0*/  MOV R143, R141 ;  /* 0x0000008d008f7202 */ /* 0x000fe40000000f00 */
[----:B------:R-:W-:Y:S02]  /*6cd0*/  MOV R141, R8 ;  /* 0x00000008008d7202 */ /* 0x000fe40000000f00 */
[----:B------:R2:W-:Y:S02]  /*6ce0*/  MUFU.EX2 R8, R4 ;  /* 0x0000000400087308 */ /* 0x0005e40000000800 */
[----:B--2---:R-:W-:-:S06]  /*6cf0*/  FFMA.FTZ R4, R154, c[0x0][0x23c], -R5 ;  /* 0x00008f009a047a23 */ /* 0x004fcc0000010805 */
[----:B------:R-:W2:Y:S01]  /*6d00*/  MUFU.EX2 R191, R4 ;  /* 0x0000000400bf7308 */ /* 0x000ea20000000800 */
[C---:B------:R-:W-:Y:S01]  /*6d10*/  HMMA.16816.F32 R48, R12.reuse, R66, R28 ;  /* 0x000000420c30723c */ /* 0x040fe2000000181c */
[----:B------:R-:W3:Y:S07]  /*6d20*/  LDSM.16.MT88.4 R28, [R231+0x9000] ;  /* 0x00900000e71c783b */ /* 0x000eee0000004200 */
[----:B------:R-:W-:Y:S07]  /*6d30*/  HMMA.16816.F32 R32, R12, R82, R16 ;  /* 0x000000520c20723c */ /* 0x000fee0000001810 */
[----:B------:R-:W-:-:S02]  /*6d40*/  F2FP.PACK_AB R16, R190, R155 ;  /* 0x0000009bbe10723e */ /* 0x000fc400000000ff */
[----:B------:R-:W-:Y:S02]  /*6d50*/  F2FP.PACK_AB R17, R127, R233 ;  /* 0x000000e97f11723e */ /* 0x000fe400000000ff */
[----:B------:R-:W-:Y:S02]  /*6d60*/  F2FP.PACK_AB R18, R234, R11 ;  /* 0x0000000bea12723e */ /* 0x000fe400000000ff */
[----:B------:R-:W-:Y:S02]  /*6d70*/  F2FP.PACK_AB R19, R148, R10 ;  /* 0x0000000a9413723e */ /* 0x000fe400000000ff */
[----:B----4-:R-:W-:Y:S02]  /*6d80*/  F2FP.PACK_AB R12, R232, R184 ;  /* 0x000000b8e80c723e */ /* 0x010fe400000000ff */
[----:B-1----:R-:W-:Y:S02]  /*6d90*/  F2FP.PACK_AB R13, R139, R196 ;  /* 0x000000c48b0d723e */ /* 0x002fe400000000ff */
[----:B------:R-:W-:-:S02]  /*6da0*/  F2FP.PACK_AB R14, R138, R9 ;  /* 0x000000098a0e723e */ /* 0x000fc400000000ff */
[----:B--2---:R-:W-:Y:S01]  /*6db0*/  F2FP.PACK_AB R15, R191, R8 ;  /* 0x00000008bf0f723e */ /* 0x004fe200000000ff */
[--C-:B------:R-:W-:Y:S01]  /*6dc0*/  FFMA.FTZ R4, R198, c[0x0][0x23c], -R2.reuse ;  /* 0x00008f00c6047a23 */ /* 0x100fe20000010802 */
[-C--:B---3--:R-:W-:Y:S01]  /*6dd0*/  HMMA.16816.F32 R44, R16, R20.reuse, R44 ;  /* 0x00000014102c723c */ /* 0x088fe2000000182c */
[----:B------:R-:W-:Y:S02]  /*6de0*/  MOV R137, R124 ;  /* 0x0000007c00897202 */ /* 0x000fe40000000f00 */
[----:B------:R1:W-:Y:S05]  /*6df0*/  MUFU.EX2 R124, R4 ;  /* 0x00000004007c7308 */ /* 0x0003ea0000000800 */
[C---:B------:R-:W-:Y:S08]  /*6e00*/  HMMA.16816.F32 R52, R12.reuse, R20, R92 ;  /* 0x000000140c34723c */ /* 0x040ff0000000185c */
[----:B------:R-:W-:Y:S01]  /*6e10*/  HMMA.16816.F32 R60, R12, R22, R88 ;  /* 0x000000160c3c723c */ /* 0x000fe20000001858 */
[----:B-1----:R-:W-:-:S07]  /*6e20*/  FFMA.FTZ R4, R186, c[0x0][0x23c], -R2 ;  /* 0x00008f00ba047a23 */ /* 0x002fce0000010802 */
[----:B------:R-:W-:Y:S01]  /*6e30*/  HMMA.16816.F32 R40, R16, R22, R40 ;  /* 0x000000161028723c */ /* 0x000fe20000001828 */
[----:B------:R-:W1:Y:S01]  /*6e40*/  LDSM.16.MT88.4 R20, [R230+0x9000] ;  /* 0x00900000e614783b */ /* 0x000e620000004200 */
[----:B------:R2:W-:Y:S06]  /*6e50*/  MUFU.EX2 R164, R4 ;  /* 0x0000000400a47308 */ /* 0x0005ec0000000800 */
[----:B------:R-:W-:Y:S01]  /*6e60*/  HMMA.16816.F32 R88, R12, R26, R108 ;  /* 0x0000001a0c58723c */ /* 0x000fe2000000186c */
[----:B--2---:R-:W-:-:S04]  /*6e70*/  FFMA.FTZ R4, R168, c[0x0][0x23c], -R2 ;  /* 0x00008f00a8047a23 */ /* 0x004fc80000010802 */
[----:B------:R2:W-:Y:S01]  /*6e80*/  MUFU.EX2 R111, R4 ;  /* 0x00000004006f7308 */ /* 0x0005e20000000800 */
[----:B------:R-:W-:Y:S02]  /*6e90*/  IMAD.MOV.U32 R194, RZ, RZ, R126 ;  /* 0x000000ffffc27224 */ /* 0x000fe400078e007e */
[----:B--2---:R-:W-:-:S05]  /*6ea0*/  FFMA.FTZ R4, R128, c[0x0][0x23c], -R2 ;  /* 0x00008f0080047a23 */ /* 0x004fca0000010802 */
[----:B------:R2:W3:Y:S01]  /*6eb0*/  MUFU.EX2 R152, R4 ;  /* 0x0000000400987308 */ /* 0x0004e20000000800 */
[----:B------:R-:W-:Y:S01]  /*6ec0*/  HMMA.16816.F32 R76, R12, R30, R112 ;  /* 0x0000001e0c4c723c */ /* 0x000fe20000001870 */
[----:B--2---:R-:W-:-:S06]  /*6ed0*/  FFMA.FTZ R4, R197, c[0x0][0x23c], -R0 ;  /* 0x00008f00c5047a23 */ /* 0x004fcc0000010800 */
[----:B------:R2:W-:Y:S02]  /*6ee0*/  MUFU.EX2 R125, R4 ;  /* 0x00000004007d7308 */ /* 0x0005e40000000800 */
[----:B--2---:R-:W-:-:S06]  /*6ef0*/  FFMA.FTZ R4, R171, c[0x0][0x23c], -R0 ;  /* 0x00008f00ab047a23 */ /* 0x004fcc0000010800 */
[----:B------:R2:W-:Y:S01]  /*6f00*/  MUFU.EX2 R126, R4 ;  /* 0x00000004007e7308 */ /* 0x0005e20000000800 */
[----:B------:R-:W-:Y:S01]  /*6f10*/  HMMA.16816.F32 R68, R12, R28, R96 ;  /* 0x0000001c0c44723c */ /* 0x000fe20000001860 */
[----:B--2---:R-:W-:-:S06]  /*6f20*/  FFMA.FTZ R4, R170, c[0x0][0x23c], -R0 ;  /* 0x00008f00aa047a23 */ /* 0x004fcc0000010800 */
[----:B------:R2:W-:Y:S01]  /*6f30*/  MUFU.EX2 R114, R4 ;  /* 0x0000000400727308 */ /* 0x0005e20000000800 */
[----:B------:R-:W-:Y:S01]  /*6f40*/  HMMA.16816.F32 R80, R12, R24, R116 ;  /* 0x000000180c50723c */ /* 0x000fe20000001874 */
[----:B--2---:R-:W-:-:S06]  /*6f50*/  FFMA.FTZ R4, R129, c[0x0][0x23c], -R0 ;  /* 0x00008f0081047a23 */ /* 0x004fcc0000010800 */
[----:B------:R2:W-:Y:S01]  /*6f60*/  MUFU.EX2 R192, R4 ;  /* 0x0000000400c07308 */ /* 0x0005e20000000800 */
[C---:B-1----:R-:W-:Y:S08]  /*6f70*/  HMMA.16816.F32 R104, R12.reuse, R20, R104 ;  /* 0x000000140c68723c */ /* 0x042ff00000001868 */
[----:B------:R-:W-:Y:S01]  /*6f80*/  HMMA.16816.F32 R100, R12, R22, R100 ;  /* 0x000000160c64723c */ /* 0x000fe20000001864 */
[----:B--2---:R-:W-:-:S04]  /*6f90*/  FFMA.FTZ R4, R199, c[0x0][0x23c], -R7 ;  /* 0x00008f00c7047a23 */ /* 0x004fc80000010807 */
[----:B------:R1:W-:Y:S03]  /*6fa0*/  MUFU.EX2 R12, R4 ;  /* 0x00000004000c7308 */ /* 0x0003e60000000800 */
[----:B------:R-:W-:Y:S01]  /*6fb0*/  HMMA.16816.F32 R64, R16, R28, R72 ;  /* 0x0000001c1040723c */ /* 0x000fe20000001848 */
[----:B-1----:R-:W-:-:S04]  /*6fc0*/  FFMA.FTZ R4, R185, c[0x0][0x23c], -R7 ;  /* 0x00008f00b9047a23 */ /* 0x002fc80000010807 */
[----:B------:R1:W2:Y:S03]  /*6fd0*/  MUFU.EX2 R13, R4 ;  /* 0x00000004000d7308 */ /* 0x0002a60000000800 */
[----:B------:R-:W-:Y:S01]  /*6fe0*/  HMMA.16816.F32 R72, R16, R20, R56 ;  /* 0x000000141048723c */ /* 0x000fe20000001838 */
[----:B-1----:R-:W-:-:S04]  /*6ff0*/  FFMA.FTZ R4, R169, c[0x0][0x23c], -R7 ;  /* 0x00008f00a9047a23 */ /* 0x002fc80000010807 */
[----:B------:R1:W-:Y:S03]  /*7000*/  MUFU.EX2 R108, R4 ;  /* 0x00000004006c7308 */ /* 0x0003e60000000800 */
[----:B------:R-:W-:Y:S01]  /*7010*/  HMMA.16816.F32 R32, R16, R22, R32 ;  /* 0x000000161020723c */ /* 0x000fe20000001820 */
[----:B------:R-:W4:Y:S01]  /*7020*/  LDSM.16.MT88.4 R20, [R228+0x9800] ;  /* 0x00980000e414783b */ /* 0x000f220000004200 */
[----:B-1----:R-:W-:-:S04]  /*7030*/  FFMA.FTZ R4, R131, c[0x0][0x23c], -R7 ;  /* 0x00008f0083047a23 */ /* 0x002fc80000010807 */
[----:B------:R1:W-:Y:S02]  /*7040*/  MUFU.EX2 R165, R4 ;  /* 0x0000000400a57308 */ /* 0x0003e40000000800 */
[----:B-1----:R-:W-:-:S06]  /*7050*/  FFMA.FTZ R4, R200, c[0x0][0x23c], -R5 ;  /* 0x00008f00c8047a23 */ /* 0x002fcc0000010805 */
[----:B------:R1:W-:Y:S01]  /*7060*/  MUFU.EX2 R128, R4 ;  /* 0x0000000400807308 */ /* 0x0003e20000000800 */
[----:B------:R-:W-:Y:S01]  /*7070*/  IMAD.MOV.U32 R193, RZ, RZ, R194 ;  /* 0x000000ffffc17224 */ /* 0x000fe200078e00c2 */
[----:B------:R-:W-:Y:S01]  /*7080*/  MOV R194, R6 ;  /* 0x0000000600c27202 */ /* 0x000fe20000000f00 */
[----:B-1----:R-:W-:-:S05]  /*7090*/  FFMA.FTZ R4, R187, c[0x0][0x23c], -R5 ;  /* 0x00008f00bb047a23 */ /* 0x002fca0000010805 */
[----:B------:R1:W1:Y:S02]  /*70a0*/  MUFU.EX2 R131, R4 ;  /* 0x0000000400837308 */ /* 0x0002640000000800 */
[----:B-1----:R-:W-:-:S06]  /*70b0*/  FFMA.FTZ R4, R180, c[0x0][0x23c], -R5 ;  /* 0x00008f00b4047a23 */ /* 0x002fcc0000010805 */
[----:B------:R1:W-:Y:S01]  /*70c0*/  MUFU.EX2 R109, R4 ;  /* 0x00000004006d7308 */ /* 0x0003e20000000800 */
[----:B---3--:R-:W-:Y:S02]  /*70d0*/  IMAD.MOV.U32 R129, RZ, RZ, R152 ;  /* 0x000000ffff817224 */ /* 0x008fe400078e0098 */
[----:B-1----:R-:W-:-:S05]  /*70e0*/  FFMA.FTZ R4, R130, c[0x0][0x23c], -R5 ;  /* 0x00008f0082047a23 */ /* 0x002fca0000010805 */
[----:B------:R-:W1:Y:S01]  /*70f0*/  MUFU.EX2 R6, R4 ;  /* 0x0000000400067308 */ /* 0x000e620000000800 */
[----:B--2---:R-:W-:Y:S02]  /*7100*/  MOV R200, R13 ;  /* 0x0000000d00c87202 */ /* 0x004fe40000000f00 */
[----:B------:R-:W-:Y:S01]  /*7110*/  MOV R180, R12 ;  /* 0x0000000c00b47202 */ /* 0x000fe20000000f00 */
[----:B------:R-:W-:Y:S01]  /*7120*/  HMMA.16816.F32 R96, R16, R30, R48 ;  /* 0x0000001e1060723c */ /* 0x000fe20000001830 */
[----:B------:R-:W-:Y:S01]  /*7130*/  F2FP.PACK_AB R13, R131, R128 ;  /* 0x00000080830d723e */ /* 0x000fe200000000ff */
[----:B------:R-:W2:Y:S01]  /*7140*/  LDSM.16.MT88.4 R28, [R231+0x9800] ;  /* 0x00980000e71c783b */ /* 0x000ea20000004200 */
[----:B------:R-:W-:Y:S02]  /*7150*/  F2FP.PACK_AB R12, R200, R180 ;  /* 0x000000b4c80c723e */ /* 0x000fe400000000ff */
[----:B------:R-:W-:-:S03]  /*7160*/  F2FP.PACK_AB R14, R165, R108 ;  /* 0x0000006ca50e723e */ /* 0x000fc600000000ff */
[----:B------:R-:W-:Y:S01]  /*7170*/  HMMA.16816.F32 R84, R16, R24, R84 ;  /* 0x000000181054723c */ /* 0x000fe20000001854 */
[----:B-1----:R-:W-:-:S07]  /*7180*/  F2FP.PACK_AB R15, R6, R109 ;  /* 0x0000006d060f723e */ /* 0x002fce00000000ff */
[----:B------:R-:W-:Y:S01]  /*7190*/  HMMA.16816.F32 R92, R16, R26, R36 ;  /* 0x0000001a105c723c */ /* 0x000fe20000001824 */
[----:B------:R-:W1:Y:S06]  /*71a0*/  LDSM.16.MT88.4 R24, [R229+0x9800] ;  /* 0x00980000e518783b */ /* 0x000e6c0000004200 */
[----:B------:R-:W-:Y:S02]  /*71b0*/  F2FP.PACK_AB R16, R164, R124 ;  /* 0x0000007ca410723e */ /* 0x000fe400000000ff */
[----:B------:R-:W-:Y:S02]  /*71c0*/  F2FP.PACK_AB R17, R126, R125 ;  /* 0x0000007d7e11723e */ /* 0x000fe400000000ff */
[----:B------:R-:W-:-:S02]  /*71d0*/  F2FP.PACK_AB R18, R129, R111 ;  /* 0x0000006f8112723e */ /* 0x000fc400000000ff */
[----:B------:R-:W-:Y:S01]  /*71e0*/  F2FP.PACK_AB R19, R192, R114 ;  /* 0x00000072c013723e */ /* 0x000fe200000000ff */
[----:B----4-:R-:W-:Y:S08]  /*71f0*/  HMMA.16816.F32 R56, R12, R22, R60 ;  /* 0x000000160c38723c */ /* 0x010ff0000000183c */
[-C--:B------:R-:W-:Y:S08]  /*7200*/  HMMA.16816.F32 R36, R16, R20.reuse, R44 ;  /* 0x000000141024723c */ /* 0x080ff0000000182c */
[----:B------:R-:W-:Y:S08]  /*7210*/  HMMA.16816.F32 R44, R12, R20, R52 ;  /* 0x000000140c2c723c */ /* 0x000ff00000001834 */
[----:B------:R-:W-:Y:S01]  /*7220*/  HMMA.16816.F32 R52, R16, R22, R40 ;  /* 0x000000161034723c */ /* 0x000fe20000001828 */
[----:B------:R-:W3:Y:S01]  /*7230*/  LDSM.16.MT88.4 R20, [R230+0x9800] ;  /* 0x00980000e614783b */ /* 0x000ee20000004200 */
[----:B------:R-:W-:-:S04]  /*7240*/  FFMA.FTZ R4, R202, c[0x0][0x23c], -R2 ;  /* 0x00008f00ca047a23 */ /* 0x000fc80000010802 */
[----:B------:R4:W-:Y:S02]  /*7250*/  MUFU.EX2 R197, R4 ;  /* 0x0000000400c57308 */ /* 0x0009e40000000800 */
[----:B--2---:R-:W-:Y:S01]  /*7260*/  HMMA.16816.F32 R48, R16, R28, R64 ;  /* 0x0000001c1030723c */ /* 0x004fe20000001840 */
[----:B----4-:R-:W-:-:S05]  /*7270*/  FFMA.FTZ R4, R182, c[0x0][0x23c], -R2 ;  /* 0x00008f00b6047a23 */ /* 0x010fca0000010802 */
[----:B------:R2:W4:Y:S02]  /*7280*/  MUFU.EX2 R187, R4 ;  /* 0x0000000400bb7308 */ /* 0x0005240000000800 */
[----:B------:R-:W-:Y:S01]  /*7290*/  HMMA.16816.F32 R60, R12, R30, R76 ;  /* 0x0000001e0c3c723c */ /* 0x000fe2000000184c */
[----:B--2---:R-:W-:-:S05]  /*72a0*/  FFMA.FTZ R4, R172, c[0x0][0x23c], -R2 ;  /* 0x00008f00ac047a23 */ /* 0x004fca0000010802 */
[----:B------:R2:W-:Y:S02]  /*72b0*/  MUFU.EX2 R170, R4 ;  /* 0x0000000400aa7308 */ /* 0x0005e40000000800 */
[C---:B-1----:R-:W-:Y:S08]  /*72c0*/  HMMA.16816.F32 R64, R12.reuse, R24, R80 ;  /* 0x000000180c40723c */ /* 0x042ff00000001850 */
[----:B---3--:R-:W-:Y:S01]  /*72d0*/  HMMA.16816.F32 R80, R12, R20, R104 ;  /* 0x000000140c50723c */ /* 0x008fe20000001868 */
[----:B--2---:R-:W-:-:S07]  /*72e0*/  FFMA.FTZ R4, R122, c[0x0][0x23c], -R2 ;  /* 0x00008f007a047a23 */ /* 0x004fce0000010802 */
[----:B------:R-:W-:Y:S01]  /*72f0*/  HMMA.16816.F32 R76, R12, R22, R100 ;  /* 0x000000160c4c723c */ /* 0x000fe20000001864 */
[----:B------:R1:W-:Y:S07]  /*7300*/  MUFU.EX2 R152, R4 ;  /* 0x0000000400987308 */ /* 0x0003ee0000000800 */
[C---:B------:R-:W-:Y:S08]  /*7310*/  HMMA.16816.F32 R72, R16.reuse, R20, R72 ;  /* 0x000000141048723c */ /* 0x040ff00000001848 */
[----:B------:R-:W-:Y:S01]  /*7320*/  HMMA.16816.F32 R32, R16, R22, R32 ;  /* 0x000000161020723c */ /* 0x000fe20000001820 */
[----:B------:R-:W2:Y:S01]  /*7330*/  LDSM.16.MT88.4 R20, [R228+0xa000] ;  /* 0x00a00000e414783b */ /* 0x000ea20000004200 */
[----:B-1----:R-:W-:-:S04]  /*7340*/  FFMA.FTZ R4, R201, c[0x0][0x23c], -R0 ;  /* 0x00008f00c9047a23 */ /* 0x002fc80000010800 */
[----:B------:R1:W-:Y:S02]  /*7350*/  MUFU.EX2 R198, R4 ;  /* 0x0000000400c67308 */ /* 0x0003e40000000800 */
[----:B-1----:R-:W-:-:S06]  /*7360*/  FFMA.FTZ R4, R174, c[0x0][0x23c], -R0 ;  /* 0x00008f00ae047a23 */ /* 0x002fcc0000010800 */
[----:B------:R1:W3:Y:S02]  /*7370*/  MUFU.EX2 R185, R4 ;  /* 0x0000000400b97308 */ /* 0x0002e40000000800 */
[----:B-1----:R-:W-:-:S06]  /*7380*/  FFMA.FTZ R4, R173, c[0x0][0x23c], -R0 ;  /* 0x00008f00ad047a23 */ /* 0x002fcc0000010800 */
[----:B------:R1:W-:Y:S02]  /*7390*/  MUFU.EX2 R169, R4 ;  /* 0x0000000400a97308 */ /* 0x0003e40000000800 */
[----:B-1----:R-:W-:-:S06]  /*73a0*/  FFMA.FTZ R4, R156, c[0x0][0x23c], -R0 ;  /* 0x00008f009c047a23 */ /* 0x002fcc0000010800 */
[----:B------:R1:W1:Y:S01]  /*73b0*/  MUFU.EX2 R153, R4 ;  /* 0x0000000400997308 */ /* 0x0002620000000800 */
[C---:B------:R-:W-:Y:S08]  /*73c0*/  HMMA.16816.F32 R40, R12.reuse, R28, R68 ;  /* 0x0000001c0c28723c */ /* 0x040ff00000001844 */
[----:B------:R-:W-:Y:S08]  /*73d0*/  HMMA.16816.F32 R68, R12, R26, R88 ;  /* 0x0000001a0c44723c */ /* 0x000ff00000001858 */
[C---:B------:R-:W-:Y:S08]  /*73e0*/  HMMA.16816.F32 R88, R16.reuse, R30, R96 ;  /* 0x0000001e1058723c */ /* 0x040ff00000001860 */
[----:B------:R-:W-:Y:S01]  /*73f0*/  HMMA.16816.F32 R92, R16, R26, R92 ;  /* 0x0000001a105c723c */ /* 0x000fe2000000185c */
[----:B-1----:R-:W-:Y:S01]  /*7400*/  FFMA.FTZ R4, R203, c[0x0][0x23c], -R7 ;  /* 0x00008f00cb047a23 */ /* 0x002fe20000010807 */
[----:B------:R-:W-:Y:S01]  /*7410*/  MOV R166, R137 ;  /* 0x0000008900a67202 */ /* 0x000fe20000000f00 */
[----:B------:R-:W-:-:S02]  /*7420*/  IMAD.MOV.U32 R167, RZ, RZ, R249 ;  /* 0x000000ffffa77224 */ /* 0x000fc400078e00f9 */
[----:B------:R-:W-:Y:S01]  /*7430*/  IMAD.MOV.U32 R112, RZ, RZ, R250 ;  /* 0x000000ffff707224 */ /* 0x000fe200078e00fa */
[----:B------:R-:W-:Y:S01]  /*7440*/  MOV R115, R251 ;  /* 0x000000fb00737202 */ /* 0x000fe20000000f00 */
[----:B------:R-:W-:Y:S01]  /*7450*/  IMAD.MOV.U32 R118, RZ, RZ, R193 ;  /* 0x000000ffff767224 */ /* 0x000fe200078e00c1 */
[----:B------:R-:W-:Y:S01]  /*7460*/  HMMA.16816.F32 R96, R16, R24, R84 ;  /* 0x000000181060723c */ /* 0x000fe20000001854 */
[----:B------:R1:W-:Y:S01]  /*7470*/  MUFU.EX2 R199, R4 ;  /* 0x0000000400c77308 */ /* 0x0003e20000000800 */
[----:B------:R-:W-:Y:S01]  /*7480*/  MOV R137, R248 ;  /* 0x000000f800897202 */ /* 0x000fe20000000f00 */
[----:B------:R-:W-:Y:S01]  /*7490*/  IMAD.MOV.U32 R195, RZ, RZ, R140 ;  /* 0x000000ffffc37224 */ /* 0x000fe200078e008c */
[----:B------:R-:W-:Y:S01]  /*74a0*/  MOV R117, R142 ;  /* 0x0000008e00757202 */ /* 0x000fe20000000f00 */
[----:B------:R-:W1:Y:S02]  /*74b0*/  LDSM.16.MT88.4 R28, [R231+0xa000] ;  /* 0x00a00000e71c783b */ /* 0x000e640000004200 */
[----:B----4-:R-:W-:-:S02]  /*74c0*/  F2FP.PACK_AB R16, R187, R197 ;  /* 0x000000c5bb10723e */ /* 0x010fc400000000ff */
[----:B---3--:R-:W-:Y:S01]  /*74d0*/  F2FP.PACK_AB R17, R185, R198 ;  /* 0x000000c6b911723e */ /* 0x008fe200000000ff */
[----:B------:R-:W3:Y:S01]  /*74e0*/  LDSM.16.MT88.4 R24, [R229+0xa000] ;  /* 0x00a00000e518783b */ /* 0x000ee20000004200 */
[----:B------:R-:W-:Y:S02]  /*74f0*/  F2FP.PACK_AB R18, R152, R170 ;  /* 0x000000aa9812723e */ /* 0x000fe400000000ff */
[----:B------:R-:W-:-:S07]  /*7500*/  F2FP.PACK_AB R19, R153, R169 ;  /* 0x000000a99913723e */ /* 0x000fce00000000ff */
[----:B--2---:R-:W-:Y:S07]  /*7510*/  HMMA.16816.F32 R104, R16, R20, R36 ;  /* 0x000000141068723c */ /* 0x004fee0000001824 */
[----:B------:R-:W-:Y:S02]  /*7520*/  FFMA.FTZ R39, R219, c[0x0][0x23c], -R2 ;  /* 0x00008f00db277a23 */ /* 0x000fe40000010802 */
[----:B------:R-:W2:Y:S04]  /*7530*/  LDL.LU R219, [R1+0x168] ;  /* 0x0001680001db7983 */ /* 0x000ea80000300800 */
[----:B------:R-:W4:Y:S01]  /*7540*/  LDL.LU R122, [R1+0x10] ;  /* 0x00001000017a7983 */ /* 0x000f220000300800 */
[----:B-1----:R-:W-:-:S04]  /*7550*/  FFMA.FTZ R4, R181, c[0x0][0x23c], -R7 ;  /* 0x00008f00b5047a23 */ /* 0x002fc80000010807 */
[----:B------:R1:W-:Y:S02]  /*7560*/  MUFU.EX2 R171, R4 ;  /* 0x0000000400ab7308 */ /* 0x0003e40000000800 */
[----:B-1----:R-:W-:-:S06]  /*7570*/  FFMA.FTZ R4, R159, c[0x0][0x23c], -R7 ;  /* 0x00008f009f047a23 */ /* 0x002fcc0000010807 */
[----:B------:R1:W-:Y:S02]  /*7580*/  MUFU.EX2 R168, R4 ;  /* 0x0000000400a87308 */ /* 0x0003e40000000800 */
[----:B-1----:R-:W-:-:S06]  /*7590*/  FFMA.FTZ R4, R158, c[0x0][0x23c], -R7 ;  /* 0x00008f009e047a23 */ /* 0x002fcc0000010807 */
[----:B------:R1:W1:Y:S02]  /*75a0*/  MUFU.EX2 R110, R4 ;  /* 0x00000004006e7308 */ /* 0x0002640000000800 */
[----:B-1----:R-:W-:-:S06]  /*75b0*/  FFMA.FTZ R4, R204, c[0x0][0x23c], -R5 ;  /* 0x00008f00cc047a23 */ /* 0x002fcc0000010805 */
[----:B------:R1:W-:Y:S02]  /*75c0*/  MUFU.EX2 R248, R4 ;  /* 0x0000000400f87308 */ /* 0x0003e40000000800 */
[----:B-1----:R-:W-:-:S06]  /*75d0*/  FFMA.FTZ R4, R183, c[0x0][0x23c], -R5 ;  /* 0x00008f00b7047a23 */ /* 0x002fcc0000010805 */
[----:B------:R1:W1:Y:S02]  /*75e0*/  MUFU.EX2 R249, R4 ;  /* 0x0000000400f97308 */ /* 0x0002640000000800 */
[----:B-1----:R-:W-:-:S06]  /*75f0*/  FFMA.FTZ R4, R175, c[0x0][0x23c], -R5 ;  /* 0x00008f00af047a23 */ /* 0x002fcc0000010805 */
[----:B------:R1:W-:Y:S02]  /*7600*/  MUFU.EX2 R250, R4 ;  /* 0x0000000400fa7308 */ /* 0x0003e40000000800 */
[----:B-1----:R-:W-:-:S06]  /*7610*/  FFMA.FTZ R4, R157, c[0x0][0x23c], -R5 ;  /* 0x00008f009d047a23 */ /* 0x002fcc0000010805 */
[----:B------:R-:W1:Y:S01]  /*7620*/  MUFU.EX2 R251, R4 ;  /* 0x0000000400fb7308 */ /* 0x000e620000000800 */
[----:B------:R-:W-:Y:S02]  /*7630*/  MOV R175, R110 ;  /* 0x0000006e00af7202 */ /* 0x000fe40000000f00 */
[----:B------:R-:W-:Y:S02]  /*7640*/  F2FP.PACK_AB R12, R171, R199 ;  /* 0x000000c7ab0c723e */ /* 0x000fe400000000ff */
[----:B------:R-:W-:Y:S02]  /*7650*/  F2FP.PACK_AB R13, R249, R248 ;  /* 0x000000f8f90d723e */ /* 0x000fe400000000ff */
[----:B------:R-:W-:Y:S01]  /*7660*/  F2FP.PACK_AB R14, R175, R168 ;  /* 0x000000a8af0e723e */ /* 0x000fe200000000ff */
[----:B------:R-:W-:Y:S01]  /*7670*/  IMAD.MOV.U32 R110, RZ, RZ, R149 ;  /* 0x000000ffff6e7224 */ /* 0x000fe200078e0095 */
[----:B------:R-:W-:Y:S02]  /*7680*/  MOV R154, R143 ;  /* 0x0000008f009a7202 */ /* 0x000fe40000000f00 */
[----:B-1----:R-:W-:Y:S01]  /*7690*/  F2FP.PACK_AB R15, R251, R250 ;  /* 0x000000fafb0f723e */ /* 0x002fe200000000ff */
[----:B------:R-:W-:Y:S01]  /*76a0*/  HMMA.16816.F32 R100, R16, R22, R52 ;  /* 0x000000161064723c */ /* 0x000fe20000001834 */
[----:B------:R-:W-:-:S02]  /*76b0*/  MOV R116, R141 ;  /* 0x0000008d00747202 */ /* 0x000fc40000000f00 */
[----:B------:R-:W-:Y:S02]  /*76c0*/  MOV R113, R151 ;  /* 0x0000009700717202 */ /* 0x000fe40000000f00 */
[----:B------:R-:W-:Y:S02]  /*76d0*/  MOV R193, R150 ;  /* 0x0000009600c17202 */ /* 0x000fe40000000f00 */
[----:B------:R-:W-:Y:S01]  /*76e0*/  MOV R119, R148 ;  /* 0x0000009400777202 */ /* 0x000fe20000000f00 */
[C---:B------:R-:W-:Y:S08]  /*76f0*/  HMMA.16816.F32 R140, R12.reuse, R20, R44 ;  /* 0x000000140c8c723c */ /* 0x040ff0000000182c */
[----:B------:R-:W-:Y:S01]  /*7700*/  HMMA.16816.F32 R148, R12, R22, R56 ;  /* 0x000000160c94723c */ /* 0x000fe20000001838 */
[----:B------:R-:W1:Y:S01]  /*7710*/  LDSM.16.MT88.4 R20, [R230+0xa000] ;  /* 0x00a00000e614783b */ /* 0x000e620000004200 */
[----:B------:R-:W-:-:S02]  /*7720*/  MOV R182, R108 ;  /* 0x0000006c00b67202 */ /* 0x000fc40000000f00 */
[----:B------:R-:W-:Y:S02]  /*7730*/  MOV R108, R166 ;  /* 0x000000a6006c7202 */ /* 0x000fe40000000f00 */
[----:B------:R-:W-:Y:S01]  /*7740*/  MOV R166, R167 ;  /* 0x000000a700a67202 */ /* 0x000fe20000000f00 */
[----:B------:R-:W-:Y:S02]  /*7750*/  IMAD.MOV.U32 R167, RZ, RZ, R137 ;  /* 0x000000ffffa77224 */ /* 0x000fe400078e0089 */
[----:B------:R-:W2:Y:S01]  /*7760*/  LDL.LU R137, [R1+0x8] ;  /* 0x0000080001897983 */ /* 0x000ea20000300800 */
[-C--:B------:R-:W-:Y:S01]  /*7770*/  HMMA.16816.F32 R84, R12, R28.reuse, R40 ;  /* 0x0000001c0c54723c */ /* 0x080fe20000001828 */
        /* <DEDUP_REMOVED lines=8> */
[--C-:B------:R-:W-:Y:S01]  /*7800*/  FFMA.FTZ R38, R226, c[0x0][0x23c], -R2.reuse ;  /* 0x00008f00e2267a23 */ /* 0x100fe20000010802 */
[----:B------:R-:W-:Y:S01]  /*7810*/  MOV R174, R131 ;  /* 0x0000008300ae7202 */ /* 0x000fe20000000f00 */
[--C-:B------:R-:W-:Y:S01]  /*7820*/  FFMA.FTZ R37, R223, c[0x0][0x23c], -R2.reuse ;  /* 0x00008f00df257a23 */ /* 0x100fe20000010802 */
[----:B------:R-:W-:Y:S01]  /*7830*/  MOV R131, R119 ;  /* 0x0000007700837202 */ /* 0x000fe20000000f00 */
[----:B------:R-:W-:-:S02]  /*7840*/  FFMA.FTZ R36, R211, c[0x0][0x23c], -R2 ;  /* 0x00008f00d3247a23 */ /* 0x000fc40000010802 */
[--C-:B------:R-:W-:Y:S01]  /*7850*/  FFMA.FTZ R115, R160, c[0x0][0x23c], -R2.reuse ;  /* 0x00008f00a0737a23 */ /* 0x100fe20000010802 */
[C---:B---3--:R-:W-:Y:S01]  /*7860*/  HMMA.16816.F32 R52, R12.reuse, R24, R64 ;  /* 0x000000180c34723c */ /* 0x048fe20000001840 */
[--C-:B------:R-:W-:Y:S02]  /*7870*/  FFMA.FTZ R116, R144, c[0x0][0x23c], -R2.reuse ;  /* 0x00008f0090747a23 */ /* 0x100fe40000010802 */
[--C-:B------:R-:W-:Y:S02]  /*7880*/  FFMA.FTZ R117, R121, c[0x0][0x23c], -R2.reuse ;  /* 0x00008f0079757a23 */ /* 0x100fe40000010802 */
[--C-:B------:R-:W-:Y:S02]  /*7890*/  FFMA.FTZ R118, R120, c[0x0][0x23c], -R2.reuse ;  /* 0x00008f0078767a23 */ /* 0x100fe40000010802 */
[--C-:B------:R-:W-:Y:S01]  /*78a0*/  FFMA.FTZ R66, R209, c[0x0][0x23c], -R2.reuse ;  /* 0x00008f00d1427a23 */ /* 0x100fe20000010802 */
[----:B------:R-:W-:Y:S01]  /*78b0*/  HMMA.16816.F32 R56, R12, R30, R60 ;  /* 0x0000001e0c38723c */ /* 0x000fe2000000183c */
[----:B------:R-:W-:Y:S01]  /*78c0*/  FFMA.FTZ R67, R206, c[0x0][0x23c], -R2 ;  /* 0x00008f00ce437a23 */ /* 0x000fe20000010802 */
[----:B------:R-:W-:Y:S01]  /*78d0*/  MOV R201, R172 ;  /* 0x000000ac00c97202 */ /* 0x000fe20000000f00 */
[----:B------:R-:W-:-:S05]  /*78e0*/  FFMA.FTZ R29, R225, c[0x0][0x23c], -R0 ;  /* 0x00008f00e11d7a23 */ /* 0x000fca0000010800 */
[----:B-1----:R-:W-:Y:S01]  /*78f0*/  HMMA.16816.F32 R40, R12, R22, R76 ;  /* 0x000000160c28723c */ /* 0x002fe2000000184c */
[--C-:B------:R-:W-:Y:S02]  /*7900*/  FFMA.FTZ R28, R220, c[0x0][0x23c], -R0.reuse ;  /* 0x00008f00dc1c7a23 */ /* 0x100fe40000010800 */
[--C-:B------:R-:W-:Y:S02]  /*7910*/  FFMA.FTZ R119, R146, c[0x0][0x23c], -R0.reuse ;  /* 0x00008f0092777a23 */ /* 0x100fe40000010800 */
[----:B------:R-:W-:-:S03]  /*7920*/  FFMA.FTZ R120, R133, c[0x0][0x23c], -R0 ;  /* 0x00008f0085787a23 */ /* 0x000fc60000010800 */
[----:B------:R-:W-:Y:S01]  /*7930*/  HMMA.16816.F32 R76, R16, R26, R92 ;  /* 0x0000001a104c723c */ /* 0x000fe2000000185c */
[----:B------:R-:W-:Y:S02]  /*7940*/  FFMA.FTZ R121, R132, c[0x0][0x23c], -R0 ;  /* 0x00008f0084797a23 */ /* 0x000fe40000010800 */
[----:B------:R-:W-:-:S04]  /*7950*/  IMAD.MOV.U32 R172, RZ, RZ, R114 ;  /* 0x000000ffffac7224 */ /* 0x000fc800078e0072 */
[--C-:B------:R-:W-:Y:S01]  /*7960*/  FFMA.FTZ R93, R178, c[0x0][0x23c], -R2.reuse ;  /* 0x00008f00b25d7a23 */ /* 0x100fe20000010802 */
[----:B------:R-:W-:Y:S01]  /*7970*/  HMMA.16816.F32 R48, R12, R26, R68 ;  /* 0x0000001a0c30723c */ /* 0x000fe20000001844 */
[----:B------:R-:W-:Y:S02]  /*7980*/  FFMA.FTZ R94, R161, c[0x0][0x23c], -R2 ;  /* 0x00008f00a15e7a23 */ /* 0x000fe40000010802 */
[----:B------:R-:W-:-:S05]  /*7990*/  FFMA.FTZ R95, R218, c[0x0][0x23c], -R0 ;  /* 0x00008f00da5f7a23 */ /* 0x000fca0000010800 */
[C---:B------:R-:W-:Y:S07]  /*79a0*/  HMMA.16816.F32 R60, R16.reuse, R30, R88 ;  /* 0x0000001e103c723c */ /* 0x040fee0000001858 */
[--C-:B------:R-:W-:Y:S01]  /*79b0*/  FFMA.FTZ R31, R216, c[0x0][0x23c], -R0.reuse ;  /* 0x00008f00d81f7a23 */ /* 0x100fe20000010800 */
[----:B------:R-:W-:Y:S01]  /*79c0*/  HMMA.16816.F32 R68, R16, R24, R96 ;  /* 0x000000181044723c */ /* 0x000fe20000001860 */
[----:B------:R-:W-:Y:S01]  /*79d0*/  FFMA.FTZ R30, R252, c[0x0][0x23c], -R0 ;  /* 0x00008f00fc1e7a23 */ /* 0x000fe20000010800 */
[----:B------:R-:W3:Y:S01]  /*79e0*/  LDL.LU R216, [R1+0x164] ;  /* 0x0001640001d87983 */ /* 0x000ee20000300800 */
[----:B------:R-:W-:-:S02]  /*79f0*/  FADD.FTZ R92, R3, R134 ;  /* 0x00000086035c7221 */ /* 0x000fc40000010000 */
[----:B------:R-:W-:Y:S01]  /*7a00*/  FFMA.FTZ R4, R224, c[0x0][0x23c], -R7 ;  /* 0x00008f00e0047a23 */ /* 0x000fe20000010807 */
[----:B------:R-:W1:Y:S01]  /*7a10*/  LDSM.16.MT88.4 R24, [R228+0xa800] ;  /* 0x00a80000e418783b */ /* 0x000e620000004200 */
[--C-:B------:R-:W-:Y:S02]  /*7a20*/  FFMA.FTZ R96, R208, c[0x0][0x23c], -R0.reuse ;  /* 0x00008f00d0607a23 */ /* 0x100fe40000010800 */
[--C-:B------:R-:W-:Y:S02]  /*7a30*/  FFMA.FTZ R97, R205, c[0x0][0x23c], -R0.reuse ;  /* 0x00008f00cd617a23 */ /* 0x100fe40000010800 */
[--C-:B------:R-:W-:Y:S02]  /*7a40*/  FFMA.FTZ R98, R176, c[0x0][0x23c], -R0.reuse ;  /* 0x00008f00b0627a23 */ /* 0x100fe40000010800 */
[----:B----4-:R-:W-:Y:S02]  /*7a50*/  FFMA.FTZ R2, R122, c[0x0][0x23c], -R5 ;  /* 0x00008f007a027a23 */ /* 0x010fe40000010805 */
[----:B------:R-:W-:-:S02]  /*7a60*/  FFMA.FTZ R122, R123, c[0x0][0x23c], -R0 ;  /* 0x00008f007b7a7a23 */ /* 0x000fc40000010800 */
[----:B------:R-:W-:Y:S02]  /*7a70*/  FFMA.FTZ R0, R222, c[0x0][0x23c], -R5 ;  /* 0x00008f00de007a23 */ /* 0x000fe40000010805 */
[----:B------:R-:W4:Y:S04]  /*7a80*/  LDL.LU R222, [R1+0x160] ;  /* 0x0001600001de7983 */ /* 0x000f280000300800 */
[----:B------:R-:W4:Y:S04]  /*7a90*/  LDL.LU R114, [R1+0xc] ;  /* 0x00000c0001727983 */ /* 0x000f280000300800 */
[----:B------:R-:W4:Y:S04]  /*7aa0*/  LDL.LU R134, [R1+0x15c] ;  /* 0x00015c0001867983 */ /* 0x000f280000300800 */
[----:B------:R-:W4:Y:S01]  /*7ab0*/  LDL.LU R3, [R1+0x158] ;  /* 0x0001580001037983 */ /* 0x000f220000300800 */
[-C--:B------:R-:W-:Y:S01]  /*7ac0*/  HMMA.16816.F32 R44, R12, R20.reuse, R80 ;  /* 0x000000140c2c723c */ /* 0x080fe20000001850 */
[----:B------:R1:W-:Y:S02]  /*7ad0*/  MUFU.EX2 R224, R4 ;  /* 0x0000000400e07308 */ /* 0x0003e40000000800 */
[----:B------:R-:W-:Y:S05]  /*7ae0*/  LDSM.16.MT88.4 R12, [R230+0xa800] ;  /* 0x00a80000e60c783b */ /* 0x000fea0000004200 */
[----:B------:R-:W-:Y:S01]  /*7af0*/  HMMA.16816.F32 R80, R16, R20, R72 ;  /* 0x000000141050723c */ /* 0x000fe20000001848 */
[----:B------:R-:W-:-:S07]  /*7b00*/  IMAD.MOV.U32 R173, RZ, RZ, R186 ;  /* 0x000000ffffad7224 */ /* 0x000fce00078e00ba */
[----:B------:R-:W-:Y:S01]  /*7b10*/  HMMA.16816.F32 R72, R16, R22, R32 ;  /* 0x000000161048723c */ /* 0x000fe20000001820 */
[----:B------:R-:W2:Y:S01]  /*7b20*/  LDSM.16.MT88.4 R20, [R231+0xa800] ;  /* 0x00a80000e714783b */ /* 0x000ea20000004200 */
[----:B-1----:R-:W-:-:S03]  /*7b30*/  FFMA.FTZ R4, R221, c[0x0][0x23c], -R7 ;  /* 0x00008f00dd047a23 */ /* 0x002fc60000010807 */
[----:B------:R-:W1:Y:S01]  /*7b40*/  LDSM.16.MT88.4 R16, [R229+0xa800] ;  /* 0x00a80000e510783b */ /* 0x000e620000004200 */
[----:B------:R-:W-:Y:S01]  /*7b50*/  MOV R186, R138 ;  /* 0x0000008a00ba7202 */ /* 0x000fe20000000f00 */
[----:B------:R2:W1:Y:S08]  /*7b60*/  MUFU.EX2 R221, R4 ;  /* 0x0000000400dd7308 */ /* 0x0004700000000800 */
[----:B------:R-:W-:Y:S01]  /*7b70*/  MUFU.EX2 R138, R2 ;  /* 0x00000002008a7308 */ /* 0x000fe20000000800 */
[----:B--2---:R-:W-:-:S07]  /*7b80*/  FFMA.FTZ R4, R217, c[0x0][0x23c], -R7 ;  /* 0x00008f00d9047a23 */ /* 0x004fce0000010807 */
[----:B------:R2:W-:Y:S01]  /*7b90*/  MUFU.EX2 R217, R4 ;  /* 0x0000000400d97308 */ /* 0x0005e20000000800 */
[----:B------:R-:W-:-:S07]  /*7ba0*/  MOV R203, R131 ;  /* 0x0000008300cb7202 */ /* 0x000fce0000000f00 */
[----:B------:R-:W-:Y:S01]  /*7bb0*/  MUFU.EX2 R132, R0 ;  /* 0x0000000000847308 */ /* 0x000fe20000000800 */
[----:B--2---:R-:W-:-:S07]  /*7bc0*/  FFMA.FTZ R4, R219, c[0x0][0x23c], -R7 ;  /* 0x00008f00db047a23 */ /* 0x004fce0000010807 */
[----:B------:R1:W2:Y:S01]  /*7bd0*/  MUFU.EX2 R204, R4 ;  /* 0x0000000400cc7308 */ /* 0x0002a20000000800 */
        /* <DEDUP_REMOVED lines=10> */
[----:B------:R-:W-:-:S02]  /*7c80*/  MOV R182, R128 ;  /* 0x0000008000b67202 */ /* 0x000fc40000000f00 */
        /* <DEDUP_REMOVED lines=8> */
[--C-:B------:R-:W-:Y:S01]  /*7d10*/  FFMA.FTZ R33, R214, c[0x0][0x23c], -R7.reuse ;  /* 0x00008f00d6217a23 */ /* 0x100fe20000010807 */
[----:B------:R-:W-:Y:S01]  /*7d20*/  MOV R90, R113 ;  /* 0x00000071005a7202 */ /* 0x000fe20000000f00 */
[--C-:B------:R-:W-:Y:S01]  /*7d30*/  FFMA.FTZ R32, R213, c[0x0][0x23c], -R7.reuse ;  /* 0x00008f00d5207a23 */ /* 0x100fe20000010807 */
[----:B------:R-:W-:Y:S01]  /*7d40*/  MOV R226, R203 ;  /* 0x000000cb00e27202 */ /* 0x000fe20000000f00 */
[----:B------:R-:W-:Y:S01]  /*7d50*/  MUFU.EX2 R129, R37 ;  /* 0x0000002500817308 */ /* 0x000fe20000000800 */
[--C-:B------:R-:W-:Y:S01]  /*7d60*/  FFMA.FTZ R99, R207, c[0x0][0x23c], -R7.reuse ;  /* 0x00008f00cf637a23 */ /* 0x100fe20000010807 */
[----:B------:R-:W-:Y:S01]  /*7d70*/  MOV R203, R6 ;  /* 0x0000000600cb7202 */ /* 0x000fe20000000f00 */
[--C-:B------:R-:W-:Y:S01]  /*7d80*/  FFMA.FTZ R108, R177, c[0x0][0x23c], -R7.reuse ;  /* 0x00008f00b16c7a23 */ /* 0x100fe20000010807 */
[----:B-1----:R-:W-:Y:S01]  /*7d90*/  F2FP.PACK_AB R4, R221, R224 ;  /* 0x000000e0dd04723e */ /* 0x002fe200000000ff */
[----:B------:R-:W-:-:S03]  /*7da0*/  FFMA.FTZ R109, R147, c[0x0][0x23c], -R7 ;  /* 0x00008f00936d7a23 */ /* 0x000fc60000010807 */
[----:B------:R-:W-:Y:S01]  /*7db0*/  MUFU.EX2 R130, R36 ;  /* 0x0000002400827308 */ /* 0x000fe20000000800 */
[----:B------:R-:W-:Y:S01]  /*7dc0*/  FFMA.FTZ R110, R145, c[0x0][0x23c], -R7 ;  /* 0x00008f00916e7a23 */ /* 0x000fe20000010807 */
[----:B--2---:R-:W-:Y:S01]  /*7dd0*/  F2FP.PACK_AB R6, R204, R217 ;  /* 0x000000d9cc06723e */ /* 0x004fe200000000ff */
[--C-:B------:R-:W-:Y:S02]  /*7de0*/  FFMA.FTZ R0, R247, c[0x0][0x23c], -R5.reuse ;  /* 0x00008f00f7007a23 */ /* 0x100fe40000010805 */
[----:B------:R-:W-:-:S03]  /*7df0*/  FFMA.FTZ R64, R215, c[0x0][0x23c], -R5 ;  /* 0x00008f00d7407a23 */ /* 0x000fc60000010805 */
[----:B------:R-:W-:Y:S01]  /*7e00*/  MUFU.EX2 R123, R31 ;  /* 0x0000001f007b7308 */ /* 0x000fe20000000800 */
[--C-:B------:R-:W-:Y:S02]  /*7e10*/  FFMA.FTZ R65, R212, c[0x0][0x23c], -R5.reuse ;  /* 0x00008f00d4417a23 */ /* 0x100fe40000010805 */
[--C-:B------:R-:W-:Y:S02]  /*7e20*/  FFMA.FTZ R111, R210, c[0x0][0x23c], -R5.reuse ;  /* 0x00008f00d26f7a23 */ /* 0x100fe40000010805 */
[----:B------:R-:W-:-:S03]  /*7e30*/  FFMA.FTZ R112, R179, c[0x0][0x23c], -R5 ;  /* 0x00008f00b3707a23 */ /* 0x000fc60000010805 */
[----:B------:R-:W-:Y:S01]  /*7e40*/  MUFU.EX2 R124, R30 ;  /* 0x0000001e007c7308 */ /* 0x000fe20000000800 */
[----:B------:R-:W-:-:S07]  /*7e50*/  FFMA.FTZ R113, R163, c[0x0][0x23c], -R5 ;  /* 0x00008f00a3717a23 */ /* 0x000fce0000010805 */
[----:B------:R-:W-:Y:S01]  /*7e60*/  MUFU.EX2 R126, R29 ;  /* 0x0000001d007e7308 */ /* 0x000fe20000000800 */
[----:B------:R-:W-:-:S07]  /*7e70*/  FFMA.FTZ R2, R137, c[0x0][0x23c], -R5 ;  /* 0x00008f0089027a23 */ /* 0x000fce0000010805 */
[----:B------:R1:W-:Y:S02]  /*7e80*/  MUFU.EX2 R137, R2 ;  /* 0x0000000200897308 */ /* 0x0003e40000000800 */
[----:B-1----:R-:W-:-:S06]  /*7e90*/  FFMA.FTZ R2, R227, c[0x0][0x23c], -R5 ;  /* 0x00008f00e3027a23 */ /* 0x002fcc0000010805 */
[----:B------:R-:W1:Y:S01]  /*7ea0*/  MUFU.EX2 R131, R2 ;  /* 0x0000000200837308 */ /* 0x000e620000000800 */
[----:B------:R-:W-:-:S07]  /*7eb0*/  IMAD.MOV.U32 R227, RZ, RZ, R166 ;  /* 0x000000ffffe37224 */ /* 0x000fce00078e00a6 */
[----:B------:R-:W2:Y:S01]  /*7ec0*/  MUFU.EX2 R128, R28 ;  /* 0x0000001c00807308 */ /* 0x000ea20000000800 */
        /* <DEDUP_REMOVED lines=11> */
[----:B------:R-:W-:Y:S02]  /*7f80*/  MOV R181, R165 ;  /* 0x000000a500b57202 */ /* 0x000fe40000000f00 */
[----:B------:R-:W-:Y:S01]  /*7f90*/  MOV R172, R164 ;  /* 0x000000a400ac7202 */ /* 0x000fe20000000f00 */
[--C-:B---3--:R-:W-:Y:S01]  /*7fa0*/  FFMA.FTZ R34, R216, c[0x0][0x23c], -R7.reuse ;  /* 0x00008f00d8227a23 */ /* 0x108fe20000010807 */
[----:B------:R-:W-:Y:S01]  /*7fb0*/  MOV R216, R167 ;  /* 0x000000a700d87202 */ /* 0x000fe20000000f00 */
[----:B------:R-:W-:Y:S08]  /*7fc0*/  MUFU.EX2 R64, R64 ;  /* 0x0000004000407308 */ /* 0x000ff00000000800 */
[----:B------:R-:W-:Y:S08]  /*7fd0*/  MUFU.EX2 R65, R65 ;  /* 0x0000004100417308 */ /* 0x000ff00000000800 */
[----:B------:R-:W-:Y:S01]  /*7fe0*/  MUFU.EX2 R66, R66 ;  /* 0x0000004200427308 */ /* 0x000fe20000000800 */
[----:B----4-:R-:W-:Y:S01]  /*7ff0*/  FFMA.FTZ R35, R222, c[0x0][0x23c], -R7 ;  /* 0x00008f00de237a23 */ /* 0x010fe20000010807 */
[----:B-1----:R-:W-:Y:S01]  /*8000*/  F2FP.PACK_AB R7, R131, R132 ;  /* 0x000000848307723e */ /* 0x002fe200000000ff */
[----:B------:R-:W-:-:S02]  /*8010*/  FFMA.FTZ R2, R114, c[0x0][0x23c], -R5 ;  /* 0x00008f0072027a23 */ /* 0x000fc40000010805 */
[----:B------:R-:W-:Y:S01]  /*8020*/  FFMA.FTZ R114, R162, c[0x0][0x23c], -R5 ;  /* 0x00008f00a2727a23 */ /* 0x000fe20000010805 */
[----:B------:R-:W-:Y:S02]  /*8030*/  F2FP.PACK_AB R5, R137, R138 ;  /* 0x0000008a8905723e */ /* 0x000fe400000000ff */
[----:B------:R-:W-:-:S05]  /*8040*/  MOV R222, R193 ;  /* 0x000000c100de7202 */ /* 0x000fca0000000f00 */
        /* <DEDUP_REMOVED lines=8> */
[----:B------:R-:W-:-:S02]  /*80d0*/  FADD.FTZ R7, R227, R188 ;  /* 0x000000bce3077221 */ /* 0x000fc40000010000 */
[----:B------:R-:W-:Y:S02]  /*80e0*/  FADD.FTZ R6, R134, R3 ;  /* 0x0000000386067221 */ /* 0x000fe40000010000 */
[----:B------:R-:W-:Y:S01]  /*80f0*/  FADD.FTZ R5, R245, R246 ;  /* 0x000000f6f5057221 */ /* 0x000fe20000010000 */
[----:B------:R-:W-:Y:S01]  /*8100*/  MUFU.EX2 R67, R67 ;  /* 0x0000004300437308 */ /* 0x000fe20000000800 */
[----:B------:R-:W-:-:S07]  /*8110*/  FADD.FTZ R4, R244, R92 ;  /* 0x0000005cf4047221 */ /* 0x000fce0000010000 */
[----:B------:R-:W-:Y:S01]  /*8120*/  MUFU.EX2 R93, R93 ;  /* 0x0000005d005d7308 */ /* 0x000fe20000000800 */
[----:B------:R-:W-:Y:S01]  /*8130*/  FADD.FTZ R29, R189, R7 ;  /* 0x00000007bd1d7221 */ /* 0x000fe20000010000 */
[----:B--2---:R-:W-:Y:S01]  /*8140*/  F2FP.PACK_AB R7, R128, R126 ;  /* 0x0000007e8007723e */ /* 0x004fe200000000ff */
[----:B------:R-:W-:Y:S01]  /*8150*/  FADD.FTZ R31, R216, R6 ;  /* 0x00000006d81f7221 */ /* 0x000fe20000010000 */
[----:B------:R-:W-:Y:S01]  /*8160*/  F2FP.PACK_AB R6, R130, R129 ;  /* 0x000000818206723e */ /* 0x000fe200000000ff */
[----:B------:R-:W-:Y:S01]  /*8170*/  FADD.FTZ R30, R222, R5 ;  /* 0x00000005de1e7221 */ /* 0x000fe20000010000 */
[----:B------:R-:W-:Y:S01]  /*8180*/  F2FP.PACK_AB R5, R124, R123 ;  /* 0x0000007b7c05723e */ /* 0x000fe200000000ff */
[----:B------:R-:W-:Y:S01]  /*8190*/  FADD.FTZ R28, R133, R4 ;  /* 0x00000004851c7221 */ /* 0x000fe20000010000 */
[----:B------:R-:W-:Y:S01]  /*81a0*/  F2FP.PACK_AB R4, R127, R125 ;  /* 0x0000007d7f04723e */ /* 0x000fe200000000ff */
[----:B------:R-:W-:Y:S08]  /*81b0*/  MUFU.EX2 R92, R34 ;  /* 0x00000022005c7308 */ /* 0x000ff00000000800 */
[----:B------:R-:W-:Y:S01]  /*81c0*/  MUFU.EX2 R94, R94 ;  /* 0x0000005e005e7308 */ /* 0x000fe20000000800 */
[C---:B------:R-:W-:Y:S07]  /*81d0*/  HMMA.16816.F32 R52, R4.reuse, R26, R100 ;  /* 0x0000001a0434723c */ /* 0x040fee0000001864 */
[----:B------:R-:W-:Y:S01]  /*81e0*/  MUFU.EX2 R95, R95 ;  /* 0x0000005f005f7308 */ /* 0x000fe20000000800 */
[C---:B------:R-:W-:Y:S07]  /*81f0*/  HMMA.16816.F32 R40, R4.reuse, R22, R60 ;  /* 0x000000160428723c */ /* 0x040fee000000183c */
[----:B------:R-:W-:Y:S01]  /*8200*/  MUFU.EX2 R96, R96 ;  /* 0x0000006000607308 */ /* 0x000fe20000000800 */
[C---:B------:R-:W-:Y:S07]  /*8210*/  HMMA.16816.F32 R36, R4.reuse, R16, R68 ;  /* 0x000000100424723c */ /* 0x040fee0000001844 */
[----:B------:R-:W-:Y:S01]  /*8220*/  MUFU.EX2 R97, R97 ;  /* 0x0000006100617308 */ /* 0x000fe20000000800 */
[C---:B------:R-:W-:Y:S01]  /*8230*/  HMMA.16816.F32 R56, R4.reuse, R24, R104 ;  /* 0x000000180438723c */ /* 0x040fe20000001868 */
[----:B------:R-:W1:Y:S06]  /*8240*/  LDSM.16.MT88.4 R24, [R228+0xb000] ;  /* 0x00b00000e418783b */ /* 0x000e6c0000004200 */
[----:B------:R-:W-:Y:S01]  /*8250*/  MUFU.EX2 R98, R98 ;  /* 0x0000006200627308 */ /* 0x000fe20000000800 */
[C---:B------:R-:W-:Y:S01]  /*8260*/  HMMA.16816.F32 R156, R4.reuse, R20, R156 ;  /* 0x00000014049c723c */ /* 0x040fe2000000189c */
[----:B------:R-:W-:Y:S01]  /*8270*/  LDSM.16.MT88.4 R20, [R231+0xb000] ;  /* 0x00b00000e714783b */ /* 0x000fe20000004200 */
[----:B------:R-:W-:Y:S01]  /*8280*/  IMAD.MOV.U32 R215, RZ, RZ, R154 ;  /* 0x000000ffffd77224 */ /* 0x000fe200078e009a */
[----:B------:R-:W-:Y:S01]  /*8290*/  MOV R213, R211 ;  /* 0x000000d300d57202 */ /* 0x000fe20000000f00 */
[----:B------:R-:W-:Y:S01]  /*82a0*/  IMAD.MOV.U32 R147, RZ, RZ, R190 ;  /* 0x000000ffff937224 */ /* 0x000fe200078e00be */
[----:B------:R-:W-:Y:S01]  /*82b0*/  MOV R145, R155 ;  /* 0x0000009b00917202 */ /* 0x000fe20000000f00 */
[----:B------:R-:W-:Y:S01]  /*82c0*/  IMAD.MOV.U32 R207, RZ, RZ, R223 ;  /* 0x000000ffffcf7224 */ /* 0x000fe200078e00df */
[----:B------:R-:W-:Y:S01]  /*82d0*/  MUFU.EX2 R62, R35 ;  /* 0x00000023003e7308 */ /* 0x000fe20000000800 */
[C---:B------:R-:W-:Y:S01]  /*82e0*/  HMMA.16816.F32 R80, R4.reuse, R12, R80 ;  /* 0x0000000c0450723c */ /* 0x040fe20000001850 */
[----:B------:R-:W-:Y:S01]  /*82f0*/  MOV R214, R209 ;  /* 0x000000d100d67202 */ /* 0x000fe20000000f00 */
[----:B------:R-:W-:Y:S01]  /*8300*/  IMAD.MOV.U32 R227, RZ, RZ, R206 ;  /* 0x000000ffffe37224 */ /* 0x000fe200078e00ce */
[----:B------:R-:W-:Y:S01]  /*8310*/  MOV R247, R184 ;  /* 0x000000b800f77202 */ /* 0x000fe20000000f00 */
[----:B------:R2:W5:Y:S03]  /*8320*/  LDL.LU R3, [R1+0x154] ;  /* 0x0001540001037983 */ /* 0x0005660000300800 */
[----:B------:R-:W-:Y:S01]  /*8330*/  MUFU.EX2 R100, R33 ;  /* 0x0000002100647308 */ /* 0x000fe20000000800 */
[C---:B------:R-:W-:Y:S01]  /*8340*/  HMMA.16816.F32 R44, R4.reuse, R14, R72 ;  /* 0x0000000e042c723c */ /* 0x040fe20000001848 */
[----:B------:R-:W-:Y:S06]  /*8350*/  LDSM.16.MT88.4 R12, [R230+0xb000] ;  /* 0x00b00000e60c783b */ /* 0x000fec0000004200 */
[----:B------:R3:W4:Y:S08]  /*8360*/  MUFU.EX2 R63, R32 ;  /* 0x00000020003f7308 */ /* 0x0007300000000800 */
[----:B------:R1:W-:Y:S08]  /*8370*/  MUFU.EX2 R61, R2 ;  /* 0x00000002003d7308 */ /* 0x0003f00000000800 */
[----:B------:R-:W2:Y:S01]  /*8380*/  MUFU.EX2 R60, R0 ;  /* 0x00000000003c7308 */ /* 0x000ea20000000800 */
[----:B---3--:R-:W-:Y:S01]  /*8390*/  HMMA.16816.F32 R32, R4, R18, R76 ;  /* 0x000000120420723c */ /* 0x008fe2000000184c */
[----:B------:R-:W3:Y:S01]  /*83a0*/  LDSM.16.MT88.4 R16, [R229+0xb000] ;  /* 0x00b00000e510783b */ /* 0x000ee20000004200 */
[----:B------:R-:W-:Y:S01]  /*83b0*/  IMAD.MOV.U32 R211, RZ, RZ, R191 ;  /* 0x000000ffffd37224 */ /* 0x000fe200078e00bf */
[----:B------:R-:W-:Y:S01]  /*83c0*/  MOV R216, R219 ;  /* 0x000000db00d87202 */ /* 0x000fe20000000f00 */
[----:B------:R-:W-:Y:S01]  /*83d0*/  IMAD.MOV.U32 R107, RZ, RZ, R172 ;  /* 0x000000ffff6b7224 */ /* 0x000fe200078e00ac */
[----:B------:R-:W-:Y:S01]  /*83e0*/  MOV R210, R202 ;  /* 0x000000ca00d27202 */ /* 0x000fe20000000f00 */
[----:B------:R3:W5:Y:S01]  /*83f0*/  LDL.LU R134, [R1+0x150] ;  /* 0x0001500001867983 */ /* 0x0007620000300800 */
[----:B------:R-:W-:-:S02]  /*8400*/  FADD.FTZ R4, R205, R31 ;  /* 0x0000001fcd047221 */ /* 0x000fc40000010000 */
[----:B------:R-:W-:Y:S01]  /*8410*/  FADD.FTZ R5, R208, R30 ;  /* 0x0000001ed0057221 */ /* 0x000fe20000010000 */
[----:B----4-:R-:W-:Y:S01]  /*8420*/  F2FP.PACK_AB R6, R63, R100 ;  /* 0x000000643f06723e */ /* 0x010fe200000000ff */
[----:B-1----:R-:W-:Y:S01]  /*8430*/  FADD.FTZ R2, R146, R29 ;  /* 0x0000001d92027221 */ /* 0x002fe20000010000 */
[----:B------:R-:W-:Y:S01]  /*8440*/  F2FP.PACK_AB R7, R65, R64 ;  /* 0x000000404107723e */ /* 0x000fe200000000ff */
[----:B------:R-:W-:Y:S01]  /*8450*/  FADD.FTZ R30, R225, R4 ;  /* 0x00000004e11e7221 */ /* 0x000fe20000010000 */
[----:B------:R-:W-:Y:S01]  /*8460*/  F2FP.PACK_AB R4, R92, R62 ;  /* 0x0000003e5c04723e */ /* 0x000fe200000000ff */
[----:B------:R-:W-:Y:S01]  /*8470*/  FADD.FTZ R31, R252, R5 ;  /* 0x00000005fc1f7221 */ /* 0x000fe20000010000 */
[----:B--2---:R-:W-:Y:S01]  /*8480*/  F2FP.PACK_AB R5, R60, R61 ;  /* 0x0000003d3c05723e */ /* 0x004fe200000000ff */
        /* <DEDUP_REMOVED lines=14> */
[----:B------:R-:W-:Y:S01]  /*8570*/  FADD.FTZ R28, R205, R2 ;  /* 0x00000002cd1c7221 */ /* 0x000fe20000010000 */
[----:B------:R-:W-:-:S02]  /*8580*/  MOV R102, R211 ;  /* 0x000000d300667202 */ /* 0x000fc40000000f00 */
[----:B------:R-:W-:Y:S01]  /*8590*/  MOV R212, R200 ;  /* 0x000000c800d47202 */ /* 0x000fe20000000f00 */
[----:B------:R-:W-:Y:S01]  /*85a0*/  IMAD.MOV.U32 R219, RZ, RZ, R170 ;  /* 0x000000ffffdb7224 */ /* 0x000fe200078e00aa */
[----:B------:R-:W-:Y:S01]  /*85b0*/  MOV R223, R152 ;  /* 0x0000009800df7202 */ /* 0x000fe20000000f00 */
[C---:B------:R-:W-:Y:S01]  /*85c0*/  HMMA.16816.F32 R148, R4.reuse, R26, R148 ;  /* 0x0000001a0494723c */ /* 0x040fe20000001894 */
[----:B------:R-:W-:Y:S01]  /*85d0*/  FADD.FTZ R28, R240, R28 ;  /* 0x0000001cf01c7221 */ /* 0x000fe20000010000 */
[----:B------:R-:W-:Y:S01]  /*85e0*/  MOV R206, R169 ;  /* 0x000000a900ce7202 */ /* 0x000fe20000000f00 */
[----:B------:R-:W1:Y:S01]  /*85f0*/  MUFU.EX2 R115, R115 ;  /* 0x0000007300737308 */ /* 0x000e620000000800 */
[----:B------:R-:W-:Y:S01]  /*8600*/  MOV R209, R168 ;  /* 0x000000a800d17202 */ /* 0x000fe20000000f00 */
[----:B------:R2:W5:Y:S03]  /*8610*/  LDL.LU R246, [R1+0x14c] ;  /* 0x00014c0001f67983 */ /* 0x0005660000300800 */
[C---:B---3--:R-:W-:Y:S08]  /*8620*/  HMMA.16816.F32 R180, R4.reuse, R18, R48 ;  /* 0x0000001204b4723c */ /* 0x048ff00000001830 */
[C---:B------:R-:W-:Y:S08]  /*8630*/  HMMA.16816.F32 R160, R4.reuse, R20, R84 ;  /* 0x0000001404a0723c */ /* 0x040ff00000001854 */
[C---:B------:R-:W-:Y:S08]  /*8640*/  HMMA.16816.F32 R164, R4.reuse, R22, R164 ;  /* 0x0000001604a4723c */ /* 0x040ff000000018a4 */
[C---:B------:R-:W-:Y:S08]  /*8650*/  HMMA.16816.F32 R176, R4.reuse, R16, R176 ;  /* 0x0000001004b0723c */ /* 0x040ff000000018b0 */
[----:B------:R-:W-:Y:S01]  /*8660*/  HMMA.16816.F32 R192, R4, R12, R192 ;  /* 0x0000000c04c0723c */ /* 0x000fe200000018c0 */
[----:B------:R-:W-:Y:S01]  /*8670*/  FADD.FTZ R29, R243, R0 ;  /* 0x00000000f31d7221 */ /* 0x000fe20000010000 */
[----:B------:R-:W-:Y:S01]  /*8680*/  MOV R222, R144 ;  /* 0x0000009000de7202 */ /* 0x000fe20000000f00 */
[----:B------:R-:W-:Y:S01]  /*8690*/  IMAD.MOV.U32 R133, RZ, RZ, R252 ;  /* 0x000000ffff857224 */ /* 0x000fe200078e00fc */
[----:B------:R-:W-:Y:S01]  /*86a0*/  MOV R205, R225 ;  /* 0x000000e100cd7202 */ /* 0x000fe20000000f00 */
[----:B------:R-:W-:Y:S01]  /*86b0*/  FADD.FTZ R2, R208, R30 ;  /* 0x0000001ed0027221 */ /* 0x000fe20000010000 */
[----:B------:R-:W-:-:S02]  /*86c0*/  MOV R146, R226 ;  /* 0x000000e200927202 */ /* 0x000fc40000000f00 */
[----:B------:R-:W-:Y:S01]  /*86d0*/  MOV R103, R203 ;  /* 0x000000cb00677202 */ /* 0x000fe20000000f00 */
[----:B------:R-:W-:Y:S01]  /*86e0*/  HMMA.16816.F32 R48, R4, R14, R88 ;  /* 0x0000000e0430723c */ /* 0x000fe20000001858 */
[----:B------:R-:W-:Y:S01]  /*86f0*/  IMAD.MOV.U32 R104, RZ, RZ, R173 ;  /* 0x000000ffff687224 */ /* 0x000fe200078e00ad */
[----:B------:R-:W-:Y:S01]  /*8700*/  MOV R105, R174 ;  /* 0x000000ae00697202 */ /* 0x000fe20000000f00 */
[----:B------:R-:W3:Y:S01]  /*8710*/  MUFU.EX2 R119, R119 ;  /* 0x0000007700777308 */ /* 0x000ee20000000800 */
[----:B------:R-:W-:Y:S01]  /*8720*/  MOV R106, R201 ;  /* 0x000000c9006a7202 */ /* 0x000fe20000000f00 */
[----:B------:R2:W5:Y:S02]  /*8730*/  LDL.LU R245, [R1+0x148] ;  /* 0x0001480001f57983 */ /* 0x0005640000300800 */
[----:B------:R-:W-:Y:S02]  /*8740*/  F2FP.PACK_AB R4, R67, R66 ;  /* 0x000000424304723e */ /* 0x000fe400000000ff */
[----:B------:R-:W-:Y:S01]  /*8750*/  F2FP.PACK_AB R5, R96, R95 ;  /* 0x0000005f6005723e */ /* 0x000fe200000000ff */
[----:B------:R-:W-:Y:S01]  /*8760*/  FADD.FTZ R0, R242, R31 ;  /* 0x0000001ff2007221 */ /* 0x000fe20000010000 */
[----:B------:R-:W-:Y:S01]  /*8770*/  F2FP.PACK_AB R6, R94, R93 ;  /* 0x0000005d5e06723e */ /* 0x000fe200000000ff */
[----:B------:R-:W-:Y:S01]  /*8780*/  FADD.FTZ R29, R241, R29 ;  /* 0x0000001df11d7221 */ /* 0x000fe20000010000 */
[----:B------:R-:W-:-:S02]  /*8790*/  F2FP.PACK_AB R7, R98, R97 ;  /* 0x000000616207723e */ /* 0x000fc400000000ff */
[----:B------:R-:W-:Y:S01]  /*87a0*/  MOV R208, R220 ;  /* 0x000000dc00d07202 */ /* 0x000fe20000000f00 */
[----:B------:R-:W-:Y:S01]  /*87b0*/  FADD.FTZ R2, R239, R2 ;  /* 0x00000002ef027221 */ /* 0x000fe20000010000 */
[----:B------:R-:W-:Y:S01]  /*87c0*/  MOV R144, R186 ;  /* 0x000000ba00907202 */ /* 0x000fe20000000f00 */
[----:B------:R-:W-:Y:S01]  /*87d0*/  IMAD.MOV.U32 R225, RZ, RZ, R185 ;  /* 0x000000ffffe17224 */ /* 0x000fe200078e00b9 */
[----:B------:R-:W-:Y:S01]  /*87e0*/  MOV R71, R146 ;  /* 0x0000009200477202 */ /* 0x000fe20000000f00 */
[C---:B------:R-:W-:Y:S01]  /*87f0*/  HMMA.16816.F32 R188, R4.reuse, R12, R80 ;  /* 0x0000000c04bc723c */ /* 0x040fe20000001850 */
[----:B------:R-:W-:Y:S01]  /*8800*/  MOV R252, R171 ;  /* 0x000000ab00fc7202 */ /* 0x000fe20000000f00 */
[----:B------:R-:W-:Y:S01]  /*8810*/  FADD.FTZ R0, R238, R0 ;  /* 0x00000000ee007221 */ /* 0x000fe20000010000 */
[----:B------:R-:W-:Y:S01]  /*8820*/  MOV R226, R153 ;  /* 0x0000009900e27202 */ /* 0x000fe20000000f00 */
[----:B------:R-:W-:Y:S01]  /*8830*/  FADD.FTZ R29, R237, R29 ;  /* 0x0000001ded1d7221 */ /* 0x000fe20000010000 */
[----:B------:R-:W-:Y:S01]  /*8840*/  MOV R211, R223 ;  /* 0x000000df00d37202 */ /* 0x000fe20000000f00 */
[----:B------:R-:W4:Y:S01]  /*8850*/  MUFU.EX2 R111, R111 ;  /* 0x0000006f006f7308 */ /* 0x000f220000000800 */
        /* <DEDUP_REMOVED lines=10> */
[----:B------:R-:W1:Y:S01]  /*8900*/  MUFU.EX2 R99, R99 ;  /* 0x0000006300637308 */ /* 0x000e620000000800 */
[----:B------:R-:W-:Y:S01]  /*8910*/  MOV R216, R222 ;  /* 0x000000de00d87202 */ /* 0x000fe20000000f00 */
[----:B------:R-:W-:Y:S01]  /*8920*/  IMAD.MOV.U32 R222, RZ, RZ, R133 ;  /* 0x000000ffffde7224 */ /* 0x000fe200078e0085 */
[----:B------:R-:W-:Y:S01]  /*8930*/  MOV R133, R205 ;  /* 0x000000cd00857202 */ /* 0x000fe20000000f00 */
[----:B------:R-:W-:Y:S01]  /*8940*/  HMMA.16816.F32 R52, R4, R26, R52 ;  /* 0x0000001a0434723c */ /* 0x000fe20000001834 */
[----:B------:R-:W-:Y:S01]  /*8950*/  MOV R205, R208 ;  /* 0x000000d000cd7202 */ /* 0x000fe20000000f00 */
[----:B------:R-:W-:Y:S01]  /*8960*/  IMAD.MOV.U32 R208, RZ, RZ, R218 ;  /* 0x000000ffffd07224 */ /* 0x000fe200078e00da */
[----:B------:R2:W5:Y:S01]  /*8970*/  LDL.LU R244, [R1+0x144] ;  /* 0x0001440001f47983 */ /* 0x0005620000300800 */
[----:B------:R-:W-:-:S02]  /*8980*/  FADD.FTZ R2, R235, R0 ;  /* 0x00000000eb027221 */ /* 0x000fc40000010000 */
[----:B------:R-:W-:Y:S01]  /*8990*/  FADD.FTZ R0, R215, R29 ;  /* 0x0000001dd7007221 */ /* 0x000fe20000010000 */
[----:B------:R-:W-:Y:S01]  /*89a0*/  MOV R215, R208 ;  /* 0x000000d000d77202 */ /* 0x000fe20000000f00 */
[----:B------:R-:W-:Y:S01]  /*89b0*/  HMMA.16816.F32 R156, R4, R20, R156 ;  /* 0x00000014049c723c */ /* 0x000fe2000000189c */
[----:B------:R-:W-:-:S07]  /*89c0*/  MOV R218, R234 ;  /* 0x000000ea00da7202 */ /* 0x000fce0000000f00 */
[C---:B------:R-:W-:Y:S08]  /*89d0*/  HMMA.16816.F32 R40, R4.reuse, R22, R40 ;  /* 0x000000160428723c */ /* 0x040ff00000001828 */
[C---:B------:R-:W-:Y:S08]  /*89e0*/  HMMA.16816.F32 R36, R4.reuse, R16, R36 ;  /* 0x000000100424723c */ /* 0x040ff00000001824 */
[C---:B------:R-:W-:Y:S08]  /*89f0*/  HMMA.16816.F32 R32, R4.reuse, R18, R32 ;  /* 0x000000120420723c */ /* 0x040ff00000001820 */
[----:B------:R-:W-:Y:S01]  /*8a00*/  HMMA.16816.F32 R44, R4, R14, R44 ;  /* 0x0000000e042c723c */ /* 0x000fe2000000182c */
[----:B------:R-:W-:Y:S01]  /*8a10*/  IMAD.MOV.U32 R101, RZ, RZ, R144 ;  /* 0x000000ffff657224 */ /* 0x000fe200078e0090 */
[----:B------:R-:W-:-:S02]  /*8a20*/  MOV R208, R198 ;  /* 0x000000c600d07202 */ /* 0x000fc40000000f00 */
[----:B------:R-:W-:Y:S01]  /*8a30*/  MOV R220, R187 ;  /* 0x000000bb00dc7202 */ /* 0x000fe20000000f00 */
[----:B------:R-:W-:Y:S01]  /*8a40*/  IMAD.MOV.U32 R223, RZ, RZ, R226 ;  /* 0x000000ffffdf7224 */ /* 0x000fe200078e00e2 */
[----:B------:R-:W1:Y:S01]  /*8a50*/  MUFU.EX2 R116, R116 ;  /* 0x0000007400747308 */ /* 0x000e620000000800 */
[----:B------:R-:W-:Y:S01]  /*8a60*/  FADD.FTZ R4, R233, R13 ;  /* 0x0000000de9047221 */ /* 0x000fe20000010000 */
[----:B------:R-:W1:Y:S01]  /*8a70*/  LDSM.16.MT88.4 R152, [R228+0xb800] ;  /* 0x00b80000e498783b */ /* 0x000e620000004200 */
[----:B------:R-:W-:Y:S02]  /*8a80*/  FADD.FTZ R6, R247, R12 ;  /* 0x0000000cf7067221 */ /* 0x000fe40000010000 */
[----:B------:R-:W-:Y:S01]  /*8a90*/  FADD.FTZ R5, R196, R2 ;  /* 0x00000002c4057221 */ /* 0x000fe20000010000 */
[----:B------:R-:W1:Y:S01]  /*8aa0*/  LDSM.16.MT88.4 R168, [R231+0xb800] ;  /* 0x00b80000e7a8783b */ /* 0x000e620000004200 */
[----:B------:R-:W-:Y:S02]  /*8ab0*/  FADD.FTZ R7, R145, R0 ;  /* 0x0000000091077221 */ /* 0x000fe40000010000 */
[----:B------:R-:W-:Y:S01]  /*8ac0*/  FADD.FTZ R4, R215, R4 ;  /* 0x00000004d7047221 */ /* 0x000fe20000010000 */
[----:B------:R-:W-:Y:S01]  /*8ad0*/  MOV R247, R218 ;  /* 0x000000da00f77202 */ /* 0x000fe20000000f00 */
[----:B------:R-:W-:Y:S01]  /*8ae0*/  FADD.FTZ R2, R232, R6 ;  /* 0x00000006e8027221 */ /* 0x000fe20000010000 */
[----:B------:R-:W1:Y:S01]  /*8af0*/  MUFU.EX2 R120, R120 ;  /* 0x0000007800787308 */ /* 0x000e620000000800 */
[----:B------:R-:W-:Y:S01]  /*8b00*/  FADD.FTZ R0, R139, R5 ;  /* 0x000000058b007221 */ /* 0x000fe20000010000 */
[----:B------:R-:W1:Y:S01]  /*8b10*/  LDSM.16.MT88.4 R184, [R229+0xb800] ;  /* 0x00b80000e5b8783b */ /* 0x000e620000004200 */
[----:B------:R-:W-:-:S02]  /*8b20*/  FADD.FTZ R5, R11, R7 ;  /* 0x000000070b057221 */ /* 0x000fc40000010000 */
[----:B------:R-:W-:Y:S01]  /*8b30*/  FADD.FTZ R7, R10, R4 ;  /* 0x000000040a077221 */ /* 0x000fe20000010000 */
[----:B------:R-:W1:Y:S01]  /*8b40*/  LDSM.16.MT88.4 R16, [R230+0xb800] ;  /* 0x00b80000e610783b */ /* 0x000e620000004200 */
[----:B------:R-:W-:Y:S02]  /*8b50*/  FADD.FTZ R6, R9, R2 ;  /* 0x0000000209067221 */ /* 0x000fe40000010000 */
[----:B------:R-:W-:Y:S01]  /*8b60*/  FADD.FTZ R4, R8, R0 ;  /* 0x0000000008047221 */ /* 0x000fe20000010000 */
[----:B------:R-:W1:Y:S01]  /*8b70*/  MUFU.EX2 R112, R112 ;  /* 0x0000007000707308 */ /* 0x000e620000000800 */
[----:B------:R-:W-:Y:S01]  /*8b80*/  FADD.FTZ R5, R247, R5 ;  /* 0x00000005f7057221 */ /* 0x000fe20000010000 */
[----:B------:R2:W5:Y:S01]  /*8b90*/  LDL.LU R243, [R1+0x140] ;  /* 0x0001400001f37983 */ /* 0x0005620000300800 */
[----:B------:R-:W-:Y:S02]  /*8ba0*/  FADD.FTZ R2, R71, R7 ;  /* 0x0000000747027221 */ /* 0x000fe40000010000 */
[----:B------:R-:W-:Y:S01]  /*8bb0*/  FADD.FTZ R0, R101, R6 ;  /* 0x0000000665007221 */ /* 0x000fe20000010000 */
        /* <DEDUP_REMOVED lines=12> */
[----:B------:R-:W-:Y:S01]  /*8c80*/  IMAD.MOV.U32 R247, RZ, RZ, R145 ;  /* 0x000000fffff77224 */ /* 0x000fe200078e0091 */
[----:B------:R-:W-:Y:S01]  /*8c90*/  MOV R214, R227 ;  /* 0x000000e300d67202 */ /* 0x000fe20000000f00 */
[----:B------:R-:W-:Y:S01]  /*8ca0*/  FADD.FTZ R6, R107, R6 ;  /* 0x000000066b067221 */ /* 0x000fe20000010000 */
[----:B------:R-:W1:Y:S01]  /*8cb0*/  MUFU.EX2 R117, R117 ;  /* 0x0000007500757308 */ /* 0x000e620000000800 */
[----:B------:R-:W-:Y:S01]  /*8cc0*/  FADD.FTZ R4, R210, R5 ;  /* 0x00000005d2047221 */ /* 0x000fe20000010000 */
[----:B------:R2:W5:Y:S01]  /*8cd0*/  LDL.LU R241, [R1+0x138] ;  /* 0x0001380001f17983 */ /* 0x0005620000300800 */
[----:B------:R-:W-:Y:S02]  /*8ce0*/  FADD.FTZ R0, R215, R0 ;  /* 0x00000000d7007221 */ /* 0x000fe40000010000 */
[----:B------:R-:W-:Y:S01]  /*8cf0*/  IMAD.MOV.U32 R227, RZ, RZ, R216 ;  /* 0x000000ffffe37224 */ /* 0x000fe200078e00d8 */
[----:B------:R-:W-:Y:S01]  /*8d00*/  MOV R216, R222 ;  /* 0x000000de00d87202 */ /* 0x000fe20000000f00 */
        /* <DEDUP_REMOVED lines=16> */
[----:B------:R-:W-:Y:S01]  /*8e10*/  IMAD.MOV.U32 R218, RZ, RZ, R199 ;  /* 0x000000ffffda7224 */ /* 0x000fe200078e00c7 */
        /* <DEDUP_REMOVED lines=65> */
[----:B-1----:R-:W-:-:S02]  /*9230*/  FADD.FTZ R5, R115, R5 ;  /* 0x0000000573057221 */ /* 0x002fc40000010000 */
[----:B---3--:R-:W-:Y:S02]  /*9240*/  FADD.FTZ R4, R119, R4 ;  /* 0x0000000477047221 */ /* 0x008fe40000010000 */
[----:B----4-:R-:W-:Y:S02]  /*9250*/  FADD.FTZ R0, R111, R0 ;  /* 0x000000006f007221 */ /* 0x010fe40000010000 */
        /* <DEDUP_REMOVED lines=42> */
[----:B--2---:R-:W2:Y:S04]  /*9500*/  LDL.64 R208, [R1+0xa8] ;  /* 0x0000a80001d07983 */ /* 0x004ea80000100a00 */
[----:B------:R-:W3:Y:S01]  /*9510*/  LDL.64 R218, [R1+0xf0] ;  /* 0x0000f00001da7983 */ /* 0x000ee20000100a00 */
[----:B------:R-:W-:Y:S01]  /*9520*/  UIADD3 UR5, UR33, -0x2, URZ ;  /* 0xfffffffe21057890 */ /* 0x000fe2000fffe03f */
[----:B------:R-:W-:Y:S01]  /*9530*/  IMAD.U32 R2, RZ, RZ, UR10 ;  /* 0x0000000aff027e24 */ /* 0x000fe2000f8e00ff */
[----:B------:R-:W-:-:S04]  /*9540*/  DEPBAR.LE SB0, 0x0 ;  /* 0x000080000000791a */ /* 0x000fc80000000000 */
[----:B------:R-:W-:Y:S01]  /*9550*/  USHF.R.S32.HI UR8, URZ, 0x1f, UR5 ;  /* 0x0000001f3f087899 */ /* 0x000fe20008011405 */
[----:B------:R-:W-:Y:S01]  /*9560*/  IMAD.U32 R4, RZ, RZ, UR5 ;  /* 0x00000005ff047e24 */ /* 0x000fe2000f8e00ff */
[----:B------:R-:W-:Y:S01]  /*9570*/  UIMAD UR7, UR26, UR5, URZ ;  /* 0x000000051a0772a4 */ /* 0x000fe2000f8e023f */
[----:B------:R-:W-:Y:S01]  /*9580*/  IMAD.U32 R6, RZ, RZ, UR10 ;  /* 0x0000000aff067e24 */ /* 0x000fe2000f8e00ff */
[----:B------:R-:W-:Y:S01]  /*9590*/  UISETP.GE.AND UP0, UPT, UR33, 0x3, UPT ;  /* 0x000000032100788c */ /* 0x000fe2000bf06270 */
[----:B------:R-:W-:Y:S01]  /*95a0*/  IMAD.U32 R7, RZ, RZ, UR10 ;  /* 0x0000000aff077e24 */ /* 0x000fe2000f8e00ff */
[----:B------:R-:W-:Y:S01]  /*95b0*/  UIMAD UR7, UR8, UR27, UR7 ;  /* 0x0000001b080772a4 */ /* 0x000fe2000f8e0207 */
[----:B------:R-:W-:Y:S01]  /*95c0*/  IMAD.U32 R12, RZ, RZ, UR10 ;  /* 0x0000000aff0c7e24 */ /* 0x000fe2000f8e00ff */
[----:B------:R-:W-:Y:S01]  /*95d0*/  BAR.SYNC.DEFER_BLOCKING 0x0 ;  /* 0x0000000000007b1d */ /* 0x000fe20000010000 */
[----:B--2---:R-:W-:Y:S01]  /*95e0*/  ISETP.GE.AND P1, PT, R208, c[0x0][0x220], PT ;  /* 0x00008800d0007a0c */ /* 0x004fe20003f26270 */
[----:B---3--:R-:W-:-:S05]  /*95f0*/  IMAD.WIDE.U32 R4, R4, UR27, R218 ;  /* 0x0000001b04047c25 */ /* 0x008fca000f8e00da */
[----:B------:R-:W-:-:S07]  /*9600*/  IADD3 R5, R5, UR7, RZ ;  /* 0x0000000705057c10 */ /* 0x000fce000fffe0ff */
[----:B------:R-:W-:Y:S01]  /*9610*/  @!P1 IMAD.MOV.U32 R14, RZ, RZ, c[0x0][0x1a4] ;  /* 0x00006900ff0e9624 */ /* 0x000fe200078e00ff */
[-C--:B------:R-:W-:Y:S01]  /*9620*/  @!P1 LEA R2, P2, R2, R4.reuse, 0x5 ;  /* 0x0000000402029211 */ /* 0x080fe200078428ff */
[----:B------:R-:W-:Y:S01]  /*9630*/  @!P1 IMAD.MOV.U32 R22, RZ, RZ, c[0x0][0x1a4] ;  /* 0x00006900ff169624 */ /* 0x000fe200078e00ff */
[----:B------:R-:W-:Y:S01]  /*9640*/  @!P1 IADD3 R0, P3, R4, UR29, RZ ;  /* 0x0000001d04009c10 */ /* 0x000fe2000ff7e0ff */
[--C-:B------:R-:W-:Y:S01]  /*9650*/  @!P1 IMAD.MOV.U32 R13, RZ, RZ, R5.reuse ;  /* 0x000000ffff0d9224 */ /* 0x100fe200078e0005 */
[----:B------:R-:W-:Y:S01]  /*9660*/  @!P1 LEA R6, P0, R6, R4, 0x6 ;  /* 0x0000000406069211 */ /* 0x000fe200078030ff */
[----:B------:R-:W-:Y:S01]  /*9670*/  @!P1 IMAD.MOV.U32 R20, RZ, RZ, R4 ;  /* 0x000000ffff149224 */ /* 0x000fe200078e0004 */
[-C--:B------:R-:W-:Y:S01]  /*9680*/  @!P1 LEA.HI.X R14, R7, R5.reuse, R14, 0x5, P2 ;  /* 0x00000005070e9211 */ /* 0x080fe200010f2c0e */
[--C-:B------:R-:W-:Y:S01]  /*9690*/  @!P1 IMAD.MOV.U32 R21, RZ, RZ, R5.reuse ;  /* 0x000000ffff159224 */ /* 0x100fe200078e0005 */
[----:B------:R-:W-:Y:S01]  /*96a0*/  @!P1 IADD3.X R7, R5, UR28, RZ, P3, !PT ;  /* 0x0000001c05079c10 */ /* 0x000fe20009ffe4ff */
[----:B------:R-:W-:Y:S01]  /*96b0*/  @!P1 IMAD.MOV.U32 R18, RZ, RZ, R4 ;  /* 0x000000ffff129224 */ /* 0x000fe200078e0004 */
[----:B------:R-:W-:Y:S01]  /*96c0*/  @!P1 LEA R28, P2, R0, c[0x0][0x170], 0x1 ;  /* 0x00005c00001c9a11 */ /* 0x000fe200078408ff */
[----:B------:R-:W-:Y:S01]  /*96d0*/  @!P1 IMAD.MOV.U32 R19, RZ, RZ, R5 ;  /* 0x000000ffff139224 */ /* 0x000fe200078e0005 */
[----:B------:R-:W-:Y:S01]  /*96e0*/  @!P1 LEA.HI.X R22, R12, R5, R22, 0x6, P0 ;  /* 0x000000050c169211 */ /* 0x000fe200000f3416 */
[----:B------:R-:W-:Y:S01]  /*96f0*/  @!P1 IMAD.MOV.U32 R12, RZ, RZ, R4 ;  /* 0x000000ffff0c9224 */ /* 0x000fe200078e0004 */
[----:B------:R-:W-:Y:S01]  /*9700*/  @!P1 LEA R26, P0, R2, c[0x0][0x170], 0x1 ;  /* 0x00005c00021a9a11 */ /* 0x000fe200078008ff */
[----:B-----5:R-:W-:Y:S01]  /*9710*/  @P1 STS.128 [R246+0x8000], RZ ;  /* 0x008000fff6001388 */ /* 0x020fe20000000c00 */
[----:B------:R-:W-:Y:S01]  /*9720*/  @!P1 LEA.HI.X R29, R0, c[0x0][0x174], R7, 0x1, P2 ;  /* 0x00005d00001d9a11 */ /* 0x000fe200010f0c07 */
[----:B------:R-:W-:Y:S01]  /*9730*/  IMAD.U32 R0, RZ, RZ, UR10 ;  /* 0x0000000aff007e24 */ /* 0x000fe2000f8e00ff */
[----:B------:R-:W-:Y:S01]  /*9740*/  @!P1 LEA.HI.X R27, R2, c[0x0][0x174], R14, 0x1, P0 ;  /* 0x00005d00021b9a11 */ /* 0x000fe200000f0c0e */
[----:B------:R-:W-:Y:S01]  /*9750*/  IMAD.U32 R14, RZ, RZ, UR10 ;  /* 0x0000000aff0e7e24 */ /* 0x000fe2000f8e00ff */
[----:B------:R-:W-:Y:S01]  /*9760*/  @!P1 LEA R16, P4, R4, c[0x0][0x170], 0x1 ;  /* 0x00005c0004109a11 */ /* 0x000fe200078808ff */
[----:B------:R-:W-:Y:S01]  /*9770*/  IMAD.U32 R2, RZ, RZ, UR10 ;  /* 0x0000000aff027e24 */ /* 0x000fe2000f8e00ff */
[----:B------:R-:W-:Y:S01]  /*9780*/  @!P1 LEA R24, P0, R6, c[0x0][0x170], 0x1 ;  /* 0x00005c0006189a11 */ /* 0x000fe200078008ff */
[----:B------:R-:W-:Y:S01]  /*9790*/  @!P1 IMAD.WIDE.U32 R12, R0, 0x50, R12 ;  /* 0x00000050000c9825 */ /* 0x000fe200078e000c */
[----:B------:R-:W-:-:S02]  /*97a0*/  @!P1 LEA.HI.X R17, R4, c[0x0][0x174], R5, 0x1, P4 ;  /* 0x00005d0004119a11 */ /* 0x000fc400020f0c05 */
[----:B------:R-:W-:Y:S01]  /*97b0*/  @!P1 LEA.HI.X R25, R6, c[0x0][0x174], R22, 0x1, P0 ;  /* 0x00005d0006199a11 */ /* 0x000fe200000f0c16 */
[----:B------:R-:W-:Y:S02]  /*97c0*/  @!P1 IMAD.MOV.U32 R0, RZ, RZ, c[0x0][0x1a4] ;  /* 0x00006900ff009624 */ /* 0x000fe400078e00ff */
[----:B------:R-:W-:Y:S01]  /*97d0*/  IMAD.U32 R7, RZ, RZ, UR10 ;  /* 0x0000000aff077e24 */ /* 0x000fe2000f8e00ff */
[----:B------:R-:W-:Y:S01]  /*97e0*/  @!PT LDS RZ, [RZ] ;  /* 0x00000000fffff984 */ /* 0x000fe20000000800 */
[----:B------:R-:W-:Y:S01]  /*97f0*/  @!PT LDS RZ, [RZ] ;  /* 0x00000000fffff984 */ /* 0x000fe20000000800 */
[----:B------:R-:W-:Y:S01]  /*9800*/  @!PT LDS RZ, [RZ] ;  /* 0x00000000fffff984 */ /* 0x000fe20000000800 */
[----:B------:R1:W-:Y:S01]  /*9810*/  @!P1 LDGSTS.E.BYPASS.LTC128B.128 [R246+0x8000], [R16.64] ;  /* 0x0800000010f69fae */ /* 0x0003e2000b901d74 */
[----:B------:R-:W-:-:S03]  /*9820*/  @!P1 IMAD.WIDE.U32 R14, R14, 0x30, R4 ;  /* 0x000000300e0e9825 */ /* 0x000fc600078e0004 */
[----:B------:R-:W-:Y:S01]  /*9830*/  @P1 STS.128 [R246+0x8800], RZ ;  /* 0x008800fff6001388 */ /* 0x000fe20000000c00 */
[----:B------:R-:W-:Y:S01]  /*9840*/  @!P1 IMAD.WIDE.U32 R4, R2, 0x70, R20 ;  /* 0x0000007002049825 */ /* 0x000fe200078e0014 */
[----:B------:R-:W-:Y:S02]  /*9850*/  @!P1 LEA R22, P4, R14, c[0x0][0x170], 0x1 ;  /* 0x00005c000e169a11 */ /* 0x000fe400078808ff */
[----:B------:R-:W-:Y:S01]  /*9860*/  @!P1 LEA R20, P3, R12, c[0x0][0x170], 0x1 ;  /* 0x00005c000c149a11 */ /* 0x000fe200078608ff */
[----:B------:R-:W-:Y:S01]  /*9870*/  @!P1 IMAD.MOV.U32 R2, RZ, RZ, c[0x0][0x1a4] ;  /* 0x00006900ff029624 */ /* 0x000fe200078e00ff */
[----:B------:R-:W-:Y:S01]  /*9880*/  @!PT LDS RZ, [RZ] ;  /* 0x00000000fffff984 */ /* 0x000fe20000000800 */
[----:B------:R-:W-:Y:S01]  /*9890*/  @!PT LDS RZ, [RZ] ;  /* 0x00000000fffff984 */ /* 0x000fe20000000800 */
[----:B------:R-:W-:Y:S01]  /*98a0*/  @!PT LDS RZ, [RZ] ;  /* 0x00000000fffff984 */ /* 0x000fe20000000800 */
[----:B------:R2:W-:Y:S01]  /*98b0*/  @!P1 LDGSTS.E.BYPASS.LTC128B.128 [R246+0x8800], [R28.64] ;  /* 0x088000001cf69fae */ /* 0x0005e2000b901d74 */
[----:B------:R-:W-:Y:S02]  /*98c0*/  @!P1 IMAD R0, R0, 0x30, RZ ;  /* 0x0000003000009824 */ /* 0x000fe400078e02ff */
[----:B------:R-:W-:Y:S01]  /*98d0*/  @!P1 IMAD.WIDE.U32 R6, R7, 0x60, R18 ;  /* 0x0000006007069825 */ /* 0x000fe200078e0012 */
[----:B------:R-:W-:Y:S03]  /*98e0*/  @P1 STS.128 [R246+0x9000], RZ ;  /* 0x009000fff6001388 */ /* 0x000fe60000000c00 */
[----:B------:R-:W-:Y:S01]  /*98f0*/  @!P1 IMAD.MOV.U32 R18, RZ, RZ, c[0x0][0x1a4] ;  /* 0x00006900ff129624 */ /* 0x000fe200078e00ff */
[----:B------:R-:W-:Y:S01]  /*9900*/  @!PT LDS RZ, [RZ] ;  /* 0x00000000fffff984 */ /* 0x000fe20000000800 */
[----:B------:R-:W-:Y:S01]  /*9910*/  @!PT LDS RZ, [RZ] ;  /* 0x00000000fffff984 */ /* 0x000fe20000000800 */
[----:B------:R-:W-:Y:S01]  /*9920*/  @!PT LDS RZ, [RZ] ;  /* 0x00000000fffff984 */ /* 0x000fe20000000800 */
[----:B------:R3:W-:Y:S01]  /*9930*/  @!P1 LDGSTS.E.BYPASS.LTC128B.128 [R246+0x9000], [R26.64] ;  /* 0x090000001af69fae */ /* 0x0007e2000b901d74 */
[----:B------:R-:W-:-:S02]  /*9940*/  @!P1 IMAD.MOV.U32 R19, RZ, RZ, c[0x0][0x1a4] ;  /* 0x00006900ff139624 */ /* 0x000fc400078e00ff */
[----:B------:R-:W-:Y:S01]  /*9950*/  @!P1 IMAD R2, R2, 0x50, RZ ;  /* 0x0000005002029824 */ /* 0x000fe200078e02ff */
[----:B------:R-:W-:Y:S01]  /*9960*/  @P1 STS.128 [R246+0x9800], RZ ;  /* 0x009800fff6001388 */ /* 0x000fe20000000c00 */
[----:B------:R-:W-:Y:S02]  /*9970*/  @!P1 IMAD.IADD R0, R0, 0x1, R15 ;  /* 0x0000000100009824 */ /* 0x000fe400078e020f */
[----:B------:R-:W-:Y:S02]  /*9980*/  @!P1 IMAD R18, R18, 0x60, RZ ;  /* 0x0000006012129824 */ /* 0x000fe400078e02ff */
[----:B------:R-:W-:Y:S01]  /*9990*/  @!P1 IMAD R19, R19, 0x70, RZ ;  /* 0x0000007013139824 */ /* 0x000fe200078e02ff */
[----:B------:R-:W-:Y:S01]  /*99a0*/  @!P1 LEA.HI.X R23, R14, c[0x0][0x174], R0, 0x1, P4 ;  /* 0x00005d000e179a11 */ /* 0x000fe200020f0c00 */
[----:B------:R-:W-:Y:S01]  /*99b0*/  @!P1 IMAD.IADD R2, R2, 0x1, R13 ;  /* 0x0000000102029824 */ /* 0x000fe200078e020d */
[----:B-1----:R-:W-:Y:S01]  /*99c0*/  @!P1 LEA R16, P0, R4, c[0x0][0x170], 0x1 ;  /* 0x00005c0004109a11 */ /* 0x002fe200078008ff */
[----:B------:R-:W-:Y:S01]  /*99d0*/  @!P1 IMAD.IADD R7, R18, 0x1, R7 ;  /* 0x0000000112079824 */ /* 0x000fe200078e0207 */
[----:B------:R-:W-:Y:S01]  /*99e0*/  @!P1 LEA R18, P2, R6, c[0x0][0x170], 0x1 ;  /* 0x00005c0006129a11 */ /* 0x000fe200078408ff */
[----:B------:R-:W-:Y:S01]  /*99f0*/  @!P1 IMAD.IADD R5, R19, 0x1, R5 ;  /* 0x0000000113059824 */ /* 0x000fe200078e0205 */
[----:B------:R-:W-:Y:S01]  /*9a00*/  @!P1 LEA.HI.X R21, R12, c[0x0][0x174], R2, 0x1, P3 ;  /* 0x00005d000c159a11 */ /* 0x000fe200018f0c02 */
[----:B------:R-:W-:Y:S01]  /*9a10*/  @!PT LDS RZ, [RZ] ;  /* 0x00000000fffff984 */ /* 0x000fe20000000800 */
[----:B------:R-:W-:Y:S01]  /*9a20*/  @!PT LDS RZ, [RZ] ;  /* 0x00000000fffff984 */ /* 0x000fe20000000800 */
[----:B------:R-:W-:Y:S01]  /*9a30*/  @!PT LDS RZ, [RZ] ;  /* 0x00000000fffff984 */ /* 0x000fe20000000800 */
[----:B------:R1:W-:Y:S01]  /*9a40*/  @!P1 LDGSTS.E.BYPASS.LTC128B.128 [R246+0x9800], [R22.64] ;  /* 0x0980000016f69fae */ /* 0x0003e2000b901d74 */
[----:B------:R-:W-:-:S02]  /*9a50*/  @!P1 LEA.HI.X R19, R6, c[0x0][0x174], R7, 0x1, P2 ;  /* 0x00005d0006139a11 */ /* 0x000fc400010f0c07 */
[----:B------:R-:W-:Y:S01]  /*9a60*/  @!P1 LEA.HI.X R17, R4, c[0x0][0x174], R5, 0x1, P0 ;  /* 0x00005d0004119a11 */ /* 0x000fe200000f0c05 */
[----:B------:R-:W-:Y:S04]  /*9a70*/  @P1 STS.128 [R246+0xa000], RZ ;  /* 0x00a000fff6001388 */ /* 0x000fe80000000c00 */
[----:B------:R-:W-:Y:S01]  /*9a80*/  @!PT LDS RZ, [RZ] ;  /* 0x00000000fffff984 */ /* 0x000fe20000000800 */
[----:B------:R-:W-:Y:S01]  /*9a90*/  @!PT LDS RZ, [RZ] ;  /* 0x00000000fffff984 */ /* 0x000fe20000000800 */
[----:B------:R-:W-:Y:S01]  /*9aa0*/  @!PT LDS RZ, [RZ] ;  /* 0x00000000fffff984 */ /* 0x000fe20000000800 */
[----:B------:R3:W-:Y:S04]  /*9ab0*/  @!P1 LDGSTS.E.BYPASS.LTC128B.128 [R246+0xa000], [R24.64] ;  /* 0x0a00000018f69fae */ /* 0x0007e8000b901d74 */
        /* <DEDUP_REMOVED lines=15> */
[----:B------:R-:W-:Y:S04]  /*9bb0*/  LDSM.16.M88.4 R36, [R234] ;  /* 0x00000000ea24783b */ /* 0x000fe80000000200 */
[----:B------:R-:W4:Y:S04]  /*9bc0*/  LDSM.16.M88.4 R4, [R139+0x4000] ;  /* 0x004000008b04783b */ /* 0x000f280000000200 */
[----:B------:R-:W4:Y:S04]  /*9bd0*/  LDSM.16.M88.4 R32, [R234+0x2000] ;  /* 0x00200000ea20783b */ /* 0x000f280000000200 */
[----:B-1----:R-:W1:Y:S04]  /*9be0*/  LDSM.16.M88.4 R20, [R139+0x4800] ;  /* 0x004800008b14783b */ /* 0x002e680000000200 */
[----:B------:R-:W1:Y:S04]  /*9bf0*/  LDSM.16.M88.4 R48, [R139+0x5000] ;  /* 0x005000008b30783b */ /* 0x000e680000000200 */
[----:B--2---:R-:W-:Y:S04]  /*9c00*/  LDSM.16.M88.4 R28, [R237] ;  /* 0x00000000ed1c783b */ /* 0x004fe80000000200 */
[----:B------:R-:W-:Y:S04]  /*9c10*/  LDSM.16.M88.4 R44, [R233+0x4000] ;  /* 0x00400000e92c783b */ /* 0x000fe80000000200 */
[----:B---3--:R-:W2:Y:S04]  /*9c20*/  LDSM.16.M88.4 R24, [R237+0x2000] ;  /* 0x00200000ed18783b */ /* 0x008ea80000000200 */
[----:B------:R-:W3:Y:S04]  /*9c30*/  LDSM.16.M88.4 R40, [R233+0x4800] ;  /* 0x00480000e928783b */ /* 0x000ee80000000200 */
[----:B----4-:R-:W4:Y:S04]  /*9c40*/  LDSM.16.M88.4 R16, [R139+0x5800] ;  /* 0x005800008b10783b */ /* 0x010f280000000200 */
[----:B------:R-:W-:Y:S01]  /*9c50*/  LDSM.16.M88.4 R12, [R139+0x6000] ;  /* 0x006000008b0c783b */ /* 0x000fe20000000200 */
[-C--:B------:R-:W-:Y:S03]  /*9c60*/  HMMA.16816.F32 R92, R36, R4.reuse, RZ ;  /* 0x00000004245c723c */ /* 0x080fe600000018ff */
[----:B------:R-:W-:Y:S04]  /*9c70*/  LDSM.16.M88.4 R60, [R139+0x6800] ;  /* 0x006800008b3c783b */ /* 0x000fe80000000200 */
[----:B------:R-:W0:Y:S01]  /*9c80*/  LDGDEPBAR ;  /* 0x00000000000079af */ /* 0x000e220000000000 */
[C---:B------:R-:W-:Y:S08]  /*9c90*/  HMMA.16816.F32 R88, R32.reuse, R4, RZ ;  /* 0x000000042058723c */ /* 0x040ff000000018ff */
[-C--:B------:R-:W-:Y:S08]  /*9ca0*/  HMMA.16816.F32 R84, R32, R6.reuse, RZ ;  /* 0x000000062054723c */ /* 0x080ff000000018ff */
[C---:B------:R-:W-:Y:S01]  /*9cb0*/  HMMA.16816.F32 R80, R36.reuse, R6, RZ ;  /* 0x000000062450723c */ /* 0x040fe200000018ff */
[----:B------:R-:W2:Y:S07]  /*9cc0*/  LDSM.16.M88.4 R4, [R233+0x5000] ;  /* 0x00500000e904783b */ /* 0x000eae0000000200 */
[----:B-1----:R-:W-:Y:S08]  /*9cd0*/  HMMA.16816.F32 R76, R36, R20, RZ ;  /* 0x00000014244c723c */ /* 0x002ff000000018ff */
[-C--:B------:R-:W-:Y:S08]  /*9ce0*/  HMMA.16816.F32 R68, R32, R22.reuse, RZ ;  /* 0x000000162044723c */ /* 0x080ff000000018ff */
[----:B------:R-:W-:Y:S08]  /*9cf0*/  HMMA.16816.F32 R64, R36, R22, RZ ;  /* 0x000000162440723c */ /* 0x000ff000000018ff */
[C---:B------:R-:W-:Y:S08]  /*9d00*/  HMMA.16816.F32 R52, R32.reuse, R48, RZ ;  /* 0x000000302034723c */ /* 0x040ff000000018ff */
[C---:B------:R-:W-:Y:S08]  /*9d10*/  HMMA.16816.F32 R72, R32.reuse, R20, RZ ;  /* 0x000000142048723c */ /* 0x040ff000000018ff */
[----:B------:R-:W-:Y:S08]  /*9d20*/  HMMA.16816.F32 R20, R32, R50, RZ ;  /* 0x000000322014723c */ /* 0x000ff000000018ff */
[C---:B------:R-:W-:Y:S08]  /*9d30*/  HMMA.16816.F32 R56, R36.reuse, R48, RZ ;  /* 0x000000302438723c */ /* 0x040ff000000018ff */
[----:B------:R-:W-:Y:S08]  /*9d40*/  HMMA.16816.F32 R48, R36, R50, RZ ;  /* 0x000000322430723c */ /* 0x000ff000000018ff */
[----:B--2---:R-:W-:Y:S08]  /*9d50*/  HMMA.16816.F32 R220, R24, R44, R88 ;  /* 0x0000002c18dc723c */ /* 0x004ff00000001858 */
[----:B---3--:R-:W-:Y:S08]  /*9d60*/  HMMA.16816.F32 R208, R28, R40, R76 ;  /* 0x000000281cd0723c */ /* 0x008ff0000000184c */
[-C--:B------:R-:W-:Y:S08]  /*9d70*/  HMMA.16816.F32 R128, R24, R42.reuse, R68 ;  /* 0x0000002a1880723c */ /* 0x080ff00000001844 */
[C---:B------:R-:W-:Y:S08]  /*9d80*/  HMMA.16816.F32 R124, R28.reuse, R42, R64 ;  /* 0x0000002a1c7c723c */ /* 0x040ff00000001840 */
[----:B------:R-:W-:Y:S08]  /*9d90*/  HMMA.16816.F32 R248, R28, R44, R92 ;  /* 0x0000002c1cf8723c */ /* 0x000ff0000000185c */
[-C--:B------:R-:W-:Y:S08]  /*9da0*/  HMMA.16816.F32 R216, R24, R46.reuse, R84 ;  /* 0x0000002e18d8723c */ /* 0x080ff00000001854 */
[----:B------:R-:W-:Y:S01]  /*9db0*/  HMMA.16816.F32 R212, R28, R46, R80 ;  /* 0x0000002e1cd4723c */ /* 0x000fe20000001850 */
[----:B------:R-:W-:Y:S07]  /*9dc0*/  LDSM.16.M88.4 R44, [R238] ;  /* 0x00000000ee2c783b */ /* 0x000fee0000000200 */
[-C--:B----4-:R-:W-:Y:S08]  /*9dd0*/  HMMA.16816.F32 R68, R36, R16.reuse, RZ ;  /* 0x000000102444723c */ /* 0x090ff000000018ff */
[C---:B------:R-:W-:Y:S08]  /*9de0*/  HMMA.16816.F32 R64, R32.reuse, R16, RZ ;  /* 0x000000102040723c */ /* 0x040ff000000018ff */
[-C--:B------:R-:W-:Y:S08]  /*9df0*/  HMMA.16816.F32 R76, R32, R18.reuse, RZ ;  /* 0x00000012204c723c */ /* 0x080ff000000018ff */
[----:B------:R-:W-:Y:S01]  /*9e00*/  HMMA.16816.F32 R88, R36, R18, RZ ;  /* 0x000000122458723c */ /* 0x000fe200000018ff */
[----:B------:R-:W1:Y:S07]  /*9e10*/  LDSM.16.M88.4 R16, [R235+0x2000] ;  /* 0x00200000eb10783b */ /* 0x000e6e0000000200 */
[C---:B------:R-:W-:Y:S01]  /*9e20*/  HMMA.16816.F32 R116, R24.reuse, R4, R52 ;  /* 0x000000041874723c */ /* 0x040fe20000001834 */
[----:B------:R-:W2:Y:S07]  /*9e30*/  LDSM.16.M88.4 R52, [R233+0x5800] ;  /* 0x00580000e934783b */ /* 0x000eae0000000200 */
[C---:B------:R-:W-:Y:S01]  /*9e40*/  HMMA.16816.F32 R204, R24.reuse, R40, R72 ;  /* 0x0000002818cc723c */ /* 0x040fe20000001848 */
[----:B------:R-:W3:Y:S07]  /*9e50*/  LDSM.16.M88.4 R40, [R245] ;  /* 0x00000000f528783b */ /* 0x000eee0000000200 */
[----:B------:R-:W-:Y:S01]  /*9e60*/  HMMA.16816.F32 R112, R24, R6, R20 ;  /* 0x000000061870723c */ /* 0x000fe20000001814 */
[----:B------:R-:W-:Y:S07]  /*9e70*/  LDSM.16.M88.4 R20, [R235] ;  /* 0x00000000eb14783b */ /* 0x000fee0000000200 */
[-C--:B------:R-:W-:Y:S08]  /*9e80*/  HMMA.16816.F32 R100, R36, R12.reuse, RZ ;  /* 0x0000000c2464723c */ /* 0x080ff000000018ff */
[C---:B------:R-:W-:Y:S08]  /*9e90*/  HMMA.16816.F32 R96, R32.reuse, R12, RZ ;  /* 0x0000000c2060723c */ /* 0x040ff000000018ff */
[-C--:B------:R-:W-:Y:S08]  /*9ea0*/  HMMA.16816.F32 R92, R32, R14.reuse, RZ ;  /* 0x0000000e205c723c */ /* 0x080ff000000018ff */
[----:B------:R-:W-:Y:S01]  /*9eb0*/  HMMA.16816.F32 R84, R36, R14, RZ ;  /* 0x0000000e2454723c */ /* 0x000fe200000018ff */
[----:B------:R-:W4:Y:S07]  /*9ec0*/  LDSM.16.M88.4 R12, [R244] ;  /* 0x00000000f40c783b */ /* 0x000f2e0000000200 */
[C---:B------:R-:W-:Y:S01]  /*9ed0*/  HMMA.16816.F32 R120, R28.reuse, R4, R56 ;  /* 0x000000041c78723c */ /* 0x040fe20000001838 */
[----:B------:R-:W-:Y:S07]  /*9ee0*/  LDSM.16.M88.4 R56, [R233+0x6800] ;  /* 0x00680000e938783b */ /* 0x000fee0000000200 */
[----:B------:R-:W-:Y:S01]  /*9ef0*/  HMMA.16816.F32 R108, R28, R6, R48 ;  /* 0x000000061c6c723c */ /* 0x000fe20000001830 */
[----:B------:R-:W3:Y:S04]  /*9f00*/  LDSM.16.M88.4 R48, [R233+0x6000] ;  /* 0x00600000e930783b */ /* 0x000ee80000000200 */
[----:B------:R-:W3:Y:S03]  /*9f10*/  LDSM.16.M88.4 R4, [R243] ;  /* 0x00000000f304783b */ /* 0x000ee60000000200 */
[----:B-1----:R-:W-:Y:S08]  /*9f20*/  HMMA.16816.F32 R224, R16, R44, R220 ;  /* 0x0000002c10e0723c */ /* 0x002ff000000018dc */
[----:B------:R-:W-:Y:S08]  /*9f30*/  HMMA.16816.F32 R72, R32, R60, RZ ;  /* 0x0000003c2048723c */ /* 0x000ff000000018ff */
[-C--:B--2---:R-:W-:Y:S08]  /*9f40*/  HMMA.16816.F32 R104, R28, R52.reuse, R68 ;  /* 0x000000341c68723c */ /* 0x084ff00000001844 */
[C---:B------:R-:W-:Y:S08]  /*9f50*/  HMMA.16816.F32 R64, R24.reuse, R52, R64 ;  /* 0x000000341840723c */ /* 0x040ff00000001840 */
[----:B------:R-:W-:Y:S08]  /*9f60*/  HMMA.16816.F32 R68, R24, R54, R76 ;  /* 0x000000361844723c */ /* 0x000ff0000000184c */
[----:B------:R-:W-:Y:S08]  /*9f70*/  HMMA.16816.F32 R220, R16, R46, R216 ;  /* 0x0000002e10dc723c */ /* 0x000ff000000018d8 */
[----:B------:R-:W-:Y:S08]  /*9f80*/  HMMA.16816.F32 R52, R28, R54, R88 ;  /* 0x000000361c34723c */ /* 0x000ff00000001858 */
[----:B---3--:R-:W-:Y:S08]  /*9f90*/  HMMA.16816.F32 R216, R16, R42, R128 ;  /* 0x0000002a10d8723c */ /* 0x008ff00000001880 */
[-C--:B----4-:R-:W-:Y:S08]  /*9fa0*/  HMMA.16816.F32 R128, R20, R12.reuse, R120 ;  /* 0x0000000c1480723c */ /* 0x090ff00000001878 */
[C---:B------:R-:W-:Y:S08]  /*9fb0*/  HMMA.16816.F32 R116, R16.reuse, R12, R116 ;  /* 0x0000000c1074723c */ /* 0x040ff00000001874 */
[-C--:B------:R-:W-:Y:S08]  /*9fc0*/  HMMA.16816.F32 R112, R16, R14.reuse, R112 ;  /* 0x0000000e1070723c */ /* 0x080ff00000001870 */
[----:B------:R-:W-:Y:S08]  /*9fd0*/  HMMA.16816.F32 R108, R20, R14, R108 ;  /* 0x0000000e146c723c */ /* 0x000ff0000000186c */
[----:B------:R-:W-:Y:S08]  /*9fe0*/  HMMA.16816.F32 R12, R32, R62, RZ ;  /* 0x0000003e200c723c */ /* 0x000ff000000018ff */
[-C--:B------:R-:W-:Y:S08]  /*9ff0*/  HMMA.16816.F32 R100, R28, R48.reuse, R100 ;  /* 0x000000301c64723c */ /* 0x080ff00000001864 */
[C---:B------:R-:W-:Y:S07]  /*a000*/  HMMA.16816.F32 R96, R24.reuse, R48, R96 ;  /* 0x000000301860723c */ /* 0x040fee0000001860 */
[----:B------:R-:W-:Y:S01]  /*a010*/  IMAD.MOV.U32 R49, RZ, RZ, R226 ;  /* 0x000000ffff317224 */ /* 0x000fe200078e00e2 */
[----:B------:R-:W-:Y:S01]  /*a020*/  HMMA.16816.F32 R88, R24, R50, R92 ;  /* 0x000000321858723c */ /* 0x000fe2000000185c */
[----:B------:R-:W-:-:S07]  /*a030*/  IMAD.MOV.U32 R48, RZ, RZ, R227 ;  /* 0x000000ffff307224 */ /* 0x000fce00078e00e3 */
[----:B------:R-:W-:Y:S07]  /*a040*/  HMMA.16816.F32 R84, R28, R50, R84 ;  /* 0x000000321c54723c */ /* 0x000fee0000001854 */
[----:B------:R-:W-:Y:S01]  /*a050*/  IMAD.MOV.U32 R51, RZ, RZ, R224 ;  /* 0x000000ffff337224 */ /* 0x000fe200078e00e0 */
[----:B------:R-:W-:Y:S01]  /*a060*/  HMMA.16816.F32 R76, R24, R56, R72 ;  /* 0x00000038184c723c */ /* 0x000fe20000001848 */
[----:B------:R-:W-:-:S07]  /*a070*/  IMAD.MOV.U32 R50, RZ, RZ, R225 ;  /* 0x000000ffff327224 */ /* 0x000fce00078e00e1 */
[C---:B------:R-:W-:Y:S08]  /*a080*/  HMMA.16816.F32 R248, R20.reuse, R44, R248 ;  /* 0x0000002c14f8723c */ /* 0x040ff000000018f8 */
[----:B------:R-:W-:Y:S08]  /*a090*/  HMMA.16816.F32 R72, R20, R46, R212 ;  /* 0x0000002e1448723c */ /* 0x000ff000000018d4 */
[----:B------:R-:W-:Y:S08]  /*a0a0*/  HMMA.16816.F32 R80, R36, R60, RZ ;  /* 0x0000003c2450723c */ /* 0x000ff000000018ff */
[----:B------:R-:W-:Y:S08]  /*a0b0*/  HMMA.16816.F32 R224, R16, R40, R204 ;  /* 0x0000002810e0723c */ /* 0x000ff000000018cc */
[C---:B------:R-:W-:Y:S08]  /*a0c0*/  HMMA.16816.F32 R44, R20.reuse, R4, R104 ;  /* 0x00000004142c723c */ /* 0x040ff00000001868 */
[----:B------:R-:W-:Y:S08]  /*a0d0*/  HMMA.16816.F32 R92, R20, R40, R208 ;  /* 0x00000028145c723c */ /* 0x000ff000000018d0 */
[----:B------:R-:W-:Y:S07]  /*a0e0*/  HMMA.16816.F32 R104, R16, R4, R64 ;  /* 0x000000041068723c */ /* 0x000fee0000001840 */
[----:B------:R-:W-:Y:S01]  /*a0f0*/  IMAD.MOV.U32 R64, RZ, RZ, R51 ;  /* 0x000000ffff407224 */ /* 0x000fe200078e0033 */
[----:B------:R-:W-:Y:S01]  /*a100*/  HMMA.16816.F32 R204, R20, R6, R52 ;  /* 0x0000000614cc723c */ /* 0x000fe20000001834 */
[----:B------:R-:W-:-:S02]  /*a110*/  IMAD.MOV.U32 R65, RZ, RZ, R50 ;  /* 0x000000ffff417224 */ /* 0x000fc400078e0032 */
[----:B------:R-:W-:Y:S02]  /*a120*/  IMAD.MOV.U32 R66, RZ, RZ, R49 ;  /* 0x000000ffff427224 */ /* 0x000fe400078e0031 */
[----:B------:R-:W-:Y:S02]  /*a130*/  IMAD.MOV.U32 R67, RZ, RZ, R48 ;  /* 0x000000ffff437224 */ /* 0x000fe400078e0030 */
[----:B------:R-:W1:Y:S01]  /*a140*/  LDSM.16.M88.4 R48, [R242] ;  /* 0x00000000f230783b */ /* 0x000e620000000200 */
[----:B------:R-:W-:Y:S01]  /*a150*/  HMMA.16816.F32 R208, R20, R42, R124 ;  /* 0x0000002a14d0723c */ /* 0x000fe2000000187c */
[----:B------:R-:W-:Y:S02]  /*a160*/  IMAD.MOV.U32 R120, RZ, RZ, R44 ;  /* 0x000000ffff787224 */ /* 0x000fe400078e002c */
[----:B------:R-:W-:Y:S01]  /*a170*/  LDSM.16.M88.4 R40, [R232] ;  /* 0x00000000e828783b */ /* 0x000fe20000000200 */
[----:B------:R-:W-:Y:S02]  /*a180*/  IMAD.MOV.U32 R0, RZ, RZ, R47 ;  /* 0x000000ffff007224 */ /* 0x000fe400078e002f */
[----:B------:R-:W-:-:S02]  /*a190*/  IMAD.MOV.U32 R247, RZ, RZ, R92 ;  /* 0x000000fffff77224 */ /* 0x000fc400078e005c */
[----:B------:R-:W-:Y:S01]  /*a1a0*/  HMMA.16816.F32 R212, R16, R6, R68 ;  /* 0x0000000610d4723c */ /* 0x000fe20000001844 */
[----:B------:R-:W2:Y:S01]  /*a1b0*/  LDSM.16.M88.4 R4, [R236+0x2000] ;  /* 0x00200000ec04783b */ /* 0x000ea20000000200 */
[----:B------:R-:W-:Y:S02]  /*a1c0*/  IMAD.MOV.U32 R138, RZ, RZ, R93 ;  /* 0x000000ffff8a7224 */ /* 0x000fe400078e005d */
[----:B------:R-:W-:Y:S02]  /*a1d0*/  IMAD.MOV.U32 R133, RZ, RZ, R94 ;  /* 0x000000ffff857224 */ /* 0x000fe400078e005e */
[----:B------:R-:W-:Y:S02]  /*a1e0*/  IMAD.MOV.U32 R2, RZ, RZ, R95 ;  /* 0x000000ffff027224 */ /* 0x000fe400078e005f */
[----:B------:R-:W-:Y:S08]  /*a1f0*/  HMMA.16816.F32 R52, R36, R62, RZ ;  /* 0x0000003e2434723c */ /* 0x000ff000000018ff */
[----:B------:R-:W-:Y:S01]  /*a200*/  HMMA.16816.F32 R60, R24, R58, R12 ;  /* 0x0000003a183c723c */ /* 0x000fe2000000180c */
[----:B------:R-:W3:Y:S07]  /*a210*/  LDSM.16.M88.4 R12, [R236] ;  /* 0x00000000ec0c783b */ /* 0x000eee0000000200 */
[----:B------:R-:W-:Y:S07]  /*a220*/  HMMA.16816.F32 R80, R28, R56, R80 ;  /* 0x000000381c50723c */ /* 0x000fee0000001850 */
[----:B------:R-:W-:Y:S01]  /*a230*/  IMAD.MOV.U32 R57, RZ, RZ, R45 ;  /* 0x000000ffff397224 */ /* 0x000fe200078e002d */
[----:B-1----:R-:W-:Y:S01]  /*a240*/  HMMA.16816.F32 R100, R20, R48, R100 ;  /* 0x000000301464723c */ /* 0x002fe20000001864 */
[----:B------:R-:W-:-:S02]  /*a250*/  IMAD.MOV.U32 R56, RZ, RZ, R46 ;  /* 0x000000ffff387224 */ /* 0x000fc400078e002e */
[----:B------:R-:W1:Y:S05]  /*a260*/  LDSM.16.M88.4 R44, [R241] ;  /* 0x00000000f12c783b */ /* 0x000e6a0000000200 */
[C---:B------:R-:W-:Y:S07]  /*a270*/  HMMA.16816.F32 R92, R16.reuse, R48, R96 ;  /* 0x00000030105c723c */ /* 0x040fee0000001860 */
[----:B------:R-:W-:Y:S01]  /*a280*/  IMAD.MOV.U32 R96, RZ, RZ, R120 ;  /* 0x000000ffff607224 */ /* 0x000fe200078e0078 */
[----:B------:R-:W-:Y:S01]  /*a290*/  HMMA.16816.F32 R88, R16, R50, R88 ;  /* 0x000000321058723c */ /* 0x000fe20000001858 */
[----:B------:R-:W-:-:S02]  /*a2a0*/  IMAD.MOV.U32 R99, RZ, RZ, R0 ;  /* 0x000000ffff637224 */ /* 0x000fc400078e0000 */
[----:B------:R-:W-:Y:S02]  /*a2b0*/  IMAD.MOV.U32 R97, RZ, RZ, R57 ;  /* 0x000000ffff617224 */ /* 0x000fe400078e0039 */
[----:B------:R-:W-:-:S03]  /*a2c0*/  IMAD.MOV.U32 R98, RZ, RZ, R56 ;  /* 0x000000ffff627224 */ /* 0x000fc600078e0038 */
[----:B------:R-:W-:Y:S08]  /*a2d0*/  HMMA.16816.F32 R84, R20, R50, R84 ;  /* 0x000000321454723c */ /* 0x000ff00000001854 */
[-C--:B--2---:R-:W-:Y:S08]  /*a2e0*/  HMMA.16816.F32 R64, R4, R40.reuse, R64 ;  /* 0x000000280440723c */ /* 0x084ff00000001840 */
[----:B---3--:R-:W-:Y:S07]  /*a2f0*/  HMMA.16816.F32 R48, R12, R40, R248 ;  /* 0x000000280c30723c */ /* 0x008fee00000018f8 */
[----:B------:R-:W-:Y:S01]  /*a300*/  IMAD.MOV.U32 R249, RZ, RZ, R138 ;  /* 0x000000fffff97224 */ /* 0x000fe200078e008a */
[----:B-1----:R-:W-:Y:S01]  /*a310*/  HMMA.16816.F32 R124, R20, R44, R80 ;  /* 0x0000002c147c723c */ /* 0x002fe20000001850 */
[----:B------:R-:W-:-:S02]  /*a320*/  IMAD.MOV.U32 R251, RZ, RZ, R2 ;  /* 0x000000fffffb7224 */ /* 0x000fc400078e0002 */
[----:B------:R-:W-:Y:S02]  /*a330*/  IMAD.MOV.U32 R248, RZ, RZ, R247 ;  /* 0x000000fffff87224 */ /* 0x000fe400078e00f7 */
[----:B------:R-:W-:-:S03]  /*a340*/  IMAD.MOV.U32 R250, RZ, RZ, R133 ;  /* 0x000000fffffa7224 */ /* 0x000fc600078e0085 */
[----:B------:R-:W-:Y:S01]  /*a350*/  HMMA.16816.F32 R120, R16, R44, R76 ;  /* 0x0000002c1078723c */ /* 0x000fe2000000184c */
[----:B------:R-:W-:Y:S02]  /*a360*/  IMAD.MOV.U32 R137, RZ, RZ, R65 ;  /* 0x000000ffff897224 */ /* 0x000fe400078e0041 */
[----:B------:R-:W-:-:S04]  /*a370*/  IMAD.MOV.U32 R132, RZ, RZ, R66 ;  /* 0x000000ffff847224 */ /* 0x000fc800078e0042 */
[----:B------:R-:W-:Y:S01]  /*a380*/  IMAD.MOV.U32 R44, RZ, RZ, R64 ;  /* 0x000000ffff2c7224 */ /* 0x000fe200078e0040 */
[----:B------:R-:W-:Y:S01]  /*a390*/  HMMA.16816.F32 R52, R28, R58, R52 ;  /* 0x0000003a1c34723c */ /* 0x000fe20000001834 */
[----:B------:R-:W-:Y:S01]  /*a3a0*/  IMAD.MOV.U32 R41, RZ, RZ, R50 ;  /* 0x000000ffff297224 */ /* 0x000fe200078e0032 */
[----:B------:R-:W1:Y:S01]  /*a3b0*/  LDSM.16.M88.4 R56, [R139+0x7000] ;  /* 0x007000008b38783b */ /* 0x000e620000000200 */
[----:B------:R-:W-:Y:S02]  /*a3c0*/  IMAD.MOV.U32 R40, RZ, RZ, R51 ;  /* 0x000000ffff287224 */ /* 0x000fe400078e0033 */
[----:B------:R-:W-:Y:S02]  /*a3d0*/  IMAD.MOV.U32 R64, RZ, RZ, R48 ;  /* 0x000000ffff407224 */ /* 0x000fe400078e0030 */
[----:B------:R-:W-:Y:S01]  /*a3e0*/  IMAD.MOV.U32 R0, RZ, RZ, R49 ;  /* 0x000000ffff007224 */ /* 0x000fe200078e0031 */
[----:B------:R-:W-:Y:S01]  /*a3f0*/  HMMA.16816.F32 R80, R16, R46, R60 ;  /* 0x0000002e1050723c */ /* 0x000fe2000000183c */
[----:B------:R-:W-:-:S07]  /*a400*/  IMAD.MOV.U32 R79, RZ, RZ, R67 ;  /* 0x000000ffff4f7224 */ /* 0x000fce00078e0043 */
[----:B------:R-:W-:Y:S08]  /*a410*/  HMMA.16816.F32 R48, R4, R42, R220 ;  /* 0x0000002a0430723c */ /* 0x000ff000000018dc */
[----:B------:R-:W-:Y:S01]  /*a420*/  HMMA.16816.F32 R68, R20, R46, R52 ;  /* 0x0000002e1444723c */ /* 0x000fe20000001834 */
[----:B------:R-:W-:Y:S11]  /*a430*/  LDSM.16.M88.4 R52, [R233+0x7000] ;  /* 0x00700000e934783b */ /* 0x000ff60000000200 */
[----:B------:R-:W-:Y:S04]  /*a440*/  @!UPT UIADD3 URZ, URZ, URZ, URZ ;  /* 0x0000003f3f3ff290 */ /* 0x000fe8000fffe03f */
[----:B------:R-:W-:Y:S02]  /*a450*/  IMAD.MOV.U32 R65, RZ, RZ, R49 ;  /* 0x000000ffff417224 */ /* 0x000fe400078e0031 */
[----:B------:R-:W-:Y:S01]  /*a460*/  IMAD.MOV.U32 R76, RZ, RZ, R50 ;  /* 0x000000ffff4c7224 */ /* 0x000fe200078e0032 */
[----:B-1----:R-:W-:Y:S01]  /*a470*/  HMMA.16816.F32 R60, R36, R56, RZ ;  /* 0x00000038243c723c */ /* 0x002fe200000018ff */
[----:B------:R-:W-:Y:S02]  /*a480*/  IMAD.MOV.U32 R2, RZ, RZ, R51 ;  /* 0x000000ffff027224 */ /* 0x000fe400078e0033 */
[----:B------:R-:W-:-:S05]  /*a490*/  IMAD.MOV.U32 R138, RZ, RZ, R48 ;  /* 0x000000ffff8a7224 */ /* 0x000fca00078e0030 */
[----:B------:R-:W-:Y:S07]  /*a4a0*/  HMMA.16816.F32 R48, R12, R42, R72 ;  /* 0x0000002a0c30723c */ /* 0x000fee0000001848 */
[----:B------:R-:W-:Y:S02]  /*a4b0*/  IMAD.MOV.U32 R75, RZ, RZ, R44 ;  /* 0x000000ffff4b7224 */ /* 0x000fe400078e002c */
[----:B------:R-:W1:Y:S01]  /*a4c0*/  LDSM.16.M88.4 R44, [R232+0x800] ;  /* 0x00080000e82c783b */ /* 0x000e620000000200 */
[----:B------:R-:W-:-:S02]  /*a4d0*/  IMAD.MOV.U32 R73, RZ, RZ, R41 ;  /* 0x000000ffff497224 */ /* 0x000fc400078e0029 */
[----:B------:R-:W-:Y:S02]  /*a4e0*/  IMAD.MOV.U32 R74, RZ, RZ, R40 ;  /* 0x000000ffff4a7224 */ /* 0x000fe400078e0028 */
[----:B------:R-:W2:Y:S10]  /*a4f0*/  LDSM.16.M88.4 R40, [R232+0x1000] ;  /* 0x00100000e828783b */ /* 0x000eb40000000200 */
[----:B------:R-:W-:-:S02]  /*a500*/  IMAD.MOV.U32 R78, RZ, RZ, R49 ;  /* 0x000000ffff4e7224 */ /* 0x000fc400078e0031 */
[----:B------:R-:W-:Y:S02]  /*a510*/  IMAD.MOV.U32 R77, RZ, RZ, R50 ;  /* 0x000000ffff4d7224 */ /* 0x000fe400078e0032 */
[----:B------:R-:W-:Y:S02]  /*a520*/  IMAD.MOV.U32 R72, RZ, RZ, R48 ;  /* 0x000000ffff487224 */ /* 0x000fe400078e0030 */
[----:B------:R-:W-:Y:S02]  /*a530*/  IMAD.MOV.U32 R133, RZ, RZ, R51 ;  /* 0x000000ffff857224 */ /* 0x000fe400078e0033 */
[----:B------:R-:W-:Y:S07]  /*a540*/  HMMA.16816.F32 R48, R32, R56, RZ ;  /* 0x000000382030723c */ /* 0x000fee00000018ff */
[----:B------:R-:W-:Y:S01]  /*a550*/  IMAD.MOV.U32 R57, RZ, RZ, R65 ;  /* 0x000000ffff397224 */ /* 0x000fe200078e0041 */
[-C--:B-1----:R-:W-:Y:S08]  /*a560*/  HMMA.16816.F32 R220, R12, R44.reuse, R248 ;  /* 0x0000002c0cdc723c */ /* 0x082ff000000018f8 */
[C---:B------:R-:W-:Y:S07]  /*a570*/  HMMA.16816.F32 R248, R4.reuse, R44, R224 ;  /* 0x0000002c04f8723c */ /* 0x040fee00000018e0 */
[----:B------:R-:W-:Y:S01]  /*a580*/  IMAD.MOV.U32 R45, RZ, RZ, R64 ;  /* 0x000000ffff2d7224 */ /* 0x000fe200078e0040 */
[----:B------:R-:W-:Y:S08]  /*a590*/  HMMA.16816.F32 R224, R4, R46, R216 ;  /* 0x0000002e04e0723c */ /* 0x000ff000000018d8 */
[----:B------:R-:W-:Y:S01]  /*a5a0*/  IMAD.MOV.U32 R65, RZ, RZ, R223 ;  /* 0x000000ffff417224 */ /* 0x000fe200078e00df */
[----:B--2---:R-:W-:Y:S01]  /*a5b0*/  HMMA.16816.F32 R216, R12, R40, R128 ;  /* 0x000000280cd8723c */ /* 0x004fe20000001880 */
[----:B------:R-:W-:-:S02]  /*a5c0*/  IMAD.MOV.U32 R56, RZ, RZ, R222 ;  /* 0x000000ffff387224 */ /* 0x000fc400078e00de */
[----:B------:R-:W-:Y:S02]  /*a5d0*/  IMAD.MOV.U32 R252, RZ, RZ, R220 ;  /* 0x000000fffffc7224 */ /* 0x000fe400078e00dc */
[----:B------:R-:W-:Y:S02]  /*a5e0*/  IMAD.MOV.U32 R247, RZ, RZ, R221 ;  /* 0x000000fffff77224 */ /* 0x000fe400078e00dd */
[----:B------:R-:W-:Y:S01]  /*a5f0*/  IMAD.MOV.U32 R44, RZ, RZ, R65 ;  /* 0x000000ffff2c7224 */ /* 0x000fe200078e0041 */
[----:B------:R-:W-:Y:S08]  /*a600*/  HMMA.16816.F32 R220, R12, R46, R208 ;  /* 0x0000002e0cdc723c */ /* 0x000ff000000018d0 */
[C---:B------:R-:W-:Y:S08]  /*a610*/  HMMA.16816.F32 R208, R4.reuse, R40, R116 ;  /* 0x0000002804d0723c */ /* 0x040ff00000001874 */
[-C--:B------:R-:W-:Y:S08]  /*a620*/  HMMA.16816.F32 R128, R4, R42.reuse, R112 ;  /* 0x0000002a0480723c */ /* 0x080ff00000001870 */
[----:B------:R-:W-:Y:S01]  /*a630*/  HMMA.16816.F32 R116, R12, R42, R108 ;  /* 0x0000002a0c74723c */ /* 0x000fe2000000186c */
[----:B------:R-:W1:Y:S07]  /*a640*/  LDSM.16.M88.4 R40, [R232+0x2000] ;  /* 0x00200000e828783b */ /* 0x000e6e0000000200 */
[-C--:B------:R-:W-:Y:S08]  /*a650*/  HMMA.16816.F32 R64, R28, R52.reuse, R60 ;  /* 0x000000341c40723c */ /* 0x080ff0000000183c */
[----:B------:R-:W-:Y:S01]  /*a660*/  HMMA.16816.F32 R60, R24, R52, R48 ;  /* 0x00000034183c723c */ /* 0x000fe20000001830 */
[----:B------:R-:W-:Y:S06]  /*a670*/  LDSM.16.M88.4 R48, [R240] ;  /* 0x00000000f030783b */ /* 0x000fec0000000200 */
[----:B------:R-:W-:-:S02]  /*a680*/  IMAD.MOV.U32 R52, RZ, RZ, R44 ;  /* 0x000000ffff347224 */ /* 0x000fc400078e002c */
[----:B------:R-:W-:Y:S02]  /*a690*/  IMAD.MOV.U32 R53, RZ, RZ, R45 ;  /* 0x000000ffff357224 */ /* 0x000fe400078e002d */
[----:B------:R-:W2:Y:S01]  /*a6a0*/  LDSM.16.M88.4 R44, [R232+0x1800] ;  /* 0x00180000e82c783b */ /* 0x000ea20000000200 */
[-C--:B-1----:R-:W-:Y:S08]  /*a6b0*/  HMMA.16816.F32 R100, R12, R40.reuse, R100 ;  /* 0x000000280c64723c */ /* 0x082ff00000001864 */
[C---:B------:R-:W-:Y:S08]  /*a6c0*/  HMMA.16816.F32 R92, R4.reuse, R40, R92 ;  /* 0x00000028045c723c */ /* 0x040ff0000000185c */
[-C--:B------:R-:W-:Y:S08]  /*a6d0*/  HMMA.16816.F32 R88, R4, R42.reuse, R88 ;  /* 0x0000002a0458723c */ /* 0x080ff00000001858 */
[C---:B------:R-:W-:Y:S01]  /*a6e0*/  HMMA.16816.F32 R84, R12.reuse, R42, R84 ;  /* 0x0000002a0c54723c */ /* 0x040fe20000001854 */
[----:B------:R-:W1:Y:S07]  /*a6f0*/  LDSM.16.M88.4 R40, [R232+0x2800] ;  /* 0x00280000e828783b */ /* 0x000e6e0000000200 */
[C---:B--2---:R-:W-:Y:S08]  /*a700*/  HMMA.16816.F32 R108, R12.reuse, R44, R96 ;  /* 0x0000002c0c6c723c */ /* 0x044ff00000001860 */
[-C--:B------:R-:W-:Y:S01]  /*a710*/  HMMA.16816.F32 R96, R12, R46.reuse, R204 ;  /* 0x0000002e0c60723c */ /* 0x080fe200000018cc */
[----:B------:R-:W2:Y:S06]  /*a720*/  S2R R204, SR_TID.X ;  /* 0x0000000000cc7919 */ /* 0x000eac0000002100 */
[----:B------:R-:W-:Y:S01]  /*a730*/  IMAD.MOV.U32 R205, RZ, RZ, R78 ;  /* 0x000000ffffcd7224 */ /* 0x000fe200078e004e */
[----:B------:R-:W-:Y:S01]  /*a740*/  HMMA.16816.F32 R112, R4, R46, R212 ;  /* 0x0000002e0470723c */ /* 0x000fe200000018d4 */
[----:B------:R-:W-:-:S02]  /*a750*/  IMAD.MOV.U32 R206, RZ, RZ, R56 ;  /* 0x000000ffffce7224 */ /* 0x000fc400078e0038 */
[----:B------:R-:W-:-:S04]  /*a760*/  IMAD.MOV.U32 R207, RZ, RZ, R52 ;  /* 0x000000ffffcf7224 */ /* 0x000fc800078e0034 */
[----:B------:R-:W-:Y:S01]  /*a770*/  IMAD.MOV.U32 R213, RZ, RZ, R79 ;  /* 0x000000ffffd57224 */ /* 0x000fe200078e004f */
[----:B------:R-:W-:Y:S01]  /*a780*/  HMMA.16816.F32 R104, R4, R44, R104 ;  /* 0x0000002c0468723c */ /* 0x000fe20000001868 */
[----:B------:R-:W-:Y:S02]  /*a790*/  IMAD.MOV.U32 R214, RZ, RZ, R77 ;  /* 0x000000ffffd67224 */ /* 0x000fe400078e004d */
[----:B------:R-:W-:Y:S02]  /*a7a0*/  IMAD.MOV.U32 R215, RZ, RZ, R76 ;  /* 0x000000ffffd77224 */ /* 0x000fe400078e004c */
[----:B------:R-:W-:-:S03]  /*a7b0*/  IMAD.MOV.U32 R212, RZ, RZ, R57 ;  /* 0x000000ffffd47224 */ /* 0x000fc600078e0039 */
[----:B------:R-:W-:Y:S01]  /*a7c0*/  HMMA.16816.F32 R44, R32, R58, RZ ;  /* 0x0000003a202c723c */ /* 0x000fe200000018ff */
[----:B--2---:R-:W-:-:S05]  /*a7d0*/  IMAD.SHL.U32 R204, R204, 0x2, RZ ;  /* 0x00000002cccc7824 */ /* 0x004fca00078e00ff */
[----:B------:R-:W-:Y:S02]  /*a7e0*/  LOP3.LUT R204, R204, 0x6, RZ, 0xc0, !PT ;  /* 0x00000006cccc7812 */ /* 0x000fe400078ec0ff */
[----:B-1----:R-:W-:Y:S07]  /*a7f0*/  HMMA.16816.F32 R76, R12, R40, R124 ;  /* 0x000000280c4c723c */ /* 0x002fee000000187c */
        /* <DEDUP_REMOVED lines=8> */
[----:B------:R-:W-:Y:S02]  /*a880*/  IMAD.U32 R0, RZ, RZ, UR5 ;  /* 0x00000005ff007e24 */ /* 0x000fe4000f8e00ff */
[----:B------:R-:W-:-:S02]  /*a890*/  IMAD.MOV.U32 R122, RZ, RZ, R53 ;  /* 0x000000ffff7a7224 */ /* 0x000fc400078e0035 */
[----:B------:R-:W-:Y:S02]  /*a8a0*/  IMAD R0, R0, 0x80, R204 ;  /* 0x0000008000007824 */ /* 0x000fe400078e02cc */
[----:B------:R-:W-:Y:S01]  /*a8b0*/  IMAD.MOV.U32 R204, RZ, RZ, R205 ;  /* 0x000000ffffcc7224 */ /* 0x000fe200078e00cd */
[----:B------:R-:W-:Y:S01]  /*a8c0*/  HMMA.16816.F32 R68, R12, R42, R68 ;  /* 0x0000002a0c44723c */ /* 0x000fe20000001844 */
[----:B------:R-:W-:Y:S01]  /*a8d0*/  IMAD.MOV.U32 R205, RZ, RZ, R214 ;  /* 0x000000ffffcd7224 */ /* 0x000fe200078e00d6 */
[----:B------:R-:W1:Y:S01]  /*a8e0*/  LDSM.16.M88.4 R40, [R232+0x3000] ;  /* 0x00300000e828783b */ /* 0x000e620000000200 */
[----:B------:R-:W-:Y:S01]  /*a8f0*/  IMAD.MOV.U32 R214, RZ, RZ, R215 ;  /* 0x000000ffffd67224 */ /* 0x000fe200078e00d7 */
[CC--:B------:R-:W-:Y:S01]  /*a900*/  ISETP.GE.AND P0, PT, R0.reuse, R8.reuse, PT ;  /* 0x000000080000720c */ /* 0x0c0fe20003f06270 */
[----:B------:R-:W-:Y:S01]  /*a910*/  IMAD.MOV.U32 R215, RZ, RZ, R2 ;  /* 0x000000ffffd77224 */ /* 0x000fe200078e0002 */
[----:B------:R-:W-:Y:S02]  /*a920*/  IADD3 R2, R0, 0x1, RZ ;  /* 0x0000000100027810 */ /* 0x000fe40007ffe0ff */
[----:B------:R-:W-:Y:S01]  /*a930*/  FSEL R120, R122, -INF , !P0 ;  /* 0xff8000007a787808 */ /* 0x000fe20004000000 */
[----:B------:R-:W-:Y:S01]  /*a940*/  HMMA.16816.F32 R44, R24, R54, R44 ;  /* 0x00000036182c723c */ /* 0x000fe2000000182c */
[----:B------:R-:W-:-:S02]  /*a950*/  ISETP.GE.AND P4, PT, R2, R8, PT ;  /* 0x000000080200720c */ /* 0x000fc40003f86270 */
[CC--:B------:R-:W-:Y:S02]  /*a960*/  ISETP.GE.AND P5, PT, R2.reuse, R10.reuse, PT ;  /* 0x0000000a0200720c */ /* 0x0c0fe40003fa6270 */
[C---:B------:R-:W-:Y:S02]  /*a970*/  ISETP.GE.AND P2, PT, R2.reuse, R9, PT ;  /* 0x000000090200720c */ /* 0x040fe40003f46270 */
[----:B------:R-:W-:Y:S01]  /*a980*/  ISETP.GE.AND P3, PT, R2, R11, PT ;  /* 0x0000000b0200720c */ /* 0x000fe20003f66270 */
[----:B------:R-:W-:Y:S01]  /*a990*/  HMMA.16816.F32 R52, R28, R54, R56 ;  /* 0x000000361c34723c */ /* 0x000fe20000001838 */
[C---:B------:R-:W-:Y:S02]  /*a9a0*/  IADD3 R2, R0.reuse, 0x8, RZ ;  /* 0x0000000800027810 */ /* 0x040fe40007ffe0ff */
[----:B------:R-:W-:Y:S02]  /*a9b0*/  ISETP.GE.AND P0, PT, R0, R10, PT ;  /* 0x0000000a0000720c */ /* 0x000fe40003f06270 */
[----:B------:R-:W-:-:S02]  /*a9c0*/  ISETP.GE.AND P6, PT, R2, R8, PT ;  /* 0x000000080200720c */ /* 0x000fc40003fc6270 */
[----:B------:R-:W-:Y:S01]  /*a9d0*/  FSEL R122, R123, -INF , !P4 ;  /* 0xff8000007b7a7808 */ /* 0x000fe20006000000 */
[-C--:B------:R-:W-:Y:S01]  /*a9e0*/  HMMA.16816.F32 R64, R20, R48.reuse, R64 ;  /* 0x000000301440723c */ /* 0x080fe20000001840 */
[----:B------:R-:W-:Y:S02]  /*a9f0*/  FSEL R124, R124, -INF , !P6 ;  /* 0xff8000007c7c7808 */ /* 0x000fe40007000000 */
[----:B------:R-:W-:Y:S02]  /*aa00*/  FSEL R121, R125, -INF , !P0 ;  /* 0xff8000007d797808 */ /* 0x000fe40004000000 */
[----:B------:R-:W-:Y:S02]  /*aa10*/  FSEL R127, R127, -INF , !P5 ;  /* 0xff8000007f7f7808 */ /* 0x000fe40006800000 */
[C---:B------:R-:W-:Y:S01]  /*aa20*/  ISETP.GE.AND P4, PT, R2.reuse, R10, PT ;  /* 0x0000000a0200720c */ /* 0x040fe20003f86270 */
[----:B------:R-:W-:Y:S01]  /*aa30*/  HMMA.16816.F32 R60, R16, R48, R60 ;  /* 0x00000030103c723c */ /* 0x000fe2000000183c */
[----:B------:R-:W-:-:S02]  /*aa40*/  ISETP.GE.AND P6, PT, R2, R9, PT ;  /* 0x000000090200720c */ /* 0x000fc40003fc6270 */
[----:B------:R-:W-:Y:S02]  /*aa50*/  ISETP.GE.AND P0, PT, R2, R11, PT ;  /* 0x0000000b0200720c */ /* 0x000fe40003f06270 */
[CC--:B------:R-:W-:Y:S02]  /*aa60*/  ISETP.GE.AND P5, PT, R0.reuse, R9.reuse, PT ;  /* 0x000000090000720c */ /* 0x0c0fe40003fa6270 */
[----:B------:R-:W-:Y:S01]  /*aa70*/  IADD3 R2, R0, 0x9, RZ ;  /* 0x0000000900027810 */ /* 0x000fe20007ffe0ff */
[----:B------:R-:W-:Y:S01]  /*aa80*/  HMMA.16816.F32 R44, R16, R50, R44 ;  /* 0x00000032102c723c */ /* 0x000fe2000000182c */
[----:B------:R-:W-:Y:S02]  /*aa90*/  FSEL R125, R126, -INF , !P5 ;  /* 0xff8000007e7d7808 */ /* 0x000fe40006800000 */
[----:B------:R-:W-:Y:S02]  /*aaa0*/  FSEL R137, R137, -INF , !P2 ;  /* 0xff80000089897808 */ /* 0x000fe40005000000 */
[----:B------:R-:W-:-:S02]  /*aab0*/  ISETP.GE.AND P5, PT, R2, R9, PT ;  /* 0x000000090200720c */ /* 0x000fc40003fa6270 */
[----:B------:R-:W-:Y:S01]  /*aac0*/  ISETP.GE.AND P2, PT, R0, R11, PT ;  /* 0x0000000b0000720c */ /* 0x000fe20003f46270 */
[----:B------:R-:W-:Y:S01]  /*aad0*/  HMMA.16816.F32 R48, R20, R50, R52 ;  /* 0x000000321430723c */ /* 0x000fe20000001834 */
[----:B------:R-:W-:Y:S02]  /*aae0*/  FSEL R138, R138, -INF , !P6 ;  /* 0xff8000008a8a7808 */ /* 0x000fe40007000000 */
[----:B------:R-:W-:Y:S02]  /*aaf0*/  FSEL R212, R212, -INF , !P5 ;  /* 0xff800000d4d47808 */ /* 0x000fe40006800000 */
[----:B------:R-:W-:Y:S02]  /*ab00*/  FSEL R132, R132, -INF , !P2 ;  /* 0xff80000084847808 */ /* 0x000fe40005000000 */
[C---:B------:R-:W-:Y:S01]  /*ab10*/  ISETP.GE.AND P6, PT, R2.reuse, R8, PT ;  /* 0x000000080200720c */ /* 0x040fe20003fc6270 */
        /* <DEDUP_REMOVED lines=8> */
[----:B------:R-:W-:-:S02]  /*aba0*/  FSEL R214, R214, -INF , !P0 ;  /* 0xff800000d6d67808 */ /* 0x000fc40004000000 */
[C---:B------:R-:W-:Y:S01]  /*abb0*/  ISETP.GE.AND P3, PT, R2.reuse, R8, PT ;  /* 0x000000080200720c */ /* 0x040fe20003f66270 */
[-C--:B------:R-:W-:Y:S01]  /*abc0*/  HMMA.16816.F32 R56, R4, R42.reuse, R44 ;  /* 0x0000002a0438723c */ /* 0x080fe2000000182c */
[C---:B------:R-:W-:Y:S02]  /*abd0*/  ISETP.GE.AND P6, PT, R2.reuse, R10, PT ;  /* 0x0000000a0200720c */ /* 0x040fe40003fc6270 */
[C---:B------:R-:W-:Y:S02]  /*abe0*/  ISETP.GE.AND P4, PT, R2.reuse, R9, PT ;  /* 0x000000090200720c */ /* 0x040fe40003f86270 */
[----:B------:R-:W-:Y:S02]  /*abf0*/  ISETP.GE.AND P0, PT, R2, R11, PT ;  /* 0x0000000b0200720c */ /* 0x000fe40003f06270 */
[----:B------:R-:W-:Y:S01]  /*ac00*/  IADD3 R2, R0, 0x11, RZ ;  /* 0x0000001100027810 */ /* 0x000fe20007ffe0ff */
[----:B------:R-:W-:Y:S01]  /*ac10*/  HMMA.16816.F32 R64, R12, R42, R48 ;  /* 0x0000002a0c40723c */ /* 0x000fe20000001830 */
[----:B------:R-:W-:-:S02]  /*ac20*/  FSEL R133, R133, -INF , !P5 ;  /* 0xff80000085857808 */ /* 0x000fc40006800000 */
        /* <DEDUP_REMOVED lines=10> */
[----:B------:R-:W-:Y:S01]  /*acd0*/  FSEL R40, R207, -INF , !P2 ;  /* 0xff800000cf287808 */ /* 0x000fe20005000000 */
[----:B------:R1:W-:Y:S01]  /*ace0*/  STL [R1+0x4], R41 ;  /* 0x0000042901007387 */ /* 0x0003e20000100800 */
[----:B------:R-:W-:-:S02]  /*acf0*/  FSEL R220, R220, -INF , !P6 ;  /* 0xff800000dcdc7808 */ /* 0x000fc40007000000 */
[----:B------:R-:W-:Y:S01]  /*ad00*/  FSEL R248, R248, -INF , !P4 ;  /* 0xff800000f8f87808 */ /* 0x000fe20006000000 */
[----:B------:R2:W-:Y:S01]  /*ad10*/  STL [R1], R40 ;  /* 0x0000002801007387 */ /* 0x0005e20000100800 */
        /* <DEDUP_REMOVED lines=14> */
[----:B------:R-:W-:Y:S02]  /*ae00*/  FSEL R221, R221, -INF , !P6 ;  /* 0xff800000dddd7808 */ /* 0x000fe40007000000 */
[----:B------:R-:W-:Y:S02]  /*ae10*/  FSEL R222, R222, -INF , !P2 ;  /* 0xff800000dede7808 */ /* 0x000fe40005000000 */
[----:B------:R-:W-:-:S02]  /*ae20*/  FSEL R226, R226, -INF , !P4 ;  /* 0xff800000e2e27808 */ /* 0x000fc40006000000 */
[C---:B------:R-:W-:Y:S02]  /*ae30*/  ISETP.GE.AND P5, PT, R2.reuse, R8, PT ;  /* 0x000000080200720c */ /* 0x040fe40003fa6270 */
[C---:B------:R-:W-:Y:S02]  /*ae40*/  ISETP.GE.AND P6, PT, R2.reuse, R10, PT ;  /* 0x0000000a0200720c */ /* 0x040fe40003fc6270 */
[C---:B------:R-:W-:Y:S02]  /*ae50*/  ISETP.GE.AND P2, PT, R2.reuse, R9, PT ;  /* 0x000000090200720c */ /* 0x040fe40003f46270 */
[----:B------:R-:W-:Y:S02]  /*ae60*/  ISETP.GE.AND P4, PT, R2, R11, PT ;  /* 0x0000000b0200720c */ /* 0x000fe40003f86270 */
[----:B------:R-:W-:Y:S02]  /*ae70*/  IADD3 R2, R0, 0x21, RZ ;  /* 0x0000002100027810 */ /* 0x000fe40007ffe0ff */
[----:B------:R-:W-:-:S02]  /*ae80*/  FSEL R223, R223, -INF , !P3 ;  /* 0xff800000dfdf7808 */ /* 0x000fc40005800000 */
[----:B------:R-:W-:Y:S02]  /*ae90*/  ISETP.GE.AND P3, PT, R2, R8, PT ;  /* 0x000000080200720c */ /* 0x000fe40003f66270 */
[----:B-1----:R-:W-:Y:S02]  /*aea0*/  FSEL R41, R216, -INF , !P5 ;  /* 0xff800000d8297808 */ /* 0x002fe40006800000 */
[----:B--2---:R-:W-:Y:S02]  /*aeb0*/  FSEL R40, R217, -INF , !P3 ;  /* 0xff800000d9287808 */ /* 0x004fe40005800000 */
[----:B------:R-:W-:Y:S01]  /*aec0*/  FSEL R227, R227, -INF , !P0 ;  /* 0xff800000e3e37808 */ /* 0x000fe20004000000 */
[----:B------:R1:W-:Y:S01]  /*aed0*/  STL [R1+0x70], R41 ;  /* 0x0000702901007387 */ /* 0x0003e20000100800 */
[C---:B------:R-:W-:Y:S02]  /*aee0*/  ISETP.GE.AND P0, PT, R2.reuse, R10, PT ;  /* 0x0000000a0200720c */ /* 0x040fe40003f06270 */
[C---:B------:R-:W-:Y:S01]  /*aef0*/  ISETP.GE.AND P5, PT, R2.reuse, R9, PT ;  /* 0x000000090200720c */ /* 0x040fe20003fa6270 */
[----:B------:R2:W-:Y:S01]  /*af00*/  STL [R1+0x6c], R40 ;  /* 0x00006c2801007387 */ /* 0x0005e20000100800 */
[----:B------:R-:W-:-:S02]  /*af10*/  ISETP.GE.AND P3, PT, R2, R11, PT ;  /* 0x0000000b0200720c */ /* 0x000fc40003f66270 */
[----:B------:R-:W-:Y:S02]  /*af20*/  IADD3 R2, R0, 0x28, RZ ;  /* 0x0000002800027810 */ /* 0x000fe40007ffe0ff */
[----:B------:R-:W-:Y:S02]  /*af30*/  FSEL R208, R208, -INF , !P2 ;  /* 0xff800000d0d07808 */ /* 0x000fe40005000000 */
[----:B------:R-:W-:Y:S02]  /*af40*/  ISETP.GE.AND P2, PT, R2, R11, PT ;  /* 0x0000000b0200720c */ /* 0x000fe40003f46270 */
[----:B------:R-:W-:Y:S02]  /*af50*/  FSEL R209, R209, -INF , !P5 ;  /* 0xff800000d1d17808 */ /* 0x000fe40006800000 */
[----:B------:R-:W-:Y:S02]  /*af60*/  FSEL R210, R210, -INF , !P4 ;  /* 0xff800000d2d27808 */ /* 0x000fe40006000000 */
[----:B------:R-:W-:-:S02]  /*af70*/  FSEL R211, R211, -INF , !P3 ;  /* 0xff800000d3d37808 */ /* 0x000fc40005800000 */
[----:B------:R-:W-:Y:S02]  /*af80*/  FSEL R130, R130, -INF , !P2 ;  /* 0xff80000082827808 */ /* 0x000fe40005000000 */
[----:B-1----:R-:W-:Y:S02]  /*af90*/  FSEL R41, R219, -INF , !P0 ;  /* 0xff800000db297808 */ /* 0x002fe40004000000 */
[----:B------:R-:W-:Y:S02]  /*afa0*/  ISETP.GE.AND P0, PT, R2, R10, PT ;  /* 0x0000000a0200720c */ /* 0x000fe40003f06270 */
[----:B--2---:R-:W-:Y:S02]  /*afb0*/  FSEL R40, R218, -INF , !P6 ;  /* 0xff800000da287808 */ /* 0x004fe40007000000 */
[----:B------:R-:W-:-:S03]  /*afc0*/  ISETP.GE.AND P6, PT, R2, R8, PT ;  /* 0x000000080200720c */ /* 0x000fc60003fc6270 */
[----:B------:R1:W-:Y:S04]  /*afd0*/  STL [R1+0x84], R40 ;  /* 0x0000842801007387 */ /* 0x0003e80000100800 */
[----:B------:R2:W-:Y:S01]  /*afe0*/  STL [R1+0x88], R41 ;  /* 0x0000882901007387 */ /* 0x0005e20000100800 */
[----:B-1----:R-:W-:Y:S02]  /*aff0*/  FSEL R40, R116, -INF , !P6 ;  /* 0xff80000074287808 */ /* 0x002fe40007000000 */
[----:B------:R-:W-:Y:S02]  /*b000*/  ISETP.GE.AND P6, PT, R2, R9, PT ;  /* 0x000000090200720c */ /* 0x000fe40003fc6270 */
[----:B------:R-:W-:Y:S01]  /*b010*/  IADD3 R2, R0, 0x29, RZ ;  /* 0x0000002900027810 */ /* 0x000fe20007ffe0ff */
[----:B------:R1:W-:Y:S01]  /*b020*/  STL [R1+0x68], R40 ;  /* 0x0000682801007387 */ /* 0x0003e20000100800 */
[----:B------:R-:W-:-:S02]  /*b030*/  FSEL R128, R128, -INF , !P6 ;  /* 0xff80000080807808 */ /* 0x000fc40007000000 */
[C---:B------:R-:W-:Y:S02]  /*b040*/  ISETP.GE.AND P5, PT, R2.reuse, R9, PT ;  /* 0x000000090200720c */ /* 0x040fe40003fa6270 */
[C---:B------:R-:W-:Y:S02]  /*b050*/  ISETP.GE.AND P6, PT, R2.reuse, R8, PT ;  /* 0x000000080200720c */ /* 0x040fe40003fc6270 */
[----:B------:R-:W-:Y:S02]  /*b060*/  FSEL R129, R129, -INF , !P5 ;  /* 0xff80000081817808 */ /* 0x000fe40006800000 */
[C---:B------:R-:W-:Y:S02]  /*b070*/  ISETP.GE.AND P5, PT, R2.reuse, R10, PT ;  /* 0x0000000a0200720c */ /* 0x040fe40003fa6270 */
[----:B------:R-:W-:Y:S02]  /*b080*/  ISETP.GE.AND P4, PT, R2, R11, PT ;  /* 0x0000000b0200720c */ /* 0x000fe40003f86270 */
[----:B------:R-:W-:-:S02]  /*b090*/  IADD3 R2, R0, 0x30, RZ ;  /* 0x0000003000027810 */ /* 0x000fc40007ffe0ff */
[----:B--2---:R-:W-:Y:S02]  /*b0a0*/  FSEL R41, R117, -INF , !P6 ;  /* 0xff80000075297808 */ /* 0x004fe40007000000 */
[C---:B------:R-:W-:Y:S02]  /*b0b0*/  ISETP.GE.AND P3, PT, R2.reuse, R8, PT ;  /* 0x000000080200720c */ /* 0x040fe40003f66270 */
[C---:B------:R-:W-:Y:S01]  /*b0c0*/  ISETP.GE.AND P6, PT, R2.reuse, R10, PT ;  /* 0x0000000a0200720c */ /* 0x040fe20003fc6270 */
[----:B------:R2:W-:Y:S01]  /*b0d0*/  STL [R1+0x60], R41 ;  /* 0x0000602901007387 */ /* 0x0005e20000100800 */
[----:B------:R-:W-:Y:S02]  /*b0e0*/  ISETP.GE.AND P2, PT, R2, R11, PT ;  /* 0x0000000b0200720c */ /* 0x000fe40003f46270 */
[----:B------:R-:W-:Y:S02]  /*b0f0*/  FSEL R131, R131, -INF , !P4 ;  /* 0xff80000083837808 */ /* 0x000fe40006000000 */
[----:B-1----:R-:W-:-:S02]  /*b100*/  FSEL R40, R118, -INF , !P0 ;  /* 0xff80000076287808 */ /* 0x002fc40004000000 */
[-C--:B------:R-:W-:Y:S02]  /*b110*/  ISETP.GE.AND P0, PT, R2, R9.reuse, PT ;  /* 0x000000090200720c */ /* 0x080fe40003f06270 */
[----:B------:R-:W-:Y:S01]  /*b120*/  IADD3 R2, R0, 0x31, RZ ;  /* 0x0000003100027810 */ /* 0x000fe20007ffe0ff */
[----:B------:R1:W-:Y:S01]  /*b130*/  STL [R1+0x80], R40 ;  /* 0x0000802801007387 */ /* 0x0003e20000100800 */
[----:B------:R-:W-:Y:S02]  /*b140*/  FSEL R206, R106, -INF , !P2 ;  /* 0xff8000006ace7808 */ /* 0x000fe40005000000 */
[----:B------:R-:W-:Y:S02]  /*b150*/  ISETP.GE.AND P4, PT, R2, R10, PT ;  /* 0x0000000a0200720c */ /* 0x000fe40003f86270 */
[----:B--2---:R-:W-:Y:S02]  /*b160*/  FSEL R41, R108, -INF , !P3 ;  /* 0xff8000006c297808 */ /* 0x004fe40005800000 */
[----:B------:R-:W-:-:S02]  /*b170*/  ISETP.GE.AND P3, PT, R2, R9, PT ;  /* 0x000000090200720c */ /* 0x000fc40003f66270 */
[----:B-1----:R-:W-:Y:S02]  /*b180*/  FSEL R40, R119, -INF , !P5 ;  /* 0xff80000077287808 */ /* 0x002fe40006800000 */
[----:B------:R-:W-:-:S03]  /*b190*/  ISETP.GE.AND P5, PT, R2, R8, PT ;  /* 0x000000080200720c */ /* 0x000fc60003fa6270 */
[----:B------:R1:W-:Y:S04]  /*b1a0*/  STL [R1+0x7c], R40 ;  /* 0x00007c2801007387 */ /* 0x0003e80000100800 */
[----:B------:R2:W-:Y:S01]  /*b1b0*/  STL [R1+0x50], R41 ;  /* 0x0000502901007387 */ /* 0x0005e20000100800 */
[----:B-1----:R-:W-:Y:S02]  /*b1c0*/  FSEL R40, R109, -INF , !P5 ;  /* 0xff8000006d287808 */ /* 0x002fe40006800000 */
[----:B------:R-:W-:Y:S02]  /*b1d0*/  ISETP.GE.AND P5, PT, R2, R11, PT ;  /* 0x0000000b0200720c */ /* 0x000fe40003fa6270 */
[----:B------:R-:W-:Y:S01]  /*b1e0*/  IADD3 R2, R0, 0x38, RZ ;  /* 0x0000003800027810 */ /* 0x000fe20007ffe0ff */
[----:B------:R1:W-:Y:S01]  /*b1f0*/  STL [R1+0x4c], R40 ;  /* 0x00004c2801007387 */ /* 0x0003e20000100800 */
[----:B--2---:R-:W-:-:S02]  /*b200*/  FSEL R41, R111, -INF , !P4 ;  /* 0xff8000006f297808 */ /* 0x004fc40006000000 */
[----:B------:R-:W-:Y:S02]  /*b210*/  ISETP.GE.AND P4, PT, R2, R10, PT ;  /* 0x0000000a0200720c */ /* 0x000fe40003f86270 */
[----:B------:R-:W-:Y:S02]  /*b220*/  FSEL R207, R107, -INF , !P5 ;  /* 0xff8000006bcf7808 */ /* 0x000fe40006800000 */
[----:B-1----:R-:W-:Y:S02]  /*b230*/  FSEL R40, R110, -INF , !P6 ;  /* 0xff8000006e287808 */ /* 0x002fe40007000000 */
[----:B------:R-:W-:-:S03]  /*b240*/  ISETP.GE.AND P6, PT, R2, R8, PT ;  /* 0x000000080200720c */ /* 0x000fc60003fc6270 */
[----:B------:R1:W-:Y:S04]  /*b250*/  STL [R1+0x78], R40 ;  /* 0x0000782801007387 */ /* 0x0003e80000100800 */
[----:B------:R2:W-:Y:S01]  /*b260*/  STL [R1+0x74], R41 ;  /* 0x0000742901007387 */ /* 0x0005e20000100800 */
[----:B-1----:R-:W-:Y:S02]  /*b270*/  FSEL R40, R96, -INF , !P6 ;  /* 0xff80000060287808 */ /* 0x002fe40007000000 */
[----:B------:R-:W-:-:S03]  /*b280*/  ISETP.GE.AND P6, PT, R2, R9, PT ;  /* 0x000000090200720c */ /* 0x000fc60003fc6270 */
[----:B------:R1:W-:Y:S01]  /*b290*/  STL [R1+0x44], R40 ;  /* 0x0000442801007387 */ /* 0x0003e20000100800 */
[----:B--2---:R-:W-:Y:S02]  /*b2a0*/  FSEL R41, R112, -INF , !P6 ;  /* 0xff80000070297808 */ /* 0x004fe40007000000 */
[----:B-1----:R-:W-:Y:S02]  /*b2b0*/  FSEL R40, R104, -INF , !P0 ;  /* 0xff80000068287808 */ /* 0x002fe40004000000 */
[----:B------:R-:W-:Y:S02]  /*b2c0*/  ISETP.GE.AND P0, PT, R2, R11, PT ;  /* 0x0000000b0200720c */ /* 0x000fe40003f06270 */
[----:B------:R-:W-:Y:S01]  /*b2d0*/  IADD3 R2, R0, 0x39, RZ ;  /* 0x0000003900027810 */ /* 0x000fe20007ffe0ff */
[----:B------:R1:W-:Y:S01]  /*b2e0*/  STL [R1+0xc0], R40 ;  /* 0x0000c02801007387 */ /* 0x0003e20000100800 */
[----:B------:R-:W-:Y:S02]  /*b2f0*/  FSEL R204, R114, -INF , !P0 ;  /* 0xff80000072cc7808 */ /* 0x000fe40004000000 */
[----:B------:R-:W-:-:S02]  /*b300*/  ISETP.GE.AND P6, PT, R2, R8, PT ;  /* 0x000000080200720c */ /* 0x000fc40003fc6270 */
[C---:B------:R-:W-:Y:S02]  /*b310*/  ISETP.GE.AND P2, PT, R2.reuse, R11, PT ;  /* 0x0000000b0200720c */ /* 0x040fe40003f46270 */
[----:B-1----:R-:W-:Y:S02]  /*b320*/  FSEL R40, R105, -INF , !P3 ;  /* 0xff80000069287808 */ /* 0x002fe40005800000 */
[----:B------:R-:W-:-:S03]  /*b330*/  ISETP.GE.AND P3, PT, R2, R9, PT ;  /* 0x000000090200720c */ /* 0x000fc60003f66270 */
[----:B------:R1:W-:Y:S04]  /*b340*/  STL [R1+0xa4], R40 ;  /* 0x0000a42801007387 */ /* 0x0003e80000100800 */
[----:B------:R-:W-:Y:S01]  /*b350*/  STL [R1+0xa0], R41 ;  /* 0x0000a02901007387 */ /* 0x000fe20000100800 */
[----:B-1----:R-:W-:Y:S02]  /*b360*/  FSEL R40, R113, -INF , !P3 ;  /* 0xff80000071287808 */ /* 0x002fe40005800000 */
[----:B------:R-:W-:Y:S02]  /*b370*/  ISETP.GE.AND P3, PT, R2, R10, PT ;  /* 0x0000000a0200720c */ /* 0x000fe40003f66270 */
[----:B------:R-:W-:Y:S01]  /*b380*/  IADD3 R2, R0, 0x40, RZ ;  /* 0x0000004000027810 */ /* 0x000fe20007ffe0ff */
[----:B------:R1:W-:Y:S03]  /*b390*/  STL [R1+0x98], R40 ;  /* 0x0000982801007387 */ /* 0x0003e60000100800 */
[----:B------:R-:W-:-:S02]  /*b3a0*/  ISETP.GE.AND P5, PT, R2, R8, PT ;  /* 0x000000080200720c */ /* 0x000fc40003fa6270 */
[C---:B------:R-:W-:Y:S02]  /*b3b0*/  ISETP.GE.AND P0, PT, R2.reuse, R11, PT ;  /* 0x0000000b0200720c */ /* 0x040fe40003f06270 */
[----:B-1----:R-:W-:Y:S02]  /*b3c0*/  FSEL R40, R97, -INF , !P6 ;  /* 0xff80000061287808 */ /* 0x002fe40007000000 */
[----:B------:R-:W-:-:S03]  /*b3d0*/  ISETP.GE.AND P6, PT, R2, R9, PT ;  /* 0x000000090200720c */ /* 0x000fc60003fc6270 */
[----:B------:R1:W-:Y:S01]  /*b3e0*/  STL [R1+0x3c], R40 ;  /* 0x00003c2801007387 */ /* 0x0003e20000100800 */
[----:B------:R-:W-:Y:S02]  /*b3f0*/  FSEL R96, R92, -INF , !P6 ;  /* 0xff8000005c607808 */ /* 0x000fe40007000000 */
[----:B-1----:R-:W-:Y:S02]  /*b400*/  FSEL R40, R98, -INF , !P4 ;  /* 0xff80000062287808 */ /* 0x002fe40006000000 */
[-C--:B------:R-:W-:Y:S02]  /*b410*/  ISETP.GE.AND P4, PT, R2, R10.reuse, PT ;  /* 0x0000000a0200720c */ /* 0x080fe40003f86270 */
[----:B------:R-:W-:Y:S01]  /*b420*/  IADD3 R2, R0, 0x41, RZ ;  /* 0x0000004100027810 */ /* 0x000fe20007ffe0ff */
[----:B------:R1:W-:Y:S01]  /*b430*/  STL [R1+0x64], R40 ;  /* 0x0000642801007387 */ /* 0x0003e20000100800 */
[----:B------:R-:W-:Y:S02]  /*b440*/  FSEL R98, R115, -INF , !P2 ;  /* 0xff80000073627808 */ /* 0x000fe40005000000 */
[----:B------:R-:W-:-:S04]  /*b450*/  ISETP.GE.AND P2, PT, R2, R10, PT ;  /* 0x0000000a0200720c */ /* 0x000fc80003f46270 */
[----:B------:R-:W-:Y:S02]  /*b460*/  FSEL R205, R103, -INF , !P2 ;  /* 0xff80000067cd7808 */ /* 0x000fe40005000000 */
[----:B-1----:R-:W-:Y:S02]  /*b470*/  FSEL R40, R99, -INF , !P3 ;  /* 0xff80000063287808 */ /* 0x002fe40005800000 */
[----:B------:R-:W-:-:S03]  /*b480*/  ISETP.GE.AND P3, PT, R2, R8, PT ;  /* 0x000000080200720c */ /* 0x000fc60003f66270 */
[----:B------:R1:W-:Y:S01]  /*b490*/  STL [R1+0x5c], R40 ;  /* 0x00005c2801007387 */ /* 0x0003e20000100800 */
[----:B------:R-:W-:Y:S02]  /*b4a0*/  FSEL R101, R101, -INF , !P3 ;  /* 0xff80000065657808 */ /* 0x000fe40005800000 */
[----:B------:R-:W-:Y:S02]  /*b4b0*/  ISETP.GE.AND P3, PT, R2, R11, PT ;  /* 0x0000000b0200720c */ /* 0x000fe40003f66270 */
[----:B-1----:R-:W-:Y:S02]  /*b4c0*/  FSEL R40, R100, -INF , !P5 ;  /* 0xff80000064287808 */ /* 0x002fe40006800000 */
[----:B------:R-:W-:Y:S02]  /*b4d0*/  ISETP.GE.AND P5, PT, R2, R9, PT ;  /* 0x000000090200720c */ /* 0x000fe40003fa6270 */
[----:B------:R-:W-:Y:S01]  /*b4e0*/  IADD3 R2, R0, 0x48, RZ ;  /* 0x0000004800027810 */ /* 0x000fe20007ffe0ff */
[----:B------:R1:W-:Y:S03]  /*b4f0*/  STL [R1+0x34], R40 ;  /* 0x0000342801007387 */ /* 0x0003e60000100800 */
[----:B------:R-:W-:-:S02]  /*b500*/  ISETP.GE.AND P2, PT, R2, R10, PT ;  /* 0x0000000a0200720c */ /* 0x000fc40003f46270 */
[----:B------:R-:W-:Y:S02]  /*b510*/  ISETP.GE.AND P6, PT, R2, R11, PT ;  /* 0x0000000b0200720c */ /* 0x000fe40003fc6270 */
[----:B------:R-:W-:Y:S02]  /*b520*/  FSEL R92, R86, -INF , !P2 ;  /* 0xff800000565c7808 */ /* 0x000fe40005000000 */
[----:B-1----:R-:W-:Y:S02]  /*b530*/  FSEL R40, R102, -INF , !P4 ;  /* 0xff80000066287808 */ /* 0x002fe40006000000 */
[----:B------:R-:W-:-:S03]  /*b540*/  ISETP.GE.AND P4, PT, R2, R8, PT ;  /* 0x000000080200720c */ /* 0x000fc60003f86270 */
[----:B------:R1:W-:Y:S02]  /*b550*/  STL [R1+0x58], R40 ;  /* 0x0000582801007387 */ /* 0x0003e40000100800 */
[----:B-1----:R-:W-:Y:S02]  /*b560*/  FSEL R40, R84, -INF , !P4 ;  /* 0xff80000054287808 */ /* 0x002fe40006000000 */
[----:B------:R-:W-:Y:S02]  /*b570*/  ISETP.GE.AND P4, PT, R2, R9, PT ;  /* 0x000000090200720c */ /* 0x000fe40003f86270 */
[----:B------:R-:W-:Y:S01]  /*b580*/  IADD3 R2, R0, 0x49, RZ ;  /* 0x0000004900027810 */ /* 0x000fe20007ffe0ff */
[----:B------:R1:W-:Y:S01]  /*b590*/  STL [R1+0x2c], R40 ;  /* 0x00002c2801007387 */ /* 0x0003e20000100800 */
[----:B------:R-:W-:Y:S02]  /*b5a0*/  FSEL R97, R88, -INF , !P4 ;  /* 0xff80000058617808 */ /* 0x000fe40006000000 */
[----:B------:R-:W-:Y:S01]  /*b5b0*/  ISETP.GE.AND P4, PT, R2, R8, PT ;  /* 0x000000080200720c */ /* 0x000fe20003f86270 */
[----:B------:R-:W-:Y:S01]  /*b5c0*/  STL [R1+0x54], R205 ;  /* 0x000054cd01007387 */ /* 0x000fe20000100800 */
[----:B------:R-:W-:-:S02]  /*b5d0*/  FSEL R88, R95, -INF , !P3 ;  /* 0xff8000005f587808 */ /* 0x000fc40005800000 */
[----:B-1----:R-:W-:Y:S02]  /*b5e0*/  FSEL R40, R93, -INF , !P5 ;  /* 0xff8000005d287808 */ /* 0x002fe40006800000 */
[----:B------:R-:W-:-:S03]  /*b5f0*/  ISETP.GE.AND P5, PT, R2, R9, PT ;  /* 0x000000090200720c */ /* 0x000fc60003fa6270 */
[----:B------:R1:W-:Y:S02]  /*b600*/  STL [R1+0xe4], R40 ;  /* 0x0000e42801007387 */ /* 0x0003e40000100800 */
[----:B-1----:R-:W-:Y:S02]  /*b610*/  FSEL R40, R89, -INF , !P5 ;  /* 0xff80000059287808 */ /* 0x002fe40006800000 */
[----:B------:R-:W-:-:S03]  /*b620*/  ISETP.GE.AND P5, PT, R2, R10, PT ;  /* 0x0000000a0200720c */ /* 0x000fc60003fa6270 */
[----:B------:R1:W-:Y:S01]  /*b630*/  STL [R1+0xe0], R40 ;  /* 0x0000e02801007387 */ /* 0x0003e20000100800 */
[----:B------:R-:W-:Y:S02]  /*b640*/  FSEL R89, R87, -INF , !P5 ;  /* 0xff80000057597808 */ /* 0x000fe40006800000 */
[----:B-1----:R-:W-:Y:S02]  /*b650*/  FSEL R40, R94, -INF , !P0 ;  /* 0xff8000005e287808 */ /* 0x002fe40004000000 */
[----:B------:R-:W-:Y:S02]  /*b660*/  ISETP.GE.AND P0, PT, R2, R11, PT ;  /* 0x0000000b0200720c */ /* 0x000fe40003f06270 */
[----:B------:R-:W-:Y:S01]  /*b670*/  IADD3 R2, R0, 0x50, RZ ;  /* 0x0000005000027810 */ /* 0x000fe20007ffe0ff */
[----:B------:R1:W-:Y:S01]  /*b680*/  STL [R1+0xec], R40 ;  /* 0x0000ec2801007387 */ /* 0x0003e20000100800 */
[----:B------:R-:W-:Y:S02]  /*b690*/  FSEL R102, R91, -INF , !P0 ;  /* 0xff8000005b667808 */ /* 0x000fe40004000000 */
[----:B------:R-:W-:-:S02]  /*b6a0*/  ISETP.GE.AND P3, PT, R2, R8, PT ;  /* 0x000000080200720c */ /* 0x000fc40003f66270 */
[----:B------:R-:W-:-:S04]  /*b6b0*/  ISETP.GE.AND P2, PT, R2, R10, PT ;  /* 0x0000000a0200720c */ /* 0x000fc80003f46270 */
[----:B------:R-:W-:Y:S02]  /*b6c0*/  FSEL R99, R78, -INF , !P2 ;  /* 0xff8000004e637808 */ /* 0x000fe40005000000 */
[----:B-1----:R-:W-:Y:S02]  /*b6d0*/  FSEL R40, R85, -INF , !P4 ;  /* 0xff80000055287808 */ /* 0x002fe40006000000 */
[----:B------:R-:W-:-:S03]  /*b6e0*/  ISETP.GE.AND P4, PT, R2, R9, PT ;  /* 0x000000090200720c */ /* 0x000fc60003f86270 */
[----:B------:R1:W-:Y:S04]  /*b6f0*/  STL [R1+0x28], R40 ;  /* 0x0000282801007387 */ /* 0x0003e80000100800 */
[----:B------:R-:W-:Y:S01]  /*b700*/  STL [R1+0x40], R92 ;  /* 0x0000405c01007387 */ /* 0x000fe20000100800 */
        /* <DEDUP_REMOVED lines=8> */
[----:B------:R-:W-:Y:S02]  /*b790*/  ISETP.GE.AND P5, PT, R2, R11, PT ;  /* 0x0000000b0200720c */ /* 0x000fe40003fa6270 */
[----:B------:R-:W-:Y:S02]  /*b7a0*/  FSEL R100, R79, -INF , !P0 ;  /* 0xff8000004f647808 */ /* 0x000fe40004000000 */
[----:B------:R-:W-:-:S02]  /*b7b0*/  FSEL R79, R72, -INF , !P4 ;  /* 0xff800000484f7808 */ /* 0x000fc40006000000 */
[----:B------:R-:W-:Y:S02]  /*b7c0*/  FSEL R103, R75, -INF , !P5 ;  /* 0xff8000004b677808 */ /* 0x000fe40006800000 */
[----:B-1----:R-:W-:Y:S02]  /*b7d0*/  FSEL R40, R76, -INF , !P3 ;  /* 0xff8000004c287808 */ /* 0x002fe40005800000 */
[-C--:B------:R-:W-:Y:S02]  /*b7e0*/  ISETP.GE.AND P3, PT, R2, R9.reuse, PT ;  /* 0x000000090200720c */ /* 0x080fe40003f66270 */
[----:B------:R-:W-:Y:S01]  /*b7f0*/  IADD3 R2, R0, 0x58, RZ ;  /* 0x0000005800027810 */ /* 0x000fe20007ffe0ff */
[----:B------:R1:W-:Y:S03]  /*b800*/  STL [R1+0x14], R40 ;  /* 0x0000142801007387 */ /* 0x0003e60000100800 */
[C---:B------:R-:W-:Y:S01]  /*b810*/  ISETP.GE.AND P0, PT, R2.reuse, R9, PT ;  /* 0x000000090200720c */ /* 0x040fe20003f06270 */
[----:B------:R-:W-:Y:S01]  /*b820*/  STL [R1+0x10], R93 ;  /* 0x0000105d01007387 */ /* 0x000fe20000100800 */
[----:B------:R-:W-:-:S02]  /*b830*/  ISETP.GE.AND P2, PT, R2, R8, PT ;  /* 0x000000080200720c */ /* 0x000fc40003f46270 */
[----:B------:R-:W-:Y:S02]  /*b840*/  ISETP.GE.AND P4, PT, R2, R10, PT ;  /* 0x0000000a0200720c */ /* 0x000fe40003f86270 */
[----:B------:R-:W-:Y:S02]  /*b850*/  FSEL R76, R80, -INF , !P0 ;  /* 0xff800000504c7808 */ /* 0x000fe40004000000 */
[----:B------:R-:W-:Y:S02]  /*b860*/  FSEL R117, R68, -INF , !P2 ;  /* 0xff80000044757808 */ /* 0x000fe40005000000 */
[----:B------:R-:W-:Y:S02]  /*b870*/  FSEL R90, R70, -INF , !P4 ;  /* 0xff800000465a7808 */ /* 0x000fe40006000000 */
[----:B-1----:R-:W-:Y:S02]  /*b880*/  FSEL R40, R73, -INF , !P3 ;  /* 0xff80000049287808 */ /* 0x002fe40005800000 */
[----:B------:R-:W-:-:S02]  /*b890*/  ISETP.GE.AND P3, PT, R2, R11, PT ;  /* 0x0000000b0200720c */ /* 0x000fc40003f66270 */
[----:B------:R-:W-:Y:S01]  /*b8a0*/  IADD3 R2, R0, 0x59, RZ ;  /* 0x0000005900027810 */ /* 0x000fe20007ffe0ff */
[----:B------:R-:W-:Y:S01]  /*b8b0*/  STL [R1+0xd8], R40 ;  /* 0x0000d82801007387 */ /* 0x000fe20000100800 */
[----:B------:R-:W-:Y:S02]  /*b8c0*/  FSEL R82, R82, -INF , !P3 ;  /* 0xff80000052527808 */ /* 0x000fe40005800000 */
[C---:B------:R-:W-:Y:S01]  /*b8d0*/  ISETP.GE.AND P6, PT, R2.reuse, R9, PT ;  /* 0x000000090200720c */ /* 0x040fe20003fc6270 */
[----:B------:R-:W1:Y:S01]  /*b8e0*/  LDSM.16.M88.4 R40, [R139+0x7800] ;  /* 0x007800008b28783b */ /* 0x000e620000000200 */
[C---:B------:R-:W-:Y:S02]  /*b8f0*/  ISETP.GE.AND P5, PT, R2.reuse, R8, PT ;  /* 0x000000080200720c */ /* 0x040fe40003fa6270 */
[C---:B------:R-:W-:Y:S02]  /*b900*/  ISETP.GE.AND P0, PT, R2.reuse, R10, PT ;  /* 0x0000000a0200720c */ /* 0x040fe40003f06270 */
[----:B------:R-:W-:-:S02]  /*b910*/  ISETP.GE.AND P3, PT, R2, R11, PT ;  /* 0x0000000b0200720c */ /* 0x000fc40003f66270 */
[----:B------:R-:W-:Y:S02]  /*b920*/  IADD3 R2, R0, 0x60, RZ ;  /* 0x0000006000027810 */ /* 0x000fe40007ffe0ff */
[----:B------:R-:W-:Y:S02]  /*b930*/  FSEL R87, R81, -INF , !P6 ;  /* 0xff80000051577808 */ /* 0x000fe40007000000 */
[----:B------:R-:W-:Y:S02]  /*b940*/  FSEL R77, R83, -INF , !P3 ;  /* 0xff800000534d7808 */ /* 0x000fe40005800000 */
[----:B------:R-:W-:Y:S01]  /*b950*/  FSEL R116, R69, -INF , !P5 ;  /* 0xff80000045747808 */ /* 0x000fe20006800000 */
[----:B------:R-:W-:Y:S01]  /*b960*/  STL [R1+0xd4], R87 ;  /* 0x0000d45701007387 */ /* 0x000fe20000100800 */
[C---:B------:R-:W-:Y:S02]  /*b970*/  ISETP.GE.AND P3, PT, R2.reuse, R8, PT ;  /* 0x000000080200720c */ /* 0x040fe40003f66270 */
[----:B------:R-:W-:-:S02]  /*b980*/  ISETP.GE.AND P6, PT, R2, R10, PT ;  /* 0x0000000a0200720c */ /* 0x000fc40003fc6270 */
[C---:B------:R-:W-:Y:S02]  /*b990*/  ISETP.GE.AND P2, PT, R2.reuse, R9, PT ;  /* 0x000000090200720c */ /* 0x040fe40003f46270 */
[----:B------:R-:W-:Y:S02]  /*b9a0*/  ISETP.GE.AND P5, PT, R2, R11, PT ;  /* 0x0000000b0200720c */ /* 0x000fe40003fa6270 */
[----:B------:R-:W-:Y:S02]  /*b9b0*/  IADD3 R2, R0, 0x61, RZ ;  /* 0x0000006100027810 */ /* 0x000fe40007ffe0ff */
[----:B------:R-:W-:Y:S02]  /*b9c0*/  FSEL R91, R71, -INF , !P0 ;  /* 0xff800000475b7808 */ /* 0x000fe40004000000 */
[C---:B------:R-:W-:Y:S02]  /*b9d0*/  ISETP.GE.AND P4, PT, R2.reuse, R8, PT ;  /* 0x000000080200720c */ /* 0x040fe40003f86270 */
[----:B------:R-:W-:-:S02]  /*b9e0*/  ISETP.GE.AND P0, PT, R2, R10, PT ;  /* 0x0000000a0200720c */ /* 0x000fc40003f06270 */
[----:B------:R-:W-:Y:S02]  /*b9f0*/  FSEL R115, R52, -INF , !P3 ;  /* 0xff80000034737808 */ /* 0x000fe40005800000 */
[----:B------:R-:W-:Y:S02]  /*ba00*/  FSEL R114, R53, -INF , !P4 ;  /* 0xff80000035727808 */ /* 0x000fe40006000000 */
[----:B------:R-:W-:Y:S02]  /*ba10*/  FSEL R119, R54, -INF , !P6 ;  /* 0xff80000036777808 */ /* 0x000fe40007000000 */
[----:B------:R-:W-:Y:S02]  /*ba20*/  FSEL R118, R55, -INF , !P0 ;  /* 0xff80000037767808 */ /* 0x000fe40004000000 */
[C---:B------:R-:W-:Y:S01]  /*ba30*/  ISETP.GE.AND P3, PT, R2.reuse, R9, PT ;  /* 0x000000090200720c */ /* 0x040fe20003f66270 */
[----:B-1----:R-:W-:Y:S01]  /*ba40*/  HMMA.16816.F32 R52, R32, R40, RZ ;  /* 0x000000282034723c */ /* 0x002fe200000018ff */
[----:B------:R-:W-:-:S02]  /*ba50*/  ISETP.GE.AND P4, PT, R2, R11, PT ;  /* 0x0000000b0200720c */ /* 0x000fc40003f86270 */
[----:B------:R-:W-:Y:S02]  /*ba60*/  IADD3 R2, R0, 0x68, RZ ;  /* 0x0000006800027810 */ /* 0x000fe40007ffe0ff */
[----:B------:R-:W-:Y:S02]  /*ba70*/  FSEL R60, R60, -INF , !P2 ;  /* 0xff8000003c3c7808 */ /* 0x000fe40005000000 */
[----:B------:R-:W-:Y:S01]  /*ba80*/  FSEL R61, R61, -INF , !P3 ;  /* 0xff8000003d3d7808 */ /* 0x000fe20005800000 */
[----:B------:R-:W-:Y:S01]  /*ba90*/  HMMA.16816.F32 R48, R32, R42, RZ ;  /* 0x0000002a2030723c */ /* 0x000fe200000018ff */
[----:B------:R-:W1:Y:S01]  /*baa0*/  LDSM.16.M88.4 R32, [R233+0x7800] ;  /* 0x00780000e920783b */ /* 0x000e620000000200 */
[C---:B------:R-:W-:Y:S02]  /*bab0*/  ISETP.GE.AND P0, PT, R2.reuse, R9, PT ;  /* 0x000000090200720c */ /* 0x040fe40003f06270 */
[C---:B------:R-:W-:Y:S01]  /*bac0*/  ISETP.GE.AND P6, PT, R2.reuse, R8, PT ;  /* 0x000000080200720c */ /* 0x040fe20003fc6270 */
[----:B------:R-:W-:Y:S01]  /*bad0*/  STL [R1+0xcc], R60 ;  /* 0x0000cc3c01007387 */ /* 0x000fe20000100800 */
[----:B------:R-:W-:-:S02]  /*bae0*/  ISETP.GE.AND P2, PT, R2, R10, PT ;  /* 0x0000000a0200720c */ /* 0x000fc40003f46270 */
[C---:B------:R-:W-:Y:S01]  /*baf0*/  HMMA.16816.F32 R44, R36.reuse, R40, RZ ;  /* 0x00000028242c723c */ /* 0x040fe200000018ff */
[----:B------:R-:W-:Y:S01]  /*bb00*/  ISETP.GE.AND P3, PT, R2, R11, PT ;  /* 0x0000000b0200720c */ /* 0x000fe20003f66270 */
[----:B------:R-:W-:Y:S01]  /*bb10*/  STL [R1+0xc8], R61 ;  /* 0x0000c83d01007387 */ /* 0x000fe20000100800 */
[----:B------:R-:W-:Y:S02]  /*bb20*/  IADD3 R2, R0, 0x69, RZ ;  /* 0x0000006900027810 */ /* 0x000fe40007ffe0ff */
[----:B------:R-:W-:Y:S02]  /*bb30*/  FSEL R56, R56, -INF , !P0 ;  /* 0xff80000038387808 */ /* 0x000fe40004000000 */
[----:B------:R-:W-:Y:S01]  /*bb40*/  ISETP.GE.AND P0, PT, R2, R10, PT ;  /* 0x0000000a0200720c */ /* 0x000fe20003f06270 */
[----:B------:R-:W-:Y:S01]  /*bb50*/  HMMA.16816.F32 R36, R36, R42, RZ ;  /* 0x0000002a2424723c */ /* 0x000fe200000018ff */
[----:B------:R-:W-:Y:S02]  /*bb60*/  FSEL R72, R58, -INF , !P3 ;  /* 0xff8000003a487808 */ /* 0x000fe40005800000 */
[----:B------:R-:W-:-:S02]  /*bb70*/  FSEL R112, R67, -INF , !P0 ;  /* 0xff80000043707808 */ /* 0x000fc40004000000 */
[----:B------:R-:W-:Y:S02]  /*bb80*/  FSEL R78, R62, -INF , !P5 ;  /* 0xff8000003e4e7808 */ /* 0x000fe40006800000 */
[----:B------:R-:W-:Y:S02]  /*bb90*/  FSEL R63, R63, -INF , !P4 ;  /* 0xff8000003f3f7808 */ /* 0x000fe40006000000 */
[C---:B------:R-:W-:Y:S02]  /*bba0*/  ISETP.GE.AND P3, PT, R2.reuse, R11, PT ;  /* 0x0000000b0200720c */ /* 0x040fe40003f66270 */
[C---:B------:R-:W-:Y:S01]  /*bbb0*/  ISETP.GE.AND P4, PT, R2.reuse, R9, PT ;  /* 0x000000090200720c */ /* 0x040fe20003f86270 */
[----:B------:R-:W-:Y:S01]  /*bbc0*/  STL [R1+0xd0], R63 ;  /* 0x0000d03f01007387 */ /* 0x000fe20000100800 */
[----:B------:R-:W-:Y:S02]  /*bbd0*/  ISETP.GE.AND P5, PT, R2, R8, PT ;  /* 0x000000080200720c */ /* 0x000fe40003fa6270 */
[----:B------:R-:W-:Y:S01]  /*bbe0*/  IADD3 R2, R0, 0x78, RZ ;  /* 0x0000007800027810 */ /* 0x000fe20007ffe0ff */
[----:B------:R-:W-:Y:S01]  /*bbf0*/  STL [R1+0xc4], R56 ;  /* 0x0000c43801007387 */ /* 0x000fe20000100800 */
[----:B------:R-:W-:-:S02]  /*bc00*/  FSEL R113, R66, -INF , !P2 ;  /* 0xff80000042717808 */ /* 0x000fc40005000000 */
[----:B------:R-:W-:Y:S02]  /*bc10*/  FSEL R59, R59, -INF , !P3 ;  /* 0xff8000003b3b7808 */ /* 0x000fe40005800000 */
[----:B------:R-:W-:Y:S02]  /*bc20*/  FSEL R57, R57, -INF , !P4 ;  /* 0xff80000039397808 */ /* 0x000fe40006000000 */
[----:B------:R-:W-:Y:S01]  /*bc30*/  FSEL R110, R65, -INF , !P5 ;  /* 0xff800000416e7808 */ /* 0x000fe20006800000 */
[C---:B-1----:R-:W-:Y:S02]  /*bc40*/  HMMA.16816.F32 R40, R24.reuse, R32, R52 ;  /* 0x000000201828723c */ /* 0x042fe40000001834 */
[----:B------:R-:W-:Y:S01]  /*bc50*/  STL [R1+0x30], R57 ;  /* 0x0000303901007387 */ /* 0x000fe20000100800 */
[----:B------:R-:W-:Y:S02]  /*bc60*/  FSEL R111, R64, -INF , !P6 ;  /* 0xff800000406f7808 */ /* 0x000fe40007000000 */
[----:B------:R-:W-:Y:S01]  /*bc70*/  ISETP.GE.AND P6, PT, R2, R8, PT ;  /* 0x000000080200720c */ /* 0x000fe20003fc6270 */
[----:B------:R-:W-:Y:S02]  /*bc80*/  STL [R1+0x48], R59 ;  /* 0x0000483b01007387 */ /* 0x000fe40000100800 */
[----:B------:R-:W-:Y:S02]  /*bc90*/  HMMA.16816.F32 R48, R24, R34, R48 ;  /* 0x000000221830723c */ /* 0x000fe40000001830 */
[----:B------:R-:W1:Y:S06]  /*bca0*/  LDSM.16.M88.4 R24, [R239] ;  /* 0x00000000ef18783b */ /* 0x000e6c0000000200 */
[C---:B------:R-:W-:Y:S08]  /*bcb0*/  HMMA.16816.F32 R44, R28.reuse, R32, R44 ;  /* 0x000000201c2c723c */ /* 0x040ff0000000182c */
[----:B------:R-:W-:Y:S01]  /*bcc0*/  HMMA.16816.F32 R32, R28, R34, R36 ;  /* 0x000000221c20723c */ /* 0x000fe20000001824 */
[----:B------:R-:W2:Y:S01]  /*bcd0*/  LDSM.16.M88.4 R28, [R232+0x3800] ;  /* 0x00380000e81c783b */ /* 0x000ea20000000200 */
[----:B------:R-:W-:Y:S11]  /*bce0*/  DEPBAR.LE SB0, 0x0 ;  /* 0x000080000000791a */ /* 0x000ff60000000000 */
[----:B------:R-:W-:Y:S03]  /*bcf0*/  @!UPT UIADD3 URZ, URZ, URZ, URZ ;  /* 0x0000003f3f3ff290 */ /* 0x000fe6000fffe03f */
[-C--:B-1----:R-:W-:Y:S08]  /*bd00*/  HMMA.16816.F32 R36, R20, R24.reuse, R44 ;  /* 0x000000181424723c */ /* 0x082ff0000000182c */
[C---:B------:R-:W-:Y:S08]  /*bd10*/  HMMA.16816.F32 R40, R16.reuse, R24, R40 ;  /* 0x000000181028723c */ /* 0x040ff00000001828 */
[-C--:B------:R-:W-:Y:S08]  /*bd20*/  HMMA.16816.F32 R16, R16, R26.reuse, R48 ;  /* 0x0000001a1010723c */ /* 0x080ff00000001830 */
[----:B------:R-:W-:Y:S08]  /*bd30*/  HMMA.16816.F32 R20, R20, R26, R32 ;  /* 0x0000001a1414723c */ /* 0x000ff00000001820 */
[-C--:B--2---:R-:W-:Y:S08]  /*bd40*/  HMMA.16816.F32 R32, R12, R28.reuse, R36 ;  /* 0x0000001c0c20723c */ /* 0x084ff00000001824 */
[C---:B------:R-:W-:Y:S08]  /*bd50*/  HMMA.16816.F32 R24, R4.reuse, R28, R40 ;  /* 0x0000001c0418723c */ /* 0x040ff00000001828 */
[-C--:B------:R-:W-:Y:S07]  /*bd60*/  HMMA.16816.F32 R16, R4, R30.reuse, R16 ;  /* 0x0000001e0410723c */ /* 0x080fee0000001810 */
[C---:B------:R-:W-:Y:S01]  /*bd70*/  IADD3 R4, R0.reuse, 0x71, RZ ;  /* 0x0000007100047810 */ /* 0x040fe20007ffe0ff */
[----:B------:R-:W-:Y:S01]  /*bd80*/  HMMA.16816.F32 R12, R12, R30, R20 ;  /* 0x0000001e0c0c723c */ /* 0x000fe20000001814 */
[----:B------:R-:W-:Y:S01]  /*bd90*/  IADD3 R5, R0, 0x70, RZ ;  /* 0x0000007000057810 */ /* 0x000fe20007ffe0ff */
[----:B------:R-:W-:Y:S01]  /*bda0*/  BAR.SYNC.DEFER_BLOCKING 0x0 ;  /* 0x0000000000007b1d */ /* 0x000fe20000010000 */
[----:B------:R-:W-:-:S02]  /*bdb0*/  ISETP.GE.AND P0, PT, R4, R10, PT ;  /* 0x0000000a0400720c */ /* 0x000fc40003f06270 */
[----:B------:R-:W-:Y:S02]  /*bdc0*/  IADD3 R0, R0, 0x79, RZ ;  /* 0x0000007900007810 */ /* 0x000fe40007ffe0ff */
[----:B------:R-:W-:Y:S02]  /*bdd0*/  FSEL R107, R35, -INF , !P0 ;  /* 0xff800000236b7808 */ /* 0x000fe40004000000 */
[C---:B------:R-:W-:Y:S02]  /*bde0*/  ISETP.GE.AND P0, PT, R4.reuse, R9, PT ;  /* 0x000000090400720c */ /* 0x040fe40003f06270 */
[----:B------:R-:W-:Y:S02]  /*bdf0*/  ISETP.GE.AND P2, PT, R5, R10, PT ;  /* 0x0000000a0500720c */ /* 0x000fe40003f46270 */
[----:B------:R-:W-:Y:S02]  /*be00*/  ISETP.GE.AND P3, PT, R4, R8, PT ;  /* 0x000000080400720c */ /* 0x000fe40003f66270 */
[----:B------:R-:W-:-:S02]  /*be10*/  FSEL R218, R25, -INF , !P0 ;  /* 0xff80000019da7808 */ /* 0x000fc40004000000 */
[----:B------:R-:W-:Y:S02]  /*be20*/  FSEL R109, R34, -INF , !P2 ;  /* 0xff800000226d7808 */ /* 0x000fe40005000000 */
[----:B------:R-:W-:Y:S02]  /*be30*/  ISETP.GE.AND P0, PT, R0, R9, PT ;  /* 0x000000090000720c */ /* 0x000fe40003f06270 */
[-C--:B------:R-:W-:Y:S02]  /*be40*/  ISETP.GE.AND P2, PT, R4, R11.reuse, PT ;  /* 0x0000000b0400720c */ /* 0x080fe40003f46270 */
[----:B------:R-:W-:Y:S02]  /*be50*/  FSEL R106, R33, -INF , !P3 ;  /* 0xff800000216a7808 */ /* 0x000fe40005800000 */
[----:B------:R-:W-:Y:S02]  /*be60*/  ISETP.GE.AND P3, PT, R5, R11, PT ;  /* 0x0000000b0500720c */ /* 0x000fe40003f66270 */
[----:B------:R-:W-:-:S02]  /*be70*/  FSEL R216, R17, -INF , !P0 ;  /* 0xff80000011d87808 */ /* 0x000fc40004000000 */
[-C--:B------:R-:W-:Y:S02]  /*be80*/  ISETP.GE.AND P0, PT, R2, R11.reuse, PT ;  /* 0x0000000b0200720c */ /* 0x080fe40003f06270 */
[----:B------:R-:W-:Y:S02]  /*be90*/  FSEL R85, R27, -INF , !P2 ;  /* 0xff8000001b557808 */ /* 0x000fe40005000000 */
[----:B------:R-:W-:Y:S02]  /*bea0*/  ISETP.GE.AND P2, PT, R0, R11, PT ;  /* 0x0000000b0000720c */ /* 0x000fe40003f46270 */
[----:B------:R-:W-:Y:S02]  /*beb0*/  FSEL R86, R26, -INF , !P3 ;  /* 0xff8000001a567808 */ /* 0x000fe40005800000 */
[C---:B------:R-:W-:Y:S02]  /*bec0*/  ISETP.GE.AND P5, PT, R0.reuse, R8, PT ;  /* 0x000000080000720c */ /* 0x040fe40003fa6270 */
[----:B------:R-:W-:Y:S01]  /*bed0*/  ISETP.GE.AND P3, PT, R0, R10, PT ;  /* 0x0000000a0000720c */ /* 0x000fe20003f66270 */
[----:B------:R1:W-:Y:S01]  /*bee0*/  STL [R1+0x1c], R86 ;  /* 0x00001c5601007387 */ /* 0x0003e20000100800 */
[----:B------:R-:W-:-:S02]  /*bef0*/  FSEL R84, R18, -INF , !P0 ;  /* 0xff80000012547808 */ /* 0x000fc40004000000 */
[----:B------:R-:W-:Y:S01]  /*bf00*/  FSEL R0, R19, -INF , !P2 ;  /* 0xff80000013007808 */ /* 0x000fe20005000000 */
[----:B------:R1:W-:Y:S01]  /*bf10*/  STL [R1+0x18], R85 ;  /* 0x0000185501007387 */ /* 0x0003e20000100800 */
[C---:B------:R-:W-:Y:S02]  /*bf20*/  ISETP.GE.AND P4, PT, R5.reuse, R8, PT ;  /* 0x000000080500720c */ /* 0x040fe40003f86270 */
[----:B------:R-:W-:Y:S01]  /*bf30*/  PLOP3.LUT P0, PT, PT, PT, UP0, 0x80, 0x0 ;  /* 0x000000000000781c */ /* 0x000fe20003f0f008 */
[----:B------:R1:W-:Y:S01]  /*bf40*/  STL [R1+0xc], R84 ;  /* 0x00000c5401007387 */ /* 0x0003e20000100800 */
[----:B------:R-:W-:Y:S02]  /*bf50*/  FSEL R108, R32, -INF , !P4 ;  /* 0xff800000206c7808 */ /* 0x000fe40006000000 */
[----:B------:R-:W-:Y:S01]  /*bf60*/  ISETP.GE.AND P4, PT, R5, R9, PT ;  /* 0x000000090500720c */ /* 0x000fe20003f86270 */
[----:B------:R1:W-:Y:S01]  /*bf70*/  STL [R1+0x8], R0 ;  /* 0x0000080001007387 */ /* 0x0003e20000100800 */
[----:B------:R-:W-:-:S02]  /*bf80*/  FSEL R95, R12, -INF , !P6 ;  /* 0xff8000000c5f7808 */ /* 0x000fc40007000000 */
[----:B------:R-:W-:Y:S02]  /*bf90*/  FSEL R219, R24, -INF , !P4 ;  /* 0xff80000018db7808 */ /* 0x000fe40006000000 */
[----:B------:R-:W-:Y:S02]  /*bfa0*/  ISETP.GE.AND P4, PT, R2, R9, PT ;  /* 0x000000090200720c */ /* 0x000fe40003f86270 */
[----:B------:R-:W-:Y:S02]  /*bfb0*/  FSEL R94, R13, -INF , !P5 ;  /* 0xff8000000d5e7808 */ /* 0x000fe40006800000 */
[----:B------:R-:W-:Y:S02]  /*bfc0*/  FSEL R217, R16, -INF , !P4 ;  /* 0xff80000010d97808 */ /* 0x000fe40006000000 */
[----:B------:R-:W-:Y:S02]  /*bfd0*/  ISETP.GE.AND P4, PT, R2, R10, PT ;  /* 0x0000000a0200720c */ /* 0x000fe40003f86270 */
[----:B------:R-:W-:-:S02]  /*bfe0*/  FSEL R104, R15, -INF , !P3 ;  /* 0xff8000000f687808 */ /* 0x000fc40005800000 */
[----:B------:R-:W-:Y:S01]  /*bff0*/  FSEL R105, R14, -INF , !P4 ;  /* 0xff8000000e697808 */ /* 0x000fe20006000000 */
[----:B------:R-:W-:Y:S05]  /*c000*/  @!P0 BRA `(.L_x_167) ;  /* 0x000006c000008947 */ /* 0x000fea0003800000 */
[----:B------:R-:W2:Y:S04]  /*c010*/  LDL.64 R68, [R1+0xb8] ;  /* 0x0000b80001447983 */ /* 0x000ea80000100a00 */
[----:B------:R-:W3:Y:S01]  /*c020*/  LDL.64 R80, [R1+0xb0] ;  /* 0x0000b00001507983 */ /* 0x000ee20000100a00 */
[----:B------:R-:W-:Y:S01]  /*c030*/  UIADD3 UR11, UR33, -0x3, URZ ;  /* 0xfffffffd210b7890 */ /* 0x000fe2000fffe03f */
[----:B------:R-:W-:Y:S01]  /*c040*/  MOV R2, UR4 ;  /* 0x0000000400027c02 */ /* 0x000fe20008000f00 */
[----:B------:R-:W-:Y:S01]  /*c050*/  ULDC.64 UR8, c[0x0][0x198] ;  /* 0x0000660000087ab9 */ /* 0x000fe20000000a00 */
[----:B------:R4:W-:Y:S01]  /*c060*/  @P1 STS.128 [R246+0x4000], RZ ;  /* 0x004000fff6001388 */ /* 0x0009e20000000c00 */
[----:B------:R-:W-:Y:S01]  /*c070*/  USHF.R.S32.HI UR7, URZ, 0x1f, UR11 ;  /* 0x0000001f3f077899 */ /* 0x000fe2000801140b */
[----:B------:R-:W-:Y:S01]  /*c080*/  BSSY B0, `(.L_x_168) ;  /* 0x0000063000007945 */ /* 0x000fe20003800000 */
[----:B------:R-:W-:-:S02]  /*c090*/  UIMAD.WIDE.U32 UR12, UR11, UR8, URZ ;  /* 0x000000080b0c72a5 */ /* 0x000fc4000f8e003f */
[----:B------:R-:W-:-:S04]  /*c0a0*/  UIMAD UR7, UR7, UR8, URZ ;  /* 0x00000008070772a4 */ /* 0x000fc8000f8e023f */
[----:B------:R-:W-:Y:S01]  /*c0b0*/  UIMAD UR7, UR11, UR9, UR7 ;  /* 0x000000090b0772a4 */ /* 0x000fe2000f8e0207 */
[----:B------:R-:W-:Y:S02]  /*c0c0*/  IMAD.U32 R6, RZ, RZ, UR12 ;  /* 0x0000000cff067e24 */ /* 0x000fe4000f8e00ff */
[----:B------:R-:W-:Y:S01]  /*c0d0*/  IMAD.U32 R7, RZ, RZ, UR13 ;  /* 0x0000000dff077e24 */ /* 0x000fe2000f8e00ff */
[----:B------:R-:W-:-:S06]  /*c0e0*/  UIADD3 UR7, UR13, UR7, URZ ;  /* 0x000000070d077290 */ /* 0x000fcc000fffe03f */
[----:B-1----:R-:W-:Y:S01]  /*c0f0*/  IMAD.U32 R0, RZ, RZ, UR7 ;  /* 0x00000007ff007e24 */ /* 0x002fe2000f8e00ff */
[----:B--2---:R-:W-:-:S04]  /*c100*/  LEA R4, P2, R6, R68, 0x7 ;  /* 0x0000004406047211 */ /* 0x004fc800078438ff */
[----:B---3--:R-:W-:Y:S01]  /*c110*/  LEA.HI.X R5, R6, R81, R0, 0x7, P2 ;  /* 0x0000005106057211 */ /* 0x008fe200010f3c00 */
[----:B------:R-:W-:Y:S01]  /*c120*/  IMAD.U32 R6, RZ, RZ, UR4 ;  /* 0x00000004ff067e24 */ /* 0x000fe2000f8e00ff */
[----:B------:R-:W-:Y:S01]  /*c130*/  @!P1 LEA R8, P2, R4, c[0x0][0x168], 0x1 ;  /* 0x00005a0004089a11 */ /* 0x000fe200078408ff */
[----:B------:R-:W-:Y:S02]  /*c140*/  @!P1 IMAD.MOV.U32 R0, RZ, RZ, c[0x0][0x19c] ;  /* 0x00006700ff009624 */ /* 0x000fe400078e00ff */
[----:B------:R-:W-:Y:S01]  /*c150*/  @!P1 IMAD.WIDE.U32 R6, R6, 0x30, R4 ;  /* 0x0000003006069825 */ /* 0x000fe200078e0004 */
[----:B------:R-:W-:-:S03]  /*c160*/  @!P1 LEA.HI.X R9, R4, c[0x0][0x16c], R5, 0x1, P2 ;  /* 0x00005b0004099a11 */ /* 0x000fc600010f0c05 */
[----:B------:R-:W-:Y:S01]  /*c170*/  @!P1 IMAD R0, R0, 0x30, RZ ;  /* 0x0000003000009824 */ /* 0x000fe200078e02ff */
[----:B------:R-:W-:Y:S01]  /*c180*/  @!P1 LEA R14, P2, R6, c[0x0][0x168], 0x1 ;  /* 0x00005a00060e9a11 */ /* 0x000fe200078408ff */
[----:B------:R-:W-:Y:S01]  /*c190*/  @!PT LDS RZ, [RZ] ;  /* 0x00000000fffff984 */ /* 0x000fe20000000800 */
[----:B------:R-:W-:Y:S01]  /*c1a0*/  @!PT LDS RZ, [RZ] ;  /* 0x00000000fffff984 */ /* 0x000fe20000000800 */
[----:B------:R-:W-:Y:S01]  /*c1b0*/  @!PT LDS RZ, [RZ] ;  /* 0x00000000fffff984 */ /* 0x000fe20000000800 */
[----:B------:R1:W-:Y:S02]  /*c1c0*/  @!P1 LDGSTS.E.BYPASS.LTC128B.128 [R246+0x4000], [R8.64] ;  /* 0x0400000008f69fae */ /* 0x0003e4000b901d74 */
[----:B------:R-:W-:Y:S02]  /*c1d0*/  @!P1 IMAD.IADD R0, R0, 0x1, R7 ;  /* 0x0000000100009824 */ /* 0x000fe400078e0207 */
[----:B------:R-:W-:Y:S01]  /*c1e0*/  @!P1 IMAD.MOV.U32 R7, RZ, RZ, R5 ;  /* 0x000000ffff079224 */ /* 0x000fe200078e0005 */
[----:B------:R4:W-:Y:S02]  /*c1f0*/  @P1 STS.128 [R246+0x4800], RZ ;  /* 0x004800fff6001388 */ /* 0x0009e40000000c00 */
[----:B------:R-:W-:Y:S01]  /*c200*/  @!P1 LEA.HI.X R15, R6, c[0x0][0x16c], R0, 0x1, P2 ;  /* 0x00005b00060f9a11 */ /* 0x000fe200010f0c00 */
[----:B------:R-:W-:-:S02]  /*c210*/  @!P1 IMAD.MOV.U32 R0, RZ, RZ, c[0x0][0x19c] ;  /* 0x00006700ff009624 */ /* 0x000fc400078e00ff */
[----:B------:R-:W-:Y:S02]  /*c220*/  @!P1 IMAD.MOV.U32 R6, RZ, RZ, R4 ;  /* 0x000000ffff069224 */ /* 0x000fe400078e0004 */
[----:B------:R-:W-:Y:S02]  /*c230*/  @!P1 IMAD R0, R0, 0x50, RZ ;  /* 0x0000005000009824 */ /* 0x000fe400078e02ff */
[----:B------:R-:W-:-:S04]  /*c240*/  @!P1 IMAD.WIDE.U32 R6, R2, 0x50, R6 ;  /* 0x0000005002069825 */ /* 0x000fc800078e0006 */
[----:B------:R-:W-:Y:S01]  /*c250*/  @!P1 IMAD.IADD R0, R0, 0x1, R7 ;  /* 0x0000000100009824 */ /* 0x000fe200078e0207 */
[----:B------:R-:W-:Y:S01]  /*c260*/  @!P1 LEA R12, P2, R6, c[0x0][0x168], 0x1 ;  /* 0x00005a00060c9a11 */ /* 0x000fe200078408ff */
[----:B------:R-:W-:-:S03]  /*c270*/  @!P1 IMAD.MOV.U32 R7, RZ, RZ, R5 ;  /* 0x000000ffff079224 */ /* 0x000fc600078e0005 */
[----:B------:R-:W-:Y:S01]  /*c280*/  @!P1 LEA.HI.X R13, R6, c[0x0][0x16c], R0, 0x1, P2 ;  /* 0x00005b00060d9a11 */ /* 0x000fe200010f0c00 */
[----:B------:R-:W-:Y:S01]  /*c290*/  @!P1 IMAD.MOV.U32 R6, RZ, RZ, R4 ;  /* 0x000000ffff069224 */ /* 0x000fe200078e0004 */
[----:B------:R-:W-:-:S03]  /*c2a0*/  @!P1 MOV R0, c[0x0][0x19c] ;  /* 0x0000670000009a02 */ /* 0x000fc60000000f00 */
[----:B------:R-:W-:-:S04]  /*c2b0*/  @!P1 IMAD.WIDE.U32 R6, R2, 0x60, R6 ;  /* 0x0000006002069825 */ /* 0x000fc800078e0006 */
[----:B------:R-:W-:Y:S01]  /*c2c0*/  @!P1 IMAD R0, R0, 0x60, RZ ;  /* 0x0000006000009824 */ /* 0x000fe200078e02ff */
[----:B------:R-:W-:-:S03]  /*c2d0*/  @!P1 LEA R10, P2, R6, c[0x0][0x168], 0x1 ;  /* 0x00005a00060a9a11 */ /* 0x000fc600078408ff */
[----:B------:R-:W-:Y:S02]  /*c2e0*/  @!P1 IMAD.IADD R0, R0, 0x1, R7 ;  /* 0x0000000100009824 */ /* 0x000fe400078e0207 */
[----:B------:R-:W-:-:S03]  /*c2f0*/  @!P1 IMAD.MOV.U32 R7, RZ, RZ, c[0x0][0x19c] ;  /* 0x00006700ff079624 */ /* 0x000fc600078e00ff */
[----:B------:R-:W-:Y:S02]  /*c300*/  @!P1 LEA.HI.X R11, R6, c[0x0][0x16c], R0, 0x1, P2 ;  /* 0x00005b00060b9a11 */ /* 0x000fe400010f0c00 */
[----:B------:R-:W-:Y:S02]  /*c310*/  @!P1 LEA R2, P2, R2, R4, 0x5 ;  /* 0x0000000402029211 */ /* 0x000fe400078428ff */
[----:B------:R-:W-:-:S04]  /*c320*/  MOV R0, UR4 ;  /* 0x0000000400007c02 */ /* 0x000fc80008000f00 */
[----:B------:R-:W-:Y:S02]  /*c330*/  @!P1 LEA.HI.X R7, R0, R5, R7, 0x5, P2 ;  /* 0x0000000500079211 */ /* 0x000fe400010f2c07 */
[----:B------:R-:W-:-:S04]  /*c340*/  @!P1 IADD3 R0, P3, R4, UR25, RZ ;  /* 0x0000001904009c10 */ /* 0x000fc8000ff7e0ff */
[----:B-1----:R-:W-:Y:S02]  /*c350*/  @!P1 LEA R8, P2, R0, c[0x0][0x168], 0x1 ;  /* 0x00005a0000089a11 */ /* 0x002fe400078408ff */
[----:B------:R-:W-:-:S04]  /*c360*/  @!P1 IADD3.X R6, R5, UR24, RZ, P3, !PT ;  /* 0x0000001805069c10 */ /* 0x000fc80009ffe4ff */
[----:B------:R-:W-:Y:S01]  /*c370*/  @!P1 LEA.HI.X R9, R0, c[0x0][0x16c], R6, 0x1, P2 ;  /* 0x00005b0000099a11 */ /* 0x000fe200010f0c06 */
[----:B------:R-:W-:Y:S01]  /*c380*/  IMAD.U32 R0, RZ, RZ, UR4 ;  /* 0x00000004ff007e24 */ /* 0x000fe2000f8e00ff */
[----:B------:R-:W-:-:S03]  /*c390*/  @!P1 LEA R6, P2, R2, c[0x0][0x168], 0x1 ;  /* 0x00005a0002069a11 */ /* 0x000fc600078408ff */
[----:B------:R-:W-:Y:S01]  /*c3a0*/  @!PT LDS RZ, [RZ] ;  /* 0x00000000fffff984 */ /* 0x000fe20000000800 */
[----:B------:R-:W-:Y:S01]  /*c3b0*/  @!PT LDS RZ, [RZ] ;  /* 0x00000000fffff984 */ /* 0x000fe20000000800 */
[----:B------:R-:W-:Y:S01]  /*c3c0*/  @!PT LDS RZ, [RZ] ;  /* 0x00000000fffff984 */ /* 0x000fe20000000800 */
[----:B------:R4:W-:Y:S01]  /*c3d0*/  @!P1 LDGSTS.E.BYPASS.LTC128B.128 [R246+0x4800], [R8.64] ;  /* 0x0480000008f69fae */ /* 0x0009e2000b901d74 */
[----:B------:R-:W-:Y:S01]  /*c3e0*/  @!P1 LEA.HI.X R7, R2, c[0x0][0x16c], R7, 0x1, P2 ;  /* 0x00005b0002079a11 */ /* 0x000fe200010f0c07 */
[----:B------:R-:W-:Y:S01]  /*c3f0*/  @!P1 IMAD.MOV.U32 R2, RZ, RZ, c[0x0][0x19c] ;  /* 0x00006700ff029624 */ /* 0x000fe200078e00ff */
[----:B------:R-:W-:Y:S01]  /*c400*/  @!P1 LEA R0, P2, R0, R4, 0x6 ;  /* 0x0000000400009211 */ /* 0x000fe200078430ff */
        /* <DEDUP_REMOVED lines=11> */
[----:B-1----:R-:W-:-:S05]  /*c4c0*/  IMAD.U32 R6, RZ, RZ, UR4 ;  /* 0x00000004ff067e24 */ /* 0x002fca000f8e00ff */
[----:B------:R-:W-:Y:S02]  /*c4d0*/  @!P1 LEA.HI.X R2, R6, R5, R2, 0x6, P2 ;  /* 0x0000000506029211 */ /* 0x000fe400010f3402 */
[----:B------:R-:W-:-:S04]  /*c4e0*/  @!P1 LEA R6, P2, R0, c[0x0][0x168], 0x1 ;  /* 0x00005a0000069a11 */ /* 0x000fc800078408ff */
[----:B------:R-:W-:-:S05]  /*c4f0*/  @!P1 LEA.HI.X R7, R0, c[0x0][0x16c], R2, 0x1, P2 ;  /* 0x00005b0000079a11 */ /* 0x000fca00010f0c02 */
        /* <DEDUP_REMOVED lines=16> */
[----:B----4-:R-:W-:Y:S01]  /*c600*/  IMAD.U32 R6, RZ, RZ, UR4 ;  /* 0x00000004ff067e24 */ /* 0x010fe2000f8e00ff */
[----:B------:R-:W-:-:S02]  /*c610*/  ULDC UR7, c[0x0][0x19c] ;  /* 0x0000670000077ab9 */ /* 0x000fc40000000800 */
[----:B------:R-:W-:Y:S01]  /*c620*/  UIMAD UR7, UR7, 0x70, URZ ;  /* 0x00000070070778a4 */ /* 0x000fe2000f8e023f */
        /* <DEDUP_REMOVED lines=8> */
.L_x_169:
[----:B------:R-:W-:Y:S05]  /*c6b0*/  BSYNC B0 ;  /* 0x0000000000007941 */ /* 0x000fea0003800000 */
.L_x_168:
[----:B------:R-:W0:Y:S02]  /*c6c0*/  LDGDEPBAR ;  /* 0x00000000000079af */ /* 0x000e240000000000 */
.L_x_167:
[----:B----4-:R-:W2:Y:S04]  /*c6d0*/  LDL.LU R9, [R1+0xe0] ;  /* 0x0000e00001097983 */ /* 0x010ea80000300800 */
[----:B------:R-:W3:Y:S04]  /*c6e0*/  LDL.LU R6, [R1+0x74] ;  /* 0x0000740001067983 */ /* 0x000ee80000300800 */
[----:B-1----:R-:W4:Y:S04]  /*c6f0*/  LDL.LU R4, [R1+0xa4] ;  /* 0x0000a40001047983 */ /* 0x002f280000300800 */
[----:B------:R-:W3:Y:S04]  /*c700*/  LDL.LU R8, [R1+0x88] ;  /* 0x0000880001087983 */ /* 0x000ee80000300800 */
[----:B------:R-:W3:Y:S04]  /*c710*/  LDL.LU R5, [R1+0x80] ;  /* 0x0000800001057983 */ /* 0x000ee80000300800 */
[----:B------:R-:W3:Y:S04]  /*c720*/  LDL.LU R2, [R1+0xa0] ;  /* 0x0000a00001027983 */ /* 0x000ee80000300800 */
[----:B------:R-:W3:Y:S04]  /*c730*/  LDL.LU R0, [R1+0x98] ;  /* 0x0000980001007983 */ /* 0x000ee80000300800 */
[----:B------:R-:W4:Y:S04]  /*c740*/  LDL.LU R64, [R1+0x6c] ;  /* 0x00006c0001407983 */ /* 0x000f280000300800 */
[----:B------:R-:W4:Y:S04]  /*c750*/  LDL.LU R65, [R1+0x68] ;  /* 0x0000680001417983 */ /* 0x000f280000300800 */
[----:B------:R-:W4:Y:S04]  /*c760*/  LDL.LU R66, [R1+0x60] ;  /* 0x0000600001427983 */ /* 0x000f280000300800 */
[----:B------:R1:W-:Y:S01]  /*c770*/  STL [R1+0x13c], R246 ;  /* 0x00013cf601007387 */ /* 0x0003e20000100800 */
[----:B------:R-:W-:Y:S01]  /*c780*/  MOV R71, R206 ;  /* 0x000000ce00477202 */ /* 0x000fe20000000f00 */
[----:B------:R-:W-:-:S02]  /*c790*/  IMAD.MOV.U32 R68, RZ, RZ, R207 ;  /* 0x000000ffff447224 */ /* 0x000fc400078e00cf */
[----:B------:R-:W-:Y:S01]  /*c7a0*/  IMAD.MOV.U32 R73, RZ, RZ, R204 ;  /* 0x000000ffff497224 */ /* 0x000fe200078e00cc */
[----:B------:R-:W-:Y:S04]  /*c7b0*/  LDSM.16.MT88.4 R20, [R229+0x8000] ;  /* 0x00800000e514783b */ /* 0x000fe80000004200 */
[----:B------:R-:W-:Y:S04]  /*c7c0*/  LDSM.16.MT88.4 R24, [R231+0x8000] ;  /* 0x00800000e718783b */ /* 0x000fe80000004200 */
[----:B-1----:R-:W4:Y:S04]  /*c7d0*/  LDL.LU R246, [R1+0x8] ;  /* 0x0000080001f67983 */ /* 0x002f280000300800 */
[----:B------:R-:W-:Y:S04]  /*c7e0*/  STL [R1+0x138], R245 ;  /* 0x000138f501007387 */ /* 0x000fe80000100800 */
[----:B------:R-:W-:Y:S04]  /*c7f0*/  STL [R1+0x134], R244 ;  /* 0x000134f401007387 */ /* 0x000fe80000100800 */
[----:B------:R-:W-:Y:S04]  /*c800*/  STL [R1+0x130], R243 ;  /* 0x000130f301007387 */ /* 0x000fe80000100800 */
[----:B------:R-:W-:Y:S04]  /*c810*/  STL [R1+0x12c], R242 ;  /* 0x00012cf201007387 */ /* 0x000fe80000100800 */
[----:B------:R-:W-:Y:S04]  /*c820*/  STL [R1+0x128], R241 ;  /* 0x000128f101007387 */ /* 0x000fe80000100800 */
[----:B------:R1:W-:Y:S04]  /*c830*/  STL [R1+0x124], R240 ;  /* 0x000124f001007387 */ /* 0x0003e80000100800 */
[----:B------:R-:W4:Y:S04]  /*c840*/  LDL R7, [R1+0x70] ;  /* 0x0000700001077983 */ /* 0x000f280000100800 */
[----:B------:R-:W4:Y:S04]  /*c850*/  LDL.LU R83, [R1+0x4] ;  /* 0x0000040001537983 */ /* 0x000f280000300800 */
[----:B------:R2:W-:Y:S04]  /*c860*/  STL [R1+0x120], R239 ;  /* 0x000120ef01007387 */ /* 0x0005e80000100800 */
[----:B------:R-:W4:Y:S04]  /*c870*/  LDL.LU R81, [R1] ;  /* 0x0000000001517983 */ /* 0x000f280000300800 */
[----:B------:R-:W4:Y:S04]  /*c880*/  LDL R12, [R1+0x50] ;  /* 0x00005000010c7983 */ /* 0x000f280000100800 */
[----:B------:R-:W4:Y:S01]  /*c890*/  LDL R11, [R1+0x44] ;  /* 0x00004400010b7983 */ /* 0x000f220000100800 */
[----:B-1----:R-:W-:-:S03]  /*c8a0*/  MOV R240, R79 ;  /* 0x0000004f00f07202 */ /* 0x002fc60000000f00 */
[----:B------:R-:W4:Y:S01]  /*c8b0*/  LDL R17, [R1+0x3c] ;  /* 0x00003c0001117983 */ /* 0x000f220000100800 */
[----:B--2---:R-:W-:Y:S02]  /*c8c0*/  IMAD.MOV.U32 R239, RZ, RZ, R9 ;  /* 0x000000ffffef7224 */ /* 0x004fe400078e0009 */
[----:B---3--:R-:W-:Y:S01]  /*c8d0*/  IMAD.MOV.U32 R9, RZ, RZ, R0 ;  /* 0x000000ffff097224 */ /* 0x008fe200078e0000 */
[----:B------:R-:W-:-:S04]  /*c8e0*/  FMNMX.FTZ R0, R136, R120, !PT ;  /* 0x0000007888007209 */ /* 0x000fc80007810000 */
[----:B------:R-:W-:-:S04]  /*c8f0*/  FMNMX.FTZ R0, R122, R0, !PT ;  /* 0x000000007a007209 */ /* 0x000fc80007810000 */
[----:B------:R-:W-:-:S04]  /*c900*/  FMNMX.FTZ R0, R124, R0, !PT ;  /* 0x000000007c007209 */ /* 0x000fc80007810000 */
[----:B------:R-:W-:-:S04]  /*c910*/  FMNMX.FTZ R0, R123, R0, !PT ;  /* 0x000000007b007209 */ /* 0x000fc80007810000 */
[----:B------:R-:W-:Y:S01]  /*c920*/  FMNMX.FTZ R0, R252, R0, !PT ;  /* 0x00000000fc007209 */ /* 0x000fe20007810000 */
[----:B------:R-:W-:Y:S02]  /*c930*/  IMAD.MOV.U32 R79, RZ, RZ, R5 ;  /* 0x000000ffff4f7224 */ /* 0x000fe400078e0005 */
[----:B------:R-:W2:Y:S01]  /*c940*/  LDL R5, [R1+0x4c] ;  /* 0x00004c0001057983 */ /* 0x000ea20000100800 */
[----:B------:R-:W-:Y:S02]  /*c950*/  FMNMX.FTZ R0, R247, R0, !PT ;  /* 0x00000000f7007209 */ /* 0x000fe40007810000 */
[----:B------:R-:W-:Y:S02]  /*c960*/  MOV R69, R8 ;  /* 0x0000000800457202 */ /* 0x000fe40000000f00 */
[----:B------:R-:W3:Y:S01]  /*c970*/  LDL R8, [R1+0x84] ;  /* 0x0000840001087983 */ /* 0x000ee20000100800 */
[----:B------:R-:W-:-:S03]  /*c980*/  FMNMX.FTZ R0, R220, R0, !PT ;  /* 0x00000000dc007209 */ /* 0x000fc60007810000 */
[----:B------:R-:W-:Y:S01]  /*c990*/  STL [R1+0x11c], R238 ;  /* 0x00011cee01007387 */ /* 0x000fe20000100800 */
[----:B------:R-:W-:-:S03]  /*c9a0*/  MOV R10, R2 ;  /* 0x00000002000a7202 */ /* 0x000fc60000000f00 */
[----:B------:R-:W-:Y:S01]  /*c9b0*/  STL [R1+0x118], R237 ;  /* 0x000118ed01007387 */ /* 0x000fe20000100800 */
[----:B------:R-:W-:-:S03]  /*c9c0*/  FMNMX.FTZ R2, R221, R0, !PT ;  /* 0x00000000dd027209 */ /* 0x000fc60007810000 */
[----:B------:R-:W-:Y:S04]  /*c9d0*/  STL [R1+0x114], R236 ;  /* 0x000114ec01007387 */ /* 0x000fe80000100800 */
[----:B------:R-:W-:Y:S04]  /*c9e0*/  STL [R1+0x110], R235 ;  /* 0x000110eb01007387 */ /* 0x000fe80000100800 */
[----:B------:R-:W-:Y:S04]  /*c9f0*/  STL [R1+0x10c], R234 ;  /* 0x00010cea01007387 */ /* 0x000fe80000100800 */
[----:B------:R-:W-:Y:S04]  /*ca00*/  STL [R1+0x108], R233 ;  /* 0x000108e901007387 */ /* 0x000fe80000100800 */
[----:B------:R-:W-:Y:S01]  /*ca10*/  STL [R1+0x104], R232 ;  /* 0x000104e801007387 */ /* 0x000fe20000100800 */
[----:B----4-:R-:W-:-:S03]  /*ca20*/  IMAD.MOV.U32 R15, RZ, RZ, R4 ;  /* 0x000000ffff0f7224 */ /* 0x010fc600078e0004 */
[----:B------:R-:W-:Y:S01]  /*ca30*/  STL [R1+0x100], R139 ;  /* 0x0001008b01007387 */ /* 0x000fe20000100800 */
[----:B------:R-:W-:-:S03]  /*ca40*/  MOV R80, R6 ;  /* 0x0000000600507202 */ /* 0x000fc60000000f00 */
[----:B------:R-:W4:Y:S04]  /*ca50*/  LDL R6, [R1+0x2c] ;  /* 0x00002c0001067983 */ /* 0x000f280000100800 */
[----:B------:R-:W4:Y:S01]  /*ca60*/  LDL R14, [R1+0x28] ;  /* 0x00002800010e7983 */ /* 0x000f220000100800 */
[----:B------:R-:W-:-:S03]  /*ca70*/  FMNMX.FTZ R2, R7, R2, !PT ;  /* 0x0000000207027209 */ /* 0x000fc60007810000 */
[----:B------:R-:W4:Y:S04]  /*ca80*/  LDL R16, [R1+0x7c] ;  /* 0x00007c0001107983 */ /* 0x000f280000100800 */
[----:B------:R-:W4:Y:S01]  /*ca90*/  LDL R7, [R1+0x34] ;  /* 0x0000340001077983 */ /* 0x000f220000100800 */
[----:B------:R-:W-:Y:S02]  /*caa0*/  FMNMX.FTZ R4, R64, R2, !PT ;  /* 0x0000000240047209 */ /* 0x000fe40007810000 */
[----:B------:R-:W-:Y:S01]  /*cab0*/  FMNMX.FTZ R0, R135, R121, !PT ;  /* 0x0000007987007209 */ /* 0x000fe20007810000 */
[----:B------:R-:W4:Y:S01]  /*cac0*/  LDL R13, [R1+0x78] ;  /* 0x00007800010d7983 */ /* 0x000f220000100800 */
[----:B------:R-:W-:-:S04]  /*cad0*/  FMNMX.FTZ R4, R65, R4, !PT ;  /* 0x0000000441047209 */ /* 0x000fc80007810000 */
[----:B------:R-:W-:-:S04]  /*cae0*/  FMNMX.FTZ R4, R66, R4, !PT ;  /* 0x0000000442047209 */ /* 0x000fc80007810000 */
[----:B------:R-:W-:Y:S02]  /*caf0*/  FMNMX.FTZ R4, R12, R4, !PT ;  /* 0x000000040c047209 */ /* 0x000fe40007810000 */
[----:B------:R-:W4:Y:S01]  /*cb00*/  LDL R12, [R1+0x14] ;  /* 0x00001400010c7983 */ /* 0x000f220000100800 */
[----:B------:R-:W-:-:S04]  /*cb10*/  FMNMX.FTZ R0, R127, R0, !PT ;  /* 0x000000007f007209 */ /* 0x000fc80007810000 */
[----:B------:R-:W-:-:S04]  /*cb20*/  FMNMX.FTZ R0, R126, R0, !PT ;  /* 0x000000007e007209 */ /* 0x000fc80007810000 */
[----:B------:R-:W-:-:S04]  /*cb30*/  FMNMX.FTZ R0, R133, R0, !PT ;  /* 0x0000000085007209 */ /* 0x000fc80007810000 */
[----:B------:R-:W-:-:S04]  /*cb40*/  FMNMX.FTZ R2, R83, R0, !PT ;  /* 0x0000000053027209 */ /* 0x000fc80007810000 */
[----:B------:R-:W-:Y:S02]  /*cb50*/  FMNMX.FTZ R2, R81, R2, !PT ;  /* 0x0000000251027209 */ /* 0x000fe40007810000 */
[----:B--2---:R-:W-:-:S04]  /*cb60*/  FMNMX.FTZ R5, R5, R4, !PT ;  /* 0x0000000405057209 */ /* 0x004fc80007810000 */
[----:B------:R-:W-:Y:S02]  /*cb70*/  FMNMX.FTZ R5, R11, R5, !PT ;  /* 0x000000050b057209 */ /* 0x000fe40007810000 */
[----:B------:R-:W-:Y:S01]  /*cb80*/  FMNMX.FTZ R4, R222, R2, !PT ;  /* 0x00000002de047209 */ /* 0x000fe20007810000 */
[----:B------:R-:W2:Y:S01]  /*cb90*/  LDL R11, [R1+0x64] ;  /* 0x00006400010b7983 */ /* 0x000ea20000100800 */
[----:B------:R-:W-:Y:S02]  /*cba0*/  FMNMX.FTZ R5, R17, R5, !PT ;  /* 0x0000000511057209 */ /* 0x000fe40007810000 */
[----:B------:R-:W-:-:S04]  /*cbb0*/  FMNMX.FTZ R4, R223, R4, !PT ;  /* 0x00000004df047209 */ /* 0x000fc80007810000 */
[----:B---3--:R-:W-:Y:S02]  /*cbc0*/  FMNMX.FTZ R4, R8, R4, !PT ;  /* 0x0000000408047209 */ /* 0x008fe40007810000 */
[----:B------:R-:W3:Y:S01]  /*cbd0*/  LDL R8, [R1+0x5c] ;  /* 0x00005c0001087983 */ /* 0x000ee20000100800 */
[----:B----4-:R-:W-:-:S03]  /*cbe0*/  FMNMX.FTZ R5, R7, R5, !PT ;  /* 0x0000000507057209 */ /* 0x010fc60007810000 */
[----:B------:R-:W4:Y:S01]  /*cbf0*/  LDL R7, [R1+0x58] ;  /* 0x0000580001077983 */ /* 0x000f220000100800 */
[----:B------:R-:W-:-:S04]  /*cc00*/  FMNMX.FTZ R5, R101, R5, !PT ;  /* 0x0000000565057209 */ /* 0x000fc80007810000 */
[----:B------:R-:W-:-:S04]  /*cc10*/  FMNMX.FTZ R6, R6, R5, !PT ;  /* 0x0000000506067209 */ /* 0x000fc80007810000 */
[----:B------:R-:W-:-:S04]  /*cc20*/  FMNMX.FTZ R6, R14, R6, !PT ;  /* 0x000000060e067209 */ /* 0x000fc80007810000 */
[----:B------:R-:W-:-:S04]  /*cc30*/  FMNMX.FTZ R6, R12, R6, !PT ;  /* 0x000000060c067209 */ /* 0x000fc80007810000 */
[----:B------:R-:W-:Y:S01]  /*cc40*/  FMNMX.FTZ R6, R93, R6, !PT ;  /* 0x000000065d067209 */ /* 0x000fe20007810000 */
[----:B------:R-:W-:Y:S03]  /*cc50*/  STL [R1+0x148], R117 ;  /* 0x0001487501007387 */ /* 0x000fe60000100800 */
[----:B------:R-:W-:Y:S01]  /*cc60*/  FMNMX.FTZ R6, R117, R6, !PT ;  /* 0x0000000675067209 */ /* 0x000fe20007810000 */
[----:B------:R1:W-:Y:S03]  /*cc70*/  STL [R1+0x14c], R116 ;  /* 0x00014c7401007387 */ /* 0x0003e60000100800 */
[----:B------:R-:W-:-:S04]  /*cc80*/  FMNMX.FTZ R6, R116, R6, !PT ;  /* 0x0000000674067209 */ /* 0x000fc80007810000 */
[----:B------:R-:W-:Y:S01]  /*cc90*/  FMNMX.FTZ R6, R115, R6, !PT ;  /* 0x0000000673067209 */ /* 0x000fe20007810000 */
[----:B-1----:R-:W2:Y:S03]  /*cca0*/  LDL.LU R116, [R1+0xc0] ;  /* 0x0000c00001747983 */ /* 0x002ea60000300800 */
[----:B------:R-:W-:Y:S01]  /*ccb0*/  FMNMX.FTZ R6, R114, R6, !PT ;  /* 0x0000000672067209 */ /* 0x000fe20007810000 */
[----:B------:R1:W-:Y:S03]  /*ccc0*/  STL [R1+0x150], R115 ;  /* 0x0001507301007387 */ /* 0x0003e60000100800 */
[----:B------:R-:W-:Y:S01]  /*ccd0*/  FMNMX.FTZ R6, R111, R6, !PT ;  /* 0x000000066f067209 */ /* 0x000fe20007810000 */
[----:B-1----:R-:W3:Y:S04]  /*cce0*/  LDL.LU R115, [R1+0xe8] ;  /* 0x0000e80001737983 */ /* 0x002ee80000300800 */
[----:B------:R-:W3:Y:S04]  /*ccf0*/  LDL.LU R117, [R1+0xd8] ;  /* 0x0000d80001757983 */ /* 0x000ee80000300800 */
[----:B------:R1:W-:Y:S04]  /*cd00*/  STL [R1+0x144], R111 ;  /* 0x0001446f01007387 */ /* 0x0003e80000100800 */
[----:B-1----:R-:W3:Y:S01]  /*cd10*/  LDL.LU R111, [R1+0xe4] ;  /* 0x0000e400016f7983 */ /* 0x002ee20000300800 */
        /* <DEDUP_REMOVED lines=11> */
[----:B------:R-:W-:Y:S01]  /*cdd0*/  MOV R67, R15 ;  /* 0x0000000f00437202 */ /* 0x000fe20000000f00 */
[----:B------:R-:W-:Y:S01]  /*cde0*/  IMAD.MOV.U32 R75, RZ, RZ, R10 ;  /* 0x000000ffff4b7224 */ /* 0x000fe200078e000a */
[----:B------:R-:W-:Y:S02]  /*cdf0*/  FMNMX.FTZ R4, R208, R4, !PT ;  /* 0x00000004d0047209 */ /* 0x000fe40007810000 */
[----:B------:R-:W-:Y:S01]  /*ce00*/  MOV R70, R9 ;  /* 0x0000000900467202 */ /* 0x000fe20000000f00 */
[----:B------:R1:W-:Y:S01]  /*ce10*/  STL [R1+0x140], R239 ;  /* 0x000140ef01007387 */ /* 0x0003e20000100800 */
[----:B------:R-:W-:Y:S02]  /*ce20*/  FMNMX.FTZ R4, R209, R4, !PT ;  /* 0x00000004d1047209 */ /* 0x000fe40007810000 */
[----:B------:R-:W-:Y:S01]  /*ce30*/  FMNMX.FTZ R0, R3, R132, !PT ;  /* 0x0000008403007209 */ /* 0x000fe20007810000 */
[----:B------:R-:W-:Y:S01]  /*ce40*/  LDSM.16.MT88.4 R16, [R228+0x8000] ;  /* 0x00800000e410783b */ /* 0x000fe20000004200 */
[----:B------:R-:W-:-:S04]  /*ce50*/  FMNMX.FTZ R4, R128, R4, !PT ;  /* 0x0000000480047209 */ /* 0x000fc80007810000 */
[----:B------:R-:W-:-:S04]  /*ce60*/  FMNMX.FTZ R4, R129, R4, !PT ;  /* 0x0000000481047209 */ /* 0x000fc80007810000 */
[----:B--2---:R-:W-:-:S04]  /*ce70*/  FMNMX.FTZ R4, R116, R4, !PT ;  /* 0x0000000474047209 */ /* 0x004fc80007810000 */
[----:B------:R-:W-:-:S04]  /*ce80*/  FMNMX.FTZ R4, R67, R4, !PT ;  /* 0x0000000443047209 */ /* 0x000fc80007810000 */
[----:B------:R-:W-:-:S04]  /*ce90*/  FMNMX.FTZ R4, R75, R4, !PT ;  /* 0x000000044b047209 */ /* 0x000fc80007810000 */
[----:B------:R-:W-:-:S04]  /*cea0*/  FMNMX.FTZ R4, R70, R4, !PT ;  /* 0x0000000446047209 */ /* 0x000fc80007810000 */
[----:B------:R-:W-:-:S04]  /*ceb0*/  FMNMX.FTZ R4, R96, R4, !PT ;  /* 0x0000000460047209 */ /* 0x000fc80007810000 */
[----:B---3--:R-:W-:-:S04]  /*cec0*/  FMNMX.FTZ R4, R111, R4, !PT ;  /* 0x000000046f047209 */ /* 0x008fc80007810000 */
[----:B------:R-:W-:-:S04]  /*ced0*/  FMNMX.FTZ R4, R97, R4, !PT ;  /* 0x0000000461047209 */ /* 0x000fc80007810000 */
[----:B------:R-:W-:Y:S02]  /*cee0*/  FMNMX.FTZ R4, R239, R4, !PT ;  /* 0x00000004ef047209 */ /* 0x000fe40007810000 */
[----:B-1----:R-:W2:Y:S01]  /*cef0*/  LDL.LU R239, [R1+0xec] ;  /* 0x0000ec0001ef7983 */ /* 0x002ea20000300800 */
[----:B------:R-:W-:Y:S02]  /*cf00*/  FMNMX.FTZ R0, R213, R0, !PT ;  /* 0x00000000d5007209 */ /* 0x000fe40007810000 */
[----:B------:R-:W-:Y:S01]  /*cf10*/  FMNMX.FTZ R5, R13, R5, !PT ;  /* 0x000000050d057209 */ /* 0x000fe20007810000 */
[----:B------:R-:W3:Y:S01]  /*cf20*/  LDL.LU R237, [R1+0x38] ;  /* 0x0000380001ed7983 */ /* 0x000ee20000300800 */
[----:B------:R-:W-:Y:S02]  /*cf30*/  FMNMX.FTZ R0, R214, R0, !PT ;  /* 0x00000000d6007209 */ /* 0x000fe40007810000 */
[----:B------:R-:W-:Y:S02]  /*cf40*/  FMNMX.FTZ R5, R80, R5, !PT ;  /* 0x0000000550057209 */ /* 0x000fe40007810000 */
[----:B------:R-:W-:-:S02]  /*cf50*/  FMNMX.FTZ R0, R215, R0, !PT ;  /* 0x00000000d7007209 */ /* 0x000fc40007810000 */
[----:B------:R-:W-:Y:S02]  /*cf60*/  FMNMX.FTZ R5, R11, R5, !PT ;  /* 0x000000050b057209 */ /* 0x000fe40007810000 */
[----:B------:R-:W-:Y:S02]  /*cf70*/  FMNMX.FTZ R0, R250, R0, !PT ;  /* 0x00000000fa007209 */ /* 0x000fe40007810000 */
[----:B------:R-:W-:Y:S02]  /*cf80*/  FMNMX.FTZ R5, R8, R5, !PT ;  /* 0x0000000508057209 */ /* 0x000fe40007810000 */
[----:B------:R-:W-:Y:S02]  /*cf90*/  FMNMX.FTZ R0, R251, R0, !PT ;  /* 0x00000000fb007209 */ /* 0x000fe40007810000 */
[----:B----4-:R-:W-:Y:S02]  /*cfa0*/  FMNMX.FTZ R5, R7, R5, !PT ;  /* 0x0000000507057209 */ /* 0x010fe40007810000 */
        /* <DEDUP_REMOVED lines=37> */
[----:B------:R-:W-:-:S03]  /*d200*/  FMNMX.FTZ R5, R56, R5, !PT ;  /* 0x0000000538057209 */ /* 0x000fc60007810000 */
[----:B------:R-:W1:Y:S01]  /*d210*/  SHFL.BFLY PT, R8, R0, 0x1, 0x1f ;  /* 0x0c201f0000087f89 */ /* 0x000e6200000e0000 */
[----:B------:R-:W-:-:S04]  /*d220*/  FMNMX.FTZ R5, R57, R5, !PT ;  /* 0x0000000539057209 */ /* 0x000fc80007810000 */
[----:B------:R-:W-:-:S04]  /*d230*/  FMNMX.FTZ R5, R219, R5, !PT ;  /* 0x00000005db057209 */ /* 0x000fc80007810000 */
[----:B------:R-:W-:-:S04]  /*d240*/  FMNMX.FTZ R5, R218, R5, !PT ;  /* 0x00000005da057209 */ /* 0x000fc80007810000 */
[----:B------:R-:W-:-:S04]  /*d250*/  FMNMX.FTZ R5, R217, R5, !PT ;  /* 0x00000005d9057209 */ /* 0x000fc80007810000 */
[----:B------:R-:W-:-:S05]  /*d260*/  FMNMX.FTZ R5, R216, R5, !PT ;  /* 0x00000005d8057209 */ /* 0x000fca0007810000 */
[----:B------:R-:W4:Y:S01]  /*d270*/  SHFL.BFLY PT, R7, R5, 0x2, 0x1f ;  /* 0x0c401f0005077f89 */ /* 0x000f2200000e0000 */
[----:B-1----:R-:W-:-:S04]  /*d280*/  FMNMX.FTZ R207, R0, R8, !PT ;  /* 0x0000000800cf7209 */ /* 0x002fc80007810000 */
[----:B------:R-:W-:Y:S02]  /*d290*/  FSETP.NEU.FTZ.AND P4, PT, R207, -INF , PT ;  /* 0xff800000cf00780b */ /* 0x000fe40003f9d000 */
[----:B----4-:R-:W-:-:S05]  /*d2a0*/  FMNMX.FTZ R5, R5, R7, !PT ;  /* 0x0000000705057209 */ /* 0x010fca0007810000 */
[----:B------:R-:W1:Y:S02]  /*d2b0*/  SHFL.BFLY PT, R8, R5, 0x1, 0x1f ;  /* 0x0c201f0005087f89 */ /* 0x000e6400000e0000 */
[----:B-1----:R-:W-:-:S04]  /*d2c0*/  FMNMX.FTZ R205, R5, R8, !PT ;  /* 0x0000000805cd7209 */ /* 0x002fc80007810000 */
[C---:B------:R-:W-:Y:S01]  /*d2d0*/  FSETP.NEU.FTZ.AND P2, PT, R205.reuse, -INF , PT ;  /* 0xff800000cd00780b */ /* 0x040fe20003f5d000 */
[----:B------:R-:W-:-:S05]  /*d2e0*/  FMUL.FTZ R13, R205, c[0x0][0x23c] ;  /* 0x00008f00cd0d7a20 */ /* 0x000fca0000410000 */
[----:B------:R-:W-:Y:S02]  /*d2f0*/  FSEL R13, R13, RZ, P2 ;  /* 0x000000ff0d0d7208 */ /* 0x000fe40001000000 */
[----:B--2---:R-:W-:-:S04]  /*d300*/  FMNMX.FTZ R2, R239, R2, !PT ;  /* 0x00000002ef027209 */ /* 0x004fc80007810000 */
[----:B------:R-:W-:-:S04]  /*d310*/  FMNMX.FTZ R2, R88, R2, !PT ;  /* 0x0000000258027209 */ /* 0x000fc80007810000 */
[----:B------:R-:W-:-:S04]  /*d320*/  FMNMX.FTZ R2, R115, R2, !PT ;  /* 0x0000000273027209 */ /* 0x000fc80007810000 */
[----:B------:R-:W-:-:S04]  /*d330*/  FMNMX.FTZ R2, R102, R2, !PT ;  /* 0x0000000266027209 */ /* 0x000fc80007810000 */
        /* <DEDUP_REMOVED lines=10> */
[----:B-1----:R-:W-:Y:S02]  /*d3e0*/  FMNMX.FTZ R0, R2, R6, !PT ;  /* 0x0000000602007209 */ /* 0x002fe40007810000 */
[----:B------:R-:W-:-:S03]  /*d3f0*/  FMNMX.FTZ R4, R86, R4, !PT ;  /* 0x0000000456047209 */ /* 0x000fc60007810000 */
[----:B------:R-:W1:Y:S01]  /*d400*/  SHFL.BFLY PT, R9, R0, 0x1, 0x1f ;  /* 0x0c201f0000097f89 */ /* 0x000e6200000e0000 */
[----:B------:R-:W-:-:S04]  /*d410*/  FMNMX.FTZ R4, R85, R4, !PT ;  /* 0x0000000455047209 */ /* 0x000fc80007810000 */
[----:B------:R-:W-:Y:S01]  /*d420*/  FMNMX.FTZ R4, R84, R4, !PT ;  /* 0x0000000454047209 */ /* 0x000fe20007810000 */
[----:B------:R-:W-:-:S03]  /*d430*/  FMUL.FTZ R2, R207, c[0x0][0x23c] ;  /* 0x00008f00cf027a20 */ /* 0x000fc60000410000 */
[----:B------:R-:W-:Y:S02]  /*d440*/  FMNMX.FTZ R4, R246, R4, !PT ;  /* 0x00000004f6047209 */ /* 0x000fe40007810000 */
[----:B------:R-:W-:-:S03]  /*d450*/  FSEL R2, R2, RZ, P4 ;  /* 0x000000ff02027208 */ /* 0x000fc60002000000 */
[----:B------:R-:W2:Y:S02]  /*d460*/  SHFL.BFLY PT, R7, R4, 0x2, 0x1f ;  /* 0x0c401f0004077f89 */ /* 0x000ea400000e0000 */
[--C-:B------:R-:W-:Y:S01]  /*d470*/  FFMA.FTZ R6, R120, c[0x0][0x23c], -R2.reuse ;  /* 0x00008f0078067a23 */ /* 0x100fe20000010802 */
[----:B-1----:R-:W-:Y:S01]  /*d480*/  FMNMX.FTZ R206, R0, R9, !PT ;  /* 0x0000000900ce7209 */ /* 0x002fe20007810000 */
[----:B------:R-:W-:Y:S02]  /*d490*/  FFMA.FTZ R0, R124, c[0x0][0x23c], -R2 ;  /* 0x00008f007c007a23 */ /* 0x000fe40000010802 */
[----:B------:R1:W-:Y:S01]  /*d4a0*/  MUFU.EX2 R93, R6 ;  /* 0x00000006005d7308 */ /* 0x0003e20000000800 */
[----:B------:R-:W-:-:S07]  /*d4b0*/  FSETP.NEU.FTZ.AND P3, PT, R206, -INF , PT ;  /* 0xff800000ce00780b */ /* 0x000fce0003f7d000 */
[----:B------:R4:W-:Y:S01]  /*d4c0*/  MUFU.EX2 R242, R0 ;  /* 0x0000000000f27308 */ /* 0x0009e20000000800 */
[----:B-1----:R-:W-:-:S07]  /*d4d0*/  FFMA.FTZ R6, R122, c[0x0][0x23c], -R2 ;  /* 0x00008f007a067a23 */ /* 0x002fce0000010802 */
[----:B------:R1:W-:Y:S01]  /*d4e0*/  MUFU.EX2 R245, R6 ;  /* 0x0000000600f57308 */ /* 0x0003e20000000800 */
[----:B----4-:R-:W-:-:S05]  /*d4f0*/  FMUL.FTZ R0, R206, c[0x0][0x23c] ;  /* 0x00008f00ce007a20 */ /* 0x010fca0000410000 */
[----:B------:R-:W-:Y:S01]  /*d500*/  FSEL R0, R0, RZ, P3 ;  /* 0x000000ff00007208 */ /* 0x000fe20001800000 */
[----:B-1----:R-:W-:Y:S01]  /*d510*/  FFMA.FTZ R6, R123, c[0x0][0x23c], -R2 ;  /* 0x00008f007b067a23 */ /* 0x002fe20000010802 */
[----:B--2---:R-:W-:-:S03]  /*d520*/  FMNMX.FTZ R4, R4, R7, !PT ;  /* 0x0000000704047209 */ /* 0x004fc60007810000 */
[----:B------:R1:W-:Y:S02]  /*d530*/  MUFU.EX2 R10, R6 ;  /* 0x00000006000a7308 */ /* 0x0003e40000000800 */
[----:B-1----:R-:W-:-:S06]  /*d540*/  FFMA.FTZ R6, R121, c[0x0][0x23c], -R0 ;  /* 0x00008f0079067a23 */ /* 0x002fcc0000010800 */
[----:B------:R1:W-:Y:S02]  /*d550*/  MUFU.EX2 R92, R6 ;  /* 0x00000006005c7308 */ /* 0x0003e40000000800 */
[----:B-1----:R-:W1:Y:S01]  /*d560*/  SHFL.BFLY PT, R6, R4, 0x1, 0x1f ;  /* 0x0c201f0004067f89 */ /* 0x002e6200000e0000 */
[----:B------:R-:W-:-:S05]  /*d570*/  FFMA.FTZ R5, R127, c[0x0][0x23c], -R0 ;  /* 0x00008f007f057a23 */ /* 0x000fca0000010800 */
[----:B------:R2:W-:Y:S01]  /*d580*/  MUFU.EX2 R244, R5 ;  /* 0x0000000500f47308 */ /* 0x0005e20000000800 */
[----:B-1----:R-:W-:Y:S01]  /*d590*/  FMNMX.FTZ R204, R4, R6, !PT ;  /* 0x0000000604cc7209 */ /* 0x002fe20007810000 */
[----:B------:R-:W-:-:S06]  /*d5a0*/  FFMA.FTZ R4, R137, c[0x0][0x23c], -R13 ;  /* 0x00008f0089047a23 */ /* 0x000fcc000001080d */
[----:B------:R1:W-:Y:S01]  /*d5b0*/  MUFU.EX2 R243, R4 ;  /* 0x0000000400f37308 */ /* 0x0003e20000000800 */
[C---:B------:R-:W-:Y:S01]  /*d5c0*/  FMUL.FTZ R12, R204.reuse, c[0x0][0x23c] ;  /* 0x00008f00cc0c7a20 */ /* 0x040fe20000410000 */
[----:B------:R-:W-:Y:S01]  /*d5d0*/  FSETP.NEU.FTZ.AND P1, PT, R204, -INF , PT ;  /* 0xff800000cc00780b */ /* 0x000fe20003f3d000 */
[----:B--2---:R-:W-:-:S03]  /*d5e0*/  FFMA.FTZ R5, R126, c[0x0][0x23c], -R0 ;  /* 0x00008f007e057a23 */ /* 0x004fc60000010800 */
[----:B------:R-:W-:Y:S01]  /*d5f0*/  FSEL R12, R12, RZ, P1 ;  /* 0x000000ff0c0c7208 */ /* 0x000fe20000800000 */
[----:B-1----:R-:W-:-:S04]  /*d600*/  FFMA.FTZ R4, R138, c[0x0][0x23c], -R13 ;  /* 0x00008f008a047a23 */ /* 0x002fc8000001080d */
[----:B------:R1:W-:Y:S08]  /*d610*/  MUFU.EX2 R124, R4 ;  /* 0x00000004007c7308 */ /* 0x0003f00000000800 */
[----:B------:R2:W-:Y:S01]  /*d620*/  MUFU.EX2 R241, R5 ;  /* 0x0000000500f17308 */ /* 0x0005e20000000800 */
[----:B-1----:R-:W-:-:S07]  /*d630*/  FFMA.FTZ R4, R212, c[0x0][0x23c], -R13 ;  /* 0x00008f00d4047a23 */ /* 0x002fce000001080d */
[----:B------:R1:W-:Y:S01]  /*d640*/  MUFU.EX2 R238, R4 ;  /* 0x0000000400ee7308 */ /* 0x0003e20000000800 */
[----:B--2---:R-:W-:-:S07]  /*d650*/  FFMA.FTZ R5, R133, c[0x0][0x23c], -R0 ;  /* 0x00008f0085057a23 */ /* 0x004fce0000010800 */
[----:B------:R2:W4:Y:S01]  /*d660*/  MUFU.EX2 R7, R5 ;  /* 0x0000000500077308 */ /* 0x0005220000000800 */
[----:B-1----:R-:W-:-:S07]  /*d670*/  FFMA.FTZ R4, R132, c[0x0][0x23c], -R12 ;  /* 0x00008f0084047a23 */ /* 0x002fce000001080c */
[----:B------:R1:W-:Y:S01]  /*d680*/  MUFU.EX2 R62, R4 ;  /* 0x00000004003e7308 */ /* 0x0003e20000000800 */
[----:B--2---:R-:W-:-:S07]  /*d690*/  FFMA.FTZ R5, R125, c[0x0][0x23c], -R13 ;  /* 0x00008f007d057a23 */ /* 0x004fce000001080d */
[----:B------:R2:W2:Y:S01]  /*d6a0*/  MUFU.EX2 R63, R5 ;  /* 0x00000005003f7308 */ /* 0x0004a20000000800 */
[----:B-1----:R-:W-:-:S07]  /*d6b0*/  FFMA.FTZ R4, R213, c[0x0][0x23c], -R12 ;  /* 0x00008f00d5047a23 */ /* 0x002fce000001080c */
[----:B------:R1:W-:Y:S01]  /*d6c0*/  MUFU.EX2 R212, R4 ;  /* 0x0000000400d47308 */ /* 0x0003e20000000800 */
[----:B--2---:R-:W-:-:S05]  /*d6d0*/  FSEL R5, R207, RZ, P4 ;  /* 0x000000ffcf057208 */ /* 0x004fca0002000000 */
[----:B------:R-:W-:Y:S02]  /*d6e0*/  FADD.FTZ R5, R136, -R5 ;  /* 0x8000000588057221 */ /* 0x000fe40000010000 */
[----:B-1----:R-:W-:-:S04]  /*d6f0*/  FFMA.FTZ R4, R214, c[0x0][0x23c], -R12 ;  /* 0x00008f00d6047a23 */ /* 0x002fc8000001080c */
[----:B------:R1:W-:Y:S01]  /*d700*/  MUFU.EX2 R214, R4 ;  /* 0x0000000400d67308 */ /* 0x0003e20000000800 */
[----:B------:R-:W-:Y:S01]  /*d710*/  FMUL.FTZ R14, R5, c[0x0][0x23c] ;  /* 0x00008f00050e7a20 */ /* 0x000fe20000410000 */
[----:B-1----:R-:W-:-:S05]  /*d720*/  FSEL R4, R206, RZ, P3 ;  /* 0x000000ffce047208 */ /* 0x002fca0001800000 */
[----:B------:R-:W-:Y:S01]  /*d730*/  FADD.FTZ R5, R135, -R4 ;  /* 0x8000000487057221 */ /* 0x000fe20000010000 */
[----:B------:R-:W-:-:S03]  /*d740*/  FSEL R4, R205, RZ, P2 ;  /* 0x000000ffcd047208 */ /* 0x000fc60001000000 */
[----:B------:R-:W-:Y:S02]  /*d750*/  FMUL.FTZ R61, R5, c[0x0][0x23c] ;  /* 0x00008f00053d7a20 */ /* 0x000fe40000410000 */
[----:B------:R-:W-:Y:S01]  /*d760*/  FADD.FTZ R5, R134, -R4 ;  /* 0x8000000486057221 */ /* 0x000fe20000010000 */
[----:B------:R-:W-:-:S05]  /*d770*/  FSEL R4, R204, RZ, P1 ;  /* 0x000000ffcc047208 */ /* 0x000fca0000800000 */
[----:B------:R-:W-:-:S04]  /*d780*/  FADD.FTZ R3, R3, -R4 ;  /* 0x8000000403037221 */ /* 0x000fc80000010000 */
[----:B------:R-:W-:Y:S02]  /*d790*/  FMUL.FTZ R3, R3, c[0x0][0x23c] ;  /* 0x00008f0003037a20 */ /* 0x000fe40000410000 */
[----:B------:R-:W-:Y:S02]  /*d7a0*/  FMUL.FTZ R5, R5, c[0x0][0x23c] ;  /* 0x00008f0005057a20 */ /* 0x000fe40000410000 */
[----:B------:R1:W2:Y:S08]  /*d7b0*/  MUFU.EX2 R15, R3 ;  /* 0x00000003000f7308 */ /* 0x0002b00000000800 */
[----:B------:R3:W3:Y:S01]  /*d7c0*/  MUFU.EX2 R60, R5 ;  /* 0x00000005003c7308 */ /* 0x0006e20000000800 */
[----:B-1----:R-:W-:-:S07]  /*d7d0*/  FFMA.FTZ R3, R215, c[0x0][0x23c], -R12 ;  /* 0x00008f00d7037a23 */ /* 0x002fce000001080c */
[----:B------:R-:W1:Y:S01]  /*d7e0*/  MUFU.EX2 R213, R3 ;  /* 0x0000000300d57308 */ /* 0x000e620000000800 */
[----:B----4-:R-:W-:Y:S01]  /*d7f0*/  IMAD.MOV.U32 R134, RZ, RZ, R7 ;  /* 0x000000ffff867224 */ /* 0x010fe200078e0007 */
[----:B------:R-:W-:Y:S01]  /*d800*/  F2FP.PACK_AB R4, R243, R63 ;  /* 0x0000003ff304723e */ /* 0x000fe200000000ff */
[-C--:B--2---:R-:W-:Y:S01]  /*d810*/  FMUL.FTZ R182, R182, R15.reuse ;  /* 0x0000000fb6b67220 */ /* 0x084fe20000410000 */
[----:B---3--:R-:W-:Y:S01]  /*d820*/  F2FP.PACK_AB R5, R212, R62 ;  /* 0x0000003ed405723e */ /* 0x008fe200000000ff */
[----:B------:R-:W-:Y:S01]  /*d830*/  FMUL.FTZ R180, R180, R60 ;  /* 0x0000003cb4b47220 */ /* 0x000fe20000410000 */
[----:B------:R-:W-:Y:S01]  /*d840*/  F2FP.PACK_AB R6, R238, R124 ;  /* 0x0000007cee06723e */ /* 0x000fe200000000ff */
[----:B------:R-:W-:Y:S02]  /*d850*/  FMUL.FTZ R181, R181, R60 ;  /* 0x0000003cb5b57220 */ /* 0x000fe40000410000 */
[----:B------:R-:W-:Y:S01]  /*d860*/  FMUL.FTZ R183, R183, R15 ;  /* 0x0000000fb7b77220 */ /* 0x000fe20000410000 */
[----:B-1----:R-:W-:-:S07]  /*d870*/  F2FP.PACK_AB R7, R213, R214 ;  /* 0x000000d6d507723e */ /* 0x002fce00000000ff */
[----:B------:R-:W-:Y:S01]  /*d880*/  HMMA.16816.F32 R32, R4, R22, R180 ;  /* 0x000000160420723c */ /* 0x000fe200000018b4 */
[----:B------:R-:W2:Y:S01]  /*d890*/  LDL.LU R183, [R1+0x90] ;  /* 0x0000900001b77983 */ /* 0x000ea20000300800 */
[----:B------:R-:W2:Y:S01]  /*d8a0*/  MUFU.EX2 R61, R61 ;  /* 0x0000003d003d7308 */ /* 0x000ea20000000800 */
[----:B------:R-:W-:Y:S01]  /*d8b0*/  F2FP.PACK_AB R9, R244, R92 ;  /* 0x0000005cf409723e */ /* 0x000fe200000000ff */
[-C--:B--2---:R-:W-:Y:S02]  /*d8c0*/  FFMA.FTZ R92, R183, R61.reuse, R92 ;  /* 0x0000003db75c7223 */ /* 0x084fe4000001005c */
[----:B------:R-:W2:Y:S02]  /*d8d0*/  LDL.LU R183, [R1+0x8c] ;  /* 0x00008c0001b77983 */ /* 0x000ea40000300800 */
[----:B--2---:R-:W-:Y:S02]  /*d8e0*/  FFMA.FTZ R63, R183, R60, R63 ;  /* 0x0000003cb73f7223 */ /* 0x004fe4000001003f */
[----:B------:R-:W2:Y:S01]  /*d8f0*/  LDL.LU R183, [R1+0x94] ;  /* 0x0000940001b77983 */ /* 0x000ea20000300800 */
[----:B------:R-:W1:Y:S01]  /*d900*/  MUFU.EX2 R14, R14 ;  /* 0x0000000e000e7308 */ /* 0x000e620000000800 */
[----:B------:R-:W-:Y:S01]  /*d910*/  MOV R133, R10 ;  /* 0x0000000a00857202 */ /* 0x000fe20000000f00 */
[----:B------:R-:W-:Y:S01]  /*d920*/  FMUL.FTZ R146, R146, R61 ;  /* 0x0000003d92927220 */ /* 0x000fe20000410000 */
[----:B------:R-:W-:Y:S01]  /*d930*/  F2FP.PACK_AB R8, R245, R93 ;  /* 0x0000005df508723e */ /* 0x000fe200000000ff */
[----:B------:R-:W-:Y:S01]  /*d940*/  FMUL.FTZ R147, R147, R61 ;  /* 0x0000003d93937220 */ /* 0x000fe20000410000 */
[----:B------:R-:W-:Y:S01]  /*d950*/  F2FP.PACK_AB R10, R133, R242 ;  /* 0x000000f2850a723e */ /* 0x000fe200000000ff */
[-C--:B------:R-:W-:Y:S01]  /*d960*/  FMUL.FTZ R140, R140, R60.reuse ;  /* 0x0000003c8c8c7220 */ /* 0x080fe20000410000 */
[----:B------:R-:W-:Y:S01]  /*d970*/  F2FP.PACK_AB R11, R134, R241 ;  /* 0x000000f1860b723e */ /* 0x000fe200000000ff */
[----:B------:R-:W-:-:S02]  /*d980*/  FMUL.FTZ R141, R141, R60 ;  /* 0x0000003c8d8d7220 */ /* 0x000fc40000410000 */
[-C--:B------:R-:W-:Y:S02]  /*d990*/  FMUL.FTZ R142, R142, R15.reuse ;  /* 0x0000000f8e8e7220 */ /* 0x080fe40000410000 */
[----:B------:R-:W-:Y:S02]  /*d9a0*/  FMUL.FTZ R143, R143, R15 ;  /* 0x0000000f8f8f7220 */ /* 0x000fe40000410000 */
[----:B------:R-:W-:Y:S02]  /*d9b0*/  FMUL.FTZ R148, R148, R60 ;  /* 0x0000003c94947220 */ /* 0x000fe40000410000 */
[-C--:B-1----:R-:W-:Y:S02]  /*d9c0*/  FMUL.FTZ R144, R144, R14.reuse ;  /* 0x0000000e90907220 */ /* 0x082fe40000410000 */
[----:B------:R-:W-:Y:S02]  /*d9d0*/  FMUL.FTZ R145, R145, R14 ;  /* 0x0000000e91917220 */ /* 0x000fe40000410000 */
[----:B------:R-:W-:-:S02]  /*d9e0*/  FMUL.FTZ R149, R149, R60 ;  /* 0x0000003c95957220 */ /* 0x000fc40000410000 */
[-C--:B------:R-:W-:Y:S02]  /*d9f0*/  FMUL.FTZ R150, R150, R15.reuse ;  /* 0x0000000f96967220 */ /* 0x080fe40000410000 */
[----:B------:R-:W-:Y:S02]  /*da00*/  FMUL.FTZ R151, R151, R15 ;  /* 0x0000000f97977220 */ /* 0x000fe40000410000 */
[-C--:B------:R-:W-:Y:S02]  /*da10*/  FMUL.FTZ R152, R152, R14.reuse ;  /* 0x0000000e98987220 */ /* 0x080fe40000410000 */
[----:B------:R-:W-:Y:S02]  /*da20*/  FMUL.FTZ R153, R153, R14 ;  /* 0x0000000e99997220 */ /* 0x000fe40000410000 */
[-C--:B------:R-:W-:Y:S02]  /*da30*/  FMUL.FTZ R154, R154, R61.reuse ;  /* 0x0000003d9a9a7220 */ /* 0x080fe40000410000 */
[----:B------:R-:W-:Y:S01]  /*da40*/  FMUL.FTZ R155, R155, R61 ;  /* 0x0000003d9b9b7220 */ /* 0x000fe20000410000 */
[-C--:B------:R-:W-:Y:S08]  /*da50*/  HMMA.16816.F32 R144, R8, R16.reuse, R144 ;  /* 0x000000100890723c */ /* 0x080ff00000001890 */
[C---:B------:R-:W-:Y:S08]  /*da60*/  HMMA.16816.F32 R52, R4.reuse, R16, R140 ;  /* 0x000000100434723c */ /* 0x040ff0000000188c */
[-C--:B------:R-:W-:Y:S08]  /*da70*/  HMMA.16816.F32 R48, R4, R18.reuse, R148 ;  /* 0x000000120430723c */ /* 0x080ff00000001894 */
[----:B------:R-:W-:Y:S01]  /*da80*/  HMMA.16816.F32 R152, R8, R18, R152 ;  /* 0x000000120898723c */ /* 0x000fe20000001898 */
[----:B------:R-:W1:Y:S01]  /*da90*/  LDSM.16.MT88.4 R16, [R230+0x8000] ;  /* 0x00800000e610783b */ /* 0x000e620000004200 */
[----:B------:R-:W-:-:S02]  /*daa0*/  FMUL.FTZ R196, R196, R60 ;  /* 0x0000003cc4c47220 */ /* 0x000fc40000410000 */
[-C--:B------:R-:W-:Y:S02]  /*dab0*/  FMUL.FTZ R197, R197, R60.reuse ;  /* 0x0000003cc5c57220 */ /* 0x080fe40000410000 */
[-C--:B------:R-:W-:Y:S02]  /*dac0*/  FMUL.FTZ R198, R198, R15.reuse ;  /* 0x0000000fc6c67220 */ /* 0x080fe40000410000 */
[----:B------:R-:W-:Y:S02]  /*dad0*/  FMUL.FTZ R199, R199, R15 ;  /* 0x0000000fc7c77220 */ /* 0x000fe40000410000 */
[----:B------:R-:W-:Y:S02]  /*dae0*/  FFMA.FTZ R3, R252, c[0x0][0x23c], -R2 ;  /* 0x00008f00fc037a23 */ /* 0x000fe40000010802 */
[-C--:B------:R-:W-:Y:S02]  /*daf0*/  FMUL.FTZ R160, R160, R60.reuse ;  /* 0x0000003ca0a07220 */ /* 0x080fe40000410000 */
[----:B------:R-:W-:-:S02]  /*db00*/  FMUL.FTZ R161, R161, R60 ;  /* 0x0000003ca1a17220 */ /* 0x000fc40000410000 */
[-C--:B------:R-:W-:Y:S02]  /*db10*/  FMUL.FTZ R162, R162, R15.reuse ;  /* 0x0000000fa2a27220 */ /* 0x080fe40000410000 */
[-C--:B------:R-:W-:Y:S02]  /*db20*/  FMUL.FTZ R163, R163, R15.reuse ;  /* 0x0000000fa3a37220 */ /* 0x080fe40000410000 */
[-C--:B------:R-:W-:Y:S02]  /*db30*/  FMUL.FTZ R164, R164, R60.reuse ;  /* 0x0000003ca4a47220 */ /* 0x080fe40000410000 */
[----:B------:R-:W-:Y:S02]  /*db40*/  FMUL.FTZ R165, R165, R60 ;  /* 0x0000003ca5a57220 */ /* 0x000fe40000410000 */
        /* <DEDUP_REMOVED lines=9> */
[----:B------:R-:W-:Y:S01]  /*dbe0*/  FMUL.FTZ R195, R195, R15 ;  /* 0x0000000fc3c37220 */ /* 0x000fe20000410000 */
[C---:B-1----:R-:W-:Y:S01]  /*dbf0*/  HMMA.16816.F32 R28, R4.reuse, R18, R196 ;  /* 0x00000012041c723c */ /* 0x042fe200000018c4 */
[----:B------:R1:W-:Y:S07]  /*dc00*/  MUFU.EX2 R197, R3 ;  /* 0x0000000300c57308 */ /* 0x0003ee0000000800 */
[----:B------:R-:W-:Y:S01]  /*dc10*/  HMMA.16816.F32 R44, R4, R24, R160 ;  /* 0x00000018042c723c */ /* 0x000fe200000018a0 */
[----:B-1----:R-:W-:-:S07]  /*dc20*/  FFMA.FTZ R3, R247, c[0x0][0x23c], -R2 ;  /* 0x00008f00f7037a23 */ /* 0x002fce0000010802 */
[C---:B------:R-:W-:Y:S08]  /*dc30*/  HMMA.16816.F32 R40, R4.reuse, R26, R164 ;  /* 0x0000001a0428723c */ /* 0x040ff000000018a4 */
[C---:B------:R-:W-:Y:S08]  /*dc40*/  HMMA.16816.F32 R36, R4.reuse, R20, R176 ;  /* 0x000000140424723c */ /* 0x040ff000000018b0 */
[----:B------:R-:W-:Y:S01]  /*dc50*/  HMMA.16816.F32 R56, R4, R16, R192 ;  /* 0x000000100438723c */ /* 0x000fe200000018c0 */
[----:B------:R1:W3:Y:S02]  /*dc60*/  MUFU.EX2 R5, R3 ;  /* 0x0000000300057308 */ /* 0x0002e40000000800 */
[----:B-1----:R-:W-:-:S06]  /*dc70*/  FFMA.FTZ R3, R220, c[0x0][0x23c], -R2 ;  /* 0x00008f00dc037a23 */ /* 0x002fcc0000010802 */
[----:B------:R1:W4:Y:S01]  /*dc80*/  MUFU.EX2 R4, R3 ;  /* 0x0000000300047308 */ /* 0x0003220000000800 */
[----:B--2---:R-:W-:Y:S02]  /*dc90*/  FFMA.FTZ R62, R183, R15, R62 ;  /* 0x0000000fb73e7223 */ /* 0x004fe4000001003e */
[----:B------:R-:W2:Y:S01]  /*dca0*/  LDL.LU R183, [R1+0x70] ;  /* 0x0000700001b77983 */ /* 0x000ea20000300800 */
[----:B-1----:R-:W-:-:S04]  /*dcb0*/  FFMA.FTZ R3, R221, c[0x0][0x23c], -R2 ;  /* 0x00008f00dd037a23 */ /* 0x002fc80000010802 */
[----:B------:R1:W-:Y:S01]  /*dcc0*/  MUFU.EX2 R140, R3 ;  /* 0x00000003008c7308 */ /* 0x0003e20000000800 */
[-C--:B------:R-:W-:Y:S02]  /*dcd0*/  FMUL.FTZ R156, R156, R14.reuse ;  /* 0x0000000e9c9c7220 */ /* 0x080fe40000410000 */
[----:B------:R-:W-:Y:S02]  /*dce0*/  FMUL.FTZ R157, R157, R14 ;  /* 0x0000000e9d9d7220 */ /* 0x000fe40000410000 */
[-C--:B------:R-:W-:Y:S02]  /*dcf0*/  FMUL.FTZ R158, R158, R61.reuse ;  /* 0x0000003d9e9e7220 */ /* 0x080fe40000410000 */
[----:B------:R-:W-:Y:S02]  /*dd00*/  FMUL.FTZ R159, R159, R61 ;  /* 0x0000003d9f9f7220 */ /* 0x000fe40000410000 */
[----:B-1----:R-:W-:-:S04]  /*dd10*/  FFMA.FTZ R3, R83, c[0x0][0x23c], -R0 ;  /* 0x00008f0053037a23 */ /* 0x002fc80000010800 */
[----:B------:R1:W-:Y:S01]  /*dd20*/  MUFU.EX2 R196, R3 ;  /* 0x0000000300c47308 */ /* 0x0003e20000000800 */
[----:B------:R-:W-:Y:S01]  /*dd30*/  HMMA.16816.F32 R84, R8, R24, R156 ;  /* 0x000000180854723c */ /* 0x000fe2000000189c */
[----:B-1----:R-:W-:-:S06]  /*dd40*/  FFMA.FTZ R3, R81, c[0x0][0x23c], -R0 ;  /* 0x00008f0051037a23 */ /* 0x002fcc0000010800 */
[----:B------:R1:W-:Y:S02]  /*dd50*/  MUFU.EX2 R234, R3 ;  /* 0x0000000300ea7308 */ /* 0x0003e40000000800 */
[----:B-1----:R-:W-:-:S06]  /*dd60*/  FFMA.FTZ R3, R222, c[0x0][0x23c], -R0 ;  /* 0x00008f00de037a23 */ /* 0x002fcc0000010800 */
[----:B------:R1:W-:Y:S02]  /*dd70*/  MUFU.EX2 R157, R3 ;  /* 0x00000003009d7308 */ /* 0x0003e40000000800 */
[----:B-1----:R-:W-:-:S06]  /*dd80*/  FFMA.FTZ R3, R223, c[0x0][0x23c], -R0 ;  /* 0x00008f00df037a23 */ /* 0x002fcc0000010800 */
[----:B------:R1:W-:Y:S01]  /*dd90*/  MUFU.EX2 R235, R3 ;  /* 0x0000000300eb7308 */ /* 0x0003e20000000800 */
[----:B------:R-:W-:Y:S02]  /*dda0*/  FMUL.FTZ R188, R188, R14 ;  /* 0x0000000ebcbc7220 */ /* 0x000fe40000410000 */
[----:B-1----:R-:W-:-:S05]  /*ddb0*/  FFMA.FTZ R3, R248, c[0x0][0x23c], -R13 ;  /* 0x00008f00f8037a23 */ /* 0x002fca000001080d */
[----:B------:R1:W-:Y:S01]  /*ddc0*/  MUFU.EX2 R222, R3 ;  /* 0x0000000300de7308 */ /* 0x0003e20000000800 */
[-C--:B------:R-:W-:Y:S02]  /*ddd0*/  FMUL.FTZ R189, R189, R14.reuse ;  /* 0x0000000ebdbd7220 */ /* 0x080fe40000410000 */
[-C--:B------:R-:W-:Y:S02]  /*dde0*/  FMUL.FTZ R190, R190, R61.reuse ;  /* 0x0000003dbebe7220 */ /* 0x080fe40000410000 */
[----:B------:R-:W-:Y:S02]  /*ddf0*/  FMUL.FTZ R191, R191, R61 ;  /* 0x0000003dbfbf7220 */ /* 0x000fe40000410000 */
[----:B------:R-:W-:Y:S02]  /*de00*/  FMUL.FTZ R200, R200, R14 ;  /* 0x0000000ec8c87220 */ /* 0x000fe40000410000 */
[----:B-1----:R-:W-:-:S04]  /*de10*/  FFMA.FTZ R3, R249, c[0x0][0x23c], -R13 ;  /* 0x00008f00f9037a23 */ /* 0x002fc8000001080d */
[----:B------:R1:W1:Y:S01]  /*de20*/  MUFU.EX2 R233, R3 ;  /* 0x0000000300e97308 */ /* 0x0002620000000800 */
[----:B------:R-:W-:Y:S02]  /*de30*/  FMUL.FTZ R201, R201, R14 ;  /* 0x0000000ec9c97220 */ /* 0x000fe40000410000 */
[-C--:B------:R-:W-:Y:S02]  /*de40*/  FMUL.FTZ R202, R202, R61.reuse ;  /* 0x0000003dcaca7220 */ /* 0x080fe40000410000 */
[----:B------:R-:W-:Y:S02]  /*de50*/  FMUL.FTZ R203, R203, R61 ;  /* 0x0000003dcbcb7220 */ /* 0x000fe40000410000 */
[----:B-1----:R-:W-:-:S04]  /*de60*/  FFMA.FTZ R3, R224, c[0x0][0x23c], -R13 ;  /* 0x00008f00e0037a23 */ /* 0x002fc8000001080d */
[----:B------:R1:W-:Y:S01]  /*de70*/  MUFU.EX2 R141, R3 ;  /* 0x00000003008d7308 */ /* 0x0003e20000000800 */
[C---:B------:R-:W-:Y:S08]  /*de80*/  HMMA.16816.F32 R188, R8.reuse, R16, R188 ;  /* 0x0000001008bc723c */ /* 0x040ff000000018bc */
[----:B------:R-:W-:Y:S01]  /*de90*/  HMMA.16816.F32 R200, R8, R18, R200 ;  /* 0x0000001208c8723c */ /* 0x000fe200000018c8 */
[----:B------:R-:W3:Y:S01]  /*dea0*/  LDSM.16.MT88.4 R16, [R228+0x8800] ;  /* 0x00880000e410783b */ /* 0x000ee20000004200 */
[----:B-1----:R-:W-:-:S04]  /*deb0*/  FFMA.FTZ R3, R225, c[0x0][0x23c], -R13 ;  /* 0x00008f00e1037a23 */ /* 0x002fc8000001080d */
[----:B------:R1:W-:Y:S02]  /*dec0*/  MUFU.EX2 R215, R3 ;  /* 0x0000000300d77308 */ /* 0x0003e40000000800 */
[----:B-1----:R-:W-:-:S06]  /*ded0*/  FFMA.FTZ R3, R250, c[0x0][0x23c], -R12 ;  /* 0x00008f00fa037a23 */ /* 0x002fcc000001080c */
[----:B------:R1:W-:Y:S02]  /*dee0*/  MUFU.EX2 R236, R3 ;  /* 0x0000000300ec7308 */ /* 0x0003e40000000800 */
[----:B-1----:R-:W-:-:S06]  /*def0*/  FFMA.FTZ R3, R251, c[0x0][0x23c], -R12 ;  /* 0x00008f00fb037a23 */ /* 0x002fcc000001080c */
[----:B------:R1:W1:Y:S02]  /*df00*/  MUFU.EX2 R232, R3 ;  /* 0x0000000300e87308 */ /* 0x0002640000000800 */
[----:B-1----:R-:W-:-:S06]  /*df10*/  FFMA.FTZ R3, R226, c[0x0][0x23c], -R12 ;  /* 0x00008f00e2037a23 */ /* 0x002fcc000001080c */
[----:B------:R1:W-:Y:S01]  /*df20*/  MUFU.EX2 R139, R3 ;  /* 0x00000003008b7308 */ /* 0x0003e20000000800 */
[-C--:B------:R-:W-:Y:S02]  /*df30*/  FMUL.FTZ R168, R168, R14.reuse ;  /* 0x0000000ea8a87220 */ /* 0x080fe40000410000 */
[----:B------:R-:W-:Y:S02]  /*df40*/  FMUL.FTZ R169, R169, R14 ;  /* 0x0000000ea9a97220 */ /* 0x000fe40000410000 */
[----:B-1----:R-:W-:-:S04]  /*df50*/  FFMA.FTZ R3, R227, c[0x0][0x23c], -R12 ;  /* 0x00008f00e3037a23 */ /* 0x002fc8000001080c */
[----:B------:R-:W1:Y:S01]  /*df60*/  MUFU.EX2 R158, R3 ;  /* 0x00000003009e7308 */ /* 0x000e620000000800 */
[-C--:B------:R-:W-:Y:S02]  /*df70*/  FMUL.FTZ R170, R170, R61.reuse ;  /* 0x0000003daaaa7220 */ /* 0x080fe40000410000 */
[-C--:B------:R-:W-:Y:S02]  /*df80*/  FMUL.FTZ R171, R171, R61.reuse ;  /* 0x0000003dabab7220 */ /* 0x080fe40000410000 */
[-C--:B------:R-:W-:Y:S02]  /*df90*/  FMUL.FTZ R172, R172, R14.reuse ;  /* 0x0000000eacac7220 */ /* 0x080fe40000410000 */
[----:B------:R-:W-:Y:S02]  /*dfa0*/  FMUL.FTZ R173, R173, R14 ;  /* 0x0000000eadad7220 */ /* 0x000fe40000410000 */
[-C--:B------:R-:W-:Y:S02]  /*dfb0*/  FMUL.FTZ R174, R174, R61.reuse ;  /* 0x0000003daeae7220 */ /* 0x080fe40000410000 */
[----:B------:R-:W-:-:S02]  /*dfc0*/  FMUL.FTZ R175, R175, R61 ;  /* 0x0000003dafaf7220 */ /* 0x000fc40000410000 */
[-C--:B------:R-:W-:Y:S02]  /*dfd0*/  FMUL.FTZ R184, R184, R14.reuse ;  /* 0x0000000eb8b87220 */ /* 0x080fe40000410000 */
[----:B------:R-:W-:Y:S02]  /*dfe0*/  FMUL.FTZ R185, R185, R14 ;  /* 0x0000000eb9b97220 */ /* 0x000fe40000410000 */
[-C--:B------:R-:W-:Y:S02]  /*dff0*/  FMUL.FTZ R186, R186, R61.reuse ;  /* 0x0000003dbaba7220 */ /* 0x080fe40000410000 */
[----:B------:R-:W-:Y:S01]  /*e000*/  FMUL.FTZ R187, R187, R61 ;  /* 0x0000003dbbbb7220 */ /* 0x000fe20000410000 */
[----:B---3--:R-:W-:Y:S01]  /*e010*/  MOV R223, R5 ;  /* 0x0000000500df7202 */ /* 0x008fe20000000f00 */
[----:B----4-:R-:W-:Y:S01]  /*e020*/  IMAD.MOV.U32 R249, RZ, RZ, R4 ;  /* 0x000000fffff97224 */ /* 0x010fe200078e0004 */
[C---:B------:R-:W-:Y:S01]  /*e030*/  HMMA.16816.F32 R168, R8.reuse, R26, R168 ;  /* 0x0000001a08a8723c */ /* 0x040fe200000018a8 */
[----:B------:R-:W-:Y:S01]  /*e040*/  F2FP.PACK_AB R4, R233, R222 ;  /* 0x000000dee904723e */ /* 0x000fe200000000ff */
[----:B------:R-:W-:Y:S01]  /*e050*/  IMAD.MOV.U32 R178, RZ, RZ, R66 ;  /* 0x000000ffffb27224 */ /* 0x000fe200078e0042 */
[----:B------:R-:W-:Y:S01]  /*e060*/  F2FP.PACK_AB R5, R232, R236 ;  /* 0x000000ece805723e */ /* 0x000fe200000000ff */
[----:B------:R-:W-:Y:S01]  /*e070*/  IMAD.MOV.U32 R177, RZ, RZ, R65 ;  /* 0x000000ffffb17224 */ /* 0x000fe200078e0041 */
[----:B------:R-:W-:Y:S01]  /*e080*/  F2FP.PACK_AB R6, R215, R141 ;  /* 0x0000008dd706723e */ /* 0x000fe200000000ff */
[----:B------:R-:W3:Y:S01]  /*e090*/  LDSM.16.MT88.4 R24, [R231+0x8800] ;  /* 0x00880000e718783b */ /* 0x000ee20000004200 */
[----:B-1----:R-:W-:Y:S01]  /*e0a0*/  F2FP.PACK_AB R7, R158, R139 ;  /* 0x0000008b9e07723e */ /* 0x002fe200000000ff */
[----:B------:R-:W-:Y:S01]  /*e0b0*/  HMMA.16816.F32 R172, R8, R20, R172 ;  /* 0x0000001408ac723c */ /* 0x000fe200000018ac */
[----:B------:R-:W-:-:S07]  /*e0c0*/  MOV R125, R67 ;  /* 0x00000043007d7202 */ /* 0x000fce0000000f00 */
[----:B------:R-:W-:Y:S01]  /*e0d0*/  HMMA.16816.F32 R184, R8, R22, R184 ;  /* 0x0000001608b8723c */ /* 0x000fe200000018b8 */
[----:B------:R-:W-:Y:S01]  /*e0e0*/  MOV R176, R64 ;  /* 0x0000004000b07202 */ /* 0x000fe20000000f00 */
[----:B------:R-:W1:Y:S05]  /*e0f0*/  LDSM.16.MT88.4 R20, [R229+0x8800] ;  /* 0x00880000e514783b */ /* 0x000e6a0000004200 */
[----:B------:R-:W-:Y:S02]  /*e100*/  F2FP.PACK_AB R8, R223, R197 ;  /* 0x000000c5df08723e */ /* 0x000fe400000000ff */
[----:B------:R-:W-:Y:S02]  /*e110*/  F2FP.PACK_AB R9, R234, R196 ;  /* 0x000000c4ea09723e */ /* 0x000fe400000000ff */
[----:B------:R-:W-:-:S02]  /*e120*/  F2FP.PACK_AB R10, R140, R249 ;  /* 0x000000f98c0a723e */ /* 0x000fc400000000ff */
[----:B------:R-:W-:Y:S01]  /*e130*/  F2FP.PACK_AB R11, R235, R157 ;  /* 0x0000009deb0b723e */ /* 0x000fe200000000ff */
[-C--:B------:R-:W-:Y:S08]  /*e140*/  HMMA.16816.F32 R52, R4, R16.reuse, R52 ;  /* 0x000000100434723c */ /* 0x080ff00000001834 */
[----:B------:R-:W-:Y:S08]  /*e150*/  HMMA.16816.F32 R64, R8, R16, R144 ;  /* 0x000000100840723c */ /* 0x000ff00000001890 */
[-C--:B------:R-:W-:Y:S08]  /*e160*/  HMMA.16816.F32 R48, R4, R18.reuse, R48 ;  /* 0x000000120430723c */ /* 0x080ff00000001830 */
[----:B------:R-:W-:Y:S01]  /*e170*/  HMMA.16816.F32 R152, R8, R18, R152 ;  /* 0x000000120898723c */ /* 0x000fe20000001898 */
[----:B------:R-:W4:Y:S01]  /*e180*/  LDSM.16.MT88.4 R16, [R230+0x8800] ;  /* 0x00880000e610783b */ /* 0x000f220000004200 */
[----:B------:R-:W-:-:S04]  /*e190*/  FFMA.FTZ R3, R208, c[0x0][0x23c], -R13 ;  /* 0x00008f00d0037a23 */ /* 0x000fc8000001080d */
[----:B------:R1:W-:Y:S02]  /*e1a0*/  MUFU.EX2 R247, R3 ;  /* 0x0000000300f77308 */ /* 0x0003e40000000800 */
[----:B-1----:R-:W-:-:S06]  /*e1b0*/  FFMA.FTZ R3, R209, c[0x0][0x23c], -R13 ;  /* 0x00008f00d1037a23 */ /* 0x002fcc000001080d */
[----:B------:R1:W1:Y:S01]  /*e1c0*/  MUFU.EX2 R160, R3 ;  /* 0x0000000300a07308 */ /* 0x0002620000000800 */
[----:B---3--:R-:W-:Y:S01]  /*e1d0*/  HMMA.16816.F32 R44, R4, R24, R44 ;  /* 0x00000018042c723c */ /* 0x008fe2000000182c */
[----:B------:R-:W-:Y:S02]  /*e1e0*/  FFMA.FTZ R93, R237, R14, R93 ;  /* 0x0000000eed5d7223 */ /* 0x000fe4000001005d */
[----:B-1----:R-:W-:-:S04]  /*e1f0*/  FFMA.FTZ R3, R128, c[0x0][0x23c], -R13 ;  /* 0x00008f0080037a23 */ /* 0x002fc8000001080d */
[----:B------:R1:W-:Y:S01]  /*e200*/  MUFU.EX2 R251, R3 ;  /* 0x0000000300fb7308 */ /* 0x0003e20000000800 */
[C---:B------:R-:W-:Y:S08]  /*e210*/  HMMA.16816.F32 R40, R4.reuse, R26, R40 ;  /* 0x0000001a0428723c */ /* 0x040ff00000001828 */
[----:B------:R-:W-:Y:S01]  /*e220*/  HMMA.16816.F32 R36, R4, R20, R36 ;  /* 0x000000140424723c */ /* 0x000fe20000001824 */
[----:B-1----:R-:W-:-:S07]  /*e230*/  FFMA.FTZ R3, R129, c[0x0][0x23c], -R13 ;  /* 0x00008f0081037a23 */ /* 0x002fce000001080d */
[C---:B------:R-:W-:Y:S01]  /*e240*/  HMMA.16816.F32 R32, R4.reuse, R22, R32 ;  /* 0x000000160420723c */ /* 0x040fe20000001820 */
[----:B------:R1:W-:Y:S07]  /*e250*/  MUFU.EX2 R224, R3 ;  /* 0x0000000300e07308 */ /* 0x0003ee0000000800 */
[C---:B----4-:R-:W-:Y:S08]  /*e260*/  HMMA.16816.F32 R56, R4.reuse, R16, R56 ;  /* 0x000000100438723c */ /* 0x050ff00000001838 */
[----:B------:R-:W-:Y:S01]  /*e270*/  HMMA.16816.F32 R28, R4, R18, R28 ;  /* 0x00000012041c723c */ /* 0x000fe2000000181c */
[----:B-1----:R-:W-:-:S07]  /*e280*/  FFMA.FTZ R3, R210, c[0x0][0x23c], -R12 ;  /* 0x00008f00d2037a23 */ /* 0x002fce000001080c */
[C---:B------:R-:W-:Y:S01]  /*e290*/  HMMA.16816.F32 R84, R8.reuse, R24, R84 ;  /* 0x000000180854723c */ /* 0x040fe20000001854 */
[----:B------:R1:W-:Y:S07]  /*e2a0*/  MUFU.EX2 R237, R3 ;  /* 0x0000000300ed7308 */ /* 0x0003ee0000000800 */
[C---:B------:R-:W-:Y:S01]  /*e2b0*/  HMMA.16816.F32 R168, R8.reuse, R26, R168 ;  /* 0x0000001a08a8723c */ /* 0x040fe200000018a8 */
[----:B------:R-:W-:Y:S07]  /*e2c0*/  LDSM.16.MT88.4 R24, [R230+0x9000] ;  /* 0x00900000e618783b */ /* 0x000fee0000004200 */
[----:B------:R-:W-:Y:S01]  /*e2d0*/  HMMA.16816.F32 R172, R8, R20, R172 ;  /* 0x0000001408ac723c */ /* 0x000fe200000018ac */
[----:B-1----:R-:W-:-:S07]  /*e2e0*/  FFMA.FTZ R3, R211, c[0x0][0x23c], -R12 ;  /* 0x00008f00d3037a23 */ /* 0x002fce000001080c */
[C---:B------:R-:W-:Y:S01]  /*e2f0*/  HMMA.16816.F32 R184, R8.reuse, R22, R184 ;  /* 0x0000001608b8723c */ /* 0x040fe200000018b8 */
[----:B------:R-:W1:Y:S07]  /*e300*/  LDSM.16.MT88.4 R20, [R228+0x9000] ;  /* 0x00900000e414783b */ /* 0x000e6e0000004200 */
[C---:B------:R-:W-:Y:S08]  /*e310*/  HMMA.16816.F32 R188, R8.reuse, R16, R188 ;  /* 0x0000001008bc723c */ /* 0x040ff000000018bc */
[----:B------:R-:W-:Y:S01]  /*e320*/  HMMA.16816.F32 R200, R8, R18, R200 ;  /* 0x0000001208c8723c */ /* 0x000fe200000018c8 */
[----:B------:R-:W3:Y:S04]  /*e330*/  LDSM.16.MT88.4 R16, [R231+0x9000] ;  /* 0x00900000e710783b */ /* 0x000ee80000004200 */
[----:B------:R-:W4:Y:S01]  /*e340*/  LDSM.16.MT88.4 R8, [R229+0x9000] ;  /* 0x00900000e508783b */ /* 0x000f220000004200 */
[----:B------:R2:W1:Y:S02]  /*e350*/  MUFU.EX2 R159, R3 ;  /* 0x00000003009f7308 */ /* 0x0004640000000800 */
[----:B--2---:R-:W-:-:S06]  /*e360*/  FFMA.FTZ R3, R130, c[0x0][0x23c], -R12 ;  /* 0x00008f0082037a23 */ /* 0x004fcc000001080c */
[----:B------:R2:W-:Y:S02]  /*e370*/  MUFU.EX2 R226, R3 ;  /* 0x0000000300e27308 */ /* 0x0005e40000000800 */
[----:B--2---:R-:W-:-:S06]  /*e380*/  FFMA.FTZ R3, R131, c[0x0][0x23c], -R12 ;  /* 0x00008f0083037a23 */ /* 0x004fcc000001080c */
[----:B------:R2:W2:Y:S01]  /*e390*/  MUFU.EX2 R248, R3 ;  /* 0x0000000300f87308 */ /* 0x0004a20000000800 */
[----:B------:R-:W-:Y:S02]  /*e3a0*/  F2FP.PACK_AB R4, R160, R247 ;  /* 0x000000f7a004723e */ /* 0x000fe400000000ff */
[----:B-1----:R-:W-:Y:S02]  /*e3b0*/  F2FP.PACK_AB R5, R159, R237 ;  /* 0x000000ed9f05723e */ /* 0x002fe400000000ff */
[----:B------:R-:W-:Y:S01]  /*e3c0*/  F2FP.PACK_AB R6, R224, R251 ;  /* 0x000000fbe006723e */ /* 0x000fe200000000ff */
[----:B------:R-:W-:Y:S01]  /*e3d0*/  IMAD.MOV.U32 R164, RZ, RZ, R70 ;  /* 0x000000ffffa47224 */ /* 0x000fe200078e0046 */
[----:B------:R-:W-:Y:S01]  /*e3e0*/  MOV R165, R71 ;  /* 0x0000004700a57202 */ /* 0x000fe20000000f00 */
[----:B------:R-:W-:Y:S01]  /*e3f0*/  IMAD.MOV.U32 R179, RZ, RZ, R69 ;  /* 0x000000ffffb37224 */ /* 0x000fe200078e0045 */
[----:B------:R-:W-:Y:S01]  /*e400*/  MOV R167, R75 ;  /* 0x0000004b00a77202 */ /* 0x000fe20000000f00 */
[----:B------:R-:W-:-:S02]  /*e410*/  IMAD.MOV.U32 R166, RZ, RZ, R73 ;  /* 0x000000ffffa67224 */ /* 0x000fc400078e0049 */
[----:B--2---:R-:W-:Y:S01]  /*e420*/  FFMA.FTZ R3, R183, c[0x0][0x23c], -R2 ;  /* 0x00008f00b7037a23 */ /* 0x004fe20000010802 */
[----:B------:R-:W-:Y:S02]  /*e430*/  MOV R183, R176 ;  /* 0x000000b000b77202 */ /* 0x000fe40000000f00 */
[----:B------:R-:W-:Y:S01]  /*e440*/  F2FP.PACK_AB R7, R248, R226 ;  /* 0x000000e2f807723e */ /* 0x000fe200000000ff */
[----:B------:R1:W-:Y:S01]  /*e450*/  MUFU.EX2 R199, R3 ;  /* 0x0000000300c77308 */ /* 0x0003e20000000800 */
        /* <DEDUP_REMOVED lines=14> */
[----:B-1----:R-:W-:Y:S01]  /*e540*/  FFMA.FTZ R3, R183, c[0x0][0x23c], -R2 ;  /* 0x00008f00b7037a23 */ /* 0x002fe20000010802 */
        /* <DEDUP_REMOVED lines=10> */
[----:B------:R-:W-:Y:S01]  /*e5f0*/  HMMA.16816.F32 R96, R4, R20, R52 ;  /* 0x000000140460723c */ /* 0x000fe20000001834 */
[----:B------:R-:W-:Y:S01]  /*e600*/  MOV R179, R164 ;  /* 0x000000a400b37202 */ /* 0x000fe20000000f00 */
[----:B------:R-:W-:Y:S01]  /*e610*/  IMAD.MOV.U32 R164, RZ, RZ, R165 ;  /* 0x000000ffffa47224 */ /* 0x000fe200078e00a5 */
[----:B------:R-:W-:Y:S01]  /*e620*/  MOV R165, R166 ;  /* 0x000000a600a57202 */ /* 0x000fe20000000f00 */
[----:B------:R-:W-:-:S04]  /*e630*/  IMAD.MOV.U32 R166, RZ, RZ, R167 ;  /* 0x000000ffffa67224 */ /* 0x000fc800078e00a7 */
[----:B------:R-:W-:Y:S01]  /*e640*/  HMMA.16816.F32 R100, R4, R22, R48 ;  /* 0x000000160464723c */ /* 0x000fe20000001830 */
[----:B------:R-:W-:Y:S01]  /*e650*/  MOV R167, R161 ;  /* 0x000000a100a77202 */ /* 0x000fe20000000f00 */
[----:B------:R-:W-:-:S06]  /*e660*/  IMAD.MOV.U32 R161, RZ, RZ, R162 ;  /* 0x000000ffffa17224 */ /* 0x000fcc00078e00a2 */
[----:B---3--:R-:W-:Y:S01]  /*e670*/  HMMA.16816.F32 R128, R4, R16, R44 ;  /* 0x000000100480723c */ /* 0x008fe2000000182c */
[----:B------:R-:W-:-:S07]  /*e680*/  MOV R162, R163 ;  /* 0x000000a300a27202 */ /* 0x000fce0000000f00 */
[----:B------:R-:W-:Y:S01]  /*e690*/  HMMA.16816.F32 R88, R4, R18, R40 ;  /* 0x000000120458723c */ /* 0x000fe20000001828 */
[----:B------:R-:W-:-:S07]  /*e6a0*/  IMAD.MOV.U32 R163, RZ, RZ, R150 ;  /* 0x000000ffffa37224 */ /* 0x000fce00078e0096 */
[C---:B----4-:R-:W-:Y:S08]  /*e6b0*/  HMMA.16816.F32 R80, R4.reuse, R8, R36 ;  /* 0x000000080450723c */ /* 0x050ff00000001824 */
[C---:B------:R-:W-:Y:S08]  /*e6c0*/  HMMA.16816.F32 R76, R4.reuse, R10, R32 ;  /* 0x0000000a044c723c */ /* 0x040ff00000001820 */
[C---:B------:R-:W-:Y:S08]  /*e6d0*/  HMMA.16816.F32 R72, R4.reuse, R24, R56 ;  /* 0x000000180448723c */ /* 0x040ff00000001838 */
[----:B------:R-:W-:Y:S01]  /*e6e0*/  HMMA.16816.F32 R68, R4, R26, R28 ;  /* 0x0000001a0444723c */ /* 0x000fe2000000181c */
[----:B------:R1:W2:Y:S01]  /*e6f0*/  MUFU.EX2 R4, R3 ;  /* 0x0000000300047308 */ /* 0x0002a20000000800 */
[----:B------:R-:W-:Y:S01]  /*e700*/  MOV R150, R142 ;  /* 0x0000008e00967202 */ /* 0x000fe20000000f00 */
[----:B------:R-:W-:-:S02]  /*e710*/  IMAD.MOV.U32 R142, RZ, RZ, R135 ;  /* 0x000000ffff8e7224 */ /* 0x000fc400078e0087 */
[----:B-1----:R-:W-:Y:S02]  /*e720*/  FFMA.FTZ R3, R176, c[0x0][0x23c], -R2 ;  /* 0x00008f00b0037a23 */ /* 0x002fe40000010802 */
        /* <DEDUP_REMOVED lines=12> */
[----:B------:R-:W-:Y:S01]  /*e7f0*/  IMAD.MOV.U32 R142, RZ, RZ, R134 ;  /* 0x000000ffff8e7224 */ /* 0x000fe200078e0086 */
[----:B------:R-:W-:Y:S01]  /*e800*/  MOV R134, R126 ;  /* 0x0000007e00867202 */ /* 0x000fe20000000f00 */
[----:B------:R1:W-:Y:S01]  /*e810*/  MUFU.EX2 R221, R3 ;  /* 0x0000000300dd7308 */ /* 0x0003e20000000800 */
[----:B------:R-:W-:Y:S02]  /*e820*/  MOV R135, R115 ;  /* 0x0000007300877202 */ /* 0x000fe40000000f00 */
[----:B------:R-:W-:Y:S01]  /*e830*/  MOV R126, R127 ;  /* 0x0000007f007e7202 */ /* 0x000fe20000000f00 */
[----:B------:R-:W3:Y:S01]  /*e840*/  LDL.LU R115, [R1+0x150] ;  /* 0x0001500001737983 */ /* 0x000ee20000300800 */
[----:B------:R-:W-:-:S03]  /*e850*/  IMAD.MOV.U32 R127, RZ, RZ, R116 ;  /* 0x000000ffff7f7224 */ /* 0x000fc600078e0074 */
[----:B------:R-:W4:Y:S01]  /*e860*/  LDL.LU R116, [R1+0x14c] ;  /* 0x00014c0001747983 */ /* 0x000f220000300800 */
[----:B-1----:R-:W-:-:S03]  /*e870*/  FFMA.FTZ R3, R176, c[0x0][0x23c], -R2 ;  /* 0x00008f00b0037a23 */ /* 0x002fc60000010802 */
[----:B------:R-:W2:Y:S02]  /*e880*/  LDL.LU R176, [R1+0x50] ;  /* 0x0000500001b07983 */ /* 0x000ea40000300800 */
[--C-:B--2---:R-:W-:Y:S02]  /*e890*/  FFMA.FTZ R31, R176, c[0x0][0x23c], -R2.reuse ;  /* 0x00008f00b01f7a23 */ /* 0x104fe40000010802 */
[----:B------:R-:W2:Y:S02]  /*e8a0*/  LDL.LU R176, [R1+0x4c] ;  /* 0x00004c0001b07983 */ /* 0x000ea40000300800 */
[--C-:B--2---:R-:W-:Y:S02]  /*e8b0*/  FFMA.FTZ R28, R176, c[0x0][0x23c], -R2.reuse ;  /* 0x00008f00b01c7a23 */ /* 0x104fe40000010802 */
[----:B------:R-:W2:Y:S02]  /*e8c0*/  LDL.LU R176, [R1+0x44] ;  /* 0x0000440001b07983 */ /* 0x000ea40000300800 */
[----:B--2---:R-:W-:-:S02]  /*e8d0*/  FFMA.FTZ R15, R176, c[0x0][0x23c], -R2 ;  /* 0x00008f00b00f7a23 */ /* 0x004fc40000010802 */
[----:B------:R-:W2:Y:S02]  /*e8e0*/  LDL.LU R176, [R1+0x3c] ;  /* 0x00003c0001b07983 */ /* 0x000ea40000300800 */
[--C-:B--2---:R-:W-:Y:S02]  /*e8f0*/  FFMA.FTZ R14, R176, c[0x0][0x23c], -R2.reuse ;  /* 0x00008f00b00e7a23 */ /* 0x104fe40000010802 */
[----:B------:R-:W2:Y:S02]  /*e900*/  LDL.LU R176, [R1+0x34] ;  /* 0x0000340001b07983 */ /* 0x000ea40000300800 */
[----:B--2---:R-:W-:Y:S01]  /*e910*/  FFMA.FTZ R144, R176, c[0x0][0x23c], -R2 ;  /* 0x00008f00b0907a23 */ /* 0x004fe20000010802 */
[----:B------:R-:W-:Y:S02]  /*e920*/  MOV R176, R177 ;  /* 0x000000b100b07202 */ /* 0x000fe40000000f00 */
        /* <DEDUP_REMOVED lines=10> */
[----:B------:R-:W-:Y:S01]  /*e9d0*/  IMAD.MOV.U32 R162, RZ, RZ, R163 ;  /* 0x000000ffffa27224 */ /* 0x000fe200078e00a3 */
[----:B------:R-:W-:-:S02]  /*e9e0*/  MOV R179, R164 ;  /* 0x000000a400b37202 */ /* 0x000fc40000000f00 */
[----:B------:R-:W-:Y:S02]  /*e9f0*/  MOV R163, R150 ;  /* 0x0000009600a37202 */ /* 0x000fe40000000f00 */
[----:B------:R-:W-:Y:S01]  /*ea00*/  MOV R164, R165 ;  /* 0x000000a500a47202 */ /* 0x000fe20000000f00 */
[----:B------:R-:W-:Y:S01]  /*ea10*/  IMAD.MOV.U32 R165, RZ, RZ, R166 ;  /* 0x000000ffffa57224 */ /* 0x000fe200078e00a6 */
        /* <DEDUP_REMOVED lines=8> */
[----:B------:R-:W-:Y:S01]  /*eaa0*/  MOV R162, R163 ;  /* 0x000000a300a27202 */ /* 0x000fe20000000f00 */
[----:B------:R-:W2:Y:S01]  /*eab0*/  LDL.LU R117, [R1+0x148] ;  /* 0x0001480001757983 */ /* 0x000ea20000300800 */
[----:B------:R-:W-:Y:S01]  /*eac0*/  MOV R163, R150 ;  /* 0x0000009600a37202 */ /* 0x000fe20000000f00 */
[----:B------:R-:W-:Y:S02]  /*ead0*/  IMAD.MOV.U32 R150, RZ, RZ, R142 ;  /* 0x000000ffff967224 */ /* 0x000fe400078e008e */
[----:B------:R-:W2:Y:S04]  /*eae0*/  LDL.LU R142, [R1+0x2c] ;  /* 0x00002c00018e7983 */ /* 0x000ea80000300800 */
[----:B------:R-:W2:Y:S02]  /*eaf0*/  LDL.LU R182, [R1+0x28] ;  /* 0x0000280001b67983 */ /* 0x000ea40000300800 */
[----:B--2---:R-:W-:-:S02]  /*eb00*/  FFMA.FTZ R145, R182, c[0x0][0x23c], -R2 ;  /* 0x00008f00b6917a23 */ /* 0x004fc40000010802 */
[----:B------:R-:W2:Y:S01]  /*eb10*/  LDL.LU R182, [R1+0x84] ;  /* 0x0000840001b67983 */ /* 0x000ea20000300800 */
[----:B------:R2:W1:Y:S02]  /*eb20*/  MUFU.EX2 R225, R3 ;  /* 0x0000000300e17308 */ /* 0x0004640000000800 */
[----:B--2---:R-:W-:Y:S02]  /*eb30*/  FFMA.FTZ R3, R182, c[0x0][0x23c], -R0 ;  /* 0x00008f00b6037a23 */ /* 0x004fe40000010800 */
[----:B------:R-:W2:Y:S04]  /*eb40*/  LDL.LU R182, [R1+0x14] ;  /* 0x0000140001b67983 */ /* 0x000ea80000300800 */
[----:B------:R1:W-:Y:S01]  /*eb50*/  MUFU.EX2 R198, R3 ;  /* 0x0000000300c67308 */ /* 0x0003e20000000800 */
[----:B--2---:R-:W-:Y:S01]  /*eb60*/  FFMA.FTZ R147, R182, c[0x0][0x23c], -R2 ;  /* 0x00008f00b6937a23 */ /* 0x004fe20000010802 */
[----:B------:R-:W-:-:S02]  /*eb70*/  MOV R182, R183 ;  /* 0x000000b700b67202 */ /* 0x000fc40000000f00 */
[----:B------:R-:W-:Y:S01]  /*eb80*/  MOV R183, R176 ;  /* 0x000000b000b77202 */ /* 0x000fe20000000f00 */
[----:B------:R-:W-:Y:S01]  /*eb90*/  IMAD.MOV.U32 R176, RZ, RZ, R177 ;  /* 0x000000ffffb07224 */ /* 0x000fe200078e00b1 */
[----:B------:R-:W-:Y:S02]  /*eba0*/  MOV R177, R179 ;  /* 0x000000b300b17202 */ /* 0x000fe40000000f00 */
[----:B------:R-:W-:Y:S01]  /*ebb0*/  MOV R179, R164 ;  /* 0x000000a400b37202 */ /* 0x000fe20000000f00 */
[----:B------:R-:W-:Y:S01]  /*ebc0*/  IMAD.MOV.U32 R164, RZ, RZ, R165 ;  /* 0x000000ffffa47224 */ /* 0x000fe200078e00a5 */
[----:B------:R-:W-:Y:S02]  /*ebd0*/  MOV R193, R182 ;  /* 0x000000b600c17202 */ /* 0x000fe40000000f00 */
[----:B------:R-:W-:Y:S02]  /*ebe0*/  MOV R194, R179 ;  /* 0x000000b300c27202 */ /* 0x000fe40000000f00 */
[----:B------:R-:W-:Y:S01]  /*ebf0*/  MOV R195, R164 ;  /* 0x000000a400c37202 */ /* 0x000fe20000000f00 */
[----:B-1----:R-:W-:Y:S01]  /*ec00*/  FFMA.FTZ R3, R193, c[0x0][0x23c], -R0 ;  /* 0x00008f00c1037a23 */ /* 0x002fe20000010800 */
[----:B------:R-:W-:Y:S01]  /*ec10*/  MOV R179, R126 ;  /* 0x0000007e00b37202 */ /* 0x000fe20000000f00 */
[----:B------:R-:W-:Y:S01]  /*ec20*/  IMAD.MOV.U32 R126, RZ, RZ, R127 ;  /* 0x000000ffff7e7224 */ /* 0x000fe200078e007f */
[----:B------:R-:W-:-:S02]  /*ec30*/  MOV R165, R166 ;  /* 0x000000a600a57202 */ /* 0x000fc40000000f00 */
[----:B------:R-:W-:Y:S02]  /*ec40*/  MOV R220, R194 ;  /* 0x000000c200dc7202 */ /* 0x000fe40000000f00 */
[----:B------:R-:W-:Y:S01]  /*ec50*/  MOV R166, R167 ;  /* 0x000000a700a67202 */ /* 0x000fe20000000f00 */
[----:B------:R-:W-:Y:S01]  /*ec60*/  IMAD.MOV.U32 R167, RZ, RZ, R161 ;  /* 0x000000ffffa77224 */ /* 0x000fe200078e00a1 */
[----:B------:R-:W-:Y:S01]  /*ec70*/  MOV R127, R121 ;  /* 0x00000079007f7202 */ /* 0x000fe20000000f00 */
[----:B------:R-:W2:Y:S01]  /*ec80*/  LDL.LU R161, [R1+0x10] ;  /* 0x0000100001a17983 */ /* 0x000ea20000300800 */
[----:B------:R-:W-:Y:S01]  /*ec90*/  MOV R121, R123 ;  /* 0x0000007b00797202 */ /* 0x000fe20000000f00 */
[----:B------:R-:W-:Y:S01]  /*eca0*/  IMAD.MOV.U32 R123, RZ, RZ, R111 ;  /* 0x000000ffff7b7224 */ /* 0x000fe200078e006f */
[----:B------:R-:W-:Y:S01]  /*ecb0*/  MOV R252, R195 ;  /* 0x000000c300fc7202 */ /* 0x000fe20000000f00 */
[----:B------:R-:W2:Y:S01]  /*ecc0*/  LDL.LU R111, [R1+0x144] ;  /* 0x00014400016f7983 */ /* 0x000ea20000300800 */
[----:B------:R-:W-:Y:S01]  /*ecd0*/  MOV R195, R125 ;  /* 0x0000007d00c37202 */ /* 0x000fe20000000f00 */
[----:B------:R-:W-:Y:S01]  /*ece0*/  IMAD.MOV.U32 R125, RZ, RZ, R239 ;  /* 0x000000ffff7d7224 */ /* 0x000fe200078e00ef */
[----:B------:R1:W-:Y:S01]  /*ecf0*/  MUFU.EX2 R5, R3 ;  /* 0x0000000300057308 */ /* 0x0003e20000000800 */
[----:B------:R-:W2:Y:S01]  /*ed00*/  LDL.LU R239, [R1+0x140] ;  /* 0x0001400001ef7983 */ /* 0x000ea20000300800 */
[----:B-1----:R-:W-:-:S03]  /*ed10*/  FFMA.FTZ R3, R220, c[0x0][0x23c], -R0 ;  /* 0x00008f00dc037a23 */ /* 0x002fc60000010800 */
[----:B------:R-:W2:Y:S01]  /*ed20*/  LDL.LU R220, [R1+0x7c] ;  /* 0x00007c0001dc7983 */ /* 0x000ea20000300800 */
[----:B------:R-:W-:Y:S02]  /*ed30*/  MOV R181, R163 ;  /* 0x000000a300b57202 */ /* 0x000fe40000000f00 */
[----:B------:R-:W-:-:S03]  /*ed40*/  MOV R194, R179 ;  /* 0x000000b300c27202 */ /* 0x000fc60000000f00 */
[----:B------:R-:W-:Y:S01]  /*ed50*/  IMAD.MOV.U32 R192, RZ, RZ, R181 ;  /* 0x000000ffffc07224 */ /* 0x000fe200078e00b5 */
[----:B------:R-:W-:Y:S01]  /*ed60*/  MOV R182, R176 ;  /* 0x000000b000b67202 */ /* 0x000fe20000000f00 */
[----:B------:R-:W-:Y:S01]  /*ed70*/  IMAD.MOV.U32 R180, RZ, RZ, R177 ;  /* 0x000000ffffb47224 */ /* 0x000fe200078e00b1 */
        /* <DEDUP_REMOVED lines=11> */
[--C-:B------:R-:W-:Y:S01]  /*ee30*/  FFMA.FTZ R143, R143, c[0x0][0x23c], -R2.reuse ;  /* 0x00008f008f8f7a23 */ /* 0x100fe20000010802 */
[----:B------:R-:W-:Y:S01]  /*ee40*/  MOV R183, R178 ;  /* 0x000000b200b77202 */ /* 0x000fe20000000f00 */
[----:B------:R-:W-:-:S02]  /*ee50*/  FFMA.FTZ R142, R142, c[0x0][0x23c], -R2 ;  /* 0x00008f008e8e7a23 */ /* 0x000fc40000010802 */
[--C-:B------:R-:W-:Y:S02]  /*ee60*/  FFMA.FTZ R162, R117, c[0x0][0x23c], -R2.reuse ;  /* 0x00008f0075a27a23 */ /* 0x100fe40000010802 */
[--C-:B----4-:R-:W-:Y:S02]  /*ee70*/  FFMA.FTZ R163, R116, c[0x0][0x23c], -R2.reuse ;  /* 0x00008f0074a37a23 */ /* 0x110fe40000010802 */
[--C-:B---3--:R-:W-:Y:S02]  /*ee80*/  FFMA.FTZ R176, R115, c[0x0][0x23c], -R2.reuse ;  /* 0x00008f0073b07a23 */ /* 0x108fe40000010802 */
[--C-:B------:R-:W-:Y:S02]  /*ee90*/  FFMA.FTZ R177, R114, c[0x0][0x23c], -R2.reuse ;  /* 0x00008f0072b17a23 */ /* 0x100fe40000010802 */
[--C-:B------:R-:W-:Y:S02]  /*eea0*/  FFMA.FTZ R181, R110, c[0x0][0x23c], -R2.reuse ;  /* 0x00008f006eb57a23 */ /* 0x100fe40000010802 */
[----:B------:R-:W-:-:S02]  /*eeb0*/  FFMA.FTZ R193, R108, c[0x0][0x23c], -R2 ;  /* 0x00008f006cc17a23 */ /* 0x000fc40000010802 */
[--C-:B------:R-:W-:Y:S02]  /*eec0*/  FFMA.FTZ R208, R106, c[0x0][0x23c], -R2.reuse ;  /* 0x00008f006ad07a23 */ /* 0x100fe40000010802 */
[--C-:B------:R-:W-:Y:S02]  /*eed0*/  FFMA.FTZ R210, R95, c[0x0][0x23c], -R2.reuse ;  /* 0x00008f005fd27a23 */ /* 0x100fe40000010802 */
[----:B------:R-:W-:Y:S02]  /*eee0*/  FFMA.FTZ R211, R94, c[0x0][0x23c], -R2 ;  /* 0x00008f005ed37a23 */ /* 0x000fe40000010802 */
[----:B------:R-:W-:Y:S01]  /*eef0*/  IMAD.MOV.U32 R178, RZ, RZ, R156 ;  /* 0x000000ffffb27224 */ /* 0x000fe200078e009c */
[----:B------:R-:W-:Y:S01]  /*ef00*/  MOV R156, R151 ;  /* 0x00000097009c7202 */ /* 0x000fe20000000f00 */
[----:B------:R-:W-:Y:S02]  /*ef10*/  FFMA.FTZ R29, R250, c[0x0][0x23c], -R0 ;  /* 0x00008f00fa1d7a23 */ /* 0x000fe40000010800 */
[----:B--2---:R-:W-:-:S02]  /*ef20*/  FFMA.FTZ R161, R161, c[0x0][0x23c], -R2 ;  /* 0x00008f00a1a17a23 */ /* 0x004fc40000010802 */
[----:B------:R-:W-:Y:S02]  /*ef30*/  FFMA.FTZ R179, R111, c[0x0][0x23c], -R2 ;  /* 0x00008f006fb37a23 */ /* 0x000fe40000010802 */
[--C-:B------:R-:W-:Y:S02]  /*ef40*/  FFMA.FTZ R2, R220, c[0x0][0x23c], -R0.reuse ;  /* 0x00008f00dc027a23 */ /* 0x100fe40000010800 */
[----:B------:R-:W2:Y:S04]  /*ef50*/  LDL.LU R220, [R1+0x78] ;  /* 0x0000780001dc7983 */ /* 0x000ea80000300800 */
[----:B------:R-:W3:Y:S04]  /*ef60*/  LDL.LU R151, [R1+0x40] ;  /* 0x0000400001977983 */ /* 0x000ee80000300800 */
[----:B------:R-:W4:Y:S02]  /*ef70*/  LDL.LU R250, [R1+0x64] ;  /* 0x0000640001fa7983 */ /* 0x000f240000300800 */
[----:B----4-:R-:W-:-:S02]  /*ef80*/  FFMA.FTZ R60, R250, c[0x0][0x23c], -R0 ;  /* 0x00008f00fa3c7a23 */ /* 0x010fc40000010800 */
[----:B------:R-:W4:Y:S02]  /*ef90*/  LDL.LU R250, [R1+0x5c] ;  /* 0x00005c0001fa7983 */ /* 0x000f240000300800 */
[--C-:B----4-:R-:W-:Y:S02]  /*efa0*/  FFMA.FTZ R61, R250, c[0x0][0x23c], -R0.reuse ;  /* 0x00008f00fa3d7a23 */ /* 0x110fe40000010800 */
[----:B------:R-:W4:Y:S01]  /*efb0*/  LDL.LU R250, [R1+0x58] ;  /* 0x0000580001fa7983 */ /* 0x000f220000300800 */
[--C-:B--2---:R-:W-:Y:S01]  /*efc0*/  FFMA.FTZ R30, R220, c[0x0][0x23c], -R0.reuse ;  /* 0x00008f00dc1e7a23 */ /* 0x104fe20000010800 */
[----:B------:R-:W-:Y:S08]  /*efd0*/  MUFU.EX2 R94, R2 ;  /* 0x00000002005e7308 */ /* 0x000ff00000000800 */
[----:B------:R-:W1:Y:S01]  /*efe0*/  MUFU.EX2 R220, R3 ;  /* 0x0000000300dc7308 */ /* 0x000e620000000800 */
[----:B------:R-:W-:Y:S01]  /*eff0*/  FFMA.FTZ R209, R104, c[0x0][0x23c], -R0 ;  /* 0x00008f0068d17a23 */ /* 0x000fe20000010800 */
[----:B------:R-:W-:-:S02]  /*f000*/  MOV R104, R4 ;  /* 0x0000000400687202 */ /* 0x000fc40000000f00 */
[----:B------:R-:W-:Y:S02]  /*f010*/  F2FP.PACK_AB R6, R225, R221 ;  /* 0x000000dde106723e */ /* 0x000fe400000000ff */
[----:B------:R-:W-:Y:S02]  /*f020*/  F2FP.PACK_AB R4, R104, R199 ;  /* 0x000000c76804723e */ /* 0x000fe400000000ff */
[----:B-1----:R-:W-:Y:S01]  /*f030*/  F2FP.PACK_AB R7, R94, R220 ;  /* 0x000000dc5e07723e */ /* 0x002fe200000000ff */
[----:B------:R-:W-:Y:S01]  /*f040*/  IMAD.MOV.U32 R111, RZ, RZ, R148 ;  /* 0x000000ffff6f7224 */ /* 0x000fe200078e0094 */
[----:B------:R-:W-:Y:S01]  /*f050*/  MOV R106, R224 ;  /* 0x000000e0006a7202 */ /* 0x000fe20000000f00 */
[----:B------:R-:W-:Y:S02]  /*f060*/  IMAD.MOV.U32 R95, RZ, RZ, R248 ;  /* 0x000000ffff5f7224 */ /* 0x000fe400078e00f8 */
[----:B----4-:R-:W-:Y:S01]  /*f070*/  FFMA.FTZ R146, R250, c[0x0][0x23c], -R0 ;  /* 0x00008f00fa927a23 */ /* 0x010fe20000010800 */
        /* <DEDUP_REMOVED lines=8> */
[----:B------:R-:W-:Y:S02]  /*f100*/  MOV R156, R149 ;  /* 0x00000095009c7202 */ /* 0x000fe40000000f00 */
[----:B------:R-:W2:Y:S01]  /*f110*/  LDL.LU R149, [R1+0x54] ;  /* 0x0000540001957983 */ /* 0x000ea20000300800 */
[----:B------:R-:W-:Y:S01]  /*f120*/  MOV R53, R195 ;  /* 0x000000c300357202 */ /* 0x000fe20000000f00 */
[----:B------:R-:W-:Y:S01]  /*f130*/  FFMA.FTZ R195, R105, c[0x0][0x23c], -R0 ;  /* 0x00008f0069c37a23 */ /* 0x000fe20000010800 */
[----:B------:R-:W-:Y:S01]  /*f140*/  MOV R105, R5 ;  /* 0x0000000500697202 */ /* 0x000fe20000000f00 */
[----:B------:R-:W-:Y:S01]  /*f150*/  IMAD.MOV.U32 R54, RZ, RZ, R180 ;  /* 0x000000ffff367224 */ /* 0x000fe200078e00b4 */
[----:B------:R-:W-:Y:S01]  /*f160*/  MOV R52, R194 ;  /* 0x000000c200347202 */ /* 0x000fe20000000f00 */
[----:B------:R-:W4:Y:S01]  /*f170*/  LDL.LU R110, [R1+0xd4] ;  /* 0x0000d400016e7983 */ /* 0x000f220000300800 */
[----:B------:R-:W-:-:S02]  /*f180*/  F2FP.PACK_AB R5, R105, R198 ;  /* 0x000000c66905723e */ /* 0x000fc400000000ff */
[----:B------:R-:W-:Y:S01]  /*f190*/  MOV R55, R182 ;  /* 0x000000b600377202 */ /* 0x000fe20000000f00 */
[----:B------:R-:W-:Y:S01]  /*f1a0*/  FFMA.FTZ R194, R107, c[0x0][0x23c], -R0 ;  /* 0x00008f006bc27a23 */ /* 0x000fe20000010800 */
[----:B------:R-:W-:Y:S01]  /*f1b0*/  MOV R50, R250 ;  /* 0x000000fa00327202 */ /* 0x000fe20000000f00 */
[----:B------:R-:W-:Y:S01]  /*f1c0*/  IMAD.MOV.U32 R41, RZ, RZ, R53 ;  /* 0x000000ffff297224 */ /* 0x000fe200078e0035 */
[----:B------:R-:W-:Y:S01]  /*f1d0*/  MOV R40, R52 ;  /* 0x0000003400287202 */ /* 0x000fe20000000f00 */
[----:B------:R-:W-:Y:S01]  /*f1e0*/  HMMA.16816.F32 R56, R4, R22, R152 ;  /* 0x000000160438723c */ /* 0x000fe20000001898 */
[----:B------:R-:W-:Y:S01]  /*f1f0*/  MOV R43, R54 ;  /* 0x00000036002b7202 */ /* 0x000fe20000000f00 */
[----:B------:R-:W-:Y:S01]  /*f200*/  IMAD.MOV.U32 R250, RZ, RZ, R178 ;  /* 0x000000fffffa7224 */ /* 0x000fe200078e00b2 */
[----:B------:R-:W-:Y:S01]  /*f210*/  MOV R42, R55 ;  /* 0x00000037002a7202 */ /* 0x000fe20000000f00 */
[----:B------:R-:W4:Y:S01]  /*f220*/  LDL.LU R148, [R1+0xcc] ;  /* 0x0000cc0001947983 */ /* 0x000f220000300800 */
[----:B------:R-:W-:-:S02]  /*f230*/  MOV R107, R160 ;  /* 0x000000a0006b7202 */ /* 0x000fc40000000f00 */
[----:B------:R-:W-:Y:S01]  /*f240*/  MOV R155, R159 ;  /* 0x0000009f009b7202 */ /* 0x000fe20000000f00 */
[C---:B------:R-:W-:Y:S01]  /*f250*/  HMMA.16816.F32 R52, R4.reuse, R16, R84 ;  /* 0x000000100434723c */ /* 0x040fe20000001854 */
[----:B------:R-:W-:Y:S02]  /*f260*/  MOV R160, R124 ;  /* 0x0000007c00a07202 */ /* 0x000fe40000000f00 */
[----:B------:R-:W-:Y:S02]  /*f270*/  MOV R154, R150 ;  /* 0x00000096009a7202 */ /* 0x000fe40000000f00 */
[----:B------:R-:W4:Y:S02]  /*f280*/  LDL.LU R150, [R1+0xc8] ;  /* 0x0000c80001967983 */ /* 0x000f240000300800 */
[----:B------:R-:W-:Y:S01]  /*f290*/  MOV R87, R132 ;  /* 0x0000008400577202 */ /* 0x000fe20000000f00 */
[C---:B------:R-:W-:Y:S01]  /*f2a0*/  HMMA.16816.F32 R44, R4.reuse, R8, R172 ;  /* 0x00000008042c723c */ /* 0x040fe200000018ac */
[----:B------:R-:W-:Y:S01]  /*f2b0*/  MOV R86, R125 ;  /* 0x0000007d00567202 */ /* 0x000fe20000000f00 */
[----:B------:R-:W4:Y:S04]  /*f2c0*/  LDL.LU R152, [R1+0xc4] ;  /* 0x0000c40001987983 */ /* 0x000f280000300800 */
[----:B------:R-:W4:Y:S01]  /*f2d0*/  LDL.LU R153, [R1+0x30] ;  /* 0x0000300001997983 */ /* 0x000f220000300800 */
        /* <DEDUP_REMOVED lines=10> */
[----:B------:R-:W-:Y:S01]  /*f380*/  IMAD.MOV.U32 R187, RZ, RZ, R86 ;  /* 0x000000ffffbb7224 */ /* 0x000fe200078e0056 */
[----:B------:R-:W-:Y:S01]  /*f390*/  MOV R154, R106 ;  /* 0x0000006a009a7202 */ /* 0x000fe20000000f00 */
[----:B------:R-:W4:Y:S01]  /*f3a0*/  LDL.LU R160, [R1+0x48] ;  /* 0x0000480001a07983 */ /* 0x000f220000300800 */
[----:B------:R-:W-:Y:S02]  /*f3b0*/  MOV R94, R157 ;  /* 0x0000009d005e7202 */ /* 0x000fe40000000f00 */
[----:B------:R-:W-:Y:S01]  /*f3c0*/  MOV R86, R95 ;  /* 0x0000005f00567202 */ /* 0x000fe20000000f00 */
[----:B------:R-:W4:Y:S01]  /*f3d0*/  LDL.LU R157, [R1+0x1c] ;  /* 0x00001c00019d7983 */ /* 0x000f220000300800 */
[----:B------:R-:W-:Y:S01]  /*f3e0*/  MOV R106, R140 ;  /* 0x0000008c006a7202 */ /* 0x000fe20000000f00 */
[----:B------:R-:W-:Y:S02]  /*f3f0*/  IMAD.MOV.U32 R95, RZ, RZ, R141 ;  /* 0x000000ffff5f7224 */ /* 0x000fe400078e008d */
[----:B------:R-:W4:Y:S04]  /*f400*/  LDL.LU R140, [R1+0x18] ;  /* 0x00001800018c7983 */ /* 0x000f280000300800 */
[----:B------:R-:W4:Y:S01]  /*f410*/  LDL.LU R141, [R1+0xc] ;  /* 0x00000c00018d7983 */ /* 0x000f220000300800 */
[----:B------:R-:W-:-:S02]  /*f420*/  IMAD.MOV.U32 R51, RZ, RZ, R192 ;  /* 0x000000ffff337224 */ /* 0x000fc400078e00c0 */
[----:B------:R-:W-:Y:S01]  /*f430*/  IMAD.MOV.U32 R35, RZ, RZ, R50 ;  /* 0x000000ffff237224 */ /* 0x000fe200078e0032 */
[----:B------:R-:W-:Y:S01]  /*f440*/  MOV R227, R183 ;  /* 0x000000b700e37202 */ /* 0x000fe20000000f00 */
[--C-:B---3--:R-:W-:Y:S01]  /*f450*/  FFMA.FTZ R151, R151, c[0x0][0x23c], -R0.reuse ;  /* 0x00008f0097977a23 */ /* 0x108fe20000010800 */
[----:B------:R-:W-:Y:S01]  /*f460*/  MOV R34, R51 ;  /* 0x0000003300227202 */ /* 0x000fe20000000f00 */
[--C-:B------:R-:W-:Y:S02]  /*f470*/  FFMA.FTZ R156, R156, c[0x0][0x23c], -R0.reuse ;  /* 0x00008f009c9c7a23 */ /* 0x100fe40000010800 */
[--C-:B------:R-:W-:Y:S02]  /*f480*/  FFMA.FTZ R164, R164, c[0x0][0x23c], -R0.reuse ;  /* 0x00008f00a4a47a23 */ /* 0x100fe40000010800 */
[--C-:B------:R-:W-:Y:S02]  /*f490*/  FFMA.FTZ R165, R165, c[0x0][0x23c], -R0.reuse ;  /* 0x00008f00a5a57a23 */ /* 0x100fe40000010800 */
[----:B------:R-:W-:-:S02]  /*f4a0*/  FFMA.FTZ R166, R166, c[0x0][0x23c], -R0 ;  /* 0x00008f00a6a67a23 */ /* 0x000fc40000010800 */
[--C-:B------:R-:W-:Y:S02]  /*f4b0*/  FFMA.FTZ R167, R167, c[0x0][0x23c], -R0.reuse ;  /* 0x00008f00a7a77a23 */ /* 0x100fe40000010800 */
[--C-:B------:R-:W-:Y:S01]  /*f4c0*/  FFMA.FTZ R180, R118, c[0x0][0x23c], -R0.reuse ;  /* 0x00008f0076b47a23 */ /* 0x100fe20000010800 */
[----:B------:R-:W-:Y:S01]  /*f4d0*/  HMMA.16816.F32 R64, R4, R20, R64 ;  /* 0x000000140440723c */ /* 0x000fe20000001840 */
[--C-:B------:R-:W-:Y:S01]  /*f4e0*/  FFMA.FTZ R178, R119, c[0x0][0x23c], -R0.reuse ;  /* 0x00008f0077b27a23 */ /* 0x100fe20000010800 */
[----:B------:R-:W-:Y:S01]  /*f4f0*/  LDSM.16.MT88.4 R20, [R228+0x9800] ;  /* 0x00980000e414783b */ /* 0x000fe20000004200 */
[--C-:B------:R-:W-:Y:S02]  /*f500*/  FFMA.FTZ R182, R113, c[0x0][0x23c], -R0.reuse ;  /* 0x00008f0071b67a23 */ /* 0x100fe40000010800 */
[--C-:B------:R-:W-:Y:S01]  /*f510*/  FFMA.FTZ R183, R112, c[0x0][0x23c], -R0.reuse ;  /* 0x00008f0070b77a23 */ /* 0x100fe20000010800 */
[----:B------:R-:W-:Y:S01]  /*f520*/  LDSM.16.MT88.4 R8, [R229+0x9800] ;  /* 0x00980000e508783b */ /* 0x000fe20000004200 */
[----:B------:R-:W-:-:S02]  /*f530*/  FFMA.FTZ R192, R109, c[0x0][0x23c], -R0 ;  /* 0x00008f006dc07a23 */ /* 0x000fc40000010800 */
[----:B------:R-:W-:Y:S01]  /*f540*/  IMAD.MOV.U32 R117, RZ, RZ, R41 ;  /* 0x000000ffff757224 */ /* 0x000fe200078e0029 */
[----:B------:R-:W-:Y:S01]  /*f550*/  HMMA.16816.F32 R48, R4, R18, R168 ;  /* 0x000000120430723c */ /* 0x000fe200000018a8 */
[----:B------:R-:W-:Y:S01]  /*f560*/  LDSM.16.MT88.4 R16, [R231+0x9800] ;  /* 0x00980000e710783b */ /* 0x000fe20000004200 */
[----:B------:R-:W-:Y:S05]  /*f570*/  MUFU.EX2 R184, R28 ;  /* 0x0000001c00b87308 */ /* 0x000fea0000000800 */
[----:B------:R-:W-:-:S03]  /*f580*/  MOV R171, R240 ;  /* 0x000000f000ab7202 */ /* 0x000fc60000000f00 */
[----:B------:R1:W-:Y:S08]  /*f590*/  MUFU.EX2 R240, R31 ;  /* 0x0000001f00f07308 */ /* 0x0003f00000000800 */
[----:B------:R-:W-:Y:S01]  /*f5a0*/  MUFU.EX2 R224, R14 ;  /* 0x0000000e00e07308 */ /* 0x000fe20000000800 */
[----:B------:R-:W-:Y:S01]  /*f5b0*/  MOV R159, R134 ;  /* 0x00000086009f7202 */ /* 0x000fe20000000f00 */
[----:B------:R-:W-:Y:S01]  /*f5c0*/  IMAD.MOV.U32 R248, RZ, RZ, R133 ;  /* 0x000000fffff87224 */ /* 0x000fe200078e0085 */
[----:B------:R-:W-:Y:S01]  /*f5d0*/  MOV R109, R126 ;  /* 0x0000007e006d7202 */ /* 0x000fe20000000f00 */
[----:B------:R-:W-:Y:S01]  /*f5e0*/  IMAD.MOV.U32 R168, RZ, RZ, R121 ;  /* 0x000000ffffa87224 */ /* 0x000fe200078e0079 */
[----:B------:R-:W-:-:S02]  /*f5f0*/  MOV R108, R127 ;  /* 0x0000007f006c7202 */ /* 0x000fc40000000f00 */
[----:B------:R-:W-:Y:S01]  /*f600*/  MOV R169, R123 ;  /* 0x0000007b00a97202 */ /* 0x000fe20000000f00 */
[--C-:B-1----:R-:W-:Y:S02]  /*f610*/  FFMA.FTZ R31, R171, c[0x0][0x23c], -R13.reuse ;  /* 0x00008f00ab1f7a23 */ /* 0x102fe4000001080d */
        /* <DEDUP_REMOVED lines=10> */
[----:B--2---:R-:W-:-:S02]  /*f6c0*/  FFMA.FTZ R149, R149, c[0x0][0x23c], -R0 ;  /* 0x00008f0095957a23 */ /* 0x004fc40000010800 */
[--C-:B------:R-:W-:Y:S02]  /*f6d0*/  FFMA.FTZ R0, R35, c[0x0][0x23c], -R13.reuse ;  /* 0x00008f0023007a23 */ /* 0x100fe4000001080d */
[----:B------:R-:W-:Y:S01]  /*f6e0*/  IMAD.MOV.U32 R35, RZ, RZ, R122 ;  /* 0x000000ffff237224 */ /* 0x000fe200078e007a */
[----:B------:R-:W-:Y:S02]  /*f6f0*/  MOV R122, R120 ;  /* 0x00000078007a7202 */ /* 0x000fe40000000f00 */
[----:B------:R-:W-:Y:S02]  /*f700*/  MOV R120, R239 ;  /* 0x000000ef00787202 */ /* 0x000fe40000000f00 */
        /* <DEDUP_REMOVED lines=8> */
[----:B------:R-:W1:Y:S01]  /*f790*/  MUFU.EX2 R0, R0 ;  /* 0x0000000000007308 */ /* 0x000e620000000800 */
[C---:B------:R-:W-:Y:S07]  /*f7a0*/  HMMA.16816.F32 R40, R4.reuse, R24, R188 ;  /* 0x000000180428723c */ /* 0x040fee00000018bc */
[----:B-1----:R-:W-:Y:S01]  /*f7b0*/  MOV R189, R0 ;  /* 0x0000000000bd7202 */ /* 0x002fe20000000f00 */
[--C-:B------:R-:W-:Y:S02]  /*f7c0*/  FFMA.FTZ R0, R35, c[0x0][0x23c], -R12.reuse ;  /* 0x00008f0023007a23 */ /* 0x100fe4000001080c */
[----:B------:R-:W-:Y:S01]  /*f7d0*/  HMMA.16816.F32 R32, R4, R26, R200 ;  /* 0x0000001a0420723c */ /* 0x000fe200000018c8 */
[----:B------:R-:W1:Y:S03]  /*f7e0*/  LDSM.16.MT88.4 R24, [R230+0x9800] ;  /* 0x00980000e618783b */ /* 0x000e660000004200 */
[----:B------:R-:W2:Y:S03]  /*f7f0*/  MUFU.EX2 R0, R0 ;  /* 0x0000000000007308 */ /* 0x000ea60000000800 */
[----:B------:R-:W-:Y:S01]  /*f800*/  MOV R202, R2 ;  /* 0x0000000200ca7202 */ /* 0x000fe20000000f00 */
[----:B------:R-:W-:-:S04]  /*f810*/  FFMA.FTZ R2, R227, c[0x0][0x23c], -R12 ;  /* 0x00008f00e3027a23 */ /* 0x000fc8000001080c */
[----:B------:R3:W-:Y:S01]  /*f820*/  MUFU.EX2 R185, R2 ;  /* 0x0000000200b97308 */ /* 0x0007e20000000800 */
[----:B--2---:R-:W-:Y:S02]  /*f830*/  IMAD.MOV.U32 R203, RZ, RZ, R0 ;  /* 0x000000ffffcb7224 */ /* 0x004fe400078e0000 */
[----:B------:R-:W-:-:S05]  /*f840*/  FFMA.FTZ R0, R117, c[0x0][0x23c], -R12 ;  /* 0x00008f0075007a23 */ /* 0x000fca000001080c */
[----:B------:R-:W2:Y:S01]  /*f850*/  MUFU.EX2 R84, R0 ;  /* 0x0000000000547308 */ /* 0x000ea20000000800 */
[----:B------:R-:W-:Y:S01]  /*f860*/  F2FP.PACK_AB R4, R202, R239 ;  /* 0x000000efca04723e */ /* 0x000fe200000000ff */
[----:B---3--:R-:W-:Y:S01]  /*f870*/  FFMA.FTZ R2, R187, c[0x0][0x23c], -R12 ;  /* 0x00008f00bb027a23 */ /* 0x008fe2000001080c */
[----:B------:R-:W-:Y:S02]  /*f880*/  F2FP.PACK_AB R5, R203, R189 ;  /* 0x000000bdcb05723e */ /* 0x000fe400000000ff */
[----:B------:R-:W-:Y:S02]  /*f890*/  F2FP.PACK_AB R6, R186, R85 ;  /* 0x00000055ba06723e */ /* 0x000fe400000000ff */
[----:B------:R-:W-:Y:S01]  /*f8a0*/  MOV R227, R252 ;  /* 0x000000fc00e37202 */ /* 0x000fe20000000f00 */
[----:B------:R-:W-:Y:S01]  /*f8b0*/  IMAD.MOV.U32 R252, RZ, RZ, R135 ;  /* 0x000000fffffc7224 */ /* 0x000fe200078e0087 */
[----:B------:R-:W-:Y:S02]  /*f8c0*/  MOV R187, R87 ;  /* 0x0000005700bb7202 */ /* 0x000fe40000000f00 */
[----:B------:R-:W-:-:S02]  /*f8d0*/  MOV R87, R107 ;  /* 0x0000006b00577202 */ /* 0x000fc40000000f00 */
[----:B--2---:R-:W-:Y:S02]  /*f8e0*/  F2FP.PACK_AB R7, R185, R84 ;  /* 0x00000054b907723e */ /* 0x004fe400000000ff */
[----:B------:R-:W-:Y:S01]  /*f8f0*/  MOV R107, R94 ;  /* 0x0000005e006b7202 */ /* 0x000fe20000000f00 */
[----:B------:R-:W-:Y:S01]  /*f900*/  IMAD.MOV.U32 R94, RZ, RZ, R95 ;  /* 0x000000ffff5e7224 */ /* 0x000fe200078e005f */
[----:B------:R2:W-:Y:S01]  /*f910*/  MUFU.EX2 R201, R29 ;  /* 0x0000001d00c97308 */ /* 0x0005e20000000800 */
[----:B------:R-:W-:Y:S02]  /*f920*/  MOV R95, R106 ;  /* 0x0000006a005f7202 */ /* 0x000fe40000000f00 */
[----:B-1----:R-:W-:Y:S01]  /*f930*/  HMMA.16816.F32 R112, R4, R26, R68 ;  /* 0x0000001a0470723c */ /* 0x002fe20000001844 */
[----:B------:R-:W-:-:S04]  /*f940*/  MOV R106, R251 ;  /* 0x000000fb006a7202 */ /* 0x000fc80000000f00 */
[----:B------:R-:W1:Y:S01]  /*f950*/  MUFU.EX2 R200, R15 ;  /* 0x0000000f00c87308 */ /* 0x000e620000000800 */
[----:B--2---:R-:W-:-:S07]  /*f960*/  FFMA.FTZ R29, R252, c[0x0][0x23c], -R12 ;  /* 0x00008f00fc1d7a23 */ /* 0x004fce000001080c */
[----:B------:R2:W3:Y:S08]  /*f970*/  MUFU.EX2 R68, R30 ;  /* 0x0000001e00447308 */ /* 0x0004f00000000800 */
[----:B------:R-:W-:Y:S08]  /*f980*/  MUFU.EX2 R252, R60 ;  /* 0x0000003c00fc7308 */ /* 0x000ff00000000800 */
[----:B------:R-:W1:Y:S01]  /*f990*/  MUFU.EX2 R251, R61 ;  /* 0x0000003d00fb7308 */ /* 0x000e620000000800 */
[----:B------:R-:W-:Y:S01]  /*f9a0*/  IMAD.MOV.U32 R170, RZ, RZ, R122 ;  /* 0x000000ffffaa7224 */ /* 0x000fe200078e007a */
[----:B------:R-:W-:Y:S01]  /*f9b0*/  MOV R3, R120 ;  /* 0x0000007800037202 */ /* 0x000fe20000000f00 */
[----:B------:R-:W-:Y:S01]  /*f9c0*/  HMMA.16816.F32 R96, R4, R20, R96 ;  /* 0x000000140460723c */ /* 0x000fe20000001860 */
[--C-:B--2---:R-:W-:Y:S01]  /*f9d0*/  FFMA.FTZ R30, R173, c[0x0][0x23c], -R12.reuse ;  /* 0x00008f00ad1e7a23 */ /* 0x104fe2000001080c */
[----:B------:R-:W-:Y:S01]  /*f9e0*/  MOV R188, R174 ;  /* 0x000000ae00bc7202 */ /* 0x000fe20000000f00 */
[----:B----4-:R-:W-:-:S05]  /*f9f0*/  FFMA.FTZ R173, R140, c[0x0][0x23c], -R12 ;  /* 0x00008f008cad7a23 */ /* 0x010fca000001080c */
[----:B------:R-:W-:Y:S01]  /*fa00*/  HMMA.16816.F32 R100, R4, R22, R100 ;  /* 0x000000160464723c */ /* 0x000fe20000001864 */
[----:B------:R-:W-:-:S07]  /*fa10*/  FFMA.FTZ R174, R141, c[0x0][0x23c], -R12 ;  /* 0x00008f008dae7a23 */ /* 0x000fce000001080c */
[C---:B------:R-:W-:Y:S08]  /*fa20*/  HMMA.16816.F32 R128, R4.reuse, R16, R128 ;  /* 0x000000100480723c */ /* 0x040ff00000001880 */
[C---:B------:R-:W-:Y:S08]  /*fa30*/  HMMA.16816.F32 R124, R4.reuse, R18, R88 ;  /* 0x00000012047c723c */ /* 0x040ff00000001858 */
[C---:B------:R-:W-:Y:S08]  /*fa40*/  HMMA.16816.F32 R120, R4.reuse, R8, R80 ;  /* 0x000000080478723c */ /* 0x040ff00000001850 */
[C---:B------:R-:W-:Y:S08]  /*fa50*/  HMMA.16816.F32 R116, R4.reuse, R10, R76 ;  /* 0x0000000a0474723c */ /* 0x040ff0000000184c */
[----:B------:R-:W-:Y:S07]  /*fa60*/  HMMA.16816.F32 R132, R4, R24, R72 ;  /* 0x000000180484723c */ /* 0x000fee0000001848 */
[----:B------:R-:W-:-:S02]  /*fa70*/  FADD.FTZ R5, R245, R93 ;  /* 0x0000005df5057221 */ /* 0x000fc40000010000 */
[----:B------:R-:W-:Y:S01]  /*fa80*/  FADD.FTZ R4, R244, R92 ;  /* 0x0000005cf4047221 */ /* 0x000fe20000010000 */
[----:B-1----:R-:W-:Y:S01]  /*fa90*/  F2FP.PACK_AB R6, R224, R200 ;  /* 0x000000c8e006723e */ /* 0x002fe200000000ff */
[----:B------:R-:W-:Y:S01]  /*faa0*/  FADD.FTZ R140, R242, R5 ;  /* 0x00000005f28c7221 */ /* 0x000fe20000010000 */
[----:B---3--:R-:W-:Y:S01]  /*fab0*/  F2FP.PACK_AB R5, R201, R68 ;  /* 0x00000044c905723e */ /* 0x008fe200000000ff */
[----:B------:R-:W-:Y:S01]  /*fac0*/  FADD.FTZ R141, R241, R4 ;  /* 0x00000004f18d7221 */ /* 0x000fe20000010000 */
[----:B------:R-:W-:Y:S02]  /*fad0*/  F2FP.PACK_AB R4, R184, R240 ;  /* 0x000000f0b804723e */ /* 0x000fe400000000ff */
[----:B------:R-:W-:Y:S02]  /*fae0*/  F2FP.PACK_AB R7, R251, R252 ;  /* 0x000000fcfb07723e */ /* 0x000fe400000000ff */
[----:B------:R-:W-:Y:S01]  /*faf0*/  MOV R191, R86 ;  /* 0x0000005600bf7202 */ /* 0x000fe20000000f00 */
[----:B------:R-:W-:Y:S01]  /*fb00*/  IMAD.MOV.U32 R86, RZ, RZ, R154 ;  /* 0x000000ffff567224 */ /* 0x000fe200078e009a */
[----:B------:R-:W-:Y:S01]  /*fb10*/  MOV R82, R187 ;  /* 0x000000bb00527202 */ /* 0x000fe20000000f00 */
[----:B------:R-:W-:Y:S01]  /*fb20*/  FFMA.FTZ R3, R3, c[0x0][0x23c], -R13 ;  /* 0x00008f0003037a23 */ /* 0x000fe2000001080d */
[----:B------:R-:W-:Y:S01]  /*fb30*/  MOV R80, R191 ;  /* 0x000000bf00507202 */ /* 0x000fe20000000f00 */
[----:B------:R-:W-:Y:S01]  /*fb40*/  IMAD.MOV.U32 R75, RZ, RZ, R188 ;  /* 0x000000ffff4b7224 */ /* 0x000fe200078e00bc */
[----:B------:R-:W-:Y:S01]  /*fb50*/  HMMA.16816.F32 R88, R4, R16, R52 ;  /* 0x000000100458723c */ /* 0x000fe20000001834 */
[----:B------:R-:W-:Y:S01]  /*fb60*/  IMAD.MOV.U32 R81, RZ, RZ, R186 ;  /* 0x000000ffff517224 */ /* 0x000fe200078e00ba */
[----:B------:R-:W-:Y:S01]  /*fb70*/  MOV R83, R185 ;  /* 0x000000b900537202 */ /* 0x000fe20000000f00 */
[----:B------:R-:W-:Y:S01]  /*fb80*/  IMAD.MOV.U32 R188, RZ, RZ, R107 ;  /* 0x000000ffffbc7224 */ /* 0x000fe200078e006b */
[----:B------:R-:W-:Y:S01]  /*fb90*/  MOV R71, R85 ;  /* 0x0000005500477202 */ /* 0x000fe20000000f00 */
[----:B------:R-:W-:Y:S01]  /*fba0*/  IMAD.MOV.U32 R190, RZ, RZ, R175 ;  /* 0x000000ffffbe7224 */ /* 0x000fe200078e00af */
[----:B------:R-:W-:-:S02]  /*fbb0*/  MOV R191, R95 ;  /* 0x0000005f00bf7202 */ /* 0x000fc40000000f00 */
[----:B------:R-:W-:Y:S01]  /*fbc0*/  HMMA.16816.F32 R76, R4, R18, R48 ;  /* 0x00000012044c723c */ /* 0x000fe20000001830 */
[----:B------:R-:W1:Y:S01]  /*fbd0*/  LDSM.16.MT88.4 R16, [R228+0xa000] ;  /* 0x00a00000e410783b */ /* 0x000e620000004200 */
        /* <DEDUP_REMOVED lines=8> */
[--C-:B------:R-:W-:Y:S01]  /*fc60*/  FFMA.FTZ R15, R169, c[0x0][0x23c], -R13.reuse ;  /* 0x00008f00a90f7a23 */ /* 0x100fe2000001080d */
[----:B------:R2:W-:Y:S01]  /*fc70*/  MUFU.EX2 R247, R3 ;  /* 0x0000000300f77308 */ /* 0x0005e20000000800 */
        /* <DEDUP_REMOVED lines=11> */
[----:B------:R-:W-:-:S02]  /*fd30*/  MOV R186, R104 ;  /* 0x0000006800ba7202 */ /* 0x000fc40000000f00 */
[----:B--2---:R-:W-:Y:S02]  /*fd40*/  MOV R3, R80 ;  /* 0x0000005000037202 */ /* 0x004fe40000000f00 */
[C---:B------:R-:W-:Y:S01]  /*fd50*/  HMMA.16816.F32 R80, R4.reuse, R8, R44 ;  /* 0x000000080450723c */ /* 0x040fe2000000182c */
[----:B------:R-:W-:Y:S01]  /*fd60*/  MOV R187, R105 ;  /* 0x0000006900bb7202 */ /* 0x000fe20000000f00 */
[--C-:B------:R-:W-:Y:S01]  /*fd70*/  FFMA.FTZ R110, R110, c[0x0][0x23c], -R13.reuse ;  /* 0x00008f006e6e7a23 */ /* 0x100fe2000001080d */
[----:B------:R-:W-:Y:S01]  /*fd80*/  MOV R190, R94 ;  /* 0x0000005e00be7202 */ /* 0x000fe20000000f00 */
[--C-:B------:R-:W-:Y:S01]  /*fd90*/  FFMA.FTZ R148, R148, c[0x0][0x23c], -R13.reuse ;  /* 0x00008f0094947a23 */ /* 0x100fe2000001080d */
[----:B------:R-:W-:Y:S02]  /*fda0*/  MOV R185, R87 ;  /* 0x0000005700b97202 */ /* 0x000fe40000000f00 */
[----:B------:R-:W-:Y:S01]  /*fdb0*/  IMAD.MOV.U32 R46, RZ, RZ, R70 ;  /* 0x000000ffff2e7224 */ /* 0x000fe200078e0046 */
[----:B------:R-:W-:Y:S01]  /*fdc0*/  MOV R45, R71 ;  /* 0x00000047002d7202 */ /* 0x000fe20000000f00 */
[--C-:B------:R-:W-:Y:S01]  /*fdd0*/  FFMA.FTZ R150, R150, c[0x0][0x23c], -R13.reuse ;  /* 0x00008f0096967a23 */ /* 0x100fe2000001080d */
[----:B------:R-:W-:Y:S01]  /*fde0*/  MOV R70, R84 ;  /* 0x0000005400467202 */ /* 0x000fe20000000f00 */
[--C-:B------:R-:W-:Y:S01]  /*fdf0*/  FFMA.FTZ R152, R152, c[0x0][0x23c], -R13.reuse ;  /* 0x00008f0098987a23 */ /* 0x100fe2000001080d */
[----:B------:R-:W-:Y:S01]  /*fe00*/  MOV R71, R86 ;  /* 0x0000005600477202 */ /* 0x000fe20000000f00 */
[--C-:B------:R-:W-:Y:S01]  /*fe10*/  FFMA.FTZ R153, R153, c[0x0][0x23c], -R13.reuse ;  /* 0x00008f0099997a23 */ /* 0x100fe2000001080d */
[----:B------:R-:W-:Y:S01]  /*fe20*/  HMMA.16816.F32 R104, R4, R20, R64 ;  /* 0x000000140468723c */ /* 0x000fe20000001840 */
[----:B------:R-:W-:Y:S01]  /*fe30*/  FFMA.FTZ R170, R217, c[0x0][0x23c], -R13 ;  /* 0x00008f00d9aa7a23 */ /* 0x000fe2000001080d */
[----:B------:R-:W-:Y:S01]  /*fe40*/  MUFU.EX2 R250, R15 ;  /* 0x0000000f00fa7308 */ /* 0x000fe20000000800 */
[----:B------:R-:W-:-:S02]  /*fe50*/  FFMA.FTZ R154, R155, c[0x0][0x23c], -R12 ;  /* 0x00008f009b9a7a23 */ /* 0x000fc4000001080c */
[--C-:B------:R-:W-:Y:S02]  /*fe60*/  FFMA.FTZ R158, R158, c[0x0][0x23c], -R12.reuse ;  /* 0x00008f009e9e7a23 */ /* 0x100fe4000001080c */
[--C-:B------:R-:W-:Y:S01]  /*fe70*/  FFMA.FTZ R160, R160, c[0x0][0x23c], -R12.reuse ;  /* 0x00008f00a0a07a23 */ /* 0x100fe2000001080c */
[C---:B------:R-:W-:Y:S01]  /*fe80*/  HMMA.16816.F32 R92, R4.reuse, R22, R56 ;  /* 0x00000016045c723c */ /* 0x040fe20000001838 */
[--C-:B------:R-:W-:Y:S01]  /*fe90*/  FFMA.FTZ R172, R157, c[0x0][0x23c], -R12.reuse ;  /* 0x00008f009dac7a23 */ /* 0x100fe2000001080c */
[----:B------:R2:W-:Y:S01]  /*fea0*/  MUFU.EX2 R248, R14 ;  /* 0x0000000e00f87308 */ /* 0x0005e20000000800 */
[----:B------:R-:W-:Y:S01]  /*feb0*/  FFMA.FTZ R175, R246, c[0x0][0x23c], -R12 ;  /* 0x00008f00f6af7a23 */ /* 0x000fe2000001080c */
[----:B------:R-:W-:Y:S04]  /*fec0*/  LDSM.16.MT88.4 R20, [R229+0xa000] ;  /* 0x00a00000e514783b */ /* 0x000fe80000004200 */
[----:B------:R-:W-:Y:S01]  /*fed0*/  HMMA.16816.F32 R84, R4, R10, R36 ;  /* 0x0000000a0454723c */ /* 0x000fe20000001824 */
[----:B------:R-:W-:Y:S01]  /*fee0*/  LDSM.16.MT88.4 R8, [R230+0xa000] ;  /* 0x00a00000e608783b */ /* 0x000fe20000004200 */
[----:B------:R-:W-:Y:S01]  /*fef0*/  MOV R44, R72 ;  /* 0x00000048002c7202 */ /* 0x000fe20000000f00 */
[----:B------:R-:W-:Y:S01]  /*ff00*/  IMAD.MOV.U32 R217, RZ, RZ, R73 ;  /* 0x000000ffffd97224 */ /* 0x000fe200078e0049 */
[----:B------:R-:W-:Y:S01]  /*ff10*/  MOV R219, R190 ;  /* 0x000000be00db7202 */ /* 0x000fe20000000f00 */
[----:B------:R3:W4:Y:S01]  /*ff20*/  MUFU.EX2 R249, R28 ;  /* 0x0000001c00f97308 */ /* 0x0007220000000800 */
[----:B------:R-:W-:Y:S01]  /*ff30*/  FADD.FTZ R155, R212, R62 ;  /* 0x0000003ed49b7221 */ /* 0x000fe20000010000 */
[----:B------:R-:W-:Y:S01]  /*ff40*/  MOV R47, R68 ;  /* 0x00000044002f7202 */ /* 0x000fe20000000f00 */
[----:B------:R-:W-:Y:S01]  /*ff50*/  FADD.FTZ R157, R243, R63 ;  /* 0x0000003ff39d7221 */ /* 0x000fe20000010000 */
[----:B------:R1:W5:Y:S04]  /*ff60*/  LDL.LU R246, [R1+0x13c] ;  /* 0x00013c0001f67983 */ /* 0x0003680000300800 */
[----:B--2---:R-:W2:Y:S01]  /*ff70*/  LDSM.16.MT88.4 R12, [R231+0xa000] ;  /* 0x00a00000e70c783b */ /* 0x004ea20000004200 */
[----:B------:R-:W-:-:S02]  /*ff80*/  MOV R39, R74 ;  /* 0x0000004a00277202 */ /* 0x000fc40000000f00 */
[----:B------:R-:W-:Y:S01]  /*ff90*/  MOV R38, R75 ;  /* 0x0000004b00267202 */ /* 0x000fe20000000f00 */
[----:B------:R-:W-:Y:S01]  /*ffa0*/  IMAD.MOV.U32 R190, RZ, RZ, R227 ;  /* 0x000000ffffbe7224 */ /* 0x000fe200078e00e3 */
[C---:B------:R-:W-:Y:S01]  /*ffb0*/  HMMA.16816.F32 R72, R4.reuse, R24, R40 ;  /* 0x000000180448723c */ /* 0x040fe20000001828 */
[----:B------:R-:W-:Y:S01]  /*ffc0*/  IMAD.MOV.U32 R37, RZ, RZ, R226 ;  /* 0x000000ffff257224 */ /* 0x000fe200078e00e2 */
[----:B------:R-:W-:Y:S01]  /*ffd0*/  MOV R36, R225 ;  /* 0x000000e100247202 */ /* 0x000fe20000000f00 */
[----:B------:R-:W-:Y:S01]  /*ffe0*/  MUFU.EX2 R227, R2 ;  /* 0x0000000200e37308 */ /* 0x000fe20000000800 */
[----:B---3--:R-:W-:Y:S01]  /*fff0*/  MOV R28, R219 ;  /* 0x000000db001c7202 */ /* 0x008fe20000000f00 */
[----:B------:R3:W5:Y:S03]  /*10000*/  LDL.LU R245, [R1+0x138] ;  /* 0x0001380001f57983 */ /* 0x0007660000300800 */
[----:B------:R-:W-:Y:S01]  /*10010*/  HMMA.16816.F32 R40, R4, R26, R32 ;  /* 0x0000001a0428723c */ /* 0x000fe20000001820 */
[----:B------:R-:W-:-:S02]  /*10020*/  MOV R212, R189 ;  /* 0x000000bd00d47202 */ /* 0x000fc40000000f00 */
[----:B------:R-:W-:Y:S01]  /*10030*/  MOV R24, R70 ;  /* 0x0000004600187202 */ /* 0x000fe20000000f00 */
[----:B------:R1:W1:Y:S01]  /*10040*/  MUFU.EX2 R226, R0 ;  /* 0x0000000000e27308 */ /* 0x0002620000000800 */
[----:B------:R-:W-:Y:S01]  /*10050*/  IMAD.MOV.U32 R25, RZ, RZ, R221 ;  /* 0x000000ffff197224 */ /* 0x000fe200078e00dd */
[----:B------:R3:W5:Y:S01]  /*10060*/  LDL.LU R244, [R1+0x134] ;  /* 0x0001340001f47983 */ /* 0x0007620000300800 */
[----:B------:R-:W-:-:S05]  /*10070*/  MOV R32, R224 ;  /* 0x000000e000207202 */ /* 0x000fca0000000f00 */
[----:B------:R2:W-:Y:S01]  /*10080*/  MUFU.EX2 R225, R29 ;  /* 0x0000001d00e17308 */ /* 0x0005e20000000800 */
[----:B------:R-:W-:Y:S01]  /*10090*/  IMAD.MOV.U32 R34, RZ, RZ, R60 ;  /* 0x000000ffff227224 */ /* 0x000fe200078e003c */
[----:B------:R-:W-:Y:S02]  /*100a0*/  MOV R33, R216 ;  /* 0x000000d800217202 */ /* 0x000fe40000000f00 */
[----:B------:R-:W-:-:S04]  /*100b0*/  MOV R189, R223 ;  /* 0x000000df00bd7202 */ /* 0x000fc80000000f00 */
[----:B------:R3:W-:Y:S01]  /*100c0*/  MUFU.EX2 R219, R144 ;  /* 0x0000009000db7308 */ /* 0x0007e20000000800 */
[----:B-1----:R-:W-:Y:S02]  /*100d0*/  MOV R0, R190 ;  /* 0x000000be00007202 */ /* 0x002fe40000000f00 */
[----:B------:R-:W-:Y:S02]  /*100e0*/  MOV R35, R61 ;  /* 0x0000003d00237202 */ /* 0x000fe40000000f00 */
[----:B------:R-:W-:Y:S02]  /*100f0*/  MOV R27, R220 ;  /* 0x000000dc001b7202 */ /* 0x000fe40000000f00 */
[----:B----4-:R-:W-:Y:S01]  /*10100*/  F2FP.PACK_AB R4, R250, R249 ;  /* 0x000000f9fa04723e */ /* 0x010fe200000000ff */
[----:B------:R1:W4:Y:S01]  /*10110*/  MUFU.EX2 R224, R30 ;  /* 0x0000001e00e07308 */ /* 0x0003220000000800 */
[----:B------:R-:W-:Y:S01]  /*10120*/  IMAD.MOV.U32 R190, RZ, RZ, R191 ;  /* 0x000000ffffbe7224 */ /* 0x000fe200078e00bf */
[----:B--2---:R-:W-:-:S02]  /*10130*/  MOV R29, R218 ;  /* 0x000000da001d7202 */ /* 0x004fc40000000f00 */
[----:B------:R-:W-:Y:S01]  /*10140*/  F2FP.PACK_AB R6, R247, R248 ;  /* 0x000000f8f706723e */ /* 0x000fe200000000ff */
[----:B------:R-:W-:Y:S01]  /*10150*/  IMAD.MOV.U32 R26, RZ, RZ, R69 ;  /* 0x000000ffff1a7224 */ /* 0x000fe200078e0045 */
[----:B------:R-:W-:Y:S01]  /*10160*/  F2FP.PACK_AB R5, R226, R227 ;  /* 0x000000e3e205723e */ /* 0x000fe200000000ff */
[----:B------:R-:W-:Y:S01]  /*10170*/  IMAD.MOV.U32 R2, RZ, RZ, R71 ;  /* 0x000000ffff027224 */ /* 0x000fe200078e0047 */
[----:B---3--:R-:W-:Y:S01]  /*10180*/  MOV R144, R215 ;  /* 0x000000d700907202 */ /* 0x008fe20000000f00 */
[----:B------:R2:W-:Y:S01]  /*10190*/  MUFU.EX2 R223, R142 ;  /* 0x0000008e00df7308 */ /* 0x0005e20000000800 */
[----:B------:R-:W-:Y:S01]  /*101a0*/  MOV R191, R222 ;  /* 0x000000de00bf7202 */ /* 0x000fe20000000f00 */
[----:B------:R-:W-:Y:S01]  /*101b0*/  FADD.FTZ R24, R24, R157 ;  /* 0x0000009d18187221 */ /* 0x000fe20000010000 */
[----:B------:R3:W5:Y:S01]  /*101c0*/  LDL.LU R243, [R1+0x130] ;  /* 0x0001300001f37983 */ /* 0x0007620000300800 */
[----:B-1----:R-:W-:-:S04]  /*101d0*/  IMAD.MOV.U32 R30, RZ, RZ, R217 ;  /* 0x000000ffff1e7224 */ /* 0x002fc800078e00d9 */
[----:B------:R1:W1:Y:S01]  /*101e0*/  MUFU.EX2 R220, R143 ;  /* 0x0000008f00dc7308 */ /* 0x0002620000000800 */
[----:B----4-:R-:W-:-:S07]  /*101f0*/  F2FP.PACK_AB R7, R224, R225 ;  /* 0x000000e1e007723e */ /* 0x010fce00000000ff */
[----:B------:R-:W-:Y:S01]  /*10200*/  MUFU.EX2 R218, R146 ;  /* 0x0000009200da7308 */ /* 0x000fe20000000800 */
[----:B--2---:R-:W-:Y:S01]  /*10210*/  IMAD.MOV.U32 R142, RZ, RZ, R144 ;  /* 0x000000ffff8e7224 */ /* 0x004fe200078e0090 */
[----:B------:R-:W-:-:S06]  /*10220*/  MOV R144, R32 ;  /* 0x0000002000907202 */ /* 0x000fcc0000000f00 */
[----:B------:R-:W-:Y:S01]  /*10230*/  MUFU.EX2 R216, R151 ;  /* 0x0000009700d87308 */ /* 0x000fe20000000800 */
[----:B-1----:R-:W-:Y:S01]  /*10240*/  MOV R143, R30 ;  /* 0x0000001e008f7202 */ /* 0x002fe20000000f00 */
[----:B------:R-:W-:Y:S01]  /*10250*/  IMAD.MOV.U32 R30, RZ, RZ, R33 ;  /* 0x000000ffff1e7224 */ /* 0x000fe200078e0021 */
[----:B------:R-:W-:Y:S01]  /*10260*/  MOV R32, R34 ;  /* 0x0000002200207202 */ /* 0x000fe20000000f00 */
[----:B------:R-:W-:Y:S01]  /*10270*/  IMAD.MOV.U32 R34, RZ, RZ, R36 ;  /* 0x000000ffff227224 */ /* 0x000fe200078e0024 */
[----:B------:R-:W-:-:S03]  /*10280*/  MOV R33, R35 ;  /* 0x0000002300217202 */ /* 0x000fc60000000f00 */
[----:B------:R-:W-:Y:S01]  /*10290*/  MUFU.EX2 R221, R147 ;  /* 0x0000009300dd7308 */ /* 0x000fe20000000800 */
[----:B------:R-:W-:Y:S01]  /*102a0*/  MOV R35, R37 ;  /* 0x0000002500237202 */ /* 0x000fe20000000f00 */
[----:B------:R-:W-:Y:S01]  /*102b0*/  IMAD.MOV.U32 R37, RZ, RZ, R39 ;  /* 0x000000ffff257224 */ /* 0x000fe200078e0027 */
[----:B------:R-:W-:Y:S01]  /*102c0*/  MOV R36, R38 ;  /* 0x0000002600247202 */ /* 0x000fe20000000f00 */
[----:B------:R-:W-:Y:S01]  /*102d0*/  FADD.FTZ R2, R2, R140 ;  /* 0x0000008c02027221 */ /* 0x000fe20000010000 */
[----:B------:R3:W5:Y:S03]  /*102e0*/  LDL.LU R242, [R1+0x12c] ;  /* 0x00012c0001f27983 */ /* 0x0007660000300800 */
[----:B------:R1:W-:Y:S01]  /*102f0*/  MUFU.EX2 R222, R145 ;  /* 0x0000009100de7308 */ /* 0x0003e20000000800 */
[----:B------:R-:W-:Y:S01]  /*10300*/  MOV R38, R44 ;  /* 0x0000002c00267202 */ /* 0x000fe20000000f00 */
[----:B------:R-:W-:Y:S01]  /*10310*/  IMAD.MOV.U32 R44, RZ, RZ, R46 ;  /* 0x000000ffff2c7224 */ /* 0x000fe200078e002e */
[----:B------:R-:W-:-:S05]  /*10320*/  MOV R39, R45 ;  /* 0x0000002d00277202 */ /* 0x000fca0000000f00 */
[----:B------:R-:W2:Y:S01]  /*10330*/  MUFU.EX2 R217, R149 ;  /* 0x0000009500d97308 */ /* 0x000ea20000000800 */
[----:B------:R-:W-:Y:S01]  /*10340*/  HMMA.16816.F32 R68, R4, R16, R96 ;  /* 0x000000100444723c */ /* 0x000fe20000001860 */
[----:B------:R-:W-:-:S06]  /*10350*/  MOV R45, R3 ;  /* 0x00000003002d7202 */ /* 0x000fcc0000000f00 */
[----:B------:R-:W4:Y:S01]  /*10360*/  MUFU.EX2 R215, R156 ;  /* 0x0000009c00d77308 */ /* 0x000f220000000800 */
[----:B------:R-:W-:Y:S01]  /*10370*/  MOV R46, R240 ;  /* 0x000000f0002e7202 */ /* 0x000fe20000000f00 */
[----:B-1----:R-:W-:Y:S01]  /*10380*/  IMAD.MOV.U32 R145, RZ, RZ, R142 ;  /* 0x000000ffff917224 */ /* 0x002fe200078e008e */
        /* <DEDUP_REMOVED lines=10> */
[----:B------:R-:W-:-:S05]  /*10430*/  MOV R30, R36 ;  /* 0x00000024001e7202 */ /* 0x000fca0000000f00 */
[----:B------:R-:W-:Y:S01]  /*10440*/  HMMA.16816.F32 R60, R4, R12, R128 ;  /* 0x0000000c043c723c */ /* 0x000fe20000001880 */
[----:B------:R-:W-:Y:S01]  /*10450*/  MOV R33, R38 ;  /* 0x0000002600217202 */ /* 0x000fe20000000f00 */
[----:B------:R-:W-:Y:S01]  /*10460*/  IMAD.MOV.U32 R38, RZ, RZ, R47 ;  /* 0x000000ffff267224 */ /* 0x000fe200078e002f */
[----:B------:R-:W-:-:S05]  /*10470*/  MOV R34, R39 ;  /* 0x0000002700227202 */ /* 0x000fca0000000f00 */
[----:B------:R-:W-:Y:S01]  /*10480*/  HMMA.16816.F32 R56, R4, R14, R124 ;  /* 0x0000000e0438723c */ /* 0x000fe2000000187c */
[----:B------:R-:W-:-:S07]  /*10490*/  MOV R36, R45 ;  /* 0x0000002d00247202 */ /* 0x000fce0000000f00 */
[----:B------:R-:W-:Y:S01]  /*104a0*/  HMMA.16816.F32 R52, R4, R20, R120 ;  /* 0x000000140434723c */ /* 0x000fe20000001878 */
[----:B------:R-:W-:-:S07]  /*104b0*/  MOV R37, R46 ;  /* 0x0000002e00257202 */ /* 0x000fce0000000f00 */
        /* <DEDUP_REMOVED lines=8> */
[C---:B------:R-:W-:Y:S01]  /*10540*/  HMMA.16816.F32 R44, R4.reuse, R8, R132 ;  /* 0x00000008042c723c */ /* 0x040fe20000001884 */
[----:B------:R-:W-:Y:S01]  /*10550*/  MOV R144, R36 ;  /* 0x0000002400907202 */ /* 0x000fe20000000f00 */
[----:B------:R-:W-:Y:S01]  /*10560*/  FADD.FTZ R2, R197, R2 ;  /* 0x00000002c5027221 */ /* 0x000fe20000010000 */
[----:B------:R-:W-:Y:S01]  /*10570*/  MOV R30, R37 ;  /* 0x00000025001e7202 */ /* 0x000fe20000000f00 */
[----:B------:R-:W-:Y:S01]  /*10580*/  MUFU.EX2 R137, R137 ;  /* 0x0000008900897308 */ /* 0x000fe20000000800 */
[----:B------:R-:W-:Y:S01]  /*10590*/  MOV R33, R39 ;  /* 0x0000002700217202 */ /* 0x000fe20000000f00 */
[----:B------:R3:W5:Y:S02]  /*105a0*/  LDL.LU R241, [R1+0x128] ;  /* 0x0001280001f17983 */ /* 0x0007640000300800 */
[----:B------:R-:W-:Y:S01]  /*105b0*/  HMMA.16816.F32 R36, R4, R10, R112 ;  /* 0x0000000a0424723c */ /* 0x000fe20000001870 */
[----:B------:R-:W-:Y:S01]  /*105c0*/  MOV R121, R145 ;  /* 0x0000009100797202 */ /* 0x000fe20000000f00 */
[----:B------:R-:W-:Y:S01]  /*105d0*/  IMAD.MOV.U32 R145, RZ, RZ, R35 ;  /* 0x000000ffff917224 */ /* 0x000fe200078e0023 */
[----:B------:R-:W-:Y:S01]  /*105e0*/  MOV R103, R34 ;  /* 0x0000002200677202 */ /* 0x000fe20000000f00 */
[----:B------:R-:W-:Y:S01]  /*105f0*/  IMAD.MOV.U32 R128, RZ, RZ, R96 ;  /* 0x000000ffff807224 */ /* 0x000fe200078e0060 */
[----:B------:R-:W-:Y:S01]  /*10600*/  MOV R129, R97 ;  /* 0x0000006100817202 */ /* 0x000fe20000000f00 */
[----:B------:R-:W-:Y:S01]  /*10610*/  IMAD.MOV.U32 R131, RZ, RZ, R99 ;  /* 0x000000ffff837224 */ /* 0x000fe200078e0063 */
[----:B------:R-:W-:Y:S01]  /*10620*/  F2FP.PACK_AB R4, R220, R219 ;  /* 0x000000dbdc04723e */ /* 0x000fe200000000ff */
[----:B------:R-:W-:Y:S01]  /*10630*/  FADD.FTZ R3, R214, R155 ;  /* 0x0000009bd6037221 */ /* 0x000fe20000010000 */
[----:B--2---:R-:W-:-:S02]  /*10640*/  F2FP.PACK_AB R5, R217, R218 ;  /* 0x000000dad905723e */ /* 0x004fc400000000ff */
[----:B------:R-:W-:Y:S01]  /*10650*/  MOV R130, R98 ;  /* 0x0000006200827202 */ /* 0x000fe20000000f00 */
[----:B------:R-:W-:Y:S01]  /*10660*/  FADD.FTZ R0, R196, R0 ;  /* 0x00000000c4007221 */ /* 0x000fe20000010000 */
[----:B------:R-:W-:Y:S01]  /*10670*/  F2FP.PACK_AB R6, R222, R223 ;  /* 0x000000dfde06723e */ /* 0x000fe200000000ff */
[----:B------:R-:W-:Y:S01]  /*10680*/  IMAD.MOV.U32 R141, RZ, RZ, R147 ;  /* 0x000000ffff8d7224 */ /* 0x000fe200078e0093 */
[----:B----4-:R-:W-:Y:S01]  /*10690*/  F2FP.PACK_AB R7, R215, R216 ;  /* 0x000000d8d707723e */ /* 0x010fe200000000ff */
[----:B------:R-:W-:Y:S01]  /*106a0*/  IMAD.MOV.U32 R35, RZ, RZ, R185 ;  /* 0x000000ffff237224 */ /* 0x000fe200078e00b9 */
[----:B------:R-:W-:Y:S01]  /*106b0*/  MOV R34, R212 ;  /* 0x000000d400227202 */ /* 0x000fe20000000f00 */
[----:B------:R-:W-:Y:S01]  /*106c0*/  IMAD.MOV.U32 R157, RZ, RZ, R144 ;  /* 0x000000ffff9d7224 */ /* 0x000fe200078e0090 */
[----:B------:R-:W-:Y:S01]  /*106d0*/  MOV R155, R145 ;  /* 0x00000091009b7202 */ /* 0x000fe20000000f00 */
[----:B------:R1:W-:Y:S01]  /*106e0*/  MUFU.EX2 R214, R31 ;  /* 0x0000001f00d67308 */ /* 0x0003e20000000800 */
[----:B------:R-:W-:Y:S01]  /*106f0*/  FADD.FTZ R120, R238, R24 ;  /* 0x00000018ee787221 */ /* 0x000fe20000010000 */
[----:B------:R-:W-:Y:S01]  /*10700*/  HMMA.16816.F32 R96, R4, R16, R104 ;  /* 0x000000100460723c */ /* 0x000fe20000001868 */
[----:B------:R-:W-:Y:S01]  /*10710*/  MOV R197, R26 ;  /* 0x0000001a00c57202 */ /* 0x000fe20000000f00 */
[----:B------:R-:W-:Y:S01]  /*10720*/  IMAD.MOV.U32 R147, RZ, RZ, R33 ;  /* 0x000000ffff937224 */ /* 0x000fe200078e0021 */
[----:B------:R-:W-:-:S02]  /*10730*/  MOV R196, R27 ;  /* 0x0000001b00c47202 */ /* 0x000fc40000000f00 */
[----:B------:R-:W-:Y:S01]  /*10740*/  MOV R146, R32 ;  /* 0x0000002000927202 */ /* 0x000fe20000000f00 */
[----:B------:R-:W-:Y:S01]  /*10750*/  MUFU.EX2 R133, R110 ;  /* 0x0000006e00857308 */ /* 0x000fe20000000800 */
[----:B------:R-:W-:Y:S01]  /*10760*/  MOV R156, R30 ;  /* 0x0000001e009c7202 */ /* 0x000fe20000000f00 */
[----:B------:R-:W-:Y:S01]  /*10770*/  HMMA.16816.F32 R92, R4, R18, R92 ;  /* 0x00000012045c723c */ /* 0x000fe2000000185c */
[----:B------:R-:W-:-:S05]  /*10780*/  MOV R145, R34 ;  /* 0x0000002200917202 */ /* 0x000fca0000000f00 */
[----:B------:R-:W-:Y:S01]  /*10790*/  MUFU.EX2 R132, R111 ;  /* 0x0000006f00847308 */ /* 0x000fe20000000800 */
[----:B------:R-:W-:Y:S01]  /*107a0*/  IMAD.MOV.U32 R18, RZ, RZ, R25 ;  /* 0x000000ffff127224 */ /* 0x000fe200078e0019 */
[----:B------:R-:W-:Y:S01]  /*107b0*/  HMMA.16816.F32 R104, R4, R12, R88 ;  /* 0x0000000c0468723c */ /* 0x000fe20000001858 */
[----:B------:R-:W-:Y:S01]  /*107c0*/  MOV R144, R35 ;  /* 0x0000002300907202 */ /* 0x000fe20000000f00 */
[----:B------:R-:W-:Y:S01]  /*107d0*/  LDSM.16.MT88.4 R24, [R231+0xa800] ;  /* 0x00a80000e718783b */ /* 0x000fe20000004200 */
[----:B------:R-:W-:-:S03]  /*107e0*/  MOV R17, R28 ;  /* 0x0000001c00117202 */ /* 0x000fc60000000f00 */
[----:B------:R-:W-:Y:S02]  /*107f0*/  LDSM.16.MT88.4 R32, [R229+0xa800] ;  /* 0x00a80000e520783b */ /* 0x000fe40000004200 */
[C---:B------:R-:W-:Y:S02]  /*10800*/  HMMA.16816.F32 R116, R4.reuse, R14, R76 ;  /* 0x0000000e0474723c */ /* 0x040fe4000000184c */
[----:B------:R-:W2:Y:S01]  /*10810*/  LDSM.16.MT88.4 R12, [R228+0xa800] ;  /* 0x00a80000e40c783b */ /* 0x000ea20000004200 */
[----:B------:R-:W-:Y:S08]  /*10820*/  MUFU.EX2 R138, R138 ;  /* 0x0000008a008a7308 */ /* 0x000ff00000000800 */
[----:B------:R-:W-:Y:S01]  /*10830*/  MUFU.EX2 R127, R164 ;  /* 0x000000a4007f7308 */ /* 0x000fe20000000800 */
[----:B------:R-:W-:Y:S07]  /*10840*/  HMMA.16816.F32 R112, R4, R20, R80 ;  /* 0x000000140470723c */ /* 0x000fee0000001850 */
[----:B------:R-:W-:Y:S01]  /*10850*/  MUFU.EX2 R126, R165 ;  /* 0x000000a5007e7308 */ /* 0x000fe20000000800 */
[----:B------:R-:W-:Y:S01]  /*10860*/  IMAD.MOV.U32 R20, RZ, RZ, R29 ;  /* 0x000000ffff147224 */ /* 0x000fe200078e001d */
[----:B------:R3:W5:Y:S04]  /*10870*/  LDL.LU R240, [R1+0x124] ;  /* 0x0001240001f07983 */ /* 0x0007680000300800 */
[----:B-1----:R-:W1:Y:S01]  /*10880*/  LDSM.16.MT88.4 R28, [R230+0xa800] ;  /* 0x00a80000e61c783b */ /* 0x002e620000004200 */
[----:B------:R-:W-:Y:S01]  /*10890*/  FADD.FTZ R3, R213, R3 ;  /* 0x00000003d5037221 */ /* 0x000fe20000010000 */
[----:B------:R-:W-:Y:S01]  /*108a0*/  MOV R140, R131 ;  /* 0x00000083008c7202 */ /* 0x000fe20000000f00 */
[----:B------:R-:W4:Y:S01]  /*108b0*/  MUFU.EX2 R213, R108 ;  /* 0x0000006c00d57308 */ /* 0x000f220000000800 */
[----:B------:R-:W-:-:S07]  /*108c0*/  MOV R151, R130 ;  /* 0x0000008200977202 */ /* 0x000fce0000000f00 */
[----:B------:R1:W-:Y:S01]  /*108d0*/  MUFU.EX2 R212, R109 ;  /* 0x0000006d00d47308 */ /* 0x0003e20000000800 */
[----:B------:R-:W-:Y:S01]  /*108e0*/  MOV R19, R128 ;  /* 0x0000008000137202 */ /* 0x000fe20000000f00 */
[----:B------:R-:W-:Y:S01]  /*108f0*/  IMAD.MOV.U32 R149, RZ, RZ, R129 ;  /* 0x000000ffff957224 */ /* 0x000fe200078e0081 */
[----:B------:R-:W-:Y:S02]  /*10900*/  MOV R21, R100 ;  /* 0x0000006400157202 */ /* 0x000fe40000000f00 */
[----:B------:R-:W-:-:S03]  /*10910*/  MOV R16, R188 ;  /* 0x000000bc00107202 */ /* 0x000fc60000000f00 */
[----:B------:R-:W-:Y:S01]  /*10920*/  MUFU.EX2 R125, R166 ;  /* 0x000000a6007d7308 */ /* 0x000fe20000000800 */
[----:B------:R-:W-:Y:S07]  /*10930*/  HMMA.16816.F32 R88, R4, R10, R40 ;  /* 0x0000000a0458723c */ /* 0x000fee0000001828 */
[----:B------:R-:W-:Y:S01]  /*10940*/  MUFU.EX2 R124, R167 ;  /* 0x000000a7007c7308 */ /* 0x000fe20000000800 */
[----:B------:R-:W-:Y:S01]  /*10950*/  IMAD.MOV.U32 R134, RZ, RZ, R102 ;  /* 0x000000ffff867224 */ /* 0x000fe200078e0066 */
[----:B------:R-:W-:Y:S01]  /*10960*/  MOV R135, R103 ;  /* 0x0000006700877202 */ /* 0x000fe20000000f00 */
[----:B------:R-:W-:-:S05]  /*10970*/  FADD.FTZ R0, R234, R0 ;  /* 0x00000000ea007221 */ /* 0x000fca0000010000 */
[----:B------:R-:W-:Y:S08]  /*10980*/  MUFU.EX2 R123, R148 ;  /* 0x00000094007b7308 */ /* 0x000ff00000000800 */
[----:B------:R-:W-:Y:S01]  /*10990*/  MUFU.EX2 R122, R150 ;  /* 0x00000096007a7308 */ /* 0x000fe20000000800 */
[----:B------:R-:W-:Y:S01]  /*109a0*/  MOV R185, R237 ;  /* 0x000000ed00b97202 */ /* 0x000fe20000000f00 */
[----:B------:R3:W5:Y:S06]  /*109b0*/  LDL.LU R239, [R1+0x120] ;  /* 0x0001200001ef7983 */ /* 0x00076c0000300800 */
[----:B------:R-:W2:Y:S01]  /*109c0*/  MUFU.EX2 R131, R136 ;  /* 0x0000008800837308 */ /* 0x000ea20000000800 */
[----:B-1----:R-:W-:Y:S07]  /*109d0*/  HMMA.16816.F32 R108, R4, R22, R84 ;  /* 0x00000016046c723c */ /* 0x002fee0000001854 */
[----:B------:R1:W1:Y:S01]  /*109e0*/  MUFU.EX2 R130, R161 ;  /* 0x000000a100827308 */ /* 0x0002620000000800 */
[----:B------:R-:W-:Y:S01]  /*109f0*/  IMAD.MOV.U32 R22, RZ, RZ, R189 ;  /* 0x000000ffff167224 */ /* 0x000fe200078e00bd */
[----:B------:R-:W-:-:S06]  /*10a00*/  MOV R23, R190 ;  /* 0x000000be00177202 */ /* 0x000fcc0000000f00 */
[----:B------:R2:W-:Y:S08]  /*10a10*/  MUFU.EX2 R129, R162 ;  /* 0x000000a200817308 */ /* 0x0005f00000000800 */
[----:B------:R2:W2:Y:S01]  /*10a20*/  MUFU.EX2 R128, R163 ;  /* 0x000000a300807308 */ /* 0x0004a20000000800 */
[----:B-1----:R-:W-:Y:S01]  /*10a30*/  MOV R161, R191 ;  /* 0x000000bf00a17202 */ /* 0x002fe20000000f00 */
[----:B------:R-:W-:Y:S01]  /*10a40*/  IMAD.MOV.U32 R148, RZ, RZ, R17 ;  /* 0x000000ffff947224 */ /* 0x000fe200078e0011 */
[----:B------:R-:W-:Y:S01]  /*10a50*/  HMMA.16816.F32 R188, R4, R8, R72 ;  /* 0x0000000804bc723c */ /* 0x000fe20000001848 */
[----:B------:R-:W-:Y:S01]  /*10a60*/  FADD.FTZ R3, R236, R3 ;  /* 0x00000003ec037221 */ /* 0x000fe20000010000 */
[----:B------:R3:W5:Y:S05]  /*10a70*/  LDL.LU R238, [R1+0x11c] ;  /* 0x00011c0001ee7983 */ /* 0x00076a0000300800 */
[----:B------:R-:W-:Y:S01]  /*10a80*/  FADD.FTZ R8, R161, R120 ;  /* 0x00000078a1087221 */ /* 0x000fe20000010000 */
[----:B------:R-:W-:Y:S01]  /*10a90*/  MOV R161, R23 ;  /* 0x0000001700a17202 */ /* 0x000fe20000000f00 */
[----:B------:R-:W-:Y:S01]  /*10aa0*/  IMAD.MOV.U32 R9, RZ, RZ, R22 ;  /* 0x000000ffff097224 */ /* 0x000fe200078e0016 */
[----:B------:R-:W-:Y:S01]  /*10ab0*/  MOV R22, R20 ;  /* 0x0000001400167202 */ /* 0x000fe20000000f00 */
[----:B------:R-:W-:Y:S01]  /*10ac0*/  IMAD.MOV.U32 R23, RZ, RZ, R21 ;  /* 0x000000ffff177224 */ /* 0x000fe200078e0015 */
[----:B----4-:R-:W-:-:S02]  /*10ad0*/  F2FP.PACK_AB R4, R213, R214 ;  /* 0x000000d6d504723e */ /* 0x010fc400000000ff */
[----:B--2---:R-:W-:Y:S02]  /*10ae0*/  F2FP.PACK_AB R5, R131, R132 ;  /* 0x000000848305723e */ /* 0x004fe400000000ff */
[----:B------:R-:W-:Y:S02]  /*10af0*/  F2FP.PACK_AB R6, R133, R212 ;  /* 0x000000d48506723e */ /* 0x000fe400000000ff */
[----:B------:R-:W-:Y:S01]  /*10b00*/  F2FP.PACK_AB R7, R138, R137 ;  /* 0x000000898a07723e */ /* 0x000fe200000000ff */
[----:B------:R-:W-:Y:S01]  /*10b10*/  FADD.FTZ R2, R9, R2 ;  /* 0x0000000209027221 */ /* 0x000fe20000010000 */
[----:B------:R-:W-:Y:S01]  /*10b20*/  MOV R20, R18 ;  /* 0x0000001200147202 */ /* 0x000fe20000000f00 */
[----:B------:R-:W-:Y:S01]  /*10b30*/  IMAD.MOV.U32 R18, RZ, RZ, R121 ;  /* 0x000000ffff127224 */ /* 0x000fe200078e0079 */
[----:B------:R-:W-:Y:S02]  /*10b40*/  MOV R21, R19 ;  /* 0x0000001300157202 */ /* 0x000fe40000000f00 */
[----:B------:R-:W-:Y:S01]  /*10b50*/  MOV R136, R101 ;  /* 0x0000006500887202 */ /* 0x000fe20000000f00 */
[----:B------:R-:W-:Y:S01]  /*10b60*/  FADD.FTZ R3, R232, R3 ;  /* 0x00000003e8037221 */ /* 0x000fe20000010000 */
[----:B------:R-:W-:Y:S01]  /*10b70*/  MOV R9, R161 ;  /* 0x000000a100097202 */ /* 0x000fe20000000f00 */
[----:B------:R-:W-:Y:S01]  /*10b80*/  IMAD.MOV.U32 R161, RZ, RZ, R22 ;  /* 0x000000ffffa17224 */ /* 0x000fe200078e0016 */
[----:B------:R-:W-:Y:S01]  /*10b90*/  MOV R19, R235 ;  /* 0x000000eb00137202 */ /* 0x000fe20000000f00 */
[----:B------:R3:W5:Y:S01]  /*10ba0*/  LDL.LU R237, [R1+0x118] ;  /* 0x0001180001ed7983 */ /* 0x0007620000300800 */
[----:B------:R-:W-:Y:S01]  /*10bb0*/  MOV R22, R23 ;  /* 0x0000001700167202 */ /* 0x000fe20000000f00 */
[----:B------:R-:W-:Y:S01]  /*10bc0*/  HMMA.16816.F32 R100, R4, R12, R68 ;  /* 0x0000000c0464723c */ /* 0x000fe20000001844 */
[----:B------:R-:W-:Y:S01]  /*10bd0*/  MOV R23, R20 ;  /* 0x0000001400177202 */ /* 0x000fe20000000f00 */
[----:B------:R-:W-:Y:S01]  /*10be0*/  IMAD.MOV.U32 R20, RZ, RZ, R21 ;  /* 0x000000ffff147224 */ /* 0x000fe200078e0015 */
[----:B------:R-:W-:-:S05]  /*10bf0*/  MOV R21, R18 ;  /* 0x0000001200157202 */ /* 0x000fca0000000f00 */
[----:B------:R-:W-:Y:S01]  /*10c00*/  HMMA.16816.F32 R84, R4, R14, R64 ;  /* 0x0000000e0454723c */ /* 0x000fe20000001840 */
[----:B------:R-:W-:Y:S01]  /*10c10*/  MOV R18, R19 ;  /* 0x0000001300127202 */ /* 0x000fe20000000f00 */
[----:B------:R-:W-:Y:S01]  /*10c20*/  IMAD.MOV.U32 R19, RZ, RZ, R16 ;  /* 0x000000ffff137224 */ /* 0x000fe200078e0010 */
[----:B------:R-:W-:-:S05]  /*10c30*/  MOV R16, R139 ;  /* 0x0000008b00107202 */ /* 0x000fca0000000f00 */
[----:B------:R-:W-:Y:S01]  /*10c40*/  HMMA.16816.F32 R80, R4, R24, R60 ;  /* 0x000000180450723c */ /* 0x000fe2000000183c */
[----:B------:R-:W-:-:S07]  /*10c50*/  FADD.FTZ R0, R161, R0 ;  /* 0x00000000a1007221 */ /* 0x000fce0000010000 */
[C---:B------:R-:W-:Y:S08]  /*10c60*/  HMMA.16816.F32 R76, R4.reuse, R26, R56 ;  /* 0x0000001a044c723c */ /* 0x040ff00000001838 */
[C---:B------:R-:W-:Y:S08]  /*10c70*/  HMMA.16816.F32 R72, R4.reuse, R32, R52 ;  /* 0x000000200448723c */ /* 0x040ff00000001834 */
[C---:B------:R-:W-:Y:S01]  /*10c80*/  HMMA.16816.F32 R40, R4.reuse, R30, R36 ;  /* 0x0000001e0428723c */ /* 0x040fe20000001824 */
[----:B------:R-:W-:Y:S01]  /*10c90*/  FADD.FTZ R2, R9, R2 ;  /* 0x0000000209027221 */ /* 0x000fe20000010000 */
[----:B------:R-:W-:Y:S01]  /*10ca0*/  MUFU.EX2 R121, R152 ;  /* 0x0000009800797308 */ /* 0x000fe20000000800 */
[----:B------:R3:W5:Y:S05]  /*10cb0*/  LDL.LU R236, [R1+0x114] ;  /* 0x0001140001ec7983 */ /* 0x00076a0000300800 */
[C---:B------:R-:W-:Y:S08]  /*10cc0*/  HMMA.16816.F32 R68, R4.reuse, R34, R48 ;  /* 0x000000220444723c */ /* 0x040ff00000001830 */
[----:B------:R-:W-:Y:S01]  /*10cd0*/  HMMA.16816.F32 R64, R4, R28, R44 ;  /* 0x0000001c0440723c */ /* 0x000fe2000000182c */
[----:B------:R-:W-:Y:S01]  /*10ce0*/  FADD.FTZ R60, R233, R8 ;  /* 0x00000008e93c7221 */ /* 0x000fe20000010000 */
[----:B------:R-:W-:Y:S01]  /*10cf0*/  MOV R162, R22 ;  /* 0x0000001600a27202 */ /* 0x000fe20000000f00 */
[----:B------:R-:W-:Y:S01]  /*10d00*/  IMAD.MOV.U32 R161, RZ, RZ, R23 ;  /* 0x000000ffffa17224 */ /* 0x000fe200078e0017 */
[----:B------:R-:W-:Y:S01]  /*10d10*/  MOV R163, R20 ;  /* 0x0000001400a37202 */ /* 0x000fe20000000f00 */
[----:B------:R-:W-:Y:S01]  /*10d20*/  IMAD.MOV.U32 R165, RZ, RZ, R18 ;  /* 0x000000ffffa57224 */ /* 0x000fe200078e0012 */
[----:B------:R-:W-:Y:S01]  /*10d30*/  MOV R164, R21 ;  /* 0x0000001500a47202 */ /* 0x000fe20000000f00 */
[----:B------:R-:W-:Y:S01]  /*10d40*/  LDSM.16.MT88.4 R8, [R230+0xb000] ;  /* 0x00b00000e608783b */ /* 0x000fe20000004200 */
[----:B------:R-:W-:-:S02]  /*10d50*/  F2FP.PACK_AB R4, R130, R221 ;  /* 0x000000dd8204723e */ /* 0x000fc400000000ff */
[----:B------:R-:W-:Y:S01]  /*10d60*/  F2FP.PACK_AB R5, R126, R127 ;  /* 0x0000007f7e05723e */ /* 0x000fe200000000ff */
[----:B------:R-:W1:Y:S01]  /*10d70*/  LDSM.16.MT88.4 R20, [R228+0xb000] ;  /* 0x00b00000e414783b */ /* 0x000e620000004200 */
[----:B------:R-:W-:Y:S02]  /*10d80*/  F2FP.PACK_AB R6, R128, R129 ;  /* 0x000000818006723e */ /* 0x000fe400000000ff */
[----:B------:R-:W-:Y:S02]  /*10d90*/  F2FP.PACK_AB R7, R124, R125 ;  /* 0x0000007d7c07723e */ /* 0x000fe400000000ff */
[----:B------:R-:W-:Y:S02]  /*10da0*/  MOV R166, R19 ;  /* 0x0000001300a67202 */ /* 0x000fe40000000f00 */
[----:B------:R-:W-:Y:S01]  /*10db0*/  MOV R167, R16 ;  /* 0x0000001000a77202 */ /* 0x000fe20000000f00 */
[----:B------:R-:W-:Y:S01]  /*10dc0*/  MUFU.EX2 R120, R153 ;  /* 0x0000009900787308 */ /* 0x000fe20000000800 */
[----:B------:R-:W2:Y:S01]  /*10dd0*/  LDSM.16.MT88.4 R16, [R231+0xb000] ;  /* 0x00b00000e710783b */ /* 0x000ea20000004200 */
[C---:B------:R-:W-:Y:S03]  /*10de0*/  HMMA.16816.F32 R56, R4.reuse, R12, R96 ;  /* 0x0000000c0438723c */ /* 0x040fe60000001860 */
[----:B------:R3:W5:Y:S05]  /*10df0*/  LDL.LU R235, [R1+0x110] ;  /* 0x0001100001eb7983 */ /* 0x00076a0000300800 */
[C---:B------:R-:W-:Y:S01]  /*10e00*/  HMMA.16816.F32 R52, R4.reuse, R14, R92 ;  /* 0x0000000e0434723c */ /* 0x040fe2000000185c */
[----:B------:R-:W4:Y:S01]  /*10e10*/  LDSM.16.MT88.4 R12, [R229+0xb000] ;  /* 0x00b00000e50c783b */ /* 0x000f220000004200 */
[----:B------:R-:W-:Y:S06]  /*10e20*/  MUFU.EX2 R96, R154 ;  /* 0x0000009a00607308 */ /* 0x000fec0000000800 */
[C---:B------:R-:W-:Y:S02]  /*10e30*/  HMMA.16816.F32 R36, R4.reuse, R32, R112 ;  /* 0x000000200424723c */ /* 0x040fe40000001870 */
[----:B------:R-:W-:Y:S06]  /*10e40*/  MUFU.EX2 R63, R180 ;  /* 0x000000b4003f7308 */ /* 0x000fec0000000800 */
[C---:B------:R-:W-:Y:S02]  /*10e50*/  HMMA.16816.F32 R188, R4.reuse, R28, R188 ;  /* 0x0000001c04bc723c */ /* 0x040fe400000018bc */
[----:B------:R-:W-:Y:S06]  /*10e60*/  MUFU.EX2 R62, R182 ;  /* 0x000000b6003e7308 */ /* 0x000fec0000000800 */
[C---:B------:R-:W-:Y:S02]  /*10e70*/  HMMA.16816.F32 R48, R4.reuse, R24, R104 ;  /* 0x000000180430723c */ /* 0x040fe40000001868 */
[----:B------:R-:W-:Y:S06]  /*10e80*/  MUFU.EX2 R61, R183 ;  /* 0x000000b7003d7308 */ /* 0x000fec0000000800 */
[----:B------:R-:W-:Y:S01]  /*10e90*/  HMMA.16816.F32 R44, R4, R26, R116 ;  /* 0x0000001a042c723c */ /* 0x000fe20000001874 */
[----:B------:R-:W-:Y:S01]  /*10ea0*/  FADD.FTZ R3, R167, R3 ;  /* 0x00000003a7037221 */ /* 0x000fe20000010000 */
[----:B------:R-:W1:Y:S01]  /*10eb0*/  MUFU.EX2 R95, R158 ;  /* 0x0000009e005f7308 */ /* 0x000e620000000800 */
[----:B------:R-:W-:-:S02]  /*10ec0*/  FADD.FTZ R2, R166, R2 ;  /* 0x00000002a6027221 */ /* 0x000fc40000010000 */
[----:B------:R-:W-:Y:S01]  /*10ed0*/  FADD.FTZ R0, R165, R0 ;  /* 0x00000000a5007221 */ /* 0x000fe20000010000 */
[----:B------:R-:W-:Y:S02]  /*10ee0*/  MOV R97, R143 ;  /* 0x0000008f00617202 */ /* 0x000fe40000000f00 */
[----:B------:R-:W-:Y:S01]  /*10ef0*/  MOV R98, R142 ;  /* 0x0000008e00627202 */ /* 0x000fe20000000f00 */
[----:B------:R-:W-:Y:S01]  /*10f00*/  IMAD.MOV.U32 R99, RZ, RZ, R149 ;  /* 0x000000ffff637224 */ /* 0x000fe200078e0095 */
[----:B------:R1:W-:Y:S01]  /*10f10*/  MUFU.EX2 R94, R159 ;  /* 0x0000009f005e7308 */ /* 0x0003e20000000800 */
[C---:B------:R-:W-:Y:S01]  /*10f20*/  HMMA.16816.F32 R32, R4.reuse, R34, R108 ;  /* 0x000000220420723c */ /* 0x040fe2000000186c */
[----:B------:R3:W5:Y:S06]  /*10f30*/  LDL.LU R234, [R1+0x10c] ;  /* 0x00010c0001ea7983 */ /* 0x00076c0000300800 */
[----:B------:R-:W1:Y:S01]  /*10f40*/  MUFU.EX2 R93, R160 ;  /* 0x000000a0005d7308 */ /* 0x000e620000000800 */
[----:B------:R-:W-:Y:S07]  /*10f50*/  HMMA.16816.F32 R28, R4, R30, R88 ;  /* 0x0000001e041c723c */ /* 0x000fee0000001858 */
[----:B------:R-:W-:Y:S01]  /*10f60*/  MUFU.EX2 R92, R176 ;  /* 0x000000b0005c7308 */ /* 0x000fe20000000800 */
[----:B------:R-:W-:Y:S01]  /*10f70*/  FADD.FTZ R24, R148, R60 ;  /* 0x0000003c94187221 */ /* 0x000fe20000010000 */
[----:B------:R-:W-:Y:S01]  /*10f80*/  MOV R167, R144 ;  /* 0x0000009000a77202 */ /* 0x000fe20000000f00 */
[----:B------:R-:W-:Y:S01]  /*10f90*/  FADD.FTZ R3, R163, R3 ;  /* 0x00000003a3037221 */ /* 0x000fe20000010000 */
[----:B------:R-:W-:Y:S01]  /*10fa0*/  MOV R165, R186 ;  /* 0x000000ba00a57202 */ /* 0x000fe20000000f00 */
[----:B------:R-:W-:Y:S01]  /*10fb0*/  IMAD.MOV.U32 R166, RZ, RZ, R185 ;  /* 0x000000ffffa67224 */ /* 0x000fe200078e00b9 */
[----:B------:R-:W-:Y:S01]  /*10fc0*/  MOV R119, R162 ;  /* 0x000000a200777202 */ /* 0x000fe20000000f00 */
[----:B------:R-:W-:Y:S01]  /*10fd0*/  FADD.FTZ R2, R199, R2 ;  /* 0x00000002c7027221 */ /* 0x000fe20000010000 */
[----:B------:R-:W2:Y:S01]  /*10fe0*/  MUFU.EX2 R91, R177 ;  /* 0x000000b1005b7308 */ /* 0x000ea20000000800 */
[----:B------:R-:W-:Y:S01]  /*10ff0*/  FADD.FTZ R0, R198, R0 ;  /* 0x00000000c6007221 */ /* 0x000fe20000010000 */
[----:B------:R-:W-:Y:S01]  /*11000*/  MOV R104, R196 ;  /* 0x000000c400687202 */ /* 0x000fe20000000f00 */
[----:B-1----:R-:W-:Y:S01]  /*11010*/  IMAD.MOV.U32 R159, RZ, RZ, R161 ;  /* 0x000000ffff9f7224 */ /* 0x002fe200078e00a1 */
[----:B------:R-:W-:Y:S01]  /*11020*/  MOV R105, R197 ;  /* 0x000000c500697202 */ /* 0x000fe20000000f00 */
[----:B------:R-:W-:Y:S01]  /*11030*/  IMAD.MOV.U32 R106, RZ, RZ, R141 ;  /* 0x000000ffff6a7224 */ /* 0x000fe200078e008d */
[----:B------:R-:W-:Y:S01]  /*11040*/  MOV R107, R140 ;  /* 0x0000008c006b7202 */ /* 0x000fe20000000f00 */
[----:B------:R-:W-:Y:S01]  /*11050*/  IMAD.MOV.U32 R112, RZ, RZ, R157 ;  /* 0x000000ffff707224 */ /* 0x000fe200078e009d */
[----:B------:R-:W-:Y:S01]  /*11060*/  MUFU.EX2 R90, R179 ;  /* 0x000000b3005a7308 */ /* 0x000fe20000000800 */
[----:B------:R-:W-:-:S02]  /*11070*/  MOV R158, R151 ;  /* 0x00000097009e7202 */ /* 0x000fc40000000f00 */
[----:B------:R-:W-:Y:S02]  /*11080*/  MOV R113, R156 ;  /* 0x0000009c00717202 */ /* 0x000fe40000000f00 */
[----:B------:R-:W-:Y:S01]  /*11090*/  MOV R114, R146 ;  /* 0x0000009200727202 */ /* 0x000fe20000000f00 */
[----:B------:R-:W-:Y:S01]  /*110a0*/  IMAD.MOV.U32 R115, RZ, RZ, R147 ;  /* 0x000000ffff737224 */ /* 0x000fe200078e0093 */
[----:B------:R-:W-:Y:S01]  /*110b0*/  MOV R116, R145 ;  /* 0x0000009100747202 */ /* 0x000fe20000000f00 */
[----:B------:R-:W-:Y:S01]  /*110c0*/  MUFU.EX2 R89, R181 ;  /* 0x000000b500597308 */ /* 0x000fe20000000800 */
[----:B------:R3:W5:Y:S07]  /*110d0*/  LDL.LU R233, [R1+0x108] ;  /* 0x0001080001e97983 */ /* 0x00076e0000300800 */
[----:B------:R-:W1:Y:S01]  /*110e0*/  MUFU.EX2 R88, R178 ;  /* 0x000000b200587308 */ /* 0x000e620000000800 */
[----:B------:R-:W-:-:S02]  /*110f0*/  F2FP.PACK_AB R4, R122, R123 ;  /* 0x0000007b7a04723e */ /* 0x000fc400000000ff */
[----:B------:R-:W-:Y:S02]  /*11100*/  F2FP.PACK_AB R5, R95, R96 ;  /* 0x000000605f05723e */ /* 0x000fe400000000ff */
[----:B------:R-:W-:Y:S02]  /*11110*/  F2FP.PACK_AB R6, R120, R121 ;  /* 0x000000797806723e */ /* 0x000fe400000000ff */
[----:B------:R-:W-:Y:S01]  /*11120*/  F2FP.PACK_AB R7, R93, R94 ;  /* 0x0000005e5d07723e */ /* 0x000fe200000000ff */
[----:B------:R-:W-:Y:S01]  /*11130*/  FADD.FTZ R24, R164, R24 ;  /* 0x00000018a4187221 */ /* 0x000fe20000010000 */
[----:B------:R-:W-:Y:S01]  /*11140*/  MOV R163, R136 ;  /* 0x0000008800a37202 */ /* 0x000fe20000000f00 */
[----:B------:R-:W-:Y:S01]  /*11150*/  FADD.FTZ R3, R166, R3 ;  /* 0x00000003a6037221 */ /* 0x000fe20000010000 */
[----:B------:R-:W-:Y:S01]  /*11160*/  MUFU.EX2 R27, R168 ;  /* 0x000000a8001b7308 */ /* 0x000fe20000000800 */
[----:B------:R-:W-:Y:S01]  /*11170*/  IMAD.MOV.U32 R144, RZ, RZ, R184 ;  /* 0x000000ffff907224 */ /* 0x000fe200078e00b8 */
[----:B------:R3:W5:Y:S01]  /*11180*/  LDL.LU R232, [R1+0x104] ;  /* 0x0001040001e87983 */ /* 0x0007620000300800 */
[----:B------:R-:W-:Y:S01]  /*11190*/  HMMA.16816.F32 R100, R4, R20, R100 ;  /* 0x000000140464723c */ /* 0x000fe20000001864 */
[----:B------:R-:W-:-:S07]  /*111a0*/  MOV R164, R187 ;  /* 0x000000bb00a47202 */ /* 0x000fce0000000f00 */
[C---:B------:R-:W-:Y:S08]  /*111b0*/  HMMA.16816.F32 R84, R4.reuse, R22, R84 ;  /* 0x000000160454723c */ /* 0x040ff00000001854 */
[C---:B--2---:R-:W-:Y:S08]  /*111c0*/  HMMA.16816.F32 R80, R4.reuse, R16, R80 ;  /* 0x000000100450723c */ /* 0x044ff00000001850 */
[C---:B------:R-:W-:Y:S08]  /*111d0*/  HMMA.16816.F32 R76, R4.reuse, R18, R76 ;  /* 0x00000012044c723c */ /* 0x040ff0000000184c */
[C---:B----4-:R-:W-:Y:S08]  /*111e0*/  HMMA.16816.F32 R72, R4.reuse, R12, R72 ;  /* 0x0000000c0448723c */ /* 0x050ff00000001848 */
[C---:B------:R-:W-:Y:S08]  /*111f0*/  HMMA.16816.F32 R68, R4.reuse, R14, R68 ;  /* 0x0000000e0444723c */ /* 0x040ff00000001844 */
[C---:B------:R-:W-:Y:S08]  /*11200*/  HMMA.16816.F32 R64, R4.reuse, R8, R64 ;  /* 0x000000080440723c */ /* 0x040ff00000001840 */
[----:B------:R-:W-:Y:S01]  /*11210*/  HMMA.16816.F32 R40, R4, R10, R40 ;  /* 0x0000000a0428723c */ /* 0x000fe20000001828 */
[----:B------:R-:W-:Y:S01]  /*11220*/  MOV R118, R163 ;  /* 0x000000a300767202 */ /* 0x000fe20000000f00 */
[----:B------:R-:W-:Y:S01]  /*11230*/  MUFU.EX2 R26, R169 ;  /* 0x000000a9001a7308 */ /* 0x000fe20000000800 */
[----:B------:R-:W-:Y:S01]  /*11240*/  MOV R136, R134 ;  /* 0x0000008600887202 */ /* 0x000fe20000000f00 */
[----:B------:R-:W-:Y:S03]  /*11250*/  LDSM.16.MT88.4 R184, [R229+0xb800] ;  /* 0x00b80000e5b8783b */ /* 0x000fe60000004200 */
[----:B------:R-:W-:Y:S01]  /*11260*/  F2FP.PACK_AB R4, R91, R92 ;  /* 0x0000005c5b04723e */ /* 0x000fe200000000ff */
[----:B------:R3:W5:Y:S01]  /*11270*/  LDL.LU R139, [R1+0x100] ;  /* 0x00010000018b7983 */ /* 0x0007620000300800 */
[----:B-1----:R-:W-:-:S02]  /*11280*/  F2FP.PACK_AB R5, R63, R88 ;  /* 0x000000583f05723e */ /* 0x002fc400000000ff */
[----:B------:R-:W-:Y:S02]  /*11290*/  F2FP.PACK_AB R6, R89, R90 ;  /* 0x0000005a5906723e */ /* 0x000fe400000000ff */
[----:B------:R-:W-:Y:S01]  /*112a0*/  F2FP.PACK_AB R7, R61, R62 ;  /* 0x0000003e3d07723e */ /* 0x000fe200000000ff */
[----:B------:R-:W-:Y:S01]  /*112b0*/  IMAD.MOV.U32 R134, RZ, RZ, R135 ;  /* 0x000000ffff867224 */ /* 0x000fe200078e0087 */
[----:B------:R-:W-:Y:S02]  /*112c0*/  MOV R135, R155 ;  /* 0x0000009b00877202 */ /* 0x000fe40000000f00 */
[----:B------:R-:W-:Y:S01]  /*112d0*/  MOV R117, R144 ;  /* 0x0000009000757202 */ /* 0x000fe20000000f00 */
[----:B------:R-:W-:Y:S02]  /*112e0*/  MUFU.EX2 R25, R170 ;  /* 0x000000aa00197308 */ /* 0x000fe40000000800 */
        /* <DEDUP_REMOVED lines=8> */
[----:B------:R-:W-:Y:S01]  /*11370*/  MOV R111, R135 ;  /* 0x00000087006f7202 */ /* 0x000fe20000000f00 */
[----:B------:R-:W1:Y:S01]  /*11380*/  MUFU.EX2 R18, R193 ;  /* 0x000000c100127308 */ /* 0x000e620000000800 */
[----:B------:R-:W2:Y:S04]  /*11390*/  LDSM.16.MT88.4 R152, [R228+0xb800] ;  /* 0x00b80000e498783b */ /* 0x000ea80000004200 */
[----:B------:R-:W-:Y:S01]  /*113a0*/  FADD.FTZ R4, R167, R24 ;  /* 0x00000018a7047221 */ /* 0x000fe20000010000 */
[----:B------:R-:W-:Y:S01]  /*113b0*/  LDSM.16.MT88.4 R12, [R230+0xb800] ;  /* 0x00b80000e60c783b */ /* 0x000fe20000004200 */
        /* <DEDUP_REMOVED lines=12> */
[----:B------:R-:W-:Y:S01]  /*11480*/  MOV R119, R202 ;  /* 0x000000ca00777202 */ /* 0x000fe20000000f00 */
[----:B------:R-:W-:Y:S01]  /*11490*/  FADD.FTZ R5, R113, R5 ;  /* 0x0000000571057221 */ /* 0x000fe20000010000 */
[----:B------:R-:W-:Y:S01]  /*114a0*/  MOV R104, R203 ;  /* 0x000000cb00687202 */ /* 0x000fe20000000f00 */
[----:B------:R-:W-:-:S02]  /*114b0*/  IMAD.MOV.U32 R118, RZ, RZ, R201 ;  /* 0x000000ffff767224 */ /* 0x000fc400078e00c9 */
[----:B------:R-:W-:Y:S02]  /*114c0*/  FADD.FTZ R4, R114, R4 ;  /* 0x0000000472047221 */ /* 0x000fe40000010000 */
[----:B------:R-:W-:Y:S02]  /*114d0*/  FADD.FTZ R2, R115, R2 ;  /* 0x0000000273027221 */ /* 0x000fe40000010000 */
[----:B------:R-:W-:Y:S01]  /*114e0*/  FADD.FTZ R0, R116, R0 ;  /* 0x0000000074007221 */ /* 0x000fe20000010000 */
[----:B------:R-:W-:Y:S01]  /*114f0*/  MOV R106, R134 ;  /* 0x00000086006a7202 */ /* 0x000fe20000000f00 */
[----:B------:R-:W-:Y:S02]  /*11500*/  IMAD.MOV.U32 R105, RZ, RZ, R200 ;  /* 0x000000ffff697224 */ /* 0x000fe400078e00c8 */
[----:B------:R-:W-:Y:S02]  /*11510*/  FADD.FTZ R5, R117, R5 ;  /* 0x0000000575057221 */ /* 0x000fe40000010000 */
[----:B------:R-:W-:-:S02]  /*11520*/  FADD.FTZ R4, R118, R4 ;  /* 0x0000000476047221 */ /* 0x000fc40000010000 */
[----:B------:R-:W-:Y:S02]  /*11530*/  FADD.FTZ R2, R119, R2 ;  /* 0x0000000277027221 */ /* 0x000fe40000010000 */
[----:B------:R-:W-:Y:S02]  /*11540*/  IMAD.MOV.U32 R107, RZ, RZ, R136 ;  /* 0x000000ffff6b7224 */ /* 0x000fe400078e0088 */
        /* <DEDUP_REMOVED lines=40> */
[----:B------:R-:W-:Y:S01]  /*117d0*/  FADD.FTZ R0, R138, R0 ;  /* 0x000000008a007221 */ /* 0x000fe20000010000 */
[----:B------:R-:W4:Y:S01]  /*117e0*/  MUFU.EX2 R10, R192 ;  /* 0x000000c0000a7308 */ /* 0x000f220000000800 */
[----:B------:R-:W-:Y:S02]  /*117f0*/  FADD.FTZ R5, R92, R5 ;  /* 0x000000055c057221 */ /* 0x000fe40000010000 */
[----:B------:R-:W-:Y:S02]  /*11800*/  FADD.FTZ R4, R88, R4 ;  /* 0x0000000458047221 */ /* 0x000fe40000010000 */
[----:B------:R-:W-:Y:S02]  /*11810*/  FADD.FTZ R2, R123, R2 ;  /* 0x000000027b027221 */ /* 0x000fe40000010000 */
[----:B------:R-:W-:Y:S01]  /*11820*/  FADD.FTZ R0, R96, R0 ;  /* 0x0000000060007221 */ /* 0x000fe20000010000 */
[----:B------:R-:W1:Y:S01]  /*11830*/  MUFU.EX2 R22, R172 ;  /* 0x000000ac00167308 */ /* 0x000e620000000800 */
[----:B------:R-:W-:-:S02]  /*11840*/  FADD.FTZ R5, R91, R5 ;  /* 0x000000055b057221 */ /* 0x000fc40000010000 */
        /* <DEDUP_REMOVED lines=14> */
[----:B------:R-:W2:Y:S01]  /*11930*/  MUFU.EX2 R8, R195 ;  /* 0x000000c300087308 */ /* 0x000ea20000000800 */
[----:B------:R-:W-:-:S07]  /*11940*/  FADD.FTZ R0, R93, R0 ;  /* 0x000000005d007221 */ /* 0x000fce0000010000 */
[----:B------:R2:W-:Y:S01]  /*11950*/  MUFU.EX2 R23, R171 ;  /* 0x000000ab00177308 */ /* 0x0005e20000000800 */
[----:B-1----:R-:W-:-:S07]  /*11960*/  FADD.FTZ R5, R18, R5 ;  /* 0x0000000512057221 */ /* 0x002fce0000010000 */
[----:B------:R-:W1:Y:S01]  /*11970*/  MUFU.EX2 R20, R174 ;  /* 0x000000ae00147308 */ /* 0x000e620000000800 */
[----:B----4-:R-:W-:Y:S01]  /*11980*/  FADD.FTZ R4, R10, R4 ;  /* 0x000000040a047221 */ /* 0x010fe20000010000 */
[----:B--2---:R-:W2:Y:S06]  /*11990*/  LDSM.16.MT88.4 R168, [R231+0xb800] ;  /* 0x00b80000e7a8783b */ /* 0x004eac0000004200 */
[----:B------:R-:W4:Y:S01]  /*119a0*/  MUFU.EX2 R11, R211 ;  /* 0x000000d3000b7308 */ /* 0x000f220000000800 */
[----:B------:R-:W-:-:S07]  /*119b0*/  FADD.FTZ R2, R27, R2 ;  /* 0x000000021b027221 */ /* 0x000fce0000010000 */
[----:B------:R-:W1:Y:S01]  /*119c0*/  MUFU.EX2 R7, R209 ;  /* 0x000000d100077308 */ /* 0x000e620000000800 */
[----:B------:R-:W-:Y:S02]  /*119d0*/  FADD.FTZ R0, R22, R0 ;  /* 0x0000000016007221 */ /* 0x000fe40000010000 */
[----:B------:R-:W-:-:S05]  /*119e0*/  FADD.FTZ R5, R17, R5 ;  /* 0x0000000511057221 */ /* 0x000fca0000010000 */
[----:B------:R-:W3:Y:S01]  /*119f0*/  MUFU.EX2 R19, R175 ;  /* 0x000000af00137308 */ /* 0x000ee20000000800 */
[----:B------:R-:W-:Y:S02]  /*11a00*/  FADD.FTZ R4, R9, R4 ;  /* 0x0000000409047221 */ /* 0x000fe40000010000 */
[----:B------:R-:W-:Y:S02]  /*11a10*/  FADD.FTZ R2, R26, R2 ;  /* 0x000000021a027221 */ /* 0x000fe40000010000 */
[----:B------:R-:W-:Y:S02]  /*11a20*/  FADD.FTZ R0, R21, R0 ;  /* 0x0000000015007221 */ /* 0x000fe40000010000 */
[----:B------:R-:W-:Y:S02]  /*11a30*/  FADD.FTZ R5, R16, R5 ;  /* 0x0000000510057221 */ /* 0x000fe40000010000 */
[----:B------:R-:W-:Y:S02]  /*11a40*/  FADD.FTZ R4, R8, R4 ;  /* 0x0000000408047221 */ /* 0x000fe40000010000 */
[----:B------:R-:W-:-:S02]  /*11a50*/  FADD.FTZ R2, R25, R2 ;  /* 0x0000000219027221 */ /* 0x000fc40000010000 */
[----:B-1----:R-:W-:Y:S02]  /*11a60*/  FADD.FTZ R0, R20, R0 ;  /* 0x0000000014007221 */ /* 0x002fe40000010000 */
[----:B----4-:R-:W-:Y:S02]  /*11a70*/  FADD.FTZ R5, R11, R5 ;  /* 0x000000050b057221 */ /* 0x010fe40000010000 */
[----:B------:R-:W-:Y:S02]  /*11a80*/  FADD.FTZ R4, R7, R4 ;  /* 0x0000000407047221 */ /* 0x000fe40000010000 */
[----:B------:R-:W-:Y:S02]  /*11a90*/  FADD.FTZ R2, R23, R2 ;  /* 0x0000000217027221 */ /* 0x000fe40000010000 */
[----:B---3--:R-:W-:Y:S01]  /*11aa0*/  FADD.FTZ R0, R19, R0 ;  /* 0x0000000013007221 */ /* 0x008fe20000010000 */
        /* <DEDUP_REMOVED lines=13> */
[----:B------:R-:W-:Y:S02]  /*11b80*/  @UP0 UIADD3 UR33, UR33, -0x3, URZ ;  /* 0xfffffffd21210890 */ /* 0x000fe4000fffe03f */
[----:B------:R-:W-:Y:S01]  /*11b90*/  UMOV UR8, UR5 ;  /* 0x0000000500087c82 */ /* 0x000fe20008000000 */
[----:B------:R-:W-:-:S04]  /*11ba0*/  MOV R135, R206 ;  /* 0x000000ce00877202 */ /* 0x000fc80000000f00 */
[----:B------:R-:W-:Y:S01]  /*11bb0*/  HMMA.16816.F32 R148, R196, R154, R84 ;  /* 0x0000009ac494723c */ /* 0x000fe20000001854 */
[----:B------:R-:W-:Y:S01]  /*11bc0*/  MOV R136, R207 ;  /* 0x000000cf00887202 */ /* 0x000fe20000000f00 */
[----:B------:R-:W-:Y:S01]  /*11bd0*/  IMAD.MOV.U32 R3, RZ, RZ, R204 ;  /* 0x000000ffff037224 */ /* 0x000fe200078e00cc */
[----:B------:R-:W-:-:S05]  /*11be0*/  MOV R134, R205 ;  /* 0x000000cd00867202 */ /* 0x000fca0000000f00 */
[----:B--2---:R-:W-:Y:S01]  /*11bf0*/  HMMA.16816.F32 R160, R196, R168, R80 ;  /* 0x000000a8c4a0723c */ /* 0x004fe20000001850 */
[----:B------:R-:W-:Y:S01]  /*11c00*/  @P0 MOV R135, R206 ;  /* 0x000000ce00870202 */ /* 0x000fe20000000f00 */
[----:B------:R-:W-:Y:S01]  /*11c10*/  @P0 IMAD.MOV.U32 R136, RZ, RZ, R207 ;  /* 0x000000ffff880224 */ /* 0x000fe200078e00cf */
        /* <DEDUP_REMOVED lines=16> */
.L_x_166:
[----:B-12---:R-:W-:-:S12]  /*11d20*/  UIADD3 UR33, UR8, -0x1, URZ ;  /* 0xffffffff08217890 */ /* 0x006fd8000fffe03f */
.L_x_170:
[----:B-1----:R-:W-:-:S13]  /*11d30*/  ISETP.LE.AND P0, PT, RZ, UR33, PT ;  /* 0x00000021ff007c0c */ /* 0x002fda000bf03270 */
[----:B------:R-:W-:Y:S05]  /*11d40*/  @!P0 BRA `(.L_x_171) ;  /* 0x0000523000008947 */ /* 0x000fea0003800000 */
[----:B-----5:R-:W2:Y:S01]  /*11d50*/  LDL.64 R8, [R1+0xa8] ;  /* 0x0000a80001087983 */ /* 0x020ea20000100a00 */
[----:B------:R-:W-:Y:S01]  /*11d60*/  MOV R138, R3 ;  /* 0x00000003008a7202 */ /* 0x000fe20000000f00 */
[----:B------:R-:W-:Y:S01]  /*11d70*/  ULDC UR15, c[0x0][0x1a4] ;  /* 0x00006900000f7ab9 */ /* 0x000fe20000000800 */
[----:B------:R-:W-:Y:S01]  /*11d80*/  IMAD.MOV.U32 R133, RZ, RZ, R135 ;  /* 0x000000ffff857224 */ /* 0x000fe200078e0087 */
[----:B------:R-:W3:Y:S01]  /*11d90*/  LDL.LU.64 R6, [R1+0xf0] ;  /* 0x0000f00001067983 */ /* 0x000ee20000300a00 */
[----:B------:R-:W-:Y:S01]  /*11da0*/  ULDC UR23, c[0x0][0x19c] ;  /* 0x0000670000177ab9 */ /* 0x000fe20000000800 */
[----:B------:R-:W-:Y:S01]  /*11db0*/  IMAD.MOV.U32 R132, RZ, RZ, R136 ;  /* 0x000000ffff847224 */ /* 0x000fe200078e0088 */
[----:B------:R-:W-:Y:S01]  /*11dc0*/  USHF.L.U32 UR9, UR10, 0x5, URZ ;  /* 0x000000050a097899 */ /* 0x000fe2000800063f */
[----:B------:R-:W4:Y:S01]  /*11dd0*/  LDL.LU.64 R4, [R1+0xf8] ;  /* 0x0000f80001047983 */ /* 0x000f220000300a00 */
[----:B------:R-:W-:Y:S01]  /*11de0*/  UIMAD.WIDE.U32 UR50, UR10, 0x30, URZ ;  /* 0x000000300a3278a5 */ /* 0x000fe2000f8e003f */
[----:B------:R-:W-:Y:S01]  /*11df0*/  IMAD.MOV.U32 R137, RZ, RZ, R134 ;  /* 0x000000ffff897224 */ /* 0x000fe200078e0086 */
[----:B------:R-:W-:-:S02]  /*11e00*/  USHF.L.U32 UR12, UR10, 0x6, URZ ;  /* 0x000000060a0c7899 */ /* 0x000fc4000800063f */
[----:B------:R-:W-:Y:S02]  /*11e10*/  UIMAD.WIDE.U32 UR48, UR10, 0x50, URZ ;  /* 0x000000500a3078a5 */ /* 0x000fe4000f8e003f */
[----:B------:R-:W-:Y:S02]  /*11e20*/  UIMAD.WIDE.U32 UR46, UR10, 0x60, URZ ;  /* 0x000000600a2e78a5 */ /* 0x000fe4000f8e003f */
[----:B------:R-:W-:Y:S02]  /*11e30*/  UIMAD.WIDE.U32 UR44, UR10, 0x70, URZ ;  /* 0x000000700a2c78a5 */ /* 0x000fe4000f8e003f */
[----:B------:R-:W-:Y:S02]  /*11e40*/  USHF.L.U64.HI UR8, UR10, 0x5, UR15 ;  /* 0x000000050a087899 */ /* 0x000fe4000801020f */
[----:B------:R-:W-:Y:S02]  /*11e50*/  USHF.L.U64.HI UR11, UR10, 0x6, UR15 ;  /* 0x000000060a0b7899 */ /* 0x000fe4000801020f */
[----:B------:R-:W-:-:S02]  /*11e60*/  USHF.L.U64.HI UR16, UR4, 0x5, UR23 ;  /* 0x0000000504107899 */ /* 0x000fc40008010217 */
[----:B------:R-:W-:Y:S02]  /*11e70*/  USHF.L.U64.HI UR19, UR4, 0x6, UR23 ;  /* 0x0000000604137899 */ /* 0x000fe40008010217 */
[----:B------:R-:W-:Y:S02]  /*11e80*/  UIMAD UR10, UR15, 0x30, URZ ;  /* 0x000000300f0a78a4 */ /* 0x000fe4000f8e023f */
[----:B------:R-:W-:Y:S02]  /*11e90*/  UIMAD UR13, UR15, 0x50, URZ ;  /* 0x000000500f0d78a4 */ /* 0x000fe4000f8e023f */
[----:B------:R-:W-:Y:S02]  /*11ea0*/  UIMAD UR14, UR15, 0x60, URZ ;  /* 0x000000600f0e78a4 */ /* 0x000fe4000f8e023f */
[----:B------:R-:W-:Y:S02]  /*11eb0*/  UIMAD UR18, UR23, 0x30, URZ ;  /* 0x00000030171278a4 */ /* 0x000fe4000f8e023f */
[----:B------:R-:W-:-:S02]  /*11ec0*/  UIMAD UR21, UR23, 0x50, URZ ;  /* 0x00000050171578a4 */ /* 0x000fc4000f8e023f */
[----:B------:R-:W-:Y:S02]  /*11ed0*/  UIMAD UR22, UR23, 0x60, URZ ;  /* 0x00000060171678a4 */ /* 0x000fe4000f8e023f */
[----:B------:R-:W-:Y:S02]  /*11ee0*/  UIMAD.WIDE.U32 UR42, UR4, 0x30, URZ ;  /* 0x00000030042a78a5 */ /* 0x000fe4000f8e003f */
[----:B------:R-:W-:Y:S02]  /*11ef0*/  UIMAD.WIDE.U32 UR40, UR4, 0x50, URZ ;  /* 0x00000050042878a5 */ /* 0x000fe4000f8e003f */
[----:B------:R-:W-:Y:S02]  /*11f00*/  UIMAD.WIDE.U32 UR38, UR4, 0x60, URZ ;  /* 0x00000060042678a5 */ /* 0x000fe4000f8e003f */
[----:B------:R-:W-:Y:S02]  /*11f10*/  UIMAD.WIDE.U32 UR36, UR4, 0x70, URZ ;  /* 0x00000070042478a5 */ /* 0x000fe4000f8e003f */
[----:B------:R-:W-:-:S02]  /*11f20*/  UIMAD UR15, UR15, 0x70, URZ ;  /* 0x000000700f0f78a4 */ /* 0x000fc4000f8e023f */
[----:B------:R-:W-:Y:S02]  /*11f30*/  UIMAD UR23, UR23, 0x70, URZ ;  /* 0x00000070171778a4 */ /* 0x000fe4000f8e023f */
[----:B------:R-:W-:Y:S02]  /*11f40*/  USHF.L.U32 UR17, UR4, 0x5, URZ ;  /* 0x0000000504117899 */ /* 0x000fe4000800063f */
[----:B------:R-:W-:Y:S02]  /*11f50*/  USHF.L.U32 UR20, UR4, 0x6, URZ ;  /* 0x0000000604147899 */ /* 0x000fe4000800063f */
[----:B------:R-:W-:Y:S02]  /*11f60*/  UIADD3 UR10, UR10, UR51, URZ ;  /* 0x000000330a0a7290 */ /* 0x000fe4000fffe03f */
[----:B------:R-:W-:Y:S02]  /*11f70*/  UIADD3 UR13, UR13, UR49, URZ ;  /* 0x000000310d0d7290 */ /* 0x000fe4000fffe03f */
[----:B------:R-:W-:-:S02]  /*11f80*/  UIADD3 UR14, UR14, UR47, URZ ;  /* 0x0000002f0e0e7290 */ /* 0x000fc4000fffe03f */
[----:B------:R-:W-:Y:S02]  /*11f90*/  UIADD3 UR15, UR15, UR45, URZ ;  /* 0x0000002d0f0f7290 */ /* 0x000fe4000fffe03f */
[----:B------:R-:W-:Y:S02]  /*11fa0*/  UIADD3 UR18, UR18, UR43, URZ ;  /* 0x0000002b12127290 */ /* 0x000fe4000fffe03f */
[----:B------:R-:W-:Y:S02]  /*11fb0*/  UIADD3 UR21, UR21, UR41, URZ ;  /* 0x0000002915157290 */ /* 0x000fe4000fffe03f */
[----:B------:R-:W-:Y:S02]  /*11fc0*/  UIADD3 UR22, UR22, UR39, URZ ;  /* 0x0000002716167290 */ /* 0x000fe4000fffe03f */
[----:B------:R-:W-:Y:S01]  /*11fd0*/  UIADD3 UR23, UR23, UR37, URZ ;  /* 0x0000002517177290 */ /* 0x000fe2000fffe03f */
[----:B---3--:R-:W-:Y:S02]  /*11fe0*/  MOV R3, R7 ;  /* 0x0000000700037202 */ /* 0x008fe40000000f00 */
[----:B----4-:R-:W-:-:S05]  /*11ff0*/  MOV R2, R4 ;  /* 0x0000000400027202 */ /* 0x010fca0000000f00 */
[----:B------:R1:W-:Y:S01]  /*12000*/  STL.64 [R1+0xa0], R2 ;  /* 0x0000a00201007387 */ /* 0x0003e20000100a00 */
[----:B--2---:R-:W-:Y:S01]  /*12010*/  ISETP.GE.AND P0, PT, R8, c[0x0][0x220], PT ;  /* 0x0000880008007a0c */ /* 0x004fe20003f06270 */
[----:B------:R-:W-:Y:S05]  /*12020*/  BRA `(.L_x_172) ;  /* 0x0000056000007947 */ /* 0x000fea0003800000 */
.L_x_174:
[----:B------:R-:W2:Y:S01]  /*12030*/  LDL.64 R134, [R1+0xb8] ;  /* 0x0000b80001867983 */ /* 0x000ea20000100a00 */
[----:B------:R-:W-:Y:S02]  /*12040*/  ULDC.64 UR4, c[0x0][0x198] ;  /* 0x0000660000047ab9 */ /* 0x000fe40000000a00 */
[----:B------:R-:W-:Y:S01]  /*12050*/  UIADD3 UR32, UR33, -0x1, URZ ;  /* 0xffffffff21207890 */ /* 0x000fe2000fffe03f */
[----:B------:R-:W3:Y:S03]  /*12060*/  LDL.64 R248, [R1+0xb0] ;  /* 0x0000b00001f87983 */ /* 0x000ee60000100a00 */
[----:B------:R-:W-:Y:S01]  /*12070*/  USHF.R.S32.HI UR7, URZ, 0x1f, UR32 ;  /* 0x0000001f3f077899 */ /* 0x000fe20008011420 */
[----:B------:R1:W-:Y:S01]  /*12080*/  @P0 STS.128 [R246+0x4000], RZ ;  /* 0x004000fff6000388 */ /* 0x0003e20000000c00 */
[----:B------:R-:W-:Y:S02]  /*12090*/  UIMAD.WIDE.U32 UR54, UR32, UR4, URZ ;  /* 0x00000004203672a5 */ /* 0x000fe4000f8e003f */
[----:B------:R-:W-:Y:S04]  /*120a0*/  UIMAD UR7, UR7, UR4, URZ ;  /* 0x00000004070772a4 */ /* 0x000fe8000f8e023f */
[----:B------:R-:W-:Y:S01]  /*120b0*/  UIMAD UR7, UR32, UR5, UR7 ;  /* 0x00000005200772a4 */ /* 0x000fe2000f8e0207 */
[----:B------:R-:W-:Y:S03]  /*120c0*/  IMAD.U32 R0, RZ, RZ, UR54 ;  /* 0x00000036ff007e24 */ /* 0x000fe6000f8e00ff */
[----:B------:R-:W-:Y:S06]  /*120d0*/  UIADD3 UR7, UR55, UR7, URZ ;  /* 0x0000000737077290 */ /* 0x000fec000fffe03f */
[----:B------:R-:W-:Y:S02]  /*120e0*/  IMAD.U32 R2, RZ, RZ, UR7 ;  /* 0x00000007ff027e24 */ /* 0x000fe4000f8e00ff */
[----:B--2---:R-:W-:Y:S01]  /*120f0*/  IMAD.U32 R135, RZ, RZ, UR54 ;  /* 0x00000036ff877e24 */ /* 0x004fe2000f8e00ff */
[----:B------:R-:W-:Y:S04]  /*12100*/  LEA R0, P3, R0, R134, 0x7 ;  /* 0x0000008600007211 */ /* 0x000fe800078638ff */
[----:B------:R-:W-:Y:S02]  /*12110*/  @!P0 IADD3 R3, P2, R0, UR25, RZ ;  /* 0x0000001900038c10 */ /* 0x000fe4000ff5e0ff */
[----:B---3--:R-:W-:Y:S02]  /*12120*/  LEA.HI.X R2, R135, R249, R2, 0x7, P3 ;  /* 0x000000f987027211 */ /* 0x008fe400018f3c02 */
[C---:B------:R-:W-:Y:S02]  /*12130*/  @!P0 LEA R216, P6, R3.reuse, c[0x0][0x168], 0x1 ;  /* 0x00005a0003d88a11 */ /* 0x040fe400078c08ff */
[----:B------:R-:W-:Y:S02]  /*12140*/  @!P0 IADD3.X R136, R2, UR24, RZ, P2, !PT ;  /* 0x0000001802888c10 */ /* 0x000fe400097fe4ff */
[C---:B------:R-:W-:Y:S02]  /*12150*/  @!P0 IADD3 R134, P5, R0.reuse, UR17, RZ ;  /* 0x0000001100868c10 */ /* 0x040fe4000ffbe0ff */
[----:B------:R-:W-:Y:S02]  /*12160*/  @!P0 LEA.HI.X R217, R3, c[0x0][0x16c], R136, 0x1, P6 ;  /* 0x00005b0003d98a11 */ /* 0x000fe400030f0c88 */
[----:B------:R-:W-:Y:S02]  /*12170*/  @!P0 LEA R210, P6, R0, c[0x0][0x168], 0x1 ;  /* 0x00005a0000d28a11 */ /* 0x000fe400078c08ff */
[----:B------:R-:W-:Y:S02]  /*12180*/  @!P0 LEA R214, P4, R134, c[0x0][0x168], 0x1 ;  /* 0x00005a0086d68a11 */ /* 0x000fe400078808ff */
[----:B------:R-:W-:Y:S02]  /*12190*/  @!P0 LEA.HI.X R211, R0, c[0x0][0x16c], R2, 0x1, P6 ;  /* 0x00005b0000d38a11 */ /* 0x000fe400030f0c02 */
[----:B------:R-:W-:Y:S02]  /*121a0*/  @!P0 IADD3.X R204, R2, UR16, RZ, P5, !PT ;  /* 0x0000001002cc8c10 */ /* 0x000fe4000affe4ff */
[----:B------:R-:W-:Y:S01]  /*121b0*/  @!P0 IADD3 R135, P3, R0, UR42, RZ ;  /* 0x0000002a00878c10 */ /* 0x000fe2000ff7e0ff */
[----:B------:R-:W-:Y:S01]  /*121c0*/  @!PT LDS RZ, [RZ] ;  /* 0x00000000fffff984 */ /* 0x000fe20000000800 */
[----:B------:R-:W-:Y:S01]  /*121d0*/  @!PT LDS RZ, [RZ] ;  /* 0x00000000fffff984 */ /* 0x000fe20000000800 */
[----:B------:R-:W-:Y:S01]  /*121e0*/  @!PT LDS RZ, [RZ] ;  /* 0x00000000fffff984 */ /* 0x000fe20000000800 */
[----:B------:R1:W-:Y:S01]  /*121f0*/  @!P0 LDGSTS.E.BYPASS.LTC128B.128 [R246+0x4000], [R210.64] ;  /* 0x04000000d2f68fae */ /* 0x0003e2000b901d74 */
[----:B------:R-:W-:Y:S02]  /*12200*/  @!P0 LEA.HI.X R215, R134, c[0x0][0x16c], R204, 0x1, P4 ;  /* 0x00005b0086d78a11 */ /* 0x000fe400020f0ccc */
[C---:B------:R-:W-:Y:S01]  /*12210*/  @!P0 LEA R212, P2, R135.reuse, c[0x0][0x168], 0x1 ;  /* 0x00005a0087d48a11 */ /* 0x040fe200078408ff */
[----:B------:R1:W-:Y:S01]  /*12220*/  @P0 STS.128 [R246+0x4800], RZ ;  /* 0x004800fff6000388 */ /* 0x0003e20000000c00 */
[----:B------:R-:W-:Y:S02]  /*12230*/  @!P0 IADD3.X R205, R2, UR18, RZ, P3, !PT ;  /* 0x0000001202cd8c10 */ /* 0x000fe40009ffe4ff */
[C---:B------:R-:W-:Y:S01]  /*12240*/  @!P0 IADD3 R3, P5, R0.reuse, UR20, RZ ;  /* 0x0000001400038c10 */ /* 0x040fe2000ffbe0ff */
[----:B------:R-:W-:Y:S01]  /*12250*/  @!PT LDS RZ, [RZ] ;  /* 0x00000000fffff984 */ /* 0x000fe20000000800 */
[----:B------:R-:W-:Y:S01]  /*12260*/  @!PT LDS RZ, [RZ] ;  /* 0x00000000fffff984 */ /* 0x000fe20000000800 */
[----:B------:R-:W-:Y:S01]  /*12270*/  @!PT LDS RZ, [RZ] ;  /* 0x00000000fffff984 */ /* 0x000fe20000000800 */
[----:B------:R1:W-:Y:S01]  /*12280*/  @!P0 LDGSTS.E.BYPASS.LTC128B.128 [R246+0x4800], [R216.64] ;  /* 0x04800000d8f68fae */ /* 0x0003e2000b901d74 */
[----:B------:R-:W-:Y:S02]  /*12290*/  @!P0 LEA.HI.X R213, R135, c[0x0][0x16c], R205, 0x1, P2 ;  /* 0x00005b0087d58a11 */ /* 0x000fe400010f0ccd */
[----:B------:R-:W-:Y:S01]  /*122a0*/  @!P0 LEA R208, P6, R3, c[0x0][0x168], 0x1 ;  /* 0x00005a0003d08a11 */ /* 0x000fe200078c08ff */
[----:B------:R1:W-:Y:S01]  /*122b0*/  @P0 STS.128 [R246+0x5000], RZ ;  /* 0x005000fff6000388 */ /* 0x0003e20000000c00 */
[C---:B------:R-:W-:Y:S02]  /*122c0*/  @!P0 IADD3 R135, P4, R0.reuse, UR40, RZ ;  /* 0x0000002800878c10 */ /* 0x040fe4000ff9e0ff */
[C---:B------:R-:W-:Y:S01]  /*122d0*/  @!P0 IADD3 R136, P2, R0.reuse, UR38, RZ ;  /* 0x0000002600888c10 */ /* 0x040fe2000ff5e0ff */
[----:B------:R-:W-:Y:S01]  /*122e0*/  @!PT LDS RZ, [RZ] ;  /* 0x00000000fffff984 */ /* 0x000fe20000000800 */
[----:B------:R-:W-:Y:S01]  /*122f0*/  @!PT LDS RZ, [RZ] ;  /* 0x00000000fffff984 */ /* 0x000fe20000000800 */
[----:B------:R-:W-:Y:S01]  /*12300*/  @!PT LDS RZ, [RZ] ;  /* 0x00000000fffff984 */ /* 0x000fe20000000800 */
[----:B------:R1:W-:Y:S01]  /*12310*/  @!P0 LDGSTS.E.BYPASS.LTC128B.128 [R246+0x5000], [R214.64] ;  /* 0x05000000d6f68fae */ /* 0x0003e2000b901d74 */
[----:B------:R-:W-:Y:S02]  /*12320*/  @!P0 IADD3 R218, P3, R0, UR36, RZ ;  /* 0x0000002400da8c10 */ /* 0x000fe4000ff7e0ff */
[C---:B------:R-:W-:Y:S01]  /*12330*/  @!P0 IADD3.X R0, R2.reuse, UR19, RZ, P5, !PT ;  /* 0x0000001302008c10 */ /* 0x040fe2000affe4ff */
[----:B------:R1:W-:Y:S01]  /*12340*/  @P0 STS.128 [R246+0x5800], RZ ;  /* 0x005800fff6000388 */ /* 0x0003e20000000c00 */
[----:B------:R-:W-:Y:S02]  /*12350*/  @!P0 LEA R206, P5, R135, c[0x0][0x168], 0x1 ;  /* 0x00005a0087ce8a11 */ /* 0x000fe400078a08ff */
[----:B------:R-:W-:Y:S01]  /*12360*/  @!P0 LEA.HI.X R209, R3, c[0x0][0x16c], R0, 0x1, P6 ;  /* 0x00005b0003d18a11 */ /* 0x000fe200030f0c00 */
[----:B------:R-:W-:Y:S01]  /*12370*/  @!PT LDS RZ, [RZ] ;  /* 0x00000000fffff984 */ /* 0x000fe20000000800 */
[----:B------:R-:W-:Y:S01]  /*12380*/  @!PT LDS RZ, [RZ] ;  /* 0x00000000fffff984 */ /* 0x000fe20000000800 */
[----:B------:R-:W-:Y:S01]  /*12390*/  @!PT LDS RZ, [RZ] ;  /* 0x00000000fffff984 */ /* 0x000fe20000000800 */
[----:B------:R1:W-:Y:S01]  /*123a0*/  @!P0 LDGSTS.E.BYPASS.LTC128B.128 [R246+0x5800], [R212.64] ;  /* 0x05800000d4f68fae */ /* 0x0003e2000b901d74 */
[----:B------:R-:W-:Y:S02]  /*123b0*/  @!P0 IADD3.X R205, R2, UR21, RZ, P4, !PT ;  /* 0x0000001502cd8c10 */ /* 0x000fe4000a7fe4ff */
[----:B------:R-:W-:Y:S01]  /*123c0*/  @!P0 LEA R204, P4, R136, c[0x0][0x168], 0x1 ;  /* 0x00005a0088cc8a11 */ /* 0x000fe200078808ff */
[----:B------:R1:W-:Y:S01]  /*123d0*/  @P0 STS.128 [R246+0x6000], RZ ;  /* 0x006000fff6000388 */ /* 0x0003e20000000c00 */
[----:B------:R-:W-:Y:S02]  /*123e0*/  @!P0 LEA.HI.X R207, R135, c[0x0][0x16c], R205, 0x1, P5 ;  /* 0x00005b0087cf8a11 */ /* 0x000fe400028f0ccd */
[----:B------:R-:W-:Y:S01]  /*123f0*/  @!P0 IADD3.X R219, R2, UR22, RZ, P2, !PT ;  /* 0x0000001602db8c10 */ /* 0x000fe200097fe4ff */
[----:B------:R-:W-:Y:S01]  /*12400*/  @!PT LDS RZ, [RZ] ;  /* 0x00000000fffff984 */ /* 0x000fe20000000800 */
[----:B------:R-:W-:Y:S01]  /*12410*/  @!PT LDS RZ, [RZ] ;  /* 0x00000000fffff984 */ /* 0x000fe20000000800 */
[----:B------:R-:W-:Y:S01]  /*12420*/  @!PT LDS RZ, [RZ] ;  /* 0x00000000fffff984 */ /* 0x000fe20000000800 */
[----:B------:R1:W-:Y:S01]  /*12430*/  @!P0 LDGSTS.E.BYPASS.LTC128B.128 [R246+0x6000], [R208.64] ;  /* 0x06000000d0f68fae */ /* 0x0003e2000b901d74 */
[----:B------:R-:W-:Y:S02]  /*12440*/  @!P0 LEA R134, P2, R218, c[0x0][0x168], 0x1 ;  /* 0x00005a00da868a11 */ /* 0x000fe400078408ff */
[----:B------:R-:W-:Y:S01]  /*12450*/  @!P0 LEA.HI.X R205, R136, c[0x0][0x16c], R219, 0x1, P4 ;  /* 0x00005b0088cd8a11 */ /* 0x000fe200020f0cdb */
[----:B------:R1:W-:Y:S01]  /*12460*/  @P0 STS.128 [R246+0x6800], RZ ;  /* 0x006800fff6000388 */ /* 0x0003e20000000c00 */
[----:B------:R-:W-:Y:S03]  /*12470*/  @!P0 IADD3.X R2, R2, UR23, RZ, P3, !PT ;  /* 0x0000001702028c10 */ /* 0x000fe60009ffe4ff */
[----:B------:R-:W-:Y:S01]  /*12480*/  @!PT LDS RZ, [RZ] ;  /* 0x00000000fffff984 */ /* 0x000fe20000000800 */
[----:B------:R-:W-:Y:S01]  /*12490*/  @!PT LDS RZ, [RZ] ;  /* 0x00000000fffff984 */ /* 0x000fe20000000800 */
[----:B------:R-:W-:Y:S01]  /*124a0*/  @!PT LDS RZ, [RZ] ;  /* 0x00000000fffff984 */ /* 0x000fe20000000800 */
[----:B------:R1:W-:Y:S01]  /*124b0*/  @!P0 LDGSTS.E.BYPASS.LTC128B.128 [R246+0x6800], [R206.64] ;  /* 0x06800000cef68fae */ /* 0x0003e2000b901d74 */
[----:B------:R-:W-:Y:S03]  /*124c0*/  @!P0 LEA.HI.X R135, R218, c[0x0][0x16c], R2, 0x1, P2 ;  /* 0x00005b00da878a11 */ /* 0x000fe600010f0c02 */
        /* <DEDUP_REMOVED lines=10> */
[----:B------:R-:W0:Y:S01]  /*12570*/  LDGDEPBAR ;  /* 0x00000000000079af */ /* 0x000e220000000000 */
[----:B------:R-:W-:-:S05]  /*12580*/  BRA `(.L_x_173) ;  /* 0x00000fc000007947 */ /* 0x000fca0003800000 */
.L_x_172:
[----:B------:R-:W2:Y:S01]  /*12590*/  LDL.64 R4, [R1+0xa0] ;  /* 0x0000a00001047983 */ /* 0x000ea20000100a00 */
[----:B------:R-:W-:Y:S04]  /*125a0*/  DEPBAR.LE SB0, 0x0 ;  /* 0x000080000000791a */ /* 0x000fe80000000000 */
[----:B------:R-:W-:Y:S01]  /*125b0*/  USHF.R.S32.HI UR5, URZ, 0x1f, UR33 ;  /* 0x0000001f3f057899 */ /* 0x000fe20008011421 */
[----:B------:R-:W-:Y:S01]  /*125c0*/  BAR.SYNC.DEFER_BLOCKING 0x0 ;  /* 0x0000000000007b1d */ /* 0x000fe20000010000 */
[----:B------:R-:W-:Y:S01]  /*125d0*/  UIMAD UR4, UR26, UR33, URZ ;  /* 0x000000211a0472a4 */ /* 0x000fe2000f8e023f */
[----:B-1----:R-:W-:Y:S03]  /*125e0*/  IMAD.U32 R2, RZ, RZ, UR33 ;  /* 0x00000021ff027e24 */ /* 0x002fe6000f8e00ff */
[----:B------:R-:W-:Y:S01]  /*125f0*/  UIMAD UR4, UR5, UR27, UR4 ;  /* 0x0000001b050472a4 */ /* 0x000fe2000f8e0204 */
[----:B------:R-:W-:Y:S01]  /*12600*/  @P0 STS.128 [R246+0x8000], RZ ;  /* 0x008000fff6000388 */ /* 0x000fe20000000c00 */
[----:B--2---:R-:W-:Y:S05]  /*12610*/  IMAD.WIDE.U32 R2, R2, UR27, R4 ;  /* 0x0000001b02027c25 */ /* 0x004fea000f8e0004 */
[----:B------:R-:W-:Y:S02]  /*12620*/  IADD3 R0, R3, UR4, RZ ;  /* 0x0000000403007c10 */ /* 0x000fe4000fffe0ff */
[C---:B------:R-:W-:Y:S02]  /*12630*/  @!P0 IADD3 R3, P1, R2.reuse, UR29, RZ ;  /* 0x0000001d02038c10 */ /* 0x040fe4000ff3e0ff */
[----:B------:R-:W-:Y:S02]  /*12640*/  @!P0 IADD3 R4, P6, R2, UR9, RZ ;  /* 0x0000000902048c10 */ /* 0x000fe4000ffde0ff */
[----:B------:R-:W-:Y:S02]  /*12650*/  @!P0 IADD3.X R6, R0, UR28, RZ, P1, !PT ;  /* 0x0000001c00068c10 */ /* 0x000fe40008ffe4ff */
[C---:B------:R-:W-:Y:S02]  /*12660*/  @!P0 LEA R16, P1, R3.reuse, c[0x0][0x170], 0x1 ;  /* 0x00005c0003108a11 */ /* 0x040fe400078208ff */
[C---:B------:R-:W-:Y:S02]  /*12670*/  @!P0 IADD3 R5, P5, R2.reuse, UR50, RZ ;  /* 0x0000003202058c10 */ /* 0x040fe4000ffbe0ff */
[----:B------:R-:W-:Y:S02]  /*12680*/  @!P0 LEA.HI.X R17, R3, c[0x0][0x174], R6, 0x1, P1 ;  /* 0x00005d0003118a11 */ /* 0x000fe400008f0c06 */
[----:B------:R-:W-:Y:S02]  /*12690*/  @!P0 LEA R14, P1, R2, c[0x0][0x170], 0x1 ;  /* 0x00005c00020e8a11 */ /* 0x000fe400078208ff */
[----:B------:R-:W-:Y:S02]  /*126a0*/  @!P0 IADD3.X R6, R0, UR8, RZ, P6, !PT ;  /* 0x0000000800068c10 */ /* 0x000fe4000b7fe4ff */
[----:B------:R-:W-:Y:S02]  /*126b0*/  @!P0 LEA.HI.X R15, R2, c[0x0][0x174], R0, 0x1, P1 ;  /* 0x00005d00020f8a11 */ /* 0x000fe400008f0c00 */
[----:B------:R-:W-:Y:S02]  /*126c0*/  @!P0 LEA R12, P6, R4, c[0x0][0x170], 0x1 ;  /* 0x00005c00040c8a11 */ /* 0x000fe400078c08ff */
[----:B------:R-:W-:Y:S01]  /*126d0*/  @!P0 IADD3.X R8, R0, UR10, RZ, P5, !PT ;  /* 0x0000000a00088c10 */ /* 0x000fe2000affe4ff */
[----:B------:R-:W-:Y:S01]  /*126e0*/  @!PT LDS RZ, [RZ] ;  /* 0x00000000fffff984 */ /* 0x000fe20000000800 */
[----:B------:R-:W-:Y:S01]  /*126f0*/  @!PT LDS RZ, [RZ] ;  /* 0x00000000fffff984 */ /* 0x000fe20000000800 */
[----:B------:R-:W-:Y:S01]  /*12700*/  @!PT LDS RZ, [RZ] ;  /* 0x00000000fffff984 */ /* 0x000fe20000000800 */
[----:B------:R1:W-:Y:S01]  /*12710*/  @!P0 LDGSTS.E.BYPASS.LTC128B.128 [R246+0x8000], [R14.64] ;  /* 0x080000000ef68fae */ /* 0x0003e2000b901d74 */
[----:B------:R-:W-:Y:S02]  /*12720*/  @!P0 LEA.HI.X R13, R4, c[0x0][0x174], R6, 0x1, P6 ;  /* 0x00005d00040d8a11 */ /* 0x000fe400030f0c06 */
[C---:B------:R-:W-:Y:S02]  /*12730*/  @!P0 LEA R10, P5, R5.reuse, c[0x0][0x170], 0x1 ;  /* 0x00005c00050a8a11 */ /* 0x040fe400078a08ff */
[----:B------:R-:W-:Y:S01]  /*12740*/  @!P0 IADD3 R7, P4, R2, UR12, RZ ;  /* 0x0000000c02078c10 */ /* 0x000fe2000ff9e0ff */
[----:B------:R-:W-:Y:S01]  /*12750*/  @P0 STS.128 [R246+0x8800], RZ ;  /* 0x008800fff6000388 */ /* 0x000fe20000000c00 */
[----:B------:R-:W-:Y:S02]  /*12760*/  @!P0 LEA.HI.X R11, R5, c[0x0][0x174], R8, 0x1, P5 ;  /* 0x00005d00050b8a11 */ /* 0x000fe400028f0c08 */
[----:B------:R-:W-:Y:S02]  /*12770*/  @!P0 IADD3.X R5, R0, UR11, RZ, P4, !PT ;  /* 0x0000000b00058c10 */ /* 0x000fe4000a7fe4ff */
[C---:B------:R-:W-:Y:S01]  /*12780*/  @!P0 LEA R8, P4, R7.reuse, c[0x0][0x170], 0x1 ;  /* 0x00005c0007088a11 */ /* 0x040fe200078808ff */
[----:B------:R-:W-:Y:S01]  /*12790*/  @!PT LDS RZ, [RZ] ;  /* 0x00000000fffff984 */ /* 0x000fe20000000800 */
[----:B------:R-:W-:Y:S01]  /*127a0*/  @!PT LDS RZ, [RZ] ;  /* 0x00000000fffff984 */ /* 0x000fe20000000800 */
[----:B------:R-:W-:Y:S01]  /*127b0*/  @!PT LDS RZ, [RZ] ;  /* 0x00000000fffff984 */ /* 0x000fe20000000800 */
[----:B------:R2:W-:Y:S01]  /*127c0*/  @!P0 LDGSTS.E.BYPASS.LTC128B.128 [R246+0x8800], [R16.64] ;  /* 0x0880000010f68fae */ /* 0x0005e2000b901d74 */
[----:B------:R-:W-:Y:S02]  /*127d0*/  @!P0 IADD3 R18, P3, R2, UR48, RZ ;  /* 0x0000003002128c10 */ /* 0x000fe4000ff7e0ff */
[----:B------:R-:W-:Y:S02]  /*127e0*/  @!P0 LEA.HI.X R9, R7, c[0x0][0x174], R5, 0x1, P4 ;  /* 0x00005d0007098a11 */ /* 0x000fe400020f0c05 */
[----:B------:R-:W-:Y:S01]  /*127f0*/  @!P0 IADD3.X R20, R0, UR13, RZ, P3, !PT ;  /* 0x0000000d00148c10 */ /* 0x000fe20009ffe4ff */
[----:B------:R-:W-:Y:S01]  /*12800*/  @P0 STS.128 [R246+0x9000], RZ ;  /* 0x009000fff6000388 */ /* 0x000fe20000000c00 */
[----:B------:R-:W-:Y:S02]  /*12810*/  @!P0 LEA R6, P3, R18, c[0x0][0x170], 0x1 ;  /* 0x00005c0012068a11 */ /* 0x000fe400078608ff */
[----:B------:R-:W-:Y:S02]  /*12820*/  @!P0 IADD3 R19, P2, R2, UR46, RZ ;  /* 0x0000002e02138c10 */ /* 0x000fe4000ff5e0ff */
[----:B------:R-:W-:Y:S01]  /*12830*/  @!P0 LEA.HI.X R7, R18, c[0x0][0x174], R20, 0x1, P3 ;  /* 0x00005d0012078a11 */ /* 0x000fe200018f0c14 */
[----:B------:R-:W-:Y:S01]  /*12840*/  @!PT LDS RZ, [RZ] ;  /* 0x00000000fffff984 */ /* 0x000fe20000000800 */
[----:B------:R-:W-:Y:S01]  /*12850*/  @!PT LDS RZ, [RZ] ;  /* 0x00000000fffff984 */ /* 0x000fe20000000800 */
[----:B------:R-:W-:Y:S01]  /*12860*/  @!PT LDS RZ, [RZ] ;  /* 0x00000000fffff984 */ /* 0x000fe20000000800 */
[----:B------:R1:W-:Y:S01]  /*12870*/  @!P0 LDGSTS.E.BYPASS.LTC128B.128 [R246+0x9000], [R12.64] ;  /* 0x090000000cf68fae */ /* 0x0003e2000b901d74 */
[----:B------:R-:W-:Y:S02]  /*12880*/  @!P0 IADD3.X R21, R0, UR14, RZ, P2, !PT ;  /* 0x0000000e00158c10 */ /* 0x000fe400097fe4ff */
        /* <DEDUP_REMOVED lines=9> */
[----:B------:R3:W-:Y:S03]  /*12920*/  @!P0 LDGSTS.E.BYPASS.LTC128B.128 [R246+0x9800], [R10.64] ;  /* 0x098000000af68fae */ /* 0x0007e6000b901d74 */
[----:B------:R-:W-:Y:S02]  /*12930*/  @!P0 LEA.HI.X R3, R3, c[0x0][0x174], R0, 0x1, P1 ;  /* 0x00005d0003038a11 */ /* 0x000fe400008f0c00 */
[----:B------:R-:W-:Y:S01]  /*12940*/  ISETP.LT.AND P1, PT, RZ, UR33, PT ;  /* 0x00000021ff007c0c */ /* 0x000fe2000bf21270 */
[----:B------:R-:W-:Y:S06]  /*12950*/  @P0 STS.128 [R246+0xa000], RZ ;  /* 0x00a000fff6000388 */ /* 0x000fec0000000c00 */
[----:B------:R-:W-:Y:S01]  /*12960*/  @!PT LDS RZ, [RZ] ;  /* 0x00000000fffff984 */ /* 0x000fe20000000800 */
[----:B------:R-:W-:Y:S01]  /*12970*/  @!PT LDS RZ, [RZ] ;  /* 0x00000000fffff984 */ /* 0x000fe20000000800 */
[----:B------:R-:W-:Y:S01]  /*12980*/  @!PT LDS RZ, [RZ] ;  /* 0x00000000fffff984 */ /* 0x000fe20000000800 */
[----:B------:R3:W-:Y:S06]  /*12990*/  @!P0 LDGSTS.E.BYPASS.LTC128B.128 [R246+0xa000], [R8.64] ;  /* 0x0a00000008f68fae */ /* 0x0007ec000b901d74 */
        /* <DEDUP_REMOVED lines=15> */
[----:B------:R-:W-:Y:S06]  /*12a90*/  LDSM.16.M88.4 R128, [R234] ;  /* 0x00000000ea80783b */ /* 0x000fec0000000200 */
[----:B--2---:R-:W4:Y:S06]  /*12aa0*/  LDSM.16.M88.4 R16, [R139+0x4000] ;  /* 0x004000008b10783b */ /* 0x004f2c0000000200 */
[----:B------:R-:W3:Y:S06]  /*12ab0*/  LDSM.16.M88.4 R124, [R234+0x2000] ;  /* 0x00200000ea7c783b */ /* 0x000eec0000000200 */
[----:B------:R-:W2:Y:S06]  /*12ac0*/  LDSM.16.M88.4 R32, [R139+0x4800] ;  /* 0x004800008b20783b */ /* 0x000eac0000000200 */
[----:B------:R-:W0:Y:S06]  /*12ad0*/  LDGDEPBAR ;  /* 0x00000000000079af */ /* 0x000e2c0000000000 */
[----:B------:R-:W5:Y:S06]  /*12ae0*/  LDSM.16.M88.4 R48, [R139+0x5000] ;  /* 0x005000008b30783b */ /* 0x000f6c0000000200 */
[----:B------:R-:W2:Y:S06]  /*12af0*/  LDSM.16.M88.4 R64, [R139+0x5800] ;  /* 0x005800008b40783b */ /* 0x000eac0000000200 */
[----:B------:R-:W5:Y:S01]  /*12b00*/  LDSM.16.M88.4 R80, [R139+0x6000] ;  /* 0x006000008b50783b */ /* 0x000f620000000200 */
[-C--:B----4-:R-:W-:Y:S05]  /*12b10*/  HMMA.16816.F32 R4, R128, R16.reuse, RZ ;  /* 0x000000108004723c */ /* 0x090fea00000018ff */
[----:B------:R-:W4:Y:S03]  /*12b20*/  LDSM.16.M88.4 R96, [R139+0x6800] ;  /* 0x006800008b60783b */ /* 0x000f260000000200 */
[C---:B---3--:R-:W-:Y:S03]  /*12b30*/  HMMA.16816.F32 R8, R124.reuse, R16, RZ ;  /* 0x000000107c08723c */ /* 0x048fe600000018ff */
[----:B------:R-:W3:Y:S06]  /*12b40*/  LDSM.16.M88.4 R112, [R139+0x7000] ;  /* 0x007000008b70783b */ /* 0x000eec0000000200 */
[----:B------:R-:W3:Y:S01]  /*12b50*/  LDSM.16.M88.4 R204, [R139+0x7800] ;  /* 0x007800008bcc783b */ /* 0x000ee20000000200 */
[-C--:B-1----:R-:W-:Y:S05]  /*12b60*/  HMMA.16816.F32 R12, R124, R18.reuse, RZ ;  /* 0x000000127c0c723c */ /* 0x082fea00000018ff */
[----:B------:R-:W-:Y:S03]  /*12b70*/  LDSM.16.M88.4 R208, [R237] ;  /* 0x00000000edd0783b */ /* 0x000fe60000000200 */
[C---:B------:R-:W-:Y:S03]  /*12b80*/  HMMA.16816.F32 R16, R128.reuse, R18, RZ ;  /* 0x000000128010723c */ /* 0x040fe600000018ff */
[----:B------:R-:W1:Y:S05]  /*12b90*/  LDSM.16.M88.4 R212, [R233+0x4000] ;  /* 0x00400000e9d4783b */ /* 0x000e6a0000000200 */
[-C--:B--2---:R-:W-:Y:S01]  /*12ba0*/  HMMA.16816.F32 R20, R128, R32.reuse, RZ ;  /* 0x000000208014723c */ /* 0x084fe200000018ff */
[----:B------:R-:W2:Y:S06]  /*12bb0*/  LDSM.16.M88.4 R216, [R237+0x2000] ;  /* 0x00200000edd8783b */ /* 0x000eac0000000200 */
[----:B------:R-:W1:Y:S01]  /*12bc0*/  LDSM.16.M88.4 R220, [R233+0x4800] ;  /* 0x00480000e9dc783b */ /* 0x000e620000000200 */
[C---:B------:R-:W-:Y:S05]  /*12bd0*/  HMMA.16816.F32 R24, R124.reuse, R32, RZ ;  /* 0x000000207c18723c */ /* 0x040fea00000018ff */
[----:B------:R-:W-:Y:S03]  /*12be0*/  LDSM.16.M88.4 R224, [R233+0x6000] ;  /* 0x00600000e9e0783b */ /* 0x000fe60000000200 */
[-C--:B------:R-:W-:Y:S08]  /*12bf0*/  HMMA.16816.F32 R28, R124, R34.reuse, RZ ;  /* 0x000000227c1c723c */ /* 0x080ff000000018ff */
[C---:B------:R-:W-:Y:S08]  /*12c00*/  HMMA.16816.F32 R32, R128.reuse, R34, RZ ;  /* 0x000000228020723c */ /* 0x040ff000000018ff */
[-C--:B-----5:R-:W-:Y:S08]  /*12c10*/  HMMA.16816.F32 R36, R128, R48.reuse, RZ ;  /* 0x000000308024723c */ /* 0x0a0ff000000018ff */
        /* <DEDUP_REMOVED lines=23> */
[----:B------:R-:W3:Y:S07]  /*12d90*/  LDSM.16.M88.4 R204, [R233+0x5000] ;  /* 0x00500000e9cc783b */ /* 0x000eee0000000200 */
[-C--:B-1----:R-:W-:Y:S08]  /*12da0*/  HMMA.16816.F32 R4, R208, R212.reuse, R4 ;  /* 0x000000d4d004723c */ /* 0x082ff00000001804 */
[C---:B--2---:R-:W-:Y:S08]  /*12db0*/  HMMA.16816.F32 R8, R216.reuse, R212, R8 ;  /* 0x000000d4d808723c */ /* 0x044ff00000001808 */
[-C--:B------:R-:W-:Y:S08]  /*12dc0*/  HMMA.16816.F32 R12, R216, R214.reuse, R12 ;  /* 0x000000d6d80c723c */ /* 0x080ff0000000180c */
[C---:B------:R-:W-:Y:S01]  /*12dd0*/  HMMA.16816.F32 R16, R208.reuse, R214, R16 ;  /* 0x000000d6d010723c */ /* 0x040fe20000001810 */
[----:B------:R-:W1:Y:S07]  /*12de0*/  LDSM.16.M88.4 R212, [R233+0x5800] ;  /* 0x00580000e9d4783b */ /* 0x000e6e0000000200 */
[-C--:B------:R-:W-:Y:S08]  /*12df0*/  HMMA.16816.F32 R20, R208, R220.reuse, R20 ;  /* 0x000000dcd014723c */ /* 0x080ff00000001814 */
[C---:B------:R-:W-:Y:S08]  /*12e00*/  HMMA.16816.F32 R24, R216.reuse, R220, R24 ;  /* 0x000000dcd818723c */ /* 0x040ff00000001818 */
[-C--:B------:R-:W-:Y:S08]  /*12e10*/  HMMA.16816.F32 R28, R216, R222.reuse, R28 ;  /* 0x000000ded81c723c */ /* 0x080ff0000000181c */
[C---:B------:R-:W-:Y:S01]  /*12e20*/  HMMA.16816.F32 R32, R208.reuse, R222, R32 ;  /* 0x000000ded020723c */ /* 0x040fe20000001820 */
[----:B------:R-:W-:Y:S07]  /*12e30*/  LDSM.16.M88.4 R220, [R233+0x7800] ;  /* 0x00780000e9dc783b */ /* 0x000fee0000000200 */
        /* <DEDUP_REMOVED lines=15> */
[-C--:B--2---:R-:W-:Y:S08]  /*12f30*/  HMMA.16816.F32 R84, R208, R204.reuse, R84 ;  /* 0x000000ccd054723c */ /* 0x084ff00000001854 */
[C---:B------:R-:W-:Y:S08]  /*12f40*/  HMMA.16816.F32 R88, R216.reuse, R204, R88 ;  /* 0x000000ccd858723c */ /* 0x040ff00000001858 */
[-C--:B------:R-:W-:Y:S08]  /*12f50*/  HMMA.16816.F32 R92, R216, R206.reuse, R92 ;  /* 0x000000ced85c723c */ /* 0x080ff0000000185c */
[C---:B------:R-:W-:Y:S01]  /*12f60*/  HMMA.16816.F32 R96, R208.reuse, R206, R96 ;  /* 0x000000ced060723c */ /* 0x040fe20000001860 */
[----:B------:R-:W-:Y:S07]  /*12f70*/  LDSM.16.M88.4 R204, [R235] ;  /* 0x00000000ebcc783b */ /* 0x000fee0000000200 */
[-C--:B-1----:R-:W-:Y:S08]  /*12f80*/  HMMA.16816.F32 R100, R208, R212.reuse, R100 ;  /* 0x000000d4d064723c */ /* 0x082ff00000001864 */
[C---:B------:R-:W-:Y:S08]  /*12f90*/  HMMA.16816.F32 R104, R216.reuse, R212, R104 ;  /* 0x000000d4d868723c */ /* 0x040ff00000001868 */
[-C--:B------:R-:W-:Y:S08]  /*12fa0*/  HMMA.16816.F32 R108, R216, R214.reuse, R108 ;  /* 0x000000d6d86c723c */ /* 0x080ff0000000186c */
[C---:B------:R-:W-:Y:S01]  /*12fb0*/  HMMA.16816.F32 R112, R208.reuse, R214, R112 ;  /* 0x000000d6d070723c */ /* 0x040fe20000001870 */
[----:B------:R-:W1:Y:S07]  /*12fc0*/  LDSM.16.M88.4 R212, [R238] ;  /* 0x00000000eed4783b */ /* 0x000e6e0000000200 */
[-C--:B------:R-:W-:Y:S08]  /*12fd0*/  HMMA.16816.F32 R116, R208, R220.reuse, R116 ;  /* 0x000000dcd074723c */ /* 0x080ff00000001874 */
[C---:B------:R-:W-:Y:S08]  /*12fe0*/  HMMA.16816.F32 R120, R216.reuse, R220, R120 ;  /* 0x000000dcd878723c */ /* 0x040ff00000001878 */
[-C--:B------:R-:W-:Y:S01]  /*12ff0*/  HMMA.16816.F32 R124, R216, R222.reuse, R124 ;  /* 0x000000ded87c723c */ /* 0x080fe2000000187c */
[----:B------:R-:W2:Y:S07]  /*13000*/  LDSM.16.M88.4 R216, [R245] ;  /* 0x00000000f5d8783b */ /* 0x000eae0000000200 */
[----:B------:R-:W-:Y:S01]  /*13010*/  HMMA.16816.F32 R128, R208, R222, R128 ;  /* 0x000000ded080723c */ /* 0x000fe20000001880 */
[----:B------:R-:W3:Y:S06]  /*13020*/  LDSM.16.M88.4 R208, [R244] ;  /* 0x00000000f4d0783b */ /* 0x000eec0000000200 */
[----:B------:R-:W-:Y:S01]  /*13030*/  LDSM.16.M88.4 R220, [R242] ;  /* 0x00000000f2dc783b */ /* 0x000fe20000000200 */
        /* <DEDUP_REMOVED lines=9> */
[----:B------:R-:W-:Y:S07]  /*130d0*/  LDSM.16.M88.4 R216, [R239] ;  /* 0x00000000efd8783b */ /* 0x000fee0000000200 */
        /* <DEDUP_REMOVED lines=28> */
[----:B------:R-:W2:Y:S07]  /*132a0*/  LDSM.16.M88.4 R224, [R232+0x800] ;  /* 0x00080000e8e0783b */ /* 0x000eae0000000200 */
[----:B------:R-:W-:Y:S01]  /*132b0*/  HMMA.16816.F32 R128, R204, R218, R128 ;  /* 0x000000dacc80723c */ /* 0x000fe20000001880 */
[----:B------:R-:W3:Y:S06]  /*132c0*/  LDSM.16.M88.4 R204, [R232+0x1000] ;  /* 0x00100000e8cc783b */ /* 0x000eec0000000200 */
[----:B------:R-:W-:Y:S01]  /*132d0*/  LDSM.16.M88.4 R216, [R232+0x2000] ;  /* 0x00200000e8d8783b */ /* 0x000fe20000000200 */
        /* <DEDUP_REMOVED lines=19> */
[----:B------:R-:W1:Y:S01]  /*13410*/  LDSM.16.M88.4 R212, [R232+0x3000] ;  /* 0x00300000e8d4783b */ /* 0x000e620000000200 */
[----:B------:R-:W-:Y:S05]  /*13420*/  DEPBAR.LE SB0, 0x0 ;  /* 0x000080000000791a */ /* 0x000fea0000000000 */
[----:B------:R-:W-:Y:S01]  /*13430*/  BAR.SYNC.DEFER_BLOCKING 0x0 ;  /* 0x0000000000007b1d */ /* 0x000fe20000010000 */
[-C--:B------:R-:W-:Y:S08]  /*13440*/  HMMA.16816.F32 R68, R208, R216.reuse, R68 ;  /* 0x000000d8d044723c */ /* 0x080ff00000001844 */
[C---:B------:R-:W-:Y:S08]  /*13450*/  HMMA.16816.F32 R72, R220.reuse, R216, R72 ;  /* 0x000000d8dc48723c */ /* 0x040ff00000001848 */
[-C--:B------:R-:W-:Y:S08]  /*13460*/  HMMA.16816.F32 R76, R220, R218.reuse, R76 ;  /* 0x000000dadc4c723c */ /* 0x080ff0000000184c */
[C---:B------:R-:W-:Y:S08]  /*13470*/  HMMA.16816.F32 R80, R208.reuse, R218, R80 ;  /* 0x000000dad050723c */ /* 0x040ff00000001850 */
[-C--:B--2---:R-:W-:Y:S08]  /*13480*/  HMMA.16816.F32 R84, R208, R204.reuse, R84 ;  /* 0x000000ccd054723c */ /* 0x084ff00000001854 */
[C---:B------:R-:W-:Y:S08]  /*13490*/  HMMA.16816.F32 R88, R220.reuse, R204, R88 ;  /* 0x000000ccdc58723c */ /* 0x040ff00000001858 */
[-C--:B------:R-:W-:Y:S08]  /*134a0*/  HMMA.16816.F32 R92, R220, R206.reuse, R92 ;  /* 0x000000cedc5c723c */ /* 0x080ff0000000185c */
[C---:B------:R-:W-:Y:S08]  /*134b0*/  HMMA.16816.F32 R96, R208.reuse, R206, R96 ;  /* 0x000000ced060723c */ /* 0x040ff00000001860 */
[-C--:B-1----:R-:W-:Y:S08]  /*134c0*/  HMMA.16816.F32 R100, R208, R212.reuse, R100 ;  /* 0x000000d4d064723c */ /* 0x082ff00000001864 */
[C---:B------:R-:W-:Y:S08]  /*134d0*/  HMMA.16816.F32 R104, R220.reuse, R212, R104 ;  /* 0x000000d4dc68723c */ /* 0x040ff00000001868 */
[-C--:B------:R-:W-:Y:S08]  /*134e0*/  HMMA.16816.F32 R108, R220, R214.reuse, R108 ;  /* 0x000000d6dc6c723c */ /* 0x080ff0000000186c */
[C---:B------:R-:W-:Y:S08]  /*134f0*/  HMMA.16816.F32 R112, R208.reuse, R214, R112 ;  /* 0x000000d6d070723c */ /* 0x040ff00000001870 */
[-C--:B------:R-:W-:Y:S08]  /*13500*/  HMMA.16816.F32 R116, R208, R224.reuse, R116 ;  /* 0x000000e0d074723c */ /* 0x080ff00000001874 */
[C---:B------:R-:W-:Y:S08]  /*13510*/  HMMA.16816.F32 R120, R220.reuse, R224, R120 ;  /* 0x000000e0dc78723c */ /* 0x040ff00000001878 */
[-C--:B------:R-:W-:Y:S08]  /*13520*/  HMMA.16816.F32 R124, R220, R226.reuse, R124 ;  /* 0x000000e2dc7c723c */ /* 0x080ff0000000187c */
[----:B------:R-:W-:Y:S01]  /*13530*/  HMMA.16816.F32 R128, R208, R226, R128 ;  /* 0x000000e2d080723c */ /* 0x000fe20000001880 */
[----:B------:R-:W-:-:S07]  /*13540*/  @P1 BRA `(.L_x_174) ;  /* 0xffffeae000001947 */ /* 0x000fce000383ffff */
.L_x_173:
[----:B------:R-:W-:Y:S01]  /*13550*/  FMNMX.FTZ R0, R4, R132, !PT ;  /* 0x0000008404007209 */ /* 0x000fe20007810000 */
[----:B------:R-:W-:Y:S01]  /*13560*/  STL [R1+0x13c], R246 ;  /* 0x00013cf601007387 */ /* 0x000fe20000100800 */
[----:B------:R-:W-:Y:S02]  /*13570*/  UIADD3 UR33, UR33, -0x1, URZ ;  /* 0xffffffff21217890 */ /* 0x000fe4000fffe03f */
[----:B------:R-:W-:Y:S01]  /*13580*/  FMNMX.FTZ R2, R5, R0, !PT ;  /* 0x0000000005027209 */ /* 0x000fe20007810000 */
[----:B------:R-:W-:Y:S01]  /*13590*/  STL [R1+0x138], R245 ;  /* 0x000138f501007387 */ /* 0x000fe20000100800 */
[----:B------:R-:W-:Y:S02]  /*135a0*/  FMNMX.FTZ R0, R6, R133, !PT ;  /* 0x0000008506007209 */ /* 0x000fe40007810000 */
[----:B------:R-:W-:Y:S01]  /*135b0*/  FMNMX.FTZ R3, R16, R2, !PT ;  /* 0x0000000210037209 */ /* 0x000fe20007810000 */
[----:B------:R-:W-:Y:S01]  /*135c0*/  STL [R1+0x134], R244 ;  /* 0x000134f401007387 */ /* 0x000fe20000100800 */
[----:B------:R-:W-:Y:S02]  /*135d0*/  FMNMX.FTZ R2, R7, R0, !PT ;  /* 0x0000000007027209 */ /* 0x000fe40007810000 */
[----:B-1----:R-:W-:Y:S01]  /*135e0*/  FMNMX.FTZ R134, R17, R3, !PT ;  /* 0x0000000311867209 */ /* 0x002fe20007810000 */
        /* <DEDUP_REMOVED lines=144> */
[----:B------:R-:W-:Y:S04]  /*13ef0*/  STL [R1+0x140], R136 ;  /* 0x0001408801007387 */ /* 0x000fe80000100800 */
[----:B------:R-:W2:Y:S01]  /*13f00*/  SHFL.BFLY PT, R206, R135, 0x1, 0x1f ;  /* 0x0c201f0087ce7f89 */ /* 0x000ea200000e0000 */
[----:B---3--:R-:W-:Y:S01]  /*13f10*/  FMNMX.FTZ R2, R0, R2, !PT ;  /* 0x0000000200027209 */ /* 0x008fe20007810000 */
[----:B------:R-:W-:Y:S04]  /*13f20*/  FADD.FTZ R0, -R136, R132 ;  /* 0x0000008488007221 */ /* 0x000fe80000010100 */
[----:B------:R-:W-:Y:S02]  /*13f30*/  FMUL.FTZ R0, R0, c[0x0][0x23c] ;  /* 0x00008f0000007a20 */ /* 0x000fe40000410000 */
[----:B------:R-:W3:Y:S02]  /*13f40*/  SHFL.BFLY PT, R3, R2, 0x1, 0x1f ;  /* 0x0c201f0002037f89 */ /* 0x000ee400000e0000 */
[----:B------:R4:W4:Y:S01]  /*13f50*/  MUFU.EX2 R132, R0 ;  /* 0x0000000000847308 */ /* 0x0009220000000800 */
[----:B-1----:R-:W-:Y:S05]  /*13f60*/  FMNMX.FTZ R134, R134, R204, !PT ;  /* 0x000000cc86867209 */ /* 0x002fea0007810000 */
[----:B------:R-:W1:Y:S01]  /*13f70*/  SHFL.BFLY PT, R204, R134, 0x1, 0x1f ;  /* 0x0c201f0086cc7f89 */ /* 0x000e6200000e0000 */
[----:B--2---:R-:W-:Y:S07]  /*13f80*/  FMNMX.FTZ R135, R135, R206, !PT ;  /* 0x000000ce87877209 */ /* 0x004fee0007810000 */
[----:B------:R-:W-:Y:S01]  /*13f90*/  STL [R1+0x144], R135 ;  /* 0x0001448701007387 */ /* 0x000fe20000100800 */
[----:B---3--:R-:W-:Y:S01]  /*13fa0*/  FMNMX.FTZ R3, R2, R3, !PT ;  /* 0x0000000302037209 */ /* 0x008fe20007810000 */
[----:B----4-:R-:W-:Y:S04]  /*13fb0*/  FADD.FTZ R0, -R135, R133 ;  /* 0x0000008587007221 */ /* 0x010fe80000010100 */
[----:B------:R-:W-:Y:S02]  /*13fc0*/  FMUL.FTZ R205, R3, c[0x0][0x23c] ;  /* 0x00008f0003cd7a20 */ /* 0x000fe40000410000 */
[----:B------:R-:W-:Y:S01]  /*13fd0*/  FMUL.FTZ R0, R0, c[0x0][0x23c] ;  /* 0x00008f0000007a20 */ /* 0x000fe20000410000 */
[----:B-1----:R-:W-:Y:S03]  /*13fe0*/  FMNMX.FTZ R134, R134, R204, !PT ;  /* 0x000000cc86867209 */ /* 0x002fe60007810000 */
[----:B------:R1:W-:Y:S02]  /*13ff0*/  MUFU.EX2 R133, R0 ;  /* 0x0000000000857308 */ /* 0x0003e40000000800 */
[----:B------:R-:W-:Y:S01]  /*14000*/  STL [R1+0x148], R134 ;  /* 0x0001488601007387 */ /* 0x000fe20000100800 */
[C---:B------:R-:W-:Y:S03]  /*14010*/  FMUL.FTZ R204, R134.reuse, c[0x0][0x23c] ;  /* 0x00008f0086cc7a20 */ /* 0x040fe60000410000 */
[----:B------:R2:W-:Y:S01]  /*14020*/  STL [R1+0x14c], R3 ;  /* 0x00014c0301007387 */ /* 0x0005e20000100800 */
[----:B-1----:R-:W-:Y:S02]  /*14030*/  FADD.FTZ R0, -R134, R137 ;  /* 0x0000008986007221 */ /* 0x002fe40000010100 */
[----:B------:R-:W-:Y:S02]  /*14040*/  FMUL.FTZ R137, R136, c[0x0][0x23c] ;  /* 0x00008f0088897a20 */ /* 0x000fe40000410000 */
[----:B------:R-:W-:Y:S03]  /*14050*/  FMUL.FTZ R0, R0, c[0x0][0x23c] ;  /* 0x00008f0000007a20 */ /* 0x000fe60000410000 */
[----:B------:R-:W-:Y:S01]  /*14060*/  FSEL R137, R137, RZ, P2 ;  /* 0x000000ff89897208 */ /* 0x000fe20001000000 */
[----:B------:R1:W-:Y:S01]  /*14070*/  MUFU.EX2 R2, R0 ;  /* 0x0000000000027308 */ /* 0x0003e20000000800 */
[----:B------:R-:W-:Y:S03]  /*14080*/  FSETP.NEU.FTZ.AND P2, PT, R135, -INF , PT ;  /* 0xff8000008700780b */ /* 0x000fe60003f5d000 */
[--C-:B------:R-:W-:Y:S02]  /*14090*/  FFMA.FTZ R33, R33, c[0x0][0x23c], -R137.reuse ;  /* 0x00008f0021217a23 */ /* 0x100fe40000010889 */
        /* <DEDUP_REMOVED lines=11> */
[----:B-1----:R-:W-:Y:S02]  /*14150*/  FADD.FTZ R0, -R3, R138 ;  /* 0x0000008a03007221 */ /* 0x002fe40000010100 */
[----:B------:R-:W-:Y:S02]  /*14160*/  FMUL.FTZ R138, R135, c[0x0][0x23c] ;  /* 0x00008f00878a7a20 */ /* 0x000fe40000410000 */
[----:B------:R-:W-:Y:S01]  /*14170*/  FMUL.FTZ R0, R0, c[0x0][0x23c] ;  /* 0x00008f0000007a20 */ /* 0x000fe20000410000 */
[----:B------:R1:W-:Y:S01]  /*14180*/  MUFU.EX2 R246, R48 ;  /* 0x0000003000f67308 */ /* 0x0003e20000000800 */
[--C-:B------:R-:W-:Y:S01]  /*14190*/  FFMA.FTZ R80, R80, c[0x0][0x23c], -R137.reuse ;  /* 0x00008f0050507a23 */ /* 0x100fe20000010889 */
[----:B------:R-:W-:Y:S01]  /*141a0*/  FSEL R138, R138, RZ, P2 ;  /* 0x000000ff8a8a7208 */ /* 0x000fe20001000000 */
[--C-:B------:R-:W-:Y:S01]  /*141b0*/  FFMA.FTZ R81, R81, c[0x0][0x23c], -R137.reuse ;  /* 0x00008f0051517a23 */ /* 0x100fe20000010889 */
[----:B------:R-:W-:Y:S01]  /*141c0*/  FSETP.NEU.FTZ.AND P2, PT, R134, -INF , PT ;  /* 0xff8000008600780b */ /* 0x000fe20003f5d000 */
[----:B------:R-:W-:Y:S02]  /*141d0*/  FFMA.FTZ R84, R84, c[0x0][0x23c], -R137 ;  /* 0x00008f0054547a23 */ /* 0x000fe40000010889 */
[--C-:B------:R-:W-:Y:S01]  /*141e0*/  FFMA.FTZ R34, R34, c[0x0][0x23c], -R138.reuse ;  /* 0x00008f0022227a23 */ /* 0x100fe2000001088a */
[----:B------:R-:W-:Y:S01]  /*141f0*/  FSEL R204, R204, RZ, P2 ;  /* 0x000000ffcccc7208 */ /* 0x000fe20001000000 */
[--C-:B------:R-:W-:Y:S01]  /*14200*/  FFMA.FTZ R38, R38, c[0x0][0x23c], -R138.reuse ;  /* 0x00008f0026267a23 */ /* 0x100fe2000001088a */
[----:B------:R-:W-:Y:S01]  /*14210*/  MUFU.EX2 R0, R0 ;  /* 0x0000000000007308 */ /* 0x000fe20000000800 */
[----:B------:R-:W-:Y:S01]  /*14220*/  FSETP.NEU.FTZ.AND P2, PT, R3, -INF , PT ;  /* 0xff8000000300780b */ /* 0x000fe20003f5d000 */
[--C-:B------:R-:W-:Y:S02]  /*14230*/  FFMA.FTZ R22, R22, c[0x0][0x23c], -R138.reuse ;  /* 0x00008f0016167a23 */ /* 0x100fe4000001088a */
[----:B---3--:R-:W-:Y:S01]  /*14240*/  FMUL.FTZ R32, R132, R168 ;  /* 0x000000a884207220 */ /* 0x008fe20000410000 */
[----:B------:R-:W-:Y:S01]  /*14250*/  FSEL R205, R205, RZ, P2 ;  /* 0x000000ffcdcd7208 */ /* 0x000fe20001000000 */
[--C-:B------:R-:W-:Y:S02]  /*14260*/  FFMA.FTZ R23, R23, c[0x0][0x23c], -R138.reuse ;  /* 0x00008f0017177a23 */ /* 0x100fe4000001088a */
[--C-:B------:R-:W-:Y:S02]  /*14270*/  FFMA.FTZ R39, R39, c[0x0][0x23c], -R138.reuse ;  /* 0x00008f0027277a23 */ /* 0x100fe4000001088a */
[----:B--2---:R-:W2:Y:S01]  /*14280*/  MUFU.EX2 R3, R33 ;  /* 0x0000002100037308 */ /* 0x004ea20000000800 */
[--C-:B------:R-:W-:Y:S02]  /*14290*/  FFMA.FTZ R54, R54, c[0x0][0x23c], -R138.reuse ;  /* 0x00008f0036367a23 */ /* 0x100fe4000001088a */
[--C-:B------:R-:W-:Y:S02]  /*142a0*/  FFMA.FTZ R55, R55, c[0x0][0x23c], -R138.reuse ;  /* 0x00008f0037377a23 */ /* 0x100fe4000001088a */
[----:B-1----:R-:W-:Y:S02]  /*142b0*/  FMUL.FTZ R48, R132, R184 ;  /* 0x000000b884307220 */ /* 0x002fe40000410000 */
[--C-:B------:R-:W-:Y:S02]  /*142c0*/  FFMA.FTZ R82, R82, c[0x0][0x23c], -R138.reuse ;  /* 0x00008f0052527a23 */ /* 0x100fe4000001088a */
[--C-:B------:R-:W-:Y:S01]  /*142d0*/  FFMA.FTZ R83, R83, c[0x0][0x23c], -R138.reuse ;  /* 0x00008f0053537a23 */ /* 0x100fe2000001088a */
[----:B------:R-:W1:Y:S01]  /*142e0*/  MUFU.EX2 R4, R34 ;  /* 0x0000002200047308 */ /* 0x000e620000000800 */
[----:B------:R-:W-:Y:S02]  /*142f0*/  FFMA.FTZ R35, R35, c[0x0][0x23c], -R138 ;  /* 0x00008f0023237a23 */ /* 0x000fe4000001088a */
[--C-:B------:R-:W-:Y:S02]  /*14300*/  FFMA.FTZ R28, R28, c[0x0][0x23c], -R204.reuse ;  /* 0x00008f001c1c7a23 */ /* 0x100fe400000108cc */
[--C-:B------:R-:W-:Y:S02]  /*14310*/  FFMA.FTZ R29, R29, c[0x0][0x23c], -R204.reuse ;  /* 0x00008f001d1d7a23 */ /* 0x100fe400000108cc */
[--C-:B------:R-:W-:Y:S02]  /*14320*/  FFMA.FTZ R30, R30, c[0x0][0x23c], -R205.reuse ;  /* 0x00008f001e1e7a23 */ /* 0x100fe400000108cd */
[--C-:B------:R-:W-:Y:S01]  /*14330*/  FFMA.FTZ R31, R31, c[0x0][0x23c], -R205.reuse ;  /* 0x00008f001f1f7a23 */ /* 0x100fe200000108cd */
[----:B------:R-:W-:Y:S01]  /*14340*/  MUFU.EX2 R218, R20 ;  /* 0x0000001400da7308 */ /* 0x000fe20000000800 */
[--C-:B------:R-:W-:Y:S02]  /*14350*/  FFMA.FTZ R40, R40, c[0x0][0x23c], -R204.reuse ;  /* 0x00008f0028287a23 */ /* 0x100fe400000108cc */
[--C-:B------:R-:W-:Y:S01]  /*14360*/  FFMA.FTZ R42, R42, c[0x0][0x23c], -R205.reuse ;  /* 0x00008f002a2a7a23 */ /* 0x100fe200000108cd */
[----:B--2---:R2:W-:Y:S01]  /*14370*/  STL [R1+0x34], R3 ;  /* 0x0000340301007387 */ /* 0x0045e20000100800 */
[----:B------:R-:W-:Y:S02]  /*14380*/  FMUL.FTZ R33, R132, R169 ;  /* 0x000000a984217220 */ /* 0x000fe40000410000 */
[--C-:B------:R-:W-:Y:S02]  /*14390*/  FFMA.FTZ R72, R72, c[0x0][0x23c], -R204.reuse ;  /* 0x00008f0048487a23 */ /* 0x100fe400000108cc */
[--C-:B------:R-:W-:Y:S01]  /*143a0*/  FFMA.FTZ R73, R73, c[0x0][0x23c], -R204.reuse ;  /* 0x00008f0049497a23 */ /* 0x100fe200000108cc */
[----:B------:R-:W-:Y:S01]  /*143b0*/  MUFU.EX2 R248, R21 ;  /* 0x0000001500f87308 */ /* 0x000fe20000000800 */
[--C-:B------:R-:W-:Y:S02]  /*143c0*/  FFMA.FTZ R74, R74, c[0x0][0x23c], -R205.reuse ;  /* 0x00008f004a4a7a23 */ /* 0x100fe400000108cd */
[----:B------:R-:W-:Y:S01]  /*143d0*/  FFMA.FTZ R75, R75, c[0x0][0x23c], -R205 ;  /* 0x00008f004b4b7a23 */ /* 0x000fe200000108cd */
[----:B-1----:R1:W-:Y:S01]  /*143e0*/  STL [R1+0x20], R4 ;  /* 0x0000200401007387 */ /* 0x0023e20000100800 */
[----:B------:R-:W-:Y:S02]  /*143f0*/  FMUL.FTZ R34, R133, R170 ;  /* 0x000000aa85227220 */ /* 0x000fe40000410000 */
[----:B------:R-:W-:Y:S02]  /*14400*/  FFMA.FTZ R85, R85, c[0x0][0x23c], -R137 ;  /* 0x00008f0055557a23 */ /* 0x000fe40000010889 */
[--C-:B------:R-:W-:Y:S01]  /*14410*/  FFMA.FTZ R88, R88, c[0x0][0x23c], -R204.reuse ;  /* 0x00008f0058587a23 */ /* 0x100fe200000108cc */
[----:B------:R-:W-:Y:S01]  /*14420*/  MUFU.EX2 R226, R22 ;  /* 0x0000001600e27308 */ /* 0x000fe20000000800 */
[--C-:B------:R-:W-:Y:S02]  /*14430*/  FFMA.FTZ R89, R89, c[0x0][0x23c], -R204.reuse ;  /* 0x00008f0059597a23 */ /* 0x100fe400000108cc */
[--C-:B------:R-:W-:Y:S02]  /*14440*/  FFMA.FTZ R90, R90, c[0x0][0x23c], -R205.reuse ;  /* 0x00008f005a5a7a23 */ /* 0x100fe400000108cd */
[--C-:B------:R-:W-:Y:S02]  /*14450*/  FFMA.FTZ R91, R91, c[0x0][0x23c], -R205.reuse ;  /* 0x00008f005b5b7a23 */ /* 0x100fe400000108cd */
[--C-:B------:R-:W-:Y:S02]  /*14460*/  FFMA.FTZ R25, R25, c[0x0][0x23c], -R204.reuse ;  /* 0x00008f0019197a23 */ /* 0x100fe400000108cc */
[--C-:B------:R-:W-:Y:S01]  /*14470*/  FFMA.FTZ R26, R26, c[0x0][0x23c], -R205.reuse ;  /* 0x00008f001a1a7a23 */ /* 0x100fe200000108cd */
[----:B--2---:R-:W2:Y:S01]  /*14480*/  MUFU.EX2 R3, R35 ;  /* 0x0000002300037308 */ /* 0x004ea20000000800 */
[----:B------:R-:W-:Y:S02]  /*14490*/  FFMA.FTZ R27, R27, c[0x0][0x23c], -R205 ;  /* 0x00008f001b1b7a23 */ /* 0x000fe400000108cd */
[--C-:B------:R-:W-:Y:S02]  /*144a0*/  FFMA.FTZ R49, R49, c[0x0][0x23c], -R137.reuse ;  /* 0x00008f0031317a23 */ /* 0x100fe40000010889 */
[----:B------:R-:W-:Y:S02]  /*144b0*/  FFMA.FTZ R56, R56, c[0x0][0x23c], -R204 ;  /* 0x00008f0038387a23 */ /* 0x000fe400000108cc */
[----:B------:R-:W-:Y:S02]  /*144c0*/  FFMA.FTZ R17, R17, c[0x0][0x23c], -R137 ;  /* 0x00008f0011117a23 */ /* 0x000fe40000010889 */
[--C-:B------:R-:W-:Y:S01]  /*144d0*/  FFMA.FTZ R18, R18, c[0x0][0x23c], -R138.reuse ;  /* 0x00008f0012127a23 */ /* 0x100fe2000001088a */
[----:B-1----:R-:W1:Y:S01]  /*144e0*/  MUFU.EX2 R4, R28 ;  /* 0x0000001c00047308 */ /* 0x002e620000000800 */
[----:B------:R-:W-:Y:S02]  /*144f0*/  FFMA.FTZ R19, R19, c[0x0][0x23c], -R138 ;  /* 0x00008f0013137a23 */ /* 0x000fe4000001088a */
[--C-:B------:R-:W-:Y:S02]  /*14500*/  FFMA.FTZ R8, R8, c[0x0][0x23c], -R204.reuse ;  /* 0x00008f0008087a23 */ /* 0x100fe400000108cc */
[--C-:B------:R-:W-:Y:S02]  /*14510*/  FFMA.FTZ R9, R9, c[0x0][0x23c], -R204.reuse ;  /* 0x00008f0009097a23 */ /* 0x100fe400000108cc */
[--C-:B------:R-:W-:Y:S02]  /*14520*/  FFMA.FTZ R12, R12, c[0x0][0x23c], -R204.reuse ;  /* 0x00008f000c0c7a23 */ /* 0x100fe400000108cc */
[--C-:B------:R-:W-:Y:S01]  /*14530*/  FFMA.FTZ R13, R13, c[0x0][0x23c], -R204.reuse ;  /* 0x00008f000d0d7a23 */ /* 0x100fe200000108cc */
[----:B------:R3:W-:Y:S01]  /*14540*/  MUFU.EX2 R225, R25 ;  /* 0x0000001900e17308 */ /* 0x0007e20000000800 */
[--C-:B------:R-:W-:Y:S02]  /*14550*/  FFMA.FTZ R14, R14, c[0x0][0x23c], -R205.reuse ;  /* 0x00008f000e0e7a23 */ /* 0x100fe400000108cd */
[--C-:B------:R-:W-:Y:S01]  /*14560*/  FFMA.FTZ R15, R15, c[0x0][0x23c], -R205.reuse ;  /* 0x00008f000f0f7a23 */ /* 0x100fe200000108cd */
[----:B--2---:R2:W-:Y:S01]  /*14570*/  STL [R1+0x30], R3 ;  /* 0x0000300301007387 */ /* 0x0045e20000100800 */
[----:B------:R-:W-:Y:S02]  /*14580*/  FMUL.FTZ R35, R133, R171 ;  /* 0x000000ab85237220 */ /* 0x000fe40000410000 */
[--C-:B------:R-:W-:Y:S02]  /*14590*/  FFMA.FTZ R24, R24, c[0x0][0x23c], -R204.reuse ;  /* 0x00008f0018187a23 */ /* 0x100fe400000108cc */
[--C-:B------:R-:W-:Y:S01]  /*145a0*/  FFMA.FTZ R41, R41, c[0x0][0x23c], -R204.reuse ;  /* 0x00008f0029297a23 */ /* 0x100fe200000108cc */
[----:B------:R4:W-:Y:S01]  /*145b0*/  MUFU.EX2 R223, R26 ;  /* 0x0000001a00df7308 */ /* 0x0009e20000000800 */
[--C-:B------:R-:W-:Y:S02]  /*145c0*/  FFMA.FTZ R43, R43, c[0x0][0x23c], -R205.reuse ;  /* 0x00008f002b2b7a23 */ /* 0x100fe400000108cd */
[--C-:B------:R-:W-:Y:S01]  /*145d0*/  FFMA.FTZ R44, R44, c[0x0][0x23c], -R204.reuse ;  /* 0x00008f002c2c7a23 */ /* 0x100fe200000108cc */
[----:B-1----:R1:W-:Y:S01]  /*145e0*/  STL [R1+0x14], R4 ;  /* 0x0000140401007387 */ /* 0x0023e20000100800 */
[----:B------:R-:W-:Y:S02]  /*145f0*/  FMUL.FTZ R28, R2, R164 ;  /* 0x000000a4021c7220 */ /* 0x000fe40000410000 */
[----:B------:R-:W-:Y:S02]  /*14600*/  FFMA.FTZ R45, R45, c[0x0][0x23c], -R204 ;  /* 0x00008f002d2d7a23 */ /* 0x000fe400000108cc */
[--C-:B------:R-:W-:Y:S01]  /*14610*/  FFMA.FTZ R46, R46, c[0x0][0x23c], -R205.reuse ;  /* 0x00008f002e2e7a23 */ /* 0x100fe200000108cd */
[----:B------:R1:W-:Y:S01]  /*14620*/  MUFU.EX2 R227, R27 ;  /* 0x0000001b00e37308 */ /* 0x0003e20000000800 */
[--C-:B------:R-:W-:Y:S02]  /*14630*/  FFMA.FTZ R47, R47, c[0x0][0x23c], -R205.reuse ;  /* 0x00008f002f2f7a23 */ /* 0x100fe400000108cd */
[--C-:B------:R-:W-:Y:S02]  /*14640*/  FFMA.FTZ R50, R50, c[0x0][0x23c], -R138.reuse ;  /* 0x00008f0032327a23 */ /* 0x100fe4000001088a */
[----:B---3--:R-:W-:Y:S02]  /*14650*/  FMUL.FTZ R25, R2, R161 ;  /* 0x000000a102197220 */ /* 0x008fe40000410000 */
[----:B------:R-:W-:Y:S02]  /*14660*/  FFMA.FTZ R51, R51, c[0x0][0x23c], -R138 ;  /* 0x00008f0033337a23 */ /* 0x000fe4000001088a */
[--C-:B------:R-:W-:Y:S01]  /*14670*/  FFMA.FTZ R60, R60, c[0x0][0x23c], -R204.reuse ;  /* 0x00008f003c3c7a23 */ /* 0x100fe200000108cc */
[----:B--2---:R-:W2:Y:S01]  /*14680*/  MUFU.EX2 R3, R29 ;  /* 0x0000001d00037308 */ /* 0x004ea20000000800 */
[--C-:B------:R-:W-:Y:S02]  /*14690*/  FFMA.FTZ R63, R63, c[0x0][0x23c], -R205.reuse ;  /* 0x00008f003f3f7a23 */ /* 0x100fe400000108cd */
[--C-:B------:R-:W-:Y:S02]  /*146a0*/  FFMA.FTZ R57, R57, c[0x0][0x23c], -R204.reuse ;  /* 0x00008f0039397a23 */ /* 0x100fe400000108cc */
[----:B----4-:R-:W-:Y:S02]  /*146b0*/  FMUL.FTZ R26, R0, R162 ;  /* 0x000000a2001a7220 */ /* 0x010fe40000410000 */
[----:B------:R-:W-:Y:S02]  /*146c0*/  FFMA.FTZ R61, R61, c[0x0][0x23c], -R204 ;  /* 0x00008f003d3d7a23 */ /* 0x000fe400000108cc */
[----:B------:R-:W-:Y:S01]  /*146d0*/  FFMA.FTZ R59, R59, c[0x0][0x23c], -R205 ;  /* 0x00008f003b3b7a23 */ /* 0x000fe200000108cd */
[----:B-1----:R-:W1:Y:S01]  /*146e0*/  MUFU.EX2 R4, R30 ;  /* 0x0000001e00047308 */ /* 0x002e620000000800 */
[----:B------:R-:W-:Y:S02]  /*146f0*/  FFMA.FTZ R64, R64, c[0x0][0x23c], -R137 ;  /* 0x00008f0040407a23 */ /* 0x000fe40000010889 */
[--C-:B------:R-:W-:Y:S02]  /*14700*/  FFMA.FTZ R66, R66, c[0x0][0x23c], -R138.reuse ;  /* 0x00008f0042427a23 */ /* 0x100fe4000001088a */
[----:B------:R-:W-:Y:S02]  /*14710*/  FMUL.FTZ R27, R0, R163 ;  /* 0x000000a3001b7220 */ /* 0x000fe40000410000 */
[--C-:B------:R-:W-:Y:S02]  /*14720*/  FFMA.FTZ R70, R70, c[0x0][0x23c], -R138.reuse ;  /* 0x00008f0046467a23 */ /* 0x100fe4000001088a */
[----:B------:R-:W-:Y:S01]  /*14730*/  FFMA.FTZ R71, R71, c[0x0][0x23c], -R138 ;  /* 0x00008f0047477a23 */ /* 0x000fe2000001088a */
[----:B------:R3:W-:Y:S01]  /*14740*/  MUFU.EX2 R242, R49 ;  /* 0x0000003100f27308 */ /* 0x0007e20000000800 */
[--C-:B------:R-:W-:Y:S02]  /*14750*/  FFMA.FTZ R76, R76, c[0x0][0x23c], -R204.reuse ;  /* 0x00008f004c4c7a23 */ /* 0x100fe400000108cc */
[----:B------:R-:W-:Y:S01]  /*14760*/  FFMA.FTZ R77, R77, c[0x0][0x23c], -R204 ;  /* 0x00008f004d4d7a23 */ /* 0x000fe200000108cc */
[----:B--2---:R2:W-:Y:S01]  /*14770*/  STL [R1+0x18], R3 ;  /* 0x0000180301007387 */ /* 0x0045e20000100800 */
[----:B------:R-:W-:Y:S02]  /*14780*/  FMUL.FTZ R29, R2, R165 ;  /* 0x000000a5021d7220 */ /* 0x000fe40000410000 */
[--C-:B------:R-:W-:Y:S02]  /*14790*/  FFMA.FTZ R78, R78, c[0x0][0x23c], -R205.reuse ;  /* 0x00008f004e4e7a23 */ /* 0x100fe400000108cd */
[----:B------:R-:W-:Y:S01]  /*147a0*/  FFMA.FTZ R79, R79, c[0x0][0x23c], -R205 ;  /* 0x00008f004f4f7a23 */ /* 0x000fe200000108cd */
[----:B------:R4:W-:Y:S01]  /*147b0*/  MUFU.EX2 R165, R56 ;  /* 0x0000003800a57308 */ /* 0x0009e20000000800 */
[--C-:B------:R-:W-:Y:S02]  /*147c0*/  FFMA.FTZ R5, R5, c[0x0][0x23c], -R137.reuse ;  /* 0x00008f0005057a23 */ /* 0x100fe40000010889 */
[--C-:B------:R-:W-:Y:S01]  /*147d0*/  FFMA.FTZ R6, R6, c[0x0][0x23c], -R138.reuse ;  /* 0x00008f0006067a23 */ /* 0x100fe2000001088a */
[----:B-1----:R1:W-:Y:S01]  /*147e0*/  STL [R1+0x10], R4 ;  /* 0x0000100401007387 */ /* 0x0023e20000100800 */
[----:B------:R-:W-:Y:S02]  /*147f0*/  FMUL.FTZ R30, R0, R166 ;  /* 0x000000a6001e7220 */ /* 0x000fe40000410000 */
[--C-:B------:R-:W-:Y:S02]  /*14800*/  FFMA.FTZ R7, R7, c[0x0][0x23c], -R138.reuse ;  /* 0x00008f0007077a23 */ /* 0x100fe4000001088a */
[----:B------:R-:W-:Y:S01]  /*14810*/  FFMA.FTZ R16, R16, c[0x0][0x23c], -R137 ;  /* 0x00008f0010107a23 */ /* 0x000fe20000010889 */
[----:B------:R1:W-:Y:S01]  /*14820*/  MUFU.EX2 R247, R23 ;  /* 0x0000001700f77308 */ /* 0x0003e20000000800 */
[--C-:B------:R-:W-:Y:S02]  /*14830*/  FFMA.FTZ R62, R62, c[0x0][0x23c], -R205.reuse ;  /* 0x00008f003e3e7a23 */ /* 0x100fe400000108cd */
[----:B------:R-:W-:Y:S02]  /*14840*/  FFMA.FTZ R58, R58, c[0x0][0x23c], -R205 ;  /* 0x00008f003a3a7a23 */ /* 0x000fe400000108cd */
[----:B---3--:R-:W-:Y:S02]  /*14850*/  FMUL.FTZ R49, R132, R185 ;  /* 0x000000b984317220 */ /* 0x008fe40000410000 */
[--C-:B------:R-:W-:Y:S02]  /*14860*/  FFMA.FTZ R65, R65, c[0x0][0x23c], -R137.reuse ;  /* 0x00008f0041417a23 */ /* 0x100fe40000010889 */
[--C-:B------:R-:W-:Y:S01]  /*14870*/  FFMA.FTZ R67, R67, c[0x0][0x23c], -R138.reuse ;  /* 0x00008f0043437a23 */ /* 0x100fe2000001088a */
[----:B--2---:R-:W2:Y:S01]  /*14880*/  MUFU.EX2 R3, R31 ;  /* 0x0000001f00037308 */ /* 0x004ea20000000800 */
[--C-:B------:R-:W-:Y:S02]  /*14890*/  FFMA.FTZ R68, R68, c[0x0][0x23c], -R137.reuse ;  /* 0x00008f0044447a23 */ /* 0x100fe40000010889 */
[--C-:B------:R-:W-:Y:S02]  /*148a0*/  FFMA.FTZ R69, R69, c[0x0][0x23c], -R137.reuse ;  /* 0x00008f0045457a23 */ /* 0x100fe40000010889 */
[----:B----4-:R-:W-:Y:S02]  /*148b0*/  FMUL.FTZ R56, R2, R192 ;  /* 0x000000c002387220 */ /* 0x010fe40000410000 */
[--C-:B------:R-:W-:Y:S02]  /*148c0*/  FFMA.FTZ R113, R113, c[0x0][0x23c], -R137.reuse ;  /* 0x00008f0071717a23 */ /* 0x100fe40000010889 */
[--C-:B------:R-:W-:Y:S01]  /*148d0*/  FFMA.FTZ R116, R116, c[0x0][0x23c], -R137.reuse ;  /* 0x00008f0074747a23 */ /* 0x100fe20000010889 */
[----:B-1----:R-:W1:Y:S01]  /*148e0*/  MUFU.EX2 R4, R36 ;  /* 0x0000002400047308 */ /* 0x002e620000000800 */
[--C-:B------:R-:W-:Y:S02]  /*148f0*/  FFMA.FTZ R117, R117, c[0x0][0x23c], -R137.reuse ;  /* 0x00008f0075757a23 */ /* 0x100fe40000010889 */
[----:B------:R-:W-:Y:S01]  /*14900*/  FFMA.FTZ R128, R128, c[0x0][0x23c], -R137 ;  /* 0x00008f0080807a23 */ /* 0x000fe20000010889 */
[----:B------:R-:W3:Y:S01]  /*14910*/  LDSM.16.MT88.4 R20, [R228+0x8000] ;  /* 0x00800000e414783b */ /* 0x000ee20000004200 */
[--C-:B------:R-:W-:Y:S02]  /*14920*/  FFMA.FTZ R103, R103, c[0x0][0x23c], -R138.reuse ;  /* 0x00008f0067677a23 */ /* 0x100fe4000001088a */
[--C-:B------:R-:W-:Y:S02]  /*14930*/  FFMA.FTZ R114, R114, c[0x0][0x23c], -R138.reuse ;  /* 0x00008f0072727a23 */ /* 0x100fe4000001088a */
[--C-:B------:R-:W-:Y:S01]  /*14940*/  FFMA.FTZ R115, R115, c[0x0][0x23c], -R138.reuse ;  /* 0x00008f0073737a23 */ /* 0x100fe2000001088a */
[----:B------:R4:W-:Y:S01]  /*14950*/  MUFU.EX2 R213, R5 ;  /* 0x0000000500d57308 */ /* 0x0009e20000000800 */
[--C-:B------:R-:W-:Y:S02]  /*14960*/  FFMA.FTZ R118, R118, c[0x0][0x23c], -R138.reuse ;  /* 0x00008f0076767a23 */ /* 0x100fe4000001088a */
[--C-:B------:R-:W-:Y:S01]  /*14970*/  FFMA.FTZ R119, R119, c[0x0][0x23c], -R138.reuse ;  /* 0x00008f0077777a23 */ /* 0x100fe2000001088a */
[----:B--2---:R-:W-:Y:S01]  /*14980*/  STL [R1+0x28], R3 ;  /* 0x0000280301007387 */ /* 0x004fe20000100800 */
[----:B------:R-:W-:Y:S02]  /*14990*/  FMUL.FTZ R31, R0, R167 ;  /* 0x000000a7001f7220 */ /* 0x000fe40000410000 */
[----:B------:R-:W-:Y:S02]  /*149a0*/  FFMA.FTZ R130, R130, c[0x0][0x23c], -R138 ;  /* 0x00008f0082827a23 */ /* 0x000fe4000001088a */
[--C-:B------:R-:W-:Y:S01]  /*149b0*/  FFMA.FTZ R93, R93, c[0x0][0x23c], -R204.reuse ;  /* 0x00008f005d5d7a23 */ /* 0x100fe200000108cc */
[----:B------:R2:W-:Y:S01]  /*149c0*/  MUFU.EX2 R208, R6 ;  /* 0x0000000600d07308 */ /* 0x0005e20000000800 */
[--C-:B------:R-:W-:Y:S02]  /*149d0*/  FFMA.FTZ R104, R104, c[0x0][0x23c], -R204.reuse ;  /* 0x00008f0068687a23 */ /* 0x100fe400000108cc */
[--C-:B------:R-:W-:Y:S01]  /*149e0*/  FFMA.FTZ R105, R105, c[0x0][0x23c], -R204.reuse ;  /* 0x00008f0069697a23 */ /* 0x100fe200000108cc */
[----:B-1----:R1:W-:Y:S01]  /*149f0*/  STL [R1+0x24], R4 ;  /* 0x0000240401007387 */ /* 0x0023e20000100800 */
[--C-:B------:R-:W-:Y:S02]  /*14a00*/  FFMA.FTZ R108, R108, c[0x0][0x23c], -R204.reuse ;  /* 0x00008f006c6c7a23 */ /* 0x100fe400000108cc */
[--C-:B------:R-:W-:Y:S02]  /*14a10*/  FFMA.FTZ R109, R109, c[0x0][0x23c], -R204.reuse ;  /* 0x00008f006d6d7a23 */ /* 0x100fe400000108cc */
[--C-:B------:R-:W-:Y:S01]  /*14a20*/  FFMA.FTZ R120, R120, c[0x0][0x23c], -R204.reuse ;  /* 0x00008f0078787a23 */ /* 0x100fe200000108cc */
[----:B------:R-:W3:Y:S01]  /*14a30*/  MUFU.EX2 R212, R7 ;  /* 0x0000000700d47308 */ /* 0x000ee20000000800 */
[--C-:B------:R-:W-:Y:S02]  /*14a40*/  FFMA.FTZ R121, R121, c[0x0][0x23c], -R204.reuse ;  /* 0x00008f0079797a23 */ /* 0x100fe400000108cc */
[----:B------:R-:W-:Y:S02]  /*14a50*/  FFMA.FTZ R124, R124, c[0x0][0x23c], -R204 ;  /* 0x00008f007c7c7a23 */ /* 0x000fe400000108cc */
[----:B----4-:R-:W-:Y:S02]  /*14a60*/  FMUL.FTZ R5, R132, R145 ;  /* 0x0000009184057220 */ /* 0x010fe40000410000 */
[--C-:B------:R-:W-:Y:S02]  /*14a70*/  FFMA.FTZ R10, R10, c[0x0][0x23c], -R205.reuse ;  /* 0x00008f000a0a7a23 */ /* 0x100fe400000108cd */
[--C-:B------:R-:W-:Y:S01]  /*14a80*/  FFMA.FTZ R11, R11, c[0x0][0x23c], -R205.reuse ;  /* 0x00008f000b0b7a23 */ /* 0x100fe200000108cd */
[----:B------:R4:W-:Y:S01]  /*14a90*/  MUFU.EX2 R214, R16 ;  /* 0x0000001000d67308 */ /* 0x0009e20000000800 */
[--C-:B------:R-:W-:Y:S02]  /*14aa0*/  FFMA.FTZ R94, R94, c[0x0][0x23c], -R205.reuse ;  /* 0x00008f005e5e7a23 */ /* 0x100fe400000108cd */
[--C-:B------:R-:W-:Y:S02]  /*14ab0*/  FFMA.FTZ R95, R95, c[0x0][0x23c], -R205.reuse ;  /* 0x00008f005f5f7a23 */ /* 0x100fe400000108cd */
[----:B--2---:R-:W-:Y:S02]  /*14ac0*/  FMUL.FTZ R6, R133, R146 ;  /* 0x0000009285067220 */ /* 0x004fe40000410000 */
[--C-:B------:R-:W-:Y:S02]  /*14ad0*/  FFMA.FTZ R106, R106, c[0x0][0x23c], -R205.reuse ;  /* 0x00008f006a6a7a23 */ /* 0x100fe400000108cd */
[--C-:B------:R-:W-:Y:S01]  /*14ae0*/  FFMA.FTZ R107, R107, c[0x0][0x23c], -R205.reuse ;  /* 0x00008f006b6b7a23 */ /* 0x100fe200000108cd */
[----:B-1----:R-:W1:Y:S01]  /*14af0*/  MUFU.EX2 R4, R38 ;  /* 0x0000002600047308 */ /* 0x002e620000000800 */
[--C-:B------:R-:W-:Y:S02]  /*14b00*/  FFMA.FTZ R110, R110, c[0x0][0x23c], -R205.reuse ;  /* 0x00008f006e6e7a23 */ /* 0x100fe400000108cd */
[--C-:B------:R-:W-:Y:S01]  /*14b10*/  FFMA.FTZ R111, R111, c[0x0][0x23c], -R205.reuse ;  /* 0x00008f006f6f7a23 */ /* 0x100fe200000108cd */
[----:B---3--:R-:W-:Y:S01]  /*14b20*/  F2FP.PACK_AB R145, R212, R208 ;  /* 0x000000d0d491723e */ /* 0x008fe200000000ff */
[----:B------:R-:W-:Y:S02]  /*14b30*/  FMUL.FTZ R7, R133, R147 ;  /* 0x0000009385077220 */ /* 0x000fe40000410000 */
[--C-:B------:R-:W-:Y:S02]  /*14b40*/  FFMA.FTZ R122, R122, c[0x0][0x23c], -R205.reuse ;  /* 0x00008f007a7a7a23 */ /* 0x100fe400000108cd */
[--C-:B------:R-:W-:Y:S01]  /*14b50*/  FFMA.FTZ R123, R123, c[0x0][0x23c], -R205.reuse ;  /* 0x00008f007b7b7a23 */ /* 0x100fe200000108cd */
[----:B------:R-:W2:Y:S01]  /*14b60*/  MUFU.EX2 R222, R17 ;  /* 0x0000001100de7308 */ /* 0x000ea20000000800 */
[--C-:B------:R-:W-:Y:S02]  /*14b70*/  FFMA.FTZ R126, R126, c[0x0][0x23c], -R205.reuse ;  /* 0x00008f007e7e7a23 */ /* 0x100fe400000108cd */
[----:B------:R-:W-:Y:S02]  /*14b80*/  FFMA.FTZ R205, R127, c[0x0][0x23c], -R205 ;  /* 0x00008f007fcd7a23 */ /* 0x000fe400000108cd */
[----:B----4-:R-:W-:Y:S05]  /*14b90*/  FMUL.FTZ R16, R132, R152 ;  /* 0x0000009884107220 */ /* 0x010fea0000410000 */
[----:B------:R3:W-:Y:S01]  /*14ba0*/  MUFU.EX2 R220, R18 ;  /* 0x0000001200dc7308 */ /* 0x0007e20000000800 */
[----:B-1----:R1:W-:Y:S09]  /*14bb0*/  STL [R1+0x68], R4 ;  /* 0x0000680401007387 */ /* 0x0023f20000100800 */
[----:B------:R-:W4:Y:S01]  /*14bc0*/  MUFU.EX2 R221, R19 ;  /* 0x0000001300dd7308 */ /* 0x000f220000000800 */
[----:B--2---:R-:W-:Y:S01]  /*14bd0*/  F2FP.PACK_AB R146, R222, R214 ;  /* 0x000000d6de92723e */ /* 0x004fe200000000ff */
[----:B------:R-:W-:Y:S08]  /*14be0*/  FMUL.FTZ R17, R132, R153 ;  /* 0x0000009984117220 */ /* 0x000ff00000410000 */
[----:B------:R-:W-:Y:S01]  /*14bf0*/  MUFU.EX2 R3, R37 ;  /* 0x0000002500037308 */ /* 0x000fe20000000800 */
[----:B---3--:R-:W-:Y:S09]  /*14c00*/  FMUL.FTZ R18, R133, R154 ;  /* 0x0000009a85127220 */ /* 0x008ff20000410000 */
[----:B-1----:R-:W1:Y:S01]  /*14c10*/  MUFU.EX2 R4, R40 ;  /* 0x0000002800047308 */ /* 0x002e620000000800 */
[----:B----4-:R-:W-:Y:S01]  /*14c20*/  F2FP.PACK_AB R147, R221, R220 ;  /* 0x000000dcdd93723e */ /* 0x010fe200000000ff */
[----:B------:R-:W-:Y:S08]  /*14c30*/  FMUL.FTZ R19, R133, R155 ;  /* 0x0000009b85137220 */ /* 0x000ff00000410000 */
[----:B------:R2:W-:Y:S10]  /*14c40*/  MUFU.EX2 R134, R39 ;  /* 0x0000002700867308 */ /* 0x0005f40000000800 */
[----:B------:R3:W-:Y:S01]  /*14c50*/  MUFU.EX2 R206, R8 ;  /* 0x0000000800ce7308 */ /* 0x0007e20000000800 */
[----:B-1----:R1:W-:Y:S01]  /*14c60*/  STL [R1+0x48], R4 ;  /* 0x0000480401007387 */ /* 0x0023e20000100800 */
[C---:B------:R-:W-:Y:S08]  /*14c70*/  FMUL.FTZ R40, R2.reuse, R176 ;  /* 0x000000b002287220 */ /* 0x040ff00000410000 */
[----:B------:R4:W4:Y:S01]  /*14c80*/  MUFU.EX2 R210, R9 ;  /* 0x0000000900d27308 */ /* 0x0009220000000800 */
[----:B--2---:R-:W2:Y:S09]  /*14c90*/  LDSM.16.MT88.4 R36, [R231+0x8000] ;  /* 0x00800000e724783b */ /* 0x004eb20000004200 */
[----:B------:R2:W-:Y:S01]  /*14ca0*/  MUFU.EX2 R216, R12 ;  /* 0x0000000c00d87308 */ /* 0x0005e20000000800 */
[C---:B---3--:R-:W-:Y:S09]  /*14cb0*/  FMUL.FTZ R8, R2.reuse, R140 ;  /* 0x0000008c02087220 */ /* 0x048ff20000410000 */
[----:B-1----:R-:W1:Y:S01]  /*14cc0*/  MUFU.EX2 R4, R42 ;  /* 0x0000002a00047308 */ /* 0x002e620000000800 */
[----:B----4-:R-:W-:Y:S01]  /*14cd0*/  FMUL.FTZ R9, R2, R141 ;  /* 0x0000008d02097220 */ /* 0x010fe20000410000 */
[----:B------:R-:W-:Y:S08]  /*14ce0*/  F2FP.PACK_AB R140, R210, R206 ;  /* 0x000000ced28c723e */ /* 0x000ff000000000ff */
[----:B------:R3:W2:Y:S02]  /*14cf0*/  MUFU.EX2 R217, R13 ;  /* 0x0000000d00d97308 */ /* 0x0006a40000000800 */
[----:B--2---:R-:W-:Y:S08]  /*14d00*/  FMUL.FTZ R12, R2, R148 ;  /* 0x00000094020c7220 */ /* 0x004ff00000410000 */
[----:B------:R2:W-:Y:S01]  /*14d10*/  MUFU.EX2 R215, R14 ;  /* 0x0000000e00d77308 */ /* 0x0005e20000000800 */
[----:B-1----:R1:W-:Y:S01]  /*14d20*/  STL [R1+0x40], R4 ;  /* 0x0000400401007387 */ /* 0x0023e20000100800 */
[----:B------:R-:W-:Y:S03]  /*14d30*/  FMUL.FTZ R42, R0, R178 ;  /* 0x000000b2002a7220 */ /* 0x000fe60000410000 */
[----:B------:R-:W3:Y:S05]  /*14d40*/  LDL.LU R161, [R1+0x40] ;  /* 0x0000400001a17983 */ /* 0x000eea0000300800 */
[----:B------:R1:W-:Y:S01]  /*14d50*/  MUFU.EX2 R219, R15 ;  /* 0x0000000f00db7308 */ /* 0x0003e20000000800 */
[----:B------:R-:W3:Y:S02]  /*14d60*/  LDL.LU R162, [R1+0x48] ;  /* 0x0000480001a27983 */ /* 0x000ee40000300800 */
[----:B---3--:R-:W-:Y:S02]  /*14d70*/  FMUL.FTZ R13, R2, R149 ;  /* 0x00000095020d7220 */ /* 0x008fe40000410000 */
[----:B------:R-:W3:Y:S04]  /*14d80*/  LDL.LU R163, [R1+0x68] ;  /* 0x0000680001a37983 */ /* 0x000ee80000300800 */
[----:B------:R-:W3:Y:S01]  /*14d90*/  LDL.LU R166, [R1+0x24] ;  /* 0x0000240001a67983 */ /* 0x000ee20000300800 */
[----:B------:R1:W-:Y:S03]  /*14da0*/  MUFU.EX2 R209, R10 ;  /* 0x0000000a00d17308 */ /* 0x0003e60000000800 */
[----:B------:R-:W3:Y:S01]  /*14db0*/  LDL.LU R167, [R1+0x28] ;  /* 0x0000280001a77983 */ /* 0x000ee20000300800 */
[----:B--2---:R-:W-:Y:S03]  /*14dc0*/  FMUL.FTZ R14, R0, R150 ;  /* 0x00000096000e7220 */ /* 0x004fe60000410000 */
[----:B------:R-:W2:Y:S01]  /*14dd0*/  LDL.LU R168, [R1+0x18] ;  /* 0x0000180001a87983 */ /* 0x000ea20000300800 */
[----:B-1----:R-:W-:Y:S01]  /*14de0*/  FMUL.FTZ R4, R132, R144 ;  /* 0x0000009084047220 */ /* 0x002fe20000410000 */
[----:B------:R-:W-:Y:S01]  /*14df0*/  F2FP.PACK_AB R144, R213, R207 ;  /* 0x000000cfd590723e */ /* 0x000fe200000000ff */
[----:B------:R-:W1:Y:S01]  /*14e00*/  MUFU.EX2 R211, R11 ;  /* 0x0000000b00d37308 */ /* 0x000e620000000800 */
[----:B------:R-:W2:Y:S01]  /*14e10*/  LDL.LU R169, [R1+0x30] ;  /* 0x0000300001a97983 */ /* 0x000ea20000300800 */
[C---:B------:R-:W-:Y:S03]  /*14e20*/  FMUL.FTZ R15, R0.reuse, R151 ;  /* 0x00000097000f7220 */ /* 0x040fe60000410000 */
[----:B------:R-:W2:Y:S01]  /*14e30*/  LDL.LU R170, [R1+0x34] ;  /* 0x0000340001aa7983 */ /* 0x000ea20000300800 */
[-C--:B------:R-:W-:Y:S03]  /*14e40*/  HMMA.16816.F32 R4, R144, R20.reuse, R4 ;  /* 0x000000149004723c */ /* 0x080fe60000001804 */
[----:B------:R-:W3:Y:S01]  /*14e50*/  LDL.LU R171, [R1+0x10] ;  /* 0x0000100001ab7983 */ /* 0x000ee20000300800 */
[----:B------:R-:W-:Y:S03]  /*14e60*/  MUFU.EX2 R238, R52 ;  /* 0x0000003400ee7308 */ /* 0x000fe60000000800 */
[----:B------:R-:W3:Y:S01]  /*14e70*/  LDL.LU R184, [R1+0x14] ;  /* 0x0000140001b87983 */ /* 0x000ee20000300800 */
[C---:B------:R-:W-:Y:S01]  /*14e80*/  FMUL.FTZ R10, R0.reuse, R142 ;  /* 0x0000008e000a7220 */ /* 0x040fe20000410000 */
[----:B------:R-:W-:Y:S02]  /*14e90*/  F2FP.PACK_AB R142, R217, R216 ;  /* 0x000000d8d98e723e */ /* 0x000fe400000000ff */
[----:B------:R-:W3:Y:S03]  /*14ea0*/  LDL.LU R185, [R1+0x20] ;  /* 0x0000200001b97983 */ /* 0x000ee60000300800 */
[----:B------:R-:W-:Y:S01]  /*14eb0*/  MUFU.EX2 R236, R53 ;  /* 0x0000003500ec7308 */ /* 0x000fe20000000800 */
[----:B------:R-:W3:Y:S01]  /*14ec0*/  LDL.LU R192, [R1+0x8c] ;  /* 0x00008c0001c07983 */ /* 0x000ee20000300800 */
[----:B-1----:R-:W-:Y:S01]  /*14ed0*/  F2FP.PACK_AB R141, R211, R209 ;  /* 0x000000d1d38d723e */ /* 0x002fe200000000ff */
[----:B------:R-:W-:Y:S01]  /*14ee0*/  FMUL.FTZ R11, R0, R143 ;  /* 0x0000008f000b7220 */ /* 0x000fe20000410000 */
[----:B------:R-:W-:Y:S01]  /*14ef0*/  F2FP.PACK_AB R143, R219, R215 ;  /* 0x000000d7db8f723e */ /* 0x000fe200000000ff */
[----:B------:R-:W-:Y:S05]  /*14f00*/  LDSM.16.MT88.4 R148, [R230+0x8000] ;  /* 0x00800000e694783b */ /* 0x000fea0000004200 */
[----:B------:R-:W-:Y:S01]  /*14f10*/  MUFU.EX2 R237, R54 ;  /* 0x0000003600ed7308 */ /* 0x000fe20000000800 */
[C---:B------:R-:W-:Y:S09]  /*14f20*/  HMMA.16816.F32 R8, R140.reuse, R20, R8 ;  /* 0x000000148c08723c */ /* 0x040ff20000001808 */
[----:B------:R1:W-:Y:S01]  /*14f30*/  MUFU.EX2 R235, R55 ;  /* 0x0000003700eb7308 */ /* 0x0003e20000000800 */
[-C--:B------:R-:W-:Y:S03]  /*14f40*/  HMMA.16816.F32 R12, R140, R22.reuse, R12 ;  /* 0x000000168c0c723c */ /* 0x080fe6000000180c */
[----:B------:R-:W-:Y:S02]  /*14f50*/  FMUL.FTZ R20, R132, R156 ;  /* 0x0000009c84147220 */ /* 0x000fe40000410000 */
[--C-:B------:R-:W-:Y:S03]  /*14f60*/  FFMA.FTZ R156, R96, c[0x0][0x23c], -R137.reuse ;  /* 0x00008f00609c7a23 */ /* 0x100fe60000010889 */
[C---:B------:R-:W-:Y:S01]  /*14f70*/  HMMA.16816.F32 R16, R144.reuse, R22, R16 ;  /* 0x000000169010723c */ /* 0x040fe20000001810 */
[----:B------:R1:W-:Y:S03]  /*14f80*/  MUFU.EX2 R224, R24 ;  /* 0x0000001800e07308 */ /* 0x0003e60000000800 */
[----:B------:R-:W-:Y:S02]  /*14f90*/  FMUL.FTZ R21, R132, R157 ;  /* 0x0000009d84157220 */ /* 0x000fe40000410000 */
[--C-:B------:R-:W-:Y:S02]  /*14fa0*/  FFMA.FTZ R157, R97, c[0x0][0x23c], -R137.reuse ;  /* 0x00008f00619d7a23 */ /* 0x100fe40000010889 */
[C---:B------:R-:W-:Y:S03]  /*14fb0*/  FMUL.FTZ R22, R133.reuse, R158 ;  /* 0x0000009e85167220 */ /* 0x040fe60000410000 */
[----:B------:R1:W-:Y:S01]  /*14fc0*/  MUFU.EX2 R135, R41 ;  /* 0x0000002900877308 */ /* 0x0003e20000000800 */
[----:B------:R-:W-:Y:S02]  /*14fd0*/  FMUL.FTZ R23, R133, R159 ;  /* 0x0000009f85177220 */ /* 0x000fe40000410000 */
[--C-:B------:R-:W-:Y:S01]  /*14fe0*/  FFMA.FTZ R158, R100, c[0x0][0x23c], -R137.reuse ;  /* 0x00008f00649e7a23 */ /* 0x100fe20000010889 */
[----:B-1----:R-:W1:Y:S01]  /*14ff0*/  LDSM.16.MT88.4 R52, [R229+0x8000] ;  /* 0x00800000e534783b */ /* 0x002e620000004200 */
[--C-:B------:R-:W-:Y:S02]  /*15000*/  FFMA.FTZ R100, R98, c[0x0][0x23c], -R138.reuse ;  /* 0x00008f0062647a23 */ /* 0x100fe4000001088a */
[--C-:B------:R-:W-:Y:S01]  /*15010*/  FFMA.FTZ R159, R101, c[0x0][0x23c], -R137.reuse ;  /* 0x00008f00659f7a23 */ /* 0x100fe20000010889 */
[-C--:B------:R-:W-:Y:S02]  /*15020*/  HMMA.16816.F32 R20, R144, R36.reuse, R20 ;  /* 0x000000249014723c */ /* 0x080fe40000001814 */
[----:B------:R1:W-:Y:S01]  /*15030*/  MUFU.EX2 R136, R43 ;  /* 0x0000002b00887308 */ /* 0x0003e20000000800 */
[--C-:B------:R-:W-:Y:S02]  /*15040*/  FFMA.FTZ R101, R99, c[0x0][0x23c], -R138.reuse ;  /* 0x00008f0063657a23 */ /* 0x100fe4000001088a */
[----:B------:R-:W-:Y:S01]  /*15050*/  LDSM.16.MT88.4 R96, [R229+0x9000] ;  /* 0x00900000e560783b */ /* 0x000fe20000004200 */
[----:B------:R-:W-:Y:S02]  /*15060*/  FMUL.FTZ R24, R2, R160 ;  /* 0x000000a002187220 */ /* 0x000fe40000410000 */
[--C-:B------:R-:W-:Y:S04]  /*15070*/  FFMA.FTZ R160, R112, c[0x0][0x23c], -R137.reuse ;  /* 0x00008f0070a07a23 */ /* 0x100fe80000010889 */
[----:B------:R1:W-:Y:S01]  /*15080*/  MUFU.EX2 R244, R44 ;  /* 0x0000002c00f47308 */ /* 0x0003e20000000800 */
[C---:B------:R-:W-:Y:S04]  /*15090*/  HMMA.16816.F32 R24, R140.reuse, R36, R24 ;  /* 0x000000248c18723c */ /* 0x040fe80000001818 */
[----:B------:R-:W-:Y:S02]  /*150a0*/  FMUL.FTZ R41, R2, R177 ;  /* 0x000000b102297220 */ /* 0x000fe40000410000 */
[----:B------:R-:W-:Y:S02]  /*150b0*/  FFMA.FTZ R137, R129, c[0x0][0x23c], -R137 ;  /* 0x00008f0081897a23 */ /* 0x000fe40000010889 */
[-C--:B------:R-:W-:Y:S01]  /*150c0*/  HMMA.16816.F32 R28, R140, R38.reuse, R28 ;  /* 0x000000268c1c723c */ /* 0x080fe2000000181c */
[----:B------:R1:W-:Y:S03]  /*150d0*/  MUFU.EX2 R240, R45 ;  /* 0x0000002d00f07308 */ /* 0x0003e60000000800 */
[C---:B------:R-:W-:Y:S02]  /*150e0*/  FMUL.FTZ R36, R132.reuse, R172 ;  /* 0x000000ac84247220 */ /* 0x040fe40000410000 */
[----:B------:R-:W-:Y:S02]  /*150f0*/  FMUL.FTZ R37, R132, R173 ;  /* 0x000000ad84257220 */ /* 0x000fe40000410000 */
[C---:B------:R-:W-:Y:S03]  /*15100*/  HMMA.16816.F32 R32, R144.reuse, R38, R32 ;  /* 0x000000269020723c */ /* 0x040fe60000001820 */
[----:B------:R1:W-:Y:S02]  /*15110*/  MUFU.EX2 R243, R46 ;  /* 0x0000002e00f37308 */ /* 0x0003e40000000800 */
[----:B-1----:R-:W-:Y:S02]  /*15120*/  FMUL.FTZ R43, R0, R179 ;  /* 0x000000b3002b7220 */ /* 0x002fe40000410000 */
[----:B------:R-:W-:Y:S02]  /*15130*/  FFMA.FTZ R112, R102, c[0x0][0x23c], -R138 ;  /* 0x00008f0066707a23 */ /* 0x000fe4000001088a */
[C---:B------:R-:W-:Y:S03]  /*15140*/  FMUL.FTZ R38, R133.reuse, R174 ;  /* 0x000000ae85267220 */ /* 0x040fe60000410000 */
[----:B------:R-:W-:Y:S01]  /*15150*/  FMUL.FTZ R39, R133, R175 ;  /* 0x000000af85277220 */ /* 0x000fe20000410000 */
[----:B------:R1:W-:Y:S01]  /*15160*/  MUFU.EX2 R239, R47 ;  /* 0x0000002f00ef7308 */ /* 0x0003e20000000800 */
[----:B------:R-:W-:Y:S02]  /*15170*/  FMUL.FTZ R44, R2, R180 ;  /* 0x000000b4022c7220 */ /* 0x000fe40000410000 */
[--C-:B------:R-:W-:Y:S02]  /*15180*/  FFMA.FTZ R102, R92, c[0x0][0x23c], -R204.reuse ;  /* 0x00008f005c667a23 */ /* 0x100fe400000108cc */
[----:B------:R-:W-:Y:S01]  /*15190*/  FMUL.FTZ R45, R2, R181 ;  /* 0x000000b5022d7220 */ /* 0x000fe20000410000 */
[-C--:B------:R-:W-:Y:S03]  /*151a0*/  HMMA.16816.F32 R36, R144, R52.reuse, R36 ;  /* 0x000000349024723c */ /* 0x080fe60000001824 */
[----:B------:R-:W-:Y:S01]  /*151b0*/  FFMA.FTZ R204, R125, c[0x0][0x23c], -R204 ;  /* 0x00008f007dcc7a23 */ /* 0x000fe200000108cc */
[----:B------:R1:W-:Y:S04]  /*151c0*/  MUFU.EX2 R245, R50 ;  /* 0x0000003200f57308 */ /* 0x0003e80000000800 */
[C---:B------:R-:W-:Y:S04]  /*151d0*/  HMMA.16816.F32 R40, R140.reuse, R52, R40 ;  /* 0x000000348c28723c */ /* 0x040fe80000001828 */
[----:B------:R-:W-:Y:S02]  /*151e0*/  FMUL.FTZ R46, R0, R182 ;  /* 0x000000b6002e7220 */ /* 0x000fe40000410000 */
[----:B------:R1:W-:Y:S01]  /*151f0*/  MUFU.EX2 R241, R51 ;  /* 0x0000003300f17308 */ /* 0x0003e20000000800 */
[C---:B------:R-:W-:Y:S02]  /*15200*/  FMUL.FTZ R52, R132.reuse, R188 ;  /* 0x000000bc84347220 */ /* 0x040fe40000410000 */
[----:B------:R-:W-:Y:S03]  /*15210*/  FMUL.FTZ R53, R132, R189 ;  /* 0x000000bd84357220 */ /* 0x000fe60000410000 */
[----:B-1----:R-:W-:Y:S04]  /*15220*/  FMUL.FTZ R47, R0, R183 ;  /* 0x000000b7002f7220 */ /* 0x002fe80000410000 */
[----:B------:R1:W-:Y:S03]  /*15230*/  MUFU.EX2 R234, R57 ;  /* 0x0000003900ea7308 */ /* 0x0003e60000000800 */
[-C--:B------:R-:W-:Y:S03]  /*15240*/  HMMA.16816.F32 R44, R140, R54.reuse, R44 ;  /* 0x000000368c2c723c */ /* 0x080fe6000000182c */
[C---:B------:R-:W-:Y:S04]  /*15250*/  FMUL.FTZ R50, R133.reuse, R186 ;  /* 0x000000ba85327220 */ /* 0x040fe80000410000 */
[----:B------:R1:W1:Y:S01]  /*15260*/  MUFU.EX2 R249, R60 ;  /* 0x0000003c00f97308 */ /* 0x0002620000000800 */
[C---:B------:R-:W-:Y:S09]  /*15270*/  FMUL.FTZ R51, R133.reuse, R187 ;  /* 0x000000bb85337220 */ /* 0x040ff20000410000 */
[----:B------:R1:W1:Y:S01]  /*15280*/  MUFU.EX2 R152, R61 ;  /* 0x0000003d00987308 */ /* 0x0002620000000800 */
[C---:B------:R-:W-:Y:S04]  /*15290*/  HMMA.16816.F32 R48, R144.reuse, R54, R48 ;  /* 0x000000369030723c */ /* 0x040fe80000001830 */
[C---:B-1----:R-:W-:Y:S03]  /*152a0*/  FMUL.FTZ R57, R2.reuse, R193 ;  /* 0x000000c102397220 */ /* 0x042fe60000410000 */
[C---:B------:R-:W-:Y:S02]  /*152b0*/  FMUL.FTZ R55, R133.reuse, R191 ;  /* 0x000000bf85377220 */ /* 0x040fe40000410000 */
[----:B------:R1:W-:Y:S03]  /*152c0*/  MUFU.EX2 R233, R59 ;  /* 0x0000003b00e97308 */ /* 0x0003e60000000800 */
[C---:B------:R-:W-:Y:S02]  /*152d0*/  FMUL.FTZ R54, R133.reuse, R190 ;  /* 0x000000be85367220 */ /* 0x040fe40000410000 */
[C---:B------:R-:W-:Y:S01]  /*152e0*/  FMUL.FTZ R60, R2.reuse, R196 ;  /* 0x000000c4023c7220 */ /* 0x040fe20000410000 */
[----:B------:R-:W-:Y:S01]  /*152f0*/  MOV R186, R249 ;  /* 0x000000f900ba7202 */ /* 0x000fe20000000f00 */
[----:B------:R-:W4:Y:S03]  /*15300*/  LDL.LU R196, [R1+0x90] ;  /* 0x0000900001c47983 */ /* 0x000f260000300800 */
[-C--:B------:R-:W-:Y:S01]  /*15310*/  HMMA.16816.F32 R52, R144, R148.reuse, R52 ;  /* 0x000000949034723c */ /* 0x080fe20000001834 */
[----:B------:R1:W-:Y:S02]  /*15320*/  MUFU.EX2 R191, R63 ;  /* 0x0000003f00bf7308 */ /* 0x0003e40000000800 */
[----:B------:R-:W-:Y:S01]  /*15330*/  FMUL.FTZ R61, R2, R197 ;  /* 0x000000c5023d7220 */ /* 0x000fe20000410000 */
[----:B------:R-:W-:Y:S02]  /*15340*/  MOV R188, R152 ;  /* 0x0000009800bc7202 */ /* 0x000fe40000000f00 */
[----:B------:R-:W2:Y:S05]  /*15350*/  LDSM.16.MT88.4 R152, [R228+0x8800] ;  /* 0x00880000e498783b */ /* 0x000eaa0000004200 */
[----:B------:R1:W-:Y:S02]  /*15360*/  MUFU.EX2 R190, R62 ;  /* 0x0000003e00be7308 */ /* 0x0003e40000000800 */
[C---:B-1----:R-:W-:Y:S08]  /*15370*/  FMUL.FTZ R59, R0.reuse, R195 ;  /* 0x000000c3003b7220 */ /* 0x042ff00000410000 */
[----:B------:R1:W-:Y:S01]  /*15380*/  MUFU.EX2 R164, R58 ;  /* 0x0000003a00a47308 */ /* 0x0003e20000000800 */
[C---:B------:R-:W-:Y:S02]  /*15390*/  FMUL.FTZ R63, R0.reuse, R199 ;  /* 0x000000c7003f7220 */ /* 0x040fe40000410000 */
[----:B------:R-:W4:Y:S07]  /*153a0*/  LDL.LU R199, [R1+0x38] ;  /* 0x0000380001c77983 */ /* 0x000f2e0000300800 */
[----:B------:R1:W-:Y:S01]  /*153b0*/  MUFU.EX2 R232, R64 ;  /* 0x0000004000e87308 */ /* 0x0003e20000000800 */
[C---:B------:R-:W-:Y:S09]  /*153c0*/  FMUL.FTZ R62, R0.reuse, R198 ;  /* 0x000000c6003e7220 */ /* 0x040ff20000410000 */
[----:B------:R1:W-:Y:S02]  /*153d0*/  MUFU.EX2 R139, R66 ;  /* 0x00000042008b7308 */ /* 0x0003e40000000800 */
[----:B-1----:R-:W-:Y:S08]  /*153e0*/  FMUL.FTZ R58, R0, R194 ;  /* 0x000000c2003a7220 */ /* 0x002ff00000410000 */
[----:B------:R1:W1:Y:S01]  /*153f0*/  MUFU.EX2 R251, R65 ;  /* 0x0000004100fb7308 */ /* 0x0002620000000800 */
[C---:B------:R-:W-:Y:S04]  /*15400*/  HMMA.16816.F32 R56, R140.reuse, R148, R56 ;  /* 0x000000948c38723c */ /* 0x040fe80000001838 */
[C---:B------:R-:W-:Y:S01]  /*15410*/  FMUL.FTZ R64, R132.reuse, R200 ;  /* 0x000000c884407220 */ /* 0x040fe20000410000 */
[----:B------:R-:W-:Y:S03]  /*15420*/  MOV R200, R188 ;  /* 0x000000bc00c87202 */ /* 0x000fe60000000f00 */
[-C--:B------:R-:W-:Y:S01]  /*15430*/  HMMA.16816.F32 R60, R140, R150.reuse, R60 ;  /* 0x000000968c3c723c */ /* 0x080fe2000000183c */
[----:B------:R1:W1:Y:S03]  /*15440*/  MUFU.EX2 R252, R67 ;  /* 0x0000004300fc7308 */ /* 0x0002660000000800 */
[----:B------:R-:W-:Y:S01]  /*15450*/  MOV R127, R200 ;  /* 0x000000c8007f7202 */ /* 0x000fe20000000f00 */
[----:B------:R-:W-:Y:S02]  /*15460*/  FMUL.FTZ R66, R133, R202 ;  /* 0x000000ca85427220 */ /* 0x000fe40000410000 */
[----:B------:R-:W-:Y:S02]  /*15470*/  F2FP.PACK_AB R140, R225, R224 ;  /* 0x000000e0e18c723e */ /* 0x000fe400000000ff */
[----:B------:R-:W-:Y:S02]  /*15480*/  F2FP.PACK_AB R141, R227, R223 ;  /* 0x000000dfe38d723e */ /* 0x000fe400000000ff */
[----:B------:R-:W-:Y:S01]  /*15490*/  MUFU.EX2 R174, R70 ;  /* 0x0000004600ae7308 */ /* 0x000fe20000000800 */
[----:B-1----:R-:W-:Y:S01]  /*154a0*/  FMUL.FTZ R65, R132, R201 ;  /* 0x000000c984417220 */ /* 0x002fe20000410000 */
[----:B------:R-:W-:Y:S08]  /*154b0*/  MOV R187, R251 ;  /* 0x000000fb00bb7202 */ /* 0x000ff00000000f00 */
[----:B------:R-:W-:Y:S01]  /*154c0*/  MUFU.EX2 R198, R71 ;  /* 0x0000004700c67308 */ /* 0x000fe20000000800 */
[----:B------:R-:W-:Y:S01]  /*154d0*/  FMUL.FTZ R67, R133, R203 ;  /* 0x000000cb85437220 */ /* 0x000fe20000410000 */
[----:B------:R-:W-:Y:S08]  /*154e0*/  MOV R189, R252 ;  /* 0x000000fc00bd7202 */ /* 0x000ff00000000f00 */
[----:B------:R1:W-:Y:S01]  /*154f0*/  MUFU.EX2 R175, R68 ;  /* 0x0000004400af7308 */ /* 0x0003e20000000800 */
[----:B------:R-:W-:Y:S01]  /*15500*/  HMMA.16816.F32 R64, R144, R150, R64 ;  /* 0x000000969040723c */ /* 0x000fe20000001840 */
[----:B------:R-:W3:Y:S08]  /*15510*/  LDSM.16.MT88.4 R144, [R231+0x8800] ;  /* 0x00880000e790783b */ /* 0x000ef00000004200 */
[----:B------:R2:W2:Y:S01]  /*15520*/  MUFU.EX2 R197, R69 ;  /* 0x0000004500c57308 */ /* 0x0004a20000000800 */
[----:B------:R-:W3:Y:S09]  /*15530*/  LDSM.16.MT88.4 R148, [R229+0x8800] ;  /* 0x00880000e594783b */ /* 0x000ef20000004200 */
[----:B------:R-:W-:Y:S01]  /*15540*/  MUFU.EX2 R252, R80 ;  /* 0x0000005000fc7308 */ /* 0x000fe20000000800 */
[----:B-1----:R-:W-:Y:S09]  /*15550*/  F2FP.PACK_AB R68, R248, R218 ;  /* 0x000000daf844723e */ /* 0x002ff200000000ff */
[----:B------:R-:W-:Y:S01]  /*15560*/  MUFU.EX2 R251, R81 ;  /* 0x0000005100fb7308 */ /* 0x000fe20000000800 */
[----:B--2---:R-:W-:Y:S02]  /*15570*/  F2FP.PACK_AB R69, R247, R226 ;  /* 0x000000e2f745723e */ /* 0x004fe400000000ff */
[----:B------:R-:W-:Y:S02]  /*15580*/  F2FP.PACK_AB R70, R170, R250 ;  /* 0x000000faaa46723e */ /* 0x000fe400000000ff */
[----:B---3--:R-:W-:Y:S05]  /*15590*/  F2FP.PACK_AB R143, R167, R171 ;  /* 0x000000aba78f723e */ /* 0x008fea00000000ff */
[----:B------:R-:W-:Y:S01]  /*155a0*/  MUFU.EX2 R179, R82 ;  /* 0x0000005200b37308 */ /* 0x000fe20000000800 */
[----:B------:R-:W-:Y:S02]  /*155b0*/  F2FP.PACK_AB R142, R168, R184 ;  /* 0x000000b8a88e723e */ /* 0x000fe400000000ff */
[----:B------:R-:W-:Y:S07]  /*155c0*/  F2FP.PACK_AB R71, R169, R185 ;  /* 0x000000b9a947723e */ /* 0x000fee00000000ff */
[----:B------:R1:W-:Y:S01]  /*155d0*/  MUFU.EX2 R249, R83 ;  /* 0x0000005300f97308 */ /* 0x0003e20000000800 */
[----:B------:R-:W-:Y:S01]  /*155e0*/  FFMA.FTZ R92, R2, R192, R206 ;  /* 0x000000c0025c7223 */ /* 0x000fe200000100ce */
[----:B------:R-:W-:Y:S01]  /*155f0*/  MOV R206, R191 ;  /* 0x000000bf00ce7202 */ /* 0x000fe20000000f00 */
[----:B------:R-:W2:Y:S01]  /*15600*/  LDL.LU R2, [R1+0x94] ;  /* 0x0000940001027983 */ /* 0x000ea20000300800 */
[-C--:B------:R-:W-:Y:S05]  /*15610*/  HMMA.16816.F32 R4, R68, R152.reuse, R4 ;  /* 0x000000984404723c */ /* 0x080fea0000001804 */
[----:B------:R-:W-:Y:S01]  /*15620*/  FADD.FTZ R92, R210, R92 ;  /* 0x0000005cd25c7221 */ /* 0x000fe20000010000 */
[----:B------:R-:W-:Y:S02]  /*15630*/  MUFU.EX2 R173, R72 ;  /* 0x0000004800ad7308 */ /* 0x000fe40000000800 */
[C---:B------:R-:W-:Y:S08]  /*15640*/  HMMA.16816.F32 R8, R140.reuse, R152, R8 ;  /* 0x000000988c08723c */ /* 0x040ff00000001808 */
[-C--:B------:R-:W-:Y:S01]  /*15650*/  HMMA.16816.F32 R12, R140, R154.reuse, R12 ;  /* 0x0000009a8c0c723c */ /* 0x080fe2000000180c */
[----:B------:R-:W-:Y:S01]  /*15660*/  MUFU.EX2 R178, R73 ;  /* 0x0000004900b27308 */ /* 0x000fe20000000800 */
[----:B-1----:R-:W1:Y:S06]  /*15670*/  LDSM.16.MT88.4 R80, [R230+0x8800] ;  /* 0x00880000e650783b */ /* 0x002e6c0000004200 */
[C---:B------:R-:W-:Y:S03]  /*15680*/  HMMA.16816.F32 R16, R68.reuse, R154, R16 ;  /* 0x0000009a4410723c */ /* 0x040fe60000001810 */
[----:B------:R-:W-:Y:S01]  /*15690*/  MUFU.EX2 R172, R74 ;  /* 0x0000004a00ac7308 */ /* 0x000fe20000000800 */
[----:B------:R-:W-:Y:S04]  /*156a0*/  LDSM.16.MT88.4 R152, [R228+0xb800] ;  /* 0x00b80000e498783b */ /* 0x000fe80000004200 */
[-C--:B------:R-:W-:Y:S05]  /*156b0*/  HMMA.16816.F32 R20, R68, R144.reuse, R20 ;  /* 0x000000904414723c */ /* 0x080fea0000001814 */
[----:B------:R3:W-:Y:S03]  /*156c0*/  MUFU.EX2 R177, R75 ;  /* 0x0000004b00b17308 */ /* 0x0007e60000000800 */
[C---:B------:R-:W-:Y:S07]  /*156d0*/  HMMA.16816.F32 R24, R140.reuse, R144, R24 ;  /* 0x000000908c18723c */ /* 0x040fee0000001818 */
[----:B------:R-:W-:Y:S01]  /*156e0*/  MUFU.EX2 R181, R84 ;  /* 0x0000005400b57308 */ /* 0x000fe20000000800 */
[-C--:B------:R-:W-:Y:S08]  /*156f0*/  HMMA.16816.F32 R28, R140, R146.reuse, R28 ;  /* 0x000000928c1c723c */ /* 0x080ff0000000181c */
[C---:B------:R-:W-:Y:S01]  /*15700*/  HMMA.16816.F32 R32, R68.reuse, R146, R32 ;  /* 0x000000924420723c */ /* 0x040fe20000001820 */
[----:B------:R-:W-:Y:S01]  /*15710*/  MUFU.EX2 R194, R85 ;  /* 0x0000005500c27308 */ /* 0x000fe20000000800 */
[----:B---3--:R-:W3:Y:S06]  /*15720*/  LDSM.16.MT88.4 R72, [R228+0x9000] ;  /* 0x00900000e448783b */ /* 0x008eec0000004200 */
[-C--:B------:R-:W-:Y:S03]  /*15730*/  HMMA.16816.F32 R36, R68, R148.reuse, R36 ;  /* 0x000000944424723c */ /* 0x080fe60000001824 */
[----:B------:R-:W-:Y:S05]  /*15740*/  MUFU.EX2 R188, R88 ;  /* 0x0000005800bc7308 */ /* 0x000fea0000000800 */
[C---:B------:R-:W-:Y:S05]  /*15750*/  HMMA.16816.F32 R40, R140.reuse, R148, R40 ;  /* 0x000000948c28723c */ /* 0x040fea0000001828 */
[----:B------:R-:W-:Y:S03]  /*15760*/  MUFU.EX2 R129, R90 ;  /* 0x0000005a00817308 */ /* 0x000fe60000000800 */
[-C--:B------:R-:W-:Y:S07]  /*15770*/  HMMA.16816.F32 R44, R140, R150.reuse, R44 ;  /* 0x000000968c2c723c */ /* 0x080fee000000182c */
[----:B------:R3:W-:Y:S01]  /*15780*/  MUFU.EX2 R176, R76 ;  /* 0x0000004c00b07308 */ /* 0x0007e20000000800 */
[C---:B------:R-:W-:Y:S08]  /*15790*/  HMMA.16816.F32 R48, R68.reuse, R150, R48 ;  /* 0x000000964430723c */ /* 0x040ff00000001830 */
[-C--:B-1----:R-:W-:Y:S01]  /*157a0*/  HMMA.16816.F32 R52, R68, R80.reuse, R52 ;  /* 0x000000504434723c */ /* 0x082fe20000001834 */
[----:B------:R1:W-:Y:S07]  /*157b0*/  MUFU.EX2 R195, R77 ;  /* 0x0000004d00c37308 */ /* 0x0003ee0000000800 */
[C---:B------:R-:W-:Y:S03]  /*157c0*/  HMMA.16816.F32 R56, R140.reuse, R80, R56 ;  /* 0x000000508c38723c */ /* 0x040fe60000001838 */
[----:B------:R1:W-:Y:S01]  /*157d0*/  MUFU.EX2 R183, R78 ;  /* 0x0000004e00b77308 */ /* 0x0003e20000000800 */
[--C-:B---3--:R-:W-:Y:S04]  /*157e0*/  FFMA.FTZ R76, R86, c[0x0][0x23c], -R138.reuse ;  /* 0x00008f00564c7a23 */ /* 0x108fe8000001088a */
[-C--:B------:R-:W-:Y:S05]  /*157f0*/  HMMA.16816.F32 R60, R140, R82.reuse, R60 ;  /* 0x000000528c3c723c */ /* 0x080fea000000183c */
[----:B------:R3:W-:Y:S03]  /*15800*/  MUFU.EX2 R182, R79 ;  /* 0x0000004f00b67308 */ /* 0x0007e60000000800 */
[----:B------:R-:W-:Y:S01]  /*15810*/  HMMA.16816.F32 R64, R68, R82, R64 ;  /* 0x000000524440723c */ /* 0x000fe20000001840 */
[----:B------:R-:W-:Y:S03]  /*15820*/  LDSM.16.MT88.4 R80, [R230+0x9000] ;  /* 0x00900000e650783b */ /* 0x000fe60000004200 */
[--C-:B-1----:R-:W-:Y:S02]  /*15830*/  FFMA.FTZ R77, R87, c[0x0][0x23c], -R138.reuse ;  /* 0x00008f00574d7a23 */ /* 0x102fe4000001088a */
[----:B------:R-:W-:Y:S01]  /*15840*/  FFMA.FTZ R138, R131, c[0x0][0x23c], -R138 ;  /* 0x00008f00838a7a23 */ /* 0x000fe2000001088a */
[----:B------:R1:W-:Y:S01]  /*15850*/  MUFU.EX2 R180, R76 ;  /* 0x0000004c00b47308 */ /* 0x0003e20000000800 */
[----:B------:R-:W-:Y:S01]  /*15860*/  F2FP.PACK_AB R68, R3, R166 ;  /* 0x000000a60344723e */ /* 0x000fe200000000ff */
[----:B------:R-:W4:Y:S03]  /*15870*/  LDSM.16.MT88.4 R84, [R231+0x9000] ;  /* 0x00900000e754783b */ /* 0x000f260000004200 */
[----:B------:R-:W-:Y:S02]  /*15880*/  F2FP.PACK_AB R69, R134, R163 ;  /* 0x000000a38645723e */ /* 0x000fe400000000ff */
[----:B------:R-:W-:Y:S02]  /*15890*/  F2FP.PACK_AB R70, R242, R246 ;  /* 0x000000f6f246723e */ /* 0x000fe400000000ff */
[----:B------:R-:W-:Y:S01]  /*158a0*/  F2FP.PACK_AB R71, R241, R245 ;  /* 0x000000f5f147723e */ /* 0x000fe200000000ff */
[----:B------:R4:W-:Y:S01]  /*158b0*/  MUFU.EX2 R193, R77 ;  /* 0x0000004d00c17308 */ /* 0x0009e20000000800 */
[----:B------:R-:W-:Y:S02]  /*158c0*/  F2FP.PACK_AB R78, R240, R244 ;  /* 0x000000f4f04e723e */ /* 0x000fe400000000ff */
[----:B---3--:R-:W-:Y:S03]  /*158d0*/  F2FP.PACK_AB R79, R239, R243 ;  /* 0x000000f3ef4f723e */ /* 0x008fe600000000ff */
[-C--:B------:R-:W-:Y:S04]  /*158e0*/  HMMA.16816.F32 R4, R68, R72.reuse, R4 ;  /* 0x000000484404723c */ /* 0x080fe80000001804 */
[----:B------:R-:W-:Y:S01]  /*158f0*/  MUFU.EX2 R131, R89 ;  /* 0x0000005900837308 */ /* 0x000fe20000000800 */
[----:B-1----:R-:W-:Y:S01]  /*15900*/  F2FP.PACK_AB R76, R135, R162 ;  /* 0x000000a2874c723e */ /* 0x002fe200000000ff */
[----:B----4-:R-:W-:Y:S01]  /*15910*/  FFMA.FTZ R133, R133, R196, R208 ;  /* 0x000000c485857223 */ /* 0x010fe200000100d0 */
[----:B------:R-:W-:Y:S05]  /*15920*/  MOV R196, R190 ;  /* 0x000000be00c47202 */ /* 0x000fea0000000f00 */
[----:B------:R-:W-:Y:S01]  /*15930*/  FADD.FTZ R133, R212, R133 ;  /* 0x00000085d4857221 */ /* 0x000fe20000010000 */
[----:B------:R-:W-:Y:S01]  /*15940*/  MOV R212, R186 ;  /* 0x000000ba00d47202 */ /* 0x000fe20000000f00 */
[----:B------:R1:W-:Y:S01]  /*15950*/  MUFU.EX2 R125, R91 ;  /* 0x0000005b007d7308 */ /* 0x0003e20000000800 */
[----:B------:R-:W-:Y:S02]  /*15960*/  MOV R208, R197 ;  /* 0x000000c500d07202 */ /* 0x000fe40000000f00 */
[----:B------:R-:W-:Y:S07]  /*15970*/  F2FP.PACK_AB R77, R136, R161 ;  /* 0x000000a1884d723e */ /* 0x000fee00000000ff */
[C---:B------:R-:W-:Y:S01]  /*15980*/  HMMA.16816.F32 R8, R76.reuse, R72, R8 ;  /* 0x000000484c08723c */ /* 0x040fe20000001808 */
[----:B------:R-:W-:Y:S07]  /*15990*/  MUFU.EX2 R137, R137 ;  /* 0x0000008900897308 */ /* 0x000fee0000000800 */
[-C--:B------:R-:W-:Y:S03]  /*159a0*/  HMMA.16816.F32 R12, R76, R74.reuse, R12 ;  /* 0x0000004a4c0c723c */ /* 0x080fe6000000180c */
[----:B------:R-:W-:Y:S01]  /*159b0*/  MUFU.EX2 R138, R138 ;  /* 0x0000008a008a7308 */ /* 0x000fe20000000800 */
[----:B-1----:R-:W-:Y:S01]  /*159c0*/  LDSM.16.MT88.4 R88, [R229+0x9800] ;  /* 0x00980000e558783b */ /* 0x002fe20000004200 */
[----:B------:R-:W-:Y:S03]  /*159d0*/  FFMA.FTZ R132, R132, R199, R207 ;  /* 0x000000c784847223 */ /* 0x000fe600000100cf */
[C---:B------:R-:W-:Y:S04]  /*159e0*/  HMMA.16816.F32 R16, R68.reuse, R74, R16 ;  /* 0x0000004a4410723c */ /* 0x040fe80000001810 */
[----:B------:R-:W-:Y:S01]  /*159f0*/  MOV R199, R189 ;  /* 0x000000bd00c77202 */ /* 0x000fe20000000f00 */
[----:B------:R-:W-:Y:S01]  /*15a00*/  MUFU.EX2 R204, R204 ;  /* 0x000000cc00cc7308 */ /* 0x000fe20000000800 */
[----:B------:R-:W1:Y:S01]  /*15a10*/  LDSM.16.MT88.4 R72, [R228+0x9800] ;  /* 0x00980000e448783b */ /* 0x000e620000004200 */
[----:B------:R-:W-:Y:S01]  /*15a20*/  MOV R207, R198 ;  /* 0x000000c600cf7202 */ /* 0x000fe20000000f00 */
[-C--:B------:R-:W-:Y:S07]  /*15a30*/  HMMA.16816.F32 R20, R68, R84.reuse, R20 ;  /* 0x000000544414723c */ /* 0x080fee0000001814 */
[----:B------:R-:W-:Y:S01]  /*15a40*/  MUFU.EX2 R205, R205 ;  /* 0x000000cd00cd7308 */ /* 0x000fe20000000800 */
[C---:B------:R-:W-:Y:S08]  /*15a50*/  HMMA.16816.F32 R24, R76.reuse, R84, R24 ;  /* 0x000000544c18723c */ /* 0x040ff00000001818 */
[-C--:B------:R-:W-:Y:S01]  /*15a60*/  HMMA.16816.F32 R28, R76, R86.reuse, R28 ;  /* 0x000000564c1c723c */ /* 0x080fe2000000181c */
[----:B------:R-:W-:Y:S07]  /*15a70*/  MUFU.EX2 R190, R100 ;  /* 0x0000006400be7308 */ /* 0x000fee0000000800 */
[C---:B------:R-:W-:Y:S01]  /*15a80*/  HMMA.16816.F32 R32, R68.reuse, R86, R32 ;  /* 0x000000564420723c */ /* 0x040fe20000001820 */
[----:B------:R-:W3:Y:S02]  /*15a90*/  LDSM.16.MT88.4 R84, [R231+0x9800] ;  /* 0x00980000e754783b */ /* 0x000ee40000004200 */
[----:B------:R-:W-:Y:S05]  /*15aa0*/  MUFU.EX2 R100, R94 ;  /* 0x0000005e00647308 */ /* 0x000fea0000000800 */
[-C--:B------:R-:W-:Y:S05]  /*15ab0*/  HMMA.16816.F32 R36, R68, R96.reuse, R36 ;  /* 0x000000604424723c */ /* 0x080fea0000001824 */
[----:B------:R-:W-:Y:S03]  /*15ac0*/  MUFU.EX2 R192, R156 ;  /* 0x0000009c00c07308 */ /* 0x000fe60000000800 */
[C---:B------:R-:W-:Y:S07]  /*15ad0*/  HMMA.16816.F32 R40, R76.reuse, R96, R40 ;  /* 0x000000604c28723c */ /* 0x040fee0000001828 */
[----:B------:R-:W-:Y:S01]  /*15ae0*/  MUFU.EX2 R191, R157 ;  /* 0x0000009d00bf7308 */ /* 0x000fe20000000800 */
[-C--:B------:R-:W-:Y:S08]  /*15af0*/  HMMA.16816.F32 R44, R76, R98.reuse, R44 ;  /* 0x000000624c2c723c */ /* 0x080ff0000000182c */
[C---:B------:R-:W-:Y:S01]  /*15b00*/  HMMA.16816.F32 R48, R68.reuse, R98, R48 ;  /* 0x000000624430723c */ /* 0x040fe20000001830 */
[----:B------:R-:W-:Y:S07]  /*15b10*/  MUFU.EX2 R99, R95 ;  /* 0x0000005f00637308 */ /* 0x000fee0000000800 */
[-C--:B------:R-:W-:Y:S03]  /*15b20*/  HMMA.16816.F32 R52, R68, R80.reuse, R52 ;  /* 0x000000504434723c */ /* 0x080fe60000001834 */
[----:B------:R-:W-:Y:S05]  /*15b30*/  MUFU.EX2 R189, R101 ;  /* 0x0000006500bd7308 */ /* 0x000fea0000000800 */
[C---:B------:R-:W-:Y:S05]  /*15b40*/  HMMA.16816.F32 R56, R76.reuse, R80, R56 ;  /* 0x000000504c38723c */ /* 0x040fea0000001838 */
[----:B------:R4:W-:Y:S03]  /*15b50*/  MUFU.EX2 R101, R93 ;  /* 0x0000005d00657308 */ /* 0x0009e60000000800 */
[-C--:B------:R-:W-:Y:S07]  /*15b60*/  HMMA.16816.F32 R60, R76, R82.reuse, R60 ;  /* 0x000000524c3c723c */ /* 0x080fee000000183c */
[----:B------:R-:W-:Y:S01]  /*15b70*/  F2FP.PACK_AB R76, R234, R165 ;  /* 0x000000a5ea4c723e */ /* 0x000fe200000000ff */
[----:B------:R-:W-:Y:S01]  /*15b80*/  HMMA.16816.F32 R64, R68, R82, R64 ;  /* 0x000000524440723c */ /* 0x000fe20000001840 */
[----:B------:R-:W3:Y:S01]  /*15b90*/  LDSM.16.MT88.4 R80, [R230+0x9800] ;  /* 0x00980000e650783b */ /* 0x000ee20000004200 */
[----:B------:R-:W-:Y:S02]  /*15ba0*/  MUFU.EX2 R102, R102 ;  /* 0x0000006600667308 */ /* 0x000fe40000000800 */
[----:B------:R-:W-:Y:S02]  /*15bb0*/  F2FP.PACK_AB R77, R233, R164 ;  /* 0x000000a4e94d723e */ /* 0x000fe400000000ff */
[----:B------:R-:W-:Y:S02]  /*15bc0*/  F2FP.PACK_AB R78, R127, R212 ;  /* 0x000000d47f4e723e */ /* 0x000fe400000000ff */
[----:B------:R-:W-:Y:S04]  /*15bd0*/  F2FP.PACK_AB R68, R236, R238 ;  /* 0x000000eeec44723e */ /* 0x000fe800000000ff */
[----:B------:R-:W-:Y:S01]  /*15be0*/  F2FP.PACK_AB R69, R235, R237 ;  /* 0x000000edeb45723e */ /* 0x000fe200000000ff */
[----:B------:R-:W-:Y:S01]  /*15bf0*/  MUFU.EX2 R98, R158 ;  /* 0x0000009e00627308 */ /* 0x000fe20000000800 */
[----:B--2---:R-:W-:Y:S01]  /*15c00*/  FFMA.FTZ R0, R0, R2, R209 ;  /* 0x0000000200007223 */ /* 0x004fe200000100d1 */
[----:B------:R-:W-:Y:S01]  /*15c10*/  MOV R209, R199 ;  /* 0x000000c700d17202 */ /* 0x000fe20000000f00 */
[----:B------:R-:W-:Y:S01]  /*15c20*/  FADD.FTZ R2, R213, R132 ;  /* 0x00000084d5027221 */ /* 0x000fe20000010000 */
[----:B------:R-:W-:Y:S06]  /*15c30*/  MOV R132, R187 ;  /* 0x000000bb00847202 */ /* 0x000fec0000000f00 */
[----:B------:R-:W-:Y:S01]  /*15c40*/  MUFU.EX2 R97, R159 ;  /* 0x0000009f00617308 */ /* 0x000fe20000000800 */
[----:B------:R-:W-:Y:S01]  /*15c50*/  F2FP.PACK_AB R71, R209, R139 ;  /* 0x0000008bd147723e */ /* 0x000fe200000000ff */
[----:B------:R-:W-:Y:S01]  /*15c60*/  FADD.FTZ R0, R211, R0 ;  /* 0x00000000d3007221 */ /* 0x000fe20000010000 */
[----:B------:R-:W-:Y:S01]  /*15c70*/  F2FP.PACK_AB R70, R132, R232 ;  /* 0x000000e88446723e */ /* 0x000fe200000000ff */
[----:B------:R-:W-:Y:S01]  /*15c80*/  FADD.FTZ R2, R214, R2 ;  /* 0x00000002d6027221 */ /* 0x000fe20000010000 */
[----:B------:R-:W-:Y:S01]  /*15c90*/  MOV R213, R196 ;  /* 0x000000c400d57202 */ /* 0x000fe20000000f00 */
[----:B------:R-:W-:Y:S02]  /*15ca0*/  FADD.FTZ R0, R215, R0 ;  /* 0x00000000d7007221 */ /* 0x000fe40000010000 */
[----:B------:R-:W-:Y:S01]  /*15cb0*/  FADD.FTZ R2, R222, R2 ;  /* 0x00000002de027221 */ /* 0x000fe20000010000 */
[----:B------:R-:W-:Y:S01]  /*15cc0*/  F2FP.PACK_AB R79, R206, R213 ;  /* 0x000000d5ce4f723e */ /* 0x000fe200000000ff */
[-C--:B-1----:R-:W-:Y:S01]  /*15cd0*/  HMMA.16816.F32 R4, R68, R72.reuse, R4 ;  /* 0x000000484404723c */ /* 0x082fe20000001804 */
[----:B------:R-:W-:Y:S02]  /*15ce0*/  MUFU.EX2 R112, R112 ;  /* 0x0000007000707308 */ /* 0x000fe40000000800 */
[----:B----4-:R-:W-:Y:S05]  /*15cf0*/  FADD.FTZ R93, R218, R2 ;  /* 0x00000002da5d7221 */ /* 0x010fea0000010000 */
[C---:B------:R-:W-:Y:S03]  /*15d00*/  HMMA.16816.F32 R8, R76.reuse, R72, R8 ;  /* 0x000000484c08723c */ /* 0x040fe60000001808 */
[----:B------:R-:W-:Y:S05]  /*15d10*/  MUFU.EX2 R103, R103 ;  /* 0x0000006700677308 */ /* 0x000fea0000000800 */
[-C--:B------:R-:W-:Y:S05]  /*15d20*/  HMMA.16816.F32 R12, R76, R74.reuse, R12 ;  /* 0x0000004a4c0c723c */ /* 0x080fea000000180c */
[----:B------:R-:W-:Y:S03]  /*15d30*/  MUFU.EX2 R96, R160 ;  /* 0x000000a000607308 */ /* 0x000fe60000000800 */
[C---:B------:R-:W-:Y:S01]  /*15d40*/  HMMA.16816.F32 R16, R68.reuse, R74, R16 ;  /* 0x0000004a4410723c */ /* 0x040fe20000001810 */
[----:B------:R-:W1:Y:S06]  /*15d50*/  LDSM.16.MT88.4 R72, [R228+0xa000] ;  /* 0x00a00000e448783b */ /* 0x000e6c0000004200 */
[----:B------:R-:W-:Y:S01]  /*15d60*/  MUFU.EX2 R113, R113 ;  /* 0x0000007100717308 */ /* 0x000fe20000000800 */
[-C--:B---3--:R-:W-:Y:S08]  /*15d70*/  HMMA.16816.F32 R20, R68, R84.reuse, R20 ;  /* 0x000000544414723c */ /* 0x088ff00000001814 */
        /* <DEDUP_REMOVED lines=8> */
[----:B------:R-:W3:Y:S01]  /*15e00*/  MUFU.EX2 R117, R117 ;  /* 0x0000007500757308 */ /* 0x000ee20000000800 */
[C---:B------:R-:W-:Y:S08]  /*15e10*/  HMMA.16816.F32 R40, R76.reuse, R88, R40 ;  /* 0x000000584c28723c */ /* 0x040ff00000001828 */
[-C--:B------:R-:W-:Y:S01]  /*15e20*/  HMMA.16816.F32 R44, R76, R90.reuse, R44 ;  /* 0x0000005a4c2c723c */ /* 0x080fe2000000182c */
[----:B------:R-:W-:Y:S07]  /*15e30*/  MUFU.EX2 R118, R118 ;  /* 0x0000007600767308 */ /* 0x000fee0000000800 */
[C---:B------:R-:W-:Y:S01]  /*15e40*/  HMMA.16816.F32 R48, R68.reuse, R90, R48 ;  /* 0x0000005a4430723c */ /* 0x040fe20000001830 */
[----:B------:R-:W4:Y:S02]  /*15e50*/  LDSM.16.MT88.4 R88, [R229+0xa000] ;  /* 0x00a00000e558783b */ /* 0x000f240000004200 */
[----:B------:R-:W1:Y:S01]  /*15e60*/  MUFU.EX2 R119, R119 ;  /* 0x0000007700777308 */ /* 0x000e620000000800 */
[----:B---3--:R-:W-:Y:S04]  /*15e70*/  F2FP.PACK_AB R200, R117, R116 ;  /* 0x0000007475c8723e */ /* 0x008fe800000000ff */
[-C--:B------:R-:W-:Y:S05]  /*15e80*/  HMMA.16816.F32 R52, R68, R80.reuse, R52 ;  /* 0x000000504434723c */ /* 0x080fea0000001834 */
[----:B------:R-:W3:Y:S03]  /*15e90*/  MUFU.EX2 R128, R128 ;  /* 0x0000008000807308 */ /* 0x000ee60000000800 */
[C---:B------:R-:W-:Y:S07]  /*15ea0*/  HMMA.16816.F32 R56, R76.reuse, R80, R56 ;  /* 0x000000504c38723c */ /* 0x040fee0000001838 */
[----:B------:R-:W2:Y:S01]  /*15eb0*/  MUFU.EX2 R130, R130 ;  /* 0x0000008200827308 */ /* 0x000ea20000000800 */
[-C--:B------:R-:W-:Y:S04]  /*15ec0*/  HMMA.16816.F32 R60, R76, R82.reuse, R60 ;  /* 0x000000524c3c723c */ /* 0x080fe8000000183c */
[----:B-1----:R-:W-:Y:S03]  /*15ed0*/  F2FP.PACK_AB R201, R119, R118 ;  /* 0x0000007677c9723e */ /* 0x002fe600000000ff */
[----:B------:R-:W-:Y:S01]  /*15ee0*/  F2FP.PACK_AB R78, R195, R176 ;  /* 0x000000b0c34e723e */ /* 0x000fe200000000ff */
[----:B------:R-:W-:Y:S01]  /*15ef0*/  HMMA.16816.F32 R64, R68, R82, R64 ;  /* 0x000000524440723c */ /* 0x000fe20000001840 */
[----:B------:R-:W1:Y:S01]  /*15f00*/  LDSM.16.MT88.4 R80, [R230+0xa000] ;  /* 0x00a00000e650783b */ /* 0x000e620000004200 */
        /* <DEDUP_REMOVED lines=15> */
[----:B---3--:R-:W-:Y:S01]  /*16000*/  F2FP.PACK_AB R202, R137, R128 ;  /* 0x0000008089ca723e */ /* 0x008fe200000000ff */
[-C--:B------:R-:W-:Y:S01]  /*16010*/  HMMA.16816.F32 R4, R68, R72.reuse, R4 ;  /* 0x000000484404723c */ /* 0x080fe20000001804 */
[----:B------:R-:W-:Y:S02]  /*16020*/  MUFU.EX2 R104, R104 ;  /* 0x0000006800687308 */ /* 0x000fe40000000800 */
[----:B------:R-:W-:Y:S01]  /*16030*/  FADD.FTZ R2, R247, R2 ;  /* 0x00000002f7027221 */ /* 0x000fe20000010000 */
[----:B--2---:R-:W-:Y:S01]  /*16040*/  F2FP.PACK_AB R203, R138, R130 ;  /* 0x000000828acb723e */ /* 0x004fe200000000ff */
[----:B------:R-:W-:Y:S02]  /*16050*/  FADD.FTZ R0, R225, R0 ;  /* 0x00000000e1007221 */ /* 0x000fe40000010000 */
[----:B------:R-:W-:Y:S01]  /*16060*/  FADD.FTZ R2, R185, R2 ;  /* 0x00000002b9027221 */ /* 0x000fe20000010000 */
[C---:B------:R-:W-:Y:S03]  /*16070*/  HMMA.16816.F32 R8, R76.reuse, R72, R8 ;  /* 0x000000484c08723c */ /* 0x040fe60000001808 */
[----:B------:R-:W-:Y:S01]  /*16080*/  MUFU.EX2 R105, R105 ;  /* 0x0000006900697308 */ /* 0x000fe20000000800 */
[----:B------:R-:W-:Y:S02]  /*16090*/  FADD.FTZ R0, R184, R0 ;  /* 0x00000000b8007221 */ /* 0x000fe40000010000 */
[----:B------:R-:W-:Y:S01]  /*160a0*/  LDSM.16.MT88.4 R184, [R229+0xb800] ;  /* 0x00b80000e5b8783b */ /* 0x000fe20000004200 */
[----:B------:R-:W-:Y:S01]  /*160b0*/  FADD.FTZ R2, R169, R2 ;  /* 0x00000002a9027221 */ /* 0x000fe20000010000 */
[-C--:B------:R-:W-:Y:S04]  /*160c0*/  HMMA.16816.F32 R12, R76, R74.reuse, R12 ;  /* 0x0000004a4c0c723c */ /* 0x080fe8000000180c */
[----:B------:R-:W-:Y:S01]  /*160d0*/  FADD.FTZ R0, R168, R0 ;  /* 0x00000000a8007221 */ /* 0x000fe20000010000 */
[----:B------:R-:W-:Y:S01]  /*160e0*/  MUFU.EX2 R106, R106 ;  /* 0x0000006a006a7308 */ /* 0x000fe20000000800 */
[----:B------:R-:W-:Y:S02]  /*160f0*/  FADD.FTZ R2, R163, R2 ;  /* 0x00000002a3027221 */ /* 0x000fe40000010000 */
[C---:B------:R-:W-:Y:S01]  /*16100*/  HMMA.16816.F32 R16, R68.reuse, R74, R16 ;  /* 0x0000004a4410723c */ /* 0x040fe20000001810 */
[----:B------:R-:W2:Y:S03]  /*16110*/  LDSM.16.MT88.4 R72, [R228+0xa800] ;  /* 0x00a80000e448783b */ /* 0x000ea60000004200 */
[----:B------:R-:W-:Y:S02]  /*16120*/  FADD.FTZ R2, R134, R2 ;  /* 0x0000000286027221 */ /* 0x000fe40000010000 */
[----:B------:R-:W-:Y:S01]  /*16130*/  FADD.FTZ R0, R162, R0 ;  /* 0x00000000a2007221 */ /* 0x000fe20000010000 */
[----:B------:R-:W-:Y:S01]  /*16140*/  MUFU.EX2 R107, R107 ;  /* 0x0000006b006b7308 */ /* 0x000fe20000000800 */
[-C--:B------:R-:W-:Y:S04]  /*16150*/  HMMA.16816.F32 R20, R68, R84.reuse, R20 ;  /* 0x000000544414723c */ /* 0x080fe80000001814 */
[----:B------:R-:W-:Y:S02]  /*16160*/  FADD.FTZ R0, R135, R0 ;  /* 0x0000000087007221 */ /* 0x000fe40000010000 */
[----:B------:R-:W-:Y:S02]  /*16170*/  FADD.FTZ R2, R245, R2 ;  /* 0x00000002f5027221 */ /* 0x000fe40000010000 */
[C---:B------:R-:W-:Y:S01]  /*16180*/  HMMA.16816.F32 R24, R76.reuse, R84, R24 ;  /* 0x000000544c18723c */ /* 0x040fe20000001818 */
[----:B------:R-:W-:Y:S03]  /*16190*/  MUFU.EX2 R108, R108 ;  /* 0x0000006c006c7308 */ /* 0x000fe60000000800 */
[----:B------:R-:W-:Y:S04]  /*161a0*/  FADD.FTZ R2, R241, R2 ;  /* 0x00000002f1027221 */ /* 0x000fe80000010000 */
[-C--:B------:R-:W-:Y:S03]  /*161b0*/  HMMA.16816.F32 R28, R76, R86.reuse, R28 ;  /* 0x000000564c1c723c */ /* 0x080fe6000000181c */
[----:B------:R-:W-:Y:S01]  /*161c0*/  MUFU.EX2 R109, R109 ;  /* 0x0000006d006d7308 */ /* 0x000fe20000000800 */
[----:B------:R-:W-:Y:S04]  /*161d0*/  FADD.FTZ R2, R237, R2 ;  /* 0x00000002ed027221 */ /* 0x000fe80000010000 */
[C---:B------:R-:W-:Y:S01]  /*161e0*/  HMMA.16816.F32 R32, R68.reuse, R86, R32 ;  /* 0x000000564420723c */ /* 0x040fe20000001820 */
[----:B------:R-:W3:Y:S04]  /*161f0*/  LDSM.16.MT88.4 R84, [R231+0xa800] ;  /* 0x00a80000e754783b */ /* 0x000ee80000004200 */
[----:B------:R-:W-:Y:S03]  /*16200*/  MUFU.EX2 R110, R110 ;  /* 0x0000006e006e7308 */ /* 0x000fe60000000800 */
[-C--:B----4-:R-:W-:Y:S07]  /*16210*/  HMMA.16816.F32 R36, R68, R88.reuse, R36 ;  /* 0x000000584424723c */ /* 0x090fee0000001824 */
[----:B------:R-:W-:Y:S01]  /*16220*/  MUFU.EX2 R111, R111 ;  /* 0x0000006f006f7308 */ /* 0x000fe20000000800 */
[C---:B------:R-:W-:Y:S08]  /*16230*/  HMMA.16816.F32 R40, R76.reuse, R88, R40 ;  /* 0x000000584c28723c */ /* 0x040ff00000001828 */
[-C--:B------:R-:W-:Y:S01]  /*16240*/  HMMA.16816.F32 R44, R76, R90.reuse, R44 ;  /* 0x0000005a4c2c723c */ /* 0x080fe2000000182c */
[----:B------:R-:W-:Y:S07]  /*16250*/  MUFU.EX2 R95, R120 ;  /* 0x00000078005f7308 */ /* 0x000fee0000000800 */
[C---:B------:R-:W-:Y:S01]  /*16260*/  HMMA.16816.F32 R48, R68.reuse, R90, R48 ;  /* 0x0000005a4430723c */ /* 0x040fe20000001830 */
[----:B------:R-:W4:Y:S02]  /*16270*/  LDSM.16.MT88.4 R88, [R229+0xa800] ;  /* 0x00a80000e558783b */ /* 0x000f240000004200 */
[----:B------:R-:W2:Y:S05]  /*16280*/  MUFU.EX2 R94, R121 ;  /* 0x00000079005e7308 */ /* 0x000eaa0000000800 */
[-C--:B-1----:R-:W-:Y:S05]  /*16290*/  HMMA.16816.F32 R52, R68, R80.reuse, R52 ;  /* 0x000000504434723c */ /* 0x082fea0000001834 */
[----:B------:R-:W1:Y:S03]  /*162a0*/  MUFU.EX2 R122, R122 ;  /* 0x0000007a007a7308 */ /* 0x000e660000000800 */
[C---:B------:R-:W-:Y:S08]  /*162b0*/  HMMA.16816.F32 R56, R76.reuse, R80, R56 ;  /* 0x000000504c38723c */ /* 0x040ff00000001838 */
[-C--:B------:R-:W-:Y:S04]  /*162c0*/  HMMA.16816.F32 R60, R76, R82.reuse, R60 ;  /* 0x000000524c3c723c */ /* 0x080fe8000000183c */
[----:B--2---:R-:W-:Y:S03]  /*162d0*/  F2FP.PACK_AB R196, R94, R95 ;  /* 0x0000005f5ec4723e */ /* 0x004fe600000000ff */
[----:B------:R-:W-:Y:S01]  /*162e0*/  F2FP.PACK_AB R78, R101, R102 ;  /* 0x00000066654e723e */ /* 0x000fe200000000ff */
        /* <DEDUP_REMOVED lines=11> */
[----:B------:R-:W-:Y:S02]  /*163a0*/  F2FP.PACK_AB R76, R131, R188 ;  /* 0x000000bc834c723e */ /* 0x000fe400000000ff */
[----:B------:R-:W-:Y:S02]  /*163b0*/  F2FP.PACK_AB R77, R125, R129 ;  /* 0x000000817d4d723e */ /* 0x000fe400000000ff */
[----:B-1----:R-:W-:Y:S01]  /*163c0*/  F2FP.PACK_AB R197, R123, R122 ;  /* 0x0000007a7bc5723e */ /* 0x002fe200000000ff */
[-C--:B------:R-:W-:Y:S08]  /*163d0*/  HMMA.16816.F32 R4, R68, R72.reuse, R4 ;  /* 0x000000484404723c */ /* 0x080ff00000001804 */
        /* <DEDUP_REMOVED lines=9> */
[-C--:B----4-:R-:W-:Y:S08]  /*16470*/  HMMA.16816.F32 R36, R68, R88.reuse, R36 ;  /* 0x000000584424723c */ /* 0x090ff00000001824 */
[C---:B------:R-:W-:Y:S08]  /*16480*/  HMMA.16816.F32 R40, R76.reuse, R88, R40 ;  /* 0x000000584c28723c */ /* 0x040ff00000001828 */
[-C--:B------:R-:W-:Y:S08]  /*16490*/  HMMA.16816.F32 R44, R76, R90.reuse, R44 ;  /* 0x0000005a4c2c723c */ /* 0x080ff0000000182c */
[C---:B------:R-:W-:Y:S01]  /*164a0*/  HMMA.16816.F32 R48, R68.reuse, R90, R48 ;  /* 0x0000005a4430723c */ /* 0x040fe20000001830 */
[----:B------:R-:W4:Y:S07]  /*164b0*/  LDSM.16.MT88.4 R88, [R229+0xb000] ;  /* 0x00b00000e558783b */ /* 0x000f2e0000004200 */
[-C--:B--2---:R-:W-:Y:S08]  /*164c0*/  HMMA.16816.F32 R52, R68, R80.reuse, R52 ;  /* 0x000000504434723c */ /* 0x084ff00000001834 */
        /* <DEDUP_REMOVED lines=11> */
[----:B------:R-:W3:Y:S02]  /*16580*/  LDSM.16.MT88.4 R168, [R231+0xb800] ;  /* 0x00b80000e7a8783b */ /* 0x000ee40000004200 */
[----:B------:R-:W-:Y:S02]  /*16590*/  F2FP.PACK_AB R70, R113, R96 ;  /* 0x000000607146723e */ /* 0x000fe400000000ff */
[----:B------:R-:W-:Y:S02]  /*165a0*/  F2FP.PACK_AB R71, R115, R114 ;  /* 0x000000727347723e */ /* 0x000fe400000000ff */
[----:B------:R-:W-:Y:S02]  /*165b0*/  F2FP.PACK_AB R76, R105, R104 ;  /* 0x00000068694c723e */ /* 0x000fe400000000ff */
[----:B------:R-:W-:Y:S02]  /*165c0*/  F2FP.PACK_AB R77, R107, R106 ;  /* 0x0000006a6b4d723e */ /* 0x000fe400000000ff */
[----:B------:R-:W-:Y:S01]  /*165d0*/  F2FP.PACK_AB R79, R111, R110 ;  /* 0x0000006e6f4f723e */ /* 0x000fe200000000ff */
[-C--:B-1----:R-:W-:Y:S08]  /*165e0*/  HMMA.16816.F32 R4, R68, R72.reuse, R4 ;  /* 0x000000484404723c */ /* 0x082ff00000001804 */
[C---:B------:R-:W-:Y:S07]  /*165f0*/  HMMA.16816.F32 R8, R76.reuse, R72, R8 ;  /* 0x000000484c08723c */ /* 0x040fee0000001808 */
[----:B------:R-:W-:Y:S01]  /*16600*/  FADD.FTZ R72, R3, R93 ;  /* 0x0000005d03487221 */ /* 0x000fe20000010000 */
[-C--:B------:R-:W-:Y:S01]  /*16610*/  HMMA.16816.F32 R12, R76, R74.reuse, R12 ;  /* 0x0000004a4c0c723c */ /* 0x080fe2000000180c */
[----:B------:R-:W2:Y:S03]  /*16620*/  LDL.LU R3, [R1+0x14c] ;  /* 0x00014c0001037983 */ /* 0x000ea60000300800 */
[----:B------:R-:W-:Y:S01]  /*16630*/  FADD.FTZ R72, R246, R72 ;  /* 0x00000048f6487221 */ /* 0x000fe20000010000 */
[----:B------:R-:W2:Y:S01]  /*16640*/  LDL.LU R134, [R1+0x148] ;  /* 0x0001480001867983 */ /* 0x000ea20000300800 */
[----:B------:R-:W-:Y:S02]  /*16650*/  FADD.FTZ R73, R161, R92 ;  /* 0x0000005ca1497221 */ /* 0x000fe40000010000 */
[C---:B------:R-:W-:Y:S01]  /*16660*/  HMMA.16816.F32 R16, R68.reuse, R74, R16 ;  /* 0x0000004a4410723c */ /* 0x040fe20000001810 */
[----:B------:R-:W2:Y:S01]  /*16670*/  LDL.LU R135, [R1+0x144] ;  /* 0x0001440001877983 */ /* 0x000ea20000300800 */
[----:B------:R-:W1:Y:S02]  /*16680*/  MUFU.EX2 R75, R126 ;  /* 0x0000007e004b7308 */ /* 0x000e640000000800 */
[----:B------:R-:W-:Y:S02]  /*16690*/  FADD.FTZ R72, R242, R72 ;  /* 0x00000048f2487221 */ /* 0x000fe40000010000 */
[----:B------:R-:W-:Y:S02]  /*166a0*/  FADD.FTZ R73, R136, R73 ;  /* 0x0000004988497221 */ /* 0x000fe40000010000 */
[-C--:B---3--:R-:W-:Y:S01]  /*166b0*/  HMMA.16816.F32 R20, R68, R84.reuse, R20 ;  /* 0x000000544414723c */ /* 0x088fe20000001814 */
[----:B------:R-:W3:Y:S03]  /*166c0*/  LDL.LU R136, [R1+0x140] ;  /* 0x0001400001887983 */ /* 0x000ee60000300800 */
[----:B------:R-:W-:Y:S01]  /*166d0*/  FADD.FTZ R74, R244, R0 ;  /* 0x00000000f44a7221 */ /* 0x000fe20000010000 */
[----:B------:R2:W5:Y:S01]  /*166e0*/  LDL.LU R246, [R1+0x13c] ;  /* 0x00013c0001f67983 */ /* 0x0005620000300800 */
[----:B------:R-:W-:Y:S02]  /*166f0*/  FADD.FTZ R0, R243, R73 ;  /* 0x00000049f3007221 */ /* 0x000fe40000010000 */
[C---:B------:R-:W-:Y:S01]  /*16700*/  HMMA.16816.F32 R24, R76.reuse, R84, R24 ;  /* 0x000000544c18723c */ /* 0x040fe20000001818 */
[----:B------:R2:W5:Y:S01]  /*16710*/  LDL.LU R245, [R1+0x138] ;  /* 0x0001380001f57983 */ /* 0x0005620000300800 */
[----:B------:R-:W4:Y:S02]  /*16720*/  MUFU.EX2 R84, R124 ;  /* 0x0000007c00547308 */ /* 0x000f240000000800 */
[----:B------:R-:W-:Y:S01]  /*16730*/  FADD.FTZ R0, R239, R0 ;  /* 0x00000000ef007221 */ /* 0x000fe20000010000 */
[----:B------:R2:W5:Y:S03]  /*16740*/  LDL.LU R244, [R1+0x134] ;  /* 0x0001340001f47983 */ /* 0x0005660000300800 */
[-C--:B------:R-:W-:Y:S01]  /*16750*/  HMMA.16816.F32 R28, R76, R86.reuse, R28 ;  /* 0x000000564c1c723c */ /* 0x080fe2000000181c */
[----:B------:R2:W5:Y:S03]  /*16760*/  LDL.LU R243, [R1+0x130] ;  /* 0x0001300001f37983 */ /* 0x0005660000300800 */
[----:B------:R-:W-:Y:S01]  /*16770*/  FADD.FTZ R0, R164, R0 ;  /* 0x00000000a4007221 */ /* 0x000fe20000010000 */
[----:B------:R2:W5:Y:S01]  /*16780*/  LDL.LU R242, [R1+0x12c] ;  /* 0x00012c0001f27983 */ /* 0x0005620000300800 */
[----:B-1----:R-:W-:Y:S02]  /*16790*/  F2FP.PACK_AB R199, R205, R75 ;  /* 0x0000004bcdc7723e */ /* 0x002fe400000000ff */
[C---:B------:R-:W-:Y:S01]  /*167a0*/  HMMA.16816.F32 R32, R68.reuse, R86, R32 ;  /* 0x000000564420723c */ /* 0x040fe20000001820 */
[----:B------:R1:W5:Y:S03]  /*167b0*/  LDL.LU R241, [R1+0x128] ;  /* 0x0001280001f17983 */ /* 0x0003660000300800 */
[----:B------:R-:W-:Y:S04]  /*167c0*/  FADD.FTZ R0, R233, R0 ;  /* 0x00000000e9007221 */ /* 0x000fe80000010000 */
[-C--:B----4-:R-:W-:Y:S04]  /*167d0*/  HMMA.16816.F32 R36, R68, R88.reuse, R36 ;  /* 0x000000584424723c */ /* 0x090fe80000001824 */
[----:B------:R-:W-:Y:S01]  /*167e0*/  F2FP.PACK_AB R198, R204, R84 ;  /* 0x00000054ccc6723e */ /* 0x000fe200000000ff */
[----:B------:R-:W-:Y:S03]  /*167f0*/  FADD.FTZ R0, R213, R0 ;  /* 0x00000000d5007221 */ /* 0x000fe60000010000 */
[C---:B------:R-:W-:Y:S04]  /*16800*/  HMMA.16816.F32 R40, R76.reuse, R88, R40 ;  /* 0x000000584c28723c */ /* 0x040fe80000001828 */
[----:B------:R-:W-:Y:S04]  /*16810*/  FADD.FTZ R0, R206, R0 ;  /* 0x00000000ce007221 */ /* 0x000fe80000010000 */
        /* <DEDUP_REMOVED lines=8> */
[C---:B------:R-:W-:Y:S01]  /*168a0*/  HMMA.16816.F32 R140, R196.reuse, R152, R8 ;  /* 0x00000098c48c723c */ /* 0x040fe20000001808 */
[----:B------:R1:W5:Y:S03]  /*168b0*/  LDL.LU R240, [R1+0x124] ;  /* 0x0001240001f07983 */ /* 0x0003660000300800 */
[----:B------:R-:W-:Y:S01]  /*168c0*/  FADD.FTZ R4, R238, R72 ;  /* 0x00000048ee047221 */ /* 0x000fe20000010000 */
[----:B------:R1:W5:Y:S01]  /*168d0*/  LDL.LU R239, [R1+0x120] ;  /* 0x0001200001ef7983 */ /* 0x0003620000300800 */
[----:B------:R-:W-:Y:S02]  /*168e0*/  FADD.FTZ R5, R165, R5 ;  /* 0x00000005a5057221 */ /* 0x000fe40000010000 */
[----:B------:R-:W-:Y:S01]  /*168f0*/  FADD.FTZ R4, R236, R4 ;  /* 0x00000004ec047221 */ /* 0x000fe20000010000 */
[----:B------:R1:W5:Y:S01]  /*16900*/  LDL.LU R238, [R1+0x11c] ;  /* 0x00011c0001ee7983 */ /* 0x0003620000300800 */
[-C--:B------:R-:W-:Y:S03]  /*16910*/  HMMA.16816.F32 R148, R196, R154.reuse, R12 ;  /* 0x0000009ac494723c */ /* 0x080fe6000000180c */
[----:B------:R-:W-:Y:S01]  /*16920*/  FADD.FTZ R6, R235, R2 ;  /* 0x00000002eb067221 */ /* 0x000fe20000010000 */
[----:B------:R1:W5:Y:S01]  /*16930*/  LDL.LU R237, [R1+0x118] ;  /* 0x0001180001ed7983 */ /* 0x0003620000300800 */
[----:B------:R-:W-:Y:S02]  /*16940*/  FADD.FTZ R2, R234, R5 ;  /* 0x00000005ea027221 */ /* 0x000fe40000010000 */
[----:B------:R-:W-:Y:S01]  /*16950*/  FADD.FTZ R4, R232, R4 ;  /* 0x00000004e8047221 */ /* 0x000fe20000010000 */
[----:B------:R1:W5:Y:S01]  /*16960*/  LDL.LU R236, [R1+0x114] ;  /* 0x0001140001ec7983 */ /* 0x0003620000300800 */
[----:B------:R-:W-:Y:S01]  /*16970*/  FADD.FTZ R8, R139, R6 ;  /* 0x000000068b087221 */ /* 0x000fe20000010000 */
[C---:B------:R-:W-:Y:S02]  /*16980*/  HMMA.16816.F32 R152, R200.reuse, R154, R16 ;  /* 0x0000009ac898723c */ /* 0x040fe40000001810 */
[----:B------:R1:W5:Y:S02]  /*16990*/  LDL.LU R235, [R1+0x110] ;  /* 0x0001100001eb7983 */ /* 0x0003640000300800 */
[----:B------:R-:W-:Y:S02]  /*169a0*/  FADD.FTZ R12, R132, R4 ;  /* 0x00000004840c7221 */ /* 0x000fe40000010000 */
[----:B------:R-:W-:Y:S01]  /*169b0*/  FADD.FTZ R2, R212, R2 ;  /* 0x00000002d4027221 */ /* 0x000fe20000010000 */
[----:B------:R1:W5:Y:S01]  /*169c0*/  LDL.LU R234, [R1+0x10c] ;  /* 0x00010c0001ea7983 */ /* 0x0003620000300800 */
[----:B------:R-:W-:Y:S01]  /*169d0*/  FADD.FTZ R8, R209, R8 ;  /* 0x00000008d1087221 */ /* 0x000fe20000010000 */
[-C--:B------:R-:W-:Y:S02]  /*169e0*/  HMMA.16816.F32 R156, R200, R168.reuse, R20 ;  /* 0x000000a8c89c723c */ /* 0x080fe40000001814 */
        /* <DEDUP_REMOVED lines=9> */
[----:B------:R-:W4:Y:S01]  /*16a80*/  LDSM.16.MT88.4 R4, [R230+0xb800] ;  /* 0x00b80000e604783b */ /* 0x000f220000004200 */
        /* <DEDUP_REMOVED lines=16> */
[----:B------:R-:W-:Y:S04]  /*16b90*/  FADD.FTZ R8, R181, R8 ;  /* 0x00000008b5087221 */ /* 0x000fe80000010000 */
        /* <DEDUP_REMOVED lines=9> */
[----:B------:R-:W-:Y:S02]  /*16c30*/  FADD.FTZ R11, R189, R8 ;  /* 0x00000008bd0b7221 */ /* 0x000fe40000010000 */
[-C--:B----4-:R-:W-:Y:S03]  /*16c40*/  HMMA.16816.F32 R188, R200, R4.reuse, R52 ;  /* 0x00000004c8bc723c */ /* 0x090fe60000001834 */
        /* <DEDUP_REMOVED lines=38> */
[----:B------:R-:W-:Y:S01]  /*16eb0*/  FADD.FTZ R2, R84, R0 ;  /* 0x0000000054027221 */ /* 0x000fe20000010000 */
[----:B--2---:R-:W-:Y:S01]  /*16ec0*/  MOV R137, R134 ;  /* 0x0000008600897202 */ /* 0x004fe20000000f00 */
[----:B------:R-:W-:Y:S02]  /*16ed0*/  FADD.FTZ R0, R75, R4 ;  /* 0x000000044b007221 */ /* 0x000fe40000010000 */
[----:B------:R-:W-:Y:S01]  /*16ee0*/  FADD.FTZ R4, R138, R5 ;  /* 0x000000058a047221 */ /* 0x000fe20000010000 */
[----:B------:R-:W-:Y:S01]  /*16ef0*/  MOV R138, R3 ;  /* 0x00000003008a7202 */ /* 0x000fe20000000f00 */
[----:B------:R-:W-:Y:S01]  /*16f00*/  FADD.FTZ R2, R204, R2 ;  /* 0x00000002cc027221 */ /* 0x000fe20000010000 */
[----:B------:R-:W-:Y:S01]  /*16f10*/  MOV R133, R135 ;  /* 0x0000008700857202 */ /* 0x000fe20000000f00 */
[----:B------:R-:W-:Y:S01]  /*16f20*/  FADD.FTZ R0, R205, R0 ;  /* 0x00000000cd007221 */ /* 0x000fe20000010000 */
[----:B------:R1:W-:Y:S01]  /*16f30*/  STL [R1+0x90], R4 ;  /* 0x0000900401007387 */ /* 0x0003e20000100800 */
[----:B---3--:R-:W-:Y:S03]  /*16f40*/  MOV R132, R136 ;  /* 0x0000008800847202 */ /* 0x008fe60000000f00 */
[----:B------:R1:W-:Y:S04]  /*16f50*/  STL [R1+0x8c], R2 ;  /* 0x00008c0201007387 */ /* 0x0003e80000100800 */
[----:B------:R1:W-:Y:S02]  /*16f60*/  STL [R1+0x94], R0 ;  /* 0x0000940001007387 */ /* 0x0003e40000100800 */
[----:B-1---5:R-:W-:-:S05]  /*16f70*/  @P1 BRA `(.L_x_172) ;  /* 0xffffb61000001947 */ /* 0x022fca000383ffff */
.L_x_171:
        /* <DEDUP_REMOVED lines=19> */
[----:B------:R-:W-:Y:S01]  /*170b0*/  @!UP0 UIMAD.WIDE.U32 UR18, UR7, UR4, URZ ;  /* 0x00000004071282a5 */ /* 0x000fe2000f8e003f */
[----:B------:R-:W-:Y:S01]  /*170c0*/  LEA.HI R42, R52, R43, RZ, 0x5 ;  /* 0x0000002b342a7211 */ /* 0x000fe200078f28ff */
[----:B------:R-:W-:-:S03]  /*170d0*/  @!UP0 UIMAD UR12, UR12, UR4, URZ ;  /* 0x000000040c0c82a4 */ /* 0x000fc6000f8e023f */
[----:B------:R-:W-:Y:S01]  /*170e0*/  SHF.R.S32.HI R33, RZ, 0x5, R42 ;  /* 0x00000005ff217819 */ /* 0x000fe2000001142a */
        /* <DEDUP_REMOVED lines=104> */
[----:B------:R-:W-:Y:S01]  /*17770*/  LEA.HI R4, R52, R43, RZ, 0x2 ;  /* 0x0000002b34047211 */ /* 0x000fe200078f10ff */
[C---:B--2---:R-:W-:Y:S01]  /*17780*/  FMUL.FTZ R140, R2.reuse, R140 ;  /* 0x0000008c028c7220 */ /* 0x044fe20000410000 */
[----:B------:R-:W-:Y:S01]  /*17790*/  F2FP.PACK_AB R25, R25, R190 ;  /* 0x000000be1919723e */ /* 0x000fe200000000ff */
[C---:B------:R-:W-:Y:S01]  /*177a0*/  FMUL.FTZ R37, R2.reuse, R141 ;  /* 0x0000008d02257220 */ /* 0x040fe20000410000 */
[----:B------:R-:W-:Y:S01]  /*177b0*/  SHF.R.S32.HI R6, RZ, 0x2, R4 ;  /* 0x00000002ff067819 */ /* 0x000fe20000011404 */
[C---:B------:R-:W-:Y:S01]  /*177c0*/  FMUL.FTZ R148, R2.reuse, R148 ;  /* 0x0000009402947220 */ /* 0x040fe20000410000 */
[----:B------:R-:W-:Y:S01]  /*177d0*/  F2FP.PACK_AB R11, R11, R202 ;  /* 0x000000ca0b0b723e */ /* 0x000fe200000000ff */
        /* <DEDUP_REMOVED lines=91> */
[----:B------:R-:W-:Y:S02]  /*17d90*/  @P5 MUFU.LG2 R6, R39 ;  /* 0x0000002700065308 */ /* 0x000fe40000000c00 */
[C---:B------:R-:W-:Y:S01]  /*17da0*/  IADD3 R4, R7.reuse, R2, RZ ;  /* 0x0000000207047210 */ /* 0x040fe20007ffe0ff */
[----:B------:R-:W-:Y:S04]  /*17db0*/  STS [R2], R28 ;  /* 0x0000001c02007388 */ /* 0x000fe80000000800 */
[----:B------:R-:W-:Y:S04]  /*17dc0*/  STS [R2+0x400], R27 ;  /* 0x0004001b02007388 */ /* 0x000fe80000000800 */
[----:B------:R-:W-:Y:S04]  /*17dd0*/  STS [R0+0x2000], R30 ;  /* 0x0020001e00007388 */ /* 0x000fe80000000800 */
[----:B------:R1:W-:Y:S04]  /*17de0*/  STS [R0+0x2400], R29 ;  /* 0x0024001d00007388 */ /* 0x0003e80000000800 */
[----:B------:R-:W-:Y:S04]  /*17df0*/  STS [R2+0x2000], R26 ;  /* 0x0020001a02007388 */ /* 0x000fe80000000800 */
[----:B------:R2:W-:Y:S01]  /*17e00*/  STS [R2+0x2400], R35 ;  /* 0x0024002302007388 */ /* 0x0005e20000000800 */
[----:B-1----:R-:W-:-:S05]  /*17e10*/  IADD3 R0, R7, R0, RZ ;  /* 0x0000000007007210 */ /* 0x002fca0007ffe0ff */
[----:B------:R-:W-:Y:S01]  /*17e20*/  STS [R0], R34 ;  /* 0x0000002200007388 */ /* 0x000fe20000000800 */
[----:B--2---:R-:W1:Y:S03]  /*17e30*/  @P3 MUFU.LG2 R2, R41 ;  /* 0x0000002900023308 */ /* 0x004e660000000c00 */
[----:B------:R-:W-:Y:S04]  /*17e40*/  STS [R0+0x400], R25 ;  /* 0x0004001900007388 */ /* 0x000fe80000000800 */
[----:B------:R2:W-:Y:S04]  /*17e50*/  STS [R4], R13 ;  /* 0x0000000d04007388 */ /* 0x0005e80000000800 */
[----:B------:R-:W-:Y:S04]  /*17e60*/  STS [R5], R11 ;  /* 0x0000000b05007388 */ /* 0x000fe80000000800 */
[----:B------:R-:W-:Y:S01]  /*17e70*/  STS [R0+0x2000], R23 ;  /* 0x0020001700007388 */ /* 0x000fe20000000800 */
[----:B-1----:R-:W-:-:S03]  /*17e80*/  @P3 FMUL.FTZ R2, R2, 0.69314718246459960938 ;  /* 0x3f31721802023820 */ /* 0x002fc60000410000 */
[----:B------:R1:W-:Y:S01]  /*17e90*/  STS [R0+0x2400], R14 ;  /* 0x0024000e00007388 */ /* 0x0003e20000000800 */
[----:B------:R-:W-:-:S03]  /*17ea0*/  @P3 FFMA.FTZ R9, R134, c[0x0][0x238], R2 ;  /* 0x00008e0086093a23 */ /* 0x000fc60000010002 */
[----:B------:R3:W-:Y:S04]  /*17eb0*/  STS [R4+0x2000], R12 ;  /* 0x0020000c04007388 */ /* 0x0007e80000000800 */
[----:B------:R4:W-:Y:S04]  /*17ec0*/  STS [R5+0x2000], R10 ;  /* 0x0020000a05007388 */ /* 0x0009e80000000800 */
[----:B------:R-:W-:Y:S01]  /*17ed0*/  BAR.SYNC.DEFER_BLOCKING 0x0 ;  /* 0x0000000000007b1d */ /* 0x000fe20000010000 */
[----:B--2---:R-:W-:Y:S02]  /*17ee0*/  MOV R13, 0x7f800000 ;  /* 0x7f800000000d7802 */ /* 0x004fe40000000f00 */
[----:B-1----:R-:W-:-:S02]  /*17ef0*/  LOP3.LUT R0, R42, 0xffffffe0, RZ, 0xc0, !PT ;  /* 0xffffffe02a007812 */ /* 0x002fc400078ec0ff */
[----:B------:R-:W-:Y:S01]  /*17f00*/  MOV R14, 0x7f800000 ;  /* 0x7f800000000e7802 */ /* 0x000fe20000000f00 */
[----:B---3--:R-:W1:Y:S01]  /*17f10*/  @P4 MUFU.LG2 R4, R38 ;  /* 0x0000002600044308 */ /* 0x008e620000000c00 */
[----:B------:R-:W-:Y:S02]  /*17f20*/  IADD3 R0, -R0, R43, RZ ;  /* 0x0000002b00007210 */ /* 0x000fe40007ffe1ff */
[----:B------:R-:W-:Y:S01]  /*17f30*/  MOV R12, 0x7f800000 ;  /* 0x7f800000000c7802 */ /* 0x000fe20000000f00 */
[----:B----4-:R-:W-:Y:S01]  /*17f40*/  @P5 FMUL.FTZ R5, R6, 0.69314718246459960938 ;  /* 0x3f31721806055820 */ /* 0x010fe20000410000 */
[----:B------:R-:W-:Y:S01]  /*17f50*/  LOP3.LUT P1, RZ, R0, 0x3, RZ, 0xc0, !PT ;  /* 0x0000000300ff7812 */ /* 0x000fe2000782c0ff */
[----:B------:R2:W3:Y:S02]  /*17f60*/  LDS.128 R16, [R246] ;  /* 0x00000000f6107984 */ /* 0x0004e40000000c00 */
[----:B------:R-:W4:Y:S01]  /*17f70*/  @P0 MUFU.LG2 R0, R40 ;  /* 0x0000002800000308 */ /* 0x000f220000000c00 */
[----:B------:R-:W-:Y:S01]  /*17f80*/  @P5 FFMA.FTZ R13, R136, c[0x0][0x238], R5 ;  /* 0x00008e00880d5a23 */ /* 0x000fe20000010005 */
[----:B------:R2:W2:Y:S04]  /*17f90*/  LDS.128 R20, [R246+0x800] ;  /* 0x00080000f6147984 */ /* 0x0004a80000000c00 */
[----:B------:R2:W2:Y:S01]  /*17fa0*/  LDS.128 R24, [R246+0x1000] ;  /* 0x00100000f6187984 */ /* 0x0004a20000000c00 */
[----:B-1----:R-:W-:-:S03]  /*17fb0*/  @P4 FMUL.FTZ R4, R4, 0.69314718246459960938 ;  /* 0x3f31721804044820 */ /* 0x002fc60000410000 */
[----:B------:R1:W1:Y:S01]  /*17fc0*/  LDS.128 R28, [R246+0x1800] ;  /* 0x00180000f61c7984 */ /* 0x0002620000000c00 */
[----:B------:R-:W-:-:S03]  /*17fd0*/  @P4 FFMA.FTZ R14, R135, c[0x0][0x238], R4 ;  /* 0x00008e00870e4a23 */ /* 0x000fc60000010004 */
[----:B------:R1:W1:Y:S01]  /*17fe0*/  LDS.128 R36, [R246+0x2000] ;  /* 0x00200000f6247984 */ /* 0x0002620000000c00 */
[----:B----4-:R-:W-:-:S03]  /*17ff0*/  @P0 FMUL.FTZ R0, R0, 0.69314718246459960938 ;  /* 0x3f31721800000820 */ /* 0x010fc60000410000 */
[----:B------:R4:W1:Y:S01]  /*18000*/  LDS.128 R44, [R246+0x2800] ;  /* 0x00280000f62c7984 */ /* 0x0008620000000c00 */
[----:B------:R-:W-:-:S03]  /*18010*/  @P0 FFMA.FTZ R12, R3, c[0x0][0x238], R0 ;  /* 0x00008e00030c0a23 */ /* 0x000fc60000010000 */
[----:B------:R4:W1:Y:S04]  /*18020*/  LDS.128 R48, [R246+0x3000] ;  /* 0x00300000f6307984 */ /* 0x0008680000000c00 */
[----:B------:R-:W1:Y:S01]  /*18030*/  LDS.128 R244, [R246+0x3800] ;  /* 0x00380000f6f47984 */ /* 0x000e620000000c00 */
[----:B------:R-:W-:Y:S05]  /*18040*/  @P1 BRA `(.L_x_176) ;  /* 0x000002c000001947 */ /* 0x000fea0003800000 */
[----:B------:R-:W5:Y:S01]  /*18050*/  S2R R3, SR_TID.X ;  /* 0x0000000000037919 */ /* 0x000f620000002100 */
[----:B------:R-:W-:-:S04]  /*18060*/  SHF.R.S32.HI R2, RZ, 0x1f, R33 ;  /* 0x0000001fff027819 */ /* 0x000fc80000011421 */
[----:B------:R-:W-:-:S04]  /*18070*/  LEA.HI R2, R2, R33, RZ, 0x2 ;  /* 0x0000002102027211 */ /* 0x000fc800078f10ff */
[----:B------:R-:W-:-:S05]  /*18080*/  LOP3.LUT R2, R2, 0xffffffc, RZ, 0xc0, !PT ;  /* 0x0ffffffc02027812 */ /* 0x000fca00078ec0ff */
[----:B------:R-:W-:Y:S01]  /*18090*/  IMAD.IADD R2, R33, 0x1, -R2 ;  /* 0x0000000121027824 */ /* 0x000fe200078e0a02 */
[----:B-----5:R-:W-:-:S04]  /*180a0*/  SHF.R.S32.HI R0, RZ, 0x1f, R3 ;  /* 0x0000001fff007819 */ /* 0x020fc80000011403 */
[----:B------:R-:W-:-:S04]  /*180b0*/  LEA.HI R0, R0, R3, RZ, 0x5 ;  /* 0x0000000300007211 */ /* 0x000fc800078f28ff */
[----:B------:R-:W-:-:S05]  /*180c0*/  LOP3.LUT R0, R0, 0xffffffe0, RZ, 0xc0, !PT ;  /* 0xffffffe000007812 */ /* 0x000fca00078ec0ff */
[----:B------:R-:W-:-:S05]  /*180d0*/  IMAD.IADD R0, R3, 0x1, -R0 ;  /* 0x0000000103007824 */ /* 0x000fca00078e0a00 */
[----:B------:R-:W-:-:S04]  /*180e0*/  SHF.R.S32.HI R3, RZ, 0x1f, R0 ;  /* 0x0000001fff037819 */ /* 0x000fc80000011400 */
[----:B------:R-:W-:-:S04]  /*180f0*/  LEA.HI R0, R3, R0, RZ, 0x2 ;  /* 0x0000000003007211 */ /* 0x000fc800078f10ff */
[----:B------:R-:W-:-:S05]  /*18100*/  SHF.R.S32.HI R0, RZ, 0x2, R0 ;  /* 0x00000002ff007819 */ /* 0x000fca0000011400 */
[----:B------:R-:W-:-:S05]  /*18110*/  IMAD R0, R2, 0x10, R0 ;  /* 0x0000001002007824 */ /* 0x000fca00078e0200 */
        /* <DEDUP_REMOVED lines=31> */
.L_x_176:
[----:B------:R-:W-:Y:S05]  /*18310*/  BSYNC B0 ;  /* 0x0000000000007941 */ /* 0x000fea0003800000 */
.L_x_175:
[----:B----4-:R-:W4:Y:S01]  /*18320*/  LDL.LU.64 R4, [R1+0xa8] ;  /* 0x0000a80001047983 */ /* 0x010f220000300a00 */
[----:B------:R-:W-:Y:S01]  /*18330*/  LEA.HI R12, R52, R43, RZ, 0x3 ;  /* 0x0000002b340c7211 */ /* 0x000fe200078f18ff */
[----:B------:R-:W-:Y:S01]  /*18340*/  UIMAD UR10, UR10, -0x80, UR34 ;  /* 0xffffff800a0a78a4 */ /* 0x000fe2000f8e0222 */
[----:B------:R-:W-:Y:S01]  /*18350*/  BSSY B0, `(.L_x_177) ;  /* 0x0000021000007945 */ /* 0x000fe20003800000 */
[----:B------:R-:W5:Y:S01]  /*18360*/  S2R R3, SR_TID.X ;  /* 0x0000000000037919 */ /* 0x000f620000002100 */
[----:B------:R-:W-:Y:S02]  /*18370*/  USHF.R.S32.HI UR6, URZ, 0x1f, UR11 ;  /* 0x0000001f3f067899 */ /* 0x000fe4000801140b */
[----:B------:R-:W-:Y:S01]  /*18380*/  ULDC.64 UR4, c[0x0][0x1f0] ;  /* 0x00007c0000047ab9 */ /* 0x000fe20000000a00 */
[----:B------:R-:W3:Y:S01]  /*18390*/  S2R R10, SR_CTAID.Z ;  /* 0x00000000000a7919 */ /* 0x000ee20000002700 */
[----:B------:R-:W-:-:S04]  /*183a0*/  UIMAD UR4, UR6, UR4, URZ ;  /* 0x00000004060472a4 */ /* 0x000fc8000f8e023f */
[----:B------:R-:W-:Y:S01]  /*183b0*/  UIMAD UR4, UR11, UR5, UR4 ;  /* 0x000000050b0472a4 */ /* 0x000fe2000f8e0204 */
[----:B-----5:R-:W-:-:S04]  /*183c0*/  SHF.R.S32.HI R2, RZ, 0x1f, R3 ;  /* 0x0000001fff027819 */ /* 0x020fc80000011403 */
[----:B------:R-:W-:-:S04]  /*183d0*/  LEA.HI R2, R2, R3, RZ, 0x3 ;  /* 0x0000000302027211 */ /* 0x000fc800078f18ff */
[----:B------:R-:W-:Y:S02]  /*183e0*/  LOP3.LUT R0, R2, 0xfffffff8, RZ, 0xc0, !PT ;  /* 0xfffffff802007812 */ /* 0x000fe400078ec0ff */
[----:B------:R-:W-:-:S03]  /*183f0*/  SHF.R.S32.HI R2, RZ, 0x3, R2 ;  /* 0x00000003ff027819 */ /* 0x000fc60000011402 */
[----:B------:R-:W-:Y:S01]  /*18400*/  IMAD.IADD R0, R3, 0x1, -R0 ;  /* 0x0000000103007824 */ /* 0x000fe200078e0a00 */
[----:B------:R-:W-:-:S03]  /*18410*/  SHF.R.S32.HI R3, RZ, 0x3, R12 ;  /* 0x00000003ff037819 */ /* 0x000fc6000001140c */
[----:B------:R-:W-:-:S05]  /*18420*/  IMAD.SHL.U32 R0, R0, 0x8, RZ ;  /* 0x0000000800007824 */ /* 0x000fca00078e00ff */
[----:B------:R-:W-:Y:S02]  /*18430*/  SHF.R.S32.HI R0, RZ, 0x1f, R0 ;  /* 0x0000001fff007819 */ /* 0x000fe40000011400 */
[C---:B----4-:R-:W-:Y:S02]  /*18440*/  ISETP.GE.AND P1, PT, R4.reuse, c[0x0][0x220], PT ;  /* 0x0000880004007a0c */ /* 0x050fe40003f26270 */
[----:B------:R-:W-:-:S04]  /*18450*/  IADD3 R4, P0, R4, UR14, RZ ;  /* 0x0000000e04047c10 */ /* 0x000fc8000ff1e0ff */
[----:B------:R-:W-:Y:S01]  /*18460*/  IADD3.X R5, R0, UR8, RZ, P0, !PT ;  /* 0x0000000800057c10 */ /* 0x000fe200087fe4ff */
[----:B------:R-:W-:Y:S01]  /*18470*/  IMAD.U32 R0, RZ, RZ, UR31 ;  /* 0x0000001fff007e24 */ /* 0x000fe2000f8e00ff */
[----:B------:R-:W-:Y:S02]  /*18480*/  ISETP.GE.OR P0, PT, R3, UR10, P1 ;  /* 0x0000000a03007c0c */ /* 0x000fe40008f06670 */
[----:B------:R-:W-:Y:S01]  /*18490*/  SHF.R.S32.HI R3, RZ, 0x1f, R2 ;  /* 0x0000001fff037819 */ /* 0x000fe20000011402 */
[----:B---3--:R-:W-:-:S04]  /*184a0*/  IMAD.WIDE.U32 R10, R10, c[0x0][0x1f0], R4 ;  /* 0x00007c000a0a7a25 */ /* 0x008fc800078e0004 */
[----:B------:R-:W-:Y:S01]  /*184b0*/  IMAD.WIDE R6, R0, 0x80, R2 ;  /* 0x0000008000067825 */ /* 0x000fe200078e0202 */
[----:B------:R-:W-:-:S05]  /*184c0*/  IADD3 R9, R11, UR4, RZ ;  /* 0x000000040b097c10 */ /* 0x000fca000fffe0ff */
        /* <DEDUP_REMOVED lines=8> */
[----:B------:R3:W-:Y:S02]  /*18550*/  STG.E.128 [R4.64], R16 ;  /* 0x0000001004007986 */ /* 0x0007e4000c101d34 */
.L_x_178:
[----:B------:R-:W-:Y:S05]  /*18560*/  BSYNC B0 ;  /* 0x0000000000007941 */ /* 0x000fea0003800000 */
.L_x_177:
[----:B------:R-:W-:Y:S01]  /*18570*/  LEA.HI.SX32 R0, R12, 0x10, 0x1d ;  /* 0x000000100c007811 */ /* 0x000fe200078feaff */
[----:B------:R-:W-:Y:S03]  /*18580*/  BSSY B0, `(.L_x_179) ;  /* 0x000000e000007945 */ /* 0x000fe60003800000 */
[----:B------:R-:W-:-:S13]  /*18590*/  ISETP.GE.OR P0, PT, R0, UR10, P1 ;  /* 0x0000000a00007c0c */ /* 0x000fda0008f06670 */
[----:B------:R-:W-:Y:S05]  /*185a0*/  @P0 BRA `(.L_x_180) ;  /* 0x000000b000000947 */ /* 0x000fea0003800000 */
[----:B---3--:R-:W-:Y:S01]  /*185b0*/  IADD3 R4, P0, R6, 0x10, RZ ;  /* 0x0000001006047810 */ /* 0x008fe20007f1e0ff */
        /* <DEDUP_REMOVED lines=9> */
[----:B--2---:R2:W-:Y:S02]  /*18650*/  STG.E.128 [R4.64], R20 ;  /* 0x0000001404007986 */ /* 0x0045e4000c101d34 */
.L_x_180:
[----:B------:R-:W-:Y:S05]  /*18660*/  BSYNC B0 ;  /* 0x0000000000007941 */ /* 0x000fea0003800000 */
.L_x_179:
[----:B------:R-:W-:Y:S01]  /*18670*/  LEA.HI.SX32 R0, R12, 0x20, 0x1d ;  /* 0x000000200c007811 */ /* 0x000fe200078feaff */
[----:B------:R-:W-:Y:S03]  /*18680*/  BSSY B0, `(.L_x_181) ;  /* 0x000000e000007945 */ /* 0x000fe60003800000 */
[----:B------:R-:W-:-:S13]  /*18690*/  ISETP.GE.OR P0, PT, R0, UR10, P1 ;  /* 0x0000000a00007c0c */ /* 0x000fda0008f06670 */
[----:B------:R-:W-:Y:S05]  /*186a0*/  @P0 BRA `(.L_x_182) ;  /* 0x000000b000000947 */ /* 0x000fea0003800000 */
[----:B--23--:R-:W-:Y:S01]  /*186b0*/  IADD3 R4, P0, R6, 0x20, RZ ;  /* 0x0000002006047810 */ /* 0x00cfe20007f1e0ff */
        /* <DEDUP_REMOVED lines=10> */
.L_x_182:
[----:B------:R-:W-:Y:S05]  /*18760*/  BSYNC B0 ;  /* 0x0000000000007941 */ /* 0x000fea0003800000 */
.L_x_181:
        /* <DEDUP_REMOVED lines=14> */
[----:B-1----:R1:W-:Y:S02]  /*18850*/  STG.E.128 [R4.64], R28 ;  /* 0x0000001c04007986 */ /* 0x0023e4000c101d34 */
.L_x_184:
[----:B------:R-:W-:Y:S05]  /*18860*/  BSYNC B0 ;  /* 0x0000000000007941 */ /* 0x000fea0003800000 */
.L_x_183:
[----:B------:R-:W-:Y:S01]  /*18870*/  LEA.HI.SX32 R0, R12, 0x40, 0x1d ;  /* 0x000000400c007811 */ /* 0x000fe200078feaff */
[----:B------:R-:W-:Y:S03]  /*18880*/  BSSY B0, `(.L_x_185) ;  /* 0x000000e000007945 */ /* 0x000fe60003800000 */
[----:B------:R-:W-:-:S13]  /*18890*/  ISETP.GE.OR P0, PT, R0, UR10, P1 ;  /* 0x0000000a00007c0c */ /* 0x000fda0008f06670 */
[----:B------:R-:W-:Y:S05]  /*188a0*/  @P0 BRA `(.L_x_186) ;  /* 0x000000b000000947 */ /* 0x000fea0003800000 */
[----:B-123--:R-:W-:Y:S01]  /*188b0*/  IADD3 R4, P0, R6, 0x40, RZ ;  /* 0x0000004006047810 */ /* 0x00efe20007f1e0ff */
        /* <DEDUP_REMOVED lines=10> */
.L_x_186:
[----:B------:R-:W-:Y:S05]  /*18960*/  BSYNC B0 ;  /* 0x0000000000007941 */ /* 0x000fea0003800000 */
.L_x_185:
        /* <DEDUP_REMOVED lines=15> */
.L_x_188:
[----:B------:R-:W-:Y:S05]  /*18a60*/  BSYNC B0 ;  /* 0x0000000000007941 */ /* 0x000fea0003800000 */
.L_x_187:
        /* <DEDUP_REMOVED lines=15> */
.L_x_190:
[----:B------:R-:W-:Y:S05]  /*18b60*/  BSYNC B0 ;  /* 0x0000000000007941 */ /* 0x000fea0003800000 */
.L_x_189:
[----:B------:R-:W-:-:S04]  /*18b70*/  LEA.HI.SX32 R0, R12, 0x70, 0x1d ;  /* 0x000000700c007811 */ /* 0x000fc800078feaff */
[----:B------:R-:W-:-:S13]  /*18b80*/  ISETP.GE.OR P1, PT, R0, UR10, P1 ;  /* 0x0000000a00007c0c */ /* 0x000fda0008f26670 */
[----:B------:R-:W-:Y:S05]  /*18b90*/  @P1 EXIT ;  /* 0x000000000000194d */ /* 0x000fea0003800000 */
[----:B------:R-:W-:Y:S01]  /*18ba0*/  IADD3 R6, P0, R6, 0x70, RZ ;  /* 0x0000007006067810 */ /* 0x000fe20007f1e0ff */
[----:B------:R-:W-:Y:S01]  /*18bb0*/  IMAD.MOV.U32 R2, RZ, RZ, R10 ;  /* 0x000000ffff027224 */ /* 0x000fe200078e000a */
[----:B------:R-:W-:-:S03]  /*18bc0*/  MOV R3, R9 ;  /* 0x0000000900037202 */ /* 0x000fc60000000f00 */
[----:B------:R-:W-:Y:S02]  /*18bd0*/  IMAD.X R0, RZ, RZ, R7, P0 ;  /* 0x000000ffff007224 */ /* 0x000fe400000e0607 */
[----:B-123--:R-:W-:-:S04]  /*18be0*/  IMAD.WIDE.U32 R4, R6, c[0x0][0x1e8], R2 ;  /* 0x00007a0006047a25 */ /* 0x00efc800078e0002 */
[----:B------:R-:W-:Y:S01]  /*18bf0*/  IMAD R0, R0, c[0x0][0x1e8], RZ ;  /* 0x00007a0000007a24 */ /* 0x000fe200078e02ff */
[----:B------:R-:W-:-:S03]  /*18c00*/  LEA R2, P0, R4, c[0x0][0x1d0], 0x1 ;  /* 0x0000740004027a11 */ /* 0x000fc600078008ff */
[----:B------:R-:W-:-:S05]  /*18c10*/  IMAD R0, R6, c[0x0][0x1ec], R0 ;  /* 0x00007b0006007a24 */ /* 0x000fca00078e0200 */
[----:B------:R-:W-:-:S04]  /*18c20*/  IADD3 R0, R5, R0, RZ ;  /* 0x0000000005007210 */ /* 0x000fc80007ffe0ff */
[----:B------:R-:W-:-:S05]  /*18c30*/  LEA.HI.X R3, R4, c[0x0][0x1d4], R0, 0x1, P0 ;  /* 0x0000750004037a11 */ /* 0x000fca00000f0c00 */
[----:B------:R-:W-:Y:S01]  /*18c40*/  STG.E.128 [R2.64], R244 ;  /* 0x000000f402007986 */ /* 0x000fe2000c101d34 */
[----:B------:R-:W-:Y:S05]  /*18c50*/  EXIT ;  /* 0x000000000000794d */ /* 0x000fea0003800000 */
.L_x_112:
[----:B-1----:R-:W-:Y:S01]  /*18c60*/  UISETP.NE.AND UP4, UPT, UR30, -0x1, UPT ;  /* 0xffffffff1e00788c */ /* 0x002fe2000bf85270 */
[----:B------:R-:W-:Y:S01]  /*18c70*/  SHF.R.S32.HI R4, RZ, 0x1f, R26 ;  /* 0x0000001fff047819 */ /* 0x000fe2000001141a */
[----:B------:R-:W-:Y:S01]  /*18c80*/  ULDC.64 UR4, c[0x0][0x1e8] ;  /* 0x00007a0000047ab9 */ /* 0x000fe20000000a00 */
[----:B------:R-:W1:Y:S01]  /*18c90*/  S2R R8, SR_CTAID.Z ;  /* 0x0000000000087919 */ /* 0x000e620000002700 */
[----:B------:R-:W-:Y:S01]  /*18ca0*/  USHF.R.S32.HI UR11, URZ, 0x1f, UR10 ;  /* 0x0000001f3f0b7899 */ /* 0x000fe2000801140a */
[----:B------:R-:W-:Y:S01]  /*18cb0*/  LEA.HI R4, R4, R26, RZ, 0x3 ;  /* 0x0000001a04047211 */ /* 0x000fe200078f18ff */
[----:B------:R-:W-:Y:S01]  /*18cc0*/  ULDC.64 UR8, c[0x0][0x1e0] ;  /* 0x0000780000087ab9 */ /* 0x000fe20000000a00 */
[----:B------:R-:W-:Y:S01]  /*18cd0*/  BSSY B0, `(.L_x_191) ;  /* 0x0000042000007945 */ /* 0x000fe20003800000 */
[----:B------:R-:W-:Y:S01]  /*18ce0*/  ULDC.U8 UR13, c[0x0][0x328] ;  /* 0x0000ca00000d7ab9 */ /* 0x000fe20000000000 */
[----:B------:R-:W-:Y:S01]  /*18cf0*/  LOP3.LUT R0, R4, 0xfffffff8, RZ, 0xc0, !PT ;  /* 0xfffffff804007812 */ /* 0x000fe200078ec0ff */
[----:B------:R-:W-:Y:S01]  /*18d00*/  UISETP.NE.AND UP3, UPT, UR13, URZ, UPT ;  /* 0x0000003f0d00728c */ /* 0x000fe2000bf65270 */
[----:B------:R-:W-:Y:S01]  /*18d10*/  SHF.R.S32.HI R4, RZ, 0x3, R4 ;  /* 0x00000003ff047819 */ /* 0x000fe20000011404 */
[----:B------:R-:W-:-:S02]  /*18d20*/  @UP4 UIMAD.WIDE.U32 UR14, UR30, UR4, URZ ;  /* 0x000000041e0e42a5 */ /* 0x000fc4000f8e003f */
[----:B------:R-:W-:Y:S01]  /*18d30*/  @!UP4 UIMAD.WIDE.U32 UR16, UR6, UR8, URZ ;  /* 0x000000080610c2a5 */ /* 0x000fe2000f8e003f */
[----:B------:R-:W-:Y:S01]  /*18d40*/  IMAD.IADD R14, R26, 0x1, -R0 ;  /* 0x000000011a0e7824 */ /* 0x000fe200078e0a00 */
[----:B------:R-:W-:Y:S01]  /*18d50*/  @UP4 UIMAD UR7, UR30, UR5, UR15 ;  /* 0x000000051e0742a4 */ /* 0x000fe2000f8e020f */
[----:B------:R-:W-:Y:S01]  /*18d60*/  SHF.R.S32.HI R5, RZ, 0x1f, R4 ;  /* 0x0000001fff057819 */ /* 0x000fe20000011404 */
[----:B------:R-:W-:Y:S01]  /*18d70*/  @!UP4 USHF.R.S32.HI UR15, URZ, 0x1f, UR6 ;  /* 0x0000001f3f0fc899 */ /* 0x000fe20008011406 */
[----:B------:R-:W-:Y:S01]  /*18d80*/  IMAD.SHL.U32 R0, R14, 0x8, RZ ;  /* 0x000000080e007824 */ /* 0x000fe200078e00ff */
[----:B------:R-:W-:Y:S02]  /*18d90*/  ULDC.64 UR4, c[0x0][0x1f0] ;  /* 0x00007c0000047ab9 */ /* 0x000fe40000000a00 */
[----:B------:R-:W-:Y:S02]  /*18da0*/  UIMAD UR4, UR11, UR4, URZ ;  /* 0x000000040b0472a4 */ /* 0x000fe4000f8e023f */
[----:B------:R-:W-:Y:S01]  /*18db0*/  @!UP4 UIMAD UR15, UR15, UR8, URZ ;  /* 0x000000080f0fc2a4 */ /* 0x000fe2000f8e023f */
[----:B------:R-:W-:Y:S01]  /*18dc0*/  ISETP.GE.AND P1, PT, R0, c[0x0][0x220], PT ;  /* 0x0000880000007a0c */ /* 0x000fe20003f26270 */
[----:B------:R-:W-:-:S02]  /*18dd0*/  ULDC.U8 UR11, c[0x0][0x329] ;  /* 0x0000ca40000b7ab9 */ /* 0x000fc40000000000 */
[----:B------:R-:W-:Y:S02]  /*18de0*/  UISETP.NE.AND UP1, UPT, UR11, URZ, UPT ;  /* 0x0000003f0b00728c */ /* 0x000fe4000bf25270 */
[----:B------:R-:W-:Y:S02]  /*18df0*/  @!UP4 UIMAD UR15, UR6, UR9, UR15 ;  /* 0x00000009060fc2a4 */ /* 0x000fe4000f8e020f */
[----:B------:R-:W-:Y:S02]  /*18e00*/  UISETP.NE.OR UP2, UPT, UR11, URZ, !UP3 ;  /* 0x0000003f0b00728c */ /* 0x000fe4000df45670 */
[----:B------:R-:W-:Y:S02]  /*18e10*/  ULDC UR9, c[0x0][0x214] ;  /* 0x0000850000097ab9 */ /* 0x000fe40000000800 */
[----:B------:R-:W-:Y:S02]  /*18e20*/  ULDC UR8, c[0x0][0x234] ;  /* 0x00008d0000087ab9 */ /* 0x000fe40000000800 */
[----:B------:R-:W-:-:S02]  /*18e30*/  UISETP.NE.OR UP0, UPT, UR30, -0x1, UP2 ;  /* 0xffffffff1e00788c */ /* 0x000fc40009705670 */
[----:B------:R-:W-:Y:S02]  /*18e40*/  @UP1 ULDC UR11, c[0x0][0x210] ;  /* 0x00008400000b1ab9 */ /* 0x000fe40000000800 */
[----:B------:R-:W-:Y:S02]  /*18e50*/  @UP1 UIMAD UR11, UR11, UR9, URZ ;  /* 0x000000090b0b12a4 */ /* 0x000fe4000f8e023f */
[----:B------:R-:W-:Y:S02]  /*18e60*/  @!UP1 USEL UR11, UR9, UR8, !UP3 ;  /* 0x00000008090b9287 */ /* 0x000fe4000d800000 */
[----:B------:R-:W-:Y:S02]  /*18e70*/  UIMAD UR5, UR10, UR5, UR4 ;  /* 0x000000050a0572a4 */ /* 0x000fe4000f8e0204 */
[----:B------:R-:W-:Y:S02]  /*18e80*/  @UP1 UMOV UR13, 0x1 ;  /* 0x00000001000d1882 */ /* 0x000fe40000000000 */
[----:B------:R-:W-:-:S02]  /*18e90*/  ULDC UR4, c[0x0][0x1c0] ;  /* 0x0000700000047ab9 */ /* 0x000fc40000000800 */
[----:B------:R-:W-:Y:S02]  /*18ea0*/  @!UP1 UIMAD UR13, UR11, UR4, URZ ;  /* 0x000000040b0d92a4 */ /* 0x000fe4000f8e023f */
[----:B------:R-:W-:Y:S02]  /*18eb0*/  @!UP4 UMOV UR14, UR16 ;  /* 0x00000010000ecc82 */ /* 0x000fe40008000000 */
[----:B------:R-:W-:Y:S01]  /*18ec0*/  @!UP4 UIADD3 UR7, UR17, UR15, URZ ;  /* 0x0000000f1107c290 */ /* 0x000fe2000fffe03f */
[C---:B------:R-:W-:Y:S01]  /*18ed0*/  IADD3 R2, P0, R0.reuse, UR14, RZ ;  /* 0x0000000e00027c10 */ /* 0x040fe2000ff1e0ff */
[----:B------:R-:W-:Y:S02]  /*18ee0*/  UIADD3 UR34, -UR12, UR34, URZ ;  /* 0x000000220c227290 */ /* 0x000fe4000fffe13f */
[----:B------:R-:W-:Y:S02]  /*18ef0*/  UIMAD UR13, UR6, UR13, URZ ;  /* 0x0000000d060d72a4 */ /* 0x000fe4000f8e023f */
[----:B------:R-:W-:Y:S01]  /*18f00*/  @!UP0 UIMAD UR30, UR6, UR9, URZ ;  /* 0x00000009061e82a4 */ /* 0x000fe2000f8e023f */
[----:B------:R-:W-:Y:S01]  /*18f10*/  LEA.HI.X.SX32 R3, R0, UR7, 0x1, P0 ;  /* 0x0000000700037c11 */ /* 0x000fe200080f0eff */
[----:B------:R-:W-:Y:S01]  /*18f20*/  @UP1 ULDC UR20, c[0x0][0x210] ;  /* 0x0000840000141ab9 */ /* 0x000fe20000000800 */
[C---:B------:R-:W-:Y:S01]  /*18f30*/  ISETP.GE.OR P0, PT, R4.reuse, UR34, P1 ;  /* 0x0000002204007c0c */ /* 0x040fe20008f06670 */
[----:B------:R-:W-:Y:S01]  /*18f40*/  USEL UR13, UR13, URZ, UP2 ;  /* 0x0000003f0d0d7287 */ /* 0x000fe20009000000 */
[----:B------:R-:W-:Y:S01]  /*18f50*/  ISETP.GE.AND P2, PT, R4, UR34, PT ;  /* 0x0000002204007c0c */ /* 0x000fe2000bf46270 */
[----:B------:R-:W-:Y:S01]  /*18f60*/  @!UP1 UMOV UR20, 0x1 ;  /* 0x0000000100149882 */ /* 0x000fe20000000000 */
[----:B-1----:R-:W-:Y:S01]  /*18f70*/  IMAD.WIDE.U32 R8, R8, c[0x0][0x1f0], R2 ;  /* 0x00007c0008087a25 */ /* 0x002fe200078e0002 */
[----:B------:R-:W-:Y:S01]  /*18f80*/  UIMAD UR12, UR12, UR20, URZ ;  /* 0x000000140c0c72a4 */ /* 0x000fe2000f8e023f */
[----:B------:R-:W-:Y:S01]  /*18f90*/  P2R R22, PR, RZ, 0x4 ;  /* 0x00000004ff167803 */ /* 0x000fe20000000000 */
[----:B------:R-:W-:Y:S01]  /*18fa0*/  UIMAD UR13, UR10, UR11, UR13 ;  /* 0x0000000b0a0d72a4 */ /* 0x000fe2000f8e020d */
[----:B------:R-:W-:Y:S01]  /*18fb0*/  IMAD.U32 R2, RZ, RZ, UR31 ;  /* 0x0000001fff027e24 */ /* 0x000fe2000f8e00ff */
[----:B------:R-:W-:Y:S01]  /*18fc0*/  UMOV UR18, URZ ;  /* 0x0000003f00127c82 */ /* 0x000fe20008000000 */
[----:B------:R-:W-:Y:S01]  /*18fd0*/  IADD3 R7, R9, UR5, RZ ;  /* 0x0000000509077c10 */ /* 0x000fe2000fffe0ff */
[----:B------:R-:W-:Y:S01]  /*18fe0*/  @!UP2 UMOV UR18, UR30 ;  /* 0x0000001e0012ac82 */ /* 0x000fe20008000000 */
[----:B------:R-:W-:Y:S01]  /*18ff0*/  IMAD.WIDE R2, R2, 0x80, R4 ;  /* 0x0000008002027825 */ /* 0x000fe200078e0204 */
[----:B------:R-:W-:-:S02]  /*19000*/  UMOV UR19, URZ ;  /* 0x0000003f00137c82 */ /* 0x000fc40008000000 */
[----:B------:R-:W-:Y:S02]  /*19010*/  USHF.R.S32.HI UR4, URZ, 0x1f, UR12 ;  /* 0x0000001f3f047899 */ /* 0x000fe4000801140c */
[----:B------:R-:W-:Y:S02]  /*19020*/  @!UP2 USHF.R.S32.HI UR19, URZ, 0x1f, UR30 ;  /* 0x0000001f3f13a899 */ /* 0x000fe4000801141e */
        /* <DEDUP_REMOVED lines=12> */
.L_x_192:
[----:B------:R-:W-:Y:S05]  /*190f0*/  BSYNC B0 ;  /* 0x0000000000007941 */ /* 0x000fea0003800000 */
.L_x_191:
[----:B------:R-:W-:Y:S01]  /*19100*/  IADD3 R20, R4, 0x10, RZ ;  /* 0x0000001004147810 */ /* 0x000fe20007ffe0ff */
[----:B------:R-:W-:Y:S03]  /*19110*/  BSSY B0, `(.L_x_193) ;  /* 0x0000010000007945 */ /* 0x000fe60003800000 */
[C---:B------:R-:W-:Y:S02]  /*19120*/  ISETP.GE.OR P0, PT, R20.reuse, UR34, P1 ;  /* 0x0000002214007c0c */ /* 0x040fe40008f06670 */
[----:B------:R-:W-:-:S04]  /*19130*/  ISETP.GE.AND P2, PT, R20, UR34, PT ;  /* 0x0000002214007c0c */ /* 0x000fc8000bf46270 */
[----:B------:R-:W-:-:S07]  /*19140*/  P2R R21, PR, RZ, 0x4 ;  /* 0x00000004ff157803 */ /* 0x000fce0000000000 */
        /* <DEDUP_REMOVED lines=12> */
.L_x_194:
[----:B------:R-:W-:Y:S05]  /*19210*/  BSYNC B0 ;  /* 0x0000000000007941 */ /* 0x000fea0003800000 */
.L_x_193:
[----:B------:R-:W-:Y:S01]  /*19220*/  IADD3 R19, R4, 0x20, RZ ;  /* 0x0000002004137810 */ /* 0x000fe20007ffe0ff */
[----:B------:R-:W-:Y:S03]  /*19230*/  BSSY B0, `(.L_x_195) ;  /* 0x000000f000007945 */ /* 0x000fe60003800000 */
[C---:B------:R-:W-:Y:S02]  /*19240*/  ISETP.GE.OR P0, PT, R19.reuse, UR34, P1 ;  /* 0x0000002213007c0c */ /* 0x040fe40008f06670 */
[----:B------:R-:W-:-:S11]  /*19250*/  ISETP.GE.AND P6, PT, R19, UR34, PT ;  /* 0x0000002213007c0c */ /* 0x000fd6000bfc6270 */
        /* <DEDUP_REMOVED lines=12> */
.L_x_196:
[----:B------:R-:W-:Y:S05]  /*19320*/  BSYNC B0 ;  /* 0x0000000000007941 */ /* 0x000fea0003800000 */
.L_x_195:
        /* <DEDUP_REMOVED lines=16> */
.L_x_198:
[----:B------:R-:W-:Y:S05]  /*19430*/  BSYNC B0 ;  /* 0x0000000000007941 */ /* 0x000fea0003800000 */
.L_x_197:
        /* <DEDUP_REMOVED lines=16> */
.L_x_200:
[----:B------:R-:W-:Y:S05]  /*19540*/  BSYNC B0 ;  /* 0x0000000000007941 */ /* 0x000fea0003800000 */
.L_x_199:
        /* <DEDUP_REMOVED lines=16> */
.L_x_202:
[----:B------:R-:W-:Y:S05]  /*19650*/  BSYNC B0 ;  /* 0x0000000000007941 */ /* 0x000fea0003800000 */
.L_x_201:
        /* <DEDUP_REMOVED lines=16> */
.L_x_204:
[----:B------:R-:W-:Y:S05]  /*19760*/  BSYNC B0 ;  /* 0x0000000000007941 */ /* 0x000fea0003800000 */
.L_x_203:
[----:B-1----:R-:W-:Y:S01]  /*19770*/  IADD3 R13, R4, 0x70, RZ ;  /* 0x00000070040d7810 */ /* 0x002fe20007ffe0ff */
[----:B------:R-:W-:Y:S03]  /*19780*/  BSSY B0, `(.L_x_205) ;  /* 0x000000e000007945 */ /* 0x000fe60003800000 */
[C---:B------:R-:W-:Y:S02]  /*19790*/  ISETP.GE.OR P0, PT, R13.reuse, UR34, P1 ;  /* 0x000000220d007c0c */ /* 0x040fe40008f06670 */
[----:B------:R-:W-:-:S11]  /*197a0*/  ISETP.GE.AND P1, PT, R13, UR34, PT ;  /* 0x000000220d007c0c */ /* 0x000fd6000bf26270 */
        /* <DEDUP_REMOVED lines=11> */
.L_x_206:
[----:B------:R-:W-:Y:S05]  /*19860*/  BSYNC B0 ;  /* 0x0000000000007941 */ /* 0x000fea0003800000 */
.L_x_205:
[----:B------:R-:W-:Y:S02]  /*19870*/  ISETP.NE.AND P0, PT, R22, RZ, PT ;  /* 0x000000ff1600720c */ /* 0x000fe40003f05270 */
[----:B------:R-:W-:Y:S02]  /*19880*/  P2R R7, PR, RZ, 0x2 ;  /* 0x00000002ff077803 */ /* 0x000fe40000000000 */
[C---:B------:R-:W-:Y:S02]  /*19890*/  ISETP.NE.OR P0, PT, R14.reuse, RZ, P0 ;  /* 0x000000ff0e00720c */ /* 0x040fe40000705670 */
[----:B------:R-:W-:Y:S02]  /*198a0*/  P2R R6, PR, RZ, 0x4 ;  /* 0x00000004ff067803 */ /* 0x000fe40000000000 */
[----:B------:R-:W-:Y:S02]  /*198b0*/  ISETP.NE.AND P2, PT, R21, RZ, PT ;  /* 0x000000ff1500720c */ /* 0x000fe40003f45270 */
[----:B------:R-:W-:-:S02]  /*198c0*/  ISETP.NE.OR P6, PT, R14, RZ, P6 ;  /* 0x000000ff0e00720c */ /* 0x000fc400037c5670 */
[C---:B------:R-:W-:Y:S02]  /*198d0*/  ISETP.NE.OR P5, PT, R14.reuse, RZ, P5 ;  /* 0x000000ff0e00720c */ /* 0x040fe40002fa5670 */
[C---:B------:R-:W-:Y:S02]  /*198e0*/  ISETP.NE.OR P4, PT, R14.reuse, RZ, P4 ;  /* 0x000000ff0e00720c */ /* 0x040fe40002785670 */
[----:B------:R-:W-:Y:S01]  /*198f0*/  ISETP.NE.OR P3, PT, R14, RZ, P3 ;  /* 0x000000ff0e00720c */ /* 0x000fe20001f65670 */
[----:B------:R-:W-:-:S05]  /*19900*/  @!P0 IMAD R4, R4, UR20, RZ ;  /* 0x0000001404048c24 */ /* 0x000fca000f8e02ff */
[----:B-1----:R-:W-:Y:S01]  /*19910*/  @!P0 IADD3 R2, P1, R4, UR12, RZ ;  /* 0x0000000c04028c10 */ /* 0x002fe2000ff3e0ff */
[----:B------:R-:W-:-:S03]  /*19920*/  @!P6 IMAD.MOV.U32 R12, RZ, RZ, 0x7f800000 ;  /* 0x7f800000ff0ce424 */ /* 0x000fc600078e00ff */
[----:B------:R-:W-:Y:S02]  /*19930*/  @!P0 LEA.HI.X.SX32 R5, R4, UR4, 0x1, P1 ;  /* 0x0000000404058c11 */ /* 0x000fe400088f0eff */
[----:B------:R-:W-:-:S13]  /*19940*/  ISETP.NE.OR P1, PT, R14, RZ, P2 ;  /* 0x000000ff0e00720c */ /* 0x000fda0001725670 */
[----:B------:R-:W-:-:S05]  /*19950*/  @!P1 IMAD R0, R20, UR20, RZ ;  /* 0x0000001414009c24 */ /* 0x000fca000f8e02ff */
[----:B------:R-:W-:-:S04]  /*19960*/  @!P1 IADD3 R3, P2, R0, UR12, RZ ;  /* 0x0000000c00039c10 */ /* 0x000fc8000ff5e0ff */
[----:B------:R-:W-:Y:S02]  /*19970*/  @!P1 LEA.HI.X.SX32 R0, R0, UR4, 0x1, P2 ;  /* 0x0000000400009c11 */ /* 0x000fe400090f0eff */
[----:B------:R-:W-:-:S04]  /*19980*/  @!P0 LEA R4, P2, R2, c[0x0][0x200], 0x2 ;  /* 0x0000800002048a11 */ /* 0x000fc800078410ff */
[----:B------:R-:W-:Y:S02]  /*19990*/  @!P0 LEA.HI.X R5, R2, c[0x0][0x204], R5, 0x2, P2 ;  /* 0x0000810002058a11 */ /* 0x000fe400010f1405 */
[----:B------:R-:W-:-:S04]  /*199a0*/  @!P1 LEA R2, P2, R3, c[0x0][0x200], 0x2 ;  /* 0x0000800003029a11 */ /* 0x000fc800078410ff */
[----:B------:R-:W-:Y:S01]  /*199b0*/  @!P1 LEA.HI.X R3, R3, c[0x0][0x204], R0, 0x2, P2 ;  /* 0x0000810003039a11 */ /* 0x000fe200010f1400 */
[----:B------:R-:W-:Y:S01]  /*199c0*/  @!P0 IMAD.MOV.U32 R0, RZ, RZ, 0x7f800000 ;  /* 0x7f800000ff008424 */ /* 0x000fe200078e00ff */
[----:B------:R-:W-:-:S04]  /*199d0*/  ISETP.NE.AND P2, PT, R6, RZ, PT ;  /* 0x000000ff0600720c */ /* 0x000fc80003f45270 */
[----:B------:R1:W-:Y:S01]  /*199e0*/  @!P0 STG.E [R4.64], R0 ;  /* 0x0000000004008986 */ /* 0x0003e2000c101934 */
[----:B------:R-:W-:Y:S01]  /*199f0*/  ISETP.NE.OR P2, PT, R14, RZ, P2 ;  /* 0x000000ff0e00720c */ /* 0x000fe20001745670 */
[----:B-1----:R-:W-:Y:S02]  /*19a00*/  @!P1 IMAD.MOV.U32 R0, RZ, RZ, 0x7f800000 ;  /* 0x7f800000ff009424 */ /* 0x002fe400078e00ff */
[----:B------:R-:W-:-:S03]  /*19a10*/  @!P6 IMAD R4, R19, UR20, RZ ;  /* 0x000000141304ec24 */ /* 0x000fc6000f8e02ff */
[----:B------:R1:W-:Y:S01]  /*19a20*/  @!P1 STG.E [R2.64], R0 ;  /* 0x0000000002009986 */ /* 0x0003e2000c101934 */
[----:B------:R-:W-:-:S04]  /*19a30*/  ISETP.NE.AND P1, PT, R7, RZ, PT ;  /* 0x000000ff0700720c */ /* 0x000fc80003f25270 */
[----:B------:R-:W-:Y:S02]  /*19a40*/  ISETP.NE.OR P1, PT, R14, RZ, P1 ;  /* 0x000000ff0e00720c */ /* 0x000fe40000f25670 */
[----:B-1----:R-:W-:Y:S01]  /*19a50*/  @!P6 IADD3 R0, P0, R4, UR12, RZ ;  /* 0x0000000c0400ec10 */ /* 0x002fe2000ff1e0ff */
[----:B------:R-:W-:-:S03]  /*19a60*/  @!P5 IMAD R2, R18, UR20, RZ ;  /* 0x000000141202dc24 */ /* 0x000fc6000f8e02ff */
[----:B------:R-:W-:Y:S02]  /*19a70*/  @!P6 LEA.HI.X.SX32 R3, R4, UR4, 0x1, P0 ;  /* 0x000000040403ec11 */ /* 0x000fe400080f0eff */
[----:B------:R-:W-:-:S04]  /*19a80*/  @!P6 LEA R10, P0, R0, c[0x0][0x200], 0x2 ;  /* 0x00008000000aea11 */ /* 0x000fc800078010ff */
[----:B------:R-:W-:Y:S02]  /*19a90*/  @!P6 LEA.HI.X R11, R0, c[0x0][0x204], R3, 0x2, P0 ;  /* 0x00008100000bea11 */ /* 0x000fe400000f1403 */
[----:B------:R-:W-:-:S03]  /*19aa0*/  @!P5 IADD3 R0, P0, R2, UR12, RZ ;  /* 0x0000000c0200dc10 */ /* 0x000fc6000ff1e0ff */
[----:B------:R1:W-:Y:S01]  /*19ab0*/  @!P6 STG.E [R10.64], R12 ;  /* 0x0000000c0a00e986 */ /* 0x0003e2000c101934 */
[----:B------:R-:W-:Y:S01]  /*19ac0*/  @!P5 LEA.HI.X.SX32 R3, R2, UR4, 0x1, P0 ;  /* 0x000000040203dc11 */ /* 0x000fe200080f0eff */
[----:B------:R-:W-:Y:S01]  /*19ad0*/  @!P4 IMAD R2, R17, UR20, RZ ;  /* 0x000000141102cc24 */ /* 0x000fe2000f8e02ff */
[----:B------:R-:W-:-:S04]  /*19ae0*/  @!P5 LEA R8, P0, R0, c[0x0][0x200], 0x2 ;  /* 0x000080000008da11 */ /* 0x000fc800078010ff */
[----:B------:R-:W-:Y:S01]  /*19af0*/  @!P5 LEA.HI.X R9, R0, c[0x0][0x204], R3, 0x2, P0 ;  /* 0x000081000009da11 */ /* 0x000fe200000f1403 */
[----:B------:R-:W-:Y:S01]  /*19b00*/  @!P3 IMAD R3, R16, UR20, RZ ;  /* 0x000000141003bc24 */ /* 0x000fe2000f8e02ff */
[----:B------:R-:W-:-:S04]  /*19b10*/  @!P4 IADD3 R0, P0, R2, UR12, RZ ;  /* 0x0000000c0200cc10 */ /* 0x000fc8000ff1e0ff */
[----:B------:R-:W-:Y:S02]  /*19b20*/  @!P4 LEA.HI.X.SX32 R2, R2, UR4, 0x1, P0 ;  /* 0x000000040202cc11 */ /* 0x000fe400080f0eff */
[----:B------:R-:W-:-:S04]  /*19b30*/  @!P4 LEA R6, P0, R0, c[0x0][0x200], 0x2 ;  /* 0x000080000006ca11 */ /* 0x000fc800078010ff */
[----:B------:R-:W-:Y:S01]  /*19b40*/  @!P4 LEA.HI.X R7, R0, c[0x0][0x204], R2, 0x2, P0 ;  /* 0x000081000007ca11 */ /* 0x000fe200000f1402 */
[----:B------:R-:W-:Y:S01]  /*19b50*/  @!P2 IMAD R2, R15, UR20, RZ ;  /* 0x000000140f02ac24 */ /* 0x000fe2000f8e02ff */
[----:B------:R-:W-:-:S04]  /*19b60*/  @!P3 IADD3 R0, P0, R3, UR12, RZ ;  /* 0x0000000c0300bc10 */ /* 0x000fc8000ff1e0ff */
[----:B------:R-:W-:Y:S02]  /*19b70*/  @!P3 LEA.HI.X.SX32 R3, R3, UR4, 0x1, P0 ;  /* 0x000000040303bc11 */ /* 0x000fe400080f0eff */
[----:B------:R-:W-:Y:S01]  /*19b80*/  @!P3 LEA R4, P0, R0, c[0x0][0x200], 0x2 ;  /* 0x000080000004ba11 */ /* 0x000fe200078010ff */
[----:B-1----:R-:W-:-:S03]  /*19b90*/  @!P4 IMAD.MOV.U32 R10, RZ, RZ, 0x7f800000 ;  /* 0x7f800000ff0ac424 */ /* 0x002fc600078e00ff */
        /* <DEDUP_REMOVED lines=21> */
.L_x_207:
        /* <DEDUP_REMOVED lines=9> */
.L_x_1134:


//--------------------- .text._ZN5flash16flash_fwd_kernelI23Flash_fwd_kernel_traitsILi64ELi128ELi128ELi4ELb0ELb0EN7cutlass6half_tE19Flash_kernel_traitsILi64ELi128ELi128ELi4ES3_EELb0ELb1ELb0ELb0ELb0ELb0ELb1ELb0EEEvNS_16Flash_fwd_paramsE --------------------------
	.section	.text._ZN5flash16flash_fwd_kernelI23Flash_fwd_kernel_traitsILi64ELi128ELi128ELi4ELb0ELb0EN7cutlass6half_tE19Flash_kernel_traitsILi64ELi128ELi128ELi4ES3_EELb0ELb1ELb0ELb0ELb0ELb0ELb1ELb0EEEvNS_16Flash_fwd_paramsE,"ax",@progbits
	.sectioninfo	@"SHI_REGISTERS=255"
	.align	128
        .global         _ZN5flash16flash_fwd_kernelI23Flash_fwd_kernel_traitsILi64ELi128ELi128ELi4ELb0ELb0EN7cutlass6half_tE19Flash_kernel_traitsILi64ELi128ELi128ELi4ES3_EELb0ELb1ELb0ELb0ELb0ELb0ELb1ELb0EEEvNS_16Flash_fwd_paramsE
        .type           _ZN5flash16flash_fwd_kernelI23Flash_fwd_kernel_traitsILi64ELi128ELi128ELi4ELb0ELb0EN7cutlass6half_tE19Flash_kernel_traitsILi64ELi128ELi128ELi4ES3_EELb0ELb1ELb0ELb0ELb0ELb0ELb1ELb0EEEvNS_16Flash_fwd_paramsE,@function
        .size           _ZN5flash16flash_fwd_kernelI23Flash_fwd_kernel_traitsILi64ELi128ELi128ELi4ELb0ELb0EN7cutlass6half_tE19Flash_kernel_traitsILi64ELi128ELi128ELi4ES3_EELb0ELb1ELb0ELb0ELb0ELb0ELb1ELb0EEEvNS_16Flash_fwd_paramsE,(.L_x_1135 - _ZN5flash16flash_fwd_kernelI23Flash_fwd_kernel_traitsILi64ELi128ELi128ELi4ELb0ELb0EN7cutlass6half_tE19Flash_kernel_traitsILi64ELi128ELi128ELi4ES3_EELb0ELb1ELb0ELb0ELb0ELb0ELb1ELb0EEEvNS_16Flash_fwd_paramsE)
        .other          _ZN5flash16flash_fwd_kernelI23Flash_fwd_kernel_traitsILi64ELi128ELi128ELi4ELb0ELb0EN7cutlass6half_tE19Flash_kernel_traitsILi64ELi128ELi128ELi4ES3_EELb0ELb1ELb0ELb0ELb0ELb0ELb1ELb0EEEvNS_16Flash_fwd_paramsE,@"STO_CUDA_ENTRY STV_DEFAULT"
_ZN5flash16flash_fwd_kernelI23Flash_fwd_kernel_traitsILi64ELi128ELi128ELi4ELb0ELb0EN7cutlass6half_tE19Flash_kernel_traitsILi64ELi128ELi128ELi4ES3_EELb0ELb1ELb0ELb0ELb0ELb0ELb1ELb0EEEvNS_16Flash_fwd_paramsE:
.text._ZN5flash16flash_fwd_kernelI23Flash_fwd_kernel_traitsILi64ELi128ELi128ELi4ELb0ELb0EN7cutlass6half_tE19Flash_kernel_traitsILi64ELi128ELi128ELi4ES3_EELb0ELb1ELb0ELb0ELb0ELb0ELb1ELb0EEEvNS_16Flash_fwd_paramsE:
        /* <DEDUP_REMOVED lines=56> */
.L_x_208:
[----:B------:R-:W-:Y:S02]  /*0380*/  ULDC UR8, c[0x0][0x218] ;  /* 0x0000860000087ab9 */ /* 0x000fe40000000800 */
.L_x_209:
        /* <DEDUP_REMOVED lines=70> */
.L_x_211:
        /* <DEDUP_REMOVED lines=46> */
.L_x_212:
        /* <DEDUP_REMOVED lines=49> */
.L_x_214:
[----:B------:R-:W-:Y:S05]  /*0de0*/  BSYNC B0 ;  /* 0x0000000000007941 */ /* 0x000fea0003800000 */
.L_x_213:
        /* <DEDUP_REMOVED lines=21> */
.L_x_216:
[----:B------:R-:W-:Y:S05]  /*0f40*/  BSYNC B0 ;  /* 0x0000000000007941 */ /* 0x000fea0003800000 */
.L_x_215:
        /* <DEDUP_REMOVED lines=21> */
.L_x_218:
[----:B------:R-:W-:Y:S05]  /*10a0*/  BSYNC B0 ;  /* 0x0000000000007941 */ /* 0x000fea0003800000 */
.L_x_217:
        /* <DEDUP_REMOVED lines=21> */
.L_x_220:
[----:B------:R-:W-:Y:S05]  /*1200*/  BSYNC B0 ;  /* 0x0000000000007941 */ /* 0x000fea0003800000 */
.L_x_219:
        /* <DEDUP_REMOVED lines=21> */
.L_x_222:
[----:B------:R-:W-:Y:S05]  /*1360*/  BSYNC B0 ;  /* 0x0000000000007941 */ /* 0x000fea0003800000 */
.L_x_221:
        /* <DEDUP_REMOVED lines=21> */
.L_x_224:
[----:B------:R-:W-:Y:S05]  /*14c0*/  BSYNC B0 ;  /* 0x0000000000007941 */ /* 0x000fea0003800000 */
.L_x_223:
        /* <DEDUP_REMOVED lines=21> */
.L_x_226:
[----:B------:R-:W-:Y:S05]  /*1620*/  BSYNC B0 ;  /* 0x0000000000007941 */ /* 0x000fea0003800000 */
.L_x_225:
        /* <DEDUP_REMOVED lines=24> */
.L_x_228:
[----:B------:R-:W-:Y:S05]  /*17b0*/  BSYNC B0 ;  /* 0x0000000000007941 */ /* 0x000fea0003800000 */
.L_x_227:
        /* <DEDUP_REMOVED lines=19> */
[C---:B------:R-:W-:Y:S01]  /*18f0*/  IMAD.WIDE.U32 R36, R14.reuse, c[0x0][0x1b0], R4 ;  /* 0x00006c000e247a25 */ /* 0x040fe200078e0004 */
[----:B------:R-:W-:Y:S01]  /*1900*/  UIMAD UR13, UR8, -0x80, UR7 ;  /* 0xffffff80080d78a4 */ /* 0x000fe2000f8e0207 */
[----:B------:R-:W-:Y:S01]  /*1910*/  MOV R4, 0x20 ;  /* 0x0000002000047802 */ /* 0x000fe20000000f00 */
[----:B------:R-:W-:Y:S01]  /*1920*/  USHF.R.S32.HI UR14, URZ, 0x1f, UR8 ;  /* 0x0000001f3f0e7899 */ /* 0x000fe20008011408 */
[C---:B------:R-:W-:Y:S01]  /*1930*/  IMAD R11, R14.reuse, c[0x0][0x1bc], R9 ;  /* 0x00006f000e0b7a24 */ /* 0x040fe200078e0209 */
[----:B---3--:R-:W-:Y:S01]  /*1940*/  IADD3 R13, R37, R10, RZ ;  /* 0x0000000a250d7210 */ /* 0x008fe20007ffe0ff */
        /* <DEDUP_REMOVED lines=34> */
.L_x_230:
[----:B------:R-:W-:Y:S05]  /*1b70*/  BSYNC B0 ;  /* 0x0000000000007941 */ /* 0x000fea0003800000 */
.L_x_229:
        /* <DEDUP_REMOVED lines=17> */
.L_x_232:
[----:B------:R-:W-:Y:S05]  /*1c90*/  BSYNC B0 ;  /* 0x0000000000007941 */ /* 0x000fea0003800000 */
.L_x_231:
        /* <DEDUP_REMOVED lines=17> */
.L_x_234:
[----:B------:R-:W-:Y:S05]  /*1db0*/  BSYNC B0 ;  /* 0x0000000000007941 */ /* 0x000fea0003800000 */
.L_x_233:
        /* <DEDUP_REMOVED lines=18> */
.L_x_236:
[----:B------:R-:W-:Y:S05]  /*1ee0*/  BSYNC B0 ;  /* 0x0000000000007941 */ /* 0x000fea0003800000 */
.L_x_235:
        /* <DEDUP_REMOVED lines=17> */
.L_x_238:
[----:B------:R-:W-:Y:S05]  /*2000*/  BSYNC B0 ;  /* 0x0000000000007941 */ /* 0x000fea0003800000 */
.L_x_237:
        /* <DEDUP_REMOVED lines=19> */
.L_x_240:
[----:B------:R-:W-:Y:S05]  /*2140*/  BSYNC B0 ;  /* 0x0000000000007941 */ /* 0x000fea0003800000 */
.L_x_239:
        /* <DEDUP_REMOVED lines=19> */
.L_x_242:
[----:B------:R-:W-:Y:S05]  /*2280*/  BSYNC B0 ;  /* 0x0000000000007941 */ /* 0x000fea0003800000 */
.L_x_241:
        /* <DEDUP_REMOVED lines=21> */
.L_x_244:
[----:B------:R-:W-:Y:S05]  /*23e0*/  BSYNC B0 ;  /* 0x0000000000007941 */ /* 0x000fea0003800000 */
.L_x_243:
        /* <DEDUP_REMOVED lines=57> */
.L_x_246:
[----:B------:R-:W-:Y:S05]  /*2780*/  BSYNC B0 ;  /* 0x0000000000007941 */ /* 0x000fea0003800000 */
.L_x_245:
        /* <DEDUP_REMOVED lines=18> */
.L_x_248:
[----:B------:R-:W-:Y:S05]  /*28b0*/  BSYNC B0 ;  /* 0x0000000000007941 */ /* 0x000fea0003800000 */
.L_x_247:
        /* <DEDUP_REMOVED lines=18> */
.L_x_250:
[----:B------:R-:W-:Y:S05]  /*29e0*/  BSYNC B0 ;  /* 0x0000000000007941 */ /* 0x000fea0003800000 */
.L_x_249:
        /* <DEDUP_REMOVED lines=19> */
.L_x_252:
[----:B------:R-:W-:Y:S05]  /*2b20*/  BSYNC B0 ;  /* 0x0000000000007941 */ /* 0x000fea0003800000 */
.L_x_251:
        /* <DEDUP_REMOVED lines=18> */
.L_x_254:
[----:B------:R-:W-:Y:S05]  /*2c50*/  BSYNC B0 ;  /* 0x0000000000007941 */ /* 0x000fea0003800000 */
.L_x_253:
        /* <DEDUP_REMOVED lines=20> */
.L_x_256:
[----:B------:R-:W-:Y:S05]  /*2da0*/  BSYNC B0 ;  /* 0x0000000000007941 */ /* 0x000fea0003800000 */
.L_x_255:
        /* <DEDUP_REMOVED lines=20> */
.L_x_258:
[----:B------:R-:W-:Y:S05]  /*2ef0*/  BSYNC B0 ;  /* 0x0000000000007941 */ /* 0x000fea0003800000 */
.L_x_257:
        /* <DEDUP_REMOVED lines=19> */
.L_x_260:
[----:B------:R-:W-:Y:S05]  /*3030*/  BSYNC B0 ;  /* 0x0000000000007941 */ /* 0x000fea0003800000 */
.L_x_259:
[----:B------:R-:W-:Y:S01]  /*3040*/  IMAD.SHL.U32 R231, R5, 0x2, RZ ;  /* 0x0000000205e77824 */ /* 0x000fe200078e00ff */
[----:B------:R-:W-:Y:S01]  /*3050*/  LOP3.LUT P0, RZ, R28, 0x4, RZ, 0xc0, !PT ;  /* 0x000000041cff7812 */ /* 0x000fe2000780c0ff */
[----:B------:R-:W-:Y:S01]  /*3060*/  IMAD.SHL.U32 R224, R3, 0x2, RZ ;  /* 0x0000000203e07824 */ /* 0x000fe200078e00ff */
[----:B------:R-:W-:Y:S01]  /*3070*/  IADD3 R5, R128, 0x40, RZ ;  /* 0x0000004080057810 */ /* 0x000fe20007ffe0ff */
[--C-:B------:R-:W-:Y:S01]  /*3080*/  IMAD R234, R0, 0x2, R231.reuse ;  /* 0x0000000200ea7824 */ /* 0x100fe200078e02e7 */
[----:B------:R-:W-:Y:S01]  /*3090*/  LDSM.16.M88.4 R16, [R231+0x2000] ;  /* 0x00200000e710783b */ /* 0x000fe20000000200 */
[----:B------:R-:W-:Y:S01]  /*30a0*/  IMAD R230, R2, 0x2, R224 ;  /* 0x0000000202e67824 */ /* 0x000fe200078e02e0 */
[----:B------:R-:W-:Y:S01]  /*30b0*/  IADD3 R3, R224, 0x4000, RZ ;  /* 0x00004000e0037810 */ /* 0x000fe20007ffe0ff */
[----:B------:R-:W-:Y:S01]  /*30c0*/  IMAD R232, R4, 0x2, R231 ;  /* 0x0000000204e87824 */ /* 0x000fe200078e02e7 */
[----:B------:R-:W5:Y:S01]  /*30d0*/  LDSM.16.M88.4 R24, [R224+0x4000] ;  /* 0x00400000e018783b */ /* 0x000f620000000200 */
[----:B------:R-:W-:Y:S01]  /*30e0*/  IADD3 R235, R224, 0x4040, RZ ;  /* 0x00004040e0eb7810 */ /* 0x000fe20007ffe0ff */
[----:B------:R-:W-:Y:S01]  /*30f0*/  UISETP.GE.AND UP0, UPT, UR33, 0x2, UPT ;  /* 0x000000022100788c */ /* 0x000fe2000bf06270 */
[----:B------:R-:W-:Y:S01]  /*3100*/  IMAD R233, R0, 0x2, R232 ;  /* 0x0000000200e97824 */ /* 0x000fe200078e02e8 */
[----:B------:R-:W1:Y:S01]  /*3110*/  LDSM.16.M88.4 R20, [R231] ;  /* 0x00000000e714783b */ /* 0x000e620000000200 */
[----:B------:R-:W-:-:S02]  /*3120*/  @P0 IADD3 R235, R3, -0x40, RZ ;  /* 0xffffffc003eb0810 */ /* 0x000fc40007ffe0ff */
[----:B------:R-:W-:Y:S01]  /*3130*/  IADD3 R7, R128, 0x48, RZ ;  /* 0x0000004880077810 */ /* 0x000fe20007ffe0ff */
[----:B------:R-:W-:Y:S01]  /*3140*/  LDSM.16.M88.4 R48, [R230+0x4000] ;  /* 0x00400000e630783b */ /* 0x000fe20000000200 */
[C---:B------:R-:W-:Y:S01]  /*3150*/  IADD3 R242, R235.reuse, 0x800, RZ ;  /* 0x00000800ebf27810 */ /* 0x040fe20007ffe0ff */
[----:B------:R-:W-:Y:S01]  /*3160*/  IMAD R229, R2, 0x2, R235 ;  /* 0x0000000202e57824 */ /* 0x000fe200078e02eb */
[C---:B------:R-:W-:Y:S01]  /*3170*/  IADD3 R241, R235.reuse, 0x1000, RZ ;  /* 0x00001000ebf17810 */ /* 0x040fe20007ffe0ff */
[----:B-1----:R-:W-:Y:S01]  /*3180*/  LDSM.16.M88.4 R8, [R234+0x2000] ;  /* 0x00200000ea08783b */ /* 0x002fe20000000200 */
[C---:B------:R-:W-:Y:S02]  /*3190*/  IADD3 R240, R235.reuse, 0x1800, RZ ;  /* 0x00001800ebf07810 */ /* 0x040fe40007ffe0ff */
[C---:B------:R-:W-:Y:S01]  /*31a0*/  IADD3 R239, R235.reuse, 0x2000, RZ ;  /* 0x00002000ebef7810 */ /* 0x040fe20007ffe0ff */
[----:B------:R-:W1:Y:S01]  /*31b0*/  LDSM.16.M88.4 R56, [R224+0x4800] ;  /* 0x00480000e038783b */ /* 0x000e620000000200 */
[----:B------:R-:W-:-:S02]  /*31c0*/  IADD3 R238, R235, 0x2800, RZ ;  /* 0x00002800ebee7810 */ /* 0x000fc40007ffe0ff */
[----:B------:R-:W-:Y:S01]  /*31d0*/  IADD3 R237, R235, 0x3000, RZ ;  /* 0x00003000ebed7810 */ /* 0x000fe20007ffe0ff */
[----:B------:R-:W2:Y:S04]  /*31e0*/  LDSM.16.M88.4 R12, [R234] ;  /* 0x00000000ea0c783b */ /* 0x000ea80000000200 */
[----:B------:R-:W3:Y:S04]  /*31f0*/  LDSM.16.M88.4 R44, [R230+0x4800] ;  /* 0x00480000e62c783b */ /* 0x000ee80000000200 */
[----:B------:R-:W-:Y:S04]  /*3200*/  LDSM.16.M88.4 R40, [R235] ;  /* 0x00000000eb28783b */ /* 0x000fe80000000200 */
[----:B------:R-:W4:Y:S04]  /*3210*/  LDSM.16.M88.4 R36, [R232] ;  /* 0x00000000e824783b */ /* 0x000f280000000200 */
[----:B------:R-:W3:Y:S01]  /*3220*/  LDSM.16.M88.4 R32, [R232+0x2000] ;  /* 0x00200000e820783b */ /* 0x000ee20000000200 */
[-C--:B--2--5:R-:W-:Y:S03]  /*3230*/  HMMA.16816.F32 R28, R16, R24.reuse, RZ ;  /* 0x00000018101c723c */ /* 0x0a4fe600000018ff */
[----:B------:R-:W2:Y:S04]  /*3240*/  LDSM.16.M88.4 R100, [R224+0x5800] ;  /* 0x00580000e064783b */ /* 0x000ea80000000200 */
[----:B------:R-:W5:Y:S01]  /*3250*/  LDSM.16.M88.4 R64, [R224+0x5000] ;  /* 0x00500000e040783b */ /* 0x000f620000000200 */
[----:B------:R-:W-:Y:S03]  /*3260*/  HMMA.16816.F32 R68, R20, R24, RZ ;  /* 0x000000181444723c */ /* 0x000fe600000018ff */
[----:B------:R-:W-:Y:S04]  /*3270*/  LDSM.16.M88.4 R108, [R230+0x5800] ;  /* 0x00580000e66c783b */ /* 0x000fe80000000200 */
[----:B------:R-:W0:Y:S01]  /*3280*/  LDGDEPBAR ;  /* 0x00000000000079af */ /* 0x000e220000000000 */
[----:B-1----:R-:W-:Y:S08]  /*3290*/  HMMA.16816.F32 R60, R16, R56, RZ ;  /* 0x00000038103c723c */ /* 0x002ff000000018ff */
[-C--:B------:R-:W-:Y:S08]  /*32a0*/  HMMA.16816.F32 R52, R8, R48.reuse, R28 ;  /* 0x000000300834723c */ /* 0x080ff0000000181c */
[----:B------:R-:W-:Y:S08]  /*32b0*/  HMMA.16816.F32 R28, R12, R48, R68 ;  /* 0x000000300c1c723c */ /* 0x000ff00000001844 */
[----:B---3--:R-:W-:Y:S01]  /*32c0*/  HMMA.16816.F32 R120, R8, R44, R60 ;  /* 0x0000002c0878723c */ /* 0x008fe2000000183c */
[----:B------:R-:W-:Y:S07]  /*32d0*/  LDSM.16.M88.4 R60, [R229] ;  /* 0x00000000e53c783b */ /* 0x000fee0000000200 */
[----:B------:R-:W-:Y:S08]  /*32e0*/  HMMA.16816.F32 R80, R20, R26, RZ ;  /* 0x0000001a1450723c */ /* 0x000ff000000018ff */
[----:B----4-:R-:W-:Y:S01]  /*32f0*/  HMMA.16816.F32 R96, R36, R40, R28 ;  /* 0x000000282460723c */ /* 0x010fe2000000181c */
[----:B------:R-:W1:Y:S07]  /*3300*/  LDSM.16.M88.4 R28, [R233] ;  /* 0x00000000e91c783b */ /* 0x000e6e0000000200 */
[----:B------:R-:W-:Y:S08]  /*3310*/  HMMA.16816.F32 R72, R20, R56, RZ ;  /* 0x000000381448723c */ /* 0x000ff000000018ff */
[----:B------:R-:W-:Y:S01]  /*3320*/  HMMA.16816.F32 R104, R32, R40, R52 ;  /* 0x000000282068723c */ /* 0x000fe20000001834 */
[----:B------:R-:W3:Y:S07]  /*3330*/  LDSM.16.M88.4 R52, [R230+0x5000] ;  /* 0x00500000e634783b */ /* 0x000eee0000000200 */
[C---:B------:R-:W-:Y:S01]  /*3340*/  HMMA.16816.F32 R92, R16.reuse, R26, RZ ;  /* 0x0000001a105c723c */ /* 0x040fe200000018ff */
[----:B------:R-:W4:Y:S07]  /*3350*/  LDSM.16.M88.4 R24, [R233+0x2000] ;  /* 0x00200000e918783b */ /* 0x000f2e0000000200 */
[----:B--2---:R-:W-:Y:S08]  /*3360*/  HMMA.16816.F32 R68, R16, R100, RZ ;  /* 0x000000641044723c */ /* 0x004ff000000018ff */
[----:B-----5:R-:W-:Y:S08]  /*3370*/  HMMA.16816.F32 R84, R20, R64, RZ ;  /* 0x000000401454723c */ /* 0x020ff000000018ff */
[-C--:B------:R-:W-:Y:S08]  /*3380*/  HMMA.16816.F32 R88, R16, R58.reuse, RZ ;  /* 0x0000003a1058723c */ /* 0x080ff000000018ff */
[----:B------:R-:W-:Y:S08]  /*3390*/  HMMA.16816.F32 R56, R20, R58, RZ ;  /* 0x0000003a1438723c */ /* 0x000ff000000018ff */
[C---:B------:R-:W-:Y:S08]  /*33a0*/  HMMA.16816.F32 R80, R12.reuse, R50, R80 ;  /* 0x000000320c50723c */ /* 0x040ff00000001850 */
[----:B------:R-:W-:Y:S08]  /*33b0*/  HMMA.16816.F32 R124, R12, R44, R72 ;  /* 0x0000002c0c7c723c */ /* 0x000ff00000001848 */
[----:B------:R-:W-:Y:S08]  /*33c0*/  HMMA.16816.F32 R72, R20, R100, RZ ;  /* 0x000000641448723c */ /* 0x000ff000000018ff */
[----:B-1----:R-:W-:Y:S08]  /*33d0*/  HMMA.16816.F32 R96, R28, R60, R96 ;  /* 0x0000003c1c60723c */ /* 0x002ff00000001860 */
[----:B------:R-:W-:Y:S08]  /*33e0*/  HMMA.16816.F32 R76, R16, R64, RZ ;  /* 0x00000040104c723c */ /* 0x000ff000000018ff */
[C---:B------:R-:W-:Y:S08]  /*33f0*/  HMMA.16816.F32 R160, R8.reuse, R108, R68 ;  /* 0x0000006c08a0723c */ /* 0x040ff00000001844 */
[----:B------:R-:W-:Y:S01]  /*3400*/  HMMA.16816.F32 R68, R8, R50, R92 ;  /* 0x000000320844723c */ /* 0x000fe2000000185c */
[----:B------:R-:W1:Y:S01]  /*3410*/  LDSM.16.M88.4 R48, [R235+0x800] ;  /* 0x00080000eb30783b */ /* 0x000e620000000200 */
[----:B------:R-:W-:-:S04]  /*3420*/  FMUL.FTZ R2, R96, c[0x0][0x2ec] ;  /* 0x0000bb0060027a20 */ /* 0x000fc80000410000 */
[----:B------:R2:W-:Y:S02]  /*3430*/  MUFU.TANH R228, R2 ;  /* 0x0000000200e47308 */ /* 0x0005e40000002400 */
[C---:B---3--:R-:W-:Y:S08]  /*3440*/  HMMA.16816.F32 R116, R12.reuse, R52, R84 ;  /* 0x000000340c74723c */ /* 0x048ff00000001854 */
[----:B------:R-:W-:Y:S01]  /*3450*/  HMMA.16816.F32 R84, R12, R46, R56 ;  /* 0x0000002e0c54723c */ /* 0x000fe20000001838 */
[----:B--2---:R-:W-:-:S07]  /*3460*/  FMUL.FTZ R2, R97, c[0x0][0x2ec] ;  /* 0x0000bb0061027a20 */ /* 0x004fce0000410000 */
[----:B------:R-:W-:Y:S01]  /*3470*/  HMMA.16816.F32 R92, R8, R46, R88 ;  /* 0x0000002e085c723c */ /* 0x000fe20000001858 */
[----:B------:R2:W3:Y:S07]  /*3480*/  MUFU.TANH R223, R2 ;  /* 0x0000000200df7308 */ /* 0x0004ee0000002400 */
[----:B------:R-:W-:Y:S08]  /*3490*/  HMMA.16816.F32 R56, R16, R66, RZ ;  /* 0x000000421038723c */ /* 0x000ff000000018ff */
[----:B------:R-:W-:Y:S01]  /*34a0*/  HMMA.16816.F32 R44, R36, R42, R80 ;  /* 0x0000002a242c723c */ /* 0x000fe20000001850 */
[----:B--2---:R-:W-:-:S04]  /*34b0*/  FMUL.FTZ R2, R98, c[0x0][0x2ec] ;  /* 0x0000bb0062027a20 */ /* 0x004fc80000410000 */
[----:B------:R2:W-:Y:S03]  /*34c0*/  MUFU.TANH R227, R2 ;  /* 0x0000000200e37308 */ /* 0x0005e60000002400 */
[----:B------:R-:W-:Y:S08]  /*34d0*/  HMMA.16816.F32 R148, R12, R108, R72 ;  /* 0x0000006c0c94723c */ /* 0x000ff00000001848 */
[----:B----4-:R-:W-:Y:S01]  /*34e0*/  HMMA.16816.F32 R72, R24, R60, R104 ;  /* 0x0000003c1848723c */ /* 0x010fe20000001868 */
[----:B--2---:R-:W-:-:S07]  /*34f0*/  FMUL.FTZ R2, R99, c[0x0][0x2ec] ;  /* 0x0000bb0063027a20 */ /* 0x004fce0000410000 */
[----:B------:R-:W-:Y:S01]  /*3500*/  HMMA.16816.F32 R64, R20, R66, RZ ;  /* 0x000000421440723c */ /* 0x000fe200000018ff */
[----:B------:R2:W4:Y:S07]  /*3510*/  MUFU.TANH R222, R2 ;  /* 0x0000000200de7308 */ /* 0x00052e0000002400 */
[----:B------:R-:W-:Y:S08]  /*3520*/  HMMA.16816.F32 R112, R8, R52, R76 ;  /* 0x000000340870723c */ /* 0x000ff0000000184c */
[----:B------:R-:W-:Y:S01]  /*3530*/  HMMA.16816.F32 R76, R32, R42, R68 ;  /* 0x0000002a204c723c */ /* 0x000fe20000001844 */
[----:B------:R-:W5:Y:S01]  /*3540*/  LDSM.16.M88.4 R40, [R229+0x800] ;  /* 0x00080000e528783b */ /* 0x000f620000000200 */
[----:B--2---:R-:W-:-:S04]  /*3550*/  FMUL.FTZ R2, R72, c[0x0][0x2ec] ;  /* 0x0000bb0048027a20 */ /* 0x004fc80000410000 */
[----:B------:R2:W-:Y:S02]  /*3560*/  MUFU.TANH R226, R2 ;  /* 0x0000000200e27308 */ /* 0x0005e40000002400 */
[----:B------:R-:W-:Y:S08]  /*3570*/  HMMA.16816.F32 R88, R8, R54, R56 ;  /* 0x000000360858723c */ /* 0x000ff00000001838 */
[----:B------:R-:W-:Y:S01]  /*3580*/  HMMA.16816.F32 R56, R28, R62, R44 ;  /* 0x0000003e1c38723c */ /* 0x000fe2000000182c */
[----:B------:R-:W3:Y:S01]  /*3590*/  LDSM.16.M88.4 R44, [R235+0x1000] ;  /* 0x00100000eb2c783b */ /* 0x000ee20000000200 */
[----:B--2---:R-:W-:-:S06]  /*35a0*/  FMUL.FTZ R2, R73, c[0x0][0x2ec] ;  /* 0x0000bb0049027a20 */ /* 0x004fcc0000410000 */
[----:B------:R-:W-:Y:S01]  /*35b0*/  HMMA.16816.F32 R80, R12, R54, R64 ;  /* 0x000000360c50723c */ /* 0x000fe20000001840 */
[----:B------:R2:W2:Y:S07]  /*35c0*/  MUFU.TANH R221, R2 ;  /* 0x0000000200dd7308 */ /* 0x0004ae0000002400 */
[----:B-1----:R-:W-:Y:S08]  /*35d0*/  HMMA.16816.F32 R52, R36, R48, R124 ;  /* 0x000000302434723c */ /* 0x002ff0000000187c */
[----:B------:R-:W-:Y:S01]  /*35e0*/  HMMA.16816.F32 R64, R24, R62, R76 ;  /* 0x0000003e1840723c */ /* 0x000fe2000000184c */
[----:B--2---:R-:W-:-:S04]  /*35f0*/  FMUL.FTZ R2, R74, c[0x0][0x2ec] ;  /* 0x0000bb004a027a20 */ /* 0x004fc80000410000 */
[----:B------:R1:W-:Y:S03]  /*3600*/  MUFU.TANH R225, R2 ;  /* 0x0000000200e17308 */ /* 0x0003e60000002400 */
[----:B------:R-:W-:Y:S08]  /*3610*/  HMMA.16816.F32 R68, R32, R48, R120 ;  /* 0x000000302044723c */ /* 0x000ff00000001878 */
[----:B-----5:R-:W-:Y:S01]  /*3620*/  HMMA.16816.F32 R60, R28, R40, R52 ;  /* 0x000000281c3c723c */ /* 0x020fe20000001834 */
[----:B------:R-:W2:Y:S01]  /*3630*/  LDSM.16.M88.4 R52, [R224+0x6800] ;  /* 0x00680000e034783b */ /* 0x000ea20000000200 */
[----:B-1----:R-:W-:-:S06]  /*3640*/  FMUL.FTZ R2, R75, c[0x0][0x2ec] ;  /* 0x0000bb004b027a20 */ /* 0x002fcc0000410000 */
[-C--:B------:R-:W-:Y:S01]  /*3650*/  HMMA.16816.F32 R72, R32, R50.reuse, R92 ;  /* 0x000000322048723c */ /* 0x080fe2000000185c */
[----:B------:R1:W5:Y:S07]  /*3660*/  MUFU.TANH R220, R2 ;  /* 0x0000000200dc7308 */ /* 0x00036e0000002400 */
[----:B------:R-:W-:Y:S01]  /*3670*/  HMMA.16816.F32 R84, R36, R50, R84 ;  /* 0x000000322454723c */ /* 0x000fe20000001854 */
[----:B------:R-:W2:Y:S07]  /*3680*/  LDSM.16.M88.4 R48, [R224+0x6000] ;  /* 0x00600000e030783b */ /* 0x000eae0000000200 */
[----:B------:R-:W-:Y:S01]  /*3690*/  HMMA.16816.F32 R76, R24, R40, R68 ;  /* 0x00000028184c723c */ /* 0x000fe20000001844 */
[----:B-1----:R-:W-:-:S04]  /*36a0*/  FMUL.FTZ R2, R56, c[0x0][0x2ec] ;  /* 0x0000bb0038027a20 */ /* 0x002fc80000410000 */
[----:B------:R1:W1:Y:S03]  /*36b0*/  MUFU.TANH R218, R2 ;  /* 0x0000000200da7308 */ /* 0x0002660000002400 */
[-C--:B------:R-:W-:Y:S08]  /*36c0*/  HMMA.16816.F32 R72, R24, R42.reuse, R72 ;  /* 0x0000002a1848723c */ /* 0x080ff00000001848 */
[----:B------:R-:W-:Y:S01]  /*36d0*/  HMMA.16816.F32 R40, R28, R42, R84 ;  /* 0x0000002a1c28723c */ /* 0x000fe20000001854 */
[----:B-1----:R-:W-:-:S07]  /*36e0*/  FMUL.FTZ R2, R57, c[0x0][0x2ec] ;  /* 0x0000bb0039027a20 */ /* 0x002fce0000410000 */
[-C--:B---3--:R-:W-:Y:S01]  /*36f0*/  HMMA.16816.F32 R96, R36, R44.reuse, R116 ;  /* 0x0000002c2460723c */ /* 0x088fe20000001874 */
[----:B------:R1:W-:Y:S07]  /*3700*/  MUFU.TANH R219, R2 ;  /* 0x0000000200db7308 */ /* 0x0003ee0000002400 */
[C---:B------:R-:W-:Y:S08]  /*3710*/  HMMA.16816.F32 R92, R32.reuse, R44, R112 ;  /* 0x0000002c205c723c */ /* 0x040ff00000001870 */
[----:B------:R-:W-:Y:S01]  /*3720*/  HMMA.16816.F32 R88, R32, R46, R88 ;  /* 0x0000002e2058723c */ /* 0x000fe20000001858 */
[----:B-1----:R-:W-:-:S04]  /*3730*/  FMUL.FTZ R2, R58, c[0x0][0x2ec] ;  /* 0x0000bb003a027a20 */ /* 0x002fc80000410000 */
[----:B------:R1:W3:Y:S03]  /*3740*/  MUFU.TANH R216, R2 ;  /* 0x0000000200d87308 */ /* 0x0002e60000002400 */
[----:B------:R-:W-:Y:S01]  /*3750*/  HMMA.16816.F32 R80, R36, R46, R80 ;  /* 0x0000002e2450723c */ /* 0x000fe20000001850 */
[----:B------:R-:W3:Y:S07]  /*3760*/  LDSM.16.M88.4 R44, [R224+0x7000] ;  /* 0x00700000e02c783b */ /* 0x000eee0000000200 */
[----:B--2---:R-:W-:Y:S01]  /*3770*/  HMMA.16816.F32 R112, R16, R52, RZ ;  /* 0x000000341070723c */ /* 0x004fe200000018ff */
[----:B-1----:R-:W-:-:S02]  /*3780*/  FMUL.FTZ R2, R59, c[0x0][0x2ec] ;  /* 0x0000bb003b027a20 */ /* 0x002fc40000410000 */
[----:B------:R-:W1:Y:S05]  /*3790*/  LDSM.16.M88.4 R56, [R229+0x1000] ;  /* 0x00100000e538783b */ /* 0x000e6a0000000200 */
[C---:B------:R-:W-:Y:S01]  /*37a0*/  HMMA.16816.F32 R84, R16.reuse, R102, RZ ;  /* 0x000000661054723c */ /* 0x040fe200000018ff */
[----:B------:R2:W-:Y:S07]  /*37b0*/  MUFU.TANH R217, R2 ;  /* 0x0000000200d97308 */ /* 0x0005ee0000002400 */
[C---:B------:R-:W-:Y:S08]  /*37c0*/  HMMA.16816.F32 R104, R16.reuse, R50, RZ ;  /* 0x000000321068723c */ /* 0x040ff000000018ff */
[----:B------:R-:W-:Y:S01]  /*37d0*/  HMMA.16816.F32 R120, R16, R54, RZ ;  /* 0x000000361078723c */ /* 0x000fe200000018ff */
[----:B--2---:R-:W-:-:S04]  /*37e0*/  FMUL.FTZ R2, R64, c[0x0][0x2ec] ;  /* 0x0000bb0040027a20 */ /* 0x004fc80000410000 */
[----:B------:R2:W1:Y:S03]  /*37f0*/  MUFU.TANH R214, R2 ;  /* 0x0000000200d67308 */ /* 0x0004660000002400 */
[C---:B---3--:R-:W-:Y:S08]  /*3800*/  HMMA.16816.F32 R124, R16.reuse, R44, RZ ;  /* 0x0000002c107c723c */ /* 0x048ff000000018ff */
[----:B------:R-:W-:Y:S01]  /*3810*/  HMMA.16816.F32 R132, R16, R46, RZ ;  /* 0x0000002e1084723c */ /* 0x000fe200000018ff */
[----:B--2---:R-:W-:-:S07]  /*3820*/  FMUL.FTZ R2, R65, c[0x0][0x2ec] ;  /* 0x0000bb0041027a20 */ /* 0x004fce0000410000 */
[C---:B-1----:R-:W-:Y:S01]  /*3830*/  HMMA.16816.F32 R68, R24.reuse, R56, R92 ;  /* 0x000000381844723c */ /* 0x042fe2000000185c */
[----:B------:R1:W-:Y:S07]  /*3840*/  MUFU.TANH R215, R2 ;  /* 0x0000000200d77308 */ /* 0x0003ee0000002400 */
[-C--:B------:R-:W-:Y:S08]  /*3850*/  HMMA.16816.F32 R88, R24, R58.reuse, R88 ;  /* 0x0000003a1858723c */ /* 0x080ff00000001858 */
[----:B------:R-:W-:Y:S01]  /*3860*/  HMMA.16816.F32 R80, R28, R58, R80 ;  /* 0x0000003a1c50723c */ /* 0x000fe20000001850 */
[----:B-1----:R-:W-:-:S04]  /*3870*/  FMUL.FTZ R2, R66, c[0x0][0x2ec] ;  /* 0x0000bb0042027a20 */ /* 0x002fc80000410000 */
[----:B------:R1:W2:Y:S03]  /*3880*/  MUFU.TANH R108, R2 ;  /* 0x00000002006c7308 */ /* 0x0002a60000002400 */
[----:B------:R-:W-:Y:S08]  /*3890*/  HMMA.16816.F32 R92, R16, R48, RZ ;  /* 0x00000030105c723c */ /* 0x000ff000000018ff */
[----:B------:R-:W-:Y:S01]  /*38a0*/  HMMA.16816.F32 R152, R20, R54, RZ ;  /* 0x000000361498723c */ /* 0x000fe200000018ff */
[----:B-1----:R-:W-:-:S07]  /*38b0*/  FMUL.FTZ R2, R67, c[0x0][0x2ec] ;  /* 0x0000bb0043027a20 */ /* 0x002fce0000410000 */
[----:B------:R-:W-:Y:S01]  /*38c0*/  HMMA.16816.F32 R64, R28, R56, R96 ;  /* 0x000000381c40723c */ /* 0x000fe20000001860 */
[----:B------:R1:W-:Y:S01]  /*38d0*/  MUFU.TANH R109, R2 ;  /* 0x00000002006d7308 */ /* 0x0003e20000002400 */
[----:B------:R-:W-:Y:S06]  /*38e0*/  LDSM.16.M88.4 R56, [R229+0x1800] ;  /* 0x00180000e538783b */ /* 0x000fec0000000200 */
[C---:B------:R-:W-:Y:S08]  /*38f0*/  HMMA.16816.F32 R96, R20.reuse, R50, RZ ;  /* 0x000000321460723c */ /* 0x040ff000000018ff */
[----:B------:R-:W-:Y:S01]  /*3900*/  HMMA.16816.F32 R136, R20, R44, RZ ;  /* 0x0000002c1488723c */ /* 0x000fe200000018ff */
[----:B-1----:R-:W-:-:S04]  /*3910*/  FMUL.FTZ R2, R60, c[0x0][0x2ec] ;  /* 0x0000bb003c027a20 */ /* 0x002fc80000410000 */
[----:B------:R1:W-:Y:S03]  /*3920*/  MUFU.TANH R129, R2 ;  /* 0x0000000200817308 */ /* 0x0003e60000002400 */
[----:B------:R-:W-:Y:S01]  /*3930*/  HMMA.16816.F32 R156, R20, R46, RZ ;  /* 0x0000002e149c723c */ /* 0x000fe200000018ff */
[----:B-1----:R-:W-:-:S04]  /*3940*/  FMUL.FTZ R2, R61, c[0x0][0x2ec] ;  /* 0x0000bb003d027a20 */ /* 0x002fc80000410000 */
[----:B------:R1:W-:Y:S02]  /*3950*/  MUFU.TANH R213, R2 ;  /* 0x0000000200d57308 */ /* 0x0003e40000002400 */
[----:B-1----:R-:W-:-:S06]  /*3960*/  FMUL.FTZ R2, R62, c[0x0][0x2ec] ;  /* 0x0000bb003e027a20 */ /* 0x002fcc0000410000 */
[----:B------:R1:W3:Y:S02]  /*3970*/  MUFU.TANH R131, R2 ;  /* 0x0000000200837308 */ /* 0x0002e40000002400 */
        /* <DEDUP_REMOVED lines=11> */
[----:B------:R1:W2:Y:S02]  /*3a30*/  MUFU.TANH R130, R2 ;  /* 0x0000000200827308 */ /* 0x0002a40000002400 */
[----:B-1----:R-:W-:Y:S02]  /*3a40*/  FMUL.FTZ R2, R79, c[0x0][0x2ec] ;  /* 0x0000bb004f027a20 */ /* 0x002fe40000410000 */
[----:B------:R-:W-:Y:S01]  /*3a50*/  HMMA.16816.F32 R76, R20, R48, RZ ;  /* 0x00000030144c723c */ /* 0x000fe200000018ff */
[----:B------:R-:W-:Y:S03]  /*3a60*/  LDSM.16.M88.4 R48, [R230+0x6000] ;  /* 0x00600000e630783b */ /* 0x000fe60000000200 */
[----:B------:R1:W1:Y:S02]  /*3a70*/  MUFU.TANH R191, R2 ;  /* 0x0000000200bf7308 */ /* 0x0002640000002400 */
[----:B-1----:R-:W-:-:S06]  /*3a80*/  FMUL.FTZ R2, R40, c[0x0][0x2ec] ;  /* 0x0000bb0028027a20 */ /* 0x002fcc0000410000 */
[----:B------:R1:W1:Y:S02]  /*3a90*/  MUFU.TANH R189, R2 ;  /* 0x0000000200bd7308 */ /* 0x0002640000002400 */
[----:B-1----:R-:W-:-:S06]  /*3aa0*/  FMUL.FTZ R2, R41, c[0x0][0x2ec] ;  /* 0x0000bb0029027a20 */ /* 0x002fcc0000410000 */
[----:B------:R1:W-:Y:S02]  /*3ab0*/  MUFU.TANH R209, R2 ;  /* 0x0000000200d17308 */ /* 0x0003e40000002400 */
[----:B-1----:R-:W-:-:S06]  /*3ac0*/  FMUL.FTZ R2, R42, c[0x0][0x2ec] ;  /* 0x0000bb002a027a20 */ /* 0x002fcc0000410000 */
[----:B------:R1:W1:Y:S02]  /*3ad0*/  MUFU.TANH R197, R2 ;  /* 0x0000000200c57308 */ /* 0x0002640000002400 */
[----:B-1----:R-:W-:Y:S02]  /*3ae0*/  FMUL.FTZ R2, R43, c[0x0][0x2ec] ;  /* 0x0000bb002b027a20 */ /* 0x002fe40000410000 */
[----:B------:R-:W1:Y:S04]  /*3af0*/  LDSM.16.M88.4 R40, [R235+0x1800] ;  /* 0x00180000eb28783b */ /* 0x000e680000000200 */
[----:B------:R2:W-:Y:S02]  /*3b00*/  MUFU.TANH R211, R2 ;  /* 0x0000000200d37308 */ /* 0x0005e40000002400 */
[----:B--2---:R-:W-:-:S06]  /*3b10*/  FMUL.FTZ R2, R72, c[0x0][0x2ec] ;  /* 0x0000bb0048027a20 */ /* 0x004fcc0000410000 */
[----:B------:R2:W1:Y:S02]  /*3b20*/  MUFU.TANH R194, R2 ;  /* 0x0000000200c27308 */ /* 0x0004640000002400 */
[----:B--2---:R-:W-:Y:S01]  /*3b30*/  FMUL.FTZ R2, R73, c[0x0][0x2ec] ;  /* 0x0000bb0049027a20 */ /* 0x004fe20000410000 */
[----:B-1----:R-:W-:Y:S05]  /*3b40*/  HMMA.16816.F32 R16, R36, R40, R148 ;  /* 0x000000282410723c */ /* 0x002fea0000001894 */
[----:B------:R1:W-:Y:S03]  /*3b50*/  MUFU.TANH R210, R2 ;  /* 0x0000000200d27308 */ /* 0x0003e60000002400 */
[----:B------:R-:W-:Y:S08]  /*3b60*/  HMMA.16816.F32 R148, R20, R62, RZ ;  /* 0x0000003e1494723c */ /* 0x000ff000000018ff */
[----:B------:R-:W-:Y:S01]  /*3b70*/  HMMA.16816.F32 R60, R8, R48, R92 ;  /* 0x00000030083c723c */ /* 0x000fe2000000185c */
[----:B-1----:R-:W-:-:S04]  /*3b80*/  FMUL.FTZ R2, R74, c[0x0][0x2ec] ;  /* 0x0000bb004a027a20 */ /* 0x002fc80000410000 */
[----:B------:R1:W2:Y:S02]  /*3b90*/  MUFU.TANH R192, R2 ;  /* 0x0000000200c07308 */ /* 0x0002a40000002400 */
[----:B-1----:R-:W-:Y:S02]  /*3ba0*/  FMUL.FTZ R2, R75, c[0x0][0x2ec] ;  /* 0x0000bb004b027a20 */ /* 0x002fe40000410000 */
[C---:B------:R-:W-:Y:S04]  /*3bb0*/  HMMA.16816.F32 R72, R20.reuse, R102, RZ ;  /* 0x000000661448723c */ /* 0x040fe800000018ff */
[----:B------:R1:W1:Y:S04]  /*3bc0*/  MUFU.TANH R203, R2 ;  /* 0x0000000200cb7308 */ /* 0x0002680000002400 */
[----:B------:R-:W-:Y:S08]  /*3bd0*/  HMMA.16816.F32 R100, R20, R52, RZ ;  /* 0x000000341464723c */ /* 0x000ff000000018ff */
[----:B------:R-:W-:Y:S01]  /*3be0*/  HMMA.16816.F32 R20, R32, R40, R160 ;  /* 0x000000282014723c */ /* 0x000fe200000018a0 */
[----:B-1----:R-:W-:-:S04]  /*3bf0*/  FMUL.FTZ R2, R64, c[0x0][0x2ec] ;  /* 0x0000bb0040027a20 */ /* 0x002fc80000410000 */
[----:B------:R1:W1:Y:S03]  /*3c00*/  MUFU.TANH R195, R2 ;  /* 0x0000000200c37308 */ /* 0x0002660000002400 */
[C---:B------:R-:W-:Y:S08]  /*3c10*/  HMMA.16816.F32 R44, R12.reuse, R110, R72 ;  /* 0x0000006e0c2c723c */ /* 0x040ff00000001848 */
        /* <DEDUP_REMOVED lines=8> */
[----:B------:R2:W-:Y:S02]  /*3ca0*/  MUFU.TANH R205, R2 ;  /* 0x0000000200cd7308 */ /* 0x0005e40000002400 */
[----:B--2---:R-:W-:-:S06]  /*3cb0*/  FMUL.FTZ R2, R68, c[0x0][0x2ec] ;  /* 0x0000bb0044027a20 */ /* 0x004fcc0000410000 */
[----:B------:R2:W1:Y:S02]  /*3cc0*/  MUFU.TANH R188, R2 ;  /* 0x0000000200bc7308 */ /* 0x0004640000002400 */
[----:B--2---:R-:W-:Y:S01]  /*3cd0*/  FMUL.FTZ R2, R69, c[0x0][0x2ec] ;  /* 0x0000bb0045027a20 */ /* 0x004fe20000410000 */
[-C--:B-1----:R-:W-:Y:S05]  /*3ce0*/  HMMA.16816.F32 R72, R36, R16.reuse, R52 ;  /* 0x000000102448723c */ /* 0x082fea0000001834 */
[----:B------:R1:W-:Y:S01]  /*3cf0*/  MUFU.TANH R196, R2 ;  /* 0x0000000200c47308 */ /* 0x0003e20000002400 */
[----:B------:R-:W2:Y:S02]  /*3d00*/  LDSM.16.M88.4 R52, [R230+0x6800] ;  /* 0x00680000e634783b */ /* 0x000ea40000000200 */
[----:B------:R-:W-:Y:S01]  /*3d10*/  HMMA.16816.F32 R60, R32, R16, R60 ;  /* 0x00000010203c723c */ /* 0x000fe2000000183c */
[----:B-1----:R-:W-:-:S04]  /*3d20*/  FMUL.FTZ R2, R70, c[0x0][0x2ec] ;  /* 0x0000bb0046027a20 */ /* 0x002fc80000410000 */
[----:B------:R1:W1:Y:S02]  /*3d30*/  MUFU.TANH R185, R2 ;  /* 0x0000000200b97308 */ /* 0x0002640000002400 */
[----:B-1----:R-:W-:Y:S02]  /*3d40*/  FMUL.FTZ R2, R71, c[0x0][0x2ec] ;  /* 0x0000bb0047027a20 */ /* 0x002fe40000410000 */
[C---:B------:R-:W-:Y:S04]  /*3d50*/  HMMA.16816.F32 R68, R8.reuse, R110, R84 ;  /* 0x0000006e0844723c */ /* 0x040fe80000001854 */
[----:B------:R1:W1:Y:S04]  /*3d60*/  MUFU.TANH R190, R2 ;  /* 0x0000000200be7308 */ /* 0x0002680000002400 */
[-C--:B------:R-:W-:Y:S08]  /*3d70*/  HMMA.16816.F32 R84, R8, R50.reuse, R104 ;  /* 0x000000320854723c */ /* 0x080ff00000001868 */
[----:B------:R-:W-:Y:S01]  /*3d80*/  HMMA.16816.F32 R48, R12, R50, R96 ;  /* 0x000000320c30723c */ /* 0x000fe20000001860 */
[----:B-1----:R-:W-:-:S04]  /*3d90*/  FMUL.FTZ R2, R80, c[0x0][0x2ec] ;  /* 0x0000bb0050027a20 */ /* 0x002fc80000410000 */
[----:B------:R1:W1:Y:S03]  /*3da0*/  MUFU.TANH R187, R2 ;  /* 0x0000000200bb7308 */ /* 0x0002660000002400 */
[----:B------:R-:W-:Y:S01]  /*3db0*/  HMMA.16816.F32 R76, R32, R42, R68 ;  /* 0x0000002a204c723c */ /* 0x000fe20000001844 */
[----:B-1----:R-:W-:-:S04]  /*3dc0*/  FMUL.FTZ R2, R81, c[0x0][0x2ec] ;  /* 0x0000bb0051027a20 */ /* 0x002fc80000410000 */
[----:B------:R1:W-:Y:S02]  /*3dd0*/  MUFU.TANH R186, R2 ;  /* 0x0000000200ba7308 */ /* 0x0003e40000002400 */
[----:B-1----:R-:W-:-:S06]  /*3de0*/  FMUL.FTZ R2, R82, c[0x0][0x2ec] ;  /* 0x0000bb0052027a20 */ /* 0x002fcc0000410000 */
[----:B------:R1:W1:Y:S02]  /*3df0*/  MUFU.TANH R183, R2 ;  /* 0x0000000200b77308 */ /* 0x0002640000002400 */
[----:B-1----:R-:W-:Y:S02]  /*3e00*/  FMUL.FTZ R2, R83, c[0x0][0x2ec] ;  /* 0x0000bb0053027a20 */ /* 0x002fe40000410000 */
[----:B------:R-:W-:Y:S04]  /*3e10*/  HMMA.16816.F32 R80, R24, R56, R20 ;  /* 0x000000381850723c */ /* 0x000fe80000001814 */
[----:B------:R1:W-:Y:S04]  /*3e20*/  MUFU.TANH R184, R2 ;  /* 0x0000000200b87308 */ /* 0x0003e80000002400 */
[----:B------:R-:W-:Y:S01]  /*3e30*/  HMMA.16816.F32 R20, R36, R42, R44 ;  /* 0x0000002a2414723c */ /* 0x000fe2000000182c */
[----:B------:R-:W-:Y:S04]  /*3e40*/  LDSM.16.M88.4 R44, [R229+0x2000] ;  /* 0x00200000e52c783b */ /* 0x000fe80000000200 */
[----:B------:R-:W3:Y:S01]  /*3e50*/  LDSM.16.M88.4 R40, [R230+0x7000] ;  /* 0x00700000e628783b */ /* 0x000ee20000000200 */
[----:B-1----:R-:W-:-:S04]  /*3e60*/  FMUL.FTZ R2, R88, c[0x0][0x2ec] ;  /* 0x0000bb0058027a20 */ /* 0x002fc80000410000 */
[----:B------:R1:W1:Y:S11]  /*3e70*/  MUFU.TANH R180, R2 ;  /* 0x0000000200b47308 */ /* 0x0002760000002400 */
[----:B------:R-:W-:Y:S03]  /*3e80*/  @!UPT UIADD3 URZ, URZ, URZ, URZ ;  /* 0x0000003f3f3ff290 */ /* 0x000fe6000fffe03f */
[----:B------:R-:W-:Y:S01]  /*3e90*/  HMMA.16816.F32 R68, R28, R58, R20 ;  /* 0x0000003a1c44723c */ /* 0x000fe20000001814 */
[----:B------:R-:W4:Y:S01]  /*3ea0*/  LDSM.16.M88.4 R20, [R230+0x7800] ;  /* 0x00780000e614783b */ /* 0x000f220000000200 */
[----:B-1----:R-:W-:-:S06]  /*3eb0*/  FMUL.FTZ R2, R89, c[0x0][0x2ec] ;  /* 0x0000bb0059027a20 */ /* 0x002fcc0000410000 */
[----:B------:R-:W-:Y:S01]  /*3ec0*/  HMMA.16816.F32 R56, R24, R58, R76 ;  /* 0x0000003a1838723c */ /* 0x000fe2000000184c */
[----:B------:R1:W-:Y:S07]  /*3ed0*/  MUFU.TANH R181, R2 ;  /* 0x0000000200b57308 */ /* 0x0003ee0000002400 */
[C---:B--2---:R-:W-:Y:S08]  /*3ee0*/  HMMA.16816.F32 R76, R8.reuse, R52, R112 ;  /* 0x00000034084c723c */ /* 0x044ff00000001870 */
[----:B---3--:R-:W-:Y:S01]  /*3ef0*/  HMMA.16816.F32 R92, R8, R42, R132 ;  /* 0x0000002a085c723c */ /* 0x008fe20000001884 */
[----:B-1----:R-:W-:-:S04]  /*3f00*/  FMUL.FTZ R2, R90, c[0x0][0x2ec] ;  /* 0x0000bb005a027a20 */ /* 0x002fc80000410000 */
[----:B------:R1:W2:Y:S03]  /*3f10*/  MUFU.TANH R172, R2 ;  /* 0x0000000200ac7308 */ /* 0x0002a60000002400 */
[----:B----4-:R-:W-:Y:S01]  /*3f20*/  HMMA.16816.F32 R140, R8, R20, R140 ;  /* 0x00000014088c723c */ /* 0x010fe2000000188c */
[----:B-1----:R-:W-:-:S07]  /*3f30*/  FMUL.FTZ R2, R91, c[0x0][0x2ec] ;  /* 0x0000bb005b027a20 */ /* 0x002fce0000410000 */
[C---:B------:R-:W-:Y:S01]  /*3f40*/  HMMA.16816.F32 R88, R8.reuse, R40, R124 ;  /* 0x000000280858723c */ /* 0x040fe2000000187c */
[----:B------:R1:W3:Y:S07]  /*3f50*/  MUFU.TANH R179, R2 ;  /* 0x0000000200b37308 */ /* 0x0002ee0000002400 */
[----:B------:R-:W-:Y:S01]  /*3f60*/  HMMA.16816.F32 R144, R8, R22, R144 ;  /* 0x000000160890723c */ /* 0x000fe20000001890 */
[----:B-1----:R-:W-:-:S04]  /*3f70*/  FMUL.FTZ R2, R64, c[0x0][0x2ec] ;  /* 0x0000bb0040027a20 */ /* 0x002fc80000410000 */
[----:B------:R1:W4:Y:S02]  /*3f80*/  MUFU.TANH R174, R2 ;  /* 0x0000000200ae7308 */ /* 0x0003240000002400 */
[----:B-1----:R-:W-:-:S06]  /*3f90*/  FMUL.FTZ R2, R65, c[0x0][0x2ec] ;  /* 0x0000bb0041027a20 */ /* 0x002fcc0000410000 */
[----:B------:R1:W-:Y:S02]  /*3fa0*/  MUFU.TANH R178, R2 ;  /* 0x0000000200b27308 */ /* 0x0003e40000002400 */
[----:B-1----:R-:W-:-:S06]  /*3fb0*/  FMUL.FTZ R2, R66, c[0x0][0x2ec] ;  /* 0x0000bb0042027a20 */ /* 0x002fcc0000410000 */
[----:B------:R1:W1:Y:S02]  /*3fc0*/  MUFU.TANH R176, R2 ;  /* 0x0000000200b07308 */ /* 0x0002640000002400 */
[----:B-1----:R-:W-:Y:S02]  /*3fd0*/  FMUL.FTZ R2, R67, c[0x0][0x2ec] ;  /* 0x0000bb0043027a20 */ /* 0x002fe40000410000 */
[-C--:B------:R-:W-:Y:S04]  /*3fe0*/  HMMA.16816.F32 R64, R28, R44.reuse, R72 ;  /* 0x0000002c1c40723c */ /* 0x080fe80000001848 */
[----:B------:R1:W-:Y:S04]  /*3ff0*/  MUFU.TANH R169, R2 ;  /* 0x0000000200a97308 */ /* 0x0003e80000002400 */
        /* <DEDUP_REMOVED lines=8> */
[----:B------:R-:W-:Y:S04]  /*4080*/  HMMA.16816.F32 R80, R8, R54, R120 ;  /* 0x000000360850723c */ /* 0x000fe80000001878 */
[----:B------:R1:W-:Y:S04]  /*4090*/  MUFU.TANH R173, R2 ;  /* 0x0000000200ad7308 */ /* 0x0003e80000002400 */
[C---:B------:R-:W-:Y:S08]  /*40a0*/  HMMA.16816.F32 R8, R12.reuse, R52, R100 ;  /* 0x000000340c08723c */ /* 0x040ff00000001864 */
        /* <DEDUP_REMOVED lines=9> */
[----:B------:R1:W-:Y:S02]  /*4140*/  MUFU.TANH R163, R2 ;  /* 0x0000000200a37308 */ /* 0x0003e40000002400 */
[----:B-1----:R-:W-:-:S06]  /*4150*/  FMUL.FTZ R2, R56, c[0x0][0x2ec] ;  /* 0x0000bb0038027a20 */ /* 0x002fcc0000410000 */
        /* <DEDUP_REMOVED lines=8> */
[----:B------:R2:W1:Y:S04]  /*41e0*/  MUFU.TANH R168, R2 ;  /* 0x0000000200a87308 */ /* 0x0004680000002400 */
[----:B------:R-:W-:Y:S08]  /*41f0*/  HMMA.16816.F32 R16, R32, R18, R84 ;  /* 0x000000122010723c */ /* 0x000ff00000001854 */
[----:B------:R-:W-:Y:S01]  /*4200*/  HMMA.16816.F32 R84, R12, R20, R116 ;  /* 0x000000140c54723c */ /* 0x000fe20000001874 */
[----:B--2---:R-:W-:-:S04]  /*4210*/  FMUL.FTZ R2, R64, c[0x0][0x2ec] ;  /* 0x0000bb0040027a20 */ /* 0x004fc80000410000 */
[----:B------:R2:W1:Y:S03]  /*4220*/  MUFU.TANH R208, R2 ;  /* 0x0000000200d07308 */ /* 0x0004660000002400 */
[-C--:B------:R-:W-:Y:S01]  /*4230*/  HMMA.16816.F32 R60, R28, R46.reuse, R56 ;  /* 0x0000002e1c3c723c */ /* 0x080fe20000001838 */
[----:B------:R-:W3:Y:S07]  /*4240*/  LDSM.16.M88.4 R56, [R229+0x2800] ;  /* 0x00280000e538783b */ /* 0x000eee0000000200 */
[----:B------:R-:W-:Y:S01]  /*4250*/  HMMA.16816.F32 R44, R24, R46, R16 ;  /* 0x0000002e182c723c */ /* 0x000fe20000001810 */
[----:B--2---:R-:W-:-:S07]  /*4260*/  FMUL.FTZ R2, R65, c[0x0][0x2ec] ;  /* 0x0000bb0041027a20 */ /* 0x004fce0000410000 */
[-C--:B-1----:R-:W-:Y:S01]  /*4270*/  HMMA.16816.F32 R8, R36, R48.reuse, R8 ;  /* 0x000000302408723c */ /* 0x082fe20000001808 */
[----:B------:R1:W-:Y:S07]  /*4280*/  MUFU.TANH R199, R2 ;  /* 0x0000000200c77308 */ /* 0x0003ee0000002400 */
[----:B------:R-:W-:Y:S08]  /*4290*/  HMMA.16816.F32 R16, R32, R48, R76 ;  /* 0x000000302010723c */ /* 0x000ff0000000184c */
[----:B------:R-:W-:-:S02]  /*42a0*/  FMUL.FTZ R3, R45, c[0x0][0x2ec] ;  /* 0x0000bb002d037a20 */ /* 0x000fc40000410000 */
[----:B-1----:R-:W-:Y:S02]  /*42b0*/  FMUL.FTZ R2, R66, c[0x0][0x2ec] ;  /* 0x0000bb0042027a20 */ /* 0x002fe40000410000 */
[----:B------:R1:W-:Y:S01]  /*42c0*/  MUFU.TANH R116, R3 ;  /* 0x0000000300747308 */ /* 0x0003e20000002400 */
[----:B------:R-:W-:-:S07]  /*42d0*/  FMUL.FTZ R20, R47, c[0x0][0x2ec] ;  /* 0x0000bb002f147a20 */ /* 0x000fce0000410000 */
[----:B------:R2:W2:Y:S04]  /*42e0*/  MUFU.TANH R204, R2 ;  /* 0x0000000200cc7308 */ /* 0x0004a80000002400 */
[----:B---3--:R-:W-:Y:S01]  /*42f0*/  HMMA.16816.F32 R16, R24, R56, R16 ;  /* 0x000000381810723c */ /* 0x008fe20000001810 */
[----:B-1----:R-:W-:-:S03]  /*4300*/  IADD3 R3, R128, 0x8, RZ ;  /* 0x0000000880037810 */ /* 0x002fc60007ffe0ff */
[----:B------:R-:W-:Y:S01]  /*4310*/  MUFU.TANH R115, R20 ;  /* 0x0000001400737308 */ /* 0x000fe20000002400 */
[----:B--2---:R-:W-:-:S03]  /*4320*/  FMUL.FTZ R2, R67, c[0x0][0x2ec] ;  /* 0x0000bb0043027a20 */ /* 0x004fc60000410000 */
[----:B------:R-:W-:Y:S04]  /*4330*/  HMMA.16816.F32 R64, R12, R40, R136 ;  /* 0x000000280c40723c */ /* 0x000fe80000001888 */
[----:B------:R1:W-:Y:S02]  /*4340*/  MUFU.TANH R201, R2 ;  /* 0x0000000200c97308 */ /* 0x0003e40000002400 */
[----:B-1----:R-:W-:-:S06]  /*4350*/  FMUL.FTZ R2, R72, c[0x0][0x2ec] ;  /* 0x0000bb0048027a20 */ /* 0x002fcc0000410000 */
[----:B------:R1:W2:Y:S02]  /*4360*/  MUFU.TANH R207, R2 ;  /* 0x0000000200cf7308 */ /* 0x0002a40000002400 */
[----:B-1----:R-:W-:-:S06]  /*4370*/  FMUL.FTZ R2, R73, c[0x0][0x2ec] ;  /* 0x0000bb0049027a20 */ /* 0x002fcc0000410000 */
[----:B------:R1:W-:Y:S02]  /*4380*/  MUFU.TANH R200, R2 ;  /* 0x0000000200c87308 */ /* 0x0003e40000002400 */
[----:B-1----:R-:W-:-:S06]  /*4390*/  FMUL.FTZ R2, R74, c[0x0][0x2ec] ;  /* 0x0000bb004a027a20 */ /* 0x002fcc0000410000 */
[----:B------:R1:W3:Y:S02]  /*43a0*/  MUFU.TANH R122, R2 ;  /* 0x00000002007a7308 */ /* 0x0002e40000002400 */
[----:B-1----:R-:W-:Y:S02]  /*43b0*/  FMUL.FTZ R2, R75, c[0x0][0x2ec] ;  /* 0x0000bb004b027a20 */ /* 0x002fe40000410000 */
[----:B------:R-:W-:Y:S04]  /*43c0*/  HMMA.16816.F32 R72, R12, R22, R148 ;  /* 0x000000160c48723c */ /* 0x000fe80000001894 */
[----:B------:R1:W-:Y:S04]  /*43d0*/  MUFU.TANH R121, R2 ;  /* 0x0000000200797308 */ /* 0x0003e80000002400 */
[----:B------:R-:W-:Y:S07]  /*43e0*/  HMMA.16816.F32 R12, R28, R56, R8 ;  /* 0x000000381c0c723c */ /* 0x000fee0000001808 */
[----:B------:R-:W-:Y:S01]  /*43f0*/  FMUL.FTZ R10, R46, c[0x0][0x2ec] ;  /* 0x0000bb002e0a7a20 */ /* 0x000fe20000410000 */
[----:B------:R-:W-:Y:S01]  /*4400*/  IMNMX R11, R5, UR7, PT ;  /* 0x00000007050b7c17 */ /* 0x000fe2000b800200 */
[----:B-1----:R-:W-:-:S02]  /*4410*/  FMUL.FTZ R2, R60, c[0x0][0x2ec] ;  /* 0x0000bb003c027a20 */ /* 0x002fc40000410000 */
[----:B------:R1:W-:Y:S01]  /*4420*/  MUFU.TANH R114, R10 ;  /* 0x0000000a00727308 */ /* 0x0003e20000002400 */
[----:B------:R-:W-:Y:S02]  /*4430*/  IMNMX R8, R128, UR7, PT ;  /* 0x0000000780087c17 */ /* 0x000fe4000b800200 */
[----:B------:R-:W-:-:S05]  /*4440*/  IMNMX R9, R3, UR7, PT ;  /* 0x0000000703097c17 */ /* 0x000fca000b800200 */
[----:B------:R2:W-:Y:S01]  /*4450*/  MUFU.TANH R120, R2 ;  /* 0x0000000200787308 */ /* 0x0005e20000002400 */
[----:B-1----:R-:W-:-:S04]  /*4460*/  IMNMX R10, R7, UR7, PT ;  /* 0x00000007070a7c17 */ /* 0x002fc8000b800200 */
[----:B------:R-:W-:-:S04]  /*4470*/  FMUL.FTZ R7, R15, c[0x0][0x2ec] ;  /* 0x0000bb000f077a20 */ /* 0x000fc80000410000 */
[----:B------:R1:W-:Y:S01]  /*4480*/  MUFU.TANH R110, R7 ;  /* 0x00000007006e7308 */ /* 0x0003e20000002400 */
[----:B--2---:R-:W-:-:S07]  /*4490*/  FMUL.FTZ R2, R61, c[0x0][0x2ec] ;  /* 0x0000bb003d027a20 */ /* 0x004fce0000410000 */
[----:B------:R2:W-:Y:S01]  /*44a0*/  MUFU.TANH R182, R2 ;  /* 0x0000000200b67308 */ /* 0x0005e20000002400 */
[----:B-1----:R-:W-:Y:S02]  /*44b0*/  FMUL.FTZ R7, R17, c[0x0][0x2ec] ;  /* 0x0000bb0011077a20 */ /* 0x002fe40000410000 */
[----:B--2---:R-:W-:-:S05]  /*44c0*/  FMUL.FTZ R2, R62, c[0x0][0x2ec] ;  /* 0x0000bb003e027a20 */ /* 0x004fca0000410000 */
[----:B------:R1:W2:Y:S02]  /*44d0*/  MUFU.TANH R119, R2 ;  /* 0x0000000200777308 */ /* 0x0002a40000002400 */
[----:B-1----:R-:W-:-:S06]  /*44e0*/  FMUL.FTZ R2, R63, c[0x0][0x2ec] ;  /* 0x0000bb003f027a20 */ /* 0x002fcc0000410000 */
[----:B------:R1:W-:Y:S02]  /*44f0*/  MUFU.TANH R118, R2 ;  /* 0x0000000200767308 */ /* 0x0003e40000002400 */
[----:B-1----:R-:W-:-:S06]  /*4500*/  FMUL.FTZ R2, R44, c[0x0][0x2ec] ;  /* 0x0000bb002c027a20 */ /* 0x002fcc0000410000 */
[----:B------:R1:W1:Y:S02]  /*4510*/  MUFU.TANH R117, R2 ;  /* 0x0000000200757308 */ /* 0x0002640000002400 */
[----:B-1----:R-:W-:-:S04]  /*4520*/  IMAD.U32 R2, RZ, RZ, UR8 ;  /* 0x00000008ff027e24 */ /* 0x002fc8000f8e00ff */
[----:B------:R-:W-:Y:S01]  /*4530*/  IMAD R2, R2, 0x80, R236 ;  /* 0x0000008002027824 */ /* 0x000fe200078e02ec */
[----:B------:R-:W-:-:S04]  /*4540*/  IADD3 R236, R235, 0x3800, RZ ;  /* 0x00003800ebec7810 */ /* 0x000fc80007ffe0ff */
[C---:B------:R-:W-:Y:S02]  /*4550*/  IADD3 R5, R2.reuse, 0x1, RZ ;  /* 0x0000000102057810 */ /* 0x040fe40007ffe0ff */
[----:B------:R-:W-:Y:S02]  /*4560*/  IADD3 R3, R2, 0x8, RZ ;  /* 0x0000000802037810 */ /* 0x000fe40007ffe0ff */
[C---:B------:R-:W-:Y:S02]  /*4570*/  ISETP.GE.AND P3, PT, R5.reuse, R8, PT ;  /* 0x000000080500720c */ /* 0x040fe40003f66270 */
[C---:B------:R-:W-:Y:S02]  /*4580*/  ISETP.GE.AND P1, PT, R5.reuse, R9, PT ;  /* 0x000000090500720c */ /* 0x040fe40003f26270 */
[C---:B------:R-:W-:Y:S02]  /*4590*/  ISETP.GE.AND P0, PT, R5.reuse, R11, PT ;  /* 0x0000000b0500720c */ /* 0x040fe40003f06270 */
[----:B------:R-:W-:Y:S01]  /*45a0*/  ISETP.GE.AND P4, PT, R5, R10, PT ;  /* 0x0000000a0500720c */ /* 0x000fe20003f86270 */
[----:B------:R-:W-:Y:S01]  /*45b0*/  FMUL.FTZ R5, R12, c[0x0][0x2ec] ;  /* 0x0000bb000c057a20 */ /* 0x000fe20000410000 */
[----:B------:R-:W-:-:S02]  /*45c0*/  FSEL R133, R223, -INF , !P3 ;  /* 0xff800000df857808 */ /* 0x000fc40005800000 */
[C---:B------:R-:W-:Y:S01]  /*45d0*/  ISETP.GE.AND P2, PT, R3.reuse, R8, PT ;  /* 0x000000080300720c */ /* 0x040fe20003f46270 */
[----:B------:R1:W-:Y:S01]  /*45e0*/  MUFU.TANH R112, R5 ;  /* 0x0000000500707308 */ /* 0x0003e20000002400 */
[C---:B------:R-:W-:Y:S02]  /*45f0*/  ISETP.GE.AND P6, PT, R3.reuse, R9, PT ;  /* 0x000000090300720c */ /* 0x040fe40003fc6270 */
[C---:B------:R-:W-:Y:S02]  /*4600*/  ISETP.GE.AND P5, PT, R3.reuse, R11, PT ;  /* 0x0000000b0300720c */ /* 0x040fe40003fa6270 */
[----:B------:R-:W-:Y:S02]  /*4610*/  ISETP.GE.AND P3, PT, R3, R10, PT ;  /* 0x0000000a0300720c */ /* 0x000fe40003f66270 */
[----:B------:R-:W-:Y:S02]  /*4620*/  IADD3 R3, R2, 0x9, RZ ;  /* 0x0000000902037810 */ /* 0x000fe40007ffe0ff */
[----:B------:R-:W-:-:S02]  /*4630*/  FSEL R135, R222, -INF , !P1 ;  /* 0xff800000de877808 */ /* 0x000fc40004800000 */
[----:B------:R-:W-:Y:S02]  /*4640*/  FSEL R77, R221, -INF , !P0 ;  /* 0xff800000dd4d7808 */ /* 0x000fe40004000000 */
[----:B-----5:R-:W-:Y:S02]  /*4650*/  FSEL R79, R220, -INF , !P4 ;  /* 0xff800000dc4f7808 */ /* 0x020fe40006000000 */
[----:B------:R-:W-:Y:S01]  /*4660*/  FSEL R136, R218, -INF , !P2 ;  /* 0xff800000da887808 */ /* 0x000fe20005000000 */
[----:B-1----:R-:W-:Y:S01]  /*4670*/  FMUL.FTZ R5, R13, c[0x0][0x2ec] ;  /* 0x0000bb000d057a20 */ /* 0x002fe20000410000 */
[C---:B------:R-:W-:Y:S02]  /*4680*/  ISETP.GE.AND P1, PT, R3.reuse, R8, PT ;  /* 0x000000080300720c */ /* 0x040fe40003f26270 */
[C---:B------:R-:W-:Y:S01]  /*4690*/  ISETP.GE.AND P0, PT, R3.reuse, R9, PT ;  /* 0x000000090300720c */ /* 0x040fe20003f06270 */
[----:B------:R1:W-:Y:S01]  /*46a0*/  MUFU.TANH R113, R5 ;  /* 0x0000000500717308 */ /* 0x0003e20000002400 */
[----:B------:R-:W-:-:S02]  /*46b0*/  ISETP.GE.AND P4, PT, R3, R11, PT ;  /* 0x0000000b0300720c */ /* 0x000fc40003f86270 */
[----:B------:R-:W-:Y:S02]  /*46c0*/  ISETP.GE.AND P2, PT, R3, R10, PT ;  /* 0x0000000a0300720c */ /* 0x000fe40003f46270 */
[----:B------:R-:W-:Y:S02]  /*46d0*/  IADD3 R3, R2, 0x10, RZ ;  /* 0x0000001002037810 */ /* 0x000fe40007ffe0ff */
[----:B------:R-:W-:Y:S02]  /*46e0*/  FSEL R137, R216, -INF , !P6 ;  /* 0xff800000d8897808 */ /* 0x000fe40007000000 */
[----:B------:R-:W-:Y:S02]  /*46f0*/  FSEL R78, R214, -INF , !P5 ;  /* 0xff800000d64e7808 */ /* 0x000fe40006800000 */
[----:B------:R-:W-:Y:S02]  /*4700*/  FSEL R99, R108, -INF , !P3 ;  /* 0xff8000006c637808 */ /* 0x000fe40005800000 */
[----:B------:R-:W-:Y:S01]  /*4710*/  FSEL R132, R219, -INF , !P1 ;  /* 0xff800000db847808 */ /* 0x000fe20004800000 */
[----:B------:R5:W-:Y:S01]  /*4720*/  MUFU.TANH R108, R7 ;  /* 0x00000007006c7308 */ /* 0x000be20000002400 */
[C---:B------:R-:W-:Y:S01]  /*4730*/  ISETP.GE.AND P6, PT, R3.reuse, R8, PT ;  /* 0x000000080300720c */ /* 0x040fe20003fc6270 */
[----:B-1----:R-:W-:Y:S01]  /*4740*/  FMUL.FTZ R5, R14, c[0x0][0x2ec] ;  /* 0x0000bb000e057a20 */ /* 0x002fe20000410000 */
[C---:B------:R-:W-:Y:S01]  /*4750*/  ISETP.GE.AND P5, PT, R3.reuse, R9, PT ;  /* 0x000000090300720c */ /* 0x040fe20003fa6270 */
[----:B------:R-:W-:Y:S01]  /*4760*/  HMMA.16816.F32 R12, R36, R50, R52 ;  /* 0x00000032240c723c */ /* 0x000fe20000001834 */
[----:B------:R-:W-:-:S02]  /*4770*/  ISETP.GE.AND P3, PT, R3, R11, PT ;  /* 0x0000000b0300720c */ /* 0x000fc40003f66270 */
[----:B------:R-:W-:Y:S01]  /*4780*/  ISETP.GE.AND P1, PT, R3, R10, PT ;  /* 0x0000000a0300720c */ /* 0x000fe20003f26270 */
[----:B------:R1:W1:Y:S01]  /*4790*/  MUFU.TANH R111, R5 ;  /* 0x00000005006f7308 */ /* 0x0002620000002400 */
[----:B------:R-:W-:Y:S02]  /*47a0*/  IADD3 R3, R2, 0x11, RZ ;  /* 0x0000001102037810 */ /* 0x000fe40007ffe0ff */
[----:B------:R-:W-:Y:S01]  /*47b0*/  FSEL R134, R217, -INF , !P0 ;  /* 0xff800000d9867808 */ /* 0x000fe20004000000 */
[----:B------:R-:W-:Y:S01]  /*47c0*/  HMMA.16816.F32 R48, R32, R50, R80 ;  /* 0x000000322030723c */ /* 0x000fe20000001850 */
[----:B------:R-:W-:Y:S02]  /*47d0*/  ISETP.GE.AND P0, PT, R3, R8, PT ;  /* 0x000000080300720c */ /* 0x000fe40003f06270 */
[----:B------:R-:W-:Y:S01]  /*47e0*/  FSEL R131, R131, -INF , !P5 ;  /* 0xff80000083837808 */ /* 0x000fe20006800000 */
[----:B-----5:R-:W-:Y:S01]  /*47f0*/  FMUL.FTZ R7, R18, c[0x0][0x2ec] ;  /* 0x0000bb0012077a20 */ /* 0x020fe20000410000 */
[----:B------:R-:W-:-:S02]  /*4800*/  FSEL R97, R202, -INF , !P3 ;  /* 0xff800000ca617808 */ /* 0x000fc40005800000 */
[----:B------:R-:W-:Y:S01]  /*4810*/  FSEL R80, R109, -INF , !P2 ;  /* 0xff8000006d507808 */ /* 0x000fe20005000000 */
[----:B------:R-:W5:Y:S01]  /*4820*/  MUFU.TANH R105, R7 ;  /* 0x0000000700697308 */ /* 0x000f620000002400 */
[----:B------:R-:W-:Y:S02]  /*4830*/  FSEL R100, R130, -INF , !P1 ;  /* 0xff80000082647808 */ /* 0x000fe40004800000 */
[----:B------:R-:W-:Y:S01]  /*4840*/  FSEL R127, R213, -INF , !P0 ;  /* 0xff800000d57f7808 */ /* 0x000fe20004000000 */
[----:B-1----:R-:W-:Y:S01]  /*4850*/  FMUL.FTZ R5, R16, c[0x0][0x2ec] ;  /* 0x0000bb0010057a20 */ /* 0x002fe20000410000 */
[----:B------:R-:W-:Y:S02]  /*4860*/  FSEL R76, R215, -INF , !P4 ;  /* 0xff800000d74c7808 */ /* 0x000fe40006000000 */
[----:B------:R-:W-:Y:S01]  /*4870*/  FSEL R129, R129, -INF , !P6 ;  /* 0xff80000081817808 */ /* 0x000fe20007000000 */
[----:B------:R-:W-:Y:S01]  /*4880*/  HMMA.16816.F32 R20, R28, R58, R12 ;  /* 0x0000003a1c14723c */ /* 0x000fe2000000180c */
[----:B------:R-:W1:Y:S01]  /*4890*/  LDSM.16.M88.4 R12, [R235+0x3000] ;  /* 0x00300000eb0c783b */ /* 0x000e620000000200 */
[----:B------:R2:W1:Y:S01]  /*48a0*/  MUFU.TANH R109, R5 ;  /* 0x00000005006d7308 */ /* 0x0004620000002400 */
[----:B------:R-:W-:-:S02]  /*48b0*/  ISETP.GE.AND P4, PT, R3, R9, PT ;  /* 0x000000090300720c */ /* 0x000fc40003f86270 */
[C---:B------:R-:W-:Y:S02]  /*48c0*/  ISETP.GE.AND P2, PT, R3.reuse, R11, PT ;  /* 0x0000000b0300720c */ /* 0x040fe40003f46270 */
[----:B------:R-:W-:Y:S01]  /*48d0*/  ISETP.GE.AND P6, PT, R3, R10, PT ;  /* 0x0000000a0300720c */ /* 0x000fe20003fc6270 */
[----:B------:R-:W-:Y:S01]  /*48e0*/  HMMA.16816.F32 R48, R24, R58, R48 ;  /* 0x0000003a1830723c */ /* 0x000fe20000001830 */
[----:B------:R-:W-:Y:S02]  /*48f0*/  IADD3 R3, R2, 0x19, RZ ;  /* 0x0000001902037810 */ /* 0x000fe40007ffe0ff */
[----:B------:R-:W-:Y:S02]  /*4900*/  FSEL R130, R212, -INF , !P4 ;  /* 0xff800000d4827808 */ /* 0x000fe40006000000 */
[----:B------:R-:W-:Y:S02]  /*4910*/  FSEL R98, R198, -INF , !P2 ;  /* 0xff800000c6627808 */ /* 0x000fe40005000000 */
[----:B------:R-:W-:-:S02]  /*4920*/  FSEL R103, R191, -INF , !P6 ;  /* 0xff800000bf677808 */ /* 0x000fc40007000000 */
[CC--:B------:R-:W-:Y:S02]  /*4930*/  ISETP.GE.AND P4, PT, R3.reuse, R8.reuse, PT ;  /* 0x000000080300720c */ /* 0x0c0fe40003f86270 */
[----:B--2---:R-:W-:Y:S02]  /*4940*/  IADD3 R5, R2, 0x18, RZ ;  /* 0x0000001802057810 */ /* 0x004fe40007ffe0ff */
[-C--:B------:R-:W-:Y:S02]  /*4950*/  ISETP.GE.AND P2, PT, R3, R9.reuse, PT ;  /* 0x000000090300720c */ /* 0x080fe40003f46270 */
[----:B------:R-:W-:Y:S01]  /*4960*/  ISETP.GE.AND P5, PT, R5, R8, PT ;  /* 0x000000080500720c */ /* 0x000fe20003fa6270 */
[----:B------:R-:W-:Y:S01]  /*4970*/  FMUL.FTZ R7, R23, c[0x0][0x2ec] ;  /* 0x0000bb0017077a20 */ /* 0x000fe20000410000 */
[C---:B------:R-:W-:Y:S02]  /*4980*/  ISETP.GE.AND P3, PT, R5.reuse, R9, PT ;  /* 0x000000090500720c */ /* 0x040fe40003f66270 */
[CC--:B------:R-:W-:Y:S01]  /*4990*/  ISETP.GE.AND P1, PT, R5.reuse, R11.reuse, PT ;  /* 0x0000000b0500720c */ /* 0x0c0fe20003f26270 */
[----:B------:R-:W-:Y:S01]  /*49a0*/  MUFU.TANH R83, R7 ;  /* 0x0000000700537308 */ /* 0x000fe20000002400 */
[----:B------:R-:W-:Y:S01]  /*49b0*/  ISETP.GE.AND P0, PT, R5, R10, PT ;  /* 0x0000000a0500720c */ /* 0x000fe20003f06270 */
[----:B------:R-:W-:Y:S01]  /*49c0*/  FMUL.FTZ R5, R19, c[0x0][0x2ec] ;  /* 0x0000bb0013057a20 */ /* 0x000fe20000410000 */
[----:B------:R-:W-:Y:S01]  /*49d0*/  FSEL R125, R189, -INF , !P5 ;  /* 0xff800000bd7d7808 */ /* 0x000fe20006800000 */
[----:B------:R-:W2:Y:S01]  /*49e0*/  LDSM.16.M88.4 R16, [R229+0x3000] ;  /* 0x00300000e510783b */ /* 0x000ea20000000200 */
[----:B------:R-:W-:-:S02]  /*49f0*/  ISETP.GE.AND P6, PT, R3, R11, PT ;  /* 0x0000000b0300720c */ /* 0x000fc40003fc6270 */
[----:B------:R-:W-:Y:S01]  /*4a00*/  ISETP.GE.AND P5, PT, R3, R10, PT ;  /* 0x0000000a0300720c */ /* 0x000fe20003fa6270 */
[----:B------:R3:W-:Y:S01]  /*4a10*/  MUFU.TANH R107, R5 ;  /* 0x00000005006b7308 */ /* 0x0007e20000002400 */
[----:B------:R-:W-:Y:S02]  /*4a20*/  IADD3 R3, R2, 0x20, RZ ;  /* 0x0000002002037810 */ /* 0x000fe40007ffe0ff */
[----:B------:R-:W-:Y:S01]  /*4a30*/  FSEL R128, R197, -INF , !P3 ;  /* 0xff800000c5807808 */ /* 0x000fe20005800000 */
[----:B-1----:R-:W-:Y:S01]  /*4a40*/  HMMA.16816.F32 R40, R36, R12, R64 ;  /* 0x0000000c2428723c */ /* 0x002fe20000001840 */
[----:B------:R-:W-:Y:S02]  /*4a50*/  FSEL R96, R194, -INF , !P1 ;  /* 0xff800000c2607808 */ /* 0x000fe40004800000 */
[----:B------:R-:W-:Y:S02]  /*4a60*/  FSEL R102, R192, -INF , !P0 ;  /* 0xff800000c0667808 */ /* 0x000fe40004000000 */
[----:B------:R-:W-:-:S02]  /*4a70*/  FSEL R124, R209, -INF , !P4 ;  /* 0xff800000d17c7808 */ /* 0x000fc40006000000 */
[C---:B------:R-:W-:Y:S01]  /*4a80*/  ISETP.GE.AND P3, PT, R3.reuse, R8, PT ;  /* 0x000000080300720c */ /* 0x040fe20003f66270 */
[----:B------:R-:W-:Y:S01]  /*4a90*/  HMMA.16816.F32 R44, R36, R14, R68 ;  /* 0x0000000e242c723c */ /* 0x000fe20000001844 */
[C---:B------:R-:W-:Y:S01]  /*4aa0*/  ISETP.GE.AND P1, PT, R3.reuse, R9, PT ;  /* 0x000000090300720c */ /* 0x040fe20003f26270 */
[----:B---3--:R-:W-:Y:S01]  /*4ab0*/  FMUL.FTZ R5, R20, c[0x0][0x2ec] ;  /* 0x0000bb0014057a20 */ /* 0x008fe20000410000 */
[C---:B------:R-:W-:Y:S02]  /*4ac0*/  ISETP.GE.AND P0, PT, R3.reuse, R11, PT ;  /* 0x0000000b0300720c */ /* 0x040fe40003f06270 */
[----:B------:R-:W-:Y:S01]  /*4ad0*/  ISETP.GE.AND P4, PT, R3, R10, PT ;  /* 0x0000000a0300720c */ /* 0x000fe20003f86270 */
[----:B------:R1:W3:Y:S01]  /*4ae0*/  MUFU.TANH R104, R5 ;  /* 0x0000000500687308 */ /* 0x0002e20000002400 */
[----:B------:R-:W-:Y:S02]  /*4af0*/  IADD3 R3, R2, 0x21, RZ ;  /* 0x0000002102037810 */ /* 0x000fe40007ffe0ff */
[----:B------:R-:W-:-:S02]  /*4b00*/  FSEL R126, R211, -INF , !P2 ;  /* 0xff800000d37e7808 */ /* 0x000fc40005000000 */
[----:B------:R-:W-:Y:S02]  /*4b10*/  FSEL R64, R210, -INF , !P6 ;  /* 0xff800000d2407808 */ /* 0x000fe40007000000 */
[----:B------:R-:W-:Y:S02]  /*4b20*/  FSEL R101, R203, -INF , !P5 ;  /* 0xff800000cb657808 */ /* 0x000fe40006800000 */
[----:B------:R-:W-:Y:S02]  /*4b30*/  FSEL R160, R195, -INF , !P3 ;  /* 0xff800000c3a07808 */ /* 0x000fe40005800000 */
[C---:B------:R-:W-:Y:S02]  /*4b40*/  ISETP.GE.AND P2, PT, R3.reuse, R8, PT ;  /* 0x000000080300720c */ /* 0x040fe40003f46270 */
[C---:B------:R-:W-:Y:S02]  /*4b50*/  ISETP.GE.AND P6, PT, R3.reuse, R9, PT ;  /* 0x000000090300720c */ /* 0x040fe40003fc6270 */
[----:B------:R-:W-:Y:S01]  /*4b60*/  ISETP.GE.AND P5, PT, R3, R11, PT ;  /* 0x0000000b0300720c */ /* 0x000fe20003fa6270 */
[----:B-1----:R-:W-:Y:S01]  /*4b70*/  FMUL.FTZ R5, R21, c[0x0][0x2ec] ;  /* 0x0000bb0015057a20 */ /* 0x002fe20000410000 */
[----:B--2---:R-:W-:Y:S01]  /*4b80*/  HMMA.16816.F32 R40, R28, R16, R40 ;  /* 0x000000101c28723c */ /* 0x004fe20000001828 */
[----:B------:R-:W-:-:S02]  /*4b90*/  ISETP.GE.AND P3, PT, R3, R10, PT ;  /* 0x0000000a0300720c */ /* 0x000fc40003f66270 */
[----:B------:R1:W-:Y:S01]  /*4ba0*/  MUFU.TANH R106, R5 ;  /* 0x00000005006a7308 */ /* 0x0003e20000002400 */
[----:B------:R-:W-:Y:S02]  /*4bb0*/  IADD3 R3, R2, 0x28, RZ ;  /* 0x0000002802037810 */ /* 0x000fe40007ffe0ff */
[----:B------:R-:W-:Y:S02]  /*4bc0*/  FSEL R156, R193, -INF , !P1 ;  /* 0xff800000c19c7808 */ /* 0x000fe40004800000 */
[----:B------:R-:W-:Y:S01]  /*4bd0*/  FSEL R158, R188, -INF , !P0 ;  /* 0xff800000bc9e7808 */ /* 0x000fe20004000000 */
[----:B------:R-:W-:Y:S01]  /*4be0*/  HMMA.16816.F32 R44, R28, R18, R44 ;  /* 0x000000121c2c723c */ /* 0x000fe2000000182c */
[----:B------:R-:W-:Y:S02]  /*4bf0*/  FSEL R161, R185, -INF , !P4 ;  /* 0xff800000b9a17808 */ /* 0x000fe40006000000 */
[----:B------:R-:W-:Y:S02]  /*4c00*/  FSEL R154, R206, -INF , !P2 ;  /* 0xff800000ce9a7808 */ /* 0x000fe40005000000 */
[----:B------:R-:W-:-:S02]  /*4c10*/  ISETP.GE.AND P1, PT, R3, R8, PT ;  /* 0x000000080300720c */ /* 0x000fc40003f26270 */
[C---:B------:R-:W-:Y:S02]  /*4c20*/  ISETP.GE.AND P0, PT, R3.reuse, R9, PT ;  /* 0x000000090300720c */ /* 0x040fe40003f06270 */
[C---:B------:R-:W-:Y:S01]  /*4c30*/  ISETP.GE.AND P4, PT, R3.reuse, R11, PT ;  /* 0x0000000b0300720c */ /* 0x040fe20003f86270 */
[----:B-1----:R-:W-:Y:S01]  /*4c40*/  FMUL.FTZ R5, R22, c[0x0][0x2ec] ;  /* 0x0000bb0016057a20 */ /* 0x002fe20000410000 */
[----:B------:R-:W-:Y:S01]  /*4c50*/  ISETP.GE.AND P2, PT, R3, R10, PT ;  /* 0x0000000a0300720c */ /* 0x000fe20003f46270 */
[----:B------:R-:W-:Y:S01]  /*4c60*/  HMMA.16816.F32 R20, R32, R12, R88 ;  /* 0x0000000c2014723c */ /* 0x000fe20000001858 */
[----:B------:R-:W-:Y:S01]  /*4c70*/  IADD3 R3, R2, 0x29, RZ ;  /* 0x0000002902037810 */ /* 0x000fe20007ffe0ff */
[----:B------:R1:W2:Y:S01]  /*4c80*/  MUFU.TANH R82, R5 ;  /* 0x0000000500527308 */ /* 0x0002a20000002400 */
[----:B------:R-:W-:Y:S01]  /*4c90*/  FSEL R153, R205, -INF , !P6 ;  /* 0xff800000cd997808 */ /* 0x000fe20007000000 */
[----:B------:R-:W-:Y:S01]  /*4ca0*/  FMUL.FTZ R7, R40, c[0x0][0x2ec] ;  /* 0x0000bb0028077a20 */ /* 0x000fe20000410000 */
[----:B------:R-:W-:-:S02]  /*4cb0*/  FSEL R155, R196, -INF , !P5 ;  /* 0xff800000c49b7808 */ /* 0x000fc40006800000 */
[----:B------:R-:W-:Y:S02]  /*4cc0*/  FSEL R159, R190, -INF , !P3 ;  /* 0xff800000be9f7808 */ /* 0x000fe40005800000 */
[----:B------:R-:W-:Y:S01]  /*4cd0*/  FSEL R149, R187, -INF , !P1 ;  /* 0xff800000bb957808 */ /* 0x000fe20004800000 */
[----:B------:R2:W-:Y:S01]  /*4ce0*/  MUFU.TANH R62, R7 ;  /* 0x00000007003e7308 */ /* 0x0005e20000002400 */
[C---:B------:R-:W-:Y:S02]  /*4cf0*/  ISETP.GE.AND P6, PT, R3.reuse, R8, PT ;  /* 0x000000080300720c */ /* 0x040fe40003fc6270 */
[C---:B------:R-:W-:Y:S02]  /*4d00*/  ISETP.GE.AND P5, PT, R3.reuse, R9, PT ;  /* 0x000000090300720c */ /* 0x040fe40003fa6270 */
[C---:B------:R-:W-:Y:S02]  /*4d10*/  ISETP.GE.AND P3, PT, R3.reuse, R11, PT ;  /* 0x0000000b0300720c */ /* 0x040fe40003f66270 */
[----:B------:R-:W-:Y:S01]  /*4d20*/  ISETP.GE.AND P1, PT, R3, R10, PT ;  /* 0x0000000a0300720c */ /* 0x000fe20003f26270 */
[----:B-1----:R-:W-:Y:S01]  /*4d30*/  FMUL.FTZ R5, R48, c[0x0][0x2ec] ;  /* 0x0000bb0030057a20 */ /* 0x002fe20000410000 */
[----:B------:R-:W-:-:S02]  /*4d40*/  IADD3 R3, R2, 0x30, RZ ;  /* 0x0000003002037810 */ /* 0x000fc40007ffe0ff */
[----:B------:R-:W-:Y:S01]  /*4d50*/  FSEL R150, R183, -INF , !P0 ;  /* 0xff800000b7967808 */ /* 0x000fe20004000000 */
[----:B------:R1:W1:Y:S01]  /*4d60*/  MUFU.TANH R67, R5 ;  /* 0x0000000500437308 */ /* 0x0002620000002400 */
[----:B------:R-:W-:Y:S02]  /*4d70*/  FSEL R152, R180, -INF , !P4 ;  /* 0xff800000b4987808 */ /* 0x000fe40006000000 */
[----:B------:R-:W-:Y:S01]  /*4d80*/  FSEL R157, R172, -INF , !P2 ;  /* 0xff800000ac9d7808 */ /* 0x000fe20005000000 */
[----:B--2---:R-:W-:Y:S01]  /*4d90*/  FMUL.FTZ R7, R41, c[0x0][0x2ec] ;  /* 0x0000bb0029077a20 */ /* 0x004fe20000410000 */
[----:B------:R-:W-:Y:S02]  /*4da0*/  FSEL R148, R186, -INF , !P6 ;  /* 0xff800000ba947808 */ /* 0x000fe40007000000 */
[----:B------:R-:W-:Y:S01]  /*4db0*/  FSEL R138, R184, -INF , !P5 ;  /* 0xff800000b88a7808 */ /* 0x000fe20006800000 */
[----:B------:R2:W-:Y:S01]  /*4dc0*/  MUFU.TANH R65, R7 ;  /* 0x0000000700417308 */ /* 0x0005e20000002400 */
[----:B------:R-:W-:-:S02]  /*4dd0*/  ISETP.GE.AND P0, PT, R3, R8, PT ;  /* 0x000000080300720c */ /* 0x000fc40003f06270 */
[C---:B------:R-:W-:Y:S02]  /*4de0*/  ISETP.GE.AND P4, PT, R3.reuse, R9, PT ;  /* 0x000000090300720c */ /* 0x040fe40003f86270 */
[C---:B------:R-:W-:Y:S02]  /*4df0*/  ISETP.GE.AND P2, PT, R3.reuse, R11, PT ;  /* 0x0000000b0300720c */ /* 0x040fe40003f46270 */
[----:B------:R-:W-:Y:S01]  /*4e00*/  ISETP.GE.AND P6, PT, R3, R10, PT ;  /* 0x0000000a0300720c */ /* 0x000fe20003fc6270 */
[----:B-1----:R-:W-:Y:S01]  /*4e10*/  FMUL.FTZ R5, R49, c[0x0][0x2ec] ;  /* 0x0000bb0031057a20 */ /* 0x002fe20000410000 */
[----:B------:R-:W-:Y:S02]  /*4e20*/  IADD3 R3, R2, 0x38, RZ ;  /* 0x0000003802037810 */ /* 0x000fe40007ffe0ff */
[----:B------:R-:W-:Y:S01]  /*4e30*/  FSEL R139, R181, -INF , !P3 ;  /* 0xff800000b58b7808 */ /* 0x000fe20005800000 */
[----:B------:R1:W-:Y:S01]  /*4e40*/  MUFU.TANH R81, R5 ;  /* 0x0000000500517308 */ /* 0x0003e20000002400 */
[----:B------:R-:W-:-:S02]  /*4e50*/  FSEL R151, R179, -INF , !P1 ;  /* 0xff800000b3977808 */ /* 0x000fc40004800000 */
[----:B----4-:R-:W-:Y:S01]  /*4e60*/  FSEL R174, R174, -INF , !P0 ;  /* 0xff800000aeae7808 */ /* 0x010fe20004000000 */
[----:B--2---:R-:W-:Y:S01]  /*4e70*/  FMUL.FTZ R7, R43, c[0x0][0x2ec] ;  /* 0x0000bb002b077a20 */ /* 0x004fe20000410000 */
[----:B------:R-:W-:Y:S02]  /*4e80*/  FSEL R176, R176, -INF , !P4 ;  /* 0xff800000b0b07808 */ /* 0x000fe40006000000 */
[----:B------:R-:W-:Y:S01]  /*4e90*/  FSEL R175, R175, -INF , !P2 ;  /* 0xff800000afaf7808 */ /* 0x000fe20005000000 */
[----:B------:R-:W-:Y:S01]  /*4ea0*/  MUFU.TANH R60, R7 ;  /* 0x00000007003c7308 */ /* 0x000fe20000002400 */
[----:B------:R-:W-:Y:S02]  /*4eb0*/  FSEL R177, R177, -INF , !P6 ;  /* 0xff800000b1b17808 */ /* 0x000fe40007000000 */
[C---:B------:R-:W-:Y:S02]  /*4ec0*/  ISETP.GE.AND P4, PT, R3.reuse, R8, PT ;  /* 0x000000080300720c */ /* 0x040fe40003f86270 */
[----:B------:R-:W-:-:S02]  /*4ed0*/  ISETP.GE.AND P2, PT, R3, R9, PT ;  /* 0x000000090300720c */ /* 0x000fc40003f46270 */
[----:B------:R-:W-:Y:S01]  /*4ee0*/  ISETP.GE.AND P6, PT, R3, R11, PT ;  /* 0x0000000b0300720c */ /* 0x000fe20003fc6270 */
[----:B-1----:R-:W-:Y:S01]  /*4ef0*/  FMUL.FTZ R5, R50, c[0x0][0x2ec] ;  /* 0x0000bb0032057a20 */ /* 0x002fe20000410000 */
[----:B------:R-:W-:Y:S02]  /*4f00*/  FSEL R165, R165, -INF , !P4 ;  /* 0xff800000a5a57808 */ /* 0x000fe40006000000 */
[----:B------:R-:W-:Y:S01]  /*4f10*/  FSEL R167, R167, -INF , !P2 ;  /* 0xff800000a7a77808 */ /* 0x000fe20005000000 */
[----:B------:R1:W2:Y:S01]  /*4f20*/  MUFU.TANH R63, R5 ;  /* 0x00000005003f7308 */ /* 0x0002a20000002400 */
[----:B------:R-:W-:Y:S01]  /*4f30*/  FSEL R166, R166, -INF , !P6 ;  /* 0xff800000a6a67808 */ /* 0x000fe20007000000 */
[----:B-1----:R-:W-:Y:S02]  /*4f40*/  FMUL.FTZ R5, R51, c[0x0][0x2ec] ;  /* 0x0000bb0033057a20 */ /* 0x002fe40000410000 */
[----:B------:R-:W-:Y:S04]  /*4f50*/  HMMA.16816.F32 R48, R24, R16, R20 ;  /* 0x000000101830723c */ /* 0x000fe80000001814 */
[----:B------:R1:W4:Y:S04]  /*4f60*/  MUFU.TANH R66, R5 ;  /* 0x0000000500427308 */ /* 0x0003280000002400 */
[----:B------:R-:W-:Y:S01]  /*4f70*/  HMMA.16816.F32 R20, R32, R14, R92 ;  /* 0x0000000e2014723c */ /* 0x000fe2000000185c */
[----:B------:R-:W2:Y:S01]  /*4f80*/  LDSM.16.M88.4 R12, [R235+0x3800] ;  /* 0x00380000eb0c783b */ /* 0x000ea20000000200 */
[----:B-1----:R-:W-:-:S04]  /*4f90*/  IADD3 R5, R2, 0x31, RZ ;  /* 0x0000003102057810 */ /* 0x002fc80007ffe0ff */
[C---:B------:R-:W-:Y:S02]  /*4fa0*/  ISETP.GE.AND P5, PT, R5.reuse, R8, PT ;  /* 0x000000080500720c */ /* 0x040fe40003fa6270 */
[----:B------:R-:W-:-:S08]  /*4fb0*/  ISETP.GE.AND P3, PT, R5, R9, PT ;  /* 0x000000090500720c */ /* 0x000fd00003f66270 */
[----:B------:R-:W-:Y:S01]  /*4fc0*/  FMUL.FTZ R7, R48, c[0x0][0x2ec] ;  /* 0x0000bb0030077a20 */ /* 0x000fe20000410000 */
[----:B------:R-:W-:Y:S02]  /*4fd0*/  FSEL R172, R178, -INF , !P5 ;  /* 0xff800000b2ac7808 */ /* 0x000fe40006800000 */
[C---:B------:R-:W-:Y:S01]  /*4fe0*/  ISETP.GE.AND P1, PT, R5.reuse, R11, PT ;  /* 0x0000000b0500720c */ /* 0x040fe20003f26270 */
[----:B------:R1:W-:Y:S01]  /*4ff0*/  MUFU.TANH R59, R7 ;  /* 0x00000007003b7308 */ /* 0x0003e20000002400 */
[-C--:B------:R-:W-:Y:S01]  /*5000*/  ISETP.GE.AND P0, PT, R5, R10.reuse, PT ;  /* 0x0000000a0500720c */ /* 0x080fe20003f06270 */
[----:B------:R-:W-:Y:S01]  /*5010*/  FMUL.FTZ R5, R42, c[0x0][0x2ec] ;  /* 0x0000bb002a057a20 */ /* 0x000fe20000410000 */
[----:B------:R-:W-:Y:S02]  /*5020*/  ISETP.GE.AND P5, PT, R3, R10, PT ;  /* 0x0000000a0300720c */ /* 0x000fe40003fa6270 */
[----:B------:R-:W-:Y:S02]  /*5030*/  IADD3 R3, R2, 0x39, RZ ;  /* 0x0000003902037810 */ /* 0x000fe40007ffe0ff */
[----:B------:R-:W-:Y:S01]  /*5040*/  FSEL R169, R169, -INF , !P3 ;  /* 0xff800000a9a97808 */ /* 0x000fe20005800000 */
[----:B------:R3:W3:Y:S01]  /*5050*/  MUFU.TANH R61, R5 ;  /* 0x00000005003d7308 */ /* 0x0006e20000002400 */
[----:B------:R-:W-:-:S02]  /*5060*/  ISETP.GE.AND P3, PT, R3, R8, PT ;  /* 0x000000080300720c */ /* 0x000fc40003f66270 */
[----:B------:R-:W-:Y:S02]  /*5070*/  FSEL R171, R171, -INF , !P1 ;  /* 0xff800000abab7808 */ /* 0x000fe40004800000 */
[----:B------:R-:W-:Y:S02]  /*5080*/  FSEL R173, R173, -INF , !P0 ;  /* 0xff800000adad7808 */ /* 0x000fe40004000000 */
[----:B------:R-:W-:Y:S01]  /*5090*/  FSEL R170, R170, -INF , !P5 ;  /* 0xff800000aaaa7808 */ /* 0x000fe20006800000 */
[----:B-1----:R-:W-:Y:S01]  /*50a0*/  FMUL.FTZ R7, R50, c[0x0][0x2ec] ;  /* 0x0000bb0032077a20 */ /* 0x002fe20000410000 */
[----:B------:R-:W-:Y:S02]  /*50b0*/  FSEL R162, R162, -INF , !P3 ;  /* 0xff800000a2a27808 */ /* 0x000fe40005800000 */
[C---:B------:R-:W-:Y:S01]  /*50c0*/  ISETP.GE.AND P1, PT, R3.reuse, R9, PT ;  /* 0x000000090300720c */ /* 0x040fe20003f26270 */
[----:B--2---:R-:W-:Y:S01]  /*50d0*/  HMMA.16816.F32 R40, R32, R12, R140 ;  /* 0x0000000c2028723c */ /* 0x004fe2000000188c */
[C---:B------:R-:W-:Y:S01]  /*50e0*/  ISETP.GE.AND P0, PT, R3.reuse, R11, PT ;  /* 0x0000000b0300720c */ /* 0x040fe20003f06270 */
[----:B------:R1:W2:Y:S01]  /*50f0*/  MUFU.TANH R56, R7 ;  /* 0x0000000700387308 */ /* 0x0002a20000002400 */
[----:B------:R-:W-:Y:S01]  /*5100*/  ISETP.GE.AND P4, PT, R3, R10, PT ;  /* 0x0000000a0300720c */ /* 0x000fe20003f86270 */
[----:B------:R-:W-:Y:S01]  /*5110*/  FMUL.FTZ R3, R49, c[0x0][0x2ec] ;  /* 0x0000bb0031037a20 */ /* 0x000fe20000410000 */
[----:B---3--:R-:W-:-:S02]  /*5120*/  IADD3 R5, R2, 0x40, RZ ;  /* 0x0000004002057810 */ /* 0x008fc40007ffe0ff */
[----:B------:R-:W-:Y:S01]  /*5130*/  FSEL R163, R163, -INF , !P1 ;  /* 0xff800000a3a37808 */ /* 0x000fe20004800000 */
[----:B------:R-:W-:Y:S01]  /*5140*/  HMMA.16816.F32 R32, R32, R14, R144 ;  /* 0x0000000e2020723c */ /* 0x000fe20000001890 */
[C---:B------:R-:W-:Y:S01]  /*5150*/  ISETP.GE.AND P2, PT, R5.reuse, R8, PT ;  /* 0x000000080500720c */ /* 0x040fe20003f46270 */
[----:B------:R3:W-:Y:S01]  /*5160*/  MUFU.TANH R58, R3 ;  /* 0x00000003003a7308 */ /* 0x0007e20000002400 */
[C---:B------:R-:W-:Y:S02]  /*5170*/  ISETP.GE.AND P6, PT, R5.reuse, R9, PT ;  /* 0x000000090500720c */ /* 0x040fe40003fc6270 */
[C---:B------:R-:W-:Y:S02]  /*5180*/  ISETP.GE.AND P5, PT, R5.reuse, R11, PT ;  /* 0x0000000b0500720c */ /* 0x040fe40003fa6270 */
[----:B------:R-:W-:Y:S01]  /*5190*/  ISETP.GE.AND P3, PT, R5, R10, PT ;  /* 0x0000000a0500720c */ /* 0x000fe20003f66270 */
[----:B------:R-:W-:Y:S01]  /*51a0*/  FMUL.FTZ R5, R51, c[0x0][0x2ec] ;  /* 0x0000bb0033057a20 */ /* 0x000fe20000410000 */
[----:B------:R-:W-:Y:S01]  /*51b0*/  FSEL R164, R164, -INF , !P0 ;  /* 0xff800000a4a47808 */ /* 0x000fe20004000000 */
[----:B------:R-:W-:Y:S01]  /*51c0*/  HMMA.16816.F32 R48, R24, R18, R20 ;  /* 0x000000121830723c */ /* 0x000fe20000001814 */
[----:B------:R-:W2:Y:S01]  /*51d0*/  LDSM.16.M88.4 R16, [R229+0x3800] ;  /* 0x00380000e510783b */ /* 0x000ea20000000200 */
[----:B------:R4:W-:Y:S01]  /*51e0*/  MUFU.TANH R57, R5 ;  /* 0x0000000500397308 */ /* 0x0009e20000002400 */
[----:B-1----:R-:W-:Y:S01]  /*51f0*/  FMUL.FTZ R7, R44, c[0x0][0x2ec] ;  /* 0x0000bb002c077a20 */ /* 0x002fe20000410000 */
[----:B------:R-:W-:Y:S01]  /*5200*/  FSEL R168, R168, -INF , !P4 ;  /* 0xff800000a8a87808 */ /* 0x000fe20006000000 */
[----:B------:R-:W-:-:S04]  /*5210*/  DEPBAR.LE SB0, 0x0 ;  /* 0x000080000000791a */ /* 0x000fc80000000000 */
[C---:B------:R-:W-:Y:S01]  /*5220*/  HMMA.16816.F32 R20, R36.reuse, R12, R84 ;  /* 0x0000000c2414723c */ /* 0x040fe20000001854 */
[----:B---3--:R-:W-:Y:S01]  /*5230*/  IADD3 R3, R2, 0x41, RZ ;  /* 0x0000004102037810 */ /* 0x008fe20007ffe0ff */
[----:B------:R1:W3:Y:S01]  /*5240*/  MUFU.TANH R52, R7 ;  /* 0x0000000700347308 */ /* 0x0002e20000002400 */
[----:B------:R-:W-:Y:S02]  /*5250*/  FSEL R208, R208, -INF , !P2 ;  /* 0xff800000d0d07808 */ /* 0x000fe40005000000 */
[----:B------:R-:W-:Y:S02]  /*5260*/  ISETP.GE.AND P1, PT, R3, R8, PT ;  /* 0x000000080300720c */ /* 0x000fe40003f26270 */
[----:B------:R-:W-:Y:S01]  /*5270*/  FSEL R204, R204, -INF , !P6 ;  /* 0xff800000cccc7808 */ /* 0x000fe20007000000 */
[----:B------:R-:W-:Y:S01]  /*5280*/  HMMA.16816.F32 R36, R36, R14, R72 ;  /* 0x0000000e2424723c */ /* 0x000fe20000001848 */
[----:B----4-:R-:W-:Y:S02]  /*5290*/  IADD3 R5, R2, 0x48, RZ ;  /* 0x0000004802057810 */ /* 0x010fe40007ffe0ff */
[----:B------:R-:W-:-:S02]  /*52a0*/  FSEL R207, R207, -INF , !P5 ;  /* 0xff800000cfcf7808 */ /* 0x000fc40006800000 */
[----:B------:R-:W-:Y:S02]  /*52b0*/  FSEL R212, R122, -INF , !P3 ;  /* 0xff8000007ad47808 */ /* 0x000fe40005800000 */
[----:B------:R-:W-:Y:S02]  /*52c0*/  FSEL R199, R199, -INF , !P1 ;  /* 0xff800000c7c77808 */ /* 0x000fe40004800000 */
[----:B------:R-:W-:Y:S01]  /*52d0*/  ISETP.GE.AND P0, PT, R3, R9, PT ;  /* 0x000000090300720c */ /* 0x000fe20003f06270 */
[----:B-1----:R-:W-:Y:S01]  /*52e0*/  FMUL.FTZ R7, R45, c[0x0][0x2ec] ;  /* 0x0000bb002d077a20 */ /* 0x002fe20000410000 */
[C---:B------:R-:W-:Y:S02]  /*52f0*/  ISETP.GE.AND P4, PT, R3.reuse, R11, PT ;  /* 0x0000000b0300720c */ /* 0x040fe40003f86270 */
[----:B------:R-:W-:Y:S01]  /*5300*/  ISETP.GE.AND P2, PT, R3, R10, PT ;  /* 0x0000000a0300720c */ /* 0x000fe20003f46270 */
[----:B------:R1:W-:Y:S01]  /*5310*/  MUFU.TANH R55, R7 ;  /* 0x0000000700377308 */ /* 0x0003e20000002400 */
[----:B------:R-:W-:-:S02]  /*5320*/  ISETP.GE.AND P6, PT, R5, R8, PT ;  /* 0x000000080500720c */ /* 0x000fc40003fc6270 */
[C---:B------:R-:W-:Y:S02]  /*5330*/  ISETP.GE.AND P5, PT, R5.reuse, R9, PT ;  /* 0x000000090500720c */ /* 0x040fe40003fa6270 */
[C---:B------:R-:W-:Y:S02]  /*5340*/  ISETP.GE.AND P3, PT, R5.reuse, R11, PT ;  /* 0x0000000b0500720c */ /* 0x040fe40003f66270 */
[----:B------:R-:W-:Y:S01]  /*5350*/  ISETP.GE.AND P1, PT, R5, R10, PT ;  /* 0x0000000a0500720c */ /* 0x000fe20003f26270 */
[----:B------:R-:W-:Y:S01]  /*5360*/  FMUL.FTZ R5, R46, c[0x0][0x2ec] ;  /* 0x0000bb002e057a20 */ /* 0x000fe20000410000 */
[----:B------:R-:W-:Y:S01]  /*5370*/  IADD3 R3, R2, 0x49, RZ ;  /* 0x0000004902037810 */ /* 0x000fe20007ffe0ff */
[----:B--2---:R-:W-:Y:S01]  /*5380*/  HMMA.16816.F32 R20, R28, R16, R20 ;  /* 0x000000101c14723c */ /* 0x004fe20000001814 */
[----:B------:R-:W-:Y:S01]  /*5390*/  FSEL R201, R201, -INF , !P0 ;  /* 0xff800000c9c97808 */ /* 0x000fe20004000000 */
[----:B------:R2:W-:Y:S01]  /*53a0*/  MUFU.TANH R54, R5 ;  /* 0x0000000500367308 */ /* 0x0005e20000002400 */
[----:B------:R-:W-:-:S02]  /*53b0*/  ISETP.GE.AND P0, PT, R3, R8, PT ;  /* 0x000000080300720c */ /* 0x000fc40003f06270 */
[----:B------:R-:W-:Y:S01]  /*53c0*/  FSEL R188, R119, -INF , !P5 ;  /* 0xff80000077bc7808 */ /* 0x000fe20006800000 */
[----:B-1----:R-:W-:Y:S01]  /*53d0*/  FMUL.FTZ R7, R47, c[0x0][0x2ec] ;  /* 0x0000bb002f077a20 */ /* 0x002fe20000410000 */
[----:B------:R-:W-:Y:S01]  /*53e0*/  FSEL R189, R117, -INF , !P3 ;  /* 0xff80000075bd7808 */ /* 0x000fe20005800000 */
[----:B------:R-:W-:Y:S01]  /*53f0*/  HMMA.16816.F32 R40, R24, R16, R40 ;  /* 0x000000101828723c */ /* 0x000fe20000001828 */
[----:B------:R-:W-:Y:S01]  /*5400*/  FSEL R194, R114, -INF , !P1 ;  /* 0xff80000072c27808 */ /* 0x000fe20004800000 */
[----:B------:R1:W-:Y:S01]  /*5410*/  MUFU.TANH R53, R7 ;  /* 0x0000000700357308 */ /* 0x0003e20000002400 */
[----:B------:R-:W-:Y:S02]  /*5420*/  FSEL R182, R182, -INF , !P0 ;  /* 0xff800000b6b67808 */ /* 0x000fe40004000000 */
[----:B------:R-:W-:Y:S02]  /*5430*/  FSEL R200, R200, -INF , !P4 ;  /* 0xff800000c8c87808 */ /* 0x000fe40006000000 */
[----:B------:R-:W-:Y:S01]  /*5440*/  FSEL R206, R121, -INF , !P2 ;  /* 0xff80000079ce7808 */ /* 0x000fe20005000000 */
[----:B------:R-:W-:Y:S01]  /*5450*/  HMMA.16816.F32 R28, R28, R18, R36 ;  /* 0x000000121c1c723c */ /* 0x000fe20000001824 */
[----:B------:R-:W-:-:S02]  /*5460*/  FSEL R191, R120, -INF , !P6 ;  /* 0xff80000078bf7808 */ /* 0x000fc40007000000 */
[----:B--2---:R-:W-:Y:S02]  /*5470*/  IADD3 R5, R2, 0x50, RZ ;  /* 0x0000005002057810 */ /* 0x004fe40007ffe0ff */
[-C--:B------:R-:W-:Y:S02]  /*5480*/  ISETP.GE.AND P4, PT, R3, R9.reuse, PT ;  /* 0x000000090300720c */ /* 0x080fe40003f86270 */
[C---:B------:R-:W-:Y:S01]  /*5490*/  ISETP.GE.AND P5, PT, R5.reuse, R8, PT ;  /* 0x000000080500720c */ /* 0x040fe20003fa6270 */
[----:B------:R-:W-:Y:S01]  /*54a0*/  HMMA.16816.F32 R24, R24, R18, R32 ;  /* 0x000000121818723c */ /* 0x000fe20000001820 */
[C---:B------:R-:W-:Y:S01]  /*54b0*/  ISETP.GE.AND P3, PT, R5.reuse, R9, PT ;  /* 0x000000090500720c */ /* 0x040fe20003f66270 */
[----:B-1----:R-:W-:Y:S01]  /*54c0*/  FMUL.FTZ R7, R48, c[0x0][0x2ec] ;  /* 0x0000bb0030077a20 */ /* 0x002fe20000410000 */
[-C--:B------:R-:W-:Y:S01]  /*54d0*/  ISETP.GE.AND P1, PT, R5, R11.reuse, PT ;  /* 0x0000000b0500720c */ /* 0x080fe20003f26270 */
[----:B------:R-:W-:Y:S01]  /*54e0*/  FMUL.FTZ R23, R23, c[0x0][0x2ec] ;  /* 0x0000bb0017177a20 */ /* 0x000fe20000410000 */
[-C--:B------:R-:W-:Y:S01]  /*54f0*/  ISETP.GE.AND P0, PT, R5, R10.reuse, PT ;  /* 0x0000000a0500720c */ /* 0x080fe20003f06270 */
[----:B------:R-:W-:Y:S01]  /*5500*/  FMUL.FTZ R5, R49, c[0x0][0x2ec] ;  /* 0x0000bb0031057a20 */ /* 0x000fe20000410000 */
[C---:B------:R-:W-:Y:S01]  /*5510*/  ISETP.GE.AND P2, PT, R3.reuse, R11, PT ;  /* 0x0000000b0300720c */ /* 0x040fe20003f46270 */
[----:B------:R1:W-:Y:S01]  /*5520*/  MUFU.TANH R47, R7 ;  /* 0x00000007002f7308 */ /* 0x0003e20000002400 */
[----:B------:R-:W-:Y:S01]  /*5530*/  ISETP.GE.AND P6, PT, R3, R10, PT ;  /* 0x0000000a0300720c */ /* 0x000fe20003fc6270 */
[----:B------:R-:W-:Y:S01]  /*5540*/  FMUL.FTZ R41, R41, c[0x0][0x2ec] ;  /* 0x0000bb0029297a20 */ /* 0x000fe20000410000 */
[----:B------:R-:W-:Y:S01]  /*5550*/  IADD3 R3, R2, 0x51, RZ ;  /* 0x0000005102037810 */ /* 0x000fe20007ffe0ff */
[----:B------:R-:W-:Y:S01]  /*5560*/  FMUL.FTZ R40, R40, c[0x0][0x2ec] ;  /* 0x0000bb0028287a20 */ /* 0x000fe20000410000 */
[----:B------:R-:W-:-:S02]  /*5570*/  FSEL R181, R116, -INF , !P2 ;  /* 0xff80000074b57808 */ /* 0x000fc40005000000 */
[----:B------:R-:W-:Y:S01]  /*5580*/  FSEL R183, R118, -INF , !P4 ;  /* 0xff80000076b77808 */ /* 0x000fe20006000000 */
[----:B------:R2:W-:Y:S01]  /*5590*/  MUFU.TANH R46, R5 ;  /* 0x00000005002e7308 */ /* 0x0005e20000002400 */
[----:B------:R-:W-:Y:S01]  /*55a0*/  ISETP.GE.AND P2, PT, R3, R9, PT ;  /* 0x000000090300720c */ /* 0x000fe20003f46270 */
[----:B------:R-:W-:Y:S01]  /*55b0*/  FMUL.FTZ R28, R28, c[0x0][0x2ec] ;  /* 0x0000bb001c1c7a20 */ /* 0x000fe20000410000 */
[----:B------:R-:W-:Y:S01]  /*55c0*/  FSEL R186, R115, -INF , !P6 ;  /* 0xff80000073ba7808 */ /* 0x000fe20007000000 */
[----:B------:R-:W-:Y:S01]  /*55d0*/  FMUL.FTZ R30, R30, c[0x0][0x2ec] ;  /* 0x0000bb001e1e7a20 */ /* 0x000fe20000410000 */
[----:B------:R-:W-:Y:S01]  /*55e0*/  ISETP.GE.AND P4, PT, R3, R8, PT ;  /* 0x000000080300720c */ /* 0x000fe20003f86270 */
[----:B------:R-:W-:Y:S01]  /*55f0*/  FMUL.FTZ R29, R29, c[0x0][0x2ec] ;  /* 0x0000bb001d1d7a20 */ /* 0x000fe20000410000 */
[----:B------:R-:W-:Y:S01]  /*5600*/  ISETP.GE.AND P6, PT, R3, R11, PT ;  /* 0x0000000b0300720c */ /* 0x000fe20003fc6270 */
[----:B-1----:R-:W-:Y:S01]  /*5610*/  FMUL.FTZ R7, R51, c[0x0][0x2ec] ;  /* 0x0000bb0033077a20 */ /* 0x002fe20000410000 */
[----:B------:R-:W-:Y:S01]  /*5620*/  FSEL R12, R111, -INF , !P3 ;  /* 0xff8000006f0c7808 */ /* 0x000fe20005800000 */
[----:B------:R-:W-:Y:S01]  /*5630*/  MUFU.TANH R41, R41 ;  /* 0x0000002900297308 */ /* 0x000fe20000002400 */
[----:B-----5:R-:W-:Y:S01]  /*5640*/  FSEL R48, R105, -INF , !P0 ;  /* 0xff80000069307808 */ /* 0x020fe20004000000 */
[----:B------:R-:W-:Y:S01]  /*5650*/  FMUL.FTZ R24, R24, c[0x0][0x2ec] ;  /* 0x0000bb0018187a20 */ /* 0x000fe20000410000 */
[----:B------:R-:W-:Y:S01]  /*5660*/  FSEL R251, R109, -INF , !P1 ;  /* 0xff8000006dfb7808 */ /* 0x000fe20004800000 */
[----:B------:R-:W-:Y:S01]  /*5670*/  FMUL.FTZ R26, R26, c[0x0][0x2ec] ;  /* 0x0000bb001a1a7a20 */ /* 0x000fe20000410000 */
[----:B------:R-:W-:Y:S01]  /*5680*/  FSEL R252, R113, -INF , !P4 ;  /* 0xff80000071fc7808 */ /* 0x000fe20006000000 */
[----:B------:R-:W-:Y:S01]  /*5690*/  FMUL.FTZ R31, R31, c[0x0][0x2ec] ;  /* 0x0000bb001f1f7a20 */ /* 0x000fe20000410000 */
[----:B--2---:R-:W-:Y:S01]  /*56a0*/  FSEL R5, R112, -INF , !P5 ;  /* 0xff80000070057808 */ /* 0x004fe20006800000 */
[----:B------:R1:W2:Y:S01]  /*56b0*/  MUFU.TANH R44, R7 ;  /* 0x00000007002c7308 */ /* 0x0002a20000002400 */
[----:B------:R-:W-:Y:S01]  /*56c0*/  ISETP.GE.AND P5, PT, R3, R10, PT ;  /* 0x0000000a0300720c */ /* 0x000fe20003fa6270 */
[----:B------:R-:W-:Y:S01]  /*56d0*/  FMUL.FTZ R25, R25, c[0x0][0x2ec] ;  /* 0x0000bb0019197a20 */ /* 0x000fe20000410000 */
[----:B------:R-:W-:Y:S01]  /*56e0*/  IADD3 R3, R2, 0x58, RZ ;  /* 0x0000005802037810 */ /* 0x000fe20007ffe0ff */
[----:B------:R4:W-:Y:S01]  /*56f0*/  STL [R1+0x8], R5 ;  /* 0x0000080501007387 */ /* 0x0009e20000100800 */
[----:B------:R-:W-:Y:S01]  /*5700*/  FSEL R246, R108, -INF , !P6 ;  /* 0xff8000006cf67808 */ /* 0x000fe20007000000 */
[----:B------:R-:W-:Y:S01]  /*5710*/  FMUL.FTZ R27, R27, c[0x0][0x2ec] ;  /* 0x0000bb001b1b7a20 */ /* 0x000fe20000410000 */
[C---:B------:R-:W-:Y:S01]  /*5720*/  ISETP.GE.AND P3, PT, R3.reuse, R8, PT ;  /* 0x000000080300720c */ /* 0x040fe20003f66270 */
[----:B------:R-:W-:Y:S01]  /*5730*/  STL [R1+0x10], R12 ;  /* 0x0000100c01007387 */ /* 0x000fe20000100800 */
[C---:B------:R-:W-:Y:S01]  /*5740*/  ISETP.GE.AND P1, PT, R3.reuse, R9, PT ;  /* 0x000000090300720c */ /* 0x040fe20003f26270 */
[----:B------:R-:W-:Y:S01]  /*5750*/  MUFU.TANH R23, R23 ;  /* 0x0000001700177308 */ /* 0x000fe20000002400 */
[C---:B------:R-:W-:Y:S01]  /*5760*/  ISETP.GE.AND P0, PT, R3.reuse, R11, PT ;  /* 0x0000000b0300720c */ /* 0x040fe20003f06270 */
[----:B------:R-:W-:Y:S01]  /*5770*/  STL [R1+0xc], R48 ;  /* 0x00000c3001007387 */ /* 0x000fe20000100800 */
[----:B------:R-:W-:-:S02]  /*5780*/  ISETP.GE.AND P4, PT, R3, R10, PT ;  /* 0x0000000a0300720c */ /* 0x000fc40003f86270 */
[----:B------:R-:W-:Y:S02]  /*5790*/  IADD3 R3, R2, 0x59, RZ ;  /* 0x0000005902037810 */ /* 0x000fe40007ffe0ff */
[----:B-1----:R-:W-:Y:S01]  /*57a0*/  FSEL R7, R110, -INF , !P2 ;  /* 0xff8000006e077808 */ /* 0x002fe20005000000 */
[----:B------:R-:W-:Y:S01]  /*57b0*/  MUFU.TANH R40, R40 ;  /* 0x0000002800287308 */ /* 0x000fe20000002400 */
[----:B------:R-:W-:Y:S02]  /*57c0*/  FSEL R247, R104, -INF , !P3 ;  /* 0xff80000068f77808 */ /* 0x000fe40005800000 */
[C---:B------:R-:W-:Y:S01]  /*57d0*/  ISETP.GE.AND P2, PT, R3.reuse, R8, PT ;  /* 0x000000080300720c */ /* 0x040fe20003f46270 */
[----:B------:R1:W-:Y:S01]  /*57e0*/  STL [R1], R7 ;  /* 0x0000000701007387 */ /* 0x0003e20000100800 */
[C---:B------:R-:W-:Y:S02]  /*57f0*/  ISETP.GE.AND P6, PT, R3.reuse, R9, PT ;  /* 0x000000090300720c */ /* 0x040fe40003fc6270 */
[----:B------:R-:W-:Y:S01]  /*5800*/  ISETP.GE.AND P3, PT, R3, R10, PT ;  /* 0x0000000a0300720c */ /* 0x000fe20003f66270 */
[----:B------:R-:W-:Y:S01]  /*5810*/  MUFU.TANH R28, R28 ;  /* 0x0000001c001c7308 */ /* 0x000fe20000002400 */
[----:B------:R-:W-:Y:S01]  /*5820*/  FSEL R249, R82, -INF , !P1 ;  /* 0xff80000052f97808 */ /* 0x000fe20004800000 */
[----:B----4-:R-:W-:Y:S01]  /*5830*/  FMUL.FTZ R5, R50, c[0x0][0x2ec] ;  /* 0x0000bb0032057a20 */ /* 0x010fe20000410000 */
[----:B------:R-:W-:-:S02]  /*5840*/  FSEL R221, R67, -INF , !P0 ;  /* 0xff80000043dd7808 */ /* 0x000fc40004000000 */
[----:B------:R-:W-:-:S03]  /*5850*/  FSEL R250, R63, -INF , !P4 ;  /* 0xff8000003ffa7808 */ /* 0x000fc60006000000 */
[----:B------:R4:W5:Y:S01]  /*5860*/  MUFU.TANH R45, R5 ;  /* 0x00000005002d7308 */ /* 0x0009620000002400 */
[----:B------:R-:W-:Y:S02]  /*5870*/  FSEL R223, R106, -INF , !P2 ;  /* 0xff8000006adf7808 */ /* 0x000fe40005000000 */
[----:B------:R-:W-:Y:S02]  /*5880*/  FSEL R222, R83, -INF , !P6 ;  /* 0xff80000053de7808 */ /* 0x000fe40007000000 */
[----:B------:R-:W-:-:S03]  /*5890*/  FSEL R245, R66, -INF , !P3 ;  /* 0xff80000042f57808 */ /* 0x000fc60005800000 */
[----:B------:R-:W-:Y:S01]  /*58a0*/  MUFU.TANH R30, R30 ;  /* 0x0000001e001e7308 */ /* 0x000fe20000002400 */
[----:B-1----:R-:W-:Y:S02]  /*58b0*/  FSEL R7, R107, -INF , !P5 ;  /* 0xff8000006b077808 */ /* 0x002fe40006800000 */
[----:B------:R-:W-:Y:S01]  /*58c0*/  ISETP.GE.AND P5, PT, R3, R11, PT ;  /* 0x0000000b0300720c */ /* 0x000fe20003fa6270 */
[----:B----4-:R-:W-:Y:S01]  /*58d0*/  FMUL.FTZ R5, R20, c[0x0][0x2ec] ;  /* 0x0000bb0014057a20 */ /* 0x010fe20000410000 */
[----:B------:R-:W-:Y:S01]  /*58e0*/  IADD3 R3, R2, 0x60, RZ ;  /* 0x0000006002037810 */ /* 0x000fe20007ffe0ff */
[----:B------:R1:W-:Y:S01]  /*58f0*/  STL [R1+0x4], R7 ;  /* 0x0000040701007387 */ /* 0x0003e20000100800 */
[----:B------:R-:W-:Y:S01]  /*5900*/  FSEL R218, R81, -INF , !P5 ;  /* 0xff80000051da7808 */ /* 0x000fe20006800000 */
[----:B------:R4:W1:Y:S01]  /*5910*/  MUFU.TANH R17, R5 ;  /* 0x0000000500117308 */ /* 0x0008620000002400 */
[C---:B------:R-:W-:Y:S02]  /*5920*/  ISETP.GE.AND P1, PT, R3.reuse, R8, PT ;  /* 0x000000080300720c */ /* 0x040fe40003f26270 */
[----:B------:R-:W-:-:S02]  /*5930*/  ISETP.GE.AND P0, PT, R3, R9, PT ;  /* 0x000000090300720c */ /* 0x000fc40003f06270 */
[C---:B------:R-:W-:Y:S02]  /*5940*/  ISETP.GE.AND P4, PT, R3.reuse, R11, PT ;  /* 0x0000000b0300720c */ /* 0x040fe40003f86270 */
[----:B------:R-:W-:Y:S01]  /*5950*/  ISETP.GE.AND P2, PT, R3, R10, PT ;  /* 0x0000000a0300720c */ /* 0x000fe20003f46270 */
[----:B------:R-:W-:Y:S01]  /*5960*/  MUFU.TANH R24, R24 ;  /* 0x0000001800187308 */ /* 0x000fe20000002400 */
[----:B------:R-:W-:Y:S02]  /*5970*/  IADD3 R3, R2, 0x61, RZ ;  /* 0x0000006102037810 */ /* 0x000fe40007ffe0ff */
[----:B------:R-:W-:Y:S02]  /*5980*/  FSEL R213, R62, -INF , !P1 ;  /* 0xff8000003ed57808 */ /* 0x000fe40004800000 */
[C---:B------:R-:W-:Y:S02]  /*5990*/  ISETP.GE.AND P6, PT, R3.reuse, R8, PT ;  /* 0x000000080300720c */ /* 0x040fe40003fc6270 */
[----:B------:R-:W-:Y:S01]  /*59a0*/  ISETP.GE.AND P5, PT, R3, R9, PT ;  /* 0x000000090300720c */ /* 0x000fe20003fa6270 */
[----:B----4-:R-:W-:Y:S01]  /*59b0*/  FMUL.FTZ R5, R21, c[0x0][0x2ec] ;  /* 0x0000bb0015057a20 */ /* 0x010fe20000410000 */
[C---:B------:R-:W-:Y:S01]  /*59c0*/  ISETP.GE.AND P3, PT, R3.reuse, R11, PT ;  /* 0x0000000b0300720c */ /* 0x040fe20003f66270 */
[----:B------:R-:W-:Y:S01]  /*59d0*/  MUFU.TANH R26, R26 ;  /* 0x0000001a001a7308 */ /* 0x000fe20000002400 */
[----:B------:R-:W-:-:S02]  /*59e0*/  ISETP.GE.AND P1, PT, R3, R10, PT ;  /* 0x0000000a0300720c */ /* 0x000fc40003f26270 */
[----:B------:R-:W-:Y:S02]  /*59f0*/  IADD3 R3, R2, 0x68, RZ ;  /* 0x0000006802037810 */ /* 0x000fe40007ffe0ff */
[----:B------:R-:W-:Y:S01]  /*5a00*/  FSEL R216, R61, -INF , !P0 ;  /* 0xff8000003dd87808 */ /* 0x000fe20004000000 */
[----:B-1----:R-:W-:Y:S01]  /*5a10*/  FMUL.FTZ R7, R43, c[0x0][0x2ec] ;  /* 0x0000bb002b077a20 */ /* 0x002fe20000410000 */
[----:B------:R-:W-:Y:S01]  /*5a20*/  FSEL R220, R59, -INF , !P4 ;  /* 0xff8000003bdc7808 */ /* 0x000fe20006000000 */
[----:B------:R1:W-:Y:S01]  /*5a30*/  MUFU.TANH R16, R5 ;  /* 0x0000000500107308 */ /* 0x0003e20000002400 */
[----:B------:R-:W-:Y:S02]  /*5a40*/  FSEL R248, R56, -INF , !P2 ;  /* 0xff80000038f87808 */ /* 0x000fe40005000000 */
[----:B------:R-:W-:Y:S02]  /*5a50*/  FSEL R202, R65, -INF , !P6 ;  /* 0xff80000041ca7808 */ /* 0x000fe40007000000 */
[----:B------:R-:W-:-:S02]  /*5a60*/  ISETP.GE.AND P0, PT, R3, R8, PT ;  /* 0x000000080300720c */ /* 0x000fc40003f06270 */
[C---:B------:R-:W-:Y:S01]  /*5a70*/  ISETP.GE.AND P4, PT, R3.reuse, R9, PT ;  /* 0x000000090300720c */ /* 0x040fe20003f86270 */
[----:B------:R-:W-:Y:S01]  /*5a80*/  MUFU.TANH R7, R7 ;  /* 0x0000000700077308 */ /* 0x000fe20000002400 */
[C---:B------:R-:W-:Y:S02]  /*5a90*/  ISETP.GE.AND P2, PT, R3.reuse, R11, PT ;  /* 0x0000000b0300720c */ /* 0x040fe40003f46270 */
[-C--:B------:R-:W-:Y:S02]  /*5aa0*/  ISETP.GE.AND P6, PT, R3, R10.reuse, PT ;  /* 0x0000000a0300720c */ /* 0x080fe40003fc6270 */
[----:B------:R-:W-:Y:S02]  /*5ab0*/  IADD3 R3, R2, 0x69, RZ ;  /* 0x0000006902037810 */ /* 0x000fe40007ffe0ff */
[----:B---3--:R-:W-:Y:S01]  /*5ac0*/  FSEL R195, R52, -INF , !P0 ;  /* 0xff80000034c37808 */ /* 0x008fe20004000000 */
[----:B-1----:R-:W-:Y:S01]  /*5ad0*/  FMUL.FTZ R5, R22, c[0x0][0x2ec] ;  /* 0x0000bb0016057a20 */ /* 0x002fe20000410000 */
[----:B------:R-:W-:Y:S01]  /*5ae0*/  ISETP.GE.AND P0, PT, R3, R10, PT ;  /* 0x0000000a0300720c */ /* 0x000fe20003f06270 */
[----:B------:R-:W-:Y:S01]  /*5af0*/  MUFU.TANH R29, R29 ;  /* 0x0000001d001d7308 */ /* 0x000fe20000002400 */
[----:B------:R-:W-:-:S02]  /*5b00*/  FSEL R209, R60, -INF , !P5 ;  /* 0xff8000003cd17808 */ /* 0x000fc40006800000 */
[----:B--2---:R-:W-:Y:S02]  /*5b10*/  FSEL R214, R44, -INF , !P0 ;  /* 0xff8000002cd67808 */ /* 0x004fe40004000000 */
[----:B------:R-:W-:Y:S02]  /*5b20*/  FSEL R215, R58, -INF , !P3 ;  /* 0xff8000003ad77808 */ /* 0x000fe40005800000 */
[----:B------:R-:W-:Y:S01]  /*5b30*/  FSEL R244, R57, -INF , !P1 ;  /* 0xff80000039f47808 */ /* 0x000fe20004800000 */
[----:B------:R1:W2:Y:S01]  /*5b40*/  MUFU.TANH R13, R5 ;  /* 0x00000005000d7308 */ /* 0x0002a20000002400 */
[C---:B------:R-:W-:Y:S02]  /*5b50*/  ISETP.GE.AND P5, PT, R3.reuse, R8, PT ;  /* 0x000000080300720c */ /* 0x040fe40003fa6270 */
[C---:B------:R-:W-:Y:S02]  /*5b60*/  ISETP.GE.AND P3, PT, R3.reuse, R9, PT ;  /* 0x000000090300720c */ /* 0x040fe40003f66270 */
[----:B------:R-:W-:-:S02]  /*5b70*/  ISETP.GE.AND P1, PT, R3, R11, PT ;  /* 0x0000000b0300720c */ /* 0x000fc40003f26270 */
[----:B------:R-:W-:Y:S01]  /*5b80*/  IADD3 R3, R2, 0x70, RZ ;  /* 0x0000007002037810 */ /* 0x000fe20007ffe0ff */
[----:B------:R-:W-:Y:S01]  /*5b90*/  MUFU.TANH R31, R31 ;  /* 0x0000001f001f7308 */ /* 0x000fe20000002400 */
[----:B------:R-:W-:Y:S02]  /*5ba0*/  FSEL R196, R54, -INF , !P4 ;  /* 0xff80000036c47808 */ /* 0x000fe40006000000 */
[----:B------:R-:W-:Y:S02]  /*5bb0*/  FSEL R217, R47, -INF , !P2 ;  /* 0xff8000002fd97808 */ /* 0x000fe40005000000 */
[----:B-----5:R-:W-:Y:S02]  /*5bc0*/  FSEL R219, R45, -INF , !P6 ;  /* 0xff8000002ddb7808 */ /* 0x020fe40007000000 */
[----:B------:R-:W-:Y:S01]  /*5bd0*/  FSEL R184, R55, -INF , !P5 ;  /* 0xff80000037b87808 */ /* 0x000fe20006800000 */
[----:B-1----:R-:W-:Y:S01]  /*5be0*/  FMUL.FTZ R5, R42, c[0x0][0x2ec] ;  /* 0x0000bb002a057a20 */ /* 0x002fe20000410000 */
[C---:B------:R-:W-:Y:S01]  /*5bf0*/  ISETP.GE.AND P4, PT, R3.reuse, R8, PT ;  /* 0x000000080300720c */ /* 0x040fe20003f86270 */
[----:B------:R-:W-:Y:S01]  /*5c00*/  MUFU.TANH R25, R25 ;  /* 0x0000001900197308 */ /* 0x000fe20000002400 */
[----:B------:R-:W-:-:S02]  /*5c10*/  ISETP.GE.AND P2, PT, R3, R9, PT ;  /* 0x000000090300720c */ /* 0x000fc40003f46270 */
[C---:B------:R-:W-:Y:S02]  /*5c20*/  ISETP.GE.AND P6, PT, R3.reuse, R11, PT ;  /* 0x0000000b0300720c */ /* 0x040fe40003fc6270 */
[----:B------:R-:W-:Y:S02]  /*5c30*/  ISETP.GE.AND P5, PT, R3, R10, PT ;  /* 0x0000000a0300720c */ /* 0x000fe40003fa6270 */
[----:B------:R-:W-:Y:S01]  /*5c40*/  IADD3 R3, R2, 0x78, RZ ;  /* 0x0000007802037810 */ /* 0x000fe20007ffe0ff */
[----:B------:R1:W3:Y:S01]  /*5c50*/  MUFU.TANH R12, R5 ;  /* 0x00000005000c7308 */ /* 0x0002e20000002400 */
[----:B------:R-:W-:Y:S02]  /*5c60*/  FSEL R190, R53, -INF , !P3 ;  /* 0xff80000035be7808 */ /* 0x000fe40005800000 */
[----:B------:R-:W-:Y:S02]  /*5c70*/  FSEL R211, R46, -INF , !P1 ;  /* 0xff8000002ed37808 */ /* 0x000fe40004800000 */
[----:B------:R-:W-:-:S02]  /*5c80*/  FSEL R179, R17, -INF , !P4 ;  /* 0xff80000011b37808 */ /* 0x000fc40006000000 */
[----:B--2---:R-:W-:Y:S01]  /*5c90*/  FSEL R185, R13, -INF , !P2 ;  /* 0xff8000000db97808 */ /* 0x004fe20005000000 */
[----:B------:R-:W2:Y:S01]  /*5ca0*/  MUFU.TANH R27, R27 ;  /* 0x0000001b001b7308 */ /* 0x000ea20000002400 */
[----:B------:R-:W-:Y:S01]  /*5cb0*/  BAR.SYNC.DEFER_BLOCKING 0x0 ;  /* 0x0000000000007b1d */ /* 0x000fe20000010000 */
[----:B------:R-:W-:Y:S02]  /*5cc0*/  ISETP.GE.AND P2, PT, R3, R8, PT ;  /* 0x000000080300720c */ /* 0x000fe40003f46270 */
[----:B------:R-:W-:Y:S02]  /*5cd0*/  FSEL R205, R40, -INF , !P6 ;  /* 0xff80000028cd7808 */ /* 0x000fe40007000000 */
[----:B------:R-:W-:Y:S02]  /*5ce0*/  FSEL R141, R28, -INF , !P2 ;  /* 0xff8000001c8d7808 */ /* 0x000fe40005000000 */
[----:B-1----:R-:W-:Y:S02]  /*5cf0*/  IADD3 R5, R2, 0x71, RZ ;  /* 0x0000007102057810 */ /* 0x002fe40007ffe0ff */
[----:B---3--:R-:W-:-:S02]  /*5d00*/  FSEL R210, R12, -INF , !P5 ;  /* 0xff8000000cd27808 */ /* 0x008fc40006800000 */
[C---:B------:R-:W-:Y:S02]  /*5d10*/  ISETP.GE.AND P0, PT, R5.reuse, R11, PT ;  /* 0x0000000b0500720c */ /* 0x040fe40003f06270 */
[----:B------:R-:W-:Y:S02]  /*5d20*/  ISETP.GE.AND P3, PT, R5, R8, PT ;  /* 0x000000080500720c */ /* 0x000fe40003f66270 */
[----:B------:R-:W-:Y:S02]  /*5d30*/  FSEL R198, R41, -INF , !P0 ;  /* 0xff80000029c67808 */ /* 0x000fe40004000000 */
[-C--:B------:R-:W-:Y:S02]  /*5d40*/  ISETP.GE.AND P0, PT, R2, R9.reuse, PT ;  /* 0x000000090200720c */ /* 0x080fe40003f06270 */
[----:B------:R-:W-:Y:S02]  /*5d50*/  ISETP.GE.AND P1, PT, R5, R9, PT ;  /* 0x000000090500720c */ /* 0x000fe40003f26270 */
[----:B------:R-:W-:-:S02]  /*5d60*/  FSEL R75, R227, -INF , !P0 ;  /* 0xff800000e34b7808 */ /* 0x000fc40004000000 */
[----:B------:R-:W-:Y:S02]  /*5d70*/  PLOP3.LUT P0, PT, PT, PT, UP0, 0x80, 0x0 ;  /* 0x000000000000781c */ /* 0x000fe40003f0f008 */
[----:B------:R-:W-:Y:S02]  /*5d80*/  ISETP.GE.AND P4, PT, R5, R10, PT ;  /* 0x0000000a0500720c */ /* 0x000fe40003f86270 */
[----:B------:R-:W-:Y:S02]  /*5d90*/  FSEL R143, R16, -INF , !P3 ;  /* 0xff800000108f7808 */ /* 0x000fe40005800000 */
[----:B------:R-:W-:Y:S02]  /*5da0*/  FSEL R180, R23, -INF , !P1 ;  /* 0xff80000017b47808 */ /* 0x000fe40004800000 */
[----:B------:R-:W-:Y:S02]  /*5db0*/  FSEL R203, R7, -INF , !P4 ;  /* 0xff80000007cb7808 */ /* 0x000fe40006000000 */
[----:B------:R-:W-:-:S02]  /*5dc0*/  ISETP.GE.AND P6, PT, R3, R9, PT ;  /* 0x000000090300720c */ /* 0x000fc40003fc6270 */
[CC--:B------:R-:W-:Y:S02]  /*5dd0*/  ISETP.GE.AND P5, PT, R3.reuse, R11.reuse, PT ;  /* 0x0000000b0300720c */ /* 0x0c0fe40003fa6270 */
[----:B------:R-:W-:Y:S02]  /*5de0*/  ISETP.GE.AND P3, PT, R3, R10, PT ;  /* 0x0000000a0300720c */ /* 0x000fe40003f66270 */
[C---:B------:R-:W-:Y:S02]  /*5df0*/  ISETP.GE.AND P1, PT, R2.reuse, R8, PT ;  /* 0x000000080200720c */ /* 0x040fe40003f26270 */
[C---:B------:R-:W-:Y:S02]  /*5e00*/  ISETP.GE.AND P4, PT, R2.reuse, R11, PT ;  /* 0x0000000b0200720c */ /* 0x040fe40003f86270 */
[C---:B------:R-:W-:Y:S02]  /*5e10*/  ISETP.GE.AND P2, PT, R2.reuse, R10, PT ;  /* 0x0000000a0200720c */ /* 0x040fe40003f46270 */
[----:B------:R-:W-:-:S02]  /*5e20*/  IADD3 R2, R2, 0x79, RZ ;  /* 0x0000007902027810 */ /* 0x000fc40007ffe0ff */
        /* <DEDUP_REMOVED lines=8> */
[----:B------:R-:W-:Y:S02]  /*5eb0*/  FSEL R34, R226, -INF , !P4 ;  /* 0xff800000e2227808 */ /* 0x000fe40006000000 */
[----:B------:R-:W-:Y:S02]  /*5ec0*/  FSEL R35, R225, -INF , !P2 ;  /* 0xff800000e1237808 */ /* 0x000fe40005000000 */
[----:B------:R-:W-:Y:S02]  /*5ed0*/  FSEL R140, R29, -INF , !P6 ;  /* 0xff8000001d8c7808 */ /* 0x000fe40007000000 */
[----:B------:R-:W-:-:S02]  /*5ee0*/  FSEL R142, R31, -INF , !P5 ;  /* 0xff8000001f8e7808 */ /* 0x000fc40006800000 */
[----:B------:R-:W-:Y:S02]  /*5ef0*/  FSEL R187, R25, -INF , !P3 ;  /* 0xff80000019bb7808 */ /* 0x000fe40005800000 */
[----:B--2---:R-:W-:Y:S01]  /*5f00*/  FSEL R193, R27, -INF , !P1 ;  /* 0xff8000001bc17808 */ /* 0x004fe20004800000 */
[----:B------:R-:W-:Y:S05]  /*5f10*/  @!P0 BRA `(.L_x_261) ;  /* 0x000006b000008947 */ /* 0x000fea0003800000 */
[----:B------:R-:W2:Y:S04]  /*5f20*/  LDL.64 R88, [R1+0xc8] ;  /* 0x0000c80001587983 */ /* 0x000ea80000100a00 */
[----:B------:R-:W3:Y:S01]  /*5f30*/  LDL.64 R90, [R1+0xd0] ;  /* 0x0000d000015a7983 */ /* 0x000ee20000100a00 */
        /* <DEDUP_REMOVED lines=10> */
[----:B------:R-:W-:Y:S01]  /*5fe0*/  IMAD.U32 R21, RZ, RZ, UR4 ;  /* 0x00000004ff157e24 */ /* 0x000fe2000f8e00ff */
[----:B--2---:R-:W-:Y:S01]  /*5ff0*/  ISETP.GE.AND P1, PT, R88, c[0x0][0x220], PT ;  /* 0x0000880058007a0c */ /* 0x004fe20003f26270 */
[----:B---3--:R-:W-:-:S05]  /*6000*/  IMAD.WIDE.U32 R12, R12, UR9, R90 ;  /* 0x000000090c0c7c25 */ /* 0x008fca000f8e005a */
[----:B------:R-:W-:-:S07]  /*6010*/  IADD3 R3, R13, UR5, RZ ;  /* 0x000000050d037c10 */ /* 0x000fce000fffe0ff */
        /* <DEDUP_REMOVED lines=89> */
.L_x_263:
[----:B------:R-:W-:Y:S05]  /*65b0*/  BSYNC B0 ;  /* 0x0000000000007941 */ /* 0x000fea0003800000 */
.L_x_262:
[----:B------:R-:W0:Y:S02]  /*65c0*/  LDGDEPBAR ;  /* 0x00000000000079af */ /* 0x000e240000000000 */
.L_x_261:
        /* <DEDUP_REMOVED lines=65> */
[----:B---3--:R-:W3:Y:S01]  /*69e0*/  LDL.LU R220, [R1+0x4] ;  /* 0x0000040001dc7983 */ /* 0x008ee20000300800 */
[----:B------:R-:W-:Y:S02]  /*69f0*/  FMNMX.FTZ R2, R48, R2, !PT ;  /* 0x0000000230027209 */ /* 0x000fe40007810000 */
[----:B------:R-:W-:Y:S01]  /*6a00*/  FMNMX.FTZ R72, R215, R72, !PT ;  /* 0x00000048d7487209 */ /* 0x000fe20007810000 */
[----:B------:R-:W-:Y:S01]  /*6a10*/  STL [R1+0x150], R215 ;  /* 0x000150d701007387 */ /* 0x000fe20000100800 */
[----:B------:R-:W-:Y:S02]  /*6a20*/  SHF.L.U32 R225, R6, 0x1, RZ ;  /* 0x0000000106e17819 */ /* 0x000fe400000006ff */
[----:B------:R-:W-:Y:S01]  /*6a30*/  FMNMX.FTZ R72, R217, R72, !PT ;  /* 0x00000048d9487209 */ /* 0x000fe20007810000 */
[----:B------:R-:W-:Y:S01]  /*6a40*/  STL [R1+0x154], R217 ;  /* 0x000154d901007387 */ /* 0x000fe20000100800 */
[----:B------:R-:W-:Y:S01]  /*6a50*/  LEA R226, R4, R225, 0x1 ;  /* 0x000000e104e27211 */ /* 0x000fe200078e08ff */
[C---:B------:R-:W-:Y:S01]  /*6a60*/  IMAD R228, R0.reuse, 0x2, R225 ;  /* 0x0000000200e47824 */ /* 0x040fe200078e02e1 */
[----:B------:R-:W-:Y:S01]  /*6a70*/  FMNMX.FTZ R72, R211, R72, !PT ;  /* 0x00000048d3487209 */ /* 0x000fe20007810000 */
[----:B------:R-:W-:Y:S02]  /*6a80*/  LDSM.16.MT88.4 R48, [R225+0x8000] ;  /* 0x00800000e130783b */ /* 0x000fe40000004200 */
[----:B------:R-:W-:Y:S01]  /*6a90*/  IMAD R227, R0, 0x2, R226 ;  /* 0x0000000200e37824 */ /* 0x000fe200078e02e2 */
[----:B------:R-:W-:Y:S01]  /*6aa0*/  FMNMX.FTZ R72, R205, R72, !PT ;  /* 0x00000048cd487209 */ /* 0x000fe20007810000 */
[----:B------:R-:W-:Y:S03]  /*6ab0*/  LDSM.16.MT88.4 R52, [R228+0x8000] ;  /* 0x00800000e434783b */ /* 0x000fe60000004200 */
[----:B------:R-:W-:Y:S01]  /*6ac0*/  FMNMX.FTZ R72, R198, R72, !PT ;  /* 0x00000048c6487209 */ /* 0x000fe20007810000 */
[----:B------:R-:W-:Y:S03]  /*6ad0*/  LDSM.16.MT88.4 R56, [R226+0x8000] ;  /* 0x00800000e238783b */ /* 0x000fe60000004200 */
[----:B------:R-:W-:Y:S01]  /*6ae0*/  FMNMX.FTZ R72, R192, R72, !PT ;  /* 0x00000048c0487209 */ /* 0x000fe20007810000 */
[----:B------:R-:W-:Y:S03]  /*6af0*/  LDSM.16.MT88.4 R60, [R225+0x8800] ;  /* 0x00880000e13c783b */ /* 0x000fe60000004200 */
[----:B------:R-:W-:Y:S01]  /*6b00*/  FMNMX.FTZ R72, R187, R72, !PT ;  /* 0x00000048bb487209 */ /* 0x000fe20007810000 */
[----:B------:R-:W-:Y:S04]  /*6b10*/  LDSM.16.MT88.4 R68, [R226+0x8800] ;  /* 0x00880000e244783b */ /* 0x000fe80000004200 */
[----:B------:R-:W4:Y:S04]  /*6b20*/  SHFL.BFLY PT, R5, R72, 0x2, 0x1f ;  /* 0x0c401f0048057f89 */ /* 0x000f2800000e0000 */
[----:B------:R-:W-:Y:S01]  /*6b30*/  LDSM.16.MT88.4 R84, [R227+0x8800] ;  /* 0x00880000e354783b */ /* 0x000fe20000004200 */
[----:B----4-:R-:W-:-:S05]  /*6b40*/  FMNMX.FTZ R72, R72, R5, !PT ;  /* 0x0000000548487209 */ /* 0x010fca0007810000 */
[----:B------:R-:W4:Y:S02]  /*6b50*/  SHFL.BFLY PT, R5, R72, 0x1, 0x1f ;  /* 0x0c201f0048057f89 */ /* 0x000f2400000e0000 */
[----:B----4-:R-:W-:-:S04]  /*6b60*/  FMNMX.FTZ R72, R72, R5, !PT ;  /* 0x0000000548487209 */ /* 0x010fc80007810000 */
[C---:B------:R-:W-:Y:S01]  /*6b70*/  FSETP.NEU.FTZ.AND P1, PT, R72.reuse, -INF , PT ;  /* 0xff8000004800780b */ /* 0x040fe20003f3d000 */
[----:B------:R-:W-:Y:S01]  /*6b80*/  FMUL.FTZ R7, R72, c[0x0][0x23c] ;  /* 0x00008f0048077a20 */ /* 0x000fe20000410000 */
[----:B------:R-:W-:Y:S04]  /*6b90*/  STL [R1+0x140], R72 ;  /* 0x0001404801007387 */ /* 0x000fe80000100800 */
[----:B------:R-:W-:Y:S02]  /*6ba0*/  FSEL R7, R7, RZ, P1 ;  /* 0x000000ff07077208 */ /* 0x000fe40000800000 */
        /* <DEDUP_REMOVED lines=11> */
[----:B------:R-:W3:Y:S02]  /*6c60*/  SHFL.BFLY PT, R3, R2, 0x2, 0x1f ;  /* 0x0c401f0002037f89 */ /* 0x000ee400000e0000 */
[----:B---3--:R-:W-:Y:S01]  /*6c70*/  FMNMX.FTZ R2, R2, R3, !PT ;  /* 0x0000000302027209 */ /* 0x008fe20007810000 */
[----:B------:R-:W-:-:S04]  /*6c80*/  FFMA.FTZ R3, R34, c[0x0][0x23c], -R7 ;  /* 0x00008f0022037a23 */ /* 0x000fc80000010807 */
[----:B--2---:R-:W2:Y:S01]  /*6c90*/  SHFL.BFLY PT, R12, R2, 0x1, 0x1f ;  /* 0x0c201f00020c7f89 */ /* 0x004ea200000e0000 */
[----:B------:R-:W3:Y:S03]  /*6ca0*/  MUFU.EX2 R9, R3 ;  /* 0x0000000300097308 */ /* 0x000ee60000000800 */
[----:B---3--:R-:W-:Y:S01]  /*6cb0*/  STL [R1+0xa8], R9 ;  /* 0x0000a80901007387 */ /* 0x008fe20000100800 */
[----:B--2---:R-:W-:Y:S01]  /*6cc0*/  FMNMX.FTZ R3, R2, R12, !PT ;  /* 0x0000000c02037209 */ /* 0x004fe20007810000 */
[----:B------:R-:W-:-:S03]  /*6cd0*/  FFMA.FTZ R2, R77, c[0x0][0x23c], -R7 ;  /* 0x00008f004d027a23 */ /* 0x000fc60000010807 */
[C---:B------:R-:W-:Y:S01]  /*6ce0*/  FSETP.NEU.FTZ.AND P1, PT, R3.reuse, -INF , PT ;  /* 0xff8000000300780b */ /* 0x040fe20003f3d000 */
[----:B------:R2:W3:Y:S01]  /*6cf0*/  MUFU.EX2 R10, R2 ;  /* 0x00000002000a7308 */ /* 0x0004e20000000800 */
[----:B------:R-:W-:-:S05]  /*6d00*/  FMUL.FTZ R5, R3, c[0x0][0x23c] ;  /* 0x00008f0003057a20 */ /* 0x000fca0000410000 */
[----:B------:R-:W-:-:S05]  /*6d10*/  FSEL R5, R5, RZ, P1 ;  /* 0x000000ff05057208 */ /* 0x000fca0000800000 */
[----:B------:R-:W-:Y:S02]  /*6d20*/  FFMA.FTZ R0, R80, c[0x0][0x23c], -R5 ;  /* 0x00008f0050007a23 */ /* 0x000fe40000010805 */
[----:B------:R-:W4:Y:S02]  /*6d30*/  LDSM.16.MT88.4 R80, [R227+0x8000] ;  /* 0x00800000e350783b */ /* 0x000f240000004200 */
[----:B------:R1:W-:Y:S01]  /*6d40*/  MUFU.EX2 R8, R0 ;  /* 0x0000000000087308 */ /* 0x0003e20000000800 */
[----:B--2---:R-:W-:Y:S01]  /*6d50*/  FFMA.FTZ R2, R78, c[0x0][0x23c], -R7 ;  /* 0x00008f004e027a23 */ /* 0x004fe20000010807 */
[----:B---3--:R-:W-:Y:S01]  /*6d60*/  STL [R1+0xa4], R10 ;  /* 0x0000a40a01007387 */ /* 0x008fe20000100800 */
[----:B------:R-:W-:-:S03]  /*6d70*/  F2FP.PACK_AB R12, R10, R9 ;  /* 0x000000090a0c723e */ /* 0x000fc600000000ff */
[----:B------:R-:W-:Y:S02]  /*6d80*/  STL [R1+0x144], R3 ;  /* 0x0001440301007387 */ /* 0x000fe40000100800 */
[----:B------:R2:W-:Y:S02]  /*6d90*/  MUFU.EX2 R224, R2 ;  /* 0x0000000200e07308 */ /* 0x0005e40000000800 */
[----:B------:R-:W3:Y:S04]  /*6da0*/  LDL.LU R218, [R1+0x8] ;  /* 0x0000080001da7983 */ /* 0x000ee80000300800 */
[----:B------:R-:W4:Y:S01]  /*6db0*/  LDL.LU R217, [R1+0x10] ;  /* 0x0000100001d97983 */ /* 0x000f220000300800 */
[----:B-1----:R-:W-:-:S03]  /*6dc0*/  FFMA.FTZ R0, R97, c[0x0][0x23c], -R7 ;  /* 0x00008f0061007a23 */ /* 0x002fc60000010807 */
[----:B------:R-:W4:Y:S01]  /*6dd0*/  LDL.LU R215, [R1] ;  /* 0x0000000001d77983 */ /* 0x000f220000300800 */
[----:B------:R1:W-:Y:S01]  /*6de0*/  MUFU.EX2 R72, R0 ;  /* 0x0000000000487308 */ /* 0x0003e20000000800 */
[----:B--2---:R-:W-:-:S07]  /*6df0*/  FFMA.FTZ R2, R76, c[0x0][0x23c], -R7 ;  /* 0x00008f004c027a23 */ /* 0x004fce0000010807 */
[----:B------:R2:W2:Y:S01]  /*6e00*/  MUFU.EX2 R147, R2 ;  /* 0x0000000200937308 */ /* 0x0004a20000000800 */
[----:B-1----:R-:W-:-:S07]  /*6e10*/  FFMA.FTZ R0, R98, c[0x0][0x23c], -R7 ;  /* 0x00008f0062007a23 */ /* 0x002fce0000010807 */
[----:B------:R1:W-:Y:S01]  /*6e20*/  MUFU.EX2 R145, R0 ;  /* 0x0000000000917308 */ /* 0x0003e20000000800 */
[----:B--2---:R-:W-:-:S07]  /*6e30*/  FFMA.FTZ R2, R35, c[0x0][0x23c], -R5 ;  /* 0x00008f0023027a23 */ /* 0x004fce0000010805 */
[----:B------:R2:W-:Y:S01]  /*6e40*/  MUFU.EX2 R232, R2 ;  /* 0x0000000200e87308 */ /* 0x0005e20000000800 */
[----:B-1----:R-:W-:-:S07]  /*6e50*/  FFMA.FTZ R0, R96, c[0x0][0x23c], -R7 ;  /* 0x00008f0060007a23 */ /* 0x002fce0000010807 */
[----:B------:R1:W-:Y:S01]  /*6e60*/  MUFU.EX2 R240, R0 ;  /* 0x0000000000f07308 */ /* 0x0003e20000000800 */
[----:B--2---:R-:W-:-:S07]  /*6e70*/  FFMA.FTZ R2, R79, c[0x0][0x23c], -R5 ;  /* 0x00008f004f027a23 */ /* 0x004fce0000010805 */
[----:B------:R2:W2:Y:S01]  /*6e80*/  MUFU.EX2 R230, R2 ;  /* 0x0000000200e67308 */ /* 0x0004a20000000800 */
[----:B-1----:R-:W-:Y:S02]  /*6e90*/  FFMA.FTZ R0, R64, c[0x0][0x23c], -R7 ;  /* 0x00008f0040007a23 */ /* 0x002fe40000010807 */
[----:B------:R-:W-:Y:S05]  /*6ea0*/  LDSM.16.MT88.4 R64, [R228+0x8800] ;  /* 0x00880000e440783b */ /* 0x000fea0000004200 */
[----:B------:R1:W-:Y:S01]  /*6eb0*/  MUFU.EX2 R237, R0 ;  /* 0x0000000000ed7308 */ /* 0x0003e20000000800 */
[----:B--2---:R-:W-:-:S07]  /*6ec0*/  FFMA.FTZ R2, R99, c[0x0][0x23c], -R5 ;  /* 0x00008f0063027a23 */ /* 0x004fce0000010805 */
[----:B------:R-:W2:Y:S01]  /*6ed0*/  MUFU.EX2 R11, R2 ;  /* 0x00000002000b7308 */ /* 0x000ea20000000800 */
[----:B-1----:R-:W-:-:S07]  /*6ee0*/  FFMA.FTZ R0, R100, c[0x0][0x23c], -R5 ;  /* 0x00008f0064007a23 */ /* 0x002fce0000010805 */
[----:B------:R1:W-:Y:S02]  /*6ef0*/  MUFU.EX2 R243, R0 ;  /* 0x0000000000f37308 */ /* 0x0003e40000000800 */
[----:B-1----:R-:W-:-:S06]  /*6f00*/  FFMA.FTZ R0, R103, c[0x0][0x23c], -R5 ;  /* 0x00008f0067007a23 */ /* 0x002fcc0000010805 */
[----:B------:R1:W1:Y:S02]  /*6f10*/  MUFU.EX2 R146, R0 ;  /* 0x0000000000927308 */ /* 0x0002640000000800 */
[----:B-1----:R-:W-:-:S06]  /*6f20*/  FFMA.FTZ R0, R102, c[0x0][0x23c], -R5 ;  /* 0x00008f0066007a23 */ /* 0x002fcc0000010805 */
[----:B------:R1:W-:Y:S02]  /*6f30*/  MUFU.EX2 R239, R0 ;  /* 0x0000000000ef7308 */ /* 0x0003e40000000800 */
[----:B-1----:R-:W-:-:S06]  /*6f40*/  FFMA.FTZ R0, R101, c[0x0][0x23c], -R5 ;  /* 0x00008f0065007a23 */ /* 0x002fcc0000010805 */
[----:B------:R1:W1:Y:S02]  /*6f50*/  MUFU.EX2 R236, R0 ;  /* 0x0000000000ec7308 */ /* 0x0002640000000800 */
[----:B-1----:R-:W-:-:S04]  /*6f60*/  FMNMX.FTZ R0, R73, R133, !PT ;  /* 0x0000008549007209 */ /* 0x002fc80007810000 */
        /* <DEDUP_REMOVED lines=34> */
[----:B---3--:R-:W-:-:S04]  /*7190*/  FMNMX.FTZ R2, R218, R2, !PT ;  /* 0x00000002da027209 */ /* 0x008fc80007810000 */
        /* <DEDUP_REMOVED lines=13> */
[----:B----4-:R-:W-:Y:S02]  /*7270*/  FMNMX.FTZ R2, R217, R0, !PT ;  /* 0x00000000d9027209 */ /* 0x010fe40007810000 */
[----:B------:R-:W-:Y:S02]  /*7280*/  FMNMX.FTZ R0, R140, R4, !PT ;  /* 0x000000048c007209 */ /* 0x000fe40007810000 */
[----:B------:R-:W-:Y:S02]  /*7290*/  F2FP.PACK_AB R14, R147, R224 ;  /* 0x000000e0930e723e */ /* 0x000fe400000000ff */
[----:B------:R-:W-:Y:S02]  /*72a0*/  F2FP.PACK_AB R13, R230, R232 ;  /* 0x000000e8e60d723e */ /* 0x000fe400000000ff */
[----:B--2---:R-:W-:-:S02]  /*72b0*/  F2FP.PACK_AB R15, R8, R11 ;  /* 0x0000000b080f723e */ /* 0x004fc400000000ff */
[----:B------:R-:W-:Y:S01]  /*72c0*/  FMNMX.FTZ R2, R215, R2, !PT ;  /* 0x00000002d7027209 */ /* 0x000fe20007810000 */
[----:B------:R-:W1:Y:S03]  /*72d0*/  SHFL.BFLY PT, R4, R0, 0x2, 0x1f ;  /* 0x0c401f0000047f89 */ /* 0x000e6600000e0000 */
        /* <DEDUP_REMOVED lines=30> */
[----:B------:R-:W1:Y:S01]  /*74c0*/  SHFL.BFLY PT, R12, R0, 0x1, 0x1f ;  /* 0x0c201f00000c7f89 */ /* 0x000e6200000e0000 */
[----:B------:R-:W-:-:S05]  /*74d0*/  FMNMX.FTZ R4, R142, R2, !PT ;  /* 0x000000028e047209 */ /* 0x000fca0007810000 */
[----:B------:R-:W2:Y:S01]  /*74e0*/  SHFL.BFLY PT, R6, R4, 0x2, 0x1f ;  /* 0x0c401f0004067f89 */ /* 0x000ea200000e0000 */
[----:B-1----:R-:W-:-:S04]  /*74f0*/  FMNMX.FTZ R74, R0, R12, !PT ;  /* 0x0000000c004a7209 */ /* 0x002fc80007810000 */
[C---:B------:R-:W-:Y:S01]  /*7500*/  FSETP.NEU.FTZ.AND P1, PT, R74.reuse, -INF , PT ;  /* 0xff8000004a00780b */ /* 0x040fe20003f3d000 */
[----:B------:R-:W-:Y:S01]  /*7510*/  FMUL.FTZ R2, R74, c[0x0][0x23c] ;  /* 0x00008f004a027a20 */ /* 0x000fe20000410000 */
[----:B--2---:R-:W-:-:S04]  /*7520*/  FMNMX.FTZ R0, R4, R6, !PT ;  /* 0x0000000604007209 */ /* 0x004fc80007810000 */
[----:B------:R-:W-:-:S05]  /*7530*/  FSEL R2, R2, RZ, P1 ;  /* 0x000000ff02027208 */ /* 0x000fca0000800000 */
[----:B------:R-:W-:-:S04]  /*7540*/  FFMA.FTZ R4, R73, c[0x0][0x23c], -R2 ;  /* 0x00008f0049047a23 */ /* 0x000fc80000010802 */
[----:B------:R1:W-:Y:S01]  /*7550*/  MUFU.EX2 R3, R4 ;  /* 0x0000000400037308 */ /* 0x0003e20000000800 */
[----:B------:R-:W2:Y:S01]  /*7560*/  SHFL.BFLY PT, R6, R0, 0x1, 0x1f ;  /* 0x0c201f0000067f89 */ /* 0x000ea200000e0000 */
[----:B-1----:R-:W-:-:S06]  /*7570*/  FFMA.FTZ R4, R133, c[0x0][0x23c], -R2 ;  /* 0x00008f0085047a23 */ /* 0x002fcc0000010802 */
[----:B------:R1:W-:Y:S02]  /*7580*/  MUFU.EX2 R133, R4 ;  /* 0x0000000400857308 */ /* 0x0003e40000000800 */
[----:B-1----:R-:W-:-:S06]  /*7590*/  FFMA.FTZ R4, R136, c[0x0][0x23c], -R2 ;  /* 0x00008f0088047a23 */ /* 0x002fcc0000010802 */
[----:B------:R1:W-:Y:S02]  /*75a0*/  MUFU.EX2 R229, R4 ;  /* 0x0000000400e57308 */ /* 0x0003e40000000800 */
[----:B-1----:R-:W-:-:S06]  /*75b0*/  FFMA.FTZ R4, R132, c[0x0][0x23c], -R2 ;  /* 0x00008f0084047a23 */ /* 0x002fcc0000010802 */
[----:B------:R1:W3:Y:S01]  /*75c0*/  MUFU.EX2 R10, R4 ;  /* 0x00000004000a7308 */ /* 0x0002e20000000800 */
[----:B--2---:R-:W-:Y:S01]  /*75d0*/  FMNMX.FTZ R73, R0, R6, !PT ;  /* 0x0000000600497209 */ /* 0x004fe20007810000 */
[----:B-1----:R-:W-:-:S06]  /*75e0*/  FFMA.FTZ R4, R129, c[0x0][0x23c], -R2 ;  /* 0x00008f0081047a23 */ /* 0x002fcc0000010802 */
[----:B------:R1:W2:Y:S01]  /*75f0*/  MUFU.EX2 R9, R4 ;  /* 0x0000000400097308 */ /* 0x0002a20000000800 */
[C---:B------:R-:W-:Y:S01]  /*7600*/  FMUL.FTZ R0, R73.reuse, c[0x0][0x23c] ;  /* 0x00008f0049007a20 */ /* 0x040fe20000410000 */
[----:B------:R-:W-:-:S04]  /*7610*/  FSETP.NEU.FTZ.AND P1, PT, R73, -INF , PT ;  /* 0xff8000004900780b */ /* 0x000fc80003f3d000 */
[----:B------:R-:W-:Y:S01]  /*7620*/  FSEL R0, R0, RZ, P1 ;  /* 0x000000ff00007208 */ /* 0x000fe20000800000 */
[----:B-1----:R-:W-:-:S04]  /*7630*/  FFMA.FTZ R4, R127, c[0x0][0x23c], -R2 ;  /* 0x00008f007f047a23 */ /* 0x002fc80000010802 */
[----:B------:R1:W-:Y:S01]  /*7640*/  MUFU.EX2 R242, R4 ;  /* 0x0000000400f27308 */ /* 0x0003e20000000800 */
[----:B---3--:R-:W-:Y:S01]  /*7650*/  MOV R127, R10 ;  /* 0x0000000a007f7202 */ /* 0x008fe20000000f00 */
[----:B-1----:R-:W-:Y:S02]  /*7660*/  FFMA.FTZ R4, R125, c[0x0][0x23c], -R2 ;  /* 0x00008f007d047a23 */ /* 0x002fe40000010802 */
[----:B--2---:R-:W-:-:S04]  /*7670*/  IMAD.MOV.U32 R125, RZ, RZ, R9 ;  /* 0x000000ffff7d7224 */ /* 0x004fc800078e0009 */
[----:B------:R1:W-:Y:S02]  /*7680*/  MUFU.EX2 R9, R4 ;  /* 0x0000000400097308 */ /* 0x0003e40000000800 */
[----:B-1----:R-:W-:-:S06]  /*7690*/  FFMA.FTZ R4, R124, c[0x0][0x23c], -R2 ;  /* 0x00008f007c047a23 */ /* 0x002fcc0000010802 */
[----:B------:R1:W-:Y:S02]  /*76a0*/  MUFU.EX2 R238, R4 ;  /* 0x0000000400ee7308 */ /* 0x0003e40000000800 */
[----:B-1----:R-:W-:-:S06]  /*76b0*/  FFMA.FTZ R4, R75, c[0x0][0x23c], -R0 ;  /* 0x00008f004b047a23 */ /* 0x002fcc0000010800 */
[----:B------:R1:W-:Y:S02]  /*76c0*/  MUFU.EX2 R10, R4 ;  /* 0x00000004000a7308 */ /* 0x0003e40000000800 */
[----:B-1----:R-:W-:-:S06]  /*76d0*/  FFMA.FTZ R4, R135, c[0x0][0x23c], -R0 ;  /* 0x00008f0087047a23 */ /* 0x002fcc0000010800 */
[----:B------:R1:W-:Y:S01]  /*76e0*/  MUFU.EX2 R124, R4 ;  /* 0x00000004007c7308 */ /* 0x0003e20000000800 */
[----:B------:R-:W-:Y:S01]  /*76f0*/  MOV R75, R3 ;  /* 0x00000003004b7202 */ /* 0x000fe20000000f00 */
[----:B-1----:R-:W-:-:S06]  /*7700*/  FFMA.FTZ R4, R137, c[0x0][0x23c], -R0 ;  /* 0x00008f0089047a23 */ /* 0x002fcc0000010800 */
[----:B------:R1:W2:Y:S02]  /*7710*/  MUFU.EX2 R6, R4 ;  /* 0x0000000400067308 */ /* 0x0002a40000000800 */
[----:B-1----:R-:W-:-:S06]  /*7720*/  FFMA.FTZ R4, R134, c[0x0][0x23c], -R0 ;  /* 0x00008f0086047a23 */ /* 0x002fcc0000010800 */
[----:B------:R1:W3:Y:S02]  /*7730*/  MUFU.EX2 R144, R4 ;  /* 0x0000000400907308 */ /* 0x0002e40000000800 */
[----:B-1----:R-:W-:-:S06]  /*7740*/  FFMA.FTZ R4, R131, c[0x0][0x23c], -R0 ;  /* 0x00008f0083047a23 */ /* 0x002fcc0000010800 */
[----:B------:R1:W-:Y:S02]  /*7750*/  MUFU.EX2 R3, R4 ;  /* 0x0000000400037308 */ /* 0x0003e40000000800 */
[----:B-1----:R-:W-:-:S06]  /*7760*/  FFMA.FTZ R4, R130, c[0x0][0x23c], -R0 ;  /* 0x00008f0082047a23 */ /* 0x002fcc0000010800 */
[----:B------:R1:W-:Y:S01]  /*7770*/  MUFU.EX2 R136, R4 ;  /* 0x0000000400887308 */ /* 0x0003e20000000800 */
[----:B--2---:R-:W-:Y:S02]  /*7780*/  IMAD.MOV.U32 R130, RZ, RZ, R6 ;  /* 0x000000ffff827224 */ /* 0x004fe400078e0006 */
[----:B-1----:R-:W-:-:S05]  /*7790*/  FFMA.FTZ R4, R128, c[0x0][0x23c], -R0 ;  /* 0x00008f0080047a23 */ /* 0x002fca0000010800 */
[----:B------:R1:W-:Y:S02]  /*77a0*/  MUFU.EX2 R241, R4 ;  /* 0x0000000400f17308 */ /* 0x0003e40000000800 */
[----:B-1----:R-:W-:-:S06]  /*77b0*/  FFMA.FTZ R4, R126, c[0x0][0x23c], -R0 ;  /* 0x00008f007e047a23 */ /* 0x002fcc0000010800 */
[----:B------:R1:W-:Y:S01]  /*77c0*/  MUFU.EX2 R135, R4 ;  /* 0x0000000400877308 */ /* 0x0003e20000000800 */
[----:B------:R-:W-:Y:S02]  /*77d0*/  F2FP.PACK_AB R16, R133, R75 ;  /* 0x0000004b8510723e */ /* 0x000fe400000000ff */
[----:B------:R-:W-:Y:S01]  /*77e0*/  F2FP.PACK_AB R18, R127, R229 ;  /* 0x000000e57f12723e */ /* 0x000fe200000000ff */
[----:B-1----:R-:W-:-:S04]  /*77f0*/  FFMA.FTZ R4, R160, c[0x0][0x23c], -R2 ;  /* 0x00008f00a0047a23 */ /* 0x002fc80000010802 */
[----:B------:R1:W2:Y:S01]  /*7800*/  MUFU.EX2 R6, R4 ;  /* 0x0000000400067308 */ /* 0x0002a20000000800 */
[----:B------:R-:W-:Y:S02]  /*7810*/  F2FP.PACK_AB R17, R124, R10 ;  /* 0x0000000a7c11723e */ /* 0x000fe400000000ff */
[----:B---3--:R-:W-:Y:S01]  /*7820*/  F2FP.PACK_AB R19, R144, R130 ;  /* 0x000000829013723e */ /* 0x008fe200000000ff */
[----:B-1----:R-:W-:-:S06]  /*7830*/  FFMA.FTZ R4, R154, c[0x0][0x23c], -R2 ;  /* 0x00008f009a047a23 */ /* 0x002fcc0000010802 */
[C---:B------:R-:W-:Y:S01]  /*7840*/  HMMA.16816.F32 R24, R16.reuse, R52, RZ ;  /* 0x000000341018723c */ /* 0x040fe200000018ff */
[----:B------:R1:W-:Y:S07]  /*7850*/  MUFU.EX2 R231, R4 ;  /* 0x0000000400e77308 */ /* 0x0003ee0000000800 */
[----:B------:R-:W-:Y:S01]  /*7860*/  HMMA.16816.F32 R20, R16, R56, RZ ;  /* 0x000000381014723c */ /* 0x000fe200000018ff */
[----:B-1----:R-:W-:Y:S01]  /*7870*/  FFMA.FTZ R4, R149, c[0x0][0x23c], -R2 ;  /* 0x00008f0095047a23 */ /* 0x002fe20000010802 */
[----:B--2---:R-:W-:Y:S01]  /*7880*/  MOV R149, R6 ;  /* 0x0000000600957202 */ /* 0x004fe20000000f00 */
[----:B------:R-:W-:-:S02]  /*7890*/  IMAD.MOV.U32 R6, RZ, RZ, R11 ;  /* 0x000000ffff067224 */ /* 0x000fc400078e000b */
[----:B------:R1:W-:Y:S01]  /*78a0*/  MUFU.EX2 R11, R4 ;  /* 0x00000004000b7308 */ /* 0x0003e20000000800 */
[----:B------:R-:W-:Y:S01]  /*78b0*/  F2FP.PACK_AB R12, R242, R125 ;  /* 0x0000007df20c723e */ /* 0x000fe200000000ff */
[----:B-1----:R-:W-:-:S06]  /*78c0*/  FFMA.FTZ R4, R148, c[0x0][0x23c], -R2 ;  /* 0x00008f0094047a23 */ /* 0x002fcc0000010802 */
[----:B------:R1:W-:Y:S01]  /*78d0*/  MUFU.EX2 R129, R4 ;  /* 0x0000000400817308 */ /* 0x0003e20000000800 */
[----:B------:R-:W-:Y:S02]  /*78e0*/  F2FP.PACK_AB R13, R136, R3 ;  /* 0x00000003880d723e */ /* 0x000fe400000000ff */
[----:B------:R-:W-:Y:S02]  /*78f0*/  F2FP.PACK_AB R14, R238, R9 ;  /* 0x00000009ee0e723e */ /* 0x000fe400000000ff */
[----:B------:R-:W-:Y:S01]  /*7900*/  F2FP.PACK_AB R15, R135, R241 ;  /* 0x000000f1870f723e */ /* 0x000fe200000000ff */
[----:B-1----:R-:W-:-:S04]  /*7910*/  FFMA.FTZ R4, R156, c[0x0][0x23c], -R0 ;  /* 0x00008f009c047a23 */ /* 0x002fc80000010800 */
[----:B------:R1:W-:Y:S01]  /*7920*/  MUFU.EX2 R234, R4 ;  /* 0x0000000400ea7308 */ /* 0x0003e20000000800 */
[----:B------:R-:W-:Y:S01]  /*7930*/  HMMA.16816.F32 R28, R16, R48, RZ ;  /* 0x00000030101c723c */ /* 0x000fe200000018ff */
[----:B------:R-:W-:Y:S02]  /*7940*/  IMAD.MOV.U32 R156, RZ, RZ, R10 ;  /* 0x000000ffff9c7224 */ /* 0x000fe400078e000a */
[----:B-1----:R-:W-:-:S04]  /*7950*/  FFMA.FTZ R4, R153, c[0x0][0x23c], -R0 ;  /* 0x00008f0099047a23 */ /* 0x002fc80000010800 */
[----:B------:R1:W-:Y:S01]  /*7960*/  MUFU.EX2 R137, R4 ;  /* 0x0000000400897308 */ /* 0x0003e20000000800 */
[----:B------:R-:W-:Y:S08]  /*7970*/  HMMA.16816.F32 R76, R12, R64, R24 ;  /* 0x000000400c4c723c */ /* 0x000ff00000001818 */
[----:B------:R-:W-:Y:S01]  /*7980*/  HMMA.16816.F32 R24, R16, R58, RZ ;  /* 0x0000003a1018723c */ /* 0x000fe200000018ff */
[----:B-1----:R-:W-:-:S04]  /*7990*/  FFMA.FTZ R4, R150, c[0x0][0x23c], -R0 ;  /* 0x00008f0096047a23 */ /* 0x002fc80000010800 */
[----:B------:R1:W-:Y:S03]  /*79a0*/  MUFU.EX2 R10, R4 ;  /* 0x00000004000a7308 */ /* 0x0003e60000000800 */
[----:B------:R-:W-:Y:S01]  /*79b0*/  HMMA.16816.F32 R88, R12, R68, R20 ;  /* 0x000000440c58723c */ /* 0x000fe20000001814 */
[----:B------:R-:W-:Y:S02]  /*79c0*/  IMAD.MOV.U32 R128, RZ, RZ, R229 ;  /* 0x000000ffff807224 */ /* 0x000fe400078e00e5 */
[----:B-1----:R-:W-:-:S04]  /*79d0*/  FFMA.FTZ R4, R138, c[0x0][0x23c], -R0 ;  /* 0x00008f008a047a23 */ /* 0x002fc80000010800 */
[----:B------:R1:W-:Y:S01]  /*79e0*/  MUFU.EX2 R134, R4 ;  /* 0x0000000400867308 */ /* 0x0003e20000000800 */
[----:B------:R-:W-:Y:S01]  /*79f0*/  HMMA.16816.F32 R20, R16, R80, RZ ;  /* 0x000000501014723c */ /* 0x000fe200000018ff */
[----:B-1----:R-:W-:-:S06]  /*7a00*/  FFMA.FTZ R4, R158, c[0x0][0x23c], -R7 ;  /* 0x00008f009e047a23 */ /* 0x002fcc0000010807 */
[----:B------:R1:W-:Y:S01]  /*7a10*/  MUFU.EX2 R233, R4 ;  /* 0x0000000400e97308 */ /* 0x0003e20000000800 */
[----:B------:R-:W-:Y:S01]  /*7a20*/  HMMA.16816.F32 R44, R12, R60, R28 ;  /* 0x0000003c0c2c723c */ /* 0x000fe2000000181c */
[----:B------:R-:W-:Y:S01]  /*7a30*/  MOV R154, R9 ;  /* 0x00000009009a7202 */ /* 0x000fe20000000f00 */
[----:B-1----:R-:W-:-:S05]  /*7a40*/  FFMA.FTZ R4, R155, c[0x0][0x23c], -R7 ;  /* 0x00008f009b047a23 */ /* 0x002fca0000010807 */
[----:B------:R1:W2:Y:S01]  /*7a50*/  MUFU.EX2 R229, R4 ;  /* 0x0000000400e57308 */ /* 0x0002a20000000800 */
[----:B------:R-:W-:Y:S01]  /*7a60*/  HMMA.16816.F32 R28, R16, R54, RZ ;  /* 0x00000036101c723c */ /* 0x000fe200000018ff */
[----:B------:R3:W-:Y:S01]  /*7a70*/  STL [R1+0x148], R72 ;  /* 0x0001484801007387 */ /* 0x0007e20000100800 */
[----:B-1----:R-:W-:-:S05]  /*7a80*/  FFMA.FTZ R4, R152, c[0x0][0x23c], -R7 ;  /* 0x00008f0098047a23 */ /* 0x002fca0000010807 */
[----:B------:R1:W-:Y:S01]  /*7a90*/  MUFU.EX2 R153, R4 ;  /* 0x0000000400997308 */ /* 0x0003e20000000800 */
[----:B------:R-:W-:Y:S01]  /*7aa0*/  HMMA.16816.F32 R32, R16, R50, RZ ;  /* 0x000000321020723c */ /* 0x000fe200000018ff */
[----:B------:R-:W-:Y:S01]  /*7ab0*/  MOV R131, R224 ;  /* 0x000000e000837202 */ /* 0x000fe20000000f00 */
[----:B---3--:R-:W-:-:S06]  /*7ac0*/  IMAD.MOV.U32 R72, RZ, RZ, R232 ;  /* 0x000000ffff487224 */ /* 0x008fcc00078e00e8 */
[----:B------:R-:W-:Y:S01]  /*7ad0*/  HMMA.16816.F32 R36, R12, R70, R24 ;  /* 0x000000460c24723c */ /* 0x000fe20000001818 */
[----:B------:R-:W3:Y:S01]  /*7ae0*/  LDSM.16.MT88.4 R24, [R226+0x9000] ;  /* 0x00900000e218783b */ /* 0x000ee20000004200 */
[----:B-1----:R-:W-:-:S04]  /*7af0*/  FFMA.FTZ R4, R139, c[0x0][0x23c], -R7 ;  /* 0x00008f008b047a23 */ /* 0x002fc80000010807 */
[----:B------:R1:W-:Y:S02]  /*7b00*/  MUFU.EX2 R9, R4 ;  /* 0x0000000400097308 */ /* 0x0003e40000000800 */
[----:B------:R-:W-:Y:S01]  /*7b10*/  HMMA.16816.F32 R56, R12, R84, R20 ;  /* 0x000000540c38723c */ /* 0x000fe20000001814 */
[----:B------:R-:W4:Y:S01]  /*7b20*/  LDSM.16.MT88.4 R20, [R225+0x9000] ;  /* 0x00900000e114783b */ /* 0x000f220000004200 */
[----:B-1----:R-:W-:-:S04]  /*7b30*/  FFMA.FTZ R4, R161, c[0x0][0x23c], -R5 ;  /* 0x00008f00a1047a23 */ /* 0x002fc80000010805 */
[----:B------:R1:W-:Y:S02]  /*7b40*/  MUFU.EX2 R232, R4 ;  /* 0x0000000400e87308 */ /* 0x0003e40000000800 */
[----:B------:R-:W-:Y:S01]  /*7b50*/  HMMA.16816.F32 R16, R16, R82, RZ ;  /* 0x000000521010723c */ /* 0x000fe200000018ff */
[----:B------:R-:W-:Y:S01]  /*7b60*/  MOV R148, R124 ;  /* 0x0000007c00947202 */ /* 0x000fe20000000f00 */
[----:B-1----:R-:W-:-:S04]  /*7b70*/  FFMA.FTZ R4, R159, c[0x0][0x23c], -R5 ;  /* 0x00008f009f047a23 */ /* 0x002fc80000010805 */
[----:B------:R1:W1:Y:S01]  /*7b80*/  MUFU.EX2 R224, R4 ;  /* 0x0000000400e07308 */ /* 0x0002620000000800 */
[----:B------:R-:W-:Y:S01]  /*7b90*/  MOV R124, R8 ;  /* 0x00000008007c7202 */ /* 0x000fe20000000f00 */
[----:B------:R-:W-:Y:S01]  /*7ba0*/  HMMA.16816.F32 R48, R12, R66, R28 ;  /* 0x000000420c30723c */ /* 0x000fe2000000181c */
[----:B------:R-:W2:Y:S01]  /*7bb0*/  LDSM.16.MT88.4 R28, [R228+0x9000] ;  /* 0x00900000e41c783b */ /* 0x000ea20000004200 */
[----:B-1----:R-:W-:-:S04]  /*7bc0*/  FFMA.FTZ R4, R157, c[0x0][0x23c], -R5 ;  /* 0x00008f009d047a23 */ /* 0x002fc80000010805 */
[----:B------:R1:W-:Y:S02]  /*7bd0*/  MUFU.EX2 R132, R4 ;  /* 0x0000000400847308 */ /* 0x0003e40000000800 */
[----:B------:R-:W-:Y:S01]  /*7be0*/  HMMA.16816.F32 R40, R12, R62, R32 ;  /* 0x0000003e0c28723c */ /* 0x000fe20000001820 */
[----:B-1----:R-:W-:-:S05]  /*7bf0*/  FFMA.FTZ R4, R151, c[0x0][0x23c], -R5 ;  /* 0x00008f0097047a23 */ /* 0x002fca0000010805 */
[----:B------:R1:W1:Y:S02]  /*7c00*/  MUFU.EX2 R8, R4 ;  /* 0x0000000400087308 */ /* 0x0002640000000800 */
[----:B------:R-:W-:Y:S07]  /*7c10*/  HMMA.16816.F32 R32, R12, R86, R16 ;  /* 0x000000560c20723c */ /* 0x000fee0000001810 */
[----:B--2---:R-:W-:Y:S02]  /*7c20*/  F2FP.PACK_AB R12, R229, R233 ;  /* 0x000000e9e50c723e */ /* 0x004fe400000000ff */
[----:B------:R-:W-:Y:S01]  /*7c30*/  F2FP.PACK_AB R13, R224, R232 ;  /* 0x000000e8e00d723e */ /* 0x000fe200000000ff */
[----:B-1----:R-:W-:Y:S01]  /*7c40*/  FFMA.FTZ R4, R174, c[0x0][0x23c], -R2 ;  /* 0x00008f00ae047a23 */ /* 0x002fe20000010802 */
[----:B------:R-:W-:-:S03]  /*7c50*/  F2FP.PACK_AB R14, R9, R153 ;  /* 0x00000099090e723e */ /* 0x000fc600000000ff */
[----:B------:R1:W-:Y:S01]  /*7c60*/  MUFU.EX2 R160, R4 ;  /* 0x0000000400a07308 */ /* 0x0003e20000000800 */
[----:B------:R-:W-:Y:S02]  /*7c70*/  F2FP.PACK_AB R15, R8, R132 ;  /* 0x00000084080f723e */ /* 0x000fe400000000ff */
[----:B------:R-:W-:Y:S02]  /*7c80*/  F2FP.PACK_AB R16, R231, R149 ;  /* 0x00000095e710723e */ /* 0x000fe400000000ff */
[----:B------:R-:W-:Y:S02]  /*7c90*/  F2FP.PACK_AB R17, R137, R234 ;  /* 0x000000ea8911723e */ /* 0x000fe400000000ff */
[----:B------:R-:W-:Y:S01]  /*7ca0*/  F2FP.PACK_AB R18, R129, R11 ;  /* 0x0000000b8112723e */ /* 0x000fe200000000ff */
[----:B---3--:R-:W-:Y:S01]  /*7cb0*/  HMMA.16816.F32 R84, R12, R24, R120 ;  /* 0x000000180c54723c */ /* 0x008fe20000001878 */
[----:B------:R-:W-:Y:S01]  /*7cc0*/  F2FP.PACK_AB R19, R134, R10 ;  /* 0x0000000a8613723e */ /* 0x000fe200000000ff */
[----:B-1----:R-:W-:-:S04]  /*7cd0*/  FFMA.FTZ R4, R172, c[0x0][0x23c], -R2 ;  /* 0x00008f00ac047a23 */ /* 0x002fc80000010802 */
[----:B------:R1:W-:Y:S01]  /*7ce0*/  MUFU.EX2 R138, R4 ;  /* 0x00000004008a7308 */ /* 0x0003e20000000800 */
[----:B------:R-:W-:Y:S01]  /*7cf0*/  MOV R126, R230 ;  /* 0x000000e6007e7202 */ /* 0x000fe20000000f00 */
[----:B----4-:R-:W-:Y:S01]  /*7d00*/  HMMA.16816.F32 R44, R16, R20, R44 ;  /* 0x00000014102c723c */ /* 0x010fe2000000182c */
[----:B-1----:R-:W-:-:S05]  /*7d10*/  FFMA.FTZ R4, R165, c[0x0][0x23c], -R2 ;  /* 0x00008f00a5047a23 */ /* 0x002fca0000010802 */
[----:B------:R1:W-:Y:S02]  /*7d20*/  MUFU.EX2 R122, R4 ;  /* 0x00000004007a7308 */ /* 0x0003e40000000800 */
[C---:B------:R-:W-:Y:S08]  /*7d30*/  HMMA.16816.F32 R52, R12.reuse, R20, R96 ;  /* 0x000000140c34723c */ /* 0x040ff00000001860 */
[----:B------:R-:W-:Y:S01]  /*7d40*/  HMMA.16816.F32 R60, R12, R22, R92 ;  /* 0x000000160c3c723c */ /* 0x000fe2000000185c */
[----:B-1----:R-:W-:-:S07]  /*7d50*/  FFMA.FTZ R4, R162, c[0x0][0x23c], -R2 ;  /* 0x00008f00a2047a23 */ /* 0x002fce0000010802 */
[----:B------:R-:W-:Y:S01]  /*7d60*/  HMMA.16816.F32 R40, R16, R22, R40 ;  /* 0x000000161028723c */ /* 0x000fe20000001828 */
[----:B------:R-:W1:Y:S01]  /*7d70*/  LDSM.16.MT88.4 R20, [R227+0x9000] ;  /* 0x00900000e314783b */ /* 0x000e620000004200 */
[----:B------:R2:W-:Y:S02]  /*7d80*/  MUFU.EX2 R230, R4 ;  /* 0x0000000400e67308 */ /* 0x0005e40000000800 */
[----:B--2---:R-:W-:-:S06]  /*7d90*/  FFMA.FTZ R4, R176, c[0x0][0x23c], -R0 ;  /* 0x00008f00b0047a23 */ /* 0x004fcc0000010800 */
[----:B------:R2:W-:Y:S01]  /*7da0*/  MUFU.EX2 R150, R4 ;  /* 0x0000000400967308 */ /* 0x0005e20000000800 */
[----:B------:R-:W-:Y:S01]  /*7db0*/  HMMA.16816.F32 R80, R12, R30, R116 ;  /* 0x0000001e0c50723c */ /* 0x000fe20000001874 */
[----:B--2---:R-:W-:-:S06]  /*7dc0*/  FFMA.FTZ R4, R169, c[0x0][0x23c], -R0 ;  /* 0x00008f00a9047a23 */ /* 0x004fcc0000010800 */
[----:B------:R2:W3:Y:S02]  /*7dd0*/  MUFU.EX2 R235, R4 ;  /* 0x0000000400eb7308 */ /* 0x0004e40000000800 */
        /* <DEDUP_REMOVED lines=10> */
[----:B---3--:R-:W-:Y:S01]  /*7e80*/  IMAD.MOV.U32 R171, RZ, RZ, R235 ;  /* 0x000000ffffab7224 */ /* 0x008fe200078e00eb */
[----:B-1----:R-:W-:Y:S01]  /*7e90*/  HMMA.16816.F32 R108, R12, R20, R108 ;  /* 0x000000140c6c723c */ /* 0x002fe2000000186c */
[----:B--2---:R-:W-:-:S05]  /*7ea0*/  FFMA.FTZ R4, R166, c[0x0][0x23c], -R7 ;  /* 0x00008f00a6047a23 */ /* 0x004fca0000010807 */
[----:B------:R1:W-:Y:S02]  /*7eb0*/  MUFU.EX2 R115, R4 ;  /* 0x0000000400737308 */ /* 0x0003e40000000800 */
[----:B------:R-:W-:Y:S08]  /*7ec0*/  HMMA.16816.F32 R104, R12, R22, R104 ;  /* 0x000000160c68723c */ /* 0x000ff00000001868 */
[----:B------:R-:W-:Y:S01]  /*7ed0*/  HMMA.16816.F32 R76, R16, R20, R56 ;  /* 0x00000014104c723c */ /* 0x000fe20000001838 */
[----:B-1----:R-:W-:-:S07]  /*7ee0*/  FFMA.FTZ R4, R164, c[0x0][0x23c], -R7 ;  /* 0x00008f00a4047a23 */ /* 0x002fce0000010807 */
[----:B------:R-:W-:Y:S01]  /*7ef0*/  HMMA.16816.F32 R32, R16, R22, R32 ;  /* 0x000000161020723c */ /* 0x000fe20000001820 */
[----:B------:R-:W1:Y:S01]  /*7f00*/  LDSM.16.MT88.4 R20, [R225+0x9800] ;  /* 0x00980000e114783b */ /* 0x000e620000004200 */
[----:B------:R2:W-:Y:S06]  /*7f10*/  MUFU.EX2 R235, R4 ;  /* 0x0000000400eb7308 */ /* 0x0005ec0000000800 */
[----:B------:R-:W-:Y:S01]  /*7f20*/  HMMA.16816.F32 R68, R12, R28, R100 ;  /* 0x0000001c0c44723c */ /* 0x000fe20000001864 */
[----:B--2---:R-:W-:-:S04]  /*7f30*/  FFMA.FTZ R4, R177, c[0x0][0x23c], -R5 ;  /* 0x00008f00b1047a23 */ /* 0x004fc80000010805 */
[----:B------:R2:W3:Y:S02]  /*7f40*/  MUFU.EX2 R12, R4 ;  /* 0x00000004000c7308 */ /* 0x0004e40000000800 */
[----:B--2---:R-:W-:-:S06]  /*7f50*/  FFMA.FTZ R4, R173, c[0x0][0x23c], -R5 ;  /* 0x00008f00ad047a23 */ /* 0x004fcc0000010805 */
[----:B------:R2:W4:Y:S02]  /*7f60*/  MUFU.EX2 R114, R4 ;  /* 0x0000000400727308 */ /* 0x0005240000000800 */
[----:B--2---:R-:W-:-:S06]  /*7f70*/  FFMA.FTZ R4, R170, c[0x0][0x23c], -R5 ;  /* 0x00008f00aa047a23 */ /* 0x004fcc0000010805 */
[----:B------:R2:W-:Y:S01]  /*7f80*/  MUFU.EX2 R116, R4 ;  /* 0x0000000400747308 */ /* 0x0005e20000000800 */
[----:B------:R-:W-:Y:S01]  /*7f90*/  MOV R170, R138 ;  /* 0x0000008a00aa7202 */ /* 0x000fe20000000f00 */
[----:B--2---:R-:W-:-:S06]  /*7fa0*/  FFMA.FTZ R4, R168, c[0x0][0x23c], -R5 ;  /* 0x00008f00a8047a23 */ /* 0x004fcc0000010805 */
[----:B------:R-:W2:Y:S01]  /*7fb0*/  MUFU.EX2 R158, R4 ;  /* 0x00000004009e7308 */ /* 0x000ea20000000800 */
[----:B---3--:R-:W-:Y:S01]  /*7fc0*/  MOV R168, R12 ;  /* 0x0000000c00a87202 */ /* 0x008fe20000000f00 */
[----:B------:R-:W-:Y:S01]  /*7fd0*/  HMMA.16816.F32 R100, R16, R30, R48 ;  /* 0x0000001e1064723c */ /* 0x000fe20000001830 */
[----:B------:R-:W-:Y:S01]  /*7fe0*/  F2FP.PACK_AB R12, R169, R151 ;  /* 0x00000097a90c723e */ /* 0x000fe200000000ff */
[----:B------:R-:W3:Y:S01]  /*7ff0*/  LDSM.16.MT88.4 R28, [R228+0x9800] ;  /* 0x00980000e41c783b */ /* 0x000ee20000004200 */
[----:B----4-:R-:W-:Y:S02]  /*8000*/  F2FP.PACK_AB R13, R114, R168 ;  /* 0x000000a8720d723e */ /* 0x010fe400000000ff */
[----:B------:R-:W-:-:S03]  /*8010*/  F2FP.PACK_AB R14, R235, R115 ;  /* 0x00000073eb0e723e */ /* 0x000fc600000000ff */
[----:B------:R-:W-:Y:S01]  /*8020*/  HMMA.16816.F32 R88, R16, R24, R88 ;  /* 0x000000181058723c */ /* 0x000fe20000001858 */
[----:B--2---:R-:W-:-:S07]  /*8030*/  F2FP.PACK_AB R15, R158, R116 ;  /* 0x000000749e0f723e */ /* 0x004fce00000000ff */
[----:B------:R-:W-:Y:S01]  /*8040*/  HMMA.16816.F32 R96, R16, R26, R36 ;  /* 0x0000001a1060723c */ /* 0x000fe20000001824 */
[----:B------:R-:W2:Y:S06]  /*8050*/  LDSM.16.MT88.4 R24, [R226+0x9800] ;  /* 0x00980000e218783b */ /* 0x000eac0000004200 */
[----:B------:R-:W-:Y:S02]  /*8060*/  F2FP.PACK_AB R16, R170, R160 ;  /* 0x000000a0aa10723e */ /* 0x000fe400000000ff */
[----:B------:R-:W-:Y:S02]  /*8070*/  F2FP.PACK_AB R17, R171, R150 ;  /* 0x00000096ab11723e */ /* 0x000fe400000000ff */
[----:B------:R-:W-:-:S02]  /*8080*/  F2FP.PACK_AB R18, R230, R122 ;  /* 0x0000007ae612723e */ /* 0x000fc400000000ff */
[----:B------:R-:W-:Y:S01]  /*8090*/  F2FP.PACK_AB R19, R167, R117 ;  /* 0x00000075a713723e */ /* 0x000fe200000000ff */
[----:B-1----:R-:W-:Y:S01]  /*80a0*/  HMMA.16816.F32 R56, R12, R22, R60 ;  /* 0x000000160c38723c */ /* 0x002fe2000000183c */
[----:B------:R-:W-:-:S07]  /*80b0*/  FFMA.FTZ R4, R208, c[0x0][0x23c], -R2 ;  /* 0x00008f00d0047a23 */ /* 0x000fce0000010802 */
[-C--:B------:R-:W-:Y:S01]  /*80c0*/  HMMA.16816.F32 R36, R16, R20.reuse, R44 ;  /* 0x000000141024723c */ /* 0x080fe2000000182c */
[----:B------:R1:W-:Y:S07]  /*80d0*/  MUFU.EX2 R157, R4 ;  /* 0x00000004009d7308 */ /* 0x0003ee0000000800 */
[----:B------:R-:W-:Y:S08]  /*80e0*/  HMMA.16816.F32 R44, R12, R20, R52 ;  /* 0x000000140c2c723c */ /* 0x000ff00000001834 */
[----:B------:R-:W-:Y:S01]  /*80f0*/  HMMA.16816.F32 R52, R16, R22, R40 ;  /* 0x000000161034723c */ /* 0x000fe20000001828 */
[----:B------:R-:W4:Y:S01]  /*8100*/  LDSM.16.MT88.4 R20, [R227+0x9800] ;  /* 0x00980000e314783b */ /* 0x000f220000004200 */
[----:B-1----:R-:W-:-:S04]  /*8110*/  FFMA.FTZ R4, R199, c[0x0][0x23c], -R2 ;  /* 0x00008f00c7047a23 */ /* 0x002fc80000010802 */
[----:B------:R1:W-:Y:S01]  /*8120*/  MUFU.EX2 R113, R4 ;  /* 0x0000000400717308 */ /* 0x0003e20000000800 */
[----:B------:R-:W-:Y:S02]  /*8130*/  IMAD.MOV.U32 R138, RZ, RZ, R156 ;  /* 0x000000ffff8a7224 */ /* 0x000fe400078e009c */
[----:B-1----:R-:W-:-:S05]  /*8140*/  FFMA.FTZ R4, R191, c[0x0][0x23c], -R2 ;  /* 0x00008f00bf047a23 */ /* 0x002fca0000010802 */
[----:B------:R1:W-:Y:S02]  /*8150*/  MUFU.EX2 R118, R4 ;  /* 0x0000000400767308 */ /* 0x0003e40000000800 */
[----:B-1----:R-:W-:-:S06]  /*8160*/  FFMA.FTZ R4, R182, c[0x0][0x23c], -R2 ;  /* 0x00008f00b6047a23 */ /* 0x002fcc0000010802 */
[----:B------:R1:W-:Y:S02]  /*8170*/  MUFU.EX2 R199, R4 ;  /* 0x0000000400c77308 */ /* 0x0003e40000000800 */
[----:B-1----:R-:W-:-:S06]  /*8180*/  FFMA.FTZ R4, R204, c[0x0][0x23c], -R0 ;  /* 0x00008f00cc047a23 */ /* 0x002fcc0000010800 */
[----:B------:R1:W-:Y:S01]  /*8190*/  MUFU.EX2 R156, R4 ;  /* 0x00000004009c7308 */ /* 0x0003e20000000800 */
[----:B---3--:R-:W-:Y:S01]  /*81a0*/  HMMA.16816.F32 R48, R16, R28, R64 ;  /* 0x0000001c1030723c */ /* 0x008fe20000001840 */
[----:B-1----:R-:W-:-:S06]  /*81b0*/  FFMA.FTZ R4, R201, c[0x0][0x23c], -R0 ;  /* 0x00008f00c9047a23 */ /* 0x002fcc0000010800 */
[----:B------:R1:W-:Y:S01]  /*81c0*/  MUFU.EX2 R112, R4 ;  /* 0x0000000400707308 */ /* 0x0003e20000000800 */
[----:B------:R-:W-:Y:S01]  /*81d0*/  HMMA.16816.F32 R60, R12, R30, R80 ;  /* 0x0000001e0c3c723c */ /* 0x000fe20000001850 */
[----:B-1----:R-:W-:-:S06]  /*81e0*/  FFMA.FTZ R4, R188, c[0x0][0x23c], -R0 ;  /* 0x00008f00bc047a23 */ /* 0x002fcc0000010800 */
[----:B------:R1:W3:Y:S01]  /*81f0*/  MUFU.EX2 R119, R4 ;  /* 0x0000000400777308 */ /* 0x0002e20000000800 */
[----:B--2---:R-:W-:Y:S01]  /*8200*/  HMMA.16816.F32 R64, R12, R24, R84 ;  /* 0x000000180c40723c */ /* 0x004fe20000001854 */
[----:B------:R-:W-:-:S07]  /*8210*/  MOV R152, R72 ;  /* 0x0000004800987202 */ /* 0x000fce0000000f00 */
[----:B----4-:R-:W-:Y:S01]  /*8220*/  HMMA.16816.F32 R84, R12, R20, R108 ;  /* 0x000000140c54723c */ /* 0x010fe2000000186c */
[----:B-1----:R-:W-:-:S07]  /*8230*/  FFMA.FTZ R4, R183, c[0x0][0x23c], -R0 ;  /* 0x00008f00b7047a23 */ /* 0x002fce0000010800 */
[----:B------:R-:W-:Y:S01]  /*8240*/  HMMA.16816.F32 R80, R12, R22, R104 ;  /* 0x000000160c50723c */ /* 0x000fe20000001868 */
[----:B------:R1:W-:Y:S07]  /*8250*/  MUFU.EX2 R164, R4 ;  /* 0x0000000400a47308 */ /* 0x0003ee0000000800 */
[C---:B------:R-:W-:Y:S08]  /*8260*/  HMMA.16816.F32 R76, R16.reuse, R20, R76 ;  /* 0x00000014104c723c */ /* 0x040ff0000000184c */
[----:B------:R-:W-:Y:S01]  /*8270*/  HMMA.16816.F32 R32, R16, R22, R32 ;  /* 0x000000161020723c */ /* 0x000fe20000001820 */
[----:B------:R-:W2:Y:S01]  /*8280*/  LDSM.16.MT88.4 R20, [R225+0xa000] ;  /* 0x00a00000e114783b */ /* 0x000ea20000004200 */
[----:B-1----:R-:W-:-:S04]  /*8290*/  FFMA.FTZ R4, R207, c[0x0][0x23c], -R7 ;  /* 0x00008f00cf047a23 */ /* 0x002fc80000010807 */
[----:B------:R1:W-:Y:S01]  /*82a0*/  MUFU.EX2 R159, R4 ;  /* 0x00000004009f7308 */ /* 0x0003e20000000800 */
[----:B------:R-:W-:Y:S01]  /*82b0*/  MOV R155, R148 ;  /* 0x00000094009b7202 */ /* 0x000fe20000000f00 */
[----:B-1----:R-:W-:-:S06]  /*82c0*/  FFMA.FTZ R4, R200, c[0x0][0x23c], -R7 ;  /* 0x00008f00c8047a23 */ /* 0x002fcc0000010807 */
[----:B------:R1:W4:Y:S02]  /*82d0*/  MUFU.EX2 R72, R4 ;  /* 0x0000000400487308 */ /* 0x0003240000000800 */
[----:B-1----:R-:W-:-:S06]  /*82e0*/  FFMA.FTZ R4, R189, c[0x0][0x23c], -R7 ;  /* 0x00008f00bd047a23 */ /* 0x002fcc0000010807 */
[----:B------:R1:W-:Y:S02]  /*82f0*/  MUFU.EX2 R183, R4 ;  /* 0x0000000400b77308 */ /* 0x0003e40000000800 */
[----:B-1----:R-:W-:-:S06]  /*8300*/  FFMA.FTZ R4, R181, c[0x0][0x23c], -R7 ;  /* 0x00008f00b5047a23 */ /* 0x002fcc0000010807 */
[----:B------:R1:W1:Y:S01]  /*8310*/  MUFU.EX2 R148, R4 ;  /* 0x0000000400947308 */ /* 0x0002620000000800 */
[----:B---3--:R-:W-:Y:S01]  /*8320*/  IMAD.MOV.U32 R181, RZ, RZ, R119 ;  /* 0x000000ffffb57224 */ /* 0x008fe200078e0077 */
[----:B------:R-:W-:Y:S01]  /*8330*/  HMMA.16816.F32 R40, R12, R28, R68 ;  /* 0x0000001c0c28723c */ /* 0x000fe20000001844 */
[----:B-1----:R-:W-:-:S05]  /*8340*/  FFMA.FTZ R4, R212, c[0x0][0x23c], -R5 ;  /* 0x00008f00d4047a23 */ /* 0x002fca0000010805 */
[----:B------:R1:W-:Y:S02]  /*8350*/  MUFU.EX2 R208, R4 ;  /* 0x0000000400d07308 */ /* 0x0003e40000000800 */
[----:B------:R-:W-:Y:S01]  /*8360*/  HMMA.16816.F32 R68, R12, R26, R92 ;  /* 0x0000001a0c44723c */ /* 0x000fe2000000185c */
[----:B-1----:R-:W-:-:S05]  /*8370*/  FFMA.FTZ R4, R206, c[0x0][0x23c], -R5 ;  /* 0x00008f00ce047a23 */ /* 0x002fca0000010805 */
[----:B------:R1:W3:Y:S02]  /*8380*/  MUFU.EX2 R212, R4 ;  /* 0x0000000400d47308 */ /* 0x0002e40000000800 */
[C---:B------:R-:W-:Y:S08]  /*8390*/  HMMA.16816.F32 R92, R16.reuse, R30, R100 ;  /* 0x0000001e105c723c */ /* 0x040ff00000001864 */
[----:B------:R-:W-:Y:S01]  /*83a0*/  HMMA.16816.F32 R96, R16, R26, R96 ;  /* 0x0000001a1060723c */ /* 0x000fe20000001860 */
[----:B----4-:R-:W-:Y:S01]  /*83b0*/  F2FP.PACK_AB R12, R72, R159 ;  /* 0x0000009f480c723e */ /* 0x010fe200000000ff */
[----:B------:R-:W-:Y:S01]  /*83c0*/  IMAD.MOV.U32 R123, RZ, RZ, R144 ;  /* 0x000000ffff7b7224 */ /* 0x000fe200078e0090 */
[----:B------:R-:W-:Y:S01]  /*83d0*/  F2FP.PACK_AB R14, R148, R183 ;  /* 0x000000b7940e723e */ /* 0x000fe200000000ff */
[----:B------:R-:W4:Y:S01]  /*83e0*/  LDSM.16.MT88.4 R28, [R228+0xa000] ;  /* 0x00a00000e41c783b */ /* 0x000f220000004200 */
[----:B-1----:R-:W-:Y:S01]  /*83f0*/  FFMA.FTZ R4, R194, c[0x0][0x23c], -R5 ;  /* 0x00008f00c2047a23 */ /* 0x002fe20000010805 */
[----:B------:R-:W-:-:S02]  /*8400*/  MOV R194, R118 ;  /* 0x0000007600c27202 */ /* 0x000fc40000000f00 */
[----:B------:R-:W-:Y:S01]  /*8410*/  HMMA.16816.F32 R100, R16, R24, R88 ;  /* 0x000000181064723c */ /* 0x000fe20000001858 */
[----:B------:R1:W-:Y:S01]  /*8420*/  MUFU.EX2 R182, R4 ;  /* 0x0000000400b67308 */ /* 0x0003e20000000800 */
[----:B------:R-:W-:Y:S01]  /*8430*/  IMAD.MOV.U32 R118, RZ, RZ, R149 ;  /* 0x000000ffff767224 */ /* 0x000fe200078e0095 */
[----:B---3--:R-:W-:Y:S01]  /*8440*/  F2FP.PACK_AB R13, R212, R208 ;  /* 0x000000d0d40d723e */ /* 0x008fe200000000ff */
[----:B------:R-:W3:Y:S03]  /*8450*/  LDSM.16.MT88.4 R24, [R226+0xa000] ;  /* 0x00a00000e218783b */ /* 0x000ee60000004200 */
[----:B------:R-:W-:Y:S02]  /*8460*/  F2FP.PACK_AB R16, R113, R157 ;  /* 0x0000009d7110723e */ /* 0x000fe400000000ff */
[----:B------:R-:W-:Y:S02]  /*8470*/  F2FP.PACK_AB R17, R112, R156 ;  /* 0x0000009c7011723e */ /* 0x000fe400000000ff */
[----:B------:R-:W-:-:S02]  /*8480*/  F2FP.PACK_AB R18, R199, R194 ;  /* 0x000000c2c712723e */ /* 0x000fc400000000ff */
[----:B------:R-:W-:-:S07]  /*8490*/  F2FP.PACK_AB R19, R164, R181 ;  /* 0x000000b5a413723e */ /* 0x000fce00000000ff */
[----:B--2---:R-:W-:Y:S07]  /*84a0*/  HMMA.16816.F32 R108, R16, R20, R36 ;  /* 0x00000014106c723c */ /* 0x004fee0000001824 */
[----:B------:R-:W-:Y:S02]  /*84b0*/  FFMA.FTZ R39, R218, c[0x0][0x23c], -R2 ;  /* 0x00008f00da277a23 */ /* 0x000fe40000010802 */
[----:B------:R-:W2:Y:S04]  /*84c0*/  LDL.LU R218, [R1+0x158] ;  /* 0x0001580001da7983 */ /* 0x000ea80000300800 */
[----:B------:R-:W2:Y:S01]  /*84d0*/  LDL.LU R191, [R1+0xc] ;  /* 0x00000c0001bf7983 */ /* 0x000ea20000300800 */
[----:B-1----:R-:W-:-:S04]  /*84e0*/  FFMA.FTZ R4, R186, c[0x0][0x23c], -R5 ;  /* 0x00008f00ba047a23 */ /* 0x002fc80000010805 */
[----:B------:R-:W1:Y:S01]  /*84f0*/  MUFU.EX2 R149, R4 ;  /* 0x0000000400957308 */ /* 0x000e620000000800 */
[----:B------:R-:W-:Y:S01]  /*8500*/  MOV R172, R135 ;  /* 0x0000008700ac7202 */ /* 0x000fe20000000f00 */
[----:B------:R-:W-:Y:S01]  /*8510*/  IMAD.MOV.U32 R135, RZ, RZ, R147 ;  /* 0x000000ffff877224 */ /* 0x000fe200078e0093 */
[----:B------:R-:W-:Y:S01]  /*8520*/  MOV R120, R138 ;  /* 0x0000008a00787202 */ /* 0x000fe20000000f00 */
[----:B------:R-:W-:Y:S01]  /*8530*/  HMMA.16816.F32 R104, R16, R22, R52 ;  /* 0x000000161068723c */ /* 0x000fe20000001834 */
[----:B------:R-:W-:Y:S02]  /*8540*/  MOV R165, R146 ;  /* 0x0000009200a57202 */ /* 0x000fe40000000f00 */
[----:B------:R-:W-:Y:S02]  /*8550*/  MOV R162, R145 ;  /* 0x0000009100a27202 */ /* 0x000fe40000000f00 */
[----:B------:R-:W-:Y:S02]  /*8560*/  MOV R176, R137 ;  /* 0x0000008900b07202 */ /* 0x000fe40000000f00 */
[----:B-1----:R-:W-:-:S02]  /*8570*/  F2FP.PACK_AB R15, R149, R182 ;  /* 0x000000b6950f723e */ /* 0x002fc400000000ff */
[----:B------:R-:W-:-:S05]  /*8580*/  MOV R163, R136 ;  /* 0x0000008800a37202 */ /* 0x000fca0000000f00 */
[C---:B------:R-:W-:Y:S08]  /*8590*/  HMMA.16816.F32 R136, R12.reuse, R20, R44 ;  /* 0x000000140c88723c */ /* 0x040ff0000000182c */
[C---:B------:R-:W-:Y:S01]  /*85a0*/  HMMA.16816.F32 R144, R12.reuse, R22, R56 ;  /* 0x000000160c90723c */ /* 0x040fe20000001838 */
[----:B------:R-:W1:Y:S01]  /*85b0*/  LDSM.16.MT88.4 R20, [R227+0xa000] ;  /* 0x00a00000e314783b */ /* 0x000e620000004200 */
[----:B------:R-:W-:Y:S01]  /*85c0*/  MOV R174, R154 ;  /* 0x0000009a00ae7202 */ /* 0x000fe20000000f00 */
[----:B------:R-:W-:Y:S01]  /*85d0*/  IMAD.MOV.U32 R121, RZ, RZ, R155 ;  /* 0x000000ffff797224 */ /* 0x000fe200078e009b */
[----:B------:R-:W-:Y:S01]  /*85e0*/  MOV R119, R153 ;  /* 0x0000009900777202 */ /* 0x000fe20000000f00 */
[----:B------:R-:W-:Y:S01]  /*85f0*/  IMAD.MOV.U32 R173, RZ, RZ, R163 ;  /* 0x000000ffffad7224 */ /* 0x000fe200078e00a3 */
[----:B------:R-:W-:Y:S01]  /*8600*/  MOV R177, R176 ;  /* 0x000000b000b17202 */ /* 0x000fe20000000f00 */
[----:B------:R-:W-:Y:S01]  /*8610*/  IMAD.MOV.U32 R175, RZ, RZ, R165 ;  /* 0x000000ffffaf7224 */ /* 0x000fe200078e00a5 */
[----:B----4-:R-:W-:Y:S01]  /*8620*/  HMMA.16816.F32 R88, R12, R28, R40 ;  /* 0x0000001c0c58723c */ /* 0x010fe20000001828 */
[----:B------:R-:W-:Y:S01]  /*8630*/  MOV R166, R162 ;  /* 0x000000a200a67202 */ /* 0x000fe20000000f00 */
[----:B------:R-:W-:Y:S01]  /*8640*/  IMAD.MOV.U32 R165, RZ, RZ, R118 ;  /* 0x000000ffffa57224 */ /* 0x000fe200078e0076 */
[----:B------:R-:W-:-:S02]  /*8650*/  MOV R163, R172 ;  /* 0x000000ac00a37202 */ /* 0x000fc40000000f00 */
[----:B------:R-:W-:Y:S01]  /*8660*/  MOV R176, R174 ;  /* 0x000000ae00b07202 */ /* 0x000fe20000000f00 */
[----:B------:R-:W-:Y:S01]  /*8670*/  IMAD.MOV.U32 R174, RZ, RZ, R121 ;  /* 0x000000ffffae7224 */ /* 0x000fe200078e0079 */
[----:B------:R-:W-:Y:S01]  /*8680*/  MOV R162, R119 ;  /* 0x0000007700a27202 */ /* 0x000fe20000000f00 */
[----:B---3--:R-:W-:Y:S01]  /*8690*/  HMMA.16816.F32 R52, R12, R24, R64 ;  /* 0x000000180c34723c */ /* 0x008fe20000001840 */
        /* <DEDUP_REMOVED lines=9> */
[--C-:B------:R-:W-:Y:S01]  /*8730*/  FFMA.FTZ R121, R140, c[0x0][0x23c], -R2.reuse ;  /* 0x00008f008c797a23 */ /* 0x100fe20000010802 */
[C---:B------:R-:W-:Y:S08]  /*8740*/  HMMA.16816.F32 R56, R12.reuse, R30, R60 ;  /* 0x0000001e0c38723c */ /* 0x040ff0000000183c */
[----:B-1----:R-:W-:Y:S08]  /*8750*/  HMMA.16816.F32 R40, R12, R22, R80 ;  /* 0x000000160c28723c */ /* 0x002ff00000001850 */
[----:B------:R-:W-:Y:S07]  /*8760*/  HMMA.16816.F32 R80, R16, R26, R96 ;  /* 0x0000001a1050723c */ /* 0x000fee0000001860 */
[----:B------:R-:W-:-:S02]  /*8770*/  FFMA.FTZ R96, R195, c[0x0][0x23c], -R2 ;  /* 0x00008f00c3607a23 */ /* 0x000fc40000010802 */
[----:B------:R-:W-:Y:S01]  /*8780*/  FFMA.FTZ R97, R184, c[0x0][0x23c], -R2 ;  /* 0x00008f00b8617a23 */ /* 0x000fe20000010802 */
[----:B------:R-:W-:Y:S07]  /*8790*/  HMMA.16816.F32 R60, R16, R30, R92 ;  /* 0x0000001e103c723c */ /* 0x000fee000000185c */
[--C-:B------:R-:W-:Y:S02]  /*87a0*/  FFMA.FTZ R31, R217, c[0x0][0x23c], -R0.reuse ;  /* 0x00008f00d91f7a23 */ /* 0x100fe40000010800 */
[----:B------:R-:W3:Y:S01]  /*87b0*/  LDL.LU R217, [R1+0x154] ;  /* 0x0001540001d97983 */ /* 0x000ee20000300800 */
[----:B------:R-:W-:-:S03]  /*87c0*/  FFMA.FTZ R30, R215, c[0x0][0x23c], -R0 ;  /* 0x00008f00d71e7a23 */ /* 0x000fc60000010800 */
[----:B------:R-:W4:Y:S01]  /*87d0*/  LDL.LU R215, [R1+0x150] ;  /* 0x0001500001d77983 */ /* 0x000f220000300800 */
[----:B--2---:R-:W-:-:S04]  /*87e0*/  FFMA.FTZ R2, R191, c[0x0][0x23c], -R5 ;  /* 0x00008f00bf027a23 */ /* 0x004fc80000010805 */
[----:B------:R1:W-:Y:S02]  /*87f0*/  MUFU.EX2 R201, R2 ;  /* 0x0000000200c97308 */ /* 0x0003e40000000800 */
[----:B-1----:R-:W-:Y:S02]  /*8800*/  FFMA.FTZ R2, R220, c[0x0][0x23c], -R5 ;  /* 0x00008f00dc027a23 */ /* 0x002fe40000010805 */
[----:B------:R-:W2:Y:S01]  /*8810*/  LDL.LU R220, [R1+0x14c] ;  /* 0x00014c0001dc7983 */ /* 0x000ea20000300800 */
[----:B------:R-:W-:Y:S01]  /*8820*/  MOV R161, R152 ;  /* 0x0000009800a17202 */ /* 0x000fe20000000f00 */
[----:B------:R-:W-:Y:S01]  /*8830*/  HMMA.16816.F32 R44, R12, R20, R84 ;  /* 0x000000140c2c723c */ /* 0x000fe20000001854 */
[----:B------:R-:W-:-:S07]  /*8840*/  FFMA.FTZ R4, R251, c[0x0][0x23c], -R7 ;  /* 0x00008f00fb047a23 */ /* 0x000fce0000010807 */
[----:B------:R-:W-:Y:S01]  /*8850*/  HMMA.16816.F32 R152, R16, R28, R48 ;  /* 0x0000001c1098723c */ /* 0x000fe20000001830 */
[----:B------:R1:W-:Y:S07]  /*8860*/  MUFU.EX2 R204, R4 ;  /* 0x0000000400cc7308 */ /* 0x0003ee0000000800 */
[----:B------:R-:W-:Y:S01]  /*8870*/  HMMA.16816.F32 R48, R12, R26, R68 ;  /* 0x0000001a0c30723c */ /* 0x000fe20000001844 */
[----:B------:R-:W-:Y:S07]  /*8880*/  LDSM.16.MT88.4 R12, [R227+0xa800] ;  /* 0x00a80000e30c783b */ /* 0x000fee0000004200 */
[----:B------:R-:W-:Y:S01]  /*8890*/  HMMA.16816.F32 R84, R16, R20, R76 ;  /* 0x000000141054723c */ /* 0x000fe2000000184c */
[----:B-1----:R-:W-:-:S07]  /*88a0*/  FFMA.FTZ R4, R246, c[0x0][0x23c], -R7 ;  /* 0x00008f00f6047a23 */ /* 0x002fce0000010807 */
[C---:B------:R-:W-:Y:S01]  /*88b0*/  HMMA.16816.F32 R68, R16.reuse, R24, R100 ;  /* 0x000000181044723c */ /* 0x040fe20000001864 */
[----:B------:R-:W1:Y:S07]  /*88c0*/  LDSM.16.MT88.4 R24, [R225+0xa800] ;  /* 0x00a80000e118783b */ /* 0x000e6e0000004200 */
[----:B------:R-:W-:Y:S01]  /*88d0*/  HMMA.16816.F32 R76, R16, R22, R32 ;  /* 0x00000016104c723c */ /* 0x000fe20000001820 */
[----:B------:R-:W1:Y:S04]  /*88e0*/  LDSM.16.MT88.4 R20, [R228+0xa800] ;  /* 0x00a80000e414783b */ /* 0x000e680000004200 */
[----:B------:R-:W1:Y:S01]  /*88f0*/  LDSM.16.MT88.4 R16, [R226+0xa800] ;  /* 0x00a80000e210783b */ /* 0x000e620000004200 */
[----:B------:R3:W1:Y:S01]  /*8900*/  MUFU.EX2 R207, R4 ;  /* 0x0000000400cf7308 */ /* 0x0006620000000800 */
[----:B------:R-:W-:Y:S01]  /*8910*/  MOV R186, R122 ;  /* 0x0000007a00ba7202 */ /* 0x000fe20000000f00 */
[----:B------:R-:W-:Y:S01]  /*8920*/  IMAD.MOV.U32 R94, RZ, RZ, R123 ;  /* 0x000000ffff5e7224 */ /* 0x000fe200078e007b */
[----:B------:R-:W-:Y:S01]  /*8930*/  MOV R252, R124 ;  /* 0x0000007c00fc7202 */ /* 0x000fe20000000f00 */
[----:B------:R-:W-:-:S02]  /*8940*/  IMAD.MOV.U32 R251, RZ, RZ, R125 ;  /* 0x000000fffffb7224 */ /* 0x000fc400078e007d */
[--C-:B------:R-:W-:Y:S02]  /*8950*/  FFMA.FTZ R29, R249, c[0x0][0x23c], -R0.reuse ;  /* 0x00008f00f91d7a23 */ /* 0x100fe40000010800 */
[--C-:B------:R-:W-:Y:S01]  /*8960*/  FFMA.FTZ R28, R222, c[0x0][0x23c], -R0.reuse ;  /* 0x00008f00de1c7a23 */ /* 0x100fe20000010800 */
[----:B------:R3:W-:Y:S01]  /*8970*/  MUFU.EX2 R200, R2 ;  /* 0x0000000200c87308 */ /* 0x0007e20000000800 */
[--C-:B------:R-:W-:Y:S02]  /*8980*/  FFMA.FTZ R98, R216, c[0x0][0x23c], -R0.reuse ;  /* 0x00008f00d8627a23 */ /* 0x100fe40000010800 */
[--C-:B------:R-:W-:Y:S02]  /*8990*/  FFMA.FTZ R99, R209, c[0x0][0x23c], -R0.reuse ;  /* 0x00008f00d1637a23 */ /* 0x100fe40000010800 */
[----:B---3--:R-:W-:Y:S02]  /*89a0*/  FFMA.FTZ R4, R221, c[0x0][0x23c], -R7 ;  /* 0x00008f00dd047a23 */ /* 0x008fe40000010807 */
[----:B------:R-:W-:-:S02]  /*89b0*/  FFMA.FTZ R100, R196, c[0x0][0x23c], -R0 ;  /* 0x00008f00c4647a23 */ /* 0x000fc40000010800 */
[----:B------:R3:W-:Y:S01]  /*89c0*/  MUFU.EX2 R206, R4 ;  /* 0x0000000400ce7308 */ /* 0x0007e20000000800 */
[--C-:B------:R-:W-:Y:S02]  /*89d0*/  FFMA.FTZ R101, R190, c[0x0][0x23c], -R0.reuse ;  /* 0x00008f00be657a23 */ /* 0x100fe40000010800 */
[--C-:B------:R-:W-:Y:S02]  /*89e0*/  FFMA.FTZ R122, R185, c[0x0][0x23c], -R0.reuse ;  /* 0x00008f00b97a7a23 */ /* 0x100fe40000010800 */
[--C-:B------:R-:W-:Y:S02]  /*89f0*/  FFMA.FTZ R123, R180, c[0x0][0x23c], -R0.reuse ;  /* 0x00008f00b47b7a23 */ /* 0x100fe40000010800 */
[--C-:B------:R-:W-:Y:S02]  /*8a00*/  FFMA.FTZ R124, R178, c[0x0][0x23c], -R0.reuse ;  /* 0x00008f00b27c7a23 */ /* 0x100fe40000010800 */
[----:B------:R-:W-:Y:S02]  /*8a10*/  FFMA.FTZ R125, R142, c[0x0][0x23c], -R0 ;  /* 0x00008f008e7d7a23 */ /* 0x000fe40000010800 */
[----:B------:R-:W-:-:S02]  /*8a20*/  FFMA.FTZ R0, R250, c[0x0][0x23c], -R5 ;  /* 0x00008f00fa007a23 */ /* 0x000fc40000010805 */
[----:B------:R-:W-:Y:S02]  /*8a30*/  FFMA.FTZ R2, R245, c[0x0][0x23c], -R5 ;  /* 0x00008f00f5027a23 */ /* 0x000fe40000010805 */
[----:B---3--:R-:W-:Y:S01]  /*8a40*/  FFMA.FTZ R4, R218, c[0x0][0x23c], -R7 ;  /* 0x00008f00da047a23 */ /* 0x008fe20000010807 */
[----:B------:R-:W-:Y:S01]  /*8a50*/  MOV R93, R134 ;  /* 0x00000086005d7202 */ /* 0x000fe20000000f00 */
[----:B------:R-:W-:Y:S01]  /*8a60*/  IMAD.MOV.U32 R221, RZ, RZ, R135 ;  /* 0x000000ffffdd7224 */ /* 0x000fe200078e0087 */
[----:B------:R-:W-:Y:S08]  /*8a70*/  MUFU.EX2 R134, R2 ;  /* 0x0000000200867308 */ /* 0x000ff00000000800 */
[----:B------:R1:W3:Y:S08]  /*8a80*/  MUFU.EX2 R202, R4 ;  /* 0x0000000400ca7308 */ /* 0x0002f00000000800 */
[----:B------:R3:W2:Y:S01]  /*8a90*/  MUFU.EX2 R135, R0 ;  /* 0x0000000000877308 */ /* 0x0006a20000000800 */
[----:B------:R-:W-:Y:S01]  /*8aa0*/  MOV R191, R116 ;  /* 0x0000007400bf7202 */ /* 0x000fe20000000f00 */
[----:B------:R-:W-:Y:S01]  /*8ab0*/  IMAD.MOV.U32 R189, RZ, RZ, R117 ;  /* 0x000000ffffbd7224 */ /* 0x000fe200078e0075 */
[----:B------:R-:W-:Y:S01]  /*8ac0*/  MOV R188, R115 ;  /* 0x0000007300bc7202 */ /* 0x000fe20000000f00 */
[--C-:B----4-:R-:W-:Y:S01]  /*8ad0*/  FFMA.FTZ R34, R215, c[0x0][0x23c], -R7.reuse ;  /* 0x00008f00d7227a23 */ /* 0x110fe20000010807 */
[----:B------:R-:W-:Y:S01]  /*8ae0*/  MOV R95, R114 ;  /* 0x00000072005f7202 */ /* 0x000fe20000000f00 */
[--C-:B------:R-:W-:Y:S01]  /*8af0*/  FFMA.FTZ R33, R217, c[0x0][0x23c], -R7.reuse ;  /* 0x00008f00d9217a23 */ /* 0x100fe20000010807 */
[----:B------:R-:W-:Y:S01]  /*8b00*/  MOV R92, R113 ;  /* 0x00000071005c7202 */ /* 0x000fe20000000f00 */
[--C-:B------:R-:W-:Y:S01]  /*8b10*/  FFMA.FTZ R32, R211, c[0x0][0x23c], -R7.reuse ;  /* 0x00008f00d3207a23 */ /* 0x100fe20000010807 */
[----:B------:R-:W-:Y:S01]  /*8b20*/  MOV R246, R112 ;  /* 0x0000007000f67202 */ /* 0x000fe20000000f00 */
[--C-:B------:R-:W-:Y:S01]  /*8b30*/  FFMA.FTZ R102, R205, c[0x0][0x23c], -R7.reuse ;  /* 0x00008f00cd667a23 */ /* 0x100fe20000010807 */
[----:B------:R-:W-:Y:S01]  /*8b40*/  MOV R185, R6 ;  /* 0x0000000600b97202 */ /* 0x000fe20000000f00 */
[--C-:B------:R-:W-:Y:S01]  /*8b50*/  FFMA.FTZ R103, R198, c[0x0][0x23c], -R7.reuse ;  /* 0x00008f00c6677a23 */ /* 0x100fe20000010807 */
[----:B-1----:R-:W-:Y:S01]  /*8b60*/  F2FP.PACK_AB R4, R207, R204 ;  /* 0x000000cccf04723e */ /* 0x002fe200000000ff */
[--C-:B------:R-:W-:Y:S01]  /*8b70*/  FFMA.FTZ R112, R192, c[0x0][0x23c], -R7.reuse ;  /* 0x00008f00c0707a23 */ /* 0x100fe20000010807 */
[----:B---3--:R-:W-:Y:S01]  /*8b80*/  F2FP.PACK_AB R6, R202, R206 ;  /* 0x000000ceca06723e */ /* 0x008fe200000000ff */
        /* <DEDUP_REMOVED lines=9> */
[----:B------:R-:W-:Y:S01]  /*8c20*/  F2FP.PACK_AB R5, R200, R201 ;  /* 0x000000c9c805723e */ /* 0x000fe200000000ff */
        /* <DEDUP_REMOVED lines=17> */
[----:B------:R-:W-:Y:S02]  /*8d40*/  MOV R249, R173 ;  /* 0x000000ad00f97202 */ /* 0x000fe40000000f00 */
[----:B------:R-:W-:Y:S02]  /*8d50*/  MOV R141, R175 ;  /* 0x000000af008d7202 */ /* 0x000fe40000000f00 */
[----:B------:R-:W-:Y:S02]  /*8d60*/  MOV R195, R162 ;  /* 0x000000a200c37202 */ /* 0x000fe40000000f00 */
[----:B------:R-:W-:-:S02]  /*8d70*/  MOV R142, R128 ;  /* 0x00000080008e7202 */ /* 0x000fc40000000f00 */
[----:B------:R-:W-:Y:S01]  /*8d80*/  MOV R180, R131 ;  /* 0x0000008300b47202 */ /* 0x000fe20000000f00 */
[----:B------:R-:W-:Y:S02]  /*8d90*/  IMAD.MOV.U32 R196, RZ, RZ, R127 ;  /* 0x000000ffffc47224 */ /* 0x000fe400078e007f */
[----:B--2---:R-:W-:Y:S01]  /*8da0*/  FFMA.FTZ R35, R220, c[0x0][0x23c], -R7 ;  /* 0x00008f00dc237a23 */ /* 0x004fe20000010807 */
        /* <DEDUP_REMOVED lines=11> */
[----:B------:R-:W-:Y:S01]  /*8e60*/  IMAD.MOV.U32 R215, RZ, RZ, R250 ;  /* 0x000000ffffd77224 */ /* 0x000fe200078e00fa */
[----:B------:R-:W-:Y:S02]  /*8e70*/  MOV R250, R142 ;  /* 0x0000008e00fa7202 */ /* 0x000fe40000000f00 */
[----:B------:R-:W-:Y:S01]  /*8e80*/  MOV R142, R178 ;  /* 0x000000b2008e7202 */ /* 0x000fe20000000f00 */
        /* <DEDUP_REMOVED lines=8> */
[----:B------:R-:W2:Y:S04]  /*8f10*/  LDL.LU R72, [R1+0x148] ;  /* 0x0001480001487983 */ /* 0x000ea80000300800 */
[----:B------:R-:W3:Y:S04]  /*8f20*/  LDL.LU R217, [R1+0xa4] ;  /* 0x0000a40001d97983 */ /* 0x000ee80000300800 */
[----:B------:R-:W3:Y:S01]  /*8f30*/  LDL.LU R245, [R1+0xa8] ;  /* 0x0000a80001f57983 */ /* 0x000ee20000300800 */
[----:B------:R-:W-:Y:S01]  /*8f40*/  IMAD.MOV.U32 R143, RZ, RZ, R177 ;  /* 0x000000ffff8f7224 */ /* 0x000fe200078e00b1 */
[----:B------:R-:W-:Y:S01]  /*8f50*/  MOV R179, R176 ;  /* 0x000000b000b37202 */ /* 0x000fe20000000f00 */
[----:B------:R-:W-:Y:S01]  /*8f60*/  FADD.FTZ R75, R75, R133 ;  /* 0x000000854b4b7221 */ /* 0x000fe20000010000 */
[----:B------:R-:W-:Y:S01]  /*8f70*/  MOV R176, R129 ;  /* 0x0000008100b07202 */ /* 0x000fe20000000f00 */
[----:B------:R-:W-:Y:S01]  /*8f80*/  MUFU.EX2 R128, R39 ;  /* 0x0000002700807308 */ /* 0x000fe20000000800 */
[----:B------:R-:W-:-:S07]  /*8f90*/  MOV R177, R132 ;  /* 0x0000008400b17202 */ /* 0x000fce0000000f00 */
[----:B------:R-:W-:Y:S08]  /*8fa0*/  MUFU.EX2 R130, R38 ;  /* 0x0000002600827308 */ /* 0x000ff00000000800 */
[----:B------:R-:W-:Y:S08]  /*8fb0*/  MUFU.EX2 R132, R37 ;  /* 0x0000002500847308 */ /* 0x000ff00000000800 */
[----:B------:R-:W-:Y:S08]  /*8fc0*/  MUFU.EX2 R133, R36 ;  /* 0x0000002400857308 */ /* 0x000ff00000000800 */
[----:B------:R-:W-:Y:S08]  /*8fd0*/  MUFU.EX2 R126, R31 ;  /* 0x0000001f007e7308 */ /* 0x000ff00000000800 */
[----:B------:R1:W4:Y:S08]  /*8fe0*/  MUFU.EX2 R127, R30 ;  /* 0x0000001e007f7308 */ /* 0x0003300000000800 */
[----:B------:R4:W-:Y:S08]  /*8ff0*/  MUFU.EX2 R129, R29 ;  /* 0x0000001d00817308 */ /* 0x0009f00000000800 */
[----:B------:R4:W4:Y:S01]  /*9000*/  MUFU.EX2 R131, R28 ;  /* 0x0000001c00837308 */ /* 0x0009220000000800 */
[----:B------:R-:W-:-:S02]  /*9010*/  FADD.FTZ R5, R220, R215 ;  /* 0x000000d7dc057221 */ /* 0x000fc40000010000 */
[----:B------:R-:W-:Y:S02]  /*9020*/  FADD.FTZ R4, R250, R75 ;  /* 0x0000004bfa047221 */ /* 0x000fe40000010000 */
[----:B-1----:R-:W-:Y:S01]  /*9030*/  FADD.FTZ R30, R180, R5 ;  /* 0x00000005b41e7221 */ /* 0x002fe20000010000 */
[----:B----4-:R-:W-:Y:S01]  /*9040*/  F2FP.PACK_AB R5, R127, R126 ;  /* 0x0000007e7f05723e */ /* 0x010fe200000000ff */
[----:B------:R-:W-:Y:S02]  /*9050*/  FADD.FTZ R29, R142, R7 ;  /* 0x000000078e1d7221 */ /* 0x000fe40000010000 */
[----:B------:R-:W-:Y:S01]  /*9060*/  FADD.FTZ R28, R185, R4 ;  /* 0x00000004b91c7221 */ /* 0x000fe20000010000 */
[----:B------:R-:W-:Y:S02]  /*9070*/  F2FP.PACK_AB R4, R130, R128 ;  /* 0x000000808204723e */ /* 0x000fe400000000ff */
[----:B------:R-:W-:Y:S01]  /*9080*/  F2FP.PACK_AB R7, R131, R129 ;  /* 0x000000818307723e */ /* 0x000fe200000000ff */
[----:B------:R-:W-:Y:S08]  /*9090*/  MUFU.EX2 R75, R34 ;  /* 0x00000022004b7308 */ /* 0x000ff00000000800 */
        /* <DEDUP_REMOVED lines=9> */
[----:B------:R-:W-:Y:S01]  /*9130*/  MUFU.EX2 R101, R101 ;  /* 0x0000006500657308 */ /* 0x000fe20000000800 */
        /* <DEDUP_REMOVED lines=11> */
[----:B------:R-:W-:Y:S02]  /*91f0*/  MOV R205, R184 ;  /* 0x000000b800cd7202 */ /* 0x000fe40000000f00 */
[----:B------:R-:W-:-:S02]  /*9200*/  MOV R215, R249 ;  /* 0x000000f900d77202 */ /* 0x000fc40000000f00 */
[----:B------:R-:W-:Y:S02]  /*9210*/  MOV R143, R150 ;  /* 0x00000096008f7202 */ /* 0x000fe40000000f00 */
[----:B------:R-:W-:Y:S02]  /*9220*/  MOV R198, R213 ;  /* 0x000000d500c67202 */ /* 0x000fe40000000f00 */
[----:B------:R-:W-:Y:S01]  /*9230*/  MOV R203, R171 ;  /* 0x000000ab00cb7202 */ /* 0x000fe20000000f00 */
[----:B------:R-:W-:Y:S01]  /*9240*/  IMAD.MOV.U32 R218, RZ, RZ, R194 ;  /* 0x000000ffffda7224 */ /* 0x000fe200078e00c2 */
[----:B------:R-:W-:Y:S01]  /*9250*/  MOV R194, R167 ;  /* 0x000000a700c27202 */ /* 0x000fe20000000f00 */
[----:B------:R-:W-:Y:S01]  /*9260*/  IMAD.MOV.U32 R249, RZ, RZ, R246 ;  /* 0x000000fffff97224 */ /* 0x000fe200078e00f6 */
[----:B------:R-:W-:Y:S01]  /*9270*/  MOV R213, R181 ;  /* 0x000000b500d57202 */ /* 0x000fe20000000f00 */
[----:B---3--:R-:W-:-:S04]  /*9280*/  FADD.FTZ R6, R245, R217 ;  /* 0x000000d9f5067221 */ /* 0x008fc80000010000 */
[----:B------:R-:W-:Y:S01]  /*9290*/  FADD.FTZ R31, R178, R6 ;  /* 0x00000006b21f7221 */ /* 0x000fe20000010000 */
[----:B------:R-:W-:-:S07]  /*92a0*/  F2FP.PACK_AB R6, R133, R132 ;  /* 0x000000848506723e */ /* 0x000fce00000000ff */
[C---:B------:R-:W-:Y:S01]  /*92b0*/  HMMA.16816.F32 R52, R4.reuse, R26, R104 ;  /* 0x0000001a0434723c */ /* 0x040fe20000001868 */
[----:B------:R-:W-:Y:S07]  /*92c0*/  MUFU.EX2 R104, R33 ;  /* 0x0000002100687308 */ /* 0x000fee0000000800 */
[C---:B------:R-:W-:Y:S01]  /*92d0*/  HMMA.16816.F32 R40, R4.reuse, R22, R60 ;  /* 0x000000160428723c */ /* 0x040fe2000000183c */
[----:B------:R-:W-:Y:S07]  /*92e0*/  MUFU.EX2 R62, R35 ;  /* 0x00000023003e7308 */ /* 0x000fee0000000800 */
[C---:B------:R-:W-:Y:S01]  /*92f0*/  HMMA.16816.F32 R36, R4.reuse, R16, R68 ;  /* 0x000000100424723c */ /* 0x040fe20000001844 */
[----:B------:R1:W3:Y:S07]  /*9300*/  MUFU.EX2 R63, R32 ;  /* 0x00000020003f7308 */ /* 0x0002ee0000000800 */
[C---:B------:R-:W-:Y:S01]  /*9310*/  HMMA.16816.F32 R56, R4.reuse, R24, R108 ;  /* 0x000000180438723c */ /* 0x040fe2000000186c */
[----:B------:R-:W-:Y:S07]  /*9320*/  LDSM.16.MT88.4 R24, [R225+0xb000] ;  /* 0x00b00000e118783b */ /* 0x000fee0000004200 */
[C---:B------:R-:W-:Y:S01]  /*9330*/  HMMA.16816.F32 R152, R4.reuse, R20, R152 ;  /* 0x000000140498723c */ /* 0x040fe20000001898 */
[----:B------:R-:W-:Y:S07]  /*9340*/  LDSM.16.MT88.4 R20, [R228+0xb000] ;  /* 0x00b00000e414783b */ /* 0x000fee0000004200 */
[C---:B-1----:R-:W-:Y:S01]  /*9350*/  HMMA.16816.F32 R32, R4.reuse, R18, R80 ;  /* 0x000000120420723c */ /* 0x042fe20000001850 */
[----:B------:R-:W1:Y:S07]  /*9360*/  LDSM.16.MT88.4 R16, [R226+0xb000] ;  /* 0x00b00000e210783b */ /* 0x000e6e0000004200 */
[C---:B------:R-:W-:Y:S08]  /*9370*/  HMMA.16816.F32 R84, R4.reuse, R12, R84 ;  /* 0x0000000c0454723c */ /* 0x040ff00000001854 */
[----:B------:R-:W-:Y:S01]  /*9380*/  HMMA.16816.F32 R44, R4, R14, R76 ;  /* 0x0000000e042c723c */ /* 0x000fe2000000184c */
[----:B------:R-:W4:Y:S01]  /*9390*/  LDSM.16.MT88.4 R12, [R227+0xb000] ;  /* 0x00b00000e30c783b */ /* 0x000f220000004200 */
[----:B------:R2:W-:Y:S08]  /*93a0*/  MUFU.EX2 R61, R2 ;  /* 0x00000002003d7308 */ /* 0x0005f00000000800 */
[----:B------:R-:W1:Y:S01]  /*93b0*/  MUFU.EX2 R60, R0 ;  /* 0x00000000003c7308 */ /* 0x000e620000000800 */
[----:B------:R-:W-:-:S02]  /*93c0*/  FADD.FTZ R4, R209, R31 ;  /* 0x0000001fd1047221 */ /* 0x000fc40000010000 */
[----:B------:R-:W-:Y:S01]  /*93d0*/  FADD.FTZ R5, R216, R30 ;  /* 0x0000001ed8057221 */ /* 0x000fe20000010000 */
[----:B---3--:R-:W-:Y:S01]  /*93e0*/  F2FP.PACK_AB R6, R63, R104 ;  /* 0x000000683f06723e */ /* 0x008fe200000000ff */
[----:B--2---:R-:W-:Y:S01]  /*93f0*/  FADD.FTZ R30, R72, R4 ;  /* 0x00000004481e7221 */ /* 0x004fe20000010000 */
[----:B------:R-:W-:Y:S01]  /*9400*/  F2FP.PACK_AB R4, R75, R62 ;  /* 0x0000003e4b04723e */ /* 0x000fe200000000ff */
[----:B------:R-:W-:Y:S01]  /*9410*/  FADD.FTZ R31, R243, R5 ;  /* 0x00000005f31f7221 */ /* 0x000fe20000010000 */
[----:B------:R-:W-:Y:S01]  /*9420*/  F2FP.PACK_AB R7, R65, R64 ;  /* 0x000000404107723e */ /* 0x000fe200000000ff */
[----:B------:R-:W-:Y:S01]  /*9430*/  FADD.FTZ R2, R196, R29 ;  /* 0x0000001dc4027221 */ /* 0x000fe20000010000 */
[----:B------:R-:W-:Y:S02]  /*9440*/  MOV R196, R179 ;  /* 0x000000b300c47202 */ /* 0x000fe40000000f00 */
[----:B-1----:R-:W-:Y:S01]  /*9450*/  F2FP.PACK_AB R5, R60, R61 ;  /* 0x0000003d3c05723e */ /* 0x002fe200000000ff */
[----:B------:R-:W-:Y:S01]  /*9460*/  FADD.FTZ R2, R3, R2 ;  /* 0x0000000203027221 */ /* 0x000fe20000010000 */
[----:B------:R-:W-:Y:S01]  /*9470*/  MOV R209, R157 ;  /* 0x0000009d00d17202 */ /* 0x000fe20000000f00 */
[----:B------:R-:W-:-:S02]  /*9480*/  FADD.FTZ R0, R222, R28 ;  /* 0x0000001cde007221 */ /* 0x000fc40000010000 */
[----:B------:R-:W-:Y:S01]  /*9490*/  IMAD.MOV.U32 R217, RZ, RZ, R141 ;  /* 0x000000ffffd97224 */ /* 0x000fe200078e008d */
[----:B------:R-:W-:Y:S01]  /*94a0*/  MOV R245, R140 ;  /* 0x0000008c00f57202 */ /* 0x000fe20000000f00 */
[----:B------:R-:W-:Y:S01]  /*94b0*/  IMAD.MOV.U32 R222, RZ, RZ, R159 ;  /* 0x000000ffffde7224 */ /* 0x000fe200078e009f */
[C---:B------:R-:W-:Y:S01]  /*94c0*/  HMMA.16816.F32 R176, R4.reuse, R18, R48 ;  /* 0x0000001204b0723c */ /* 0x040fe20000001830 */
[----:B------:R-:W-:Y:S01]  /*94d0*/  IMAD.MOV.U32 R216, RZ, RZ, R156 ;  /* 0x000000ffffd87224 */ /* 0x000fe200078e009c */
[----:B------:R-:W-:Y:S01]  /*94e0*/  MOV R110, R168 ;  /* 0x000000a8006e7202 */ /* 0x000fe20000000f00 */
[----:B------:R-:W-:Y:S01]  /*94f0*/  FADD.FTZ R28, R142, R2 ;  /* 0x000000028e1c7221 */ /* 0x000fe20000010000 */
[----:B------:R-:W1:Y:S01]  /*9500*/  MUFU.EX2 R118, R118 ;  /* 0x0000007600767308 */ /* 0x000e620000000800 */
[----:B------:R-:W-:Y:S01]  /*9510*/  FADD.FTZ R29, R242, R0 ;  /* 0x00000000f21d7221 */ /* 0x000fe20000010000 */
[----:B------:R2:W5:Y:S02]  /*9520*/  LDL.LU R3, [R1+0x144] ;  /* 0x0001440001037983 */ /* 0x0005640000300800 */
[----:B------:R-:W-:Y:S01]  /*9530*/  HMMA.16816.F32 R136, R4, R24, R136 ;  /* 0x000000180488723c */ /* 0x000fe20000001888 */
[----:B------:R-:W-:-:S07]  /*9540*/  FADD.FTZ R2, R180, R30 ;  /* 0x0000001eb4027221 */ /* 0x000fce0000010000 */
[----:B------:R-:W-:Y:S01]  /*9550*/  HMMA.16816.F32 R144, R4, R26, R144 ;  /* 0x0000001a0490723c */ /* 0x000fe20000001890 */
[----:B------:R-:W-:-:S07]  /*9560*/  FADD.FTZ R28, R241, R28 ;  /* 0x0000001cf11c7221 */ /* 0x000fce0000010000 */
[----:B------:R-:W-:Y:S01]  /*9570*/  HMMA.16816.F32 R156, R4, R20, R88 ;  /* 0x00000014049c723c */ /* 0x000fe20000001858 */
[----:B------:R-:W-:-:S07]  /*9580*/  FADD.FTZ R0, R185, R31 ;  /* 0x0000001fb9007221 */ /* 0x000fce0000010000 */
[----:B------:R-:W-:Y:S01]  /*9590*/  HMMA.16816.F32 R160, R4, R22, R160 ;  /* 0x0000001604a0723c */ /* 0x000fe200000018a0 */
[----:B------:R-:W-:-:S07]  /*95a0*/  FADD.FTZ R29, R196, R29 ;  /* 0x0000001dc41d7221 */ /* 0x000fce0000010000 */
[----:B------:R-:W-:Y:S01]  /*95b0*/  HMMA.16816.F32 R172, R4, R16, R172 ;  /* 0x0000001004ac723c */ /* 0x000fe200000018ac */
[----:B------:R-:W-:-:S07]  /*95c0*/  MOV R141, R186 ;  /* 0x000000ba008d7202 */ /* 0x000fce0000000f00 */
[C---:B----4-:R-:W-:Y:S08]  /*95d0*/  HMMA.16816.F32 R188, R4.reuse, R12, R188 ;  /* 0x0000000c04bc723c */ /* 0x050ff000000018bc */
        /* <DEDUP_REMOVED lines=8> */
[----:B------:R-:W3:Y:S01]  /*9660*/  MUFU.EX2 R122, R122 ;  /* 0x0000007a007a7308 */ /* 0x000ee20000000800 */
[----:B------:R-:W-:Y:S01]  /*9670*/  F2FP.PACK_AB R5, R99, R98 ;  /* 0x000000626305723e */ /* 0x000fe200000000ff */
[----:B------:R2:W5:Y:S01]  /*9680*/  LDL.LU R72, [R1+0x140] ;  /* 0x0001400001487983 */ /* 0x0005620000300800 */
[----:B------:R-:W-:-:S02]  /*9690*/  F2FP.PACK_AB R6, R97, R96 ;  /* 0x000000606106723e */ /* 0x000fc400000000ff */
[----:B------:R-:W-:Y:S01]  /*96a0*/  F2FP.PACK_AB R7, R101, R100 ;  /* 0x000000646507723e */ /* 0x000fe200000000ff */
[----:B------:R-:W-:Y:S02]  /*96b0*/  FADD.FTZ R2, R240, R2 ;  /* 0x00000002f0027221 */ /* 0x000fe40000010000 */
[----:B------:R-:W-:Y:S02]  /*96c0*/  FADD.FTZ R0, R239, R0 ;  /* 0x00000000ef007221 */ /* 0x000fe40000010000 */
[----:B------:R-:W-:Y:S01]  /*96d0*/  FADD.FTZ R29, R238, R29 ;  /* 0x0000001dee1d7221 */ /* 0x000fe20000010000 */
[----:B------:R-:W-:Y:S01]  /*96e0*/  MOV R216, R252 ;  /* 0x000000fc00d87202 */ /* 0x000fe20000000f00 */
[----:B------:R-:W-:Y:S01]  /*96f0*/  HMMA.16816.F32 R184, R4, R12, R84 ;  /* 0x0000000c04b8723c */ /* 0x000fe20000001854 */
[----:B------:R-:W-:Y:S01]  /*9700*/  MOV R107, R141 ;  /* 0x0000008d006b7202 */ /* 0x000fe20000000f00 */
[----:B------:R-:W-:Y:S01]  /*9710*/  IMAD.MOV.U32 R196, RZ, RZ, R247 ;  /* 0x000000ffffc47224 */ /* 0x000fe200078e00f7 */
[----:B------:R-:W-:Y:S01]  /*9720*/  MOV R140, R251 ;  /* 0x000000fb008c7202 */ /* 0x000fe20000000f00 */
[----:B------:R-:W-:Y:S01]  /*9730*/  IMAD.MOV.U32 R209, RZ, RZ, R222 ;  /* 0x000000ffffd17224 */ /* 0x000fe200078e00de */
[----:B------:R-:W-:Y:S01]  /*9740*/  MOV R223, R183 ;  /* 0x000000b700df7202 */ /* 0x000fe20000000f00 */
[----:B------:R-:W4:Y:S01]  /*9750*/  MUFU.EX2 R114, R114 ;  /* 0x0000007200727308 */ /* 0x000f220000000800 */
[----:B------:R-:W-:Y:S01]  /*9760*/  FADD.FTZ R13, R244, R28 ;  /* 0x0000001cf40d7221 */ /* 0x000fe20000010000 */
[----:B------:R-:W-:Y:S01]  /*9770*/  MOV R244, R248 ;  /* 0x000000f800f47202 */ /* 0x000fe20000000f00 */
[----:B------:R2:W5:Y:S01]  /*9780*/  LDL.LU R243, [R1+0x13c] ;  /* 0x00013c0001f37983 */ /* 0x0005620000300800 */
[----:B------:R-:W-:Y:S01]  /*9790*/  MOV R248, R192 ;  /* 0x000000c000f87202 */ /* 0x000fe20000000f00 */
[----:B------:R-:W-:-:S02]  /*97a0*/  IMAD.MOV.U32 R192, RZ, RZ, R211 ;  /* 0x000000ffffc07224 */ /* 0x000fc400078e00d3 */
[----:B------:R-:W-:Y:S01]  /*97b0*/  FADD.FTZ R12, R237, R2 ;  /* 0x00000002ed0c7221 */ /* 0x000fe20000010000 */
[----:B------:R-:W-:Y:S01]  /*97c0*/  HMMA.16816.F32 R56, R4, R24, R56 ;  /* 0x000000180438723c */ /* 0x000fe20000001838 */
[----:B------:R-:W-:Y:S01]  /*97d0*/  FADD.FTZ R2, R236, R0 ;  /* 0x00000000ec027221 */ /* 0x000fe20000010000 */
[----:B------:R-:W-:Y:S01]  /*97e0*/  MOV R211, R217 ;  /* 0x000000d900d37202 */ /* 0x000fe20000000f00 */
[----:B------:R-:W-:Y:S01]  /*97f0*/  FADD.FTZ R0, R244, R29 ;  /* 0x0000001df4007221 */ /* 0x000fe20000010000 */
[----:B------:R-:W-:Y:S01]  /*9800*/  MOV R217, R245 ;  /* 0x000000f500d97202 */ /* 0x000fe20000000f00 */
[----:B------:R-:W-:-:S03]  /*9810*/  IMAD.MOV.U32 R210, RZ, RZ, R192 ;  /* 0x000000ffffd27224 */ /* 0x000fc600078e00c0 */
[----:B------:R-:W-:Y:S01]  /*9820*/  HMMA.16816.F32 R52, R4, R26, R52 ;  /* 0x0000001a0434723c */ /* 0x000fe20000001834 */
[----:B------:R-:W-:Y:S01]  /*9830*/  IMAD.MOV.U32 R245, RZ, RZ, R215 ;  /* 0x000000fffff57224 */ /* 0x000fe200078e00d7 */
[----:B------:R-:W-:-:S06]  /*9840*/  MOV R214, R211 ;  /* 0x000000d300d67202 */ /* 0x000fcc0000000f00 */
[----:B------:R-:W-:Y:S01]  /*9850*/  HMMA.16816.F32 R152, R4, R20, R152 ;  /* 0x000000140498723c */ /* 0x000fe20000001898 */
[----:B------:R-:W-:-:S07]  /*9860*/  MOV R219, R217 ;  /* 0x000000d900db7202 */ /* 0x000fce0000000f00 */
[----:B------:R-:W-:Y:S01]  /*9870*/  HMMA.16816.F32 R40, R4, R22, R40 ;  /* 0x000000160428723c */ /* 0x000fe20000001828 */
[----:B------:R-:W-:-:S07]  /*9880*/  MOV R252, R199 ;  /* 0x000000c700fc7202 */ /* 0x000fce0000000f00 */
[C---:B------:R-:W-:Y:S08]  /*9890*/  HMMA.16816.F32 R36, R4.reuse, R16, R36 ;  /* 0x000000100424723c */ /* 0x040ff00000001824 */
[C---:B------:R-:W-:Y:S08]  /*98a0*/  HMMA.16816.F32 R32, R4.reuse, R18, R32 ;  /* 0x000000120420723c */ /* 0x040ff00000001820 */
[----:B------:R-:W-:Y:S01]  /*98b0*/  HMMA.16816.F32 R44, R4, R14, R44 ;  /* 0x0000000e042c723c */ /* 0x000fe2000000182c */
[----:B------:R-:W-:Y:S01]  /*98c0*/  IMAD.MOV.U32 R199, RZ, RZ, R151 ;  /* 0x000000ffffc77224 */ /* 0x000fe200078e0097 */
[----:B------:R-:W-:Y:S01]  /*98d0*/  MOV R106, R216 ;  /* 0x000000d8006a7202 */ /* 0x000fe20000000f00 */
[----:B------:R-:W-:Y:S01]  /*98e0*/  IMAD.MOV.U32 R244, RZ, RZ, R245 ;  /* 0x000000fffff47224 */ /* 0x000fe200078e00f5 */
[----:B------:R-:W-:Y:S01]  /*98f0*/  MOV R215, R195 ;  /* 0x000000c300d77202 */ /* 0x000fe20000000f00 */
[----:B------:R-:W-:Y:S01]  /*9900*/  IMAD.MOV.U32 R211, RZ, RZ, R230 ;  /* 0x000000ffffd37224 */ /* 0x000fe200078e00e6 */
[----:B------:R-:W-:Y:S01]  /*9910*/  MOV R217, R194 ;  /* 0x000000c200d97202 */ /* 0x000fe20000000f00 */
[----:B------:R-:W-:Y:S01]  /*9920*/  FADD.FTZ R4, R234, R13 ;  /* 0x0000000dea047221 */ /* 0x000fe20000010000 */
[----:B------:R-:W-:Y:S01]  /*9930*/  MOV R222, R221 ;  /* 0x000000dd00de7202 */ /* 0x000fe20000000f00 */
[----:B------:R-:W-:-:S02]  /*9940*/  FADD.FTZ R6, R233, R12 ;  /* 0x0000000ce9067221 */ /* 0x000fc40000010000 */
[----:B------:R-:W-:Y:S01]  /*9950*/  IMAD.MOV.U32 R247, RZ, RZ, R182 ;  /* 0x000000fffff77224 */ /* 0x000fe200078e00b6 */
[----:B------:R-:W-:Y:S01]  /*9960*/  MOV R251, R149 ;  /* 0x0000009500fb7202 */ /* 0x000fe20000000f00 */
[----:B------:R-:W-:Y:S01]  /*9970*/  FADD.FTZ R5, R232, R2 ;  /* 0x00000002e8057221 */ /* 0x000fe20000010000 */
[----:B------:R-:W1:Y:S01]  /*9980*/  MUFU.EX2 R102, R102 ;  /* 0x0000006600667308 */ /* 0x000e620000000800 */
[----:B------:R-:W-:Y:S01]  /*9990*/  FADD.FTZ R7, R231, R0 ;  /* 0x00000000e7077221 */ /* 0x000fe20000010000 */
[----:B------:R-:W-:Y:S01]  /*99a0*/  LDSM.16.MT88.4 R16, [R227+0xb800] ;  /* 0x00b80000e310783b */ /* 0x000fe20000004200 */
        /* <DEDUP_REMOVED lines=24> */
[----:B------:R-:W-:Y:S01]  /*9b30*/  MOV R219, R142 ;  /* 0x0000008e00db7202 */ /* 0x000fe20000000f00 */
[----:B------:R-:W-:Y:S01]  /*9b40*/  IMAD.MOV.U32 R214, RZ, RZ, R196 ;  /* 0x000000ffffd67224 */ /* 0x000fe200078e00c4 */
[----:B------:R-:W1:Y:S01]  /*9b50*/  LDSM.16.MT88.4 R180, [R226+0xb800] ;  /* 0x00b80000e2b4783b */ /* 0x000e620000004200 */
[----:B------:R-:W-:Y:S01]  /*9b60*/  FADD.FTZ R0, R110, R4 ;  /* 0x000000046e007221 */ /* 0x000fe20000010000 */
[----:B------:R-:W-:Y:S01]  /*9b70*/  MOV R244, R198 ;  /* 0x000000c600f47202 */ /* 0x000fe20000000f00 */
        /* <DEDUP_REMOVED lines=91> */
[----:B-1----:R-:W-:Y:S02]  /*a130*/  FADD.FTZ R5, R118, R5 ;  /* 0x0000000576057221 */ /* 0x002fe40000010000 */
[----:B---3--:R-:W-:Y:S02]  /*a140*/  FADD.FTZ R4, R122, R4 ;  /* 0x000000047a047221 */ /* 0x008fe40000010000 */
[----:B----4-:R-:W-:Y:S02]  /*a150*/  FADD.FTZ R0, R114, R0 ;  /* 0x0000000072007221 */ /* 0x010fe40000010000 */
        /* <DEDUP_REMOVED lines=51> */
[----:B------:R-:W-:Y:S01]  /*a490*/  STL [R1+0xfc], R74 ;  /* 0x0000fc4a01007387 */ /* 0x000fe20000100800 */
[----:B------:R-:W-:Y:S01]  /*a4a0*/  IMAD.U32 R7, RZ, RZ, UR10 ;  /* 0x0000000aff077e24 */ /* 0x000fe2000f8e00ff */
[----:B------:R-:W-:Y:S01]  /*a4b0*/  UIMAD UR7, UR8, UR27, UR7 ;  /* 0x0000001b080772a4 */ /* 0x000fe2000f8e0207 */
[----:B------:R-:W-:Y:S01]  /*a4c0*/  IMAD.U32 R12, RZ, RZ, UR10 ;  /* 0x0000000aff0c7e24 */ /* 0x000fe2000f8e00ff */
[----:B------:R-:W-:Y:S04]  /*a4d0*/  STL [R1+0xf8], R73 ;  /* 0x0000f84901007387 */ /* 0x000fe80000100800 */
[----:B-----5:R-:W-:Y:S04]  /*a4e0*/  STL [R1+0xf4], R72 ;  /* 0x0000f44801007387 */ /* 0x020fe80000100800 */
[----:B------:R-:W-:Y:S04]  /*a4f0*/  STL [R1+0xf0], R3 ;  /* 0x0000f00301007387 */ /* 0x000fe80000100800 */
        /* <DEDUP_REMOVED lines=20> */
[----:B------:R-:W-:Y:S01]  /*a640*/  @P1 STS.128 [R243+0x8000], RZ ;  /* 0x008000fff3001388 */ /* 0x000fe20000000c00 */
        /* <DEDUP_REMOVED lines=76> */
[----:B------:R-:W4:Y:S04]  /*ab10*/  LDSM.16.M88.4 R48, [R224+0x5000] ;  /* 0x00500000e030783b */ /* 0x000f280000000200 */
[----:B-1----:R-:W1:Y:S04]  /*ab20*/  LDSM.16.M88.4 R20, [R224+0x4800] ;  /* 0x00480000e014783b */ /* 0x002e680000000200 */
[----:B---3--:R-:W-:Y:S04]  /*ab30*/  LDSM.16.M88.4 R24, [R234+0x2000] ;  /* 0x00200000ea18783b */ /* 0x008fe80000000200 */
[----:B--2---:R-:W-:Y:S04]  /*ab40*/  LDSM.16.M88.4 R28, [R234] ;  /* 0x00000000ea1c783b */ /* 0x004fe80000000200 */
[----:B------:R-:W-:Y:S04]  /*ab50*/  LDSM.16.M88.4 R40, [R230+0x4800] ;  /* 0x00480000e628783b */ /* 0x000fe80000000200 */
[----:B----4-:R-:W-:Y:S04]  /*ab60*/  LDSM.16.M88.4 R16, [R224+0x5800] ;  /* 0x00580000e010783b */ /* 0x010fe80000000200 */
[----:B------:R-:W-:Y:S04]  /*ab70*/  LDSM.16.M88.4 R44, [R230+0x4000] ;  /* 0x00400000e62c783b */ /* 0x000fe80000000200 */
[----:B------:R-:W-:Y:S01]  /*ab80*/  LDSM.16.M88.4 R12, [R224+0x6000] ;  /* 0x00600000e00c783b */ /* 0x000fe20000000200 */
[-C--:B------:R-:W-:Y:S03]  /*ab90*/  HMMA.16816.F32 R96, R36, R4.reuse, RZ ;  /* 0x000000042460723c */ /* 0x080fe600000018ff */
[----:B------:R-:W-:Y:S04]  /*aba0*/  LDSM.16.M88.4 R60, [R224+0x6800] ;  /* 0x00680000e03c783b */ /* 0x000fe80000000200 */
[----:B------:R-:W0:Y:S01]  /*abb0*/  LDGDEPBAR ;  /* 0x00000000000079af */ /* 0x000e220000000000 */
[C---:B------:R-:W-:Y:S08]  /*abc0*/  HMMA.16816.F32 R92, R32.reuse, R4, RZ ;  /* 0x00000004205c723c */ /* 0x040ff000000018ff */
[-C--:B------:R-:W-:Y:S08]  /*abd0*/  HMMA.16816.F32 R88, R32, R6.reuse, RZ ;  /* 0x000000062058723c */ /* 0x080ff000000018ff */
[----:B------:R-:W-:Y:S01]  /*abe0*/  HMMA.16816.F32 R84, R36, R6, RZ ;  /* 0x000000062454723c */ /* 0x000fe200000018ff */
[----:B------:R-:W2:Y:S07]  /*abf0*/  LDSM.16.M88.4 R4, [R230+0x5000] ;  /* 0x00500000e604783b */ /* 0x000eae0000000200 */
[----:B------:R-:W-:Y:S08]  /*ac00*/  HMMA.16816.F32 R52, R32, R48, RZ ;  /* 0x000000302034723c */ /* 0x000ff000000018ff */
[C---:B-1----:R-:W-:Y:S08]  /*ac10*/  HMMA.16816.F32 R64, R36.reuse, R22, RZ ;  /* 0x000000162440723c */ /* 0x042ff000000018ff */
[-C--:B------:R-:W-:Y:S08]  /*ac20*/  HMMA.16816.F32 R80, R36, R20.reuse, RZ ;  /* 0x000000142450723c */ /* 0x080ff000000018ff */
[C---:B------:R-:W-:Y:S08]  /*ac30*/  HMMA.16816.F32 R76, R32.reuse, R20, RZ ;  /* 0x00000014204c723c */ /* 0x040ff000000018ff */
[----:B------:R-:W-:Y:S08]  /*ac40*/  HMMA.16816.F32 R68, R32, R22, RZ ;  /* 0x000000162044723c */ /* 0x000ff000000018ff */
[----:B------:R-:W-:Y:S08]  /*ac50*/  HMMA.16816.F32 R56, R36, R48, RZ ;  /* 0x000000302438723c */ /* 0x000ff000000018ff */
[-C--:B------:R-:W-:Y:S08]  /*ac60*/  HMMA.16816.F32 R20, R32, R50.reuse, RZ ;  /* 0x000000322014723c */ /* 0x080ff000000018ff */
[----:B------:R-:W-:Y:S08]  /*ac70*/  HMMA.16816.F32 R48, R36, R50, RZ ;  /* 0x000000322430723c */ /* 0x000ff000000018ff */
[----:B--2---:R-:W-:Y:S01]  /*ac80*/  HMMA.16816.F32 R132, R24, R4, R52 ;  /* 0x000000041884723c */ /* 0x004fe20000001834 */
[----:B------:R-:W1:Y:S07]  /*ac90*/  LDSM.16.M88.4 R52, [R230+0x5800] ;  /* 0x00580000e634783b */ /* 0x000e6e0000000200 */
[C---:B------:R-:W-:Y:S08]  /*aca0*/  HMMA.16816.F32 R204, R28.reuse, R42, R64 ;  /* 0x0000002a1ccc723c */ /* 0x040ff00000001840 */
[----:B------:R-:W-:Y:S01]  /*acb0*/  HMMA.16816.F32 R200, R28, R4, R56 ;  /* 0x000000041cc8723c */ /* 0x000fe20000001838 */
[----:B------:R-:W2:Y:S07]  /*acc0*/  LDSM.16.M88.4 R56, [R230+0x6800] ;  /* 0x00680000e638783b */ /* 0x000eae0000000200 */
[----:B------:R-:W-:Y:S08]  /*acd0*/  HMMA.16816.F32 R64, R32, R16, RZ ;  /* 0x000000102040723c */ /* 0x000ff000000018ff */
[-C--:B------:R-:W-:Y:S08]  /*ace0*/  HMMA.16816.F32 R220, R28, R44.reuse, R96 ;  /* 0x0000002c1cdc723c */ /* 0x080ff00000001860 */
[C---:B------:R-:W-:Y:S08]  /*acf0*/  HMMA.16816.F32 R124, R24.reuse, R44, R92 ;  /* 0x0000002c187c723c */ /* 0x040ff0000000185c */
[-C--:B------:R-:W-:Y:S08]  /*ad00*/  HMMA.16816.F32 R128, R24, R46.reuse, R88 ;  /* 0x0000002e1880723c */ /* 0x080ff00000001858 */
[----:B------:R-:W-:Y:S01]  /*ad10*/  HMMA.16816.F32 R120, R28, R46, R84 ;  /* 0x0000002e1c78723c */ /* 0x000fe20000001854 */
[----:B------:R-:W-:Y:S07]  /*ad20*/  LDSM.16.M88.4 R44, [R235] ;  /* 0x00000000eb2c783b */ /* 0x000fee0000000200 */
[----:B------:R-:W-:Y:S01]  /*ad30*/  HMMA.16816.F32 R116, R24, R6, R20 ;  /* 0x000000061874723c */ /* 0x000fe20000001814 */
[----:B------:R-:W3:Y:S07]  /*ad40*/  LDSM.16.M88.4 R20, [R232] ;  /* 0x00000000e814783b */ /* 0x000eee0000000200 */
[-C--:B------:R-:W-:Y:S08]  /*ad50*/  HMMA.16816.F32 R216, R28, R40.reuse, R80 ;  /* 0x000000281cd8723c */ /* 0x080ff00000001850 */
[C---:B------:R-:W-:Y:S08]  /*ad60*/  HMMA.16816.F32 R212, R24.reuse, R40, R76 ;  /* 0x0000002818d4723c */ /* 0x040ff0000000184c */
[----:B------:R-:W-:Y:S01]  /*ad70*/  HMMA.16816.F32 R208, R24, R42, R68 ;  /* 0x0000002a18d0723c */ /* 0x000fe20000001844 */
[----:B------:R-:W4:Y:S07]  /*ad80*/  LDSM.16.M88.4 R40, [R242] ;  /* 0x00000000f228783b */ /* 0x000f2e0000000200 */
[----:B------:R-:W-:Y:S08]  /*ad90*/  HMMA.16816.F32 R68, R36, R16, RZ ;  /* 0x000000102444723c */ /* 0x000ff000000018ff */
[-C--:B------:R-:W-:Y:S08]  /*ada0*/  HMMA.16816.F32 R76, R32, R18.reuse, RZ ;  /* 0x00000012204c723c */ /* 0x080ff000000018ff */
[C---:B------:R-:W-:Y:S01]  /*adb0*/  HMMA.16816.F32 R88, R36.reuse, R18, RZ ;  /* 0x000000122458723c */ /* 0x040fe200000018ff */
[----:B------:R-:W1:Y:S07]  /*adc0*/  LDSM.16.M88.4 R16, [R232+0x2000] ;  /* 0x00200000e810783b */ /* 0x000e6e0000000200 */
[-C--:B------:R-:W-:Y:S08]  /*add0*/  HMMA.16816.F32 R100, R36, R12.reuse, RZ ;  /* 0x0000000c2464723c */ /* 0x080ff000000018ff */
[C---:B------:R-:W-:Y:S08]  /*ade0*/  HMMA.16816.F32 R96, R32.reuse, R12, RZ ;  /* 0x0000000c2060723c */ /* 0x040ff000000018ff */
[-C--:B------:R-:W-:Y:S08]  /*adf0*/  HMMA.16816.F32 R92, R32, R14.reuse, RZ ;  /* 0x0000000e205c723c */ /* 0x080ff000000018ff */
[----:B------:R-:W-:Y:S01]  /*ae00*/  HMMA.16816.F32 R84, R36, R14, RZ ;  /* 0x0000000e2454723c */ /* 0x000fe200000018ff */
[----:B------:R-:W2:Y:S07]  /*ae10*/  LDSM.16.M88.4 R12, [R241] ;  /* 0x00000000f10c783b */ /* 0x000eae0000000200 */
[----:B------:R-:W-:Y:S01]  /*ae20*/  HMMA.16816.F32 R112, R28, R6, R48 ;  /* 0x000000061c70723c */ /* 0x000fe20000001830 */
[----:B------:R-:W3:Y:S04]  /*ae30*/  LDSM.16.M88.4 R4, [R240] ;  /* 0x00000000f004783b */ /* 0x000ee80000000200 */
[----:B------:R-:W3:Y:S03]  /*ae40*/  LDSM.16.M88.4 R48, [R230+0x6000] ;  /* 0x00600000e630783b */ /* 0x000ee60000000200 */
[----:B------:R-:W-:Y:S08]  /*ae50*/  HMMA.16816.F32 R108, R32, R60, RZ ;  /* 0x0000003c206c723c */ /* 0x000ff000000018ff */
[-C--:B-1----:R-:W-:Y:S08]  /*ae60*/  HMMA.16816.F32 R64, R24, R52.reuse, R64 ;  /* 0x000000341840723c */ /* 0x082ff00000001840 */
[----:B------:R-:W-:Y:S08]  /*ae70*/  HMMA.16816.F32 R104, R28, R52, R68 ;  /* 0x000000341c68723c */ /* 0x000ff00000001844 */
[C---:B------:R-:W-:Y:S08]  /*ae80*/  HMMA.16816.F32 R68, R24.reuse, R54, R76 ;  /* 0x000000361844723c */ /* 0x040ff0000000184c */
[----:B--2---:R-:W-:Y:S08]  /*ae90*/  HMMA.16816.F32 R76, R24, R56, R108 ;  /* 0x00000038184c723c */ /* 0x004ff0000000186c */
[C---:B---3--:R-:W-:Y:S08]  /*aea0*/  HMMA.16816.F32 R108, R20.reuse, R44, R220 ;  /* 0x0000002c146c723c */ /* 0x048ff000000018dc */
[-C--:B----4-:R-:W-:Y:S08]  /*aeb0*/  HMMA.16816.F32 R220, R20, R40.reuse, R216 ;  /* 0x0000002814dc723c */ /* 0x090ff000000018d8 */
[C---:B------:R-:W-:Y:S08]  /*aec0*/  HMMA.16816.F32 R216, R16.reuse, R40, R212 ;  /* 0x0000002810d8723c */ /* 0x040ff000000018d4 */
[-C--:B------:R-:W-:Y:S08]  /*aed0*/  HMMA.16816.F32 R212, R16, R42.reuse, R208 ;  /* 0x0000002a10d4723c */ /* 0x080ff000000018d0 */
[C---:B------:R-:W-:Y:S01]  /*aee0*/  HMMA.16816.F32 R208, R20.reuse, R42, R204 ;  /* 0x0000002a14d0723c */ /* 0x040fe200000018cc */
[----:B------:R-:W-:Y:S07]  /*aef0*/  LDSM.16.M88.4 R40, [R229] ;  /* 0x00000000e528783b */ /* 0x000fee0000000200 */
[-C--:B------:R-:W-:Y:S08]  /*af00*/  HMMA.16816.F32 R204, R20, R12.reuse, R200 ;  /* 0x0000000c14cc723c */ /* 0x080ff000000018c8 */
[C---:B------:R-:W-:Y:S08]  /*af10*/  HMMA.16816.F32 R132, R16.reuse, R12, R132 ;  /* 0x0000000c1084723c */ /* 0x040ff00000001884 */
[-C--:B------:R-:W-:Y:S08]  /*af20*/  HMMA.16816.F32 R116, R16, R14.reuse, R116 ;  /* 0x0000000e1074723c */ /* 0x080ff00000001874 */
[----:B------:R-:W-:Y:S08]  /*af30*/  HMMA.16816.F32 R112, R20, R14, R112 ;  /* 0x0000000e1470723c */ /* 0x000ff00000001870 */
[----:B------:R-:W-:Y:S08]  /*af40*/  HMMA.16816.F32 R52, R28, R54, R88 ;  /* 0x000000361c34723c */ /* 0x000ff00000001858 */
[----:B------:R-:W-:Y:S08]  /*af50*/  HMMA.16816.F32 R12, R16, R4, R64 ;  /* 0x00000004100c723c */ /* 0x000ff00000001840 */
[----:B------:R-:W-:Y:S08]  /*af60*/  HMMA.16816.F32 R80, R36, R60, RZ ;  /* 0x0000003c2450723c */ /* 0x000ff000000018ff */
[----:B------:R-:W-:Y:S08]  /*af70*/  HMMA.16816.F32 R244, R20, R6, R52 ;  /* 0x0000000614f4723c */ /* 0x000ff00000001834 */
[----:B------:R-:W-:Y:S01]  /*af80*/  IMAD.MOV.U32 R67, RZ, RZ, R12 ;  /* 0x000000ffff437224 */ /* 0x000fe200078e000c */
[----:B------:R-:W-:Y:S01]  /*af90*/  HMMA.16816.F32 R52, R36, R62, RZ ;  /* 0x0000003e2434723c */ /* 0x000fe200000018ff */
[----:B------:R-:W-:-:S02]  /*afa0*/  IMAD.MOV.U32 R66, RZ, RZ, R13 ;  /* 0x000000ffff427224 */ /* 0x000fc400078e000d */
[----:B------:R-:W-:Y:S02]  /*afb0*/  IMAD.MOV.U32 R65, RZ, RZ, R14 ;  /* 0x000000ffff417224 */ /* 0x000fe400078e000e */
[----:B------:R-:W-:-:S03]  /*afc0*/  IMAD.MOV.U32 R64, RZ, RZ, R15 ;  /* 0x000000ffff407224 */ /* 0x000fc600078e000f */
[----:B------:R-:W-:Y:S08]  /*afd0*/  HMMA.16816.F32 R12, R32, R62, RZ ;  /* 0x0000003e200c723c */ /* 0x000ff000000018ff */
[C---:B------:R-:W-:Y:S08]  /*afe0*/  HMMA.16816.F32 R124, R16.reuse, R44, R124 ;  /* 0x0000002c107c723c */ /* 0x040ff0000000187c */
[-C--:B------:R-:W-:Y:S08]  /*aff0*/  HMMA.16816.F32 R128, R16, R46.reuse, R128 ;  /* 0x0000002e1080723c */ /* 0x080ff00000001880 */
[C---:B------:R-:W-:Y:S01]  /*b000*/  HMMA.16816.F32 R120, R20.reuse, R46, R120 ;  /* 0x0000002e1478723c */ /* 0x040fe20000001878 */
[----:B------:R-:W1:Y:S07]  /*b010*/  LDSM.16.M88.4 R44, [R238] ;  /* 0x00000000ee2c783b */ /* 0x000e6e0000000200 */
[----:B------:R-:W-:Y:S08]  /*b020*/  HMMA.16816.F32 R72, R20, R4, R104 ;  /* 0x000000041448723c */ /* 0x000ff00000001868 */
[----:B------:R-:W-:Y:S01]  /*b030*/  HMMA.16816.F32 R248, R16, R6, R68 ;  /* 0x0000000610f8723c */ /* 0x000fe20000001844 */
[----:B------:R-:W2:Y:S07]  /*b040*/  LDSM.16.M88.4 R4, [R233+0x2000] ;  /* 0x00200000e904783b */ /* 0x000eae0000000200 */
[----:B------:R-:W-:Y:S08]  /*b050*/  HMMA.16816.F32 R80, R28, R56, R80 ;  /* 0x000000381c50723c */ /* 0x000ff00000001850 */
[----:B------:R-:W-:Y:S01]  /*b060*/  HMMA.16816.F32 R60, R24, R58, R12 ;  /* 0x0000003a183c723c */ /* 0x000fe2000000180c */
[----:B------:R-:W-:Y:S01]  /*b070*/  LDSM.16.M88.4 R12, [R233] ;  /* 0x00000000e90c783b */ /* 0x000fe20000000200 */
[----:B------:R-:W-:-:S02]  /*b080*/  IMAD.MOV.U32 R107, RZ, RZ, R72 ;  /* 0x000000ffff6b7224 */ /* 0x000fc400078e0048 */
[----:B------:R-:W-:Y:S02]  /*b090*/  IMAD.MOV.U32 R106, RZ, RZ, R73 ;  /* 0x000000ffff6a7224 */ /* 0x000fe400078e0049 */
[----:B------:R-:W-:Y:S02]  /*b0a0*/  IMAD.MOV.U32 R105, RZ, RZ, R74 ;  /* 0x000000ffff697224 */ /* 0x000fe400078e004a */
[C---:B------:R-:W-:Y:S01]  /*b0b0*/  HMMA.16816.F32 R52, R28.reuse, R58, R52 ;  /* 0x0000003a1c34723c */ /* 0x040fe20000001834 */
[----:B------:R-:W-:Y:S01]  /*b0c0*/  IMAD.MOV.U32 R104, RZ, RZ, R75 ;  /* 0x000000ffff687224 */ /* 0x000fe200078e004b */
[----:B------:R-:W-:Y:S06]  /*b0d0*/  LDSM.16.M88.4 R56, [R224+0x7000] ;  /* 0x00700000e038783b */ /* 0x000fec0000000200 */
[-C--:B------:R-:W-:Y:S08]  /*b0e0*/  HMMA.16816.F32 R100, R28, R48.reuse, R100 ;  /* 0x000000301c64723c */ /* 0x080ff00000001864 */
[C---:B------:R-:W-:Y:S08]  /*b0f0*/  HMMA.16816.F32 R96, R24.reuse, R48, R96 ;  /* 0x000000301860723c */ /* 0x040ff00000001860 */
[-C--:B------:R-:W-:Y:S08]  /*b100*/  HMMA.16816.F32 R92, R24, R50.reuse, R92 ;  /* 0x00000032185c723c */ /* 0x080ff0000000185c */
[----:B------:R-:W-:Y:S01]  /*b110*/  HMMA.16816.F32 R84, R28, R50, R84 ;  /* 0x000000321c54723c */ /* 0x000fe20000001854 */
[----:B------:R-:W3:Y:S07]  /*b120*/  LDSM.16.M88.4 R48, [R239] ;  /* 0x00000000ef30783b */ /* 0x000eee0000000200 */
[-C--:B-1----:R-:W-:Y:S08]  /*b130*/  HMMA.16816.F32 R88, R20, R44.reuse, R80 ;  /* 0x0000002c1458723c */ /* 0x082ff00000001850 */
[C---:B------:R-:W-:Y:S08]  /*b140*/  HMMA.16816.F32 R76, R16.reuse, R44, R76 ;  /* 0x0000002c104c723c */ /* 0x040ff0000000184c */
[-C--:B------:R-:W-:Y:S08]  /*b150*/  HMMA.16816.F32 R80, R16, R46.reuse, R60 ;  /* 0x0000002e1050723c */ /* 0x080ff0000000183c */
[----:B------:R-:W-:Y:S01]  /*b160*/  HMMA.16816.F32 R68, R20, R46, R52 ;  /* 0x0000002e1444723c */ /* 0x000fe20000001834 */
[----:B------:R-:W-:Y:S07]  /*b170*/  LDSM.16.M88.4 R52, [R230+0x7000] ;  /* 0x00700000e634783b */ /* 0x000fee0000000200 */
[----:B--2---:R-:W-:Y:S07]  /*b180*/  HMMA.16816.F32 R44, R4, R42, R128 ;  /* 0x0000002a042c723c */ /* 0x004fee0000001880 */
[----:B------:R-:W-:Y:S01]  /*b190*/  IMAD.MOV.U32 R128, RZ, RZ, R107 ;  /* 0x000000ffff807224 */ /* 0x000fe200078e006b */
[----:B---3--:R-:W-:Y:S01]  /*b1a0*/  HMMA.16816.F32 R200, R20, R48, R100 ;  /* 0x0000003014c8723c */ /* 0x008fe20000001864 */
[----:B------:R-:W-:-:S02]  /*b1b0*/  IMAD.MOV.U32 R129, RZ, RZ, R106 ;  /* 0x000000ffff817224 */ /* 0x000fc400078e006a */
[----:B------:R-:W-:Y:S02]  /*b1c0*/  IMAD.MOV.U32 R130, RZ, RZ, R105 ;  /* 0x000000ffff827224 */ /* 0x000fe400078e0069 */
[----:B------:R-:W-:-:S03]  /*b1d0*/  IMAD.MOV.U32 R131, RZ, RZ, R104 ;  /* 0x000000ffff837224 */ /* 0x000fc600078e0068 */
[-C--:B------:R-:W-:Y:S08]  /*b1e0*/  HMMA.16816.F32 R124, R4, R40.reuse, R124 ;  /* 0x00000028047c723c */ /* 0x080ff0000000187c */
[----:B------:R-:W-:Y:S01]  /*b1f0*/  IMAD.MOV.U32 R73, RZ, RZ, R45 ;  /* 0x000000ffff497224 */ /* 0x000fe200078e002d */
[----:B------:R-:W-:Y:S01]  /*b200*/  HMMA.16816.F32 R100, R12, R40, R108 ;  /* 0x000000280c64723c */ /* 0x000fe2000000186c */
[----:B------:R-:W-:-:S02]  /*b210*/  IMAD.MOV.U32 R72, RZ, RZ, R44 ;  /* 0x000000ffff487224 */ /* 0x000fc400078e002c */
[----:B------:R-:W-:Y:S02]  /*b220*/  IMAD.MOV.U32 R252, RZ, RZ, R46 ;  /* 0x000000fffffc7224 */ /* 0x000fe400078e002e */
[----:B------:R-:W-:Y:S02]  /*b230*/  IMAD.MOV.U32 R75, RZ, RZ, R47 ;  /* 0x000000ffff4b7224 */ /* 0x000fe400078e002f */
[----:B------:R-:W1:Y:S01]  /*b240*/  LDSM.16.M88.4 R44, [R229+0x800] ;  /* 0x00080000e52c783b */ /* 0x000e620000000200 */
[----:B------:R-:W-:Y:S03]  /*b250*/  HMMA.16816.F32 R104, R12, R42, R120 ;  /* 0x0000002a0c68723c */ /* 0x000fe60000001878 */
[----:B------:R-:W2:Y:S04]  /*b260*/  LDSM.16.M88.4 R40, [R229+0x1000] ;  /* 0x00100000e528783b */ /* 0x000ea80000000200 */
        /* <DEDUP_REMOVED lines=10> */
[----:B------:R-:W-:Y:S01]  /*b310*/  FMUL.FTZ R2, R2, c[0x0][0x2ec] ;  /* 0x0000bb0002027a20 */ /* 0x000fe20000410000 */
[----:B------:R-:W-:Y:S08]  /*b320*/  HMMA.16816.F32 R84, R20, R50, R84 ;  /* 0x000000321454723c */ /* 0x000ff00000001854 */
[----:B------:R-:W-:Y:S08]  /*b330*/  HMMA.16816.F32 R60, R36, R56, RZ ;  /* 0x00000038243c723c */ /* 0x000ff000000018ff */
[----:B-1----:R-:W-:Y:S08]  /*b340*/  HMMA.16816.F32 R108, R12, R46, R208 ;  /* 0x0000002e0c6c723c */ /* 0x002ff000000018d0 */
[-C--:B--2---:R-:W-:Y:S08]  /*b350*/  HMMA.16816.F32 R208, R4, R40.reuse, R132 ;  /* 0x0000002804d0723c */ /* 0x084ff00000001884 */
[----:B------:R-:W-:Y:S08]  /*b360*/  HMMA.16816.F32 R204, R12, R40, R204 ;  /* 0x000000280ccc723c */ /* 0x000ff000000018cc */
[-C--:B------:R-:W-:Y:S08]  /*b370*/  HMMA.16816.F32 R132, R4, R42.reuse, R116 ;  /* 0x0000002a0484723c */ /* 0x080ff00000001874 */
[C---:B------:R-:W-:Y:S01]  /*b380*/  HMMA.16816.F32 R120, R12.reuse, R42, R112 ;  /* 0x0000002a0c78723c */ /* 0x040fe20000001870 */
[----:B------:R-:W1:Y:S07]  /*b390*/  LDSM.16.M88.4 R40, [R229+0x2000] ;  /* 0x00200000e528783b */ /* 0x000e6e0000000200 */
[-C--:B------:R-:W-:Y:S08]  /*b3a0*/  HMMA.16816.F32 R220, R12, R44.reuse, R220 ;  /* 0x0000002c0cdc723c */ /* 0x080ff000000018dc */
[C---:B------:R-:W-:Y:S08]  /*b3b0*/  HMMA.16816.F32 R64, R4.reuse, R44, R216 ;  /* 0x0000002c0440723c */ /* 0x040ff000000018d8 */
[----:B------:R-:W-:Y:S01]  /*b3c0*/  HMMA.16816.F32 R212, R4, R46, R212 ;  /* 0x0000002e04d4723c */ /* 0x000fe200000018d4 */
[----:B------:R-:W2:Y:S07]  /*b3d0*/  LDSM.16.M88.4 R44, [R229+0x1800] ;  /* 0x00180000e52c783b */ /* 0x000eae0000000200 */
[----:B------:R-:W-:Y:S07]  /*b3e0*/  HMMA.16816.F32 R48, R32, R56, RZ ;  /* 0x000000382030723c */ /* 0x000fee00000018ff */
[----:B------:R-:W-:Y:S01]  /*b3f0*/  IMAD.MOV.U32 R57, RZ, RZ, R0 ;  /* 0x000000ffff397224 */ /* 0x000fe200078e0000 */
[----:B-1----:R-:W-:Y:S01]  /*b400*/  HMMA.16816.F32 R200, R12, R40, R200 ;  /* 0x000000280cc8723c */ /* 0x002fe200000018c8 */
[----:B------:R-:W-:-:S02]  /*b410*/  IMAD.MOV.U32 R218, RZ, RZ, R66 ;  /* 0x000000ffffda7224 */ /* 0x000fc400078e0042 */
[----:B------:R-:W-:Y:S02]  /*b420*/  IMAD.MOV.U32 R217, RZ, RZ, R67 ;  /* 0x000000ffffd97224 */ /* 0x000fe400078e0043 */
[----:B------:R-:W-:Y:S02]  /*b430*/  IMAD.MOV.U32 R216, RZ, RZ, R64 ;  /* 0x000000ffffd87224 */ /* 0x000fe400078e0040 */
[----:B------:R-:W-:Y:S01]  /*b440*/  IMAD.MOV.U32 R0, RZ, RZ, R65 ;  /* 0x000000ffff007224 */ /* 0x000fe200078e0041 */
[C---:B------:R-:W-:Y:S08]  /*b450*/  HMMA.16816.F32 R96, R4.reuse, R40, R96 ;  /* 0x000000280460723c */ /* 0x040ff00000001860 */
[-C--:B------:R-:W-:Y:S08]  /*b460*/  HMMA.16816.F32 R92, R4, R42.reuse, R92 ;  /* 0x0000002a045c723c */ /* 0x080ff0000000185c */
[C---:B------:R-:W-:Y:S01]  /*b470*/  HMMA.16816.F32 R84, R12.reuse, R42, R84 ;  /* 0x0000002a0c54723c */ /* 0x040fe20000001854 */
[----:B------:R-:W1:Y:S07]  /*b480*/  LDSM.16.M88.4 R40, [R229+0x2800] ;  /* 0x00280000e528783b */ /* 0x000e6e0000000200 */
[-C--:B--2---:R-:W-:Y:S08]  /*b490*/  HMMA.16816.F32 R116, R12, R44.reuse, R128 ;  /* 0x0000002c0c74723c */ /* 0x084ff00000001880 */
[C---:B------:R-:W-:Y:S08]  /*b4a0*/  HMMA.16816.F32 R124, R4.reuse, R44, R124 ;  /* 0x0000002c047c723c */ /* 0x040ff0000000187c */
[-C--:B------:R-:W-:Y:S07]  /*b4b0*/  HMMA.16816.F32 R128, R4, R46.reuse, R248 ;  /* 0x0000002e0480723c */ /* 0x080fee00000018f8 */
[----:B------:R-:W-:Y:S01]  /*b4c0*/  IMAD.MOV.U32 R251, RZ, RZ, R57 ;  /* 0x000000fffffb7224 */ /* 0x000fe200078e0039 */
[----:B------:R-:W-:Y:S08]  /*b4d0*/  HMMA.16816.F32 R112, R12, R46, R244 ;  /* 0x0000002e0c70723c */ /* 0x000ff000000018f4 */
[-C--:B------:R-:W-:Y:S08]  /*b4e0*/  HMMA.16816.F32 R44, R32, R58.reuse, RZ ;  /* 0x0000003a202c723c */ /* 0x080ff000000018ff */
[----:B------:R-:W-:Y:S08]  /*b4f0*/  HMMA.16816.F32 R56, R36, R58, RZ ;  /* 0x0000003a2438723c */ /* 0x000ff000000018ff */
[-C--:B------:R-:W-:Y:S08]  /*b500*/  HMMA.16816.F32 R64, R28, R52.reuse, R60 ;  /* 0x000000341c40723c */ /* 0x080ff0000000183c */
[C---:B------:R-:W-:Y:S01]  /*b510*/  HMMA.16816.F32 R60, R24.reuse, R52, R48 ;  /* 0x00000034183c723c */ /* 0x040fe20000001830 */
[----:B------:R-:W2:Y:S07]  /*b520*/  LDSM.16.M88.4 R48, [R237] ;  /* 0x00000000ed30783b */ /* 0x000eae0000000200 */
[-C--:B------:R-:W-:Y:S08]  /*b530*/  HMMA.16816.F32 R44, R24, R54.reuse, R44 ;  /* 0x00000036182c723c */ /* 0x080ff0000000182c */
[----:B------:R-:W-:Y:S07]  /*b540*/  HMMA.16816.F32 R52, R28, R54, R56 ;  /* 0x000000361c34723c */ /* 0x000fee0000001838 */
[----:B------:R-:W-:Y:S01]  /*b550*/  IMAD.MOV.U32 R58, RZ, RZ, R218 ;  /* 0x000000ffff3a7224 */ /* 0x000fe200078e00da */
[----:B-1----:R-:W-:Y:S01]  /*b560*/  HMMA.16816.F32 R88, R12, R40, R88 ;  /* 0x000000280c58723c */ /* 0x002fe20000001858 */
[----:B------:R-:W-:-:S02]  /*b570*/  IMAD.MOV.U32 R59, RZ, RZ, R217 ;  /* 0x000000ffff3b7224 */ /* 0x000fc400078e00d9 */
[----:B------:R-:W-:-:S04]  /*b580*/  IMAD.MOV.U32 R57, RZ, RZ, R216 ;  /* 0x000000ffff397224 */ /* 0x000fc800078e00d8 */
[----:B------:R-:W-:Y:S01]  /*b590*/  IMAD.MOV.U32 R56, RZ, RZ, R57 ;  /* 0x000000ffff387224 */ /* 0x000fe200078e0039 */
[----:B------:R-:W-:Y:S01]  /*b5a0*/  HMMA.16816.F32 R76, R4, R40, R76 ;  /* 0x00000028044c723c */ /* 0x000fe2000000184c */
[----:B------:R-:W-:Y:S02]  /*b5b0*/  IMAD.MOV.U32 R57, RZ, RZ, R0 ;  /* 0x000000ffff397224 */ /* 0x000fe400078e0000 */
[----:B------:R-:W-:-:S04]  /*b5c0*/  FMUL.FTZ R0, R100, c[0x0][0x2ec] ;  /* 0x0000bb0064007a20 */ /* 0x000fc80000410000 */
[----:B------:R1:W-:Y:S01]  /*b5d0*/  MUFU.TANH R100, R0 ;  /* 0x0000000000647308 */ /* 0x0003e20000002400 */
[-C--:B------:R-:W-:Y:S08]  /*b5e0*/  HMMA.16816.F32 R80, R4, R42.reuse, R80 ;  /* 0x0000002a0450723c */ /* 0x080ff00000001850 */
[----:B------:R-:W-:Y:S01]  /*b5f0*/  HMMA.16816.F32 R216, R12, R42, R68 ;  /* 0x0000002a0cd8723c */ /* 0x000fe20000001844 */
[----:B------:R-:W3:Y:S01]  /*b600*/  LDSM.16.M88.4 R40, [R229+0x3000] ;  /* 0x00300000e528783b */ /* 0x000ee20000000200 */
[----:B-1----:R-:W-:-:S06]  /*b610*/  FMUL.FTZ R0, R101, c[0x0][0x2ec] ;  /* 0x0000bb0065007a20 */ /* 0x002fcc0000410000 */
[----:B--2---:R-:W-:Y:S08]  /*b620*/  HMMA.16816.F32 R44, R16, R50, R44 ;  /* 0x00000032102c723c */ /* 0x004ff0000000182c */
[-C--:B------:R-:W-:Y:S08]  /*b630*/  HMMA.16816.F32 R64, R20, R48.reuse, R64 ;  /* 0x000000301440723c */ /* 0x080ff00000001840 */
[----:B------:R-:W-:Y:S08]  /*b640*/  HMMA.16816.F32 R60, R16, R48, R60 ;  /* 0x00000030103c723c */ /* 0x000ff0000000183c */
[----:B------:R-:W-:Y:S07]  /*b650*/  HMMA.16816.F32 R48, R20, R50, R52 ;  /* 0x000000321430723c */ /* 0x000fee0000001834 */
[----:B------:R-:W-:-:S02]  /*b660*/  IMAD.MOV.U32 R52, RZ, RZ, R251 ;  /* 0x000000ffff347224 */ /* 0x000fc400078e00fb */
[----:B---3--:R-:W-:Y:S01]  /*b670*/  HMMA.16816.F32 R248, R4, R42, R44 ;  /* 0x0000002a04f8723c */ /* 0x008fe2000000182c */
[----:B------:R1:W-:Y:S01]  /*b680*/  MUFU.TANH R46, R0 ;  /* 0x00000000002e7308 */ /* 0x0003e20000002400 */
[----:B------:R-:W-:Y:S02]  /*b690*/  IMAD.MOV.U32 R53, RZ, RZ, R74 ;  /* 0x000000ffff357224 */ /* 0x000fe400078e004a */
[----:B------:R-:W-:Y:S02]  /*b6a0*/  IMAD.MOV.U32 R54, RZ, RZ, R72 ;  /* 0x000000ffff367224 */ /* 0x000fe400078e0048 */
[----:B------:R-:W-:Y:S02]  /*b6b0*/  IMAD.MOV.U32 R55, RZ, RZ, R73 ;  /* 0x000000ffff377224 */ /* 0x000fe400078e0049 */
[C---:B------:R-:W-:Y:S07]  /*b6c0*/  HMMA.16816.F32 R68, R12.reuse, R40, R64 ;  /* 0x000000280c44723c */ /* 0x040fee0000001840 */
[----:B------:R-:W-:Y:S01]  /*b6d0*/  IMAD.MOV.U32 R67, RZ, RZ, R3 ;  /* 0x000000ffff437224 */ /* 0x000fe200078e0003 */
[----:B------:R-:W-:Y:S01]  /*b6e0*/  HMMA.16816.F32 R48, R12, R42, R48 ;  /* 0x0000002a0c30723c */ /* 0x000fe20000001830 */
[----:B-1----:R-:W-:Y:S01]  /*b6f0*/  FMUL.FTZ R0, R102, c[0x0][0x2ec] ;  /* 0x0000bb0066007a20 */ /* 0x002fe20000410000 */
[----:B------:R1:W-:Y:S06]  /*b700*/  MUFU.TANH R42, R2 ;  /* 0x00000002002a7308 */ /* 0x0003ec0000002400 */
[----:B------:R-:W-:Y:S02]  /*b710*/  HMMA.16816.F32 R244, R4, R40, R60 ;  /* 0x0000002804f4723c */ /* 0x000fe4000000183c */
[----:B------:R2:W-:Y:S01]  /*b720*/  MUFU.TANH R101, R0 ;  /* 0x0000000000657308 */ /* 0x0005e20000002400 */
[----:B-1----:R-:W-:Y:S11]  /*b730*/  FMUL.FTZ R2, R129, c[0x0][0x2ec] ;  /* 0x0000bb0081027a20 */ /* 0x002ff60000410000 */
[----:B------:R-:W-:Y:S02]  /*b740*/  @!UPT UIADD3 URZ, URZ, URZ, URZ ;  /* 0x0000003f3f3ff290 */ /* 0x000fe4000fffe03f */
[----:B------:R-:W-:Y:S02]  /*b750*/  IMAD.MOV.U32 R3, RZ, RZ, R51 ;  /* 0x000000ffff037224 */ /* 0x000fe400078e0033 */
[----:B--2---:R-:W-:Y:S02]  /*b760*/  FMUL.FTZ R0, R103, c[0x0][0x2ec] ;  /* 0x0000bb0067007a20 */ /* 0x004fe40000410000 */
[----:B------:R-:W-:Y:S02]  /*b770*/  IMAD.MOV.U32 R72, RZ, RZ, R50 ;  /* 0x000000ffff487224 */ /* 0x000fe400078e0032 */
[----:B------:R1:W-:Y:S01]  /*b780*/  MUFU.TANH R66, R0 ;  /* 0x0000000000427308 */ /* 0x0003e20000002400 */
[----:B------:R-:W-:Y:S02]  /*b790*/  IMAD.MOV.U32 R73, RZ, RZ, R49 ;  /* 0x000000ffff497224 */ /* 0x000fe400078e0031 */
[----:B------:R-:W-:Y:S02]  /*b7a0*/  IMAD.MOV.U32 R74, RZ, RZ, R48 ;  /* 0x000000ffff4a7224 */ /* 0x000fe400078e0030 */
[----:B-1----:R-:W-:-:S04]  /*b7b0*/  FMUL.FTZ R0, R67, c[0x0][0x2ec] ;  /* 0x0000bb0043007a20 */ /* 0x002fc80000410000 */
[----:B------:R1:W-:Y:S02]  /*b7c0*/  MUFU.TANH R102, R0 ;  /* 0x0000000000667308 */ /* 0x0003e40000002400 */
[----:B-1----:R-:W-:-:S06]  /*b7d0*/  FMUL.FTZ R0, R52, c[0x0][0x2ec] ;  /* 0x0000bb0034007a20 */ /* 0x002fcc0000410000 */
[----:B------:R1:W2:Y:S02]  /*b7e0*/  MUFU.TANH R40, R0 ;  /* 0x0000000000287308 */ /* 0x0002a40000002400 */
        /* <DEDUP_REMOVED lines=9> */
[----:B------:R-:W1:Y:S04]  /*b880*/  S2R R107, SR_TID.X ;  /* 0x00000000006b7919 */ /* 0x000e680000002100 */
[----:B------:R3:W-:Y:S02]  /*b890*/  MUFU.TANH R45, R0 ;  /* 0x00000000002d7308 */ /* 0x0007e40000002400 */
[----:B---3--:R-:W-:-:S06]  /*b8a0*/  FMUL.FTZ R0, R54, c[0x0][0x2ec] ;  /* 0x0000bb0036007a20 */ /* 0x008fcc0000410000 */
[----:B------:R3:W-:Y:S01]  /*b8b0*/  MUFU.TANH R65, R0 ;  /* 0x0000000000417308 */ /* 0x0007e20000002400 */
[----:B-1----:R-:W-:-:S05]  /*b8c0*/  IMAD.SHL.U32 R107, R107, 0x2, RZ ;  /* 0x000000026b6b7824 */ /* 0x002fca00078e00ff */
[----:B------:R-:W-:Y:S01]  /*b8d0*/  LOP3.LUT R107, R107, 0x6, RZ, 0xc0, !PT ;  /* 0x000000066b6b7812 */ /* 0x000fe200078ec0ff */
[----:B---3--:R-:W-:-:S04]  /*b8e0*/  FMUL.FTZ R0, R55, c[0x0][0x2ec] ;  /* 0x0000bb0037007a20 */ /* 0x008fc80000410000 */
        /* <DEDUP_REMOVED lines=18> */
[----:B--2---:R-:W-:-:S04]  /*ba10*/  IMAD.MOV.U32 R110, RZ, RZ, R40 ;  /* 0x000000ffff6e7224 */ /* 0x004fc800078e0028 */
[----:B------:R1:W-:Y:S01]  /*ba20*/  MUFU.TANH R222, R0 ;  /* 0x0000000000de7308 */ /* 0x0003e20000002400 */
[----:B------:R-:W-:Y:S02]  /*ba30*/  FMUL.FTZ R40, R126, c[0x0][0x2ec] ;  /* 0x0000bb007e287a20 */ /* 0x000fe40000410000 */
        /* <DEDUP_REMOVED lines=13> */
[----:B------:R1:W-:Y:S02]  /*bb10*/  MUFU.TANH R60, R0 ;  /* 0x00000000003c7308 */ /* 0x0003e40000002400 */
[----:B-1----:R-:W-:-:S06]  /*bb20*/  FMUL.FTZ R0, R214, c[0x0][0x2ec] ;  /* 0x0000bb00d6007a20 */ /* 0x002fcc0000410000 */
[----:B------:R1:W3:Y:S02]  /*bb30*/  MUFU.TANH R61, R0 ;  /* 0x00000000003d7308 */ /* 0x0002e40000002400 */
[----:B-1----:R-:W-:-:S06]  /*bb40*/  FMUL.FTZ R0, R215, c[0x0][0x2ec] ;  /* 0x0000bb00d7007a20 */ /* 0x002fcc0000410000 */
[----:B------:R1:W-:Y:S02]  /*bb50*/  MUFU.TANH R55, R0 ;  /* 0x0000000000377308 */ /* 0x0003e40000002400 */
[----:B-1----:R-:W-:-:S06]  /*bb60*/  FMUL.FTZ R0, R204, c[0x0][0x2ec] ;  /* 0x0000bb00cc007a20 */ /* 0x002fcc0000410000 */
[----:B------:R1:W4:Y:S02]  /*bb70*/  MUFU.TANH R215, R0 ;  /* 0x0000000000d77308 */ /* 0x0003240000002400 */
[----:B-1----:R-:W-:-:S06]  /*bb80*/  FMUL.FTZ R0, R205, c[0x0][0x2ec] ;  /* 0x0000bb00cd007a20 */ /* 0x002fcc0000410000 */
[----:B------:R1:W1:Y:S02]  /*bb90*/  MUFU.TANH R214, R0 ;  /* 0x0000000000d67308 */ /* 0x0002640000002400 */
[----:B-1----:R-:W-:-:S06]  /*bba0*/  FMUL.FTZ R0, R120, c[0x0][0x2ec] ;  /* 0x0000bb0078007a20 */ /* 0x002fcc0000410000 */
[----:B------:R1:W1:Y:S02]  /*bbb0*/  MUFU.TANH R213, R0 ;  /* 0x0000000000d57308 */ /* 0x0002640000002400 */
[----:B-1----:R-:W-:-:S06]  /*bbc0*/  FMUL.FTZ R0, R121, c[0x0][0x2ec] ;  /* 0x0000bb0079007a20 */ /* 0x002fcc0000410000 */
[----:B------:R1:W1:Y:S02]  /*bbd0*/  MUFU.TANH R212, R0 ;  /* 0x0000000000d47308 */ /* 0x0002640000002400 */
        /* <DEDUP_REMOVED lines=10> */
[----:B------:R1:W-:Y:S02]  /*bc80*/  MUFU.TANH R205, R0 ;  /* 0x0000000000cd7308 */ /* 0x0003e40000002400 */
[----:B-1----:R-:W-:Y:S02]  /*bc90*/  FMUL.FTZ R0, R209, c[0x0][0x2ec] ;  /* 0x0000bb00d1007a20 */ /* 0x002fe40000410000 */
[----:B------:R-:W-:-:S04]  /*bca0*/  IMAD.MOV.U32 R209, RZ, RZ, R108 ;  /* 0x000000ffffd17224 */ /* 0x000fc800078e006c */
        /* <DEDUP_REMOVED lines=8> */
[----:B------:R1:W2:Y:S02]  /*bd30*/  MUFU.TANH R123, R0 ;  /* 0x00000000007b7308 */ /* 0x0002a40000002400 */
[----:B-1----:R-:W-:Y:S02]  /*bd40*/  FMUL.FTZ R0, R211, c[0x0][0x2ec] ;  /* 0x0000bb00d3007a20 */ /* 0x002fe40000410000 */
[----:B------:R-:W-:-:S04]  /*bd50*/  IMAD.MOV.U32 R211, RZ, RZ, R67 ;  /* 0x000000ffffd37224 */ /* 0x000fc800078e0043 */
[----:B------:R1:W1:Y:S02]  /*bd60*/  MUFU.TANH R50, R0 ;  /* 0x0000000000327308 */ /* 0x0002640000002400 */
[----:B-1----:R-:W-:Y:S02]  /*bd70*/  FMUL.FTZ R0, R134, c[0x0][0x2ec] ;  /* 0x0000bb0086007a20 */ /* 0x002fe40000410000 */
[----:B------:R-:W-:-:S04]  /*bd80*/  IMAD.MOV.U32 R134, RZ, RZ, R47 ;  /* 0x000000ffff867224 */ /* 0x000fc800078e002f */
[----:B------:R1:W1:Y:S02]  /*bd90*/  MUFU.TANH R132, R0 ;  /* 0x0000000000847308 */ /* 0x0002640000002400 */
[----:B-1----:R-:W-:Y:S02]  /*bda0*/  FMUL.FTZ R0, R135, c[0x0][0x2ec] ;  /* 0x0000bb0087007a20 */ /* 0x002fe40000410000 */
[----:B------:R-:W-:-:S04]  /*bdb0*/  IMAD.MOV.U32 R135, RZ, RZ, R42 ;  /* 0x000000ffff877224 */ /* 0x000fc800078e002a */
[----:B------:R1:W-:Y:S01]  /*bdc0*/  MUFU.TANH R57, R0 ;  /* 0x0000000000397308 */ /* 0x0003e20000002400 */
[----:B------:R-:W-:-:S07]  /*bdd0*/  FMUL.FTZ R42, R130, c[0x0][0x2ec] ;  /* 0x0000bb00822a7a20 */ /* 0x000fce0000410000 */
[----:B------:R2:W-:Y:S01]  /*bde0*/  MUFU.TANH R75, R42 ;  /* 0x0000002a004b7308 */ /* 0x0005e20000002400 */
[----:B-1----:R-:W-:-:S07]  /*bdf0*/  FMUL.FTZ R0, R116, c[0x0][0x2ec] ;  /* 0x0000bb0074007a20 */ /* 0x002fce0000410000 */
[----:B------:R1:W1:Y:S01]  /*be00*/  MUFU.TANH R122, R0 ;  /* 0x00000000007a7308 */ /* 0x0002620000002400 */
[----:B--2---:R-:W-:Y:S02]  /*be10*/  FMUL.FTZ R42, R203, c[0x0][0x2ec] ;  /* 0x0000bb00cb2a7a20 */ /* 0x004fe40000410000 */
[----:B-1----:R-:W-:-:S05]  /*be20*/  FMUL.FTZ R0, R117, c[0x0][0x2ec] ;  /* 0x0000bb0075007a20 */ /* 0x002fca0000410000 */
[----:B------:R1:W-:Y:S02]  /*be30*/  MUFU.TANH R56, R0 ;  /* 0x0000000000387308 */ /* 0x0003e40000002400 */
[----:B-1----:R-:W-:Y:S02]  /*be40*/  FMUL.FTZ R0, R112, c[0x0][0x2ec] ;  /* 0x0000bb0070007a20 */ /* 0x002fe40000410000 */
[----:B------:R-:W-:-:S04]  /*be50*/  IMAD.MOV.U32 R112, RZ, RZ, R41 ;  /* 0x000000ffff707224 */ /* 0x000fc800078e0029 */
[----:B------:R1:W-:Y:S01]  /*be60*/  MUFU.TANH R121, R0 ;  /* 0x0000000000797308 */ /* 0x0003e20000002400 */
[----:B------:R-:W-:Y:S02]  /*be70*/  FMUL.FTZ R41, R131, c[0x0][0x2ec] ;  /* 0x0000bb0083297a20 */ /* 0x000fe40000410000 */
[----:B-1----:R-:W-:-:S05]  /*be80*/  FMUL.FTZ R0, R113, c[0x0][0x2ec] ;  /* 0x0000bb0071007a20 */ /* 0x002fca0000410000 */
[----:B------:R-:W-:Y:S08]  /*be90*/  MUFU.TANH R113, R40 ;  /* 0x0000002800717308 */ /* 0x000ff00000002400 */
[----:B------:R1:W-:Y:S02]  /*bea0*/  MUFU.TANH R120, R0 ;  /* 0x0000000000787308 */ /* 0x0003e40000002400 */
[----:B-1----:R-:W-:-:S06]  /*beb0*/  FMUL.FTZ R0, R118, c[0x0][0x2ec] ;  /* 0x0000bb0076007a20 */ /* 0x002fcc0000410000 */
[----:B------:R1:W2:Y:S02]  /*bec0*/  MUFU.TANH R49, R0 ;  /* 0x0000000000317308 */ /* 0x0002a40000002400 */
[----:B-1----:R-:W-:-:S06]  /*bed0*/  FMUL.FTZ R0, R119, c[0x0][0x2ec] ;  /* 0x0000bb0077007a20 */ /* 0x002fcc0000410000 */
[----:B------:R1:W-:Y:S02]  /*bee0*/  MUFU.TANH R119, R0 ;  /* 0x0000000000777308 */ /* 0x0003e40000002400 */
[----:B-1----:R-:W-:-:S06]  /*bef0*/  FMUL.FTZ R0, R114, c[0x0][0x2ec] ;  /* 0x0000bb0072007a20 */ /* 0x002fcc0000410000 */
[----:B------:R-:W-:Y:S08]  /*bf00*/  MUFU.TANH R114, R2 ;  /* 0x0000000200727308 */ /* 0x000ff00000002400 */
        /* <DEDUP_REMOVED lines=10> */
[----:B------:R-:W-:-:S05]  /*bfb0*/  IMAD R0, R0, 0x80, R107 ;  /* 0x0000008000007824 */ /* 0x000fca00078e026b */
[C---:B------:R-:W-:Y:S02]  /*bfc0*/  IADD3 R2, R0.reuse, 0x1, RZ ;  /* 0x0000000100027810 */ /* 0x040fe40007ffe0ff */
[----:B------:R-:W-:Y:S02]  /*bfd0*/  IADD3 R40, R0, 0x8, RZ ;  /* 0x0000000800287810 */ /* 0x000fe40007ffe0ff */
[C---:B------:R-:W-:Y:S02]  /*bfe0*/  ISETP.GE.AND P4, PT, R2.reuse, R8, PT ;  /* 0x000000080200720c */ /* 0x040fe40003f86270 */
[C---:B------:R-:W-:Y:S02]  /*bff0*/  ISETP.GE.AND P6, PT, R2.reuse, R9, PT ;  /* 0x000000090200720c */ /* 0x040fe40003fc6270 */
[C---:B------:R-:W-:Y:S02]  /*c000*/  ISETP.GE.AND P0, PT, R2.reuse, R11, PT ;  /* 0x0000000b0200720c */ /* 0x040fe40003f06270 */
[----:B------:R-:W-:Y:S01]  /*c010*/  ISETP.GE.AND P2, PT, R2, R10, PT ;  /* 0x0000000a0200720c */ /* 0x000fe20003f46270 */
[----:B------:R-:W-:Y:S01]  /*c020*/  FMUL.FTZ R2, R127, c[0x0][0x2ec] ;  /* 0x0000bb007f027a20 */ /* 0x000fe20000410000 */
[----:B------:R-:W-:-:S02]  /*c030*/  ISETP.GE.AND P3, PT, R40, R8, PT ;  /* 0x000000082800720c */ /* 0x000fc40003f66270 */
[----:B------:R-:W-:Y:S01]  /*c040*/  ISETP.GE.AND P5, PT, R0, R8, PT ;  /* 0x000000080000720c */ /* 0x000fe20003fa6270 */
[----:B------:R1:W1:Y:S01]  /*c050*/  MUFU.TANH R47, R2 ;  /* 0x00000002002f7308 */ /* 0x0002620000002400 */
[----:B------:R-:W-:Y:S02]  /*c060*/  FSEL R104, R104, -INF , !P3 ;  /* 0xff80000068687808 */ /* 0x000fe40005800000 */
[----:B------:R-:W-:Y:S02]  /*c070*/  ISETP.GE.AND P3, PT, R40, R9, PT ;  /* 0x000000092800720c */ /* 0x000fe40003f66270 */
[----:B------:R-:W-:Y:S02]  /*c080*/  FSEL R100, R100, -INF , !P5 ;  /* 0xff80000064647808 */ /* 0x000fe40006800000 */
[----:B------:R-:W-:Y:S02]  /*c090*/  FSEL R103, R46, -INF , !P4 ;  /* 0xff8000002e677808 */ /* 0x000fe40006000000 */
[----:B------:R-:W-:Y:S01]  /*c0a0*/  FSEL R106, R66, -INF , !P6 ;  /* 0xff800000426a7808 */ /* 0x000fe20007000000 */
[----:B------:R2:W-:Y:S01]  /*c0b0*/  MUFU.TANH R46, R41 ;  /* 0x00000029002e7308 */ /* 0x0005e20000002400 */
[----:B------:R-:W-:-:S02]  /*c0c0*/  FSEL R107, R51, -INF , !P3 ;  /* 0xff800000336b7808 */ /* 0x000fc40005800000 */
[C---:B------:R-:W-:Y:S02]  /*c0d0*/  ISETP.GE.AND P4, PT, R0.reuse, R9, PT ;  /* 0x000000090000720c */ /* 0x040fe40003f86270 */
[C---:B------:R-:W-:Y:S02]  /*c0e0*/  ISETP.GE.AND P3, PT, R0.reuse, R11, PT ;  /* 0x0000000b0000720c */ /* 0x040fe40003f66270 */
[----:B-1----:R-:W-:Y:S02]  /*c0f0*/  IADD3 R2, R0, 0x9, RZ ;  /* 0x0000000900027810 */ /* 0x002fe40007ffe0ff */
[----:B------:R-:W-:Y:S02]  /*c100*/  FSEL R101, R101, -INF , !P4 ;  /* 0xff80000065657808 */ /* 0x000fe40006000000 */
[C---:B------:R-:W-:Y:S02]  /*c110*/  ISETP.GE.AND P5, PT, R2.reuse, R8, PT ;  /* 0x000000080200720c */ /* 0x040fe40003fa6270 */
[----:B------:R-:W-:-:S02]  /*c120*/  ISETP.GE.AND P6, PT, R2, R9, PT ;  /* 0x000000090200720c */ /* 0x000fc40003fc6270 */
[----:B------:R-:W-:Y:S02]  /*c130*/  FSEL R105, R105, -INF , !P5 ;  /* 0xff80000069697808 */ /* 0x000fe40006800000 */
[----:B------:R-:W-:Y:S02]  /*c140*/  FSEL R109, R45, -INF , !P6 ;  /* 0xff8000002d6d7808 */ /* 0x000fe40007000000 */
[----:B------:R-:W-:Y:S02]  /*c150*/  FSEL R102, R102, -INF , !P3 ;  /* 0xff80000066667808 */ /* 0x000fe40005800000 */
[CC--:B------:R-:W-:Y:S02]  /*c160*/  ISETP.GE.AND P5, PT, R40.reuse, R11.reuse, PT ;  /* 0x0000000b2800720c */ /* 0x0c0fe40003fa6270 */
[----:B------:R-:W-:Y:S01]  /*c170*/  ISETP.GE.AND P4, PT, R40, R10, PT ;  /* 0x0000000a2800720c */ /* 0x000fe20003f86270 */
[----:B------:R-:W-:Y:S01]  /*c180*/  FMUL.FTZ R40, R200, c[0x0][0x2ec] ;  /* 0x0000bb00c8287a20 */ /* 0x000fe20000410000 */
[----:B------:R-:W-:-:S02]  /*c190*/  ISETP.GE.AND P6, PT, R2, R11, PT ;  /* 0x0000000b0200720c */ /* 0x000fc40003fc6270 */
[-C--:B------:R-:W-:Y:S01]  /*c1a0*/  ISETP.GE.AND P3, PT, R2, R10.reuse, PT ;  /* 0x0000000a0200720c */ /* 0x080fe20003f66270 */
[----:B------:R-:W-:Y:S01]  /*c1b0*/  FMUL.FTZ R2, R201, c[0x0][0x2ec] ;  /* 0x0000bb00c9027a20 */ /* 0x000fe20000410000 */
[----:B------:R-:W-:Y:S01]  /*c1c0*/  FSEL R110, R110, -INF , !P0 ;  /* 0xff8000006e6e7808 */ /* 0x000fe20004000000 */
[----:B------:R1:W-:Y:S01]  /*c1d0*/  MUFU.TANH R67, R40 ;  /* 0x0000002800437308 */ /* 0x0003e20000002400 */
[----:B------:R-:W-:Y:S02]  /*c1e0*/  ISETP.GE.AND P0, PT, R0, R10, PT ;  /* 0x0000000a0000720c */ /* 0x000fe40003f06270 */
[----:B------:R-:W-:Y:S02]  /*c1f0*/  FSEL R108, R65, -INF , !P5 ;  /* 0xff800000416c7808 */ /* 0x000fe40006800000 */
[----:B------:R-:W-:Y:S02]  /*c200*/  FSEL R111, R64, -INF , !P6 ;  /* 0xff800000406f7808 */ /* 0x000fe40007000000 */
[----:B--2---:R-:W-:Y:S01]  /*c210*/  IADD3 R41, R0, 0x11, RZ ;  /* 0x0000001100297810 */ /* 0x004fe20007ffe0ff */
[----:B------:R2:W-:Y:S01]  /*c220*/  MUFU.TANH R51, R2 ;  /* 0x0000000200337308 */ /* 0x0005e20000002400 */
[----:B------:R-:W-:-:S02]  /*c230*/  FSEL R115, R211, -INF , !P3 ;  /* 0xff800000d3737808 */ /* 0x000fc40005800000 */
[----:B------:R-:W-:-:S04]  /*c240*/  ISETP.GE.AND P3, PT, R41, R9, PT ;  /* 0x000000092900720c */ /* 0x000fc80003f66270 */
[----:B------:R-:W-:Y:S01]  /*c250*/  FSEL R223, R223, -INF , !P3 ;  /* 0xff800000dfdf7808 */ /* 0x000fe20005800000 */
[----:B-1----:R-:W-:Y:S01]  /*c260*/  FMUL.FTZ R40, R84, c[0x0][0x2ec] ;  /* 0x0000bb0054287a20 */ /* 0x002fe20000410000 */
[----:B------:R-:W-:Y:S01]  /*c270*/  FSEL R84, R112, -INF , !P0 ;  /* 0xff80000070547808 */ /* 0x000fe20004000000 */
[----:B------:R1:W-:Y:S01]  /*c280*/  MUFU.TANH R64, R42 ;  /* 0x0000002a00407308 */ /* 0x0003e20000002400 */
[----:B------:R-:W-:Y:S02]  /*c290*/  FSEL R112, R135, -INF , !P2 ;  /* 0xff80000087707808 */ /* 0x000fe40005000000 */
[----:B--2---:R-:W-:-:S05]  /*c2a0*/  IADD3 R2, R0, 0x10, RZ ;  /* 0x0000001000027810 */ /* 0x004fca0007ffe0ff */
[----:B------:R2:W-:Y:S01]  /*c2b0*/  MUFU.TANH R66, R40 ;  /* 0x0000002800427308 */ /* 0x0005e20000002400 */
[C---:B------:R-:W-:Y:S02]  /*c2c0*/  ISETP.GE.AND P5, PT, R2.reuse, R8, PT ;  /* 0x000000080200720c */ /* 0x040fe40003fa6270 */
[C---:B------:R-:W-:Y:S02]  /*c2d0*/  ISETP.GE.AND P6, PT, R2.reuse, R9, PT ;  /* 0x000000090200720c */ /* 0x040fe40003fc6270 */
[C---:B------:R-:W-:Y:S02]  /*c2e0*/  ISETP.GE.AND P0, PT, R2.reuse, R11, PT ;  /* 0x0000000b0200720c */ /* 0x040fe40003f06270 */
[----:B------:R-:W-:Y:S01]  /*c2f0*/  ISETP.GE.AND P2, PT, R2, R10, PT ;  /* 0x0000000a0200720c */ /* 0x000fe20003f46270 */
[----:B------:R-:W-:Y:S01]  /*c300*/  FMUL.FTZ R2, R85, c[0x0][0x2ec] ;  /* 0x0000bb0055027a20 */ /* 0x000fe20000410000 */
[----:B------:R-:W-:Y:S01]  /*c310*/  FSEL R85, R134, -INF , !P4 ;  /* 0xff80000086557808 */ /* 0x000fe20006000000 */
[----:B-1----:R-:W-:Y:S01]  /*c320*/  FMUL.FTZ R42, R98, c[0x0][0x2ec] ;  /* 0x0000bb00622a7a20 */ /* 0x002fe20000410000 */
[----:B------:R-:W-:Y:S01]  /*c330*/  ISETP.GE.AND P4, PT, R41, R8, PT ;  /* 0x000000082900720c */ /* 0x000fe20003f86270 */
[----:B------:R1:W-:Y:S01]  /*c340*/  MUFU.TANH R65, R2 ;  /* 0x0000000200417308 */ /* 0x0003e20000002400 */
[----:B------:R-:W-:Y:S01]  /*c350*/  FSEL R130, R210, -INF , !P5 ;  /* 0xff800000d2827808 */ /* 0x000fe20006800000 */
[----:B--2---:R-:W-:Y:S01]  /*c360*/  FMUL.FTZ R40, R202, c[0x0][0x2ec] ;  /* 0x0000bb00ca287a20 */ /* 0x004fe20000410000 */
[----:B------:R-:W-:-:S02]  /*c370*/  FSEL R131, R133, -INF , !P4 ;  /* 0xff80000085837808 */ /* 0x000fc40006000000 */
[----:B------:R-:W-:-:S03]  /*c380*/  FSEL R128, R63, -INF , !P6 ;  /* 0xff8000003f807808 */ /* 0x000fc60007000000 */
[----:B------:R2:W2:Y:S01]  /*c390*/  MUFU.TANH R45, R40 ;  /* 0x00000028002d7308 */ /* 0x0004a20000002400 */
[----:B------:R-:W-:Y:S02]  /*c3a0*/  FSEL R126, R62, -INF , !P0 ;  /* 0xff8000003e7e7808 */ /* 0x000fe40004000000 */
[----:B------:R-:W-:Y:S02]  /*c3b0*/  FSEL R124, R208, -INF , !P2 ;  /* 0xff800000d07c7808 */ /* 0x000fe40005000000 */
[----:B-1----:R-:W-:-:S04]  /*c3c0*/  IADD3 R2, R0, 0x19, RZ ;  /* 0x0000001900027810 */ /* 0x002fc80007ffe0ff */
[CC--:B------:R-:W-:Y:S02]  /*c3d0*/  ISETP.GE.AND P4, PT, R2.reuse, R8.reuse, PT ;  /* 0x000000080200720c */ /* 0x0c0fe40003f86270 */
[-C--:B------:R-:W-:Y:S02]  /*c3e0*/  ISETP.GE.AND P3, PT, R2, R9.reuse, PT ;  /* 0x000000090200720c */ /* 0x080fe40003f66270 */
[----:B--2---:R-:W-:Y:S02]  /*c3f0*/  IADD3 R40, R0, 0x18, RZ ;  /* 0x0000001800287810 */ /* 0x004fe40007ffe0ff */
[----:B------:R-:W-:Y:S02]  /*c400*/  FSEL R252, R252, -INF , !P4 ;  /* 0xff800000fcfc7808 */ /* 0x000fe40006000000 */
[C---:B------:R-:W-:Y:S02]  /*c410*/  ISETP.GE.AND P5, PT, R40.reuse, R8, PT ;  /* 0x000000082800720c */ /* 0x040fe40003fa6270 */
[----:B------:R-:W-:-:S02]  /*c420*/  ISETP.GE.AND P6, PT, R40, R9, PT ;  /* 0x000000092800720c */ /* 0x000fc40003fc6270 */
[----:B------:R-:W-:Y:S02]  /*c430*/  FSEL R129, R209, -INF , !P5 ;  /* 0xff800000d1817808 */ /* 0x000fe40006800000 */
[CC--:B------:R-:W-:Y:S02]  /*c440*/  ISETP.GE.AND P5, PT, R41.reuse, R11.reuse, PT ;  /* 0x0000000b2900720c */ /* 0x0c0fe40003fa6270 */
[----:B------:R-:W-:Y:S01]  /*c450*/  ISETP.GE.AND P4, PT, R41, R10, PT ;  /* 0x0000000a2900720c */ /* 0x000fe20003f86270 */
[----:B------:R-:W-:Y:S01]  /*c460*/  FMUL.FTZ R41, R86, c[0x0][0x2ec] ;  /* 0x0000bb0056297a20 */ /* 0x000fe20000410000 */
[----:B------:R-:W-:Y:S02]  /*c470*/  FSEL R222, R222, -INF , !P6 ;  /* 0xff800000dede7808 */ /* 0x000fe40007000000 */
[----:B------:R-:W-:Y:S01]  /*c480*/  FSEL R127, R44, -INF , !P3 ;  /* 0xff8000002c7f7808 */ /* 0x000fe20005800000 */
[----:B------:R1:W-:Y:S01]  /*c490*/  MUFU.TANH R63, R41 ;  /* 0x00000029003f7308 */ /* 0x0003e20000002400 */
[----:B------:R-:W-:-:S02]  /*c4a0*/  ISETP.GE.AND P6, PT, R40, R11, PT ;  /* 0x0000000b2800720c */ /* 0x000fc40003fc6270 */
[-C--:B------:R-:W-:Y:S01]  /*c4b0*/  ISETP.GE.AND P3, PT, R40, R10.reuse, PT ;  /* 0x0000000a2800720c */ /* 0x080fe20003f66270 */
[----:B------:R-:W-:Y:S01]  /*c4c0*/  FMUL.FTZ R40, R96, c[0x0][0x2ec] ;  /* 0x0000bb0060287a20 */ /* 0x000fe20000410000 */
[----:B------:R-:W-:Y:S02]  /*c4d0*/  FSEL R125, R43, -INF , !P5 ;  /* 0xff8000002b7d7808 */ /* 0x000fe40006800000 */
[C---:B------:R-:W-:Y:S01]  /*c4e0*/  ISETP.GE.AND P0, PT, R2.reuse, R11, PT ;  /* 0x0000000b0200720c */ /* 0x040fe20003f06270 */
[----:B------:R2:W-:Y:S01]  /*c4f0*/  MUFU.TANH R62, R40 ;  /* 0x00000028003e7308 */ /* 0x0005e20000002400 */
[----:B------:R-:W-:Y:S02]  /*c500*/  ISETP.GE.AND P5, PT, R2, R10, PT ;  /* 0x0000000a0200720c */ /* 0x000fe40003fa6270 */
[----:B------:R-:W-:Y:S02]  /*c510*/  IADD3 R2, R0, 0x20, RZ ;  /* 0x0000002000027810 */ /* 0x000fe40007ffe0ff */
[----:B------:R-:W-:-:S02]  /*c520*/  FSEL R221, R221, -INF , !P6 ;  /* 0xff800000dddd7808 */ /* 0x000fc40007000000 */
[----:B------:R-:W-:Y:S01]  /*c530*/  FSEL R220, R220, -INF , !P0 ;  /* 0xff800000dcdc7808 */ /* 0x000fe20004000000 */
[----:B-1----:R-:W-:Y:S01]  /*c540*/  FMUL.FTZ R41, R87, c[0x0][0x2ec] ;  /* 0x0000bb0057297a20 */ /* 0x002fe20000410000 */
[C---:B------:R-:W-:Y:S02]  /*c550*/  ISETP.GE.AND P6, PT, R2.reuse, R8, PT ;  /* 0x000000080200720c */ /* 0x040fe40003fc6270 */
[C---:B------:R-:W-:Y:S01]  /*c560*/  ISETP.GE.AND P0, PT, R2.reuse, R9, PT ;  /* 0x000000090200720c */ /* 0x040fe20003f06270 */
[----:B------:R1:W-:Y:S01]  /*c570*/  MUFU.TANH R44, R41 ;  /* 0x00000029002c7308 */ /* 0x0003e20000002400 */
[----:B------:R-:W-:Y:S02]  /*c580*/  ISETP.GE.AND P2, PT, R2, R11, PT ;  /* 0x0000000b0200720c */ /* 0x000fe40003f46270 */
[----:B---3--:R-:W-:Y:S01]  /*c590*/  FSEL R96, R61, -INF , !P3 ;  /* 0xff8000003d607808 */ /* 0x008fe20005800000 */
[----:B--2---:R-:W-:Y:S01]  /*c5a0*/  FMUL.FTZ R40, R97, c[0x0][0x2ec] ;  /* 0x0000bb0061287a20 */ /* 0x004fe20000410000 */
[----:B------:R-:W-:-:S02]  /*c5b0*/  FSEL R97, R60, -INF , !P4 ;  /* 0xff8000003c617808 */ /* 0x000fc40006000000 */
[----:B------:R-:W-:Y:S01]  /*c5c0*/  ISETP.GE.AND P4, PT, R2, R10, PT ;  /* 0x0000000a0200720c */ /* 0x000fe20003f86270 */
[----:B------:R2:W-:Y:S01]  /*c5d0*/  MUFU.TANH R43, R40 ;  /* 0x00000028002b7308 */ /* 0x0005e20000002400 */
[----:B------:R-:W-:Y:S01]  /*c5e0*/  FMUL.FTZ R2, R93, c[0x0][0x2ec] ;  /* 0x0000bb005d027a20 */ /* 0x000fe20000410000 */
[----:B----4-:R-:W-:-:S05]  /*c5f0*/  FSEL R61, R215, -INF , !P6 ;  /* 0xff800000d73d7808 */ /* 0x010fca0007000000 */
[----:B------:R3:W-:Y:S01]  /*c600*/  STL [R1+0x58], R61 ;  /* 0x0000583d01007387 */ /* 0x0007e20000100800 */
[----:B-1----:R-:W-:-:S04]  /*c610*/  IADD3 R41, R0, 0x21, RZ ;  /* 0x0000002100297810 */ /* 0x002fc80007ffe0ff */
[----:B------:R-:W-:Y:S01]  /*c620*/  ISETP.GE.AND P3, PT, R41, R8, PT ;  /* 0x000000082900720c */ /* 0x000fe20003f66270 */
[----:B--2---:R-:W-:Y:S01]  /*c630*/  FMUL.FTZ R40, R92, c[0x0][0x2ec] ;  /* 0x0000bb005c287a20 */ /* 0x004fe20000410000 */
[----:B------:R-:W-:Y:S02]  /*c640*/  FSEL R92, R55, -INF , !P5 ;  /* 0xff800000375c7808 */ /* 0x000fe40006800000 */
[----:B------:R1:W-:Y:S01]  /*c650*/  MUFU.TANH R55, R2 ;  /* 0x0000000200377308 */ /* 0x0003e20000002400 */
[----:B------:R-:W-:Y:S02]  /*c660*/  FSEL R86, R214, -INF , !P3 ;  /* 0xff800000d6567808 */ /* 0x000fe40005800000 */
[----:B------:R-:W-:-:S03]  /*c670*/  ISETP.GE.AND P5, PT, R41, R9, PT ;  /* 0x000000092900720c */ /* 0x000fc60003fa6270 */
[----:B------:R2:W-:Y:S02]  /*c680*/  STL [R1+0x54], R86 ;  /* 0x0000545601007387 */ /* 0x0005e40000100800 */
[----:B------:R4:W-:Y:S01]  /*c690*/  MUFU.TANH R60, R40 ;  /* 0x00000028003c7308 */ /* 0x0009e20000002400 */
[----:B-1----:R-:W-:-:S07]  /*c6a0*/  IADD3 R2, R0, 0x29, RZ ;  /* 0x0000002900027810 */ /* 0x002fce0007ffe0ff */
[----:B---3--:R1:W3:Y:S01]  /*c6b0*/  MUFU.TANH R61, R42 ;  /* 0x0000002a003d7308 */ /* 0x0082e20000002400 */
[----:B------:R-:W-:Y:S02]  /*c6c0*/  ISETP.GE.AND P3, PT, R2, R8, PT ;  /* 0x000000080200720c */ /* 0x000fe40003f66270 */
[----:B----4-:R-:W-:-:S04]  /*c6d0*/  IADD3 R40, R0, 0x28, RZ ;  /* 0x0000002800287810 */ /* 0x010fc80007ffe0ff */
[----:B------:R-:W-:-:S04]  /*c6e0*/  ISETP.GE.AND P6, PT, R40, R8, PT ;  /* 0x000000082800720c */ /* 0x000fc80003fc6270 */
[----:B--2---:R-:W-:Y:S02]  /*c6f0*/  FSEL R86, R213, -INF , !P6 ;  /* 0xff800000d5567808 */ /* 0x004fe40007000000 */
[----:B-1----:R-:W-:Y:S02]  /*c700*/  FSEL R42, R212, -INF , !P3 ;  /* 0xff800000d42a7808 */ /* 0x002fe40005800000 */
[C---:B------:R-:W-:Y:S01]  /*c710*/  ISETP.GE.AND P6, PT, R41.reuse, R11, PT ;  /* 0x0000000b2900720c */ /* 0x040fe20003fc6270 */
[----:B------:R-:W-:Y:S01]  /*c720*/  STL [R1+0x50], R86 ;  /* 0x0000505601007387 */ /* 0x000fe20000100800 */
[----:B------:R-:W-:Y:S01]  /*c730*/  ISETP.GE.AND P3, PT, R41, R10, PT ;  /* 0x0000000a2900720c */ /* 0x000fe20003f66270 */
[----:B------:R-:W-:Y:S01]  /*c740*/  FMUL.FTZ R41, R99, c[0x0][0x2ec] ;  /* 0x0000bb0063297a20 */ /* 0x000fe20000410000 */
[----:B------:R-:W-:Y:S01]  /*c750*/  FSEL R99, R123, -INF , !P4 ;  /* 0xff8000007b637808 */ /* 0x000fe20006000000 */
[----:B------:R1:W-:Y:S01]  /*c760*/  STL [R1+0x4c], R42 ;  /* 0x00004c2a01007387 */ /* 0x0003e20000100800 */
[----:B------:R-:W-:-:S02]  /*c770*/  FSEL R98, R50, -INF , !P3 ;  /* 0xff80000032627808 */ /* 0x000fc40005800000 */
[----:B-1----:R-:W-:Y:S02]  /*c780*/  FSEL R42, R54, -INF , !P0 ;  /* 0xff800000362a7808 */ /* 0x002fe40004000000 */
[----:B------:R-:W-:Y:S01]  /*c790*/  ISETP.GE.AND P0, PT, R40, R9, PT ;  /* 0x000000092800720c */ /* 0x000fe20003f06270 */
[----:B------:R1:W2:Y:S02]  /*c7a0*/  MUFU.TANH R54, R41 ;  /* 0x0000002900367308 */ /* 0x0002a40000002400 */
[----:B------:R4:W-:Y:S01]  /*c7b0*/  STL [R1+0x5c], R42 ;  /* 0x00005c2a01007387 */ /* 0x0009e20000100800 */
[----:B------:R-:W-:Y:S02]  /*c7c0*/  FSEL R86, R206, -INF , !P0 ;  /* 0xff800000ce567808 */ /* 0x000fe40004000000 */
[----:B------:R-:W-:Y:S01]  /*c7d0*/  ISETP.GE.AND P0, PT, R40, R11, PT ;  /* 0x0000000b2800720c */ /* 0x000fe20003f06270 */
[----:B-1----:R-:W-:Y:S01]  /*c7e0*/  FMUL.FTZ R41, R94, c[0x0][0x2ec] ;  /* 0x0000bb005e297a20 */ /* 0x002fe20000410000 */
[----:B----4-:R-:W-:-:S02]  /*c7f0*/  FSEL R42, R207, -INF , !P5 ;  /* 0xff800000cf2a7808 */ /* 0x010fc40006800000 */
[----:B------:R-:W-:-:S03]  /*c800*/  ISETP.GE.AND P5, PT, R2, R9, PT ;  /* 0x000000090200720c */ /* 0x000fc60003fa6270 */
[----:B------:R1:W-:Y:S04]  /*c810*/  STL [R1+0x60], R42 ;  /* 0x0000602a01007387 */ /* 0x0003e80000100800 */
[----:B------:R-:W-:Y:S01]  /*c820*/  STL [R1+0x68], R86 ;  /* 0x0000685601007387 */ /* 0x000fe20000100800 */
[----:B-1----:R-:W-:Y:S02]  /*c830*/  FSEL R42, R59, -INF , !P5 ;  /* 0xff8000003b2a7808 */ /* 0x002fe40006800000 */
[----:B------:R1:W4:Y:S01]  /*c840*/  MUFU.TANH R59, R41 ;  /* 0x00000029003b7308 */ /* 0x0003220000002400 */
[----:B------:R-:W-:Y:S01]  /*c850*/  ISETP.GE.AND P5, PT, R40, R10, PT ;  /* 0x0000000a2800720c */ /* 0x000fe20003fa6270 */
[----:B------:R-:W-:Y:S01]  /*c860*/  FMUL.FTZ R40, R95, c[0x0][0x2ec] ;  /* 0x0000bb005f287a20 */ /* 0x000fe20000410000 */
[----:B------:R2:W-:Y:S01]  /*c870*/  STL [R1+0x64], R42 ;  /* 0x0000642a01007387 */ /* 0x0005e20000100800 */
[----:B-1----:R-:W-:-:S02]  /*c880*/  FSEL R41, R58, -INF , !P6 ;  /* 0xff8000003a297808 */ /* 0x002fc40007000000 */
[CC--:B------:R-:W-:Y:S02]  /*c890*/  ISETP.GE.AND P6, PT, R2.reuse, R10.reuse, PT ;  /* 0x0000000a0200720c */ /* 0x0c0fe40003fc6270 */
[----:B------:R1:W-:Y:S01]  /*c8a0*/  MUFU.TANH R58, R40 ;  /* 0x00000028003a7308 */ /* 0x0003e20000002400 */
[----:B--2---:R-:W-:Y:S02]  /*c8b0*/  FSEL R42, R205, -INF , !P2 ;  /* 0xff800000cd2a7808 */ /* 0x004fe40005000000 */
[-C--:B------:R-:W-:Y:S02]  /*c8c0*/  ISETP.GE.AND P2, PT, R2, R11.reuse, PT ;  /* 0x0000000b0200720c */ /* 0x080fe40003f46270 */
[----:B------:R-:W-:Y:S01]  /*c8d0*/  IADD3 R2, R0, 0x30, RZ ;  /* 0x0000003000027810 */ /* 0x000fe20007ffe0ff */
[----:B------:R2:W-:Y:S01]  /*c8e0*/  STL [R1+0x1c], R42 ;  /* 0x00001c2a01007387 */ /* 0x0005e20000100800 */
[----:B-1----:R-:W-:Y:S02]  /*c8f0*/  FMUL.FTZ R40, R88, c[0x0][0x2ec] ;  /* 0x0000bb0058287a20 */ /* 0x002fe40000410000 */
[C---:B------:R-:W-:Y:S01]  /*c900*/  ISETP.GE.AND P4, PT, R2.reuse, R11, PT ;  /* 0x0000000b0200720c */ /* 0x040fe20003f86270 */
[----:B------:R1:W-:Y:S01]  /*c910*/  STL [R1+0x18], R41 ;  /* 0x0000182901007387 */ /* 0x0003e20000100800 */
[----:B------:R-:W-:-:S02]  /*c920*/  ISETP.GE.AND P3, PT, R2, R10, PT ;  /* 0x0000000a0200720c */ /* 0x000fc40003f66270 */
[----:B------:R-:W-:Y:S02]  /*c930*/  FSEL R88, R132, -INF , !P5 ;  /* 0xff80000084587808 */ /* 0x000fe40006800000 */
[----:B--2---:R-:W-:Y:S02]  /*c940*/  FSEL R42, R204, -INF , !P0 ;  /* 0xff800000cc2a7808 */ /* 0x004fe40004000000 */
[----:B------:R-:W-:Y:S02]  /*c950*/  ISETP.GE.AND P0, PT, R2, R8, PT ;  /* 0x000000080200720c */ /* 0x000fe40003f06270 */
[----:B-1----:R-:W-:Y:S01]  /*c960*/  FSEL R41, R52, -INF , !P2 ;  /* 0xff80000034297808 */ /* 0x002fe20005000000 */
[----:B------:R1:W-:Y:S01]  /*c970*/  STL [R1+0x14], R42 ;  /* 0x0000142a01007387 */ /* 0x0003e20000100800 */
[----:B------:R-:W-:Y:S01]  /*c980*/  ISETP.GE.AND P2, PT, R2, R9, PT ;  /* 0x000000090200720c */ /* 0x000fe20003f46270 */
[----:B------:R2:W-:Y:S01]  /*c990*/  MUFU.TANH R52, R40 ;  /* 0x0000002800347308 */ /* 0x0005e20000002400 */
[----:B------:R-:W-:Y:S01]  /*c9a0*/  FMUL.FTZ R2, R89, c[0x0][0x2ec] ;  /* 0x0000bb0059027a20 */ /* 0x000fe20000410000 */
[----:B------:R3:W-:Y:S01]  /*c9b0*/  STL [R1+0x10], R41 ;  /* 0x0000102901007387 */ /* 0x0007e20000100800 */
[----:B------:R-:W-:-:S02]  /*c9c0*/  FSEL R86, R122, -INF , !P0 ;  /* 0xff8000007a567808 */ /* 0x000fc40004000000 */
[----:B------:R-:W-:-:S03]  /*c9d0*/  FSEL R89, R57, -INF , !P6 ;  /* 0xff80000039597808 */ /* 0x000fc60007000000 */
[----:B------:R4:W-:Y:S01]  /*c9e0*/  MUFU.TANH R50, R2 ;  /* 0x0000000200327308 */ /* 0x0009e20000002400 */
[----:B------:R3:W-:Y:S01]  /*c9f0*/  STL [R1+0x40], R86 ;  /* 0x0000405601007387 */ /* 0x0007e20000100800 */
[----:B--2---:R-:W-:-:S06]  /*ca00*/  FMUL.FTZ R40, R90, c[0x0][0x2ec] ;  /* 0x0000bb005a287a20 */ /* 0x004fcc0000410000 */
[----:B------:R2:W-:Y:S01]  /*ca10*/  MUFU.TANH R57, R40 ;  /* 0x0000002800397308 */ /* 0x0005e20000002400 */
[----:B-1----:R-:W-:Y:S01]  /*ca20*/  FMUL.FTZ R42, R91, c[0x0][0x2ec] ;  /* 0x0000bb005b2a7a20 */ /* 0x002fe20000410000 */
[C---:B----4-:R-:W-:Y:S02]  /*ca30*/  IADD3 R2, R0.reuse, 0x39, RZ ;  /* 0x0000003900027810 */ /* 0x050fe40007ffe0ff */
[----:B------:R-:W-:Y:S02]  /*ca40*/  FSEL R91, R49, -INF , !P2 ;  /* 0xff800000315b7808 */ /* 0x000fe40005000000 */
[----:B---3--:R-:W-:-:S04]  /*ca50*/  IADD3 R41, R0, 0x31, RZ ;  /* 0x0000003100297810 */ /* 0x008fc80007ffe0ff */
[CC--:B------:R-:W-:Y:S02]  /*ca60*/  ISETP.GE.AND P5, PT, R41.reuse, R8.reuse, PT ;  /* 0x000000082900720c */ /* 0x0c0fe40003fa6270 */
[-C--:B------:R-:W-:Y:S02]  /*ca70*/  ISETP.GE.AND P6, PT, R41, R9.reuse, PT ;  /* 0x000000092900720c */ /* 0x080fe40003fc6270 */
[----:B--2---:R-:W-:Y:S02]  /*ca80*/  IADD3 R40, R0, 0x38, RZ ;  /* 0x0000003800287810 */ /* 0x004fe40007ffe0ff */
[----:B------:R-:W-:Y:S02]  /*ca90*/  FSEL R86, R56, -INF , !P5 ;  /* 0xff80000038567808 */ /* 0x000fe40006800000 */
[-C--:B------:R-:W-:Y:S01]  /*caa0*/  ISETP.GE.AND P0, PT, R40, R8.reuse, PT ;  /* 0x000000082800720c */ /* 0x080fe20003f06270 */
[----:B------:R1:W-:Y:S01]  /*cab0*/  MUFU.TANH R56, R42 ;  /* 0x0000002a00387308 */ /* 0x0003e20000002400 */
[----:B------:R-:W-:Y:S01]  /*cac0*/  ISETP.GE.AND P5, PT, R2, R8, PT ;  /* 0x000000080200720c */ /* 0x000fe20003fa6270 */
[----:B------:R2:W-:Y:S01]  /*cad0*/  STL [R1+0x3c], R86 ;  /* 0x00003c5601007387 */ /* 0x0005e20000100800 */
[----:B------:R-:W-:-:S04]  /*cae0*/  ISETP.GE.AND P2, PT, R40, R9, PT ;  /* 0x000000092800720c */ /* 0x000fc80003f46270 */
[----:B------:R-:W-:Y:S02]  /*caf0*/  FSEL R90, R118, -INF , !P2 ;  /* 0xff800000765a7808 */ /* 0x000fe40005000000 */
[----:B------:R-:W-:Y:S02]  /*cb00*/  ISETP.GE.AND P2, PT, R40, R11, PT ;  /* 0x0000000b2800720c */ /* 0x000fe40003f46270 */
[----:B-1----:R-:W-:Y:S02]  /*cb10*/  FSEL R42, R120, -INF , !P5 ;  /* 0xff800000782a7808 */ /* 0x002fe40006800000 */
[----:B------:R-:W-:-:S04]  /*cb20*/  ISETP.GE.AND P5, PT, R41, R10, PT ;  /* 0x0000000a2900720c */ /* 0x000fc80003fa6270 */
[----:B------:R-:W-:Y:S02]  /*cb30*/  FSEL R203, R47, -INF , !P5 ;  /* 0xff8000002fcb7808 */ /* 0x000fe40006800000 */
[----:B--2---:R-:W-:Y:S02]  /*cb40*/  FSEL R86, R121, -INF , !P0 ;  /* 0xff80000079567808 */ /* 0x004fe40004000000 */
[----:B------:R-:W-:Y:S01]  /*cb50*/  ISETP.GE.AND P0, PT, R41, R11, PT ;  /* 0x0000000b2900720c */ /* 0x000fe20003f06270 */
[----:B------:R-:W-:Y:S02]  /*cb60*/  FMUL.FTZ R41, R76, c[0x0][0x2ec] ;  /* 0x0000bb004c297a20 */ /* 0x000fe40000410000 */
[----:B------:R1:W-:Y:S02]  /*cb70*/  STL [R1+0x38], R86 ;  /* 0x0000385601007387 */ /* 0x0003e40000100800 */
[----:B------:R2:W3:Y:S02]  /*cb80*/  MUFU.TANH R49, R41 ;  /* 0x0000002900317308 */ /* 0x0004e40000002400 */
[----:B------:R4:W-:Y:S01]  /*cb90*/  STL [R1+0x34], R42 ;  /* 0x0000342a01007387 */ /* 0x0009e20000100800 */
[----:B--2---:R-:W-:-:S02]  /*cba0*/  FSEL R41, R119, -INF , !P6 ;  /* 0xff80000077297808 */ /* 0x004fc40007000000 */
[----:B------:R-:W-:-:S03]  /*cbb0*/  ISETP.GE.AND P6, PT, R2, R9, PT ;  /* 0x000000090200720c */ /* 0x000fc60003fc6270 */
[----:B------:R2:W-:Y:S01]  /*cbc0*/  STL [R1+0x48], R41 ;  /* 0x0000482901007387 */ /* 0x0005e20000100800 */
[----:B-1----:R-:W-:Y:S02]  /*cbd0*/  FSEL R86, R113, -INF , !P3 ;  /* 0xff80000071567808 */ /* 0x002fe40005800000 */
[----:B----4-:R-:W-:Y:S02]  /*cbe0*/  FSEL R42, R48, -INF , !P6 ;  /* 0xff800000302a7808 */ /* 0x010fe40007000000 */
[-C--:B------:R-:W-:Y:S02]  /*cbf0*/  ISETP.GE.AND P6, PT, R40, R10.reuse, PT ;  /* 0x0000000a2800720c */ /* 0x080fe40003fc6270 */
[----:B------:R-:W-:Y:S01]  /*cc00*/  FSEL R40, R53, -INF , !P0 ;  /* 0xff80000035287808 */ /* 0x000fe20004000000 */
[----:B------:R1:W-:Y:S01]  /*cc10*/  STL [R1+0x44], R42 ;  /* 0x0000442a01007387 */ /* 0x0003e20000100800 */
[----:B------:R-:W-:Y:S02]  /*cc20*/  ISETP.GE.AND P0, PT, R2, R10, PT ;  /* 0x0000000a0200720c */ /* 0x000fe40003f06270 */
[----:B------:R-:W-:Y:S01]  /*cc30*/  FSEL R201, R75, -INF , !P6 ;  /* 0xff8000004bc97808 */ /* 0x000fe20007000000 */
[----:B--2---:R-:W-:-:S04]  /*cc40*/  FMUL.FTZ R41, R77, c[0x0][0x2ec] ;  /* 0x0000bb004d297a20 */ /* 0x004fc80000410000 */
[----:B------:R2:W4:Y:S01]  /*cc50*/  MUFU.TANH R48, R41 ;  /* 0x0000002900307308 */ /* 0x0005220000002400 */
[----:B-1----:R-:W-:Y:S01]  /*cc60*/  FMUL.FTZ R42, R81, c[0x0][0x2ec] ;  /* 0x0000bb00512a7a20 */ /* 0x002fe20000410000 */
[----:B--2---:R-:W-:Y:S02]  /*cc70*/  FSEL R41, R117, -INF , !P4 ;  /* 0xff80000075297808 */ /* 0x004fe40006000000 */
[----:B------:R-:W-:Y:S02]  /*cc80*/  ISETP.GE.AND P4, PT, R2, R11, PT ;  /* 0x0000000b0200720c */ /* 0x000fe40003f86270 */
[----:B------:R-:W-:Y:S01]  /*cc90*/  IADD3 R2, R0, 0x40, RZ ;  /* 0x0000004000027810 */ /* 0x000fe20007ffe0ff */
[----:B------:R1:W-:Y:S01]  /*cca0*/  STL [R1+0x78], R41 ;  /* 0x0000782901007387 */ /* 0x0003e20000100800 */
[----:B------:R-:W-:Y:S02]  /*ccb0*/  FSEL R87, R114, -INF , !P4 ;  /* 0xff80000072577808 */ /* 0x000fe40006000000 */
[C---:B------:R-:W-:Y:S01]  /*ccc0*/  ISETP.GE.AND P4, PT, R2.reuse, R9, PT ;  /* 0x000000090200720c */ /* 0x040fe20003f86270 */
[----:B------:R2:W-:Y:S01]  /*ccd0*/  STL [R1+0x74], R40 ;  /* 0x0000742801007387 */ /* 0x0005e20000100800 */
[----:B------:R-:W-:-:S02]  /*cce0*/  ISETP.GE.AND P3, PT, R2, R11, PT ;  /* 0x0000000b0200720c */ /* 0x000fc40003f66270 */
[----:B------:R-:W-:Y:S02]  /*ccf0*/  ISETP.GE.AND P5, PT, R2, R10, PT ;  /* 0x0000000a0200720c */ /* 0x000fe40003fa6270 */
[----:B------:R-:W-:Y:S02]  /*cd00*/  FSEL R75, R45, -INF , !P4 ;  /* 0xff8000002d4b7808 */ /* 0x000fe40006000000 */
[----:B------:R-:W-:Y:S01]  /*cd10*/  FSEL R202, R61, -INF , !P5 ;  /* 0xff8000003dca7808 */ /* 0x000fe20006800000 */
[----:B-1----:R-:W-:Y:S01]  /*cd20*/  FMUL.FTZ R41, R78, c[0x0][0x2ec] ;  /* 0x0000bb004e297a20 */ /* 0x002fe20000410000 */
[----:B------:R-:W-:-:S03]  /*cd30*/  FSEL R78, R62, -INF , !P3 ;  /* 0xff8000003e4e7808 */ /* 0x000fc60005800000 */
[----:B------:R1:W1:Y:S01]  /*cd40*/  MUFU.TANH R53, R41 ;  /* 0x0000002900357308 */ /* 0x0002620000002400 */
[----:B--2---:R-:W-:-:S07]  /*cd50*/  FMUL.FTZ R40, R79, c[0x0][0x2ec] ;  /* 0x0000bb004f287a20 */ /* 0x004fce0000410000 */
[----:B------:R2:W2:Y:S01]  /*cd60*/  MUFU.TANH R47, R40 ;  /* 0x00000028002f7308 */ /* 0x0004a20000002400 */
[----:B-1----:R-:W-:Y:S02]  /*cd70*/  FSEL R41, R116, -INF , !P2 ;  /* 0xff80000074297808 */ /* 0x002fe40005000000 */
[----:B------:R-:W-:Y:S01]  /*cd80*/  ISETP.GE.AND P2, PT, R2, R8, PT ;  /* 0x000000080200720c */ /* 0x000fe20003f46270 */
[----:B------:R-:W-:Y:S02]  /*cd90*/  FMUL.FTZ R2, R80, c[0x0][0x2ec] ;  /* 0x0000bb0050027a20 */ /* 0x000fe40000410000 */
[----:B------:R1:W-:Y:S01]  /*cda0*/  STL [R1+0x6c], R41 ;  /* 0x00006c2901007387 */ /* 0x0003e20000100800 */
[----:B------:R-:W-:Y:S02]  /*cdb0*/  FSEL R67, R67, -INF , !P2 ;  /* 0xff80000043437808 */ /* 0x000fe40005000000 */
[----:B--2---:R-:W-:Y:S02]  /*cdc0*/  FSEL R40, R46, -INF , !P0 ;  /* 0xff8000002e287808 */ /* 0x004fe40004000000 */
[----:B------:R2:W1:Y:S03]  /*cdd0*/  MUFU.TANH R46, R2 ;  /* 0x00000002002e7308 */ /* 0x0004660000002400 */
[----:B------:R3:W-:Y:S04]  /*cde0*/  STL [R1+0x84], R40 ;  /* 0x0000842801007387 */ /* 0x0007e80000100800 */
[----:B------:R-:W-:Y:S01]  /*cdf0*/  STL [R1+0x2c], R67 ;  /* 0x00002c4301007387 */ /* 0x000fe20000100800 */
[----:B--2---:R-:W-:-:S02]  /*ce00*/  IADD3 R2, R0, 0x49, RZ ;  /* 0x0000004900027810 */ /* 0x004fc40007ffe0ff */
[----:B-1----:R-:W-:Y:S02]  /*ce10*/  IADD3 R41, R0, 0x41, RZ ;  /* 0x0000004100297810 */ /* 0x002fe40007ffe0ff */
[----:B------:R-:W-:Y:S02]  /*ce20*/  ISETP.GE.AND P3, PT, R2, R11, PT ;  /* 0x0000000b0200720c */ /* 0x000fe40003f66270 */
[C---:B------:R-:W-:Y:S02]  /*ce30*/  ISETP.GE.AND P6, PT, R41.reuse, R8, PT ;  /* 0x000000082900720c */ /* 0x040fe40003fc6270 */
[----:B------:R-:W-:Y:S02]  /*ce40*/  ISETP.GE.AND P0, PT, R41, R9, PT ;  /* 0x000000092900720c */ /* 0x000fe40003f06270 */
[----:B---3--:R-:W-:Y:S02]  /*ce50*/  IADD3 R40, R0, 0x48, RZ ;  /* 0x0000004800287810 */ /* 0x008fe40007ffe0ff */
[----:B------:R-:W-:-:S02]  /*ce60*/  FSEL R76, R51, -INF , !P6 ;  /* 0xff800000334c7808 */ /* 0x000fc40007000000 */
[-C--:B------:R-:W-:Y:S01]  /*ce70*/  ISETP.GE.AND P2, PT, R40, R8.reuse, PT ;  /* 0x000000082800720c */ /* 0x080fe20003f46270 */
[----:B------:R1:W2:Y:S01]  /*ce80*/  MUFU.TANH R51, R42 ;  /* 0x0000002a00337308 */ /* 0x0002a20000002400 */
[----:B------:R-:W-:Y:S02]  /*ce90*/  ISETP.GE.AND P6, PT, R2, R8, PT ;  /* 0x000000080200720c */ /* 0x000fe40003fc6270 */
[----:B------:R-:W-:Y:S02]  /*cea0*/  FSEL R80, R64, -INF , !P0 ;  /* 0xff80000040507808 */ /* 0x000fe40004000000 */
[-C--:B------:R-:W-:Y:S02]  /*ceb0*/  ISETP.GE.AND P4, PT, R40, R9.reuse, PT ;  /* 0x000000092800720c */ /* 0x080fe40003f86270 */
[----:B------:R-:W-:Y:S02]  /*cec0*/  ISETP.GE.AND P0, PT, R2, R9, PT ;  /* 0x000000090200720c */ /* 0x000fe40003f06270 */
[----:B------:R-:W-:-:S02]  /*ced0*/  FSEL R65, R65, -INF , !P6 ;  /* 0xff80000041417808 */ /* 0x000fc40007000000 */
[CC--:B------:R-:W-:Y:S02]  /*cee0*/  ISETP.GE.AND P6, PT, R41.reuse, R10.reuse, PT ;  /* 0x0000000a2900720c */ /* 0x0c0fe40003fc6270 */
[----:B------:R-:W-:Y:S02]  /*cef0*/  FSEL R81, R44, -INF , !P0 ;  /* 0xff8000002c517808 */ /* 0x000fe40004000000 */
[-C--:B------:R-:W-:Y:S02]  /*cf00*/  ISETP.GE.AND P0, PT, R40, R10.reuse, PT ;  /* 0x0000000a2800720c */ /* 0x080fe40003f06270 */
[----:B-1----:R-:W-:Y:S02]  /*cf10*/  FSEL R42, R66, -INF , !P2 ;  /* 0xff800000422a7808 */ /* 0x002fe40005000000 */
[-C--:B------:R-:W-:Y:S01]  /*cf20*/  ISETP.GE.AND P2, PT, R41, R11.reuse, PT ;  /* 0x0000000b2900720c */ /* 0x080fe20003f46270 */
[----:B------:R-:W-:Y:S01]  /*cf30*/  FMUL.FTZ R41, R82, c[0x0][0x2ec] ;  /* 0x0000bb0052297a20 */ /* 0x000fe20000410000 */
[----:B------:R-:W-:Y:S01]  /*cf40*/  FSEL R82, R63, -INF , !P4 ;  /* 0xff8000003f527808 */ /* 0x000fe20006000000 */
[----:B------:R1:W-:Y:S01]  /*cf50*/  STL [R1+0x24], R42 ;  /* 0x0000242a01007387 */ /* 0x0003e20000100800 */
[----:B------:R-:W-:Y:S01]  /*cf60*/  ISETP.GE.AND P4, PT, R40, R11, PT ;  /* 0x0000000b2800720c */ /* 0x000fe20003f86270 */
[----:B------:R-:W-:Y:S01]  /*cf70*/  FMUL.FTZ R40, R216, c[0x0][0x2ec] ;  /* 0x0000bb00d8287a20 */ /* 0x000fe20000410000 */
[----:B------:R-:W-:Y:S01]  /*cf80*/  FSEL R79, R43, -INF , !P2 ;  /* 0xff8000002b4f7808 */ /* 0x000fe20005000000 */
[----:B------:R3:W-:Y:S01]  /*cf90*/  MUFU.TANH R45, R41 ;  /* 0x00000029002d7308 */ /* 0x0007e20000002400 */
[----:B------:R-:W-:Y:S01]  /*cfa0*/  ISETP.GE.AND P2, PT, R2, R10, PT ;  /* 0x0000000a0200720c */ /* 0x000fe20003f46270 */
[----:B------:R-:W-:Y:S01]  /*cfb0*/  STL [R1+0x20], R65 ;  /* 0x0000204101007387 */ /* 0x000fe20000100800 */
[----:B------:R-:W-:-:S02]  /*cfc0*/  IADD3 R2, R0, 0x50, RZ ;  /* 0x0000005000027810 */ /* 0x000fc40007ffe0ff */
[----:B------:R-:W-:Y:S02]  /*cfd0*/  FSEL R77, R55, -INF , !P3 ;  /* 0xff800000374d7808 */ /* 0x000fe40005800000 */
[----:B------:R-:W-:Y:S01]  /*cfe0*/  FSEL R200, R54, -INF , !P6 ;  /* 0xff80000036c87808 */ /* 0x000fe20007000000 */
[----:B------:R1:W1:Y:S01]  /*cff0*/  MUFU.TANH R43, R40 ;  /* 0x00000028002b7308 */ /* 0x0002620000002400 */
[C---:B------:R-:W-:Y:S02]  /*d000*/  ISETP.GE.AND P3, PT, R2.reuse, R9, PT ;  /* 0x000000090200720c */ /* 0x040fe40003f66270 */
[C---:B------:R-:W-:Y:S02]  /*d010*/  ISETP.GE.AND P5, PT, R2.reuse, R11, PT ;  /* 0x0000000b0200720c */ /* 0x040fe40003fa6270 */
[----:B------:R-:W-:Y:S02]  /*d020*/  ISETP.GE.AND P6, PT, R2, R10, PT ;  /* 0x0000000a0200720c */ /* 0x000fe40003fc6270 */
[----:B------:R-:W-:Y:S01]  /*d030*/  FSEL R93, R59, -INF , !P0 ;  /* 0xff8000003b5d7808 */ /* 0x000fe20004000000 */
[----:B---3--:R-:W-:Y:S01]  /*d040*/  FMUL.FTZ R41, R83, c[0x0][0x2ec] ;  /* 0x0000bb0053297a20 */ /* 0x008fe20000410000 */
[----:B------:R-:W-:-:S02]  /*d050*/  FSEL R83, R60, -INF , !P4 ;  /* 0xff8000003c537808 */ /* 0x000fc40006000000 */
[-C--:B------:R-:W-:Y:S01]  /*d060*/  ISETP.GE.AND P4, PT, R2, R8.reuse, PT ;  /* 0x000000080200720c */ /* 0x080fe20003f86270 */
[----:B------:R3:W-:Y:S01]  /*d070*/  MUFU.TANH R44, R41 ;  /* 0x00000029002c7308 */ /* 0x0007e20000002400 */
[----:B------:R-:W-:Y:S02]  /*d080*/  IADD3 R2, R0, 0x51, RZ ;  /* 0x0000005100027810 */ /* 0x000fe40007ffe0ff */
[----:B------:R-:W-:Y:S01]  /*d090*/  FSEL R64, R49, -INF , !P5 ;  /* 0xff80000031407808 */ /* 0x000fe20006800000 */
[----:B-1----:R-:W-:Y:S01]  /*d0a0*/  FMUL.FTZ R40, R217, c[0x0][0x2ec] ;  /* 0x0000bb00d9287a20 */ /* 0x002fe20000410000 */
[----:B------:R-:W-:Y:S02]  /*d0b0*/  ISETP.GE.AND P0, PT, R2, R8, PT ;  /* 0x000000080200720c */ /* 0x000fe40003f06270 */
[----:B------:R-:W-:Y:S01]  /*d0c0*/  FSEL R217, R52, -INF , !P4 ;  /* 0xff80000034d97808 */ /* 0x000fe20006000000 */
[----:B------:R1:W1:Y:S01]  /*d0d0*/  MUFU.TANH R42, R40 ;  /* 0x00000028002a7308 */ /* 0x0002620000002400 */
[----:B------:R-:W-:-:S02]  /*d0e0*/  ISETP.GE.AND P4, PT, R2, R11, PT ;  /* 0x0000000b0200720c */ /* 0x000fc40003f86270 */
[----:B------:R-:W-:Y:S02]  /*d0f0*/  FSEL R216, R50, -INF , !P0 ;  /* 0xff80000032d87808 */ /* 0x000fe40004000000 */
[----:B------:R-:W-:Y:S02]  /*d100*/  ISETP.GE.AND P0, PT, R2, R10, PT ;  /* 0x0000000a0200720c */ /* 0x000fe40003f06270 */
[----:B----4-:R-:W-:Y:S01]  /*d110*/  FSEL R61, R48, -INF , !P4 ;  /* 0xff800000303d7808 */ /* 0x010fe20006000000 */
[----:B---3--:R-:W-:Y:S01]  /*d120*/  FMUL.FTZ R41, R70, c[0x0][0x2ec] ;  /* 0x0000bb0046297a20 */ /* 0x008fe20000410000 */
[----:B------:R-:W-:-:S03]  /*d130*/  FSEL R48, R53, -INF , !P6 ;  /* 0xff80000035307808 */ /* 0x000fc60007000000 */
[----:B------:R3:W-:Y:S01]  /*d140*/  MUFU.TANH R49, R41 ;  /* 0x0000002900317308 */ /* 0x0007e20000002400 */
[----:B-1----:R-:W-:-:S07]  /*d150*/  FMUL.FTZ R40, R218, c[0x0][0x2ec] ;  /* 0x0000bb00da287a20 */ /* 0x002fce0000410000 */
[----:B------:R1:W4:Y:S01]  /*d160*/  MUFU.TANH R55, R40 ;  /* 0x0000002800377308 */ /* 0x0003220000002400 */
[----:B---3--:R-:W-:Y:S01]  /*d170*/  FSEL R41, R47, -INF , !P0 ;  /* 0xff8000002f297808 */ /* 0x008fe20004000000 */
[----:B-1----:R-:W-:Y:S01]  /*d180*/  FMUL.FTZ R40, R219, c[0x0][0x2ec] ;  /* 0x0000bb00db287a20 */ /* 0x002fe20000410000 */
[----:B------:R-:W-:-:S05]  /*d190*/  FSEL R219, R57, -INF , !P3 ;  /* 0xff80000039db7808 */ /* 0x000fca0005800000 */
[----:B------:R1:W3:Y:S02]  /*d1a0*/  MUFU.TANH R54, R40 ;  /* 0x0000002800367308 */ /* 0x0002e40000002400 */
[----:B-1----:R-:W-:Y:S02]  /*d1b0*/  FSEL R40, R58, -INF , !P2 ;  /* 0xff8000003a287808 */ /* 0x002fe40005000000 */
[----:B------:R-:W-:Y:S02]  /*d1c0*/  ISETP.GE.AND P2, PT, R2, R9, PT ;  /* 0x000000090200720c */ /* 0x000fe40003f46270 */
[----:B------:R-:W-:Y:S01]  /*d1d0*/  IADD3 R2, R0, 0x58, RZ ;  /* 0x0000005800027810 */ /* 0x000fe20007ffe0ff */
[----:B------:R1:W-:Y:S01]  /*d1e0*/  STL [R1+0xa0], R40 ;  /* 0x0000a02801007387 */ /* 0x0003e20000100800 */
[----:B------:R-:W-:Y:S02]  /*d1f0*/  FSEL R218, R56, -INF , !P2 ;  /* 0xff80000038da7808 */ /* 0x000fe40005000000 */
[C---:B------:R-:W-:Y:S01]  /*d200*/  ISETP.GE.AND P3, PT, R2.reuse, R11, PT ;  /* 0x0000000b0200720c */ /* 0x040fe20003f66270 */
[----:B------:R-:W-:Y:S01]  /*d210*/  STL [R1+0x8c], R64 ;  /* 0x00008c4001007387 */ /* 0x000fe20000100800 */
[----:B------:R-:W-:-:S02]  /*d220*/  ISETP.GE.AND P2, PT, R2, R8, PT ;  /* 0x000000080200720c */ /* 0x000fc40003f46270 */
[C---:B------:R-:W-:Y:S01]  /*d230*/  ISETP.GE.AND P5, PT, R2.reuse, R9, PT ;  /* 0x000000090200720c */ /* 0x040fe20003fa6270 */
[----:B------:R-:W-:Y:S01]  /*d240*/  STL [R1+0x88], R61 ;  /* 0x0000883d01007387 */ /* 0x000fe20000100800 */
[----:B------:R-:W-:Y:S02]  /*d250*/  ISETP.GE.AND P4, PT, R2, R10, PT ;  /* 0x0000000a0200720c */ /* 0x000fe40003f86270 */
[----:B------:R-:W-:Y:S01]  /*d260*/  IADD3 R2, R0, 0x59, RZ ;  /* 0x0000005900027810 */ /* 0x000fe20007ffe0ff */
[----:B------:R-:W-:Y:S01]  /*d270*/  STL [R1+0x9c], R48 ;  /* 0x00009c3001007387 */ /* 0x000fe20000100800 */
[----:B------:R-:W-:Y:S02]  /*d280*/  FSEL R59, R46, -INF , !P3 ;  /* 0xff8000002e3b7808 */ /* 0x000fe40005800000 */
[C---:B------:R-:W-:Y:S01]  /*d290*/  ISETP.GE.AND P6, PT, R2.reuse, R11, PT ;  /* 0x0000000b0200720c */ /* 0x040fe20003fc6270 */
[----:B------:R3:W-:Y:S01]  /*d2a0*/  STL [R1+0x98], R41 ;  /* 0x0000982901007387 */ /* 0x0007e20000100800 */
[----:B------:R-:W-:-:S02]  /*d2b0*/  ISETP.GE.AND P0, PT, R2, R8, PT ;  /* 0x000000080200720c */ /* 0x000fc40003f06270 */
[----:B--2---:R-:W-:Y:S01]  /*d2c0*/  FSEL R58, R51, -INF , !P6 ;  /* 0xff800000333a7808 */ /* 0x004fe20007000000 */
[----:B------:R-:W-:Y:S01]  /*d2d0*/  STL [R1+0x80], R59 ;  /* 0x0000803b01007387 */ /* 0x000fe20000100800 */
[----:B------:R-:W-:Y:S02]  /*d2e0*/  FSEL R133, R43, -INF , !P2 ;  /* 0xff8000002b857808 */ /* 0x000fe40005000000 */
[----:B------:R-:W-:Y:S01]  /*d2f0*/  FSEL R132, R42, -INF , !P0 ;  /* 0xff8000002a847808 */ /* 0x000fe20004000000 */
[----:B-1----:R-:W-:Y:S01]  /*d300*/  FMUL.FTZ R40, R68, c[0x0][0x2ec] ;  /* 0x0000bb0044287a20 */ /* 0x002fe20000410000 */
[----:B------:R-:W-:Y:S02]  /*d310*/  ISETP.GE.AND P3, PT, R2, R9, PT ;  /* 0x000000090200720c */ /* 0x000fe40003f66270 */
[----:B----4-:R-:W-:Y:S01]  /*d320*/  FSEL R215, R55, -INF , !P5 ;  /* 0xff80000037d77808 */ /* 0x010fe20006800000 */
[----:B------:R1:W2:Y:S01]  /*d330*/  MUFU.TANH R52, R40 ;  /* 0x0000002800347308 */ /* 0x0002a20000002400 */
[----:B---3--:R-:W-:-:S02]  /*d340*/  FSEL R214, R54, -INF , !P3 ;  /* 0xff80000036d67808 */ /* 0x008fc40005800000 */
[----:B------:R-:W-:Y:S01]  /*d350*/  FSEL R41, R45, -INF , !P4 ;  /* 0xff8000002d297808 */ /* 0x000fe20006000000 */
[----:B------:R-:W-:Y:S01]  /*d360*/  FMUL.FTZ R45, R246, c[0x0][0x2ec] ;  /* 0x0000bb00f62d7a20 */ /* 0x000fe20000410000 */
[----:B------:R-:W-:Y:S01]  /*d370*/  ISETP.GE.AND P4, PT, R2, R10, PT ;  /* 0x0000000a0200720c */ /* 0x000fe20003f86270 */
[----:B-1----:R-:W-:Y:S02]  /*d380*/  FMUL.FTZ R40, R69, c[0x0][0x2ec] ;  /* 0x0000bb0045287a20 */ /* 0x002fe40000410000 */
[----:B------:R1:W-:Y:S01]  /*d390*/  STL [R1+0x94], R41 ;  /* 0x0000942901007387 */ /* 0x0003e20000100800 */
[----:B------:R-:W-:Y:S01]  /*d3a0*/  IADD3 R2, R0, 0x60, RZ ;  /* 0x0000006000027810 */ /* 0x000fe20007ffe0ff */
[----:B------:R3:W-:Y:S02]  /*d3b0*/  MUFU.TANH R57, R45 ;  /* 0x0000002d00397308 */ /* 0x0007e40000002400 */
[----:B------:R-:W-:Y:S01]  /*d3c0*/  STL [R1+0x7c], R58 ;  /* 0x00007c3a01007387 */ /* 0x000fe20000100800 */
[----:B------:R-:W-:-:S02]  /*d3d0*/  ISETP.GE.AND P6, PT, R2, R8, PT ;  /* 0x000000080200720c */ /* 0x000fc40003fc6270 */
[C---:B------:R-:W-:Y:S02]  /*d3e0*/  ISETP.GE.AND P2, PT, R2.reuse, R11, PT ;  /* 0x0000000b0200720c */ /* 0x040fe40003f46270 */
[----:B------:R-:W-:Y:S01]  /*d3f0*/  ISETP.GE.AND P0, PT, R2, R10, PT ;  /* 0x0000000a0200720c */ /* 0x000fe20003f06270 */
[----:B------:R4:W4:Y:S01]  /*d400*/  MUFU.TANH R50, R40 ;  /* 0x0000002800327308 */ /* 0x0009220000002400 */
[----:B--2---:R-:W-:Y:S01]  /*d410*/  FSEL R123, R52, -INF , !P6 ;  /* 0xff800000347b7808 */ /* 0x004fe20007000000 */
[----:B---3--:R-:W-:-:S06]  /*d420*/  FMUL.FTZ R45, R247, c[0x0][0x2ec] ;  /* 0x0000bb00f72d7a20 */ /* 0x008fcc0000410000 */
[----:B------:R2:W-:Y:S01]  /*d430*/  MUFU.TANH R56, R45 ;  /* 0x0000002d00387308 */ /* 0x0005e20000002400 */
[----:B-1----:R-:W-:Y:S01]  /*d440*/  FSEL R41, R44, -INF , !P4 ;  /* 0xff8000002c297808 */ /* 0x002fe20006000000 */
[----:B----4-:R-:W-:Y:S01]  /*d450*/  FMUL.FTZ R40, R71, c[0x0][0x2ec] ;  /* 0x0000bb0047287a20 */ /* 0x010fe20000410000 */
[----:B------:R-:W-:Y:S01]  /*d460*/  ISETP.GE.AND P4, PT, R2, R9, PT ;  /* 0x000000090200720c */ /* 0x000fe20003f86270 */
[----:B------:R-:W-:-:S04]  /*d470*/  FMUL.FTZ R2, R245, c[0x0][0x2ec] ;  /* 0x0000bb00f5027a20 */ /* 0x000fc80000410000 */
[----:B------:R1:W3:Y:S01]  /*d480*/  MUFU.TANH R48, R40 ;  /* 0x0000002800307308 */ /* 0x0002e20000002400 */
[----:B------:R-:W-:Y:S01]  /*d490*/  STL [R1+0x90], R41 ;  /* 0x0000902901007387 */ /* 0x000fe20000100800 */
[----:B------:R-:W-:Y:S01]  /*d4a0*/  FSEL R135, R49, -INF , !P4 ;  /* 0xff80000031877808 */ /* 0x000fe20006000000 */
[----:B--2---:R-:W-:-:S05]  /*d4b0*/  FMUL.FTZ R45, R248, c[0x0][0x2ec] ;  /* 0x0000bb00f82d7a20 */ /* 0x004fca0000410000 */
[----:B------:R2:W4:Y:S01]  /*d4c0*/  MUFU.TANH R44, R2 ;  /* 0x00000002002c7308 */ /* 0x0005220000002400 */
[----:B-1----:R-:W-:-:S07]  /*d4d0*/  FMUL.FTZ R40, R244, c[0x0][0x2ec] ;  /* 0x0000bb00f4287a20 */ /* 0x002fce0000410000 */
[----:B------:R1:W-:Y:S08]  /*d4e0*/  MUFU.TANH R47, R45 ;  /* 0x0000002d002f7308 */ /* 0x0003f00000002400 */
[----:B------:R4:W4:Y:S01]  /*d4f0*/  MUFU.TANH R46, R40 ;  /* 0x00000028002e7308 */ /* 0x0009220000002400 */
[----:B--2---:R-:W-:-:S04]  /*d500*/  IADD3 R2, R0, 0x61, RZ ;  /* 0x0000006100027810 */ /* 0x004fc80007ffe0ff */
[C---:B------:R-:W-:Y:S02]  /*d510*/  ISETP.GE.AND P5, PT, R2.reuse, R8, PT ;  /* 0x000000080200720c */ /* 0x040fe40003fa6270 */
[----:B------:R-:W-:Y:S01]  /*d520*/  ISETP.GE.AND P3, PT, R2, R9, PT ;  /* 0x000000090200720c */ /* 0x000fe20003f66270 */
[----:B-1----:R-:W-:Y:S01]  /*d530*/  FMUL.FTZ R45, R250, c[0x0][0x2ec] ;  /* 0x0000bb00fa2d7a20 */ /* 0x002fe20000410000 */
[----:B------:R-:W-:Y:S02]  /*d540*/  FSEL R122, R50, -INF , !P5 ;  /* 0xff800000327a7808 */ /* 0x000fe40006800000 */
[----:B---3--:R-:W-:Y:S02]  /*d550*/  FSEL R134, R48, -INF , !P3 ;  /* 0xff80000030867808 */ /* 0x008fe40005800000 */
[C---:B------:R-:W-:Y:S01]  /*d560*/  ISETP.GE.AND P6, PT, R2.reuse, R11, PT ;  /* 0x0000000b0200720c */ /* 0x040fe20003fc6270 */
[----:B------:R-:W1:Y:S01]  /*d570*/  MUFU.TANH R45, R45 ;  /* 0x0000002d002d7308 */ /* 0x000e620000002400 */
[----:B------:R-:W-:Y:S01]  /*d580*/  ISETP.GE.AND P5, PT, R2, R10, PT ;  /* 0x0000000a0200720c */ /* 0x000fe20003fa6270 */
[----:B----4-:R-:W2:Y:S01]  /*d590*/  LDSM.16.M88.4 R40, [R224+0x7800] ;  /* 0x00780000e028783b */ /* 0x010ea20000000200 */
[----:B------:R-:W-:-:S02]  /*d5a0*/  IADD3 R2, R0, 0x68, RZ ;  /* 0x0000006800027810 */ /* 0x000fc40007ffe0ff */
[----:B------:R-:W-:Y:S02]  /*d5b0*/  FSEL R245, R44, -INF , !P6 ;  /* 0xff8000002cf57808 */ /* 0x000fe40007000000 */
[C---:B------:R-:W-:Y:S02]  /*d5c0*/  ISETP.GE.AND P4, PT, R2.reuse, R11, PT ;  /* 0x0000000b0200720c */ /* 0x040fe40003f86270 */
[----:B------:R-:W-:Y:S02]  /*d5d0*/  ISETP.GE.AND P6, PT, R2, R10, PT ;  /* 0x0000000a0200720c */ /* 0x000fe40003fc6270 */
[----:B------:R-:W-:Y:S02]  /*d5e0*/  FSEL R246, R46, -INF , !P2 ;  /* 0xff8000002ef67808 */ /* 0x000fe40005000000 */
[----:B------:R-:W-:Y:S02]  /*d5f0*/  FSEL R244, R47, -INF , !P4 ;  /* 0xff8000002ff47808 */ /* 0x000fe40006000000 */
[----:B------:R-:W-:-:S02]  /*d600*/  ISETP.GE.AND P3, PT, R2, R8, PT ;  /* 0x000000080200720c */ /* 0x000fc40003f66270 */
[----:B-1----:R-:W-:Y:S02]  /*d610*/  FSEL R247, R45, -INF , !P6 ;  /* 0xff8000002df77808 */ /* 0x002fe40007000000 */
[----:B------:R-:W-:Y:S02]  /*d620*/  ISETP.GE.AND P2, PT, R2, R9, PT ;  /* 0x000000090200720c */ /* 0x000fe40003f46270 */
[----:B------:R-:W-:Y:S02]  /*d630*/  IADD3 R2, R0, 0x69, RZ ;  /* 0x0000006900027810 */ /* 0x000fe40007ffe0ff */
[----:B------:R-:W-:Y:S02]  /*d640*/  FSEL R250, R57, -INF , !P0 ;  /* 0xff80000039fa7808 */ /* 0x000fe40004000000 */
[----:B------:R-:W-:Y:S02]  /*d650*/  FSEL R248, R56, -INF , !P5 ;  /* 0xff80000038f87808 */ /* 0x000fe40006800000 */
[----:B------:R-:W-:-:S02]  /*d660*/  ISETP.GE.AND P0, PT, R2, R11, PT ;  /* 0x0000000b0200720c */ /* 0x000fc40003f06270 */
[C---:B------:R-:W-:Y:S02]  /*d670*/  ISETP.GE.AND P5, PT, R2.reuse, R8, PT ;  /* 0x000000080200720c */ /* 0x040fe40003fa6270 */
[C---:B------:R-:W-:Y:S02]  /*d680*/  ISETP.GE.AND P4, PT, R2.reuse, R9, PT ;  /* 0x000000090200720c */ /* 0x040fe40003f86270 */
[----:B------:R-:W-:Y:S01]  /*d690*/  ISETP.GE.AND P6, PT, R2, R10, PT ;  /* 0x0000000a0200720c */ /* 0x000fe20003fc6270 */
[----:B------:R-:W-:Y:S01]  /*d6a0*/  FMUL.FTZ R2, R249, c[0x0][0x2ec] ;  /* 0x0000bb00f9027a20 */ /* 0x000fe20000410000 */
[C---:B--2---:R-:W-:Y:S08]  /*d6b0*/  HMMA.16816.F32 R52, R32.reuse, R40, RZ ;  /* 0x000000282034723c */ /* 0x044ff000000018ff */
[----:B------:R-:W-:Y:S01]  /*d6c0*/  HMMA.16816.F32 R48, R32, R42, RZ ;  /* 0x0000002a2030723c */ /* 0x000fe200000018ff */
[----:B------:R-:W1:Y:S07]  /*d6d0*/  LDSM.16.M88.4 R32, [R230+0x7800] ;  /* 0x00780000e620783b */ /* 0x000e6e0000000200 */
[C---:B------:R-:W-:Y:S08]  /*d6e0*/  HMMA.16816.F32 R44, R36.reuse, R40, RZ ;  /* 0x00000028242c723c */ /* 0x040ff000000018ff */
[----:B------:R-:W-:Y:S11]  /*d6f0*/  HMMA.16816.F32 R36, R36, R42, RZ ;  /* 0x0000002a2424723c */ /* 0x000ff600000018ff */
[----:B------:R-:W-:Y:S05]  /*d700*/  @!UPT UIADD3 URZ, URZ, URZ, URZ ;  /* 0x0000003f3f3ff290 */ /* 0x000fea000fffe03f */
[-C--:B-1----:R-:W-:Y:S08]  /*d710*/  HMMA.16816.F32 R40, R28, R32.reuse, R44 ;  /* 0x000000201c28723c */ /* 0x082ff0000000182c */
[C---:B------:R-:W-:Y:S08]  /*d720*/  HMMA.16816.F32 R52, R24.reuse, R32, R52 ;  /* 0x000000201834723c */ /* 0x040ff00000001834 */
[-C--:B------:R-:W-:Y:S01]  /*d730*/  HMMA.16816.F32 R48, R24, R34.reuse, R48 ;  /* 0x000000221830723c */ /* 0x080fe20000001830 */
[----:B------:R-:W-:Y:S07]  /*d740*/  LDSM.16.M88.4 R24, [R229+0x3800] ;  /* 0x00380000e518783b */ /* 0x000fee0000000200 */
[----:B------:R-:W-:Y:S01]  /*d750*/  HMMA.16816.F32 R32, R28, R34, R36 ;  /* 0x000000221c20723c */ /* 0x000fe20000001824 */
[----:B------:R-:W1:Y:S01]  /*d760*/  LDSM.16.M88.4 R28, [R236] ;  /* 0x00000000ec1c783b */ /* 0x000e620000000200 */
[----:B------:R-:W-:Y:S01]  /*d770*/  UISETP.GE.AND UP0, UPT, UR33, 0x3, UPT ;  /* 0x000000032100788c */ /* 0x000fe2000bf06270 */
[----:B------:R-:W-:-:S05]  /*d780*/  DEPBAR.LE SB0, 0x0 ;  /* 0x000080000000791a */ /* 0x000fca0000000000 */
[C---:B-1----:R-:W-:Y:S11]  /*d790*/  HMMA.16816.F32 R40, R20.reuse, R28, R40 ;  /* 0x0000001c1428723c */ /* 0x042ff60000001828 */
[----:B------:R-:W-:Y:S05]  /*d7a0*/  @!UPT UIADD3 URZ, URZ, URZ, URZ ;  /* 0x0000003f3f3ff290 */ /* 0x000fea000fffe03f */
[----:B------:R-:W-:Y:S08]  /*d7b0*/  HMMA.16816.F32 R32, R20, R30, R32 ;  /* 0x0000001e1420723c */ /* 0x000ff00000001820 */
[----:B------:R-:W-:Y:S08]  /*d7c0*/  HMMA.16816.F32 R36, R16, R28, R52 ;  /* 0x0000001c1024723c */ /* 0x000ff00000001834 */
[C---:B------:R-:W-:Y:S01]  /*d7d0*/  HMMA.16816.F32 R20, R12.reuse, R24, R40 ;  /* 0x000000180c14723c */ /* 0x040fe20000001828 */
[----:B------:R1:W2:Y:S07]  /*d7e0*/  MUFU.TANH R40, R2 ;  /* 0x0000000200287308 */ /* 0x0002ae0000002400 */
[----:B------:R-:W-:Y:S08]  /*d7f0*/  HMMA.16816.F32 R12, R12, R26, R32 ;  /* 0x0000001a0c0c723c */ /* 0x000ff00000001820 */
[----:B------:R-:W-:Y:S01]  /*d800*/  HMMA.16816.F32 R28, R16, R30, R48 ;  /* 0x0000001e101c723c */ /* 0x000fe20000001830 */
[----:B-1----:R-:W-:-:S04]  /*d810*/  FMUL.FTZ R2, R251, c[0x0][0x2ec] ;  /* 0x0000bb00fb027a20 */ /* 0x002fc80000410000 */
[----:B------:R1:W-:Y:S02]  /*d820*/  MUFU.TANH R32, R2 ;  /* 0x0000000200207308 */ /* 0x0003e40000002400 */
[----:B-1----:R-:W-:Y:S02]  /*d830*/  FMUL.FTZ R2, R74, c[0x0][0x2ec] ;  /* 0x0000bb004a027a20 */ /* 0x002fe40000410000 */
[----:B------:R1:W5:Y:S04]  /*d840*/  LDL.LU R74, [R1+0xfc] ;  /* 0x0000fc00014a7983 */ /* 0x0003680000300800 */
[----:B------:R3:W-:Y:S02]  /*d850*/  MUFU.TANH R35, R2 ;  /* 0x0000000200237308 */ /* 0x0007e40000002400 */
[----:B---3--:R-:W-:-:S02]  /*d860*/  FMUL.FTZ R2, R73, c[0x0][0x2ec] ;  /* 0x0000bb0049027a20 */ /* 0x008fc40000410000 */
[----:B------:R1:W5:Y:S04]  /*d870*/  LDL.LU R73, [R1+0xf8] ;  /* 0x0000f80001497983 */ /* 0x0003680000300800 */
[----:B------:R3:W-:Y:S02]  /*d880*/  MUFU.TANH R34, R2 ;  /* 0x0000000200227308 */ /* 0x0007e40000002400 */
[----:B---3--:R-:W-:Y:S02]  /*d890*/  FMUL.FTZ R2, R72, c[0x0][0x2ec] ;  /* 0x0000bb0048027a20 */ /* 0x008fe40000410000 */
[----:B------:R1:W5:Y:S04]  /*d8a0*/  LDL.LU R72, [R1+0xf4] ;  /* 0x0000f40001487983 */ /* 0x0003680000300800 */
[----:B------:R3:W4:Y:S02]  /*d8b0*/  MUFU.TANH R41, R2 ;  /* 0x0000000200297308 */ /* 0x0007240000002400 */
[----:B---3--:R-:W-:-:S02]  /*d8c0*/  FMUL.FTZ R2, R3, c[0x0][0x2ec] ;  /* 0x0000bb0003027a20 */ /* 0x008fc40000410000 */
[----:B------:R1:W5:Y:S01]  /*d8d0*/  LDL.LU R3, [R1+0xf0] ;  /* 0x0000f00001037983 */ /* 0x0003620000300800 */
[C---:B------:R-:W-:Y:S01]  /*d8e0*/  HMMA.16816.F32 R16, R4.reuse, R24, R36 ;  /* 0x000000180410723c */ /* 0x040fe20000001824 */
[----:B------:R-:W-:Y:S02]  /*d8f0*/  FMUL.FTZ R20, R20, c[0x0][0x2ec] ;  /* 0x0000bb0014147a20 */ /* 0x000fe40000410000 */
[----:B------:R3:W1:Y:S01]  /*d900*/  MUFU.TANH R33, R2 ;  /* 0x0000000200217308 */ /* 0x0006620000002400 */
[----:B------:R-:W-:Y:S01]  /*d910*/  FMUL.FTZ R22, R22, c[0x0][0x2ec] ;  /* 0x0000bb0016167a20 */ /* 0x000fe20000410000 */
[----:B--2---:R-:W-:Y:S01]  /*d920*/  FSEL R212, R40, -INF , !P0 ;  /* 0xff80000028d47808 */ /* 0x004fe20004000000 */
[----:B------:R-:W-:Y:S01]  /*d930*/  FMUL.FTZ R23, R23, c[0x0][0x2ec] ;  /* 0x0000bb0017177a20 */ /* 0x000fe20000410000 */
[----:B----4-:R-:W-:Y:S01]  /*d940*/  FSEL R121, R41, -INF , !P2 ;  /* 0xff80000029797808 */ /* 0x010fe20005000000 */
[----:B------:R-:W-:Y:S01]  /*d950*/  FMUL.FTZ R14, R14, c[0x0][0x2ec] ;  /* 0x0000bb000e0e7a20 */ /* 0x000fe20000410000 */
[----:B------:R-:W-:Y:S01]  /*d960*/  HMMA.16816.F32 R24, R4, R26, R28 ;  /* 0x0000001a0418723c */ /* 0x000fe2000000181c */
[----:B------:R-:W-:Y:S01]  /*d970*/  FMUL.FTZ R12, R12, c[0x0][0x2ec] ;  /* 0x0000bb000c0c7a20 */ /* 0x000fe20000410000 */
[----:B------:R-:W2:Y:S01]  /*d980*/  MUFU.TANH R20, R20 ;  /* 0x0000001400147308 */ /* 0x000ea20000002400 */
[----:B------:R-:W-:Y:S01]  /*d990*/  FMUL.FTZ R13, R13, c[0x0][0x2ec] ;  /* 0x0000bb000d0d7a20 */ /* 0x000fe20000410000 */
[----:B------:R-:W-:Y:S01]  /*d9a0*/  FSEL R213, R32, -INF , !P6 ;  /* 0xff80000020d57808 */ /* 0x000fe20007000000 */
[----:B------:R-:W-:Y:S01]  /*d9b0*/  FMUL.FTZ R21, R21, c[0x0][0x2ec] ;  /* 0x0000bb0015157a20 */ /* 0x000fe20000410000 */
[----:B------:R-:W-:Y:S01]  /*d9c0*/  FSEL R119, R35, -INF , !P3 ;  /* 0xff80000023777808 */ /* 0x000fe20005800000 */
[----:B------:R-:W-:Y:S01]  /*d9d0*/  FMUL.FTZ R15, R15, c[0x0][0x2ec] ;  /* 0x0000bb000f0f7a20 */ /* 0x000fe20000410000 */
[----:B------:R-:W-:-:S02]  /*d9e0*/  IADD3 R5, R0, 0x70, RZ ;  /* 0x0000007000057810 */ /* 0x000fc40007ffe0ff */
[----:B------:R-:W4:Y:S01]  /*d9f0*/  MUFU.TANH R22, R22 ;  /* 0x0000001600167308 */ /* 0x000f220000002400 */
[C---:B------:R-:W-:Y:S02]  /*da00*/  IADD3 R4, R0.reuse, 0x71, RZ ;  /* 0x0000007100047810 */ /* 0x040fe40007ffe0ff */
[-C--:B------:R-:W-:Y:S02]  /*da10*/  ISETP.GE.AND P0, PT, R5, R8.reuse, PT ;  /* 0x000000080500720c */ /* 0x080fe40003f06270 */
[----:B---3--:R-:W-:Y:S01]  /*da20*/  IADD3 R2, R0, 0x78, RZ ;  /* 0x0000007800027810 */ /* 0x008fe20007ffe0ff */
[----:B------:R-:W-:Y:S01]  /*da30*/  FMUL.FTZ R16, R16, c[0x0][0x2ec] ;  /* 0x0000bb0010107a20 */ /* 0x000fe20000410000 */
[----:B-1----:R-:W-:Y:S01]  /*da40*/  FSEL R120, R33, -INF , !P4 ;  /* 0xff80000021787808 */ /* 0x002fe20006000000 */
[----:B------:R-:W1:Y:S01]  /*da50*/  MUFU.TANH R23, R23 ;  /* 0x0000001700177308 */ /* 0x000e620000002400 */
[-C--:B------:R-:W-:Y:S01]  /*da60*/  ISETP.GE.AND P2, PT, R5, R9.reuse, PT ;  /* 0x000000090500720c */ /* 0x080fe20003f46270 */
[----:B------:R-:W-:Y:S01]  /*da70*/  FMUL.FTZ R17, R17, c[0x0][0x2ec] ;  /* 0x0000bb0011117a20 */ /* 0x000fe20000410000 */
[-C--:B------:R-:W-:Y:S01]  /*da80*/  ISETP.GE.AND P4, PT, R4, R9.reuse, PT ;  /* 0x000000090400720c */ /* 0x080fe20003f86270 */
[----:B------:R-:W-:Y:S01]  /*da90*/  FMUL.FTZ R7, R18, c[0x0][0x2ec] ;  /* 0x0000bb0012077a20 */ /* 0x000fe20000410000 */
[----:B------:R-:W-:Y:S01]  /*daa0*/  IADD3 R0, R0, 0x79, RZ ;  /* 0x0000007900007810 */ /* 0x000fe20007ffe0ff */
[----:B------:R-:W-:Y:S01]  /*dab0*/  FMUL.FTZ R24, R24, c[0x0][0x2ec] ;  /* 0x0000bb0018187a20 */ /* 0x000fe20000410000 */
[----:B--2---:R-:W-:Y:S01]  /*dac0*/  FSEL R114, R20, -INF , !P0 ;  /* 0xff80000014727808 */ /* 0x004fe20004000000 */
[----:B------:R-:W2:Y:S01]  /*dad0*/  MUFU.TANH R14, R14 ;  /* 0x0000000e000e7308 */ /* 0x000ea20000002400 */
[----:B------:R-:W-:Y:S01]  /*dae0*/  ISETP.GE.AND P0, PT, R2, R9, PT ;  /* 0x000000090200720c */ /* 0x000fe20003f06270 */
[----:B------:R-:W-:Y:S01]  /*daf0*/  FMUL.FTZ R25, R25, c[0x0][0x2ec] ;  /* 0x0000bb0019197a20 */ /* 0x000fe20000410000 */
[----:B----4-:R-:W-:Y:S01]  /*db00*/  FSEL R117, R22, -INF , !P2 ;  /* 0xff80000016757808 */ /* 0x010fe20005000000 */
[----:B------:R-:W-:Y:S01]  /*db10*/  FMUL.FTZ R6, R19, c[0x0][0x2ec] ;  /* 0x0000bb0013067a20 */ /* 0x000fe20000410000 */
[----:B------:R-:W-:Y:S01]  /*db20*/  ISETP.GE.AND P6, PT, R4, R8, PT ;  /* 0x000000080400720c */ /* 0x000fe20003fc6270 */
[----:B------:R-:W-:Y:S01]  /*db30*/  FMUL.FTZ R26, R26, c[0x0][0x2ec] ;  /* 0x0000bb001a1a7a20 */ /* 0x000fe20000410000 */
[----:B------:R-:W-:Y:S01]  /*db40*/  FSEL R118, R34, -INF , !P5 ;  /* 0xff80000022767808 */ /* 0x000fe20006800000 */
[----:B------:R-:W3:Y:S01]  /*db50*/  MUFU.TANH R12, R12 ;  /* 0x0000000c000c7308 */ /* 0x000ee20000002400 */
[----:B-1----:R-:W-:-:S02]  /*db60*/  FSEL R116, R23, -INF , !P4 ;  /* 0xff80000017747808 */ /* 0x002fc40006000000 */
[CC--:B------:R-:W-:Y:S02]  /*db70*/  ISETP.GE.AND P2, PT, R4.reuse, R11.reuse, PT ;  /* 0x0000000b0400720c */ /* 0x0c0fe40003f46270 */
[----:B------:R-:W-:Y:S01]  /*db80*/  ISETP.GE.AND P4, PT, R4, R10, PT ;  /* 0x0000000a0400720c */ /* 0x000fe20003f86270 */
[----:B------:R-:W-:Y:S01]  /*db90*/  FMUL.FTZ R4, R27, c[0x0][0x2ec] ;  /* 0x0000bb001b047a20 */ /* 0x000fe20000410000 */
[-C--:B------:R-:W-:Y:S01]  /*dba0*/  ISETP.GE.AND P3, PT, R2, R8.reuse, PT ;  /* 0x000000080200720c */ /* 0x080fe20003f66270 */
[----:B------:R-:W1:Y:S01]  /*dbb0*/  MUFU.TANH R13, R13 ;  /* 0x0000000d000d7308 */ /* 0x000e620000002400 */
[----:B------:R-:W-:Y:S02]  /*dbc0*/  ISETP.GE.AND P5, PT, R0, R8, PT ;  /* 0x000000080000720c */ /* 0x000fe40003fa6270 */
[----:B--2---:R-:W-:Y:S02]  /*dbd0*/  FSEL R113, R14, -INF , !P0 ;  /* 0xff8000000e717808 */ /* 0x004fe40004000000 */
[----:B------:R-:W-:-:S03]  /*dbe0*/  ISETP.GE.AND P0, PT, R2, R11, PT ;  /* 0x0000000b0200720c */ /* 0x000fc60003f06270 */
[----:B------:R-:W2:Y:S01]  /*dbf0*/  MUFU.TANH R24, R24 ;  /* 0x0000001800187308 */ /* 0x000ea20000002400 */
[----:B---3--:R-:W-:Y:S02]  /*dc00*/  FSEL R67, R12, -INF , !P3 ;  /* 0xff8000000c437808 */ /* 0x008fe40005800000 */
[----:B------:R-:W-:-:S05]  /*dc10*/  ISETP.GE.AND P3, PT, R5, R11, PT ;  /* 0x0000000b0500720c */ /* 0x000fca0003f66270 */
[----:B------:R-:W3:Y:S01]  /*dc20*/  MUFU.TANH R21, R21 ;  /* 0x0000001500157308 */ /* 0x000ee20000002400 */
[----:B-1----:R-:W-:Y:S02]  /*dc30*/  FSEL R66, R13, -INF , !P5 ;  /* 0xff8000000d427808 */ /* 0x002fe40006800000 */
[----:B------:R-:W-:-:S05]  /*dc40*/  ISETP.GE.AND P5, PT, R5, R10, PT ;  /* 0x0000000a0500720c */ /* 0x000fca0003fa6270 */
[----:B------:R-:W1:Y:S01]  /*dc50*/  MUFU.TANH R15, R15 ;  /* 0x0000000f000f7308 */ /* 0x000e620000002400 */
[----:B--2---:R-:W-:Y:S02]  /*dc60*/  FSEL R205, R24, -INF , !P0 ;  /* 0xff80000018cd7808 */ /* 0x004fe40004000000 */
[----:B------:R-:W-:-:S05]  /*dc70*/  PLOP3.LUT P0, PT, PT, PT, UP0, 0x80, 0x0 ;  /* 0x000000000000781c */ /* 0x000fca0003f0f008 */
[----:B------:R-:W2:Y:S01]  /*dc80*/  MUFU.TANH R16, R16 ;  /* 0x0000001000107308 */ /* 0x000ea20000002400 */
[----:B---3--:R-:W-:Y:S02]  /*dc90*/  FSEL R95, R21, -INF , !P6 ;  /* 0xff800000155f7808 */ /* 0x008fe40007000000 */
[----:B------:R-:W-:-:S05]  /*dca0*/  ISETP.GE.AND P6, PT, R0, R9, PT ;  /* 0x000000090000720c */ /* 0x000fca0003fc6270 */
[----:B------:R-:W3:Y:S01]  /*dcb0*/  MUFU.TANH R17, R17 ;  /* 0x0000001100117308 */ /* 0x000ee20000002400 */
[----:B-1----:R-:W-:Y:S02]  /*dcc0*/  FSEL R94, R15, -INF , !P6 ;  /* 0xff8000000f5e7808 */ /* 0x002fe40007000000 */
[----:B------:R-:W-:-:S05]  /*dcd0*/  ISETP.GE.AND P6, PT, R0, R11, PT ;  /* 0x0000000b0000720c */ /* 0x000fca0003fc6270 */
[----:B------:R-:W1:Y:S01]  /*dce0*/  MUFU.TANH R25, R25 ;  /* 0x0000001900197308 */ /* 0x000e620000002400 */
[----:B--2---:R-:W-:Y:S01]  /*dcf0*/  FSEL R207, R16, -INF , !P3 ;  /* 0xff80000010cf7808 */ /* 0x004fe20005800000 */
[----:B------:R-:W-:Y:S01]  /*dd00*/  BAR.SYNC.DEFER_BLOCKING 0x0 ;  /* 0x0000000000007b1d */ /* 0x000fe20000010000 */
[----:B------:R-:W-:-:S05]  /*dd10*/  ISETP.GE.AND P3, PT, R2, R10, PT ;  /* 0x0000000a0200720c */ /* 0x000fca0003f66270 */
[----:B------:R-:W2:Y:S01]  /*dd20*/  MUFU.TANH R7, R7 ;  /* 0x0000000700077308 */ /* 0x000ea20000002400 */
[----:B---3--:R-:W-:Y:S02]  /*dd30*/  FSEL R206, R17, -INF , !P2 ;  /* 0xff80000011ce7808 */ /* 0x008fe40005000000 */
[----:B------:R-:W-:-:S05]  /*dd40*/  ISETP.GE.AND P2, PT, R0, R10, PT ;  /* 0x0000000a0000720c */ /* 0x000fca0003f46270 */
[----:B------:R-:W3:Y:S01]  /*dd50*/  MUFU.TANH R6, R6 ;  /* 0x0000000600067308 */ /* 0x000ee20000002400 */
[----:B-1----:R-:W-:-:S07]  /*dd60*/  FSEL R204, R25, -INF , !P6 ;  /* 0xff80000019cc7808 */ /* 0x002fce0007000000 */
[----:B------:R-:W1:Y:S01]  /*dd70*/  MUFU.TANH R5, R26 ;  /* 0x0000001a00057308 */ /* 0x000e620000002400 */
[----:B--2---:R-:W-:-:S07]  /*dd80*/  FSEL R211, R7, -INF , !P5 ;  /* 0xff80000007d37808 */ /* 0x004fce0006800000 */
[----:B------:R-:W2:Y:S01]  /*dd90*/  MUFU.TANH R4, R4 ;  /* 0x0000000400047308 */ /* 0x000ea20000002400 */
[----:B---3--:R-:W-:Y:S02]  /*dda0*/  FSEL R210, R6, -INF , !P4 ;  /* 0xff80000006d27808 */ /* 0x008fe40006000000 */
[----:B-1----:R-:W-:Y:S02]  /*ddb0*/  FSEL R209, R5, -INF , !P3 ;  /* 0xff80000005d17808 */ /* 0x002fe40005800000 */
[----:B--2---:R-:W-:Y:S01]  /*ddc0*/  FSEL R208, R4, -INF , !P2 ;  /* 0xff80000004d07808 */ /* 0x004fe20005000000 */
        /* <DEDUP_REMOVED lines=15> */
[----:B------:R-:W-:Y:S01]  /*dec0*/  IMAD.U32 R0, RZ, RZ, UR7 ;  /* 0x00000007ff007e24 */ /* 0x000fe2000f8e00ff */
        /* <DEDUP_REMOVED lines=37> */
[----:B--2---:R-:W-:Y:S02]  /*e120*/  @!P1 LEA R8, P2, R0, c[0x0][0x168], 0x1 ;  /* 0x00005a0000089a11 */ /* 0x004fe400078408ff */
        /* <DEDUP_REMOVED lines=22> */
[----:B--2---:R-:W-:-:S05]  /*e290*/  IMAD.U32 R6, RZ, RZ, UR4 ;  /* 0x00000004ff067e24 */ /* 0x004fca000f8e00ff */
        /* <DEDUP_REMOVED lines=19> */
[----:B-1----:R-:W-:Y:S01]  /*e3d0*/  IMAD.U32 R6, RZ, RZ, UR4 ;  /* 0x00000004ff067e24 */ /* 0x002fe2000f8e00ff */
        /* <DEDUP_REMOVED lines=10> */
.L_x_267:
[----:B------:R-:W-:Y:S05]  /*e480*/  BSYNC B0 ;  /* 0x0000000000007941 */ /* 0x000fea0003800000 */
.L_x_266:
[----:B------:R-:W0:Y:S02]  /*e490*/  LDGDEPBAR ;  /* 0x00000000000079af */ /* 0x000e240000000000 */
.L_x_265:
[----:B-1----:R-:W2:Y:S04]  /*e4a0*/  LDL.LU R8, [R1+0x64] ;  /* 0x0000640001087983 */ /* 0x002ea80000300800 */
[----:B------:R-:W3:Y:S04]  /*e4b0*/  LDL.LU R6, [R1+0x78] ;  /* 0x0000780001067983 */ /* 0x000ee80000300800 */
[----:B------:R-:W4:Y:S04]  /*e4c0*/  LDL.LU R4, [R1+0x74] ;  /* 0x0000740001047983 */ /* 0x000f280000300800 */
[----:B------:R-:W2:Y:S04]  /*e4d0*/  LDL.LU R11, [R1+0x60] ;  /* 0x00006000010b7983 */ /* 0x000ea80000300800 */
[----:B------:R-:W2:Y:S04]  /*e4e0*/  LDL.LU R10, [R1+0x68] ;  /* 0x00006800010a7983 */ /* 0x000ea80000300800 */
[----:B------:R-:W2:Y:S04]  /*e4f0*/  LDL.LU R7, [R1+0x10] ;  /* 0x0000100001077983 */ /* 0x000ea80000300800 */
[----:B------:R-:W3:Y:S04]  /*e500*/  LDL.LU R5, [R1+0x14] ;  /* 0x0000140001057983 */ /* 0x000ee80000300800 */
[----:B------:R-:W4:Y:S04]  /*e510*/  LDL.LU R2, [R1+0x18] ;  /* 0x0000180001027983 */ /* 0x000f280000300800 */
[----:B------:R-:W4:Y:S04]  /*e520*/  LDL.LU R0, [R1+0x1c] ;  /* 0x00001c0001007983 */ /* 0x000f280000300800 */
[----:B------:R-:W4:Y:S04]  /*e530*/  LDL.LU R60, [R1+0x50] ;  /* 0x00005000013c7983 */ /* 0x000f280000300800 */
[----:B------:R-:W4:Y:S04]  /*e540*/  LDL.LU R62, [R1+0x54] ;  /* 0x00005400013e7983 */ /* 0x000f280000300800 */
[----:B------:R-:W4:Y:S04]  /*e550*/  LDL.LU R63, [R1+0x4c] ;  /* 0x00004c00013f7983 */ /* 0x000f280000300800 */
[----:B------:R1:W-:Y:S01]  /*e560*/  STL [R1+0x12c], R243 ;  /* 0x00012cf301007387 */ /* 0x0003e20000100800 */
[----:B------:R-:W-:-:S03]  /*e570*/  IMAD.MOV.U32 R251, RZ, RZ, R80 ;  /* 0x000000fffffb7224 */ /* 0x000fc600078e0050 */
[----:B------:R-:W-:Y:S04]  /*e580*/  LDSM.16.MT88.4 R24, [R228+0x8000] ;  /* 0x00800000e418783b */ /* 0x000fe80000004200 */
[----:B------:R-:W-:Y:S04]  /*e590*/  LDSM.16.MT88.4 R20, [R226+0x8000] ;  /* 0x00800000e214783b */ /* 0x000fe80000004200 */
[----:B-1----:R-:W4:Y:S04]  /*e5a0*/  LDL.LU R243, [R1+0xa0] ;  /* 0x0000a00001f37983 */ /* 0x002f280000300800 */
        /* <DEDUP_REMOVED lines=8> */
[----:B------:R-:W-:Y:S04]  /*e630*/  STL [R1+0x118], R238 ;  /* 0x000118ee01007387 */ /* 0x000fe80000100800 */
[----:B------:R-:W-:Y:S04]  /*e640*/  STL [R1+0x114], R237 ;  /* 0x000114ed01007387 */ /* 0x000fe80000100800 */
[----:B------:R-:W-:Y:S04]  /*e650*/  STL [R1+0x110], R236 ;  /* 0x000110ec01007387 */ /* 0x000fe80000100800 */
[----:B------:R-:W-:Y:S04]  /*e660*/  STL [R1+0x10c], R235 ;  /* 0x00010ceb01007387 */ /* 0x000fe80000100800 */
[----:B------:R1:W-:Y:S04]  /*e670*/  STL [R1+0x108], R234 ;  /* 0x000108ea01007387 */ /* 0x0003e80000100800 */
[----:B------:R-:W4:Y:S04]  /*e680*/  LDL R9, [R1+0x58] ;  /* 0x0000580001097983 */ /* 0x000f280000100800 */
[----:B------:R-:W4:Y:S04]  /*e690*/  LDL R19, [R1+0x40] ;  /* 0x0000400001137983 */ /* 0x000f280000100800 */
[----:B------:R-:W4:Y:S04]  /*e6a0*/  LDL R16, [R1+0x34] ;  /* 0x0000340001107983 */ /* 0x000f280000100800 */
[----:B------:R-:W4:Y:S04]  /*e6b0*/  LDL R14, [R1+0x2c] ;  /* 0x00002c00010e7983 */ /* 0x000f280000100800 */
[----:B------:R-:W4:Y:S01]  /*e6c0*/  LDL R15, [R1+0x5c] ;  /* 0x00005c00010f7983 */ /* 0x000f220000100800 */
[----:B-1----:R-:W-:-:S02]  /*e6d0*/  MOV R234, R83 ;  /* 0x0000005300ea7202 */ /* 0x002fc40000000f00 */
[----:B--2---:R-:W-:Y:S02]  /*e6e0*/  MOV R12, R7 ;  /* 0x00000007000c7202 */ /* 0x004fe40000000f00 */
[----:B------:R-:W2:Y:S01]  /*e6f0*/  LDL R7, [R1+0x38] ;  /* 0x0000380001077983 */ /* 0x000ea20000100800 */
[----:B---3--:R-:W-:-:S03]  /*e700*/  IMAD.MOV.U32 R13, RZ, RZ, R5 ;  /* 0x000000ffff0d7224 */ /* 0x008fc600078e0005 */
[----:B------:R-:W3:Y:S01]  /*e710*/  LDL R5, [R1+0x3c] ;  /* 0x00003c0001057983 */ /* 0x000ee20000100800 */
[----:B------:R-:W-:-:S03]  /*e720*/  IMAD.MOV.U32 R83, RZ, RZ, R11 ;  /* 0x000000ffff537224 */ /* 0x000fc600078e000b */
[----:B------:R-:W-:Y:S01]  /*e730*/  STL [R1+0x104], R233 ;  /* 0x000104e901007387 */ /* 0x000fe20000100800 */
[----:B------:R-:W-:-:S03]  /*e740*/  MOV R11, R8 ;  /* 0x00000008000b7202 */ /* 0x000fc60000000f00 */
[----:B------:R-:W-:Y:S01]  /*e750*/  STL [R1+0x100], R232 ;  /* 0x000100e801007387 */ /* 0x000fe20000100800 */
[----:B------:R-:W-:-:S03]  /*e760*/  IMAD.MOV.U32 R8, RZ, RZ, R6 ;  /* 0x000000ffff087224 */ /* 0x000fc600078e0006 */
[----:B------:R-:W-:Y:S04]  /*e770*/  STL [R1+0xfc], R231 ;  /* 0x0000fce701007387 */ /* 0x000fe80000100800 */
[----:B------:R-:W-:Y:S04]  /*e780*/  STL [R1+0xf8], R230 ;  /* 0x0000f8e601007387 */ /* 0x000fe80000100800 */
[----:B------:R-:W-:Y:S04]  /*e790*/  STL [R1+0xf4], R229 ;  /* 0x0000f4e501007387 */ /* 0x000fe80000100800 */
[----:B------:R-:W-:Y:S04]  /*e7a0*/  STL [R1+0xf0], R224 ;  /* 0x0000f0e001007387 */ /* 0x000fe80000100800 */
[----:B------:R-:W2:Y:S01]  /*e7b0*/  LDL R6, [R1+0x24] ;  /* 0x0000240001067983 */ /* 0x000ea20000100800 */
[----:B----4-:R-:W-:Y:S01]  /*e7c0*/  IMAD.MOV.U32 R18, RZ, RZ, R0 ;  /* 0x000000ffff127224 */ /* 0x010fe200078e0000 */
[----:B-----5:R-:W-:-:S04]  /*e7d0*/  FMNMX.FTZ R0, R74, R100, !PT ;  /* 0x000000644a007209 */ /* 0x020fc80007810000 */
[----:B------:R-:W-:-:S04]  /*e7e0*/  FMNMX.FTZ R0, R103, R0, !PT ;  /* 0x0000000067007209 */ /* 0x000fc80007810000 */
[----:B------:R-:W-:-:S04]  /*e7f0*/  FMNMX.FTZ R0, R104, R0, !PT ;  /* 0x0000000068007209 */ /* 0x000fc80007810000 */
[----:B------:R-:W-:-:S04]  /*e800*/  FMNMX.FTZ R0, R105, R0, !PT ;  /* 0x0000000069007209 */ /* 0x000fc80007810000 */
[----:B------:R-:W-:-:S04]  /*e810*/  FMNMX.FTZ R0, R130, R0, !PT ;  /* 0x0000000082007209 */ /* 0x000fc80007810000 */
[----:B------:R-:W-:-:S04]  /*e820*/  FMNMX.FTZ R0, R131, R0, !PT ;  /* 0x0000000083007209 */ /* 0x000fc80007810000 */
[----:B------:R-:W-:Y:S02]  /*e830*/  FMNMX.FTZ R0, R129, R0, !PT ;  /* 0x0000000081007209 */ /* 0x000fe40007810000 */
[----:B------:R-:W-:Y:S02]  /*e840*/  MOV R17, R2 ;  /* 0x0000000200117202 */ /* 0x000fe40000000f00 */
[----:B------:R-:W-:-:S04]  /*e850*/  FMNMX.FTZ R2, R252, R0, !PT ;  /* 0x00000000fc027209 */ /* 0x000fc80007810000 */
[----:B------:R-:W-:Y:S02]  /*e860*/  FMNMX.FTZ R2, R9, R2, !PT ;  /* 0x0000000209027209 */ /* 0x000fe40007810000 */
[----:B------:R-:W-:Y:S02]  /*e870*/  MOV R9, R4 ;  /* 0x0000000400097202 */ /* 0x000fe40000000f00 */
[----:B------:R-:W-:-:S04]  /*e880*/  FMNMX.FTZ R4, R62, R2, !PT ;  /* 0x000000023e047209 */ /* 0x000fc80007810000 */
[----:B------:R-:W-:-:S04]  /*e890*/  FMNMX.FTZ R4, R60, R4, !PT ;  /* 0x000000043c047209 */ /* 0x000fc80007810000 */
[----:B------:R-:W-:-:S04]  /*e8a0*/  FMNMX.FTZ R4, R63, R4, !PT ;  /* 0x000000043f047209 */ /* 0x000fc80007810000 */
[----:B------:R-:W-:-:S04]  /*e8b0*/  FMNMX.FTZ R4, R19, R4, !PT ;  /* 0x0000000413047209 */ /* 0x000fc80007810000 */
[----:B---3--:R-:W-:-:S04]  /*e8c0*/  FMNMX.FTZ R5, R5, R4, !PT ;  /* 0x0000000405057209 */ /* 0x008fc80007810000 */
[----:B--2---:R-:W-:Y:S02]  /*e8d0*/  FMNMX.FTZ R5, R7, R5, !PT ;  /* 0x0000000507057209 */ /* 0x004fe40007810000 */
[----:B------:R-:W2:Y:S02]  /*e8e0*/  LDL R7, [R1+0x48] ;  /* 0x0000480001077983 */ /* 0x000ea40000100800 */
[----:B------:R-:W-:-:S04]  /*e8f0*/  FMNMX.FTZ R5, R16, R5, !PT ;  /* 0x0000000510057209 */ /* 0x000fc80007810000 */
[----:B------:R-:W-:-:S04]  /*e900*/  FMNMX.FTZ R5, R14, R5, !PT ;  /* 0x000000050e057209 */ /* 0x000fc80007810000 */
[----:B------:R-:W-:Y:S01]  /*e910*/  FMNMX.FTZ R5, R76, R5, !PT ;  /* 0x000000054c057209 */ /* 0x000fe20007810000 */
[----:B------:R1:W-:Y:S03]  /*e920*/  STL [R1+0x134], R217 ;  /* 0x000134d901007387 */ /* 0x0003e60000100800 */
[----:B------:R-:W-:-:S04]  /*e930*/  FMNMX.FTZ R6, R6, R5, !PT ;  /* 0x0000000506067209 */ /* 0x000fc80007810000 */
[----:B------:R-:W-:-:S04]  /*e940*/  FMNMX.FTZ R6, R65, R6, !PT ;  /* 0x0000000641067209 */ /* 0x000fc80007810000 */
[----:B------:R-:W-:Y:S02]  /*e950*/  FMNMX.FTZ R6, R217, R6, !PT ;  /* 0x00000006d9067209 */ /* 0x000fe40007810000 */
[----:B-1----:R-:W3:Y:S02]  /*e960*/  LDL.LU R217, [R1+0x44] ;  /* 0x0000440001d97983 */ /* 0x002ee40000300800 */
[----:B------:R-:W-:Y:S02]  /*e970*/  FMNMX.FTZ R6, R216, R6, !PT ;  /* 0x00000006d8067209 */ /* 0x000fe40007810000 */
[----:B------:R1:W-:Y:S02]  /*e980*/  STL [R1+0x138], R216 ;  /* 0x000138d801007387 */ /* 0x0003e40000100800 */
[----:B------:R-:W-:Y:S02]  /*e990*/  FMNMX.FTZ R6, R133, R6, !PT ;  /* 0x0000000685067209 */ /* 0x000fe40007810000 */
[----:B-1----:R-:W4:Y:S04]  /*e9a0*/  LDL.LU R216, [R1+0x84] ;  /* 0x0000840001d87983 */ /* 0x002f280000300800 */
[----:B------:R1:W-:Y:S04]  /*e9b0*/  STL [R1+0x13c], R133 ;  /* 0x00013c8501007387 */ /* 0x0003e80000100800 */
[----:B-1----:R-:W4:Y:S01]  /*e9c0*/  LDL.LU R133, [R1+0x6c] ;  /* 0x00006c0001857983 */ /* 0x002f220000300800 */
        /* <DEDUP_REMOVED lines=19> */
[----:B------:R-:W-:Y:S01]  /*eb00*/  FMNMX.FTZ R5, R11, R4, !PT ;  /* 0x000000040b057209 */ /* 0x000fe20007810000 */
[----:B------:R-:W-:Y:S01]  /*eb10*/  IMAD.MOV.U32 R68, RZ, RZ, R18 ;  /* 0x000000ffff447224 */ /* 0x000fe200078e0012 */
        /* <DEDUP_REMOVED lines=8> */
[----:B------:R-:W-:Y:S01]  /*eba0*/  MOV R71, R12 ;  /* 0x0000000c00477202 */ /* 0x000fe20000000f00 */
[----:B------:R-:W-:Y:S01]  /*ebb0*/  IMAD.MOV.U32 R229, RZ, RZ, R8 ;  /* 0x000000ffffe57224 */ /* 0x000fe200078e0008 */
[----:B------:R-:W-:-:S02]  /*ebc0*/  FMNMX.FTZ R4, R69, R4, !PT ;  /* 0x0000000445047209 */ /* 0x000fc40007810000 */
[----:B------:R-:W-:Y:S02]  /*ebd0*/  FMNMX.FTZ R6, R132, R6, !PT ;  /* 0x0000000684067209 */ /* 0x000fe40007810000 */
[----:B------:R-:W-:Y:S02]  /*ebe0*/  MOV R231, R9 ;  /* 0x0000000900e77202 */ /* 0x000fe40000000f00 */
[----:B------:R-:W-:Y:S02]  /*ebf0*/  MOV R80, R203 ;  /* 0x000000cb00507202 */ /* 0x000fe40000000f00 */
[----:B------:R-:W-:Y:S01]  /*ec00*/  MOV R232, R201 ;  /* 0x000000c900e87202 */ /* 0x000fe20000000f00 */
[----:B------:R-:W-:Y:S01]  /*ec10*/  IMAD.MOV.U32 R233, RZ, RZ, R202 ;  /* 0x000000ffffe97224 */ /* 0x000fe200078e00ca */
[----:B------:R-:W-:Y:S01]  /*ec20*/  FMNMX.FTZ R0, R124, R0, !PT ;  /* 0x000000007c007209 */ /* 0x000fe20007810000 */
[----:B------:R-:W-:Y:S01]  /*ec30*/  IMAD.MOV.U32 R230, RZ, RZ, R200 ;  /* 0x000000ffffe67224 */ /* 0x000fe200078e00c8 */
[----:B------:R-:W-:-:S02]  /*ec40*/  FMNMX.FTZ R4, R70, R4, !PT ;  /* 0x0000000446047209 */ /* 0x000fc40007810000 */
[----:B------:R-:W-:Y:S01]  /*ec50*/  MOV R224, R93 ;  /* 0x0000005d00e07202 */ /* 0x000fe20000000f00 */
[----:B------:R-:W-:Y:S01]  /*ec60*/  STL [R1+0x130], R219 ;  /* 0x000130db01007387 */ /* 0x000fe20000100800 */
        /* <DEDUP_REMOVED lines=20> */
[----:B------:R-:W-:-:S04]  /*edb0*/  FMNMX.FTZ R2, R80, R2, !PT ;  /* 0x0000000250027209 */ /* 0x000fc80007810000 */
[----:B------:R-:W-:Y:S02]  /*edc0*/  FMNMX.FTZ R2, R232, R2, !PT ;  /* 0x00000002e8027209 */ /* 0x000fe40007810000 */
[----:B--2---:R-:W-:-:S04]  /*edd0*/  FMNMX.FTZ R5, R7, R5, !PT ;  /* 0x0000000507057209 */ /* 0x004fc80007810000 */
[----:B------:R-:W-:-:S04]  /*ede0*/  FMNMX.FTZ R5, R90, R5, !PT ;  /* 0x000000055a057209 */ /* 0x000fc80007810000 */
        /* <DEDUP_REMOVED lines=8> */
[----:B------:R-:W-:Y:S01]  /*ee70*/  FMNMX.FTZ R5, R214, R5, !PT ;  /* 0x00000005d6057209 */ /* 0x000fe20007810000 */
[----:B------:R-:W1:Y:S03]  /*ee80*/  SHFL.BFLY PT, R7, R0, 0x2, 0x1f ;  /* 0x0c401f0000077f89 */ /* 0x000e6600000e0000 */
[----:B------:R-:W-:Y:S02]  /*ee90*/  FMNMX.FTZ R6, R135, R5, !PT ;  /* 0x0000000587067209 */ /* 0x000fe40007810000 */
[----:B----4-:R-:W-:-:S04]  /*eea0*/  FMNMX.FTZ R4, R133, R4, !PT ;  /* 0x0000000485047209 */ /* 0x010fc80007810000 */
        /* <DEDUP_REMOVED lines=22> */
[----:B-1----:R-:W-:Y:S02]  /*f010*/  FMNMX.FTZ R0, R0, R7, !PT ;  /* 0x0000000700007209 */ /* 0x002fe40007810000 */
[----:B------:R-:W-:Y:S02]  /*f020*/  FMNMX.FTZ R4, R242, R2, !PT ;  /* 0x00000002f2047209 */ /* 0x000fe40007810000 */
[----:B------:R-:W-:Y:S02]  /*f030*/  FMNMX.FTZ R5, R244, R5, !PT ;  /* 0x00000005f4057209 */ /* 0x000fe40007810000 */
[----:B------:R-:W-:Y:S01]  /*f040*/  FMNMX.FTZ R2, R94, R6, !PT ;  /* 0x000000065e027209 */ /* 0x000fe20007810000 */
[----:B------:R-:W1:Y:S01]  /*f050*/  SHFL.BFLY PT, R8, R0, 0x1, 0x1f ;  /* 0x0c201f0000087f89 */ /* 0x000e6200000e0000 */
[----:B------:R-:W-:Y:S02]  /*f060*/  FMNMX.FTZ R5, R212, R5, !PT ;  /* 0x00000005d4057209 */ /* 0x000fe40007810000 */
[----:B------:R-:W-:Y:S01]  /*f070*/  FMNMX.FTZ R4, R241, R4, !PT ;  /* 0x00000004f1047209 */ /* 0x000fe20007810000 */
[----:B------:R-:W2:Y:S01]  /*f080*/  SHFL.BFLY PT, R6, R2, 0x2, 0x1f ;  /* 0x0c401f0002067f89 */ /* 0x000ea200000e0000 */
[----:B------:R-:W-:-:S02]  /*f090*/  FMNMX.FTZ R5, R207, R5, !PT ;  /* 0x00000005cf057209 */ /* 0x000fc40007810000 */
[----:B------:R-:W-:Y:S02]  /*f0a0*/  FMNMX.FTZ R4, R240, R4, !PT ;  /* 0x00000004f0047209 */ /* 0x000fe40007810000 */
[----:B------:R-:W-:Y:S02]  /*f0b0*/  FMNMX.FTZ R5, R206, R5, !PT ;  /* 0x00000005ce057209 */ /* 0x000fe40007810000 */
[----:B------:R-:W-:Y:S02]  /*f0c0*/  FMNMX.FTZ R4, R239, R4, !PT ;  /* 0x00000004ef047209 */ /* 0x000fe40007810000 */
[----:B------:R-:W-:Y:S02]  /*f0d0*/  FMNMX.FTZ R5, R205, R5, !PT ;  /* 0x00000005cd057209 */ /* 0x000fe40007810000 */
[----:B------:R-:W-:Y:S02]  /*f0e0*/  FMNMX.FTZ R4, R250, R4, !PT ;  /* 0x00000004fa047209 */ /* 0x000fe40007810000 */
[----:B------:R-:W-:-:S02]  /*f0f0*/  FMNMX.FTZ R5, R204, R5, !PT ;  /* 0x00000005cc057209 */ /* 0x000fc40007810000 */
[----:B------:R-:W-:-:S03]  /*f100*/  FMNMX.FTZ R4, R248, R4, !PT ;  /* 0x00000004f8047209 */ /* 0x000fc60007810000 */
[----:B------:R-:W3:Y:S01]  /*f110*/  SHFL.BFLY PT, R7, R5, 0x2, 0x1f ;  /* 0x0c401f0005077f89 */ /* 0x000ee200000e0000 */
[----:B------:R-:W-:Y:S02]  /*f120*/  FMNMX.FTZ R4, R247, R4, !PT ;  /* 0x00000004f7047209 */ /* 0x000fe40007810000 */
[----:B-1----:R-:W-:Y:S02]  /*f130*/  FMNMX.FTZ R203, R0, R8, !PT ;  /* 0x0000000800cb7209 */ /* 0x002fe40007810000 */
[----:B------:R-:W-:Y:S02]  /*f140*/  FMNMX.FTZ R4, R213, R4, !PT ;  /* 0x00000004d5047209 */ /* 0x000fe40007810000 */
[----:B--2---:R-:W-:Y:S02]  /*f150*/  FMNMX.FTZ R0, R2, R6, !PT ;  /* 0x0000000602007209 */ /* 0x004fe40007810000 */
[----:B------:R-:W-:-:S03]  /*f160*/  FMNMX.FTZ R4, R211, R4, !PT ;  /* 0x00000004d3047209 */ /* 0x000fc60007810000 */
[----:B------:R-:W1:Y:S01]  /*f170*/  SHFL.BFLY PT, R9, R0, 0x1, 0x1f ;  /* 0x0c201f0000097f89 */ /* 0x000e6200000e0000 */
[----:B------:R-:W-:-:S04]  /*f180*/  FMNMX.FTZ R4, R210, R4, !PT ;  /* 0x00000004d2047209 */ /* 0x000fc80007810000 */
[----:B------:R-:W-:Y:S01]  /*f190*/  FMNMX.FTZ R4, R209, R4, !PT ;  /* 0x00000004d1047209 */ /* 0x000fe20007810000 */
[C---:B------:R-:W-:Y:S01]  /*f1a0*/  FMUL.FTZ R2, R203.reuse, c[0x0][0x23c] ;  /* 0x00008f00cb027a20 */ /* 0x040fe20000410000 */
[----:B------:R-:W-:Y:S02]  /*f1b0*/  FSETP.NEU.FTZ.AND P4, PT, R203, -INF , PT ;  /* 0xff800000cb00780b */ /* 0x000fe40003f9d000 */
[----:B------:R-:W-:Y:S02]  /*f1c0*/  FMNMX.FTZ R4, R208, R4, !PT ;  /* 0x00000004d0047209 */ /* 0x000fe40007810000 */
[----:B---3--:R-:W-:-:S03]  /*f1d0*/  FMNMX.FTZ R5, R5, R7, !PT ;  /* 0x0000000705057209 */ /* 0x008fc60007810000 */
[----:B------:R-:W2:Y:S01]  /*f1e0*/  SHFL.BFLY PT, R7, R4, 0x2, 0x1f ;  /* 0x0c401f0004077f89 */ /* 0x000ea200000e0000 */
[----:B------:R-:W-:-:S03]  /*f1f0*/  FSEL R2, R2, RZ, P4 ;  /* 0x000000ff02027208 */ /* 0x000fc60002000000 */
[----:B------:R-:W3:Y:S02]  /*f200*/  SHFL.BFLY PT, R8, R5, 0x1, 0x1f ;  /* 0x0c201f0005087f89 */ /* 0x000ee400000e0000 */
[--C-:B------:R-:W-:Y:S01]  /*f210*/  FFMA.FTZ R6, R100, c[0x0][0x23c], -R2.reuse ;  /* 0x00008f0064067a23 */ /* 0x100fe20000010802 */
[----:B-1----:R-:W-:Y:S01]  /*f220*/  FMNMX.FTZ R202, R0, R9, !PT ;  /* 0x0000000900ca7209 */ /* 0x002fe20007810000 */
[--C-:B------:R-:W-:Y:S02]  /*f230*/  FFMA.FTZ R0, R104, c[0x0][0x23c], -R2.reuse ;  /* 0x00008f0068007a23 */ /* 0x100fe40000010802 */
[----:B------:R1:W-:Y:S01]  /*f240*/  MUFU.EX2 R93, R6 ;  /* 0x00000006005d7308 */ /* 0x0003e20000000800 */
[----:B------:R-:W-:Y:S01]  /*f250*/  FSETP.NEU.FTZ.AND P3, PT, R202, -INF , PT ;  /* 0xff800000ca00780b */ /* 0x000fe20003f7d000 */
[----:B-1----:R-:W-:-:S06]  /*f260*/  FFMA.FTZ R6, R103, c[0x0][0x23c], -R2 ;  /* 0x00008f0067067a23 */ /* 0x002fcc0000010802 */
[----:B------:R1:W-:Y:S01]  /*f270*/  MUFU.EX2 R103, R0 ;  /* 0x0000000000677308 */ /* 0x0003e20000000800 */
[----:B--2---:R-:W-:-:S07]  /*f280*/  FMNMX.FTZ R4, R4, R7, !PT ;  /* 0x0000000704047209 */ /* 0x004fce0007810000 */
[----:B------:R2:W-:Y:S01]  /*f290*/  MUFU.EX2 R219, R6 ;  /* 0x0000000600db7308 */ /* 0x0005e20000000800 */
[----:B-1----:R-:W-:-:S05]  /*f2a0*/  FMUL.FTZ R0, R202, c[0x0][0x23c] ;  /* 0x00008f00ca007a20 */ /* 0x002fca0000410000 */
[----:B------:R-:W-:Y:S01]  /*f2b0*/  FSEL R0, R0, RZ, P3 ;  /* 0x000000ff00007208 */ /* 0x000fe20001800000 */
[----:B--2---:R-:W-:-:S04]  /*f2c0*/  FFMA.FTZ R6, R105, c[0x0][0x23c], -R2 ;  /* 0x00008f0069067a23 */ /* 0x004fc80000010802 */
[----:B------:R1:W-:Y:S01]  /*f2d0*/  MUFU.EX2 R236, R6 ;  /* 0x0000000600ec7308 */ /* 0x0003e20000000800 */
[----:B---3--:R-:W-:Y:S01]  /*f2e0*/  FMNMX.FTZ R201, R5, R8, !PT ;  /* 0x0000000805c97209 */ /* 0x008fe20007810000 */
[--C-:B------:R-:W-:Y:S02]  /*f2f0*/  FFMA.FTZ R5, R106, c[0x0][0x23c], -R0.reuse ;  /* 0x00008f006a057a23 */ /* 0x100fe40000010800 */
[----:B-1----:R-:W-:-:S04]  /*f300*/  FFMA.FTZ R6, R101, c[0x0][0x23c], -R0 ;  /* 0x00008f0065067a23 */ /* 0x002fc80000010800 */
[----:B------:R1:W-:Y:S08]  /*f310*/  MUFU.EX2 R249, R6 ;  /* 0x0000000600f97308 */ /* 0x0003f00000000800 */
[----:B------:R2:W-:Y:S01]  /*f320*/  MUFU.EX2 R238, R5 ;  /* 0x0000000500ee7308 */ /* 0x0005e20000000800 */
[----:B-1----:R-:W1:Y:S01]  /*f330*/  SHFL.BFLY PT, R6, R4, 0x1, 0x1f ;  /* 0x0c201f0004067f89 */ /* 0x002e6200000e0000 */
[----:B--2---:R-:W-:-:S06]  /*f340*/  FFMA.FTZ R5, R107, c[0x0][0x23c], -R0 ;  /* 0x00008f006b057a23 */ /* 0x004fcc0000010800 */
[----:B------:R2:W-:Y:S01]  /*f350*/  MUFU.EX2 R100, R5 ;  /* 0x0000000500647308 */ /* 0x0005e20000000800 */
[C---:B------:R-:W-:Y:S01]  /*f360*/  FMUL.FTZ R13, R201.reuse, c[0x0][0x23c] ;  /* 0x00008f00c90d7a20 */ /* 0x040fe20000410000 */
[----:B------:R-:W-:Y:S01]  /*f370*/  FSETP.NEU.FTZ.AND P2, PT, R201, -INF , PT ;  /* 0xff800000c900780b */ /* 0x000fe20003f5d000 */
[----:B--2---:R-:W-:-:S05]  /*f380*/  FFMA.FTZ R5, R109, c[0x0][0x23c], -R0 ;  /* 0x00008f006d057a23 */ /* 0x004fca0000010800 */
[----:B------:R2:W3:Y:S01]  /*f390*/  MUFU.EX2 R12, R5 ;  /* 0x00000005000c7308 */ /* 0x0004e20000000800 */
[----:B------:R-:W-:Y:S02]  /*f3a0*/  FSEL R13, R13, RZ, P2 ;  /* 0x000000ff0d0d7208 */ /* 0x000fe40001000000 */
[----:B-1----:R-:W-:-:S03]  /*f3b0*/  FMNMX.FTZ R200, R4, R6, !PT ;  /* 0x0000000604c87209 */ /* 0x002fc60007810000 */
[----:B------:R-:W-:Y:S01]  /*f3c0*/  FFMA.FTZ R4, R110, c[0x0][0x23c], -R13 ;  /* 0x00008f006e047a23 */ /* 0x000fe2000001080d */
[----:B------:R-:W-:-:S03]  /*f3d0*/  FSETP.NEU.FTZ.AND P1, PT, R200, -INF , PT ;  /* 0xff800000c800780b */ /* 0x000fc60003f3d000 */
[----:B------:R1:W-:Y:S01]  /*f3e0*/  MUFU.EX2 R107, R4 ;  /* 0x00000004006b7308 */ /* 0x0003e20000000800 */
[--C-:B--2---:R-:W-:Y:S02]  /*f3f0*/  FFMA.FTZ R5, R102, c[0x0][0x23c], -R13.reuse ;  /* 0x00008f0066057a23 */ /* 0x104fe4000001080d */
[----:B---3--:R-:W-:Y:S02]  /*f400*/  IMAD.MOV.U32 R102, RZ, RZ, R12 ;  /* 0x000000ffff667224 */ /* 0x008fe400078e000c */
[----:B------:R-:W-:Y:S02]  /*f410*/  FMUL.FTZ R12, R200, c[0x0][0x23c] ;  /* 0x00008f00c80c7a20 */ /* 0x000fe40000410000 */
[----:B-1----:R-:W-:-:S03]  /*f420*/  FFMA.FTZ R4, R108, c[0x0][0x23c], -R13 ;  /* 0x00008f006c047a23 */ /* 0x002fc6000001080d */
[----:B------:R-:W-:Y:S01]  /*f430*/  FSEL R12, R12, RZ, P1 ;  /* 0x000000ff0c0c7208 */ /* 0x000fe20000800000 */
[----:B------:R1:W-:Y:S02]  /*f440*/  MUFU.EX2 R101, R4 ;  /* 0x0000000400657308 */ /* 0x0003e40000000800 */
[----:B-1----:R-:W-:-:S06]  /*f450*/  FFMA.FTZ R4, R111, c[0x0][0x23c], -R13 ;  /* 0x00008f006f047a23 */ /* 0x002fcc000001080d */
[----:B------:R1:W-:Y:S02]  /*f460*/  MUFU.EX2 R61, R4 ;  /* 0x00000004003d7308 */ /* 0x0003e40000000800 */
[----:B-1----:R-:W-:-:S06]  /*f470*/  FFMA.FTZ R4, R84, c[0x0][0x23c], -R12 ;  /* 0x00008f0054047a23 */ /* 0x002fcc000001080c */
[----:B------:R1:W-:Y:S08]  /*f480*/  MUFU.EX2 R104, R4 ;  /* 0x0000000400687308 */ /* 0x0003f00000000800 */
[----:B------:R2:W-:Y:S01]  /*f490*/  MUFU.EX2 R105, R5 ;  /* 0x0000000500697308 */ /* 0x0005e20000000800 */
[----:B-1----:R-:W-:Y:S01]  /*f4a0*/  FFMA.FTZ R4, R112, c[0x0][0x23c], -R12 ;  /* 0x00008f0070047a23 */ /* 0x002fe2000001080c */
[----:B------:R-:W-:Y:S01]  /*f4b0*/  MOV R110, R11 ;  /* 0x0000000b006e7202 */ /* 0x000fe20000000f00 */
[----:B------:R-:W-:Y:S01]  /*f4c0*/  IMAD.MOV.U32 R108, RZ, RZ, R10 ;  /* 0x000000ffff6c7224 */ /* 0x000fe200078e000a */
[----:B------:R-:W-:-:S04]  /*f4d0*/  F2FP.PACK_AB R8, R219, R93 ;  /* 0x0000005ddb08723e */ /* 0x000fc800000000ff */
[----:B------:R1:W-:Y:S01]  /*f4e0*/  MUFU.EX2 R106, R4 ;  /* 0x00000004006a7308 */ /* 0x0003e20000000800 */
[----:B------:R-:W-:Y:S01]  /*f4f0*/  F2FP.PACK_AB R9, R238, R249 ;  /* 0x000000f9ee09723e */ /* 0x000fe200000000ff */
[----:B------:R-:W3:Y:S01]  /*f500*/  LDL.LU R112, [R1+0xac] ;  /* 0x0000ac0001707983 */ /* 0x000ee20000300800 */
        /* <DEDUP_REMOVED lines=14> */
[----:B------:R1:W-:Y:S08]  /*f5f0*/  MUFU.EX2 R15, R3 ;  /* 0x00000003000f7308 */ /* 0x0003f00000000800 */
[----:B------:R-:W2:Y:S01]  /*f600*/  MUFU.EX2 R14, R14 ;  /* 0x0000000e000e7308 */ /* 0x000ea20000000800 */
[----:B-1----:R-:W-:-:S07]  /*f610*/  FFMA.FTZ R3, R115, c[0x0][0x23c], -R12 ;  /* 0x00008f0073037a23 */ /* 0x002fce000001080c */
[----:B------:R-:W1:Y:S08]  /*f620*/  MUFU.EX2 R65, R65 ;  /* 0x0000004100417308 */ /* 0x000e700000000800 */
[----:B------:R4:W4:Y:S08]  /*f630*/  MUFU.EX2 R64, R5 ;  /* 0x0000000500407308 */ /* 0x0009300000000800 */
[----:B------:R-:W4:Y:S01]  /*f640*/  MUFU.EX2 R235, R3 ;  /* 0x0000000300eb7308 */ /* 0x000f220000000800 */
[-C--:B--2---:R-:W-:Y:S01]  /*f650*/  FMUL.FTZ R140, R140, R14.reuse ;  /* 0x0000000e8c8c7220 */ /* 0x084fe20000410000 */
[----:B------:R-:W-:Y:S01]  /*f660*/  F2FP.PACK_AB R10, R236, R103 ;  /* 0x00000067ec0a723e */ /* 0x000fe200000000ff */
[----:B------:R-:W-:Y:S01]  /*f670*/  FMUL.FTZ R141, R141, R14 ;  /* 0x0000000e8d8d7220 */ /* 0x000fe20000410000 */
[----:B------:R-:W-:Y:S01]  /*f680*/  F2FP.PACK_AB R11, R102, R100 ;  /* 0x00000064660b723e */ /* 0x000fe200000000ff */
[----:B-1----:R-:W-:Y:S01]  /*f690*/  FMUL.FTZ R142, R142, R65 ;  /* 0x000000418e8e7220 */ /* 0x002fe20000410000 */
[----:B------:R-:W-:Y:S01]  /*f6a0*/  F2FP.PACK_AB R4, R107, R105 ;  /* 0x000000696b04723e */ /* 0x000fe200000000ff */
[----:B------:R-:W-:Y:S01]  /*f6b0*/  FMUL.FTZ R143, R143, R65 ;  /* 0x000000418f8f7220 */ /* 0x000fe20000410000 */
[----:B----4-:R-:W-:Y:S01]  /*f6c0*/  F2FP.PACK_AB R5, R106, R104 ;  /* 0x000000686a05723e */ /* 0x010fe200000000ff */
[-C--:B------:R-:W-:Y:S01]  /*f6d0*/  FMUL.FTZ R136, R136, R64.reuse ;  /* 0x0000004088887220 */ /* 0x080fe20000410000 */
[----:B------:R-:W-:Y:S01]  /*f6e0*/  F2FP.PACK_AB R6, R61, R101 ;  /* 0x000000653d06723e */ /* 0x000fe200000000ff */
[----:B------:R-:W-:-:S02]  /*f6f0*/  FMUL.FTZ R137, R137, R64 ;  /* 0x0000004089897220 */ /* 0x000fc40000410000 */
[-C--:B------:R-:W-:Y:S02]  /*f700*/  FMUL.FTZ R138, R138, R15.reuse ;  /* 0x0000000f8a8a7220 */ /* 0x080fe40000410000 */
[----:B------:R-:W-:Y:S01]  /*f710*/  FMUL.FTZ R139, R139, R15 ;  /* 0x0000000f8b8b7220 */ /* 0x000fe20000410000 */
[----:B------:R-:W-:Y:S01]  /*f720*/  F2FP.PACK_AB R7, R235, R237 ;  /* 0x000000edeb07723e */ /* 0x000fe200000000ff */
        /* <DEDUP_REMOVED lines=35> */
[-C--:B------:R-:W-:Y:S02]  /*f960*/  FMUL.FTZ R179, R179, R15.reuse ;  /* 0x0000000fb3b37220 */ /* 0x080fe40000410000 */
        /* <DEDUP_REMOVED lines=8> */
[C---:B------:R-:W-:Y:S08]  /*f9f0*/  HMMA.16816.F32 R32, R4.reuse, R22, R176 ;  /* 0x000000160420723c */ /* 0x040ff000000018b0 */
[----:B------:R-:W-:Y:S01]  /*fa00*/  HMMA.16816.F32 R56, R4, R16, R188 ;  /* 0x000000100438723c */ /* 0x000fe200000018bc */
[----:B------:R1:W2:Y:S02]  /*fa10*/  MUFU.EX2 R4, R3 ;  /* 0x0000000300047308 */ /* 0x0002a40000000800 */
[----:B-1----:R-:W-:-:S06]  /*fa20*/  FFMA.FTZ R3, R129, c[0x0][0x23c], -R2 ;  /* 0x00008f0081037a23 */ /* 0x002fcc0000010802 */
[----:B------:R1:W-:Y:S01]  /*fa30*/  MUFU.EX2 R136, R3 ;  /* 0x0000000300887308 */ /* 0x0003e20000000800 */
[----:B------:R-:W-:Y:S02]  /*fa40*/  IMAD.MOV.U32 R139, RZ, RZ, R231 ;  /* 0x000000ffff8b7224 */ /* 0x000fe400078e00e7 */
[----:B-1----:R-:W-:-:S05]  /*fa50*/  FFMA.FTZ R3, R252, c[0x0][0x23c], -R2 ;  /* 0x00008f00fc037a23 */ /* 0x002fca0000010802 */
[----:B------:R1:W-:Y:S02]  /*fa60*/  MUFU.EX2 R156, R3 ;  /* 0x00000003009c7308 */ /* 0x0003e40000000800 */
[----:B-1----:R-:W-:-:S06]  /*fa70*/  FFMA.FTZ R3, R128, c[0x0][0x23c], -R0 ;  /* 0x00008f0080037a23 */ /* 0x002fcc0000010800 */
[----:B------:R1:W-:Y:S02]  /*fa80*/  MUFU.EX2 R192, R3 ;  /* 0x0000000300c07308 */ /* 0x0003e40000000800 */
[----:B-1----:R-:W-:-:S06]  /*fa90*/  FFMA.FTZ R3, R223, c[0x0][0x23c], -R0 ;  /* 0x00008f00df037a23 */ /* 0x002fcc0000010800 */
[----:B------:R1:W-:Y:S02]  /*faa0*/  MUFU.EX2 R231, R3 ;  /* 0x0000000300e77308 */ /* 0x0003e40000000800 */
[--C-:B-1----:R-:W-:Y:S02]  /*fab0*/  FFMA.FTZ R3, R222, c[0x0][0x23c], -R0.reuse ;  /* 0x00008f00de037a23 */ /* 0x102fe40000010800 */
[----:B------:R-:W4:Y:S04]  /*fac0*/  LDL.LU R222, [R1+0xb4] ;  /* 0x0000b40001de7983 */ /* 0x000f280000300800 */
[----:B------:R1:W-:Y:S01]  /*fad0*/  MUFU.EX2 R159, R3 ;  /* 0x00000003009f7308 */ /* 0x0003e20000000800 */
[----:B------:R-:W-:Y:S02]  /*fae0*/  MOV R138, R232 ;  /* 0x000000e8008a7202 */ /* 0x000fe40000000f00 */
[----:B------:R-:W-:Y:S01]  /*faf0*/  MOV R115, R230 ;  /* 0x000000e600737202 */ /* 0x000fe20000000f00 */
[----:B-1----:R-:W-:-:S04]  /*fb00*/  FFMA.FTZ R3, R127, c[0x0][0x23c], -R0 ;  /* 0x00008f007f037a23 */ /* 0x002fc80000010800 */
[----:B------:R1:W-:Y:S02]  /*fb10*/  MUFU.EX2 R232, R3 ;  /* 0x0000000300e87308 */ /* 0x0003e40000000800 */
[----:B-1----:R-:W-:-:S06]  /*fb20*/  FFMA.FTZ R3, R126, c[0x0][0x23c], -R13 ;  /* 0x00008f007e037a23 */ /* 0x002fcc000001080d */
[----:B------:R1:W-:Y:S02]  /*fb30*/  MUFU.EX2 R147, R3 ;  /* 0x0000000300937308 */ /* 0x0003e40000000800 */
[----:B-1----:R-:W-:-:S06]  /*fb40*/  FFMA.FTZ R3, R125, c[0x0][0x23c], -R13 ;  /* 0x00008f007d037a23 */ /* 0x002fcc000001080d */
[----:B------:R1:W1:Y:S01]  /*fb50*/  MUFU.EX2 R230, R3 ;  /* 0x0000000300e67308 */ /* 0x0002620000000800 */
[----:B------:R-:W-:Y:S02]  /*fb60*/  IMAD.MOV.U32 R137, RZ, RZ, R233 ;  /* 0x000000ffff897224 */ /* 0x000fe400078e00e9 */
[----:B-1----:R-:W-:-:S05]  /*fb70*/  FFMA.FTZ R3, R221, c[0x0][0x23c], -R13 ;  /* 0x00008f00dd037a23 */ /* 0x002fca000001080d */
[----:B------:R1:W-:Y:S01]  /*fb80*/  MUFU.EX2 R223, R3 ;  /* 0x0000000300df7308 */ /* 0x0003e20000000800 */
[----:B------:R-:W-:Y:S01]  /*fb90*/  MOV R111, R87 ;  /* 0x00000057006f7202 */ /* 0x000fe20000000f00 */
[----:B------:R-:W-:Y:S02]  /*fba0*/  IMAD.MOV.U32 R72, RZ, RZ, R229 ;  /* 0x000000ffff487224 */ /* 0x000fe400078e00e5 */
[----:B-1----:R-:W-:-:S04]  /*fbb0*/  FFMA.FTZ R3, R220, c[0x0][0x23c], -R13 ;  /* 0x00008f00dc037a23 */ /* 0x002fc8000001080d */
[----:B------:R1:W-:Y:S01]  /*fbc0*/  MUFU.EX2 R221, R3 ;  /* 0x0000000300dd7308 */ /* 0x0003e20000000800 */
[----:B---3--:R-:W-:Y:S02]  /*fbd0*/  FFMA.FTZ R93, R112, R14, R93 ;  /* 0x0000000e705d7223 */ /* 0x008fe4000001005d */
[----:B------:R-:W-:Y:S02]  /*fbe0*/  IMAD.MOV.U32 R112, RZ, RZ, R111 ;  /* 0x000000ffff707224 */ /* 0x000fe400078e006f */
[----:B-1----:R-:W-:-:S04]  /*fbf0*/  FFMA.FTZ R3, R124, c[0x0][0x23c], -R12 ;  /* 0x00008f007c037a23 */ /* 0x002fc8000001080c */
[----:B------:R1:W-:Y:S01]  /*fc00*/  MUFU.EX2 R233, R3 ;  /* 0x0000000300e97308 */ /* 0x0003e20000000800 */
[----:B------:R-:W-:Y:S01]  /*fc10*/  MOV R111, R224 ;  /* 0x000000e0006f7202 */ /* 0x000fe20000000f00 */
[----:B-1----:R-:W-:-:S06]  /*fc20*/  FFMA.FTZ R3, R97, c[0x0][0x23c], -R12 ;  /* 0x00008f0061037a23 */ /* 0x002fcc000001080c */
[----:B------:R1:W3:Y:S02]  /*fc30*/  MUFU.EX2 R229, R3 ;  /* 0x0000000300e57308 */ /* 0x0002e40000000800 */
[----:B-1----:R-:W-:-:S06]  /*fc40*/  FFMA.FTZ R3, R96, c[0x0][0x23c], -R12 ;  /* 0x00008f0060037a23 */ /* 0x002fcc000001080c */
[----:B------:R1:W-:Y:S02]  /*fc50*/  MUFU.EX2 R224, R3 ;  /* 0x0000000300e07308 */ /* 0x0003e40000000800 */
[----:B-1----:R-:W-:Y:S02]  /*fc60*/  FFMA.FTZ R3, R92, c[0x0][0x23c], -R12 ;  /* 0x00008f005c037a23 */ /* 0x002fe4000001080c */
[-C--:B----4-:R-:W-:Y:S02]  /*fc70*/  FFMA.FTZ R92, R222, R65.reuse, R249 ;  /* 0x00000041de5c7223 */ /* 0x090fe400000100f9 */
[----:B------:R-:W4:Y:S01]  /*fc80*/  LDL.LU R222, [R1+0xb0] ;  /* 0x0000b00001de7983 */ /* 0x000f220000300800 */
[-C--:B------:R-:W-:Y:S02]  /*fc90*/  FMUL.FTZ R184, R184, R14.reuse ;  /* 0x0000000eb8b87220 */ /* 0x080fe40000410000 */
[----:B------:R-:W-:Y:S02]  /*fca0*/  FMUL.FTZ R185, R185, R14 ;  /* 0x0000000eb9b97220 */ /* 0x000fe40000410000 */
[----:B------:R-:W-:-:S02]  /*fcb0*/  FMUL.FTZ R186, R186, R65 ;  /* 0x00000041baba7220 */ /* 0x000fc40000410000 */
[-C--:B------:R-:W-:Y:S02]  /*fcc0*/  FMUL.FTZ R187, R187, R65.reuse ;  /* 0x00000041bbbb7220 */ /* 0x080fe40000410000 */
[-C--:B------:R-:W-:Y:S02]  /*fcd0*/  FMUL.FTZ R196, R196, R14.reuse ;  /* 0x0000000ec4c47220 */ /* 0x080fe40000410000 */
[-C--:B------:R-:W-:Y:S02]  /*fce0*/  FMUL.FTZ R197, R197, R14.reuse ;  /* 0x0000000ec5c57220 */ /* 0x080fe40000410000 */
[-C--:B------:R-:W-:Y:S02]  /*fcf0*/  FMUL.FTZ R198, R198, R65.reuse ;  /* 0x00000041c6c67220 */ /* 0x080fe40000410000 */
[-C--:B------:R-:W-:Y:S01]  /*fd00*/  FMUL.FTZ R199, R199, R65.reuse ;  /* 0x00000041c7c77220 */ /* 0x080fe20000410000 */
[C---:B------:R-:W-:Y:S08]  /*fd10*/  HMMA.16816.F32 R184, R8.reuse, R16, R184 ;  /* 0x0000001008b8723c */ /* 0x040ff000000018b8 */
[----:B------:R-:W-:Y:S01]  /*fd20*/  HMMA.16816.F32 R196, R8, R18, R196 ;  /* 0x0000001208c4723c */ /* 0x000fe200000018c4 */
[----:B------:R-:W1:Y:S01]  /*fd30*/  LDSM.16.MT88.4 R16, [R225+0x8800] ;  /* 0x00880000e110783b */ /* 0x000e620000004200 */
[----:B------:R-:W-:Y:S01]  /*fd40*/  FMUL.FTZ R152, R152, R14 ;  /* 0x0000000e98987220 */ /* 0x000fe20000410000 */
[----:B------:R-:W-:Y:S01]  /*fd50*/  MOV R74, R108 ;  /* 0x0000006c004a7202 */ /* 0x000fe20000000f00 */
[----:B------:R-:W-:Y:S01]  /*fd60*/  FMUL.FTZ R153, R153, R14 ;  /* 0x0000000e99997220 */ /* 0x000fe20000410000 */
[----:B------:R-:W1:Y:S01]  /*fd70*/  MUFU.EX2 R108, R3 ;  /* 0x00000003006c7308 */ /* 0x000e620000000800 */
[----:B------:R-:W-:-:S02]  /*fd80*/  FMUL.FTZ R154, R154, R65 ;  /* 0x000000419a9a7220 */ /* 0x000fc40000410000 */
[-C--:B------:R-:W-:Y:S02]  /*fd90*/  FMUL.FTZ R155, R155, R65.reuse ;  /* 0x000000419b9b7220 */ /* 0x080fe40000410000 */
[-C--:B------:R-:W-:Y:S02]  /*fda0*/  FMUL.FTZ R164, R164, R14.reuse ;  /* 0x0000000ea4a47220 */ /* 0x080fe40000410000 */
[----:B------:R-:W-:Y:S02]  /*fdb0*/  FMUL.FTZ R165, R165, R14 ;  /* 0x0000000ea5a57220 */ /* 0x000fe40000410000 */
[-C--:B------:R-:W-:Y:S02]  /*fdc0*/  FMUL.FTZ R166, R166, R65.reuse ;  /* 0x00000041a6a67220 */ /* 0x080fe40000410000 */
[----:B------:R-:W-:Y:S02]  /*fdd0*/  FMUL.FTZ R167, R167, R65 ;  /* 0x00000041a7a77220 */ /* 0x000fe40000410000 */
[----:B------:R-:W-:-:S02]  /*fde0*/  IMAD.MOV.U32 R109, RZ, RZ, R86 ;  /* 0x000000ffff6d7224 */ /* 0x000fc400078e0056 */
[----:B------:R-:W-:Y:S01]  /*fdf0*/  HMMA.16816.F32 R84, R8, R24, R152 ;  /* 0x000000180854723c */ /* 0x000fe20000001898 */
[-C--:B------:R-:W-:Y:S02]  /*fe00*/  FMUL.FTZ R168, R168, R14.reuse ;  /* 0x0000000ea8a87220 */ /* 0x080fe40000410000 */
[----:B------:R-:W-:Y:S02]  /*fe10*/  FMUL.FTZ R169, R169, R14 ;  /* 0x0000000ea9a97220 */ /* 0x000fe40000410000 */
[----:B------:R-:W-:-:S03]  /*fe20*/  FMUL.FTZ R170, R170, R65 ;  /* 0x00000041aaaa7220 */ /* 0x000fc60000410000 */
[C---:B------:R-:W-:Y:S01]  /*fe30*/  HMMA.16816.F32 R164, R8.reuse, R26, R164 ;  /* 0x0000001a08a4723c */ /* 0x040fe200000018a4 */
[----:B------:R-:W1:Y:S01]  /*fe40*/  LDSM.16.MT88.4 R24, [R228+0x8800] ;  /* 0x00880000e418783b */ /* 0x000e620000004200 */
[-C--:B------:R-:W-:Y:S02]  /*fe50*/  FMUL.FTZ R171, R171, R65.reuse ;  /* 0x00000041abab7220 */ /* 0x080fe40000410000 */
[-C--:B------:R-:W-:Y:S02]  /*fe60*/  FMUL.FTZ R180, R180, R14.reuse ;  /* 0x0000000eb4b47220 */ /* 0x080fe40000410000 */
[----:B------:R-:W-:Y:S02]  /*fe70*/  FMUL.FTZ R181, R181, R14 ;  /* 0x0000000eb5b57220 */ /* 0x000fe40000410000 */
[-C--:B------:R-:W-:Y:S02]  /*fe80*/  FMUL.FTZ R182, R182, R65.reuse ;  /* 0x00000041b6b67220 */ /* 0x080fe40000410000 */
[----:B------:R-:W-:Y:S01]  /*fe90*/  FMUL.FTZ R183, R183, R65 ;  /* 0x00000041b7b77220 */ /* 0x000fe20000410000 */
[----:B--2---:R-:W-:Y:S01]  /*fea0*/  MOV R252, R4 ;  /* 0x0000000400fc7202 */ /* 0x004fe20000000f00 */
[----:B------:R-:W-:Y:S01]  /*feb0*/  HMMA.16816.F32 R168, R8, R20, R168 ;  /* 0x0000001408a8723c */ /* 0x000fe200000018a8 */
[----:B------:R-:W-:-:S02]  /*fec0*/  F2FP.PACK_AB R4, R230, R147 ;  /* 0x00000093e604723e */ /* 0x000fc400000000ff */
[----:B---3--:R-:W-:Y:S02]  /*fed0*/  F2FP.PACK_AB R5, R229, R233 ;  /* 0x000000e9e505723e */ /* 0x008fe400000000ff */
[----:B------:R-:W-:Y:S02]  /*fee0*/  F2FP.PACK_AB R6, R221, R223 ;  /* 0x000000dfdd06723e */ /* 0x000fe400000000ff */
[----:B-1----:R-:W-:Y:S01]  /*fef0*/  F2FP.PACK_AB R7, R108, R224 ;  /* 0x000000e06c07723e */ /* 0x002fe200000000ff */
[----:B------:R-:W-:Y:S01]  /*ff00*/  HMMA.16816.F32 R180, R8, R22, R180 ;  /* 0x0000001608b4723c */ /* 0x000fe200000018b4 */
[----:B------:R-:W-:Y:S01]  /*ff10*/  IMAD.MOV.U32 R73, RZ, RZ, R110 ;  /* 0x000000ffff497224 */ /* 0x000fe200078e006e */
[----:B------:R-:W-:-:S05]  /*ff20*/  MOV R146, R71 ;  /* 0x0000004700927202 */ /* 0x000fca0000000f00 */
[----:B------:R-:W-:Y:S02]  /*ff30*/  F2FP.PACK_AB R8, R252, R193 ;  /* 0x000000c1fc08723e */ /* 0x000fe400000000ff */
[----:B------:R-:W-:Y:S02]  /*ff40*/  F2FP.PACK_AB R9, R231, R192 ;  /* 0x000000c0e709723e */ /* 0x000fe400000000ff */
[----:B------:R-:W-:Y:S02]  /*ff50*/  F2FP.PACK_AB R10, R156, R136 ;  /* 0x000000889c0a723e */ /* 0x000fe400000000ff */
[----:B------:R-:W-:Y:S01]  /*ff60*/  F2FP.PACK_AB R11, R232, R159 ;  /* 0x0000009fe80b723e */ /* 0x000fe200000000ff */
[----:B------:R-:W-:Y:S01]  /*ff70*/  IMAD.MOV.U32 R145, RZ, RZ, R70 ;  /* 0x000000ffff917224 */ /* 0x000fe200078e0046 */
[----:B------:R-:W-:Y:S01]  /*ff80*/  MOV R144, R69 ;  /* 0x0000004500907202 */ /* 0x000fe20000000f00 */
[----:B------:R-:W-:Y:S01]  /*ff90*/  IMAD.MOV.U32 R110, RZ, RZ, R68 ;  /* 0x000000ffff6e7224 */ /* 0x000fe200078e0044 */
[----:B------:R-:W-:Y:S01]  /*ffa0*/  HMMA.16816.F32 R52, R4, R16, R52 ;  /* 0x000000100434723c */ /* 0x000fe20000001834 */
[----:B------:R-:W-:Y:S02]  /*ffb0*/  LDSM.16.MT88.4 R20, [R226+0x8800] ;  /* 0x00880000e214783b */ /* 0x000fe40000004200 */
[----:B------:R-:W-:-:S05]  /*ffc0*/  FFMA.FTZ R3, R110, c[0x0][0x23c], -R13 ;  /* 0x00008f006e037a23 */ /* 0x000fca000001080d */
[----:B------:R-:W-:Y:S01]  /*ffd0*/  HMMA.16816.F32 R68, R8, R16, R140 ;  /* 0x000000100844723c */ /* 0x000fe2000000188c */
[----:B------:R1:W-:Y:S07]  /*ffe0*/  MUFU.EX2 R110, R3 ;  /* 0x00000003006e7308 */ /* 0x0003ee0000000800 */
[-C--:B------:R-:W-:Y:S08]  /*fff0*/  HMMA.16816.F32 R48, R4, R18.reuse, R48 ;  /* 0x000000120430723c */ /* 0x080ff00000001830 */
[----:B------:R-:W-:Y:S01]  /*10000*/  HMMA.16816.F32 R148, R8, R18, R148 ;  /* 0x000000120894723c */ /* 0x000fe20000001894 */
[----:B------:R-:W2:Y:S01]  /*10010*/  LDSM.16.MT88.4 R16, [R227+0x8800] ;  /* 0x00880000e310783b */ /* 0x000ea20000004200 */
[----:B-1----:R-:W-:-:S04]  /*10020*/  FFMA.FTZ R3, R144, c[0x0][0x23c], -R13 ;  /* 0x00008f0090037a23 */ /* 0x002fc8000001080d */
[----:B------:R1:W3:Y:S02]  /*10030*/  MUFU.EX2 R189, R3 ;  /* 0x0000000300bd7308 */ /* 0x0002e40000000800 */
[----:B------:R-:W-:Y:S01]  /*10040*/  HMMA.16816.F32 R44, R4, R24, R44 ;  /* 0x00000018042c723c */ /* 0x000fe2000000182c */
[----:B------:R-:W-:Y:S01]  /*10050*/  MOV R174, R112 ;  /* 0x0000007000ae7202 */ /* 0x000fe20000000f00 */
[----:B-1----:R-:W-:-:S04]  /*10060*/  FFMA.FTZ R3, R145, c[0x0][0x23c], -R13 ;  /* 0x00008f0091037a23 */ /* 0x002fc8000001080d */
[----:B------:R1:W-:Y:S02]  /*10070*/  MUFU.EX2 R124, R3 ;  /* 0x00000003007c7308 */ /* 0x0003e40000000800 */
[----:B------:R-:W-:Y:S08]  /*10080*/  HMMA.16816.F32 R40, R4, R26, R40 ;  /* 0x0000001a0428723c */ /* 0x000ff00000001828 */
        /* <DEDUP_REMOVED lines=8> */
[----:B------:R-:W-:Y:S01]  /*10110*/  MOV R152, R251 ;  /* 0x000000fb00987202 */ /* 0x000fe20000000f00 */
[----:B--2---:R-:W-:-:S05]  /*10120*/  FFMA.FTZ R3, R98, c[0x0][0x23c], -R12 ;  /* 0x00008f0062037a23 */ /* 0x004fca000001080c */
[----:B------:R2:W1:Y:S02]  /*10130*/  MUFU.EX2 R190, R3 ;  /* 0x0000000300be7308 */ /* 0x0004640000000800 */
[----:B--2---:R-:W-:-:S06]  /*10140*/  FFMA.FTZ R3, R88, c[0x0][0x23c], -R12 ;  /* 0x00008f0058037a23 */ /* 0x004fcc000001080c */
[----:B------:R2:W-:Y:S02]  /*10150*/  MUFU.EX2 R172, R3 ;  /* 0x0000000300ac7308 */ /* 0x0005e40000000800 */
[----:B--2---:R-:W-:-:S06]  /*10160*/  FFMA.FTZ R3, R89, c[0x0][0x23c], -R12 ;  /* 0x00008f0059037a23 */ /* 0x004fcc000001080c */
[----:B------:R-:W2:Y:S01]  /*10170*/  MUFU.EX2 R251, R3 ;  /* 0x0000000300fb7308 */ /* 0x000ea20000000800 */
[----:B------:R-:W-:Y:S01]  /*10180*/  HMMA.16816.F32 R36, R4, R20, R36 ;  /* 0x000000140424723c */ /* 0x000fe20000001824 */
[----:B------:R-:W-:-:S07]  /*10190*/  IMAD.MOV.U32 R161, RZ, RZ, R72 ;  /* 0x000000ffffa17224 */ /* 0x000fce00078e0048 */
[----:B------:R-:W-:Y:S01]  /*101a0*/  HMMA.16816.F32 R32, R4, R22, R32 ;  /* 0x000000160420723c */ /* 0x000fe20000001820 */
[----:B------:R-:W-:-:S07]  /*101b0*/  MOV R160, R73 ;  /* 0x0000004900a07202 */ /* 0x000fce0000000f00 */
[----:B------:R-:W-:Y:S01]  /*101c0*/  HMMA.16816.F32 R28, R4, R18, R28 ;  /* 0x00000012041c723c */ /* 0x000fe2000000181c */
[----:B------:R-:W-:-:S06]  /*101d0*/  IMAD.MOV.U32 R175, RZ, RZ, R74 ;  /* 0x000000ffffaf7224 */ /* 0x000fcc00078e004a */
[----:B---3--:R-:W-:Y:S02]  /*101e0*/  F2FP.PACK_AB R4, R189, R110 ;  /* 0x0000006ebd04723e */ /* 0x008fe400000000ff */
[----:B-1----:R-:W-:Y:S02]  /*101f0*/  F2FP.PACK_AB R5, R190, R112 ;  /* 0x00000070be05723e */ /* 0x002fe400000000ff */
[----:B------:R-:W-:Y:S02]  /*10200*/  F2FP.PACK_AB R6, R158, R124 ;  /* 0x0000007c9e06723e */ /* 0x000fe400000000ff */
[----:B--2---:R-:W-:Y:S01]  /*10210*/  F2FP.PACK_AB R7, R251, R172 ;  /* 0x000000acfb07723e */ /* 0x004fe200000000ff */
[----:B------:R-:W-:-:S06]  /*10220*/  IMAD.MOV.U32 R146, RZ, RZ, R75 ;  /* 0x000000ffff927224 */ /* 0x000fcc00078e004b */
[----:B------:R-:W-:Y:S07]  /*10230*/  HMMA.16816.F32 R72, R4, R24, R56 ;  /* 0x000000180448723c */ /* 0x000fee0000001838 */
[----:B----4-:R-:W-:Y:S02]  /*10240*/  FFMA.FTZ R59, R222, R64, R105 ;  /* 0x00000040de3b7223 */ /* 0x010fe40000010069 */
[----:B------:R-:W2:Y:S01]  /*10250*/  LDL.LU R222, [R1+0xb8] ;  /* 0x0000b80001de7983 */ /* 0x000ea20000300800 */
[C---:B------:R-:W-:Y:S08]  /*10260*/  HMMA.16816.F32 R168, R8.reuse, R20, R168 ;  /* 0x0000001408a8723c */ /* 0x040ff000000018a8 */
[C---:B------:R-:W-:Y:S01]  /*10270*/  HMMA.16816.F32 R180, R8.reuse, R22, R180 ;  /* 0x0000001608b4723c */ /* 0x040fe200000018b4 */
[----:B------:R-:W1:Y:S07]  /*10280*/  LDSM.16.MT88.4 R20, [R225+0x9000] ;  /* 0x00900000e114783b */ /* 0x000e6e0000004200 */
[----:B------:R-:W-:Y:S01]  /*10290*/  HMMA.16816.F32 R184, R8, R16, R184 ;  /* 0x0000001008b8723c */ /* 0x000fe200000018b8 */
[----:B--2---:R-:W-:-:S02]  /*102a0*/  FFMA.FTZ R58, R222, R15, R104 ;  /* 0x0000000fde3a7223 */ /* 0x004fc40000010068 */
[----:B------:R-:W2:Y:S05]  /*102b0*/  LDL.LU R222, [R1+0x58] ;  /* 0x0000580001de7983 */ /* 0x000eaa0000300800 */
[----:B------:R-:W-:Y:S01]  /*102c0*/  HMMA.16816.F32 R196, R8, R18, R196 ;  /* 0x0000001208c4723c */ /* 0x000fe200000018c4 */
[----:B------:R-:W3:Y:S04]  /*102d0*/  LDSM.16.MT88.4 R16, [R228+0x9000] ;  /* 0x00900000e410783b */ /* 0x000ee80000004200 */
[----:B------:R-:W4:Y:S01]  /*102e0*/  LDSM.16.MT88.4 R8, [R226+0x9000] ;  /* 0x00900000e208783b */ /* 0x000f220000004200 */
[----:B------:R-:W-:-:S02]  /*102f0*/  MOV R14, R62 ;  /* 0x0000003e000e7202 */ /* 0x000fc40000000f00 */
        /* <DEDUP_REMOVED lines=22> */
[----:B-1----:R-:W-:Y:S01]  /*10460*/  HMMA.16816.F32 R96, R4, R20, R52 ;  /* 0x000000140460723c */ /* 0x002fe20000001834 */
[----:B------:R-:W-:-:S07]  /*10470*/  IMAD.MOV.U32 R145, RZ, RZ, R90 ;  /* 0x000000ffff917224 */ /* 0x000fce00078e005a */
[C---:B------:R-:W-:Y:S08]  /*10480*/  HMMA.16816.F32 R100, R4.reuse, R22, R48 ;  /* 0x000000160464723c */ /* 0x040ff00000001830 */
[C---:B---3--:R-:W-:Y:S08]  /*10490*/  HMMA.16816.F32 R128, R4.reuse, R16, R44 ;  /* 0x000000100480723c */ /* 0x048ff0000000182c */
[C---:B------:R-:W-:Y:S08]  /*104a0*/  HMMA.16816.F32 R88, R4.reuse, R18, R40 ;  /* 0x000000120458723c */ /* 0x040ff00000001828 */
[C---:B----4-:R-:W-:Y:S08]  /*104b0*/  HMMA.16816.F32 R80, R4.reuse, R8, R36 ;  /* 0x000000080450723c */ /* 0x050ff00000001824 */
[C---:B------:R-:W-:Y:S08]  /*104c0*/  HMMA.16816.F32 R76, R4.reuse, R10, R32 ;  /* 0x0000000a044c723c */ /* 0x040ff00000001820 */
[----:B------:R-:W-:Y:S01]  /*104d0*/  HMMA.16816.F32 R60, R4, R26, R28 ;  /* 0x0000001a043c723c */ /* 0x000fe2000000181c */
[----:B--2---:R-:W-:-:S02]  /*104e0*/  FFMA.FTZ R3, R222, c[0x0][0x23c], -R2 ;  /* 0x00008f00de037a23 */ /* 0x004fc40000010802 */
[----:B------:R-:W-:Y:S02]  /*104f0*/  IMAD.MOV.U32 R222, RZ, RZ, R194 ;  /* 0x000000ffffde7224 */ /* 0x000fe400078e00c2 */
        /* <DEDUP_REMOVED lines=9> */
[----:B------:R-:W-:-:S02]  /*10590*/  IMAD.MOV.U32 R160, RZ, RZ, R161 ;  /* 0x000000ffffa07224 */ /* 0x000fc400078e00a1 */
[----:B-1----:R-:W-:Y:S02]  /*105a0*/  FFMA.FTZ R3, R127, c[0x0][0x23c], -R2 ;  /* 0x00008f007f037a23 */ /* 0x002fe40000010802 */
        /* <DEDUP_REMOVED lines=12> */
[----:B------:R-:W-:Y:S01]  /*10670*/  MOV R174, R175 ;  /* 0x000000af00ae7202 */ /* 0x000fe20000000f00 */
[----:B------:R-:W-:Y:S01]  /*10680*/  IMAD.MOV.U32 R175, RZ, RZ, R160 ;  /* 0x000000ffffaf7224 */ /* 0x000fe200078e00a0 */
[----:B------:R-:W-:Y:S01]  /*10690*/  MOV R160, R161 ;  /* 0x000000a100a07202 */ /* 0x000fe20000000f00 */
[----:B------:R1:W2:Y:S01]  /*106a0*/  MUFU.EX2 R4, R3 ;  /* 0x0000000300047308 */ /* 0x0002a20000000800 */
[----:B------:R-:W-:Y:S01]  /*106b0*/  IMAD.MOV.U32 R161, RZ, RZ, R162 ;  /* 0x000000ffffa17224 */ /* 0x000fe200078e00a2 */
[----:B------:R-:W-:Y:S01]  /*106c0*/  MOV R162, R163 ;  /* 0x000000a300a27202 */ /* 0x000fe20000000f00 */
[----:B------:R-:W-:Y:S01]  /*106d0*/  IMAD.MOV.U32 R163, RZ, RZ, R157 ;  /* 0x000000ffffa37224 */ /* 0x000fe200078e009d */
[----:B------:R-:W-:Y:S01]  /*106e0*/  MOV R157, R216 ;  /* 0x000000d8009d7202 */ /* 0x000fe20000000f00 */
[----:B------:R-:W-:Y:S01]  /*106f0*/  IMAD.MOV.U32 R126, RZ, RZ, R222 ;  /* 0x000000ffff7e7224 */ /* 0x000fe200078e00de */
[----:B------:R-:W3:Y:S01]  /*10700*/  LDL.LU R133, [R1+0x13c] ;  /* 0x00013c0001857983 */ /* 0x000ee20000300800 */
[----:B------:R-:W-:-:S02]  /*10710*/  IMAD.MOV.U32 R222, RZ, RZ, R194 ;  /* 0x000000ffffde7224 */ /* 0x000fc400078e00c2 */
[----:B------:R-:W-:Y:S01]  /*10720*/  IMAD.MOV.U32 R194, RZ, RZ, R176 ;  /* 0x000000ffffc27224 */ /* 0x000fe200078e00b0 */
[----:B------:R-:W4:Y:S01]  /*10730*/  LDL.LU R216, [R1+0x138] ;  /* 0x0001380001d87983 */ /* 0x000f220000300800 */
[----:B------:R-:W-:Y:S02]  /*10740*/  IMAD.MOV.U32 R176, RZ, RZ, R179 ;  /* 0x000000ffffb07224 */ /* 0x000fe400078e00b3 */
[----:B-1----:R-:W-:Y:S01]  /*10750*/  FFMA.FTZ R3, R127, c[0x0][0x23c], -R2 ;  /* 0x00008f007f037a23 */ /* 0x002fe20000010802 */
[----:B------:R-:W-:Y:S02]  /*10760*/  MOV R127, R14 ;  /* 0x0000000e007f7202 */ /* 0x000fe40000000f00 */
[----:B------:R-:W-:Y:S02]  /*10770*/  MOV R14, R188 ;  /* 0x000000bc000e7202 */ /* 0x000fe40000000f00 */
        /* <DEDUP_REMOVED lines=10> */
[----:B------:R1:W-:Y:S01]  /*10820*/  MUFU.EX2 R157, R3 ;  /* 0x00000003009d7308 */ /* 0x0003e20000000800 */
[----:B------:R-:W2:Y:S01]  /*10830*/  LDL.LU R144, [R1+0x48] ;  /* 0x0000480001907983 */ /* 0x000ea20000300800 */
[----:B-1----:R-:W-:-:S03]  /*10840*/  FFMA.FTZ R3, R126, c[0x0][0x23c], -R2 ;  /* 0x00008f007e037a23 */ /* 0x002fc60000010802 */
[----:B------:R-:W2:Y:S02]  /*10850*/  LDL.LU R126, [R1+0x40] ;  /* 0x00004000017e7983 */ /* 0x000ea40000300800 */
[--C-:B--2---:R-:W-:Y:S02]  /*10860*/  FFMA.FTZ R31, R126, c[0x0][0x23c], -R2.reuse ;  /* 0x00008f007e1f7a23 */ /* 0x104fe40000010802 */
[----:B------:R-:W2:Y:S02]  /*10870*/  LDL.LU R126, [R1+0x3c] ;  /* 0x00003c00017e7983 */ /* 0x000ea40000300800 */
[--C-:B--2---:R-:W-:Y:S02]  /*10880*/  FFMA.FTZ R28, R126, c[0x0][0x23c], -R2.reuse ;  /* 0x00008f007e1c7a23 */ /* 0x104fe40000010802 */
[----:B------:R-:W2:Y:S02]  /*10890*/  LDL.LU R126, [R1+0x38] ;  /* 0x00003800017e7983 */ /* 0x000ea40000300800 */
[----:B--2---:R-:W-:-:S02]  /*108a0*/  FFMA.FTZ R15, R126, c[0x0][0x23c], -R2 ;  /* 0x00008f007e0f7a23 */ /* 0x004fc40000010802 */
[----:B------:R-:W-:Y:S01]  /*108b0*/  IMAD.MOV.U32 R126, RZ, RZ, R127 ;  /* 0x000000ffff7e7224 */ /* 0x000fe200078e007f */
[----:B------:R-:W-:Y:S01]  /*108c0*/  MOV R127, R222 ;  /* 0x000000de007f7202 */ /* 0x000fe20000000f00 */
[----:B------:R-:W-:Y:S02]  /*108d0*/  IMAD.MOV.U32 R222, RZ, RZ, R14 ;  /* 0x000000ffffde7224 */ /* 0x000fe400078e000e */
[----:B------:R-:W2:Y:S04]  /*108e0*/  LDL.LU R14, [R1+0x34] ;  /* 0x00003400010e7983 */ /* 0x000ea80000300800 */
[----:B------:R-:W2:Y:S02]  /*108f0*/  LDL.LU R125, [R1+0x2c] ;  /* 0x00002c00017d7983 */ /* 0x000ea40000300800 */
[----:B--2---:R-:W-:Y:S01]  /*10900*/  FFMA.FTZ R143, R125, c[0x0][0x23c], -R2 ;  /* 0x00008f007d8f7a23 */ /* 0x004fe20000010802 */
        /* <DEDUP_REMOVED lines=15> */
[----:B------:R-:W-:Y:S01]  /*10a00*/  MOV R144, R145 ;  /* 0x0000009100907202 */ /* 0x000fe20000000f00 */
[----:B------:R-:W-:Y:S02]  /*10a10*/  IMAD.MOV.U32 R145, RZ, RZ, R217 ;  /* 0x000000ffff917224 */ /* 0x000fe400078e00d9 */
[----:B------:R-:W2:Y:S01]  /*10a20*/  LDL.LU R217, [R1+0x134] ;  /* 0x0001340001d97983 */ /* 0x000ea20000300800 */
[----:B------:R-:W-:-:S03]  /*10a30*/  FFMA.FTZ R142, R125, c[0x0][0x23c], -R2 ;  /* 0x00008f007d8e7a23 */ /* 0x000fc60000010802 */
[----:B------:R-:W2:Y:S02]  /*10a40*/  LDL.LU R125, [R1+0x24] ;  /* 0x00002400017d7983 */ /* 0x000ea40000300800 */
[----:B--2---:R-:W-:Y:S01]  /*10a50*/  FFMA.FTZ R141, R125, c[0x0][0x23c], -R2 ;  /* 0x00008f007d8d7a23 */ /* 0x004fe20000010802 */
        /* <DEDUP_REMOVED lines=15> */
[----:B------:R-:W2:Y:S04]  /*10b50*/  LDL.LU R144, [R1+0x20] ;  /* 0x0000200001907983 */ /* 0x000ea80000300800 */
[----:B------:R-:W2:Y:S01]  /*10b60*/  LDL.LU R220, [R1+0x5c] ;  /* 0x00005c0001dc7983 */ /* 0x000ea20000300800 */
[----:B------:R2:W1:Y:S01]  /*10b70*/  MUFU.EX2 R5, R3 ;  /* 0x0000000300057308 */ /* 0x0004620000000800 */
[----:B------:R-:W-:-:S02]  /*10b80*/  MOV R51, R125 ;  /* 0x0000007d00337202 */ /* 0x000fc40000000f00 */
[----:B------:R-:W-:Y:S01]  /*10b90*/  MOV R55, R194 ;  /* 0x000000c200377202 */ /* 0x000fe20000000f00 */
[----:B------:R-:W-:Y:S01]  /*10ba0*/  IMAD.MOV.U32 R52, RZ, RZ, R188 ;  /* 0x000000ffff347224 */ /* 0x000fe200078e00bc */
[----:B------:R-:W-:Y:S02]  /*10bb0*/  MOV R53, R176 ;  /* 0x000000b000357202 */ /* 0x000fe40000000f00 */
[----:B------:R-:W-:Y:S01]  /*10bc0*/  MOV R54, R175 ;  /* 0x000000af00367202 */ /* 0x000fe20000000f00 */
[----:B------:R-:W-:Y:S01]  /*10bd0*/  IMAD.MOV.U32 R140, RZ, RZ, R127 ;  /* 0x000000ffff8c7224 */ /* 0x000fe200078e007f */
[----:B------:R-:W-:Y:S01]  /*10be0*/  MOV R127, R162 ;  /* 0x000000a2007f7202 */ /* 0x000fe20000000f00 */
[----:B------:R-:W-:Y:S02]  /*10bf0*/  IMAD.MOV.U32 R188, RZ, RZ, R145 ;  /* 0x000000ffffbc7224 */ /* 0x000fe400078e0091 */
[----:B------:R-:W-:Y:S01]  /*10c00*/  IMAD.MOV.U32 R48, RZ, RZ, R52 ;  /* 0x000000ffff307224 */ /* 0x000fe200078e0034 */
[----:B------:R-:W-:-:S02]  /*10c10*/  MOV R49, R53 ;  /* 0x0000003500317202 */ /* 0x000fc40000000f00 */
[----:B------:R-:W-:Y:S01]  /*10c20*/  MOV R50, R54 ;  /* 0x0000003600327202 */ /* 0x000fe20000000f00 */
[----:B------:R-:W-:Y:S01]  /*10c30*/  IMAD.MOV.U32 R54, RZ, RZ, R191 ;  /* 0x000000ffff367224 */ /* 0x000fe200078e00bf */
        /* <DEDUP_REMOVED lines=10> */
[----:B----4-:R-:W-:-:S02]  /*10ce0*/  FFMA.FTZ R160, R216, c[0x0][0x23c], -R2 ;  /* 0x00008f00d8a07a23 */ /* 0x010fc40000010802 */
        /* <DEDUP_REMOVED lines=8> */
[----:B------:R-:W-:Y:S02]  /*10d70*/  FFMA.FTZ R217, R67, c[0x0][0x23c], -R2 ;  /* 0x00008f0043d97a23 */ /* 0x000fe40000010802 */
[----:B------:R-:W-:-:S05]  /*10d80*/  IMAD.MOV.U32 R95, RZ, RZ, R4 ;  /* 0x000000ffff5f7224 */ /* 0x000fca00078e0004 */
[----:B------:R-:W-:Y:S01]  /*10d90*/  F2FP.PACK_AB R4, R95, R195 ;  /* 0x000000c35f04723e */ /* 0x000fe200000000ff */
[--C-:B------:R-:W-:Y:S02]  /*10da0*/  FFMA.FTZ R30, R49, c[0x0][0x23c], -R0.reuse ;  /* 0x00008f00311e7a23 */ /* 0x100fe40000010800 */
[----:B------:R-:W-:Y:S02]  /*10db0*/  IMAD.MOV.U32 R42, RZ, RZ, R55 ;  /* 0x000000ffff2a7224 */ /* 0x000fe400078e0037 */
[--C-:B--2---:R-:W-:Y:S01]  /*10dc0*/  FFMA.FTZ R3, R220, c[0x0][0x23c], -R0.reuse ;  /* 0x00008f00dc037a23 */ /* 0x104fe20000010800 */
[----:B------:R-:W-:Y:S02]  /*10dd0*/  MOV R220, R126 ;  /* 0x0000007e00dc7202 */ /* 0x000fe40000000f00 */
[----:B------:R-:W-:Y:S01]  /*10de0*/  MOV R126, R161 ;  /* 0x000000a1007e7202 */ /* 0x000fe20000000f00 */
[----:B------:R2:W-:Y:S02]  /*10df0*/  MUFU.EX2 R194, R3 ;  /* 0x0000000300c27308 */ /* 0x0005e40000000800 */
[----:B--2---:R-:W-:-:S02]  /*10e00*/  FFMA.FTZ R3, R51, c[0x0][0x23c], -R0 ;  /* 0x00008f0033037a23 */ /* 0x004fc40000010800 */
[----:B------:R-:W-:Y:S01]  /*10e10*/  IMAD.MOV.U32 R51, RZ, RZ, R126 ;  /* 0x000000ffff337224 */ /* 0x000fe200078e007e */
[----:B------:R-:W-:Y:S02]  /*10e20*/  MOV R126, R219 ;  /* 0x000000db007e7202 */ /* 0x000fe40000000f00 */
[----:B------:R-:W2:Y:S02]  /*10e30*/  LDL.LU R219, [R1+0x130] ;  /* 0x0001300001db7983 */ /* 0x000ea40000300800 */
[----:B------:R-:W-:Y:S02]  /*10e40*/  MOV R50, R51 ;  /* 0x0000003300327202 */ /* 0x000fe40000000f00 */
[----:B------:R-:W-:Y:S01]  /*10e50*/  MOV R51, R52 ;  /* 0x0000003400337202 */ /* 0x000fe20000000f00 */
[----:B------:R-:W-:Y:S01]  /*10e60*/  IMAD.MOV.U32 R52, RZ, RZ, R53 ;  /* 0x000000ffff347224 */ /* 0x000fe200078e0035 */
[----:B------:R-:W-:Y:S01]  /*10e70*/  MOV R53, R54 ;  /* 0x0000003600357202 */ /* 0x000fe20000000f00 */
[----:B------:R4:W1:Y:S01]  /*10e80*/  MUFU.EX2 R104, R3 ;  /* 0x0000000300687308 */ /* 0x0008620000000800 */
[----:B------:R-:W-:Y:S01]  /*10e90*/  MOV R54, R140 ;  /* 0x0000008c00367202 */ /* 0x000fe20000000f00 */
[----:B------:R-:W-:-:S02]  /*10ea0*/  IMAD.MOV.U32 R140, RZ, RZ, R220 ;  /* 0x000000ffff8c7224 */ /* 0x000fc400078e00dc */
[--C-:B------:R-:W-:Y:S02]  /*10eb0*/  FFMA.FTZ R144, R144, c[0x0][0x23c], -R2.reuse ;  /* 0x00008f0090907a23 */ /* 0x100fe40000010802 */
[--C-:B---3--:R-:W-:Y:S02]  /*10ec0*/  FFMA.FTZ R161, R133, c[0x0][0x23c], -R2.reuse ;  /* 0x00008f0085a17a23 */ /* 0x108fe40000010802 */
[----:B------:R-:W-:Y:S02]  /*10ed0*/  FFMA.FTZ R220, R66, c[0x0][0x23c], -R2 ;  /* 0x00008f0042dc7a23 */ /* 0x000fe40000010802 */
[--C-:B------:R-:W-:Y:S02]  /*10ee0*/  FFMA.FTZ R2, R48, c[0x0][0x23c], -R0.reuse ;  /* 0x00008f0030027a23 */ /* 0x100fe40000010800 */
[----:B----4-:R-:W-:-:S04]  /*10ef0*/  FFMA.FTZ R3, R47, c[0x0][0x23c], -R0 ;  /* 0x00008f002f037a23 */ /* 0x010fc80000010800 */
[----:B------:R-:W-:Y:S08]  /*10f00*/  MUFU.EX2 R105, R3 ;  /* 0x0000000300697308 */ /* 0x000ff00000000800 */
[----:B------:R-:W3:Y:S01]  /*10f10*/  MUFU.EX2 R3, R2 ;  /* 0x0000000200037308 */ /* 0x000ee20000000800 */
[----:B-1----:R-:W-:Y:S02]  /*10f20*/  MOV R133, R5 ;  /* 0x0000000500857202 */ /* 0x002fe40000000f00 */
[----:B------:R-:W-:-:S02]  /*10f30*/  F2FP.PACK_AB R5, R104, R194 ;  /* 0x000000c26805723e */ /* 0x000fc400000000ff */
[----:B------:R-:W-:Y:S02]  /*10f40*/  F2FP.PACK_AB R6, R133, R157 ;  /* 0x0000009d8506723e */ /* 0x000fe400000000ff */
[----:B---3--:R-:W-:-:S07]  /*10f50*/  F2FP.PACK_AB R7, R3, R105 ;  /* 0x000000690307723e */ /* 0x008fce00000000ff */
[C---:B------:R-:W-:Y:S01]  /*10f60*/  HMMA.16816.F32 R44, R4.reuse, R8, R168 ;  /* 0x00000008042c723c */ /* 0x040fe200000018a8 */
[----:B------:R-:W3:Y:S01]  /*10f70*/  LDL.LU R171, [R1+0x8c] ;  /* 0x00008c0001ab7983 */ /* 0x000ee20000300800 */
[--C-:B------:R-:W-:Y:S01]  /*10f80*/  FFMA.FTZ R29, R50, c[0x0][0x23c], -R0.reuse ;  /* 0x00008f00321d7a23 */ /* 0x100fe20000010800 */
[----:B------:R-:W-:Y:S01]  /*10f90*/  MOV R35, R53 ;  /* 0x0000003500237202 */ /* 0x000fe20000000f00 */
[--C-:B------:R-:W-:Y:S01]  /*10fa0*/  FFMA.FTZ R56, R51, c[0x0][0x23c], -R0.reuse ;  /* 0x00008f0033387a23 */ /* 0x100fe20000010800 */
[----:B------:R-:W-:Y:S01]  /*10fb0*/  MOV R43, R54 ;  /* 0x00000036002b7202 */ /* 0x000fe20000000f00 */
[----:B------:R-:W-:Y:S02]  /*10fc0*/  FFMA.FTZ R57, R52, c[0x0][0x23c], -R0 ;  /* 0x00008f0034397a23 */ /* 0x000fe40000010800 */
[C---:B------:R-:W-:Y:S07]  /*10fd0*/  HMMA.16816.F32 R52, R4.reuse, R16, R84 ;  /* 0x000000100434723c */ /* 0x040fee0000001854 */
[----:B------:R-:W-:Y:S01]  /*10fe0*/  IMAD.MOV.U32 R85, RZ, RZ, R3 ;  /* 0x000000ffff557224 */ /* 0x000fe200078e0003 */
[----:B------:R-:W-:Y:S01]  /*10ff0*/  HMMA.16816.F32 R48, R4, R18, R164 ;  /* 0x000000120430723c */ /* 0x000fe200000018a4 */
[----:B------:R-:W-:Y:S01]  /*11000*/  MOV R3, R109 ;  /* 0x0000006d00037202 */ /* 0x000fe20000000f00 */
[----:B------:R-:W-:Y:S01]  /*11010*/  IMAD.MOV.U32 R123, RZ, RZ, R177 ;  /* 0x000000ffff7b7224 */ /* 0x000fe200078e00b1 */
[----:B------:R-:W-:Y:S01]  /*11020*/  MOV R249, R173 ;  /* 0x000000ad00f97202 */ /* 0x000fe20000000f00 */
[----:B------:R-:W-:Y:S01]  /*11030*/  IMAD.MOV.U32 R32, RZ, RZ, R174 ;  /* 0x000000ffff207224 */ /* 0x000fe200078e00ae */
[----:B------:R-:W-:-:S02]  /*11040*/  MOV R33, R172 ;  /* 0x000000ac00217202 */ /* 0x000fc40000000f00 */
[----:B------:R-:W-:Y:S01]  /*11050*/  MOV R34, R163 ;  /* 0x000000a300227202 */ /* 0x000fe20000000f00 */
[--C-:B------:R-:W-:Y:S01]  /*11060*/  FFMA.FTZ R145, R145, c[0x0][0x23c], -R0.reuse ;  /* 0x00008f0091917a23 */ /* 0x100fe20000010800 */
[----:B------:R-:W-:Y:S01]  /*11070*/  MOV R165, R108 ;  /* 0x0000006c00a57202 */ /* 0x000fe20000000f00 */
[----:B------:R-:W-:Y:S01]  /*11080*/  FFMA.FTZ R152, R152, c[0x0][0x23c], -R0 ;  /* 0x00008f0098987a23 */ /* 0x000fe20000010800 */
[----:B------:R-:W4:Y:S01]  /*11090*/  LDL.LU R108, [R1+0x88] ;  /* 0x00008800016c7983 */ /* 0x000f220000300800 */
[----:B------:R-:W-:-:S03]  /*110a0*/  MOV R164, R110 ;  /* 0x0000006e00a47202 */ /* 0x000fc60000000f00 */
[----:B------:R-:W3:Y:S04]  /*110b0*/  LDL.LU R109, [R1+0x80] ;  /* 0x00008000016d7983 */ /* 0x000ee80000300800 */
[----:B------:R-:W3:Y:S01]  /*110c0*/  LDL.LU R110, [R1+0x7c] ;  /* 0x00007c00016e7983 */ /* 0x000ee20000300800 */
[----:B------:R-:W-:Y:S01]  /*110d0*/  MOV R41, R190 ;  /* 0x000000be00297202 */ /* 0x000fe20000000f00 */
[--C-:B------:R-:W-:Y:S01]  /*110e0*/  FFMA.FTZ R172, R218, c[0x0][0x23c], -R0.reuse ;  /* 0x00008f00daac7a23 */ /* 0x100fe20000010800 */
[----:B------:R-:W-:Y:S01]  /*110f0*/  MOV R40, R189 ;  /* 0x000000bd00287202 */ /* 0x000fe20000000f00 */
[--C-:B------:R-:W-:Y:S01]  /*11100*/  FFMA.FTZ R173, R215, c[0x0][0x23c], -R0.reuse ;  /* 0x00008f00d7ad7a23 */ /* 0x100fe20000010800 */
[----:B------:R-:W-:Y:S01]  /*11110*/  MOV R132, R179 ;  /* 0x000000b300847202 */ /* 0x000fe20000000f00 */
[----:B------:R-:W-:-:S02]  /*11120*/  FFMA.FTZ R174, R214, c[0x0][0x23c], -R0 ;  /* 0x00008f00d6ae7a23 */ /* 0x000fc40000010800 */
[--C-:B------:R-:W-:Y:S02]  /*11130*/  FFMA.FTZ R153, R153, c[0x0][0x23c], -R0.reuse ;  /* 0x00008f0099997a23 */ /* 0x100fe40000010800 */
[--C-:B------:R-:W-:Y:S01]  /*11140*/  FFMA.FTZ R154, R154, c[0x0][0x23c], -R0.reuse ;  /* 0x00008f009a9a7a23 */ /* 0x100fe20000010800 */
[----:B------:R-:W-:Y:S01]  /*11150*/  HMMA.16816.F32 R64, R4, R22, R148 ;  /* 0x000000160440723c */ /* 0x000fe20000001894 */
[--C-:B------:R-:W-:Y:S01]  /*11160*/  FFMA.FTZ R177, R135, c[0x0][0x23c], -R0.reuse ;  /* 0x00008f0087b17a23 */ /* 0x100fe20000010800 */
[----:B------:R-:W-:Y:S01]  /*11170*/  LDSM.16.MT88.4 R16, [R228+0x9800] ;  /* 0x00980000e410783b */ /* 0x000fe20000004200 */
        /* <DEDUP_REMOVED lines=8> */
[----:B------:R-:W-:Y:S01]  /*11200*/  IMAD.MOV.U32 R125, RZ, RZ, R126 ;  /* 0x000000ffff7d7224 */ /* 0x000fe200078e007e */
[----:B------:R-:W-:Y:S02]  /*11210*/  MOV R126, R127 ;  /* 0x0000007f007e7202 */ /* 0x000fe40000000f00 */
[----:B------:R-:W-:Y:S01]  /*11220*/  MOV R127, R115 ;  /* 0x00000073007f7202 */ /* 0x000fe20000000f00 */
[----:B------:R-:W-:-:S02]  /*11230*/  IMAD.MOV.U32 R115, RZ, RZ, R234 ;  /* 0x000000ffff737224 */ /* 0x000fc400078e00ea */
[----:B------:R-:W-:Y:S01]  /*11240*/  IMAD.MOV.U32 R122, RZ, RZ, R40 ;  /* 0x000000ffff7a7224 */ /* 0x000fe200078e0028 */
[----:B------:R-:W-:Y:S01]  /*11250*/  MOV R119, R34 ;  /* 0x0000002200777202 */ /* 0x000fe20000000f00 */
[----:B------:R-:W-:Y:S01]  /*11260*/  HMMA.16816.F32 R36, R4, R10, R180 ;  /* 0x0000000a0424723c */ /* 0x000fe200000018b4 */
[----:B------:R-:W-:-:S07]  /*11270*/  MOV R86, R105 ;  /* 0x0000006900567202 */ /* 0x000fce0000000f00 */
[----:B------:R-:W-:Y:S01]  /*11280*/  HMMA.16816.F32 R68, R4, R20, R68 ;  /* 0x000000140444723c */ /* 0x000fe20000001844 */
[----:B------:R-:W-:Y:S01]  /*11290*/  LDSM.16.MT88.4 R20, [R225+0x9800] ;  /* 0x00980000e114783b */ /* 0x000fe20000004200 */
[----:B------:R-:W1:Y:S01]  /*112a0*/  MUFU.EX2 R166, R31 ;  /* 0x0000001f00a67308 */ /* 0x000e620000000800 */
[----:B------:R-:W-:Y:S01]  /*112b0*/  MOV R169, R127 ;  /* 0x0000007f00a97202 */ /* 0x000fe20000000f00 */
[----:B------:R-:W-:Y:S01]  /*112c0*/  IMAD.MOV.U32 R170, RZ, RZ, R115 ;  /* 0x000000ffffaa7224 */ /* 0x000fe200078e0073 */
[----:B------:R-:W-:Y:S01]  /*112d0*/  MOV R84, R249 ;  /* 0x000000f900547202 */ /* 0x000fe20000000f00 */
[----:B------:R-:W-:Y:S01]  /*112e0*/  IMAD.MOV.U32 R182, RZ, RZ, R165 ;  /* 0x000000ffffb67224 */ /* 0x000fe200078e00a5 */
[----:B------:R-:W-:Y:S01]  /*112f0*/  MOV R150, R122 ;  /* 0x0000007a00967202 */ /* 0x000fe20000000f00 */
[--C-:B------:R-:W-:Y:S02]  /*11300*/  FFMA.FTZ R165, R206, c[0x0][0x23c], -R13.reuse ;  /* 0x00008f00cea57a23 */ /* 0x100fe4000001080d */
[----:B------:R-:W-:Y:S01]  /*11310*/  IMAD.MOV.U32 R167, RZ, RZ, R124 ;  /* 0x000000ffffa77224 */ /* 0x000fe200078e007c */
[----:B------:R1:W-:Y:S02]  /*11320*/  MUFU.EX2 R180, R28 ;  /* 0x0000001c00b47308 */ /* 0x0003e40000000800 */
[----:B-1----:R-:W-:Y:S01]  /*11330*/  MOV R206, R166 ;  /* 0x000000a600ce7202 */ /* 0x002fe20000000f00 */
[----:B------:R-:W-:Y:S01]  /*11340*/  FFMA.FTZ R166, R205, c[0x0][0x23c], -R13 ;  /* 0x00008f00cda67a23 */ /* 0x000fe2000001080d */
[----:B------:R-:W-:-:S02]  /*11350*/  MOV R87, R133 ;  /* 0x0000008500577202 */ /* 0x000fc40000000f00 */
[----:B------:R-:W-:Y:S02]  /*11360*/  MOV R181, R167 ;  /* 0x000000a700b57202 */ /* 0x000fe40000000f00 */
[----:B------:R-:W-:Y:S02]  /*11370*/  MOV R249, R125 ;  /* 0x0000007d00f97202 */ /* 0x000fe40000000f00 */
[----:B------:R-:W-:Y:S02]  /*11380*/  MOV R167, R87 ;  /* 0x0000005700a77202 */ /* 0x000fe40000000f00 */
[----:B------:R-:W-:Y:S01]  /*11390*/  MOV R183, R126 ;  /* 0x0000007e00b77202 */ /* 0x000fe20000000f00 */
[----:B------:R-:W-:Y:S02]  /*113a0*/  IMAD.MOV.U32 R87, RZ, RZ, R147 ;  /* 0x000000ffff577224 */ /* 0x000fe400078e0093 */
[--C-:B------:R-:W-:Y:S02]  /*113b0*/  FFMA.FTZ R3, R3, c[0x0][0x23c], -R13.reuse ;  /* 0x00008f0003037a23 */ /* 0x100fe4000001080d */
[--C-:B------:R-:W-:Y:S01]  /*113c0*/  FFMA.FTZ R28, R183, c[0x0][0x23c], -R13.reuse ;  /* 0x00008f00b71c7a23 */ /* 0x100fe2000001080d */
[----:B------:R-:W-:Y:S01]  /*113d0*/  MOV R183, R164 ;  /* 0x000000a400b77202 */ /* 0x000fe20000000f00 */
[----:B------:R-:W-:-:S02]  /*113e0*/  FFMA.FTZ R147, R246, c[0x0][0x23c], -R13 ;  /* 0x00008f00f6937a23 */ /* 0x000fc4000001080d */
[--C-:B------:R-:W-:Y:S02]  /*113f0*/  FFMA.FTZ R164, R207, c[0x0][0x23c], -R13.reuse ;  /* 0x00008f00cfa47a23 */ /* 0x100fe4000001080d */
[--C-:B--2---:R-:W-:Y:S02]  /*11400*/  FFMA.FTZ R163, R219, c[0x0][0x23c], -R0.reuse ;  /* 0x00008f00dba37a23 */ /* 0x104fe40000010800 */
[----:B------:R-:W-:Y:S02]  /*11410*/  FFMA.FTZ R219, R94, c[0x0][0x23c], -R0 ;  /* 0x00008f005edb7a23 */ /* 0x000fe40000010800 */
[----:B------:R-:W-:-:S04]  /*11420*/  FFMA.FTZ R0, R123, c[0x0][0x23c], -R13 ;  /* 0x00008f007b007a23 */ /* 0x000fc8000001080d */
[----:B------:R1:W2:Y:S02]  /*11430*/  MUFU.EX2 R2, R0 ;  /* 0x0000000000027308 */ /* 0x0002a40000000800 */
[----:B-1----:R-:W-:-:S06]  /*11440*/  FFMA.FTZ R0, R132, c[0x0][0x23c], -R13 ;  /* 0x00008f0084007a23 */ /* 0x002fcc000001080d */
[----:B------:R1:W1:Y:S02]  /*11450*/  MUFU.EX2 R8, R0 ;  /* 0x0000000000087308 */ /* 0x0002640000000800 */
[----:B-1----:R-:W-:-:S06]  /*11460*/  FFMA.FTZ R0, R32, c[0x0][0x23c], -R13 ;  /* 0x00008f0020007a23 */ /* 0x002fcc000001080d */
[----:B------:R1:W-:Y:S01]  /*11470*/  MUFU.EX2 R151, R0 ;  /* 0x0000000000977308 */ /* 0x0003e20000000800 */
[----:B------:R-:W-:Y:S01]  /*11480*/  MOV R123, R41 ;  /* 0x00000029007b7202 */ /* 0x000fe20000000f00 */
[----:B-1----:R-:W-:-:S06]  /*11490*/  FFMA.FTZ R0, R42, c[0x0][0x23c], -R13 ;  /* 0x00008f002a007a23 */ /* 0x002fcc000001080d */
[----:B------:R1:W-:Y:S01]  /*114a0*/  MUFU.EX2 R168, R0 ;  /* 0x0000000000a87308 */ /* 0x0003e20000000800 */
[----:B------:R-:W-:Y:S01]  /*114b0*/  MOV R132, R33 ;  /* 0x0000002100847202 */ /* 0x000fe20000000f00 */
[----:B-1----:R-:W-:-:S06]  /*114c0*/  FFMA.FTZ R0, R43, c[0x0][0x23c], -R12 ;  /* 0x00008f002b007a23 */ /* 0x002fcc000001080c */
[----:B------:R1:W-:Y:S01]  /*114d0*/  MUFU.EX2 R234, R0 ;  /* 0x0000000000ea7308 */ /* 0x0003e20000000800 */
[C---:B------:R-:W-:Y:S07]  /*114e0*/  HMMA.16816.F32 R40, R4.reuse, R24, R184 ;  /* 0x000000180428723c */ /* 0x040fee00000018b8 */
[----:B--2---:R-:W-:Y:S01]  /*114f0*/  MOV R186, R2 ;  /* 0x0000000200ba7202 */ /* 0x004fe20000000f00 */
[----:B-1----:R-:W-:Y:S02]  /*11500*/  FFMA.FTZ R0, R35, c[0x0][0x23c], -R12 ;  /* 0x00008f0023007a23 */ /* 0x002fe4000001080c */
[----:B------:R-:W-:Y:S01]  /*11510*/  HMMA.16816.F32 R32, R4, R26, R196 ;  /* 0x0000001a0420723c */ /* 0x000fe200000018c4 */
[----:B------:R-:W-:Y:S01]  /*11520*/  LDSM.16.MT88.4 R24, [R227+0x9800] ;  /* 0x00980000e318783b */ /* 0x000fe20000004200 */
[----:B------:R-:W1:Y:S05]  /*11530*/  MUFU.EX2 R2, R0 ;  /* 0x0000000000027308 */ /* 0x000e6a0000000800 */
[----:B------:R-:W-:-:S02]  /*11540*/  MOV R198, R8 ;  /* 0x0000000800c67202 */ /* 0x000fc40000000f00 */
[----:B------:R-:W2:Y:S01]  /*11550*/  LDSM.16.MT88.4 R8, [R226+0x9800] ;  /* 0x00980000e208783b */ /* 0x000ea20000004200 */
[----:B-1----:R-:W-:Y:S02]  /*11560*/  IMAD.MOV.U32 R199, RZ, RZ, R2 ;  /* 0x000000ffffc77224 */ /* 0x002fe400078e0002 */
[--C-:B------:R-:W-:Y:S02]  /*11570*/  FFMA.FTZ R0, R118, c[0x0][0x23c], -R12.reuse ;  /* 0x00008f0076007a23 */ /* 0x100fe4000001080c */
[----:B------:R-:W-:Y:S02]  /*11580*/  FFMA.FTZ R2, R119, c[0x0][0x23c], -R12 ;  /* 0x00008f0077027a23 */ /* 0x000fe4000001080c */
[----:B------:R-:W-:Y:S08]  /*11590*/  MUFU.EX2 R105, R0 ;  /* 0x0000000000697308 */ /* 0x000ff00000000800 */
[----:B------:R-:W1:Y:S08]  /*115a0*/  MUFU.EX2 R184, R2 ;  /* 0x0000000200b87308 */ /* 0x000e700000000800 */
[----:B------:R2:W2:Y:S01]  /*115b0*/  MUFU.EX2 R185, R14 ;  /* 0x0000000e00b97308 */ /* 0x0004a20000000800 */
[----:B------:R-:W-:Y:S01]  /*115c0*/  IMAD.MOV.U32 R148, RZ, RZ, R132 ;  /* 0x000000ffff947224 */ /* 0x000fe200078e0084 */
[----:B------:R-:W-:Y:S01]  /*115d0*/  F2FP.PACK_AB R4, R198, R186 ;  /* 0x000000bac604723e */ /* 0x000fe200000000ff */
[----:B---3--:R-:W-:Y:S01]  /*115e0*/  FFMA.FTZ R31, R171, c[0x0][0x23c], -R13 ;  /* 0x00008f00ab1f7a23 */ /* 0x008fe2000001080d */
[----:B------:R-:W-:-:S02]  /*115f0*/  F2FP.PACK_AB R5, R199, R234 ;  /* 0x000000eac705723e */ /* 0x000fc400000000ff */
[----:B------:R-:W-:Y:S02]  /*11600*/  F2FP.PACK_AB R6, R168, R151 ;  /* 0x00000097a806723e */ /* 0x000fe400000000ff */
[----:B------:R3:W-:Y:S01]  /*11610*/  MUFU.EX2 R196, R15 ;  /* 0x0000000f00c47308 */ /* 0x0007e20000000800 */
[----:B-1----:R-:W-:Y:S02]  /*11620*/  F2FP.PACK_AB R7, R184, R105 ;  /* 0x00000069b807723e */ /* 0x002fe400000000ff */
[----:B------:R-:W-:Y:S01]  /*11630*/  MOV R171, R86 ;  /* 0x0000005600ab7202 */ /* 0x000fe20000000f00 */
[----:B--2---:R-:W-:Y:S02]  /*11640*/  FFMA.FTZ R14, R170, c[0x0][0x23c], -R13 ;  /* 0x00008f00aa0e7a23 */ /* 0x004fe4000001080d */
[----:B------:R-:W-:Y:S01]  /*11650*/  IMAD.MOV.U32 R170, RZ, RZ, R85 ;  /* 0x000000ffffaa7224 */ /* 0x000fe200078e0055 */
[----:B------:R-:W-:Y:S01]  /*11660*/  MOV R86, R150 ;  /* 0x0000009600567202 */ /* 0x000fe20000000f00 */
[----:B---3--:R-:W-:Y:S01]  /*11670*/  FFMA.FTZ R15, R169, c[0x0][0x23c], -R13 ;  /* 0x00008f00a90f7a23 */ /* 0x008fe2000001080d */
[----:B------:R-:W-:Y:S01]  /*11680*/  MOV R169, R84 ;  /* 0x0000005400a97202 */ /* 0x000fe20000000f00 */
[----:B------:R-:W-:Y:S01]  /*11690*/  IMAD.MOV.U32 R84, RZ, RZ, R148 ;  /* 0x000000ffff547224 */ /* 0x000fe200078e0094 */
[----:B------:R-:W-:Y:S01]  /*116a0*/  MOV R205, R185 ;  /* 0x000000b900cd7202 */ /* 0x000fe20000000f00 */
[----:B------:R-:W1:Y:S01]  /*116b0*/  MUFU.EX2 R0, R30 ;  /* 0x0000001e00007308 */ /* 0x000e620000000800 */
[----:B------:R-:W-:-:S02]  /*116c0*/  MOV R185, R170 ;  /* 0x000000aa00b97202 */ /* 0x000fc40000000f00 */
[----:B------:R-:W-:Y:S02]  /*116d0*/  MOV R149, R123 ;  /* 0x0000007b00957202 */ /* 0x000fe40000000f00 */
[----:B------:R-:W-:Y:S01]  /*116e0*/  MOV R170, R84 ;  /* 0x0000005400aa7202 */ /* 0x000fe20000000f00 */
[----:B------:R-:W-:Y:S01]  /*116f0*/  HMMA.16816.F32 R120, R4, R8, R80 ;  /* 0x000000080478723c */ /* 0x000fe20000001850 */
[----:B------:R-:W-:Y:S01]  /*11700*/  MOV R84, R86 ;  /* 0x0000005600547202 */ /* 0x000fe20000000f00 */
[----:B------:R-:W2:Y:S01]  /*11710*/  MUFU.EX2 R197, R29 ;  /* 0x0000001d00c57308 */ /* 0x000ea20000000800 */
[----:B------:R-:W-:-:S04]  /*11720*/  MOV R86, R252 ;  /* 0x000000fc00567202 */ /* 0x000fc80000000f00 */
[----:B------:R-:W-:-:S03]  /*11730*/  MOV R83, R251 ;  /* 0x000000fb00537202 */ /* 0x000fc60000000f00 */
[----:B------:R-:W-:Y:S08]  /*11740*/  MUFU.EX2 R252, R56 ;  /* 0x0000003800fc7308 */ /* 0x000ff00000000800 */
[----:B------:R-:W3:Y:S01]  /*11750*/  MUFU.EX2 R251, R57 ;  /* 0x0000003900fb7308 */ /* 0x000ee20000000800 */
[----:B------:R-:W-:Y:S01]  /*11760*/  MOV R85, R149 ;  /* 0x0000009500557202 */ /* 0x000fe20000000f00 */
[----:B------:R-:W-:Y:S01]  /*11770*/  IMAD.MOV.U32 R94, RZ, RZ, R112 ;  /* 0x000000ffff5e7224 */ /* 0x000fe200078e0070 */
[----:B------:R-:W-:Y:S01]  /*11780*/  HMMA.16816.F32 R96, R4, R20, R96 ;  /* 0x000000140460723c */ /* 0x000fe20000001860 */
[----:B------:R-:W-:Y:S01]  /*11790*/  IMAD.MOV.U32 R187, RZ, RZ, R169 ;  /* 0x000000ffffbb7224 */ /* 0x000fe200078e00a9 */
[----:B------:R-:W-:Y:S01]  /*117a0*/  MOV R169, R167 ;  /* 0x000000a700a97202 */ /* 0x000fe20000000f00 */
[----:B------:R-:W-:Y:S01]  /*117b0*/  FFMA.FTZ R167, R204, c[0x0][0x23c], -R13 ;  /* 0x00008f00cca77a23 */ /* 0x000fe2000001080d */
[----:B-1----:R-:W-:-:S04]  /*117c0*/  MOV R204, R0 ;  /* 0x0000000000cc7202 */ /* 0x002fc80000000f00 */
[C---:B------:R-:W-:Y:S08]  /*117d0*/  HMMA.16816.F32 R100, R4.reuse, R22, R100 ;  /* 0x000000160464723c */ /* 0x040ff00000001864 */
[C---:B------:R-:W-:Y:S08]  /*117e0*/  HMMA.16816.F32 R128, R4.reuse, R16, R128 ;  /* 0x000000100480723c */ /* 0x040ff00000001880 */
[C---:B------:R-:W-:Y:S07]  /*117f0*/  HMMA.16816.F32 R124, R4.reuse, R18, R88 ;  /* 0x00000012047c723c */ /* 0x040fee0000001858 */
[----:B------:R-:W-:Y:S01]  /*11800*/  MOV R91, R168 ;  /* 0x000000a8005b7202 */ /* 0x000fe20000000f00 */
[----:B------:R-:W-:Y:S01]  /*11810*/  HMMA.16816.F32 R116, R4, R10, R76 ;  /* 0x0000000a0474723c */ /* 0x000fe2000000184c */
[----:B------:R-:W-:-:S02]  /*11820*/  IMAD.MOV.U32 R168, RZ, RZ, R171 ;  /* 0x000000ffffa87224 */ /* 0x000fc400078e00ab */
[----:B------:R-:W-:-:S05]  /*11830*/  IMAD.MOV.U32 R171, RZ, RZ, R85 ;  /* 0x000000ffffab7224 */ /* 0x000fca00078e0055 */
[----:B------:R-:W-:Y:S01]  /*11840*/  HMMA.16816.F32 R132, R4, R24, R72 ;  /* 0x000000180484723c */ /* 0x000fe20000001848 */
[----:B------:R-:W-:-:S07]  /*11850*/  MOV R88, R157 ;  /* 0x0000009d00587202 */ /* 0x000fce0000000f00 */
[----:B------:R-:W-:Y:S01]  /*11860*/  HMMA.16816.F32 R112, R4, R26, R60 ;  /* 0x0000001a0470723c */ /* 0x000fe2000000183c */
[----:B------:R-:W-:-:S06]  /*11870*/  IMAD.MOV.U32 R89, RZ, RZ, R105 ;  /* 0x000000ffff597224 */ /* 0x000fcc00078e0069 */
[----:B------:R-:W-:Y:S02]  /*11880*/  FADD.FTZ R5, R249, R93 ;  /* 0x0000005df9057221 */ /* 0x000fe40000010000 */
[----:B------:R-:W-:Y:S01]  /*11890*/  FADD.FTZ R4, R238, R92 ;  /* 0x0000005cee047221 */ /* 0x000fe20000010000 */
[----:B------:R-:W-:Y:S01]  /*118a0*/  F2FP.PACK_AB R6, R205, R196 ;  /* 0x000000c4cd06723e */ /* 0x000fe200000000ff */
[----:B------:R-:W-:Y:S01]  /*118b0*/  FADD.FTZ R139, R139, R5 ;  /* 0x000000058b8b7221 */ /* 0x000fe20000010000 */
[----:B--2---:R-:W-:Y:S01]  /*118c0*/  F2FP.PACK_AB R5, R197, R204 ;  /* 0x000000ccc505723e */ /* 0x004fe200000000ff */
[----:B------:R-:W-:Y:S01]  /*118d0*/  FADD.FTZ R140, R140, R4 ;  /* 0x000000048c8c7221 */ /* 0x000fe20000010000 */
[----:B------:R-:W-:Y:S02]  /*118e0*/  F2FP.PACK_AB R4, R180, R206 ;  /* 0x000000ceb404723e */ /* 0x000fe400000000ff */
[----:B---3--:R-:W-:Y:S01]  /*118f0*/  F2FP.PACK_AB R7, R251, R252 ;  /* 0x000000fcfb07723e */ /* 0x008fe200000000ff */
[----:B------:R-:W-:Y:S01]  /*11900*/  IMAD.MOV.U32 R77, RZ, RZ, R169 ;  /* 0x000000ffff4d7224 */ /* 0x000fe200078e00a9 */
[----:B------:R-:W-:-:S02]  /*11910*/  MOV R90, R168 ;  /* 0x000000a8005a7202 */ /* 0x000fc40000000f00 */
[----:B------:R-:W-:Y:S02]  /*11920*/  MOV R78, R170 ;  /* 0x000000aa004e7202 */ /* 0x000fe40000000f00 */
        /* <DEDUP_REMOVED lines=17> */
[--C-:B----4-:R-:W-:Y:S01]  /*11a40*/  FFMA.FTZ R108, R108, c[0x0][0x23c], -R13.reuse ;  /* 0x00008f006c6c7a23 */ /* 0x110fe2000001080d */
[C---:B------:R-:W-:Y:S01]  /*11a50*/  HMMA.16816.F32 R88, R4.reuse, R16, R52 ;  /* 0x000000100458723c */ /* 0x040fe20000001834 */
[--C-:B------:R-:W-:Y:S01]  /*11a60*/  FFMA.FTZ R109, R109, c[0x0][0x23c], -R13.reuse ;  /* 0x00008f006d6d7a23 */ /* 0x100fe2000001080d */
[----:B------:R-:W-:Y:S01]  /*11a70*/  MOV R60, R184 ;  /* 0x000000b8003c7202 */ /* 0x000fe20000000f00 */
[----:B------:R-:W-:Y:S01]  /*11a80*/  FFMA.FTZ R110, R110, c[0x0][0x23c], -R13 ;  /* 0x00008f006e6e7a23 */ /* 0x000fe2000001080d */
[----:B------:R-:W-:Y:S01]  /*11a90*/  MOV R13, R82 ;  /* 0x00000052000d7202 */ /* 0x000fe20000000f00 */
[--C-:B------:R-:W-:Y:S01]  /*11aa0*/  FFMA.FTZ R2, R137, c[0x0][0x23c], -R12.reuse ;  /* 0x00008f0089027a23 */ /* 0x100fe2000001080c */
[----:B------:R-:W-:Y:S01]  /*11ab0*/  MOV R63, R183 ;  /* 0x000000b7003f7202 */ /* 0x000fe20000000f00 */
[--C-:B------:R-:W-:Y:S01]  /*11ac0*/  FFMA.FTZ R158, R247, c[0x0][0x23c], -R12.reuse ;  /* 0x00008f00f79e7a23 */ /* 0x100fe2000001080c */
[----:B------:R-:W-:Y:S01]  /*11ad0*/  HMMA.16816.F32 R76, R4, R18, R48 ;  /* 0x00000012044c723c */ /* 0x000fe20000001830 */
[----:B------:R-:W-:Y:S01]  /*11ae0*/  IMAD.MOV.U32 R61, RZ, RZ, R181 ;  /* 0x000000ffff3d7224 */ /* 0x000fe200078e00b5 */
[----:B------:R-:W1:Y:S01]  /*11af0*/  LDSM.16.MT88.4 R16, [R225+0xa000] ;  /* 0x00a00000e110783b */ /* 0x000e620000004200 */
        /* <DEDUP_REMOVED lines=8> */
[----:B------:R-:W-:Y:S01]  /*11b80*/  IMAD.MOV.U32 R85, RZ, RZ, R136 ;  /* 0x000000ffff557224 */ /* 0x000fe200078e0088 */
[----:B------:R-:W-:Y:S01]  /*11b90*/  MOV R213, R246 ;  /* 0x000000f600d57202 */ /* 0x000fe20000000f00 */
[--C-:B------:R-:W-:Y:S01]  /*11ba0*/  FFMA.FTZ R0, R138, c[0x0][0x23c], -R12.reuse ;  /* 0x00008f008a007a23 */ /* 0x100fe2000001080c */
[----:B------:R3:W-:Y:S01]  /*11bb0*/  MUFU.EX2 R246, R2 ;  /* 0x0000000200f67308 */ /* 0x0007e20000000800 */
[----:B------:R-:W-:-:S02]  /*11bc0*/  FFMA.FTZ R29, R111, c[0x0][0x23c], -R12 ;  /* 0x00008f006f1d7a23 */ /* 0x000fc4000001080c */
[--C-:B------:R-:W-:Y:S02]  /*11bd0*/  FFMA.FTZ R151, R250, c[0x0][0x23c], -R12.reuse ;  /* 0x00008f00fa977a23 */ /* 0x100fe4000001080c */
[--C-:B------:R-:W-:Y:S01]  /*11be0*/  FFMA.FTZ R157, R248, c[0x0][0x23c], -R12.reuse ;  /* 0x00008f00f89d7a23 */ /* 0x100fe2000001080c */
[----:B--2---:R-:W-:Y:S02]  /*11bf0*/  MOV R3, R83 ;  /* 0x0000005300037202 */ /* 0x004fe40000000f00 */
[----:B------:R-:W-:Y:S01]  /*11c00*/  HMMA.16816.F32 R80, R4, R8, R44 ;  /* 0x000000080450723c */ /* 0x000fe2000000182c */
[--C-:B------:R-:W-:Y:S01]  /*11c10*/  FFMA.FTZ R30, R243, c[0x0][0x23c], -R12.reuse ;  /* 0x00008f00f31e7a23 */ /* 0x100fe2000001080c */
[----:B------:R-:W-:Y:S01]  /*11c20*/  MUFU.EX2 R250, R15 ;  /* 0x0000000f00fa7308 */ /* 0x000fe20000000800 */
[--C-:B------:R-:W-:Y:S02]  /*11c30*/  FFMA.FTZ R111, R242, c[0x0][0x23c], -R12.reuse ;  /* 0x00008f00f26f7a23 */ /* 0x100fe4000001080c */
[----:B------:R-:W-:Y:S01]  /*11c40*/  FFMA.FTZ R137, R240, c[0x0][0x23c], -R12 ;  /* 0x00008f00f0897a23 */ /* 0x000fe2000001080c */
[----:B---3--:R-:W-:Y:S01]  /*11c50*/  MOV R2, R61 ;  /* 0x0000003d00027202 */ /* 0x008fe20000000f00 */
[----:B------:R-:W-:Y:S01]  /*11c60*/  IMAD.MOV.U32 R44, RZ, RZ, R212 ;  /* 0x000000ffff2c7224 */ /* 0x000fe200078e00d4 */
[----:B------:R-:W-:Y:S01]  /*11c70*/  MOV R45, R207 ;  /* 0x000000cf002d7202 */ /* 0x000fe20000000f00 */
        /* <DEDUP_REMOVED lines=8> */
[----:B------:R-:W-:-:S02]  /*11d00*/  FFMA.FTZ R170, R209, c[0x0][0x23c], -R12 ;  /* 0x00008f00d1aa7a23 */ /* 0x000fc4000001080c */
[----:B------:R-:W-:Y:S02]  /*11d10*/  FFMA.FTZ R171, R208, c[0x0][0x23c], -R12 ;  /* 0x00008f00d0ab7a23 */ /* 0x000fe4000001080c */
[----:B------:R-:W-:Y:S01]  /*11d20*/  IMAD.MOV.U32 R57, RZ, RZ, R60 ;  /* 0x000000ffff397224 */ /* 0x000fe200078e003c */
[----:B------:R-:W-:Y:S01]  /*11d30*/  MOV R60, R184 ;  /* 0x000000b8003c7202 */ /* 0x000fe20000000f00 */
[----:B------:R-:W-:Y:S01]  /*11d40*/  IMAD.MOV.U32 R212, RZ, RZ, R63 ;  /* 0x000000ffffd47224 */ /* 0x000fe200078e003f */
[----:B------:R-:W-:Y:S01]  /*11d50*/  MOV R63, R187 ;  /* 0x000000bb003f7202 */ /* 0x000fe20000000f00 */
[----:B------:R-:W-:Y:S01]  /*11d60*/  IMAD.MOV.U32 R62, RZ, RZ, R186 ;  /* 0x000000ffff3e7224 */ /* 0x000fe200078e00ba */
[----:B--2---:R-:W2:Y:S01]  /*11d70*/  LDSM.16.MT88.4 R12, [R228+0xa000] ;  /* 0x00a00000e40c783b */ /* 0x004ea20000004200 */
        /* <DEDUP_REMOVED lines=10> */
[----:B------:R3:W4:Y:S01]  /*11e20*/  MUFU.EX2 R249, R28 ;  /* 0x0000001c00f97308 */ /* 0x0007220000000800 */
[----:B------:R-:W-:Y:S01]  /*11e30*/  IMAD.MOV.U32 R47, RZ, RZ, R56 ;  /* 0x000000ffff2f7224 */ /* 0x000fe200078e0038 */
[----:B------:R1:W5:Y:S04]  /*11e40*/  LDL.LU R243, [R1+0x12c] ;  /* 0x00012c0001f37983 */ /* 0x0003680000300800 */
[C---:B------:R-:W-:Y:S01]  /*11e50*/  HMMA.16816.F32 R92, R4.reuse, R22, R64 ;  /* 0x00000016045c723c */ /* 0x040fe20000001840 */
[----:B------:R-:W1:Y:S07]  /*11e60*/  LDSM.16.MT88.4 R20, [R226+0xa000] ;  /* 0x00a00000e214783b */ /* 0x000e6e0000004200 */
[C---:B------:R-:W-:Y:S01]  /*11e70*/  HMMA.16816.F32 R84, R4.reuse, R10, R36 ;  /* 0x0000000a0454723c */ /* 0x040fe20000001824 */
[----:B------:R-:W1:Y:S01]  /*11e80*/  LDSM.16.MT88.4 R8, [R227+0xa000] ;  /* 0x00a00000e308783b */ /* 0x000e620000004200 */
[----:B------:R2:W-:Y:S01]  /*11e90*/  MUFU.EX2 R211, R143 ;  /* 0x0000008f00d37308 */ /* 0x0005e20000000800 */
[----:B------:R-:W-:Y:S01]  /*11ea0*/  MOV R56, R245 ;  /* 0x000000f500387202 */ /* 0x000fe20000000f00 */
[----:B---3--:R-:W-:Y:S01]  /*11eb0*/  IMAD.MOV.U32 R28, RZ, RZ, R223 ;  /* 0x000000ffff1c7224 */ /* 0x008fe200078e00df */
[----:B------:R3:W5:Y:S02]  /*11ec0*/  LDL.LU R242, [R1+0x128] ;  /* 0x0001280001f27983 */ /* 0x0007640000300800 */
[----:B------:R-:W-:Y:S01]  /*11ed0*/  IMAD.MOV.U32 R39, RZ, RZ, R72 ;  /* 0x000000ffff277224 */ /* 0x000fe200078e0048 */
[----:B------:R-:W-:Y:S01]  /*11ee0*/  MOV R38, R73 ;  /* 0x0000004900267202 */ /* 0x000fe20000000f00 */
[----:B------:R-:W-:Y:S01]  /*11ef0*/  IMAD.MOV.U32 R36, RZ, RZ, R75 ;  /* 0x000000ffff247224 */ /* 0x000fe200078e004b */
[----:B------:R-:W-:Y:S01]  /*11f00*/  MOV R37, R74 ;  /* 0x0000004a00257202 */ /* 0x000fe20000000f00 */
[----:B------:R-:W1:Y:S01]  /*11f10*/  MUFU.EX2 R245, R0 ;  /* 0x0000000000f57308 */ /* 0x000e620000000800 */
[C---:B------:R-:W-:Y:S01]  /*11f20*/  HMMA.16816.F32 R72, R4.reuse, R24, R40 ;  /* 0x000000180448723c */ /* 0x040fe20000001828 */
[----:B------:R3:W5:Y:S04]  /*11f30*/  LDL.LU R241, [R1+0x124] ;  /* 0x0001240001f17983 */ /* 0x0007680000300800 */
[----:B------:R3:W5:Y:S01]  /*11f40*/  LDL.LU R240, [R1+0x120] ;  /* 0x0001200001f07983 */ /* 0x0007620000300800 */
[----:B--2---:R-:W-:Y:S01]  /*11f50*/  MOV R143, R222 ;  /* 0x000000de008f7202 */ /* 0x004fe20000000f00 */
[----:B------:R2:W-:Y:S01]  /*11f60*/  MUFU.EX2 R223, R30 ;  /* 0x0000001e00df7308 */ /* 0x0005e20000000800 */
[----:B------:R-:W-:Y:S01]  /*11f70*/  MOV R25, R244 ;  /* 0x000000f400197202 */ /* 0x000fe20000000f00 */
[----:B------:R-:W-:Y:S06]  /*11f80*/  HMMA.16816.F32 R40, R4, R26, R32 ;  /* 0x0000001a0428723c */ /* 0x000fec0000001820 */
[----:B------:R-:W-:Y:S01]  /*11f90*/  MUFU.EX2 R210, R145 ;  /* 0x0000009100d27308 */ /* 0x000fe20000000800 */
[----:B------:R-:W-:Y:S01]  /*11fa0*/  IMAD.MOV.U32 R26, RZ, RZ, R207 ;  /* 0x000000ffff1a7224 */ /* 0x000fe200078e00cf */
[----:B------:R-:W-:-:S06]  /*11fb0*/  MOV R27, R205 ;  /* 0x000000cd001b7202 */ /* 0x000fcc0000000f00 */
[----:B------:R-:W-:Y:S01]  /*11fc0*/  MUFU.EX2 R209, R152 ;  /* 0x0000009800d17308 */ /* 0x000fe20000000800 */
[----:B--2---:R-:W-:-:S07]  /*11fd0*/  MOV R30, R221 ;  /* 0x000000dd001e7202 */ /* 0x004fce0000000f00 */
[----:B------:R-:W-:Y:S01]  /*11fe0*/  MUFU.EX2 R208, R153 ;  /* 0x0000009900d07308 */ /* 0x000fe20000000800 */
[----:B------:R-:W-:Y:S01]  /*11ff0*/  MOV R33, R212 ;  /* 0x000000d400217202 */ /* 0x000fe20000000f00 */
[----:B------:R-:W-:Y:S01]  /*12000*/  IMAD.MOV.U32 R34, RZ, RZ, R57 ;  /* 0x000000ffff227224 */ /* 0x000fe200078e0039 */
[----:B------:R-:W-:Y:S01]  /*12010*/  MOV R32, R56 ;  /* 0x0000003800207202 */ /* 0x000fe20000000f00 */
[----:B------:R-:W-:Y:S01]  /*12020*/  IMAD.MOV.U32 R24, RZ, RZ, R61 ;  /* 0x000000ffff187224 */ /* 0x000fe200078e003d */
[----:B------:R-:W-:Y:S01]  /*12030*/  MOV R0, R63 ;  /* 0x0000003f00007202 */ /* 0x000fe20000000f00 */
[----:B------:R3:W5:Y:S02]  /*12040*/  LDL.LU R239, [R1+0x11c] ;  /* 0x00011c0001ef7983 */ /* 0x0007640000300800 */
[----:B------:R-:W2:Y:S01]  /*12050*/  MUFU.EX2 R244, R29 ;  /* 0x0000001d00f47308 */ /* 0x000ea20000000800 */
[----:B------:R-:W-:-:S07]  /*12060*/  MOV R35, R213 ;  /* 0x000000d500237202 */ /* 0x000fce0000000f00 */
[----:B------:R2:W2:Y:S08]  /*12070*/  MUFU.EX2 R212, R142 ;  /* 0x0000008e00d47308 */ /* 0x0004b00000000800 */
[----:B------:R3:W-:Y:S01]  /*12080*/  MUFU.EX2 R222, R141 ;  /* 0x0000008d00de7308 */ /* 0x0007e20000000800 */
[----:B----4-:R-:W-:Y:S02]  /*12090*/  F2FP.PACK_AB R4, R250, R249 ;  /* 0x000000f9fa04723e */ /* 0x010fe400000000ff */
[----:B-1----:R-:W-:-:S02]  /*120a0*/  F2FP.PACK_AB R5, R245, R246 ;  /* 0x000000f6f505723e */ /* 0x002fc400000000ff */
[----:B------:R-:W-:-:S03]  /*120b0*/  F2FP.PACK_AB R6, R247, R248 ;  /* 0x000000f8f706723e */ /* 0x000fc600000000ff */
[----:B------:R1:W4:Y:S01]  /*120c0*/  MUFU.EX2 R221, R144 ;  /* 0x0000009000dd7308 */ /* 0x0003220000000800 */
[----:B--2---:R-:W-:Y:S01]  /*120d0*/  IMAD.MOV.U32 R142, RZ, RZ, R143 ;  /* 0x000000ffff8e7224 */ /* 0x004fe200078e008f */
[----:B------:R-:W-:-:S06]  /*120e0*/  MOV R143, R30 ;  /* 0x0000001e008f7202 */ /* 0x000fcc0000000f00 */
[----:B------:R-:W2:Y:S01]  /*120f0*/  MUFU.EX2 R207, R154 ;  /* 0x0000009a00cf7308 */ /* 0x000ea20000000800 */
[----:B------:R-:W-:Y:S01]  /*12100*/  MOV R30, R26 ;  /* 0x0000001a001e7202 */ /* 0x000fe20000000f00 */
[----:B------:R-:W-:Y:S01]  /*12110*/  IMAD.MOV.U32 R26, RZ, RZ, R27 ;  /* 0x000000ffff1a7224 */ /* 0x000fe200078e001b */
[----:B------:R-:W-:Y:S02]  /*12120*/  MOV R27, R32 ;  /* 0x00000020001b7202 */ /* 0x000fe40000000f00 */
[----:B------:R-:W-:Y:S01]  /*12130*/  MOV R205, R62 ;  /* 0x0000003e00cd7202 */ /* 0x000fe20000000f00 */
[----:B------:R-:W-:Y:S01]  /*12140*/  FADD.FTZ R0, R0, R140 ;  /* 0x0000008c00007221 */ /* 0x000fe20000010000 */
[----:B------:R-:W-:Y:S01]  /*12150*/  MOV R32, R34 ;  /* 0x0000002200207202 */ /* 0x000fe20000000f00 */
[----:B------:R-:W-:Y:S01]  /*12160*/  IMAD.MOV.U32 R34, RZ, RZ, R35 ;  /* 0x000000ffff227224 */ /* 0x000fe200078e0023 */
[----:B---3--:R-:W-:Y:S01]  /*12170*/  MOV R141, R142 ;  /* 0x0000008e008d7202 */ /* 0x008fe20000000f00 */
[----:B------:R-:W-:Y:S01]  /*12180*/  IMAD.MOV.U32 R142, RZ, RZ, R143 ;  /* 0x000000ffff8e7224 */ /* 0x000fe200078e008f */
[----:B------:R-:W-:Y:S01]  /*12190*/  MOV R35, R36 ;  /* 0x0000002400237202 */ /* 0x000fe20000000f00 */
[----:B------:R-:W-:Y:S01]  /*121a0*/  FADD.FTZ R24, R24, R156 ;  /* 0x0000009c18187221 */ /* 0x000fe20000010000 */
[----:B------:R-:W-:Y:S01]  /*121b0*/  MOV R143, R30 ;  /* 0x0000001e008f7202 */ /* 0x000fe20000000f00 */
[----:B------:R3:W5:Y:S01]  /*121c0*/  LDL.LU R238, [R1+0x118] ;  /* 0x0001180001ee7983 */ /* 0x0007620000300800 */
        /* <DEDUP_REMOVED lines=10> */
[----:B------:R-:W-:Y:S02]  /*12270*/  F2FP.PACK_AB R7, R223, R244 ;  /* 0x000000f4df07723e */ /* 0x000fe400000000ff */
[----:B------:R-:W-:Y:S02]  /*12280*/  MOV R35, R36 ;  /* 0x0000002400237202 */ /* 0x000fe40000000f00 */
[----:B------:R-:W-:Y:S01]  /*12290*/  MOV R36, R37 ;  /* 0x0000002500247202 */ /* 0x000fe20000000f00 */
[----:B------:R-:W-:Y:S01]  /*122a0*/  IMAD.MOV.U32 R37, RZ, RZ, R38 ;  /* 0x000000ffff257224 */ /* 0x000fe200078e0026 */
[----:B------:R-:W-:-:S02]  /*122b0*/  MOV R44, R45 ;  /* 0x0000002d002c7202 */ /* 0x000fc40000000f00 */
[----:B------:R-:W-:Y:S02]  /*122c0*/  MOV R38, R39 ;  /* 0x0000002700267202 */ /* 0x000fe40000000f00 */
[----:B------:R-:W-:Y:S01]  /*122d0*/  MOV R45, R46 ;  /* 0x0000002e002d7202 */ /* 0x000fe20000000f00 */
[----:B------:R-:W-:Y:S01]  /*122e0*/  IMAD.MOV.U32 R46, RZ, RZ, R47 ;  /* 0x000000ffff2e7224 */ /* 0x000fe200078e002f */
[----:B------:R-:W-:Y:S01]  /*122f0*/  MOV R39, R2 ;  /* 0x0000000200277202 */ /* 0x000fe20000000f00 */
[----:B------:R-:W-:Y:S01]  /*12300*/  HMMA.16816.F32 R68, R4, R16, R96 ;  /* 0x000000100444723c */ /* 0x000fe20000001860 */
[----:B------:R-:W-:Y:S01]  /*12310*/  MOV R47, R3 ;  /* 0x00000003002f7202 */ /* 0x000fe20000000f00 */
[----:B-1----:R-:W-:Y:S01]  /*12320*/  IMAD.MOV.U32 R144, RZ, RZ, R141 ;  /* 0x000000ffff907224 */ /* 0x002fe200078e008d */
[----:B------:R-:W-:Y:S01]  /*12330*/  MOV R141, R27 ;  /* 0x0000001b008d7202 */ /* 0x000fe20000000f00 */
[----:B------:R-:W-:-:S03]  /*12340*/  IMAD.MOV.U32 R27, RZ, RZ, R39 ;  /* 0x000000ffff1b7224 */ /* 0x000fc600078e0027 */
[----:B------:R-:W-:Y:S01]  /*12350*/  MOV R96, R142 ;  /* 0x0000008e00607202 */ /* 0x000fe20000000f00 */
[----:B------:R-:W-:Y:S01]  /*12360*/  IMAD.MOV.U32 R98, RZ, RZ, R30 ;  /* 0x000000ffff627224 */ /* 0x000fe200078e001e */
        /* <DEDUP_REMOVED lines=10> */
[----:B------:R-:W-:Y:S02]  /*12410*/  MOV R38, R47 ;  /* 0x0000002f00267202 */ /* 0x000fe40000000f00 */
[----:B------:R-:W-:Y:S01]  /*12420*/  MOV R39, R206 ;  /* 0x000000ce00277202 */ /* 0x000fe20000000f00 */
[----:B------:R-:W-:Y:S01]  /*12430*/  HMMA.16816.F32 R64, R4, R18, R100 ;  /* 0x000000120440723c */ /* 0x000fe20000001864 */
[----:B------:R-:W-:Y:S02]  /*12440*/  MOV R29, R60 ;  /* 0x0000003c001d7202 */ /* 0x000fe40000000f00 */
[----:B------:R-:W-:-:S04]  /*12450*/  MOV R32, R44 ;  /* 0x0000002c00207202 */ /* 0x000fc80000000f00 */
[----:B------:R-:W-:Y:S01]  /*12460*/  MOV R100, R30 ;  /* 0x0000001e00647202 */ /* 0x000fe20000000f00 */
[----:B------:R-:W-:Y:S01]  /*12470*/  HMMA.16816.F32 R60, R4, R12, R128 ;  /* 0x0000000c043c723c */ /* 0x000fe20000001880 */
[----:B------:R-:W-:Y:S01]  /*12480*/  MOV R30, R39 ;  /* 0x00000027001e7202 */ /* 0x000fe20000000f00 */
[----:B------:R-:W-:-:S05]  /*12490*/  FADD.FTZ R2, R236, R139 ;  /* 0x0000008bec027221 */ /* 0x000fca0000010000 */
        /* <DEDUP_REMOVED lines=8> */
[----:B------:R-:W-:-:S05]  /*12520*/  MOV R101, R26 ;  /* 0x0000001a00657202 */ /* 0x000fca0000000f00 */
[----:B------:R-:W-:Y:S01]  /*12530*/  HMMA.16816.F32 R52, R4, R20, R120 ;  /* 0x000000140434723c */ /* 0x000fe20000001878 */
[----:B------:R-:W-:Y:S01]  /*12540*/  MOV R103, R32 ;  /* 0x0000002000677202 */ /* 0x000fe20000000f00 */
[----:B------:R-:W-:-:S06]  /*12550*/  IMAD.MOV.U32 R26, RZ, RZ, R204 ;  /* 0x000000ffff1a7224 */ /* 0x000fcc00078e00cc */
[----:B------:R-:W-:Y:S01]  /*12560*/  HMMA.16816.F32 R48, R4, R22, R116 ;  /* 0x000000160430723c */ /* 0x000fe20000001874 */
[----:B------:R-:W-:Y:S01]  /*12570*/  MOV R27, R205 ;  /* 0x000000cd001b7202 */ /* 0x000fe20000000f00 */
[----:B------:R-:W-:-:S06]  /*12580*/  FADD.FTZ R2, R193, R2 ;  /* 0x00000002c1027221 */ /* 0x000fcc0000010000 */
[----:B------:R-:W-:Y:S01]  /*12590*/  HMMA.16816.F32 R44, R4, R8, R132 ;  /* 0x00000008042c723c */ /* 0x000fe20000001884 */
[----:B------:R-:W-:-:S07]  /*125a0*/  MOV R32, R234 ;  /* 0x000000ea00207202 */ /* 0x000fce0000000f00 */
[----:B------:R-:W-:Y:S01]  /*125b0*/  HMMA.16816.F32 R36, R4, R10, R112 ;  /* 0x0000000a0424723c */ /* 0x000fe20000001870 */
[----:B------:R-:W-:-:S06]  /*125c0*/  FADD.FTZ R0, R192, R0 ;  /* 0x00000000c0007221 */ /* 0x000fcc0000010000 */
[----:B------:R-:W-:Y:S02]  /*125d0*/  F2FP.PACK_AB R4, R212, R211 ;  /* 0x000000d3d404723e */ /* 0x000fe400000000ff */
[----:B------:R-:W-:Y:S02]  /*125e0*/  F2FP.PACK_AB R5, R209, R210 ;  /* 0x000000d2d105723e */ /* 0x000fe400000000ff */
[----:B----4-:R-:W-:Y:S02]  /*125f0*/  F2FP.PACK_AB R6, R221, R222 ;  /* 0x000000dedd06723e */ /* 0x010fe400000000ff */
[----:B--2---:R-:W-:Y:S01]  /*12600*/  F2FP.PACK_AB R7, R207, R208 ;  /* 0x000000d0cf07723e */ /* 0x004fe200000000ff */
[----:B------:R-:W-:Y:S01]  /*12610*/  IMAD.MOV.U32 R139, RZ, RZ, R131 ;  /* 0x000000ffff8b7224 */ /* 0x000fe200078e0083 */
[----:B------:R-:W-:Y:S02]  /*12620*/  MOV R193, R100 ;  /* 0x0000006400c17202 */ /* 0x000fe40000000f00 */
        /* <DEDUP_REMOVED lines=8> */
[----:B------:R-:W-:-:S02]  /*126b0*/  MOV R142, R27 ;  /* 0x0000001b008e7202 */ /* 0x000fc40000000f00 */
[----:B------:R-:W-:Y:S01]  /*126c0*/  IMAD.MOV.U32 R18, RZ, RZ, R102 ;  /* 0x000000ffff127224 */ /* 0x000fe200078e0066 */
[----:B------:R-:W-:Y:S01]  /*126d0*/  MOV R102, R143 ;  /* 0x0000008f00667202 */ /* 0x000fe20000000f00 */
[----:B------:R1:W-:Y:S01]  /*126e0*/  MUFU.EX2 R213, R146 ;  /* 0x0000009200d57308 */ /* 0x0003e20000000800 */
[----:B------:R-:W-:Y:S01]  /*126f0*/  MOV R143, R32 ;  /* 0x00000020008f7202 */ /* 0x000fe20000000f00 */
[----:B------:R-:W-:Y:S01]  /*12700*/  FADD.FTZ R120, R144, R24 ;  /* 0x0000001890787221 */ /* 0x000fe20000010000 */
[----:B------:R-:W-:Y:S01]  /*12710*/  MOV R128, R97 ;  /* 0x0000006100807202 */ /* 0x000fe20000000f00 */
[----:B------:R-:W-:Y:S01]  /*12720*/  IMAD.MOV.U32 R121, RZ, RZ, R96 ;  /* 0x000000ffff797224 */ /* 0x000fe200078e0060 */
[----:B------:R-:W-:Y:S01]  /*12730*/  MOV R144, R98 ;  /* 0x0000006200907202 */ /* 0x000fe20000000f00 */
[----:B------:R-:W-:Y:S01]  /*12740*/  IMAD.MOV.U32 R152, RZ, RZ, R141 ;  /* 0x000000ffff987224 */ /* 0x000fe200078e008d */
[----:B------:R-:W-:Y:S01]  /*12750*/  MOV R141, R142 ;  /* 0x0000008e008d7202 */ /* 0x000fe20000000f00 */
[----:B------:R-:W-:Y:S01]  /*12760*/  HMMA.16816.F32 R116, R4, R14, R76 ;  /* 0x0000000e0474723c */ /* 0x000fe2000000184c */
[----:B------:R2:W-:Y:S01]  /*12770*/  MUFU.EX2 R133, R136 ;  /* 0x0000008800857308 */ /* 0x0005e20000000800 */
[----:B------:R-:W-:Y:S01]  /*12780*/  MOV R142, R143 ;  /* 0x0000008f008e7202 */ /* 0x000fe20000000f00 */
[----:B------:R-:W-:-:S02]  /*12790*/  IMAD.MOV.U32 R143, RZ, RZ, R30 ;  /* 0x000000ffff8f7224 */ /* 0x000fc400078e001e */
[----:B-1----:R-:W-:-:S03]  /*127a0*/  IMAD.MOV.U32 R146, RZ, RZ, R99 ;  /* 0x000000ffff927224 */ /* 0x002fc600078e0063 */
[C---:B------:R-:W-:Y:S01]  /*127b0*/  HMMA.16816.F32 R112, R4.reuse, R20, R80 ;  /* 0x000000140470723c */ /* 0x040fe20000001850 */
[----:B------:R1:W-:Y:S07]  /*127c0*/  MUFU.EX2 R206, R31 ;  /* 0x0000001f00ce7308 */ /* 0x0003ee0000000800 */
[C---:B------:R-:W-:Y:S01]  /*127d0*/  HMMA.16816.F32 R96, R4.reuse, R16, R104 ;  /* 0x000000100460723c */ /* 0x040fe20000001868 */
[----:B--2---:R-:W-:Y:S01]  /*127e0*/  MOV R136, R25 ;  /* 0x0000001900887202 */ /* 0x004fe20000000f00 */
[----:B------:R-:W-:Y:S01]  /*127f0*/  IMAD.MOV.U32 R20, RZ, RZ, R35 ;  /* 0x000000ffff147224 */ /* 0x000fe200078e0023 */
[----:B------:R-:W-:Y:S01]  /*12800*/  MOV R21, R34 ;  /* 0x0000002200157202 */ /* 0x000fe20000000f00 */
[----:B------:R-:W-:Y:S03]  /*12810*/  LDSM.16.MT88.4 R24, [R228+0xa800] ;  /* 0x00a80000e418783b */ /* 0x000fe60000004200 */
[----:B------:R-:W-:Y:S01]  /*12820*/  MOV R16, R29 ;  /* 0x0000001d00107202 */ /* 0x000fe20000000f00 */
[----:B------:R-:W-:Y:S01]  /*12830*/  HMMA.16816.F32 R104, R4, R12, R88 ;  /* 0x0000000c0468723c */ /* 0x000fe20000001858 */
[----:B------:R-:W2:Y:S01]  /*12840*/  LDSM.16.MT88.4 R12, [R225+0xa800] ;  /* 0x00a80000e10c783b */ /* 0x000ea20000004200 */
[----:B------:R-:W-:-:S03]  /*12850*/  MOV R17, R28 ;  /* 0x0000001c00117202 */ /* 0x000fc60000000f00 */
[----:B------:R-:W4:Y:S04]  /*12860*/  LDSM.16.MT88.4 R32, [R226+0xa800] ;  /* 0x00a80000e220783b */ /* 0x000f280000004200 */
[----:B-1----:R-:W1:Y:S01]  /*12870*/  LDSM.16.MT88.4 R28, [R227+0xa800] ;  /* 0x00a80000e31c783b */ /* 0x002e620000004200 */
[----:B------:R3:W-:Y:S01]  /*12880*/  MUFU.EX2 R132, R137 ;  /* 0x0000008900847308 */ /* 0x0007e20000000800 */
[----:B------:R-:W-:-:S07]  /*12890*/  MOV R156, R130 ;  /* 0x00000082009c7202 */ /* 0x000fce0000000f00 */
[----:B------:R-:W1:Y:S01]  /*128a0*/  MUFU.EX2 R205, R108 ;  /* 0x0000006c00cd7308 */ /* 0x000e620000000800 */
[----:B---3--:R-:W-:-:S07]  /*128b0*/  MOV R137, R131 ;  /* 0x0000008300897202 */ /* 0x008fce0000000f00 */
[----:B------:R-:W-:Y:S08]  /*128c0*/  MUFU.EX2 R204, R109 ;  /* 0x0000006d00cc7308 */ /* 0x000ff00000000800 */
[----:B------:R-:W-:Y:S08]  /*128d0*/  MUFU.EX2 R135, R110 ;  /* 0x0000006e00877308 */ /* 0x000ff00000000800 */
[----:B------:R3:W1:Y:S08]  /*128e0*/  MUFU.EX2 R134, R111 ;  /* 0x0000006f00867308 */ /* 0x0006700000000800 */
[----:B------:R1:W1:Y:S01]  /*128f0*/  MUFU.EX2 R131, R138 ;  /* 0x0000008a00837308 */ /* 0x0002620000000800 */
[----:B------:R-:W-:Y:S01]  /*12900*/  IMAD.MOV.U32 R19, RZ, RZ, R128 ;  /* 0x000000ffff137224 */ /* 0x000fe200078e0080 */
[----:B------:R-:W-:Y:S01]  /*12910*/  MOV R145, R129 ;  /* 0x0000008100917202 */ /* 0x000fe20000000f00 */
[----:B---3--:R-:W-:Y:S05]  /*12920*/  HMMA.16816.F32 R108, R4, R22, R84 ;  /* 0x00000016046c723c */ /* 0x008fea0000001854 */
[----:B------:R3:W2:Y:S02]  /*12930*/  MUFU.EX2 R130, R160 ;  /* 0x000000a000827308 */ /* 0x0006a40000000800 */
[----:B------:R-:W-:Y:S01]  /*12940*/  IMAD.MOV.U32 R22, RZ, RZ, R184 ;  /* 0x000000ffff167224 */ /* 0x000fe200078e00b8 */
[----:B-1----:R-:W-:-:S05]  /*12950*/  MOV R138, R186 ;  /* 0x000000ba008a7202 */ /* 0x002fca0000000f00 */
[----:B------:R1:W-:Y:S01]  /*12960*/  MUFU.EX2 R129, R161 ;  /* 0x000000a100817308 */ /* 0x0003e20000000800 */
[----:B------:R-:W-:Y:S01]  /*12970*/  MOV R23, R185 ;  /* 0x000000b900177202 */ /* 0x000fe20000000f00 */
[----:B---3--:R-:W-:-:S06]  /*12980*/  IMAD.MOV.U32 R160, RZ, RZ, R187 ;  /* 0x000000ffffa07224 */ /* 0x008fcc00078e00bb */
[----:B------:R-:W-:Y:S01]  /*12990*/  MUFU.EX2 R128, R162 ;  /* 0x000000a200807308 */ /* 0x000fe20000000800 */
[----:B------:R-:W-:Y:S07]  /*129a0*/  HMMA.16816.F32 R184, R4, R8, R72 ;  /* 0x0000000804b8723c */ /* 0x000fee0000001848 */
[----:B------:R3:W-:Y:S01]  /*129b0*/  MUFU.EX2 R127, R163 ;  /* 0x000000a3007f7308 */ /* 0x0007e20000000800 */
[----:B------:R-:W-:Y:S01]  /*129c0*/  FADD.FTZ R8, R160, R120 ;  /* 0x00000078a0087221 */ /* 0x000fe20000010000 */
[----:B------:R-:W-:Y:S01]  /*129d0*/  MOV R9, R138 ;  /* 0x0000008a00097202 */ /* 0x000fe20000000f00 */
[----:B------:R-:W-:Y:S01]  /*129e0*/  IMAD.MOV.U32 R138, RZ, RZ, R23 ;  /* 0x000000ffff8a7224 */ /* 0x000fe200078e0017 */
[----:B------:R-:W-:-:S04]  /*129f0*/  MOV R160, R22 ;  /* 0x0000001600a07202 */ /* 0x000fc80000000f00 */
[----:B------:R-:W1:Y:S01]  /*12a00*/  MUFU.EX2 R126, R172 ;  /* 0x000000ac007e7308 */ /* 0x000e620000000800 */
[----:B------:R-:W-:Y:S01]  /*12a10*/  HMMA.16816.F32 R88, R4, R10, R40 ;  /* 0x0000000a0458723c */ /* 0x000fe20000001828 */
[----:B------:R-:W-:-:S06]  /*12a20*/  MOV R22, R137 ;  /* 0x0000008900167202 */ /* 0x000fcc0000000f00 */
[----:B------:R-:W-:Y:S01]  /*12a30*/  MUFU.EX2 R125, R173 ;  /* 0x000000ad007d7308 */ /* 0x000fe20000000800 */
[----:B------:R-:W-:-:S07]  /*12a40*/  MOV R23, R20 ;  /* 0x0000001400177202 */ /* 0x000fce0000000f00 */
[----:B------:R1:W1:Y:S01]  /*12a50*/  MUFU.EX2 R124, R174 ;  /* 0x000000ae007c7308 */ /* 0x0002620000000800 */
[----:B------:R-:W-:Y:S01]  /*12a60*/  F2FP.PACK_AB R4, R205, R206 ;  /* 0x000000cecd04723e */ /* 0x000fe200000000ff */
[----:B------:R-:W-:Y:S01]  /*12a70*/  IMAD.MOV.U32 R137, RZ, RZ, R21 ;  /* 0x000000ffff897224 */ /* 0x000fe200078e0015 */
[----:B------:R-:W-:Y:S01]  /*12a80*/  F2FP.PACK_AB R5, R133, R134 ;  /* 0x000000868505723e */ /* 0x000fe200000000ff */
[----:B------:R-:W-:Y:S01]  /*12a90*/  FADD.FTZ R2, R9, R2 ;  /* 0x0000000209027221 */ /* 0x000fe20000010000 */
[----:B------:R-:W-:Y:S01]  /*12aa0*/  F2FP.PACK_AB R6, R135, R204 ;  /* 0x000000cc8706723e */ /* 0x000fe200000000ff */
[----:B------:R-:W-:Y:S01]  /*12ab0*/  IMAD.MOV.U32 R9, RZ, RZ, R160 ;  /* 0x000000ffff097224 */ /* 0x000fe200078e00a0 */
[----:B------:R-:W-:Y:S01]  /*12ac0*/  F2FP.PACK_AB R7, R131, R132 ;  /* 0x000000848307723e */ /* 0x000fe200000000ff */
[----:B------:R-:W-:Y:S01]  /*12ad0*/  IMAD.MOV.U32 R21, RZ, RZ, R19 ;  /* 0x000000ffff157224 */ /* 0x000fe200078e0013 */
[----:B------:R-:W-:Y:S02]  /*12ae0*/  MOV R20, R136 ;  /* 0x0000008800147202 */ /* 0x000fe40000000f00 */
[----:B------:R-:W-:-:S02]  /*12af0*/  MOV R160, R138 ;  /* 0x0000008a00a07202 */ /* 0x000fc40000000f00 */
[----:B------:R-:W-:Y:S02]  /*12b00*/  MOV R136, R18 ;  /* 0x0000001200887202 */ /* 0x000fe40000000f00 */
[----:B------:R-:W-:Y:S01]  /*12b10*/  MOV R138, R22 ;  /* 0x00000016008a7202 */ /* 0x000fe20000000f00 */
[----:B------:R-:W-:Y:S01]  /*12b20*/  IMAD.MOV.U32 R22, RZ, RZ, R23 ;  /* 0x000000ffff167224 */ /* 0x000fe200078e0017 */
[----:B------:R-:W-:Y:S01]  /*12b30*/  MOV R18, R121 ;  /* 0x0000007900127202 */ /* 0x000fe20000000f00 */
[----:B------:R-:W-:Y:S01]  /*12b40*/  FADD.FTZ R3, R237, R155 ;  /* 0x0000009bed037221 */ /* 0x000fe20000010000 */
[----:B------:R-:W-:Y:S01]  /*12b50*/  MOV R19, R232 ;  /* 0x000000e800137202 */ /* 0x000fe20000000f00 */
[----:B------:R-:W-:Y:S01]  /*12b60*/  IMAD.MOV.U32 R155, RZ, RZ, R101 ;  /* 0x000000ffff9b7224 */ /* 0x000fe200078e0065 */
[----:B------:R-:W-:Y:S01]  /*12b70*/  MOV R23, R137 ;  /* 0x0000008900177202 */ /* 0x000fe20000000f00 */
[----:B--2---:R-:W-:Y:S01]  /*12b80*/  HMMA.16816.F32 R84, R4, R14, R64 ;  /* 0x0000000e0454723c */ /* 0x004fe20000001840 */
[----:B------:R-:W-:-:S02]  /*12b90*/  MOV R140, R100 ;  /* 0x00000064008c7202 */ /* 0x000fc40000000f00 */
[----:B------:R-:W-:Y:S02]  /*12ba0*/  MOV R154, R102 ;  /* 0x00000066009a7202 */ /* 0x000fe40000000f00 */
[----:B------:R-:W-:-:S03]  /*12bb0*/  MOV R153, R103 ;  /* 0x0000006700997202 */ /* 0x000fc60000000f00 */
[----:B------:R-:W-:Y:S01]  /*12bc0*/  HMMA.16816.F32 R80, R4, R24, R60 ;  /* 0x000000180450723c */ /* 0x000fe2000000183c */
[----:B------:R-:W-:Y:S01]  /*12bd0*/  MOV R137, R20 ;  /* 0x0000001400897202 */ /* 0x000fe20000000f00 */
[----:B------:R-:W-:Y:S01]  /*12be0*/  IMAD.MOV.U32 R20, RZ, RZ, R21 ;  /* 0x000000ffff147224 */ /* 0x000fe200078e0015 */
[----:B------:R-:W-:Y:S01]  /*12bf0*/  MOV R21, R18 ;  /* 0x0000001200157202 */ /* 0x000fe20000000f00 */
[----:B------:R-:W-:Y:S01]  /*12c00*/  FADD.FTZ R0, R231, R0 ;  /* 0x00000000e7007221 */ /* 0x000fe20000010000 */
[----:B------:R-:W-:-:S03]  /*12c10*/  MOV R18, R19 ;  /* 0x0000001300127202 */ /* 0x000fc60000000f00 */
[----:B------:R-:W-:Y:S01]  /*12c20*/  HMMA.16816.F32 R76, R4, R26, R56 ;  /* 0x0000001a044c723c */ /* 0x000fe20000001838 */
[----:B------:R-:W-:Y:S01]  /*12c30*/  IMAD.MOV.U32 R19, RZ, RZ, R16 ;  /* 0x000000ffff137224 */ /* 0x000fe200078e0010 */
[----:B------:R-:W-:-:S06]  /*12c40*/  MOV R16, R224 ;  /* 0x000000e000107202 */ /* 0x000fcc0000000f00 */
[C---:B----4-:R-:W-:Y:S01]  /*12c50*/  HMMA.16816.F32 R72, R4.reuse, R32, R52 ;  /* 0x000000200448723c */ /* 0x050fe20000001834 */
[----:B------:R2:W-:Y:S07]  /*12c60*/  MUFU.EX2 R123, R147 ;  /* 0x00000093007b7308 */ /* 0x0005ee0000000800 */
[C---:B------:R-:W-:Y:S01]  /*12c70*/  HMMA.16816.F32 R40, R4.reuse, R30, R36 ;  /* 0x0000001e0428723c */ /* 0x040fe20000001824 */
[----:B-1----:R-:W-:Y:S01]  /*12c80*/  MOV R161, R138 ;  /* 0x0000008a00a17202 */ /* 0x002fe20000000f00 */
[----:B------:R-:W-:Y:S01]  /*12c90*/  FADD.FTZ R2, R9, R2 ;  /* 0x0000000209027221 */ /* 0x000fe20000010000 */
[----:B------:R-:W1:Y:S01]  /*12ca0*/  MUFU.EX2 R122, R148 ;  /* 0x00000094007a7308 */ /* 0x000e620000000800 */
[----:B------:R4:W5:Y:S04]  /*12cb0*/  LDL.LU R237, [R1+0x114] ;  /* 0x0001140001ed7983 */ /* 0x0009680000300800 */
[----:B------:R-:W-:Y:S01]  /*12cc0*/  HMMA.16816.F32 R100, R4, R12, R68 ;  /* 0x0000000c0464723c */ /* 0x000fe20000001844 */
[----:B------:R-:W-:-:S07]  /*12cd0*/  FADD.FTZ R0, R160, R0 ;  /* 0x00000000a0007221 */ /* 0x000fce0000010000 */
[C---:B------:R-:W-:Y:S01]  /*12ce0*/  HMMA.16816.F32 R64, R4.reuse, R28, R44 ;  /* 0x0000001c0440723c */ /* 0x040fe2000000182c */
[----:B------:R-:W-:Y:S01]  /*12cf0*/  FADD.FTZ R60, R230, R8 ;  /* 0x00000008e63c7221 */ /* 0x000fe20000010000 */
[----:B------:R-:W-:Y:S01]  /*12d00*/  MOV R138, R23 ;  /* 0x00000017008a7202 */ /* 0x000fe20000000f00 */
[----:B---3--:R-:W-:Y:S01]  /*12d10*/  IMAD.MOV.U32 R163, RZ, RZ, R21 ;  /* 0x000000ffffa37224 */ /* 0x008fe200078e0015 */
[----:B------:R-:W-:Y:S01]  /*12d20*/  MOV R162, R20 ;  /* 0x0000001400a27202 */ /* 0x000fe20000000f00 */
[----:B------:R-:W-:Y:S01]  /*12d30*/  IMAD.MOV.U32 R174, RZ, RZ, R16 ;  /* 0x000000ffffae7224 */ /* 0x000fe200078e0010 */
[----:B------:R-:W-:Y:S01]  /*12d40*/  MOV R172, R18 ;  /* 0x0000001200ac7202 */ /* 0x000fe20000000f00 */
[----:B------:R-:W-:Y:S01]  /*12d50*/  MUFU.EX2 R121, R149 ;  /* 0x0000009500797308 */ /* 0x000fe20000000800 */
[----:B------:R-:W-:Y:S01]  /*12d60*/  HMMA.16816.F32 R68, R4, R34, R48 ;  /* 0x000000220444723c */ /* 0x000fe20000001830 */
[----:B------:R-:W-:Y:S01]  /*12d70*/  IMAD.MOV.U32 R160, RZ, RZ, R22 ;  /* 0x000000ffffa07224 */ /* 0x000fe200078e0016 */
[----:B------:R-:W-:Y:S01]  /*12d80*/  MOV R173, R19 ;  /* 0x0000001300ad7202 */ /* 0x000fe20000000f00 */
[----:B------:R-:W3:Y:S04]  /*12d90*/  LDSM.16.MT88.4 R20, [R225+0xb000] ;  /* 0x00b00000e114783b */ /* 0x000ee80000004200 */
[----:B------:R-:W-:Y:S01]  /*12da0*/  F2FP.PACK_AB R4, R130, R213 ;  /* 0x000000d58204723e */ /* 0x000fe200000000ff */
[----:B------:R-:W-:Y:S01]  /*12db0*/  LDSM.16.MT88.4 R8, [R227+0xb000] ;  /* 0x00b00000e308783b */ /* 0x000fe20000004200 */
[----:B------:R-:W-:-:S02]  /*12dc0*/  F2FP.PACK_AB R5, R126, R127 ;  /* 0x0000007f7e05723e */ /* 0x000fc400000000ff */
[----:B------:R-:W-:Y:S01]  /*12dd0*/  F2FP.PACK_AB R6, R128, R129 ;  /* 0x000000818006723e */ /* 0x000fe200000000ff */
[----:B------:R-:W-:Y:S01]  /*12de0*/  MUFU.EX2 R120, R150 ;  /* 0x0000009600787308 */ /* 0x000fe20000000800 */
[----:B------:R-:W-:Y:S01]  /*12df0*/  F2FP.PACK_AB R7, R124, R125 ;  /* 0x0000007d7c07723e */ /* 0x000fe200000000ff */
[----:B------:R-:W-:Y:S01]  /*12e00*/  FADD.FTZ R3, R235, R3 ;  /* 0x00000003eb037221 */ /* 0x000fe20000010000 */
[----:B--2---:R-:W-:Y:S01]  /*12e10*/  MOV R147, R17 ;  /* 0x0000001100937202 */ /* 0x004fe20000000f00 */
[----:B------:R4:W5:Y:S04]  /*12e20*/  LDL.LU R236, [R1+0x110] ;  /* 0x0001100001ec7983 */ /* 0x0009680000300800 */
[C---:B------:R-:W-:Y:S01]  /*12e30*/  HMMA.16816.F32 R56, R4.reuse, R12, R96 ;  /* 0x0000000c0438723c */ /* 0x040fe20000001860 */
[----:B------:R-:W2:Y:S07]  /*12e40*/  LDSM.16.MT88.4 R16, [R228+0xb000] ;  /* 0x00b00000e410783b */ /* 0x000eae0000004200 */
[C---:B------:R-:W-:Y:S01]  /*12e50*/  HMMA.16816.F32 R52, R4.reuse, R14, R92 ;  /* 0x0000000e0434723c */ /* 0x040fe2000000185c */
[----:B------:R-:W1:Y:S01]  /*12e60*/  LDSM.16.MT88.4 R12, [R226+0xb000] ;  /* 0x00b00000e20c783b */ /* 0x000e620000004200 */
[----:B------:R1:W-:Y:S06]  /*12e70*/  MUFU.EX2 R96, R151 ;  /* 0x0000009700607308 */ /* 0x0003ec0000000800 */
        /* <DEDUP_REMOVED lines=8> */
[----:B------:R-:W2:Y:S01]  /*12f00*/  MUFU.EX2 R95, R157 ;  /* 0x0000009d005f7308 */ /* 0x000ea20000000800 */
[----:B------:R-:W-:-:S02]  /*12f10*/  FADD.FTZ R2, R173, R2 ;  /* 0x00000002ad027221 */ /* 0x000fc40000010000 */
[----:B------:R-:W-:Y:S01]  /*12f20*/  FADD.FTZ R0, R172, R0 ;  /* 0x00000000ac007221 */ /* 0x000fe20000010000 */
[----:B------:R-:W-:Y:S01]  /*12f30*/  MOV R98, R146 ;  /* 0x0000009200627202 */ /* 0x000fe20000000f00 */
[----:B------:R-:W-:Y:S01]  /*12f40*/  IMAD.MOV.U32 R97, RZ, RZ, R144 ;  /* 0x000000ffff617224 */ /* 0x000fe200078e0090 */
[----:B------:R4:W5:Y:S02]  /*12f50*/  LDL.LU R235, [R1+0x10c] ;  /* 0x00010c0001eb7983 */ /* 0x0009640000300800 */
[----:B------:R-:W-:Y:S01]  /*12f60*/  MUFU.EX2 R94, R158 ;  /* 0x0000009e005e7308 */ /* 0x000fe20000000800 */
[C---:B------:R-:W-:Y:S01]  /*12f70*/  HMMA.16816.F32 R32, R4.reuse, R34, R108 ;  /* 0x000000220420723c */ /* 0x040fe2000000186c */
[----:B------:R-:W-:Y:S01]  /*12f80*/  MOV R99, R145 ;  /* 0x0000009100637202 */ /* 0x000fe20000000f00 */
[----:B-1----:R-:W1:Y:S05]  /*12f90*/  LDSM.16.MT88.4 R148, [R225+0xb800] ;  /* 0x00b80000e194783b */ /* 0x002e6a0000004200 */
[----:B------:R-:W1:Y:S01]  /*12fa0*/  MUFU.EX2 R93, R159 ;  /* 0x0000009f005d7308 */ /* 0x000e620000000800 */
[----:B------:R-:W-:Y:S07]  /*12fb0*/  HMMA.16816.F32 R28, R4, R30, R88 ;  /* 0x0000001e041c723c */ /* 0x000fee0000001858 */
[----:B------:R-:W-:Y:S01]  /*12fc0*/  MUFU.EX2 R92, R175 ;  /* 0x000000af005c7308 */ /* 0x000fe20000000800 */
[----:B------:R-:W-:-:S02]  /*12fd0*/  FADD.FTZ R3, R229, R3 ;  /* 0x00000003e5037221 */ /* 0x000fc40000010000 */
        /* <DEDUP_REMOVED lines=11> */
[----:B------:R-:W-:-:S02]  /*13090*/  MOV R104, R193 ;  /* 0x000000c100687202 */ /* 0x000fc40000000f00 */
[----:B------:R-:W-:Y:S01]  /*130a0*/  MOV R105, R139 ;  /* 0x0000008b00697202 */ /* 0x000fe20000000f00 */
[----:B------:R-:W-:Y:S01]  /*130b0*/  MUFU.EX2 R90, R178 ;  /* 0x000000b2005a7308 */ /* 0x000fe20000000800 */
[----:B------:R-:W-:Y:S01]  /*130c0*/  IMAD.MOV.U32 R106, RZ, RZ, R156 ;  /* 0x000000ffff6a7224 */ /* 0x000fe200078e009c */
[----:B------:R-:W-:Y:S01]  /*130d0*/  MOV R113, R153 ;  /* 0x0000009900717202 */ /* 0x000fe20000000f00 */
[----:B------:R-:W-:Y:S01]  /*130e0*/  IMAD.MOV.U32 R112, RZ, RZ, R154 ;  /* 0x000000ffff707224 */ /* 0x000fe200078e009a */
[----:B------:R-:W-:Y:S01]  /*130f0*/  MOV R114, R152 ;  /* 0x0000009800727202 */ /* 0x000fe20000000f00 */
[----:B------:R4:W5:Y:S03]  /*13100*/  LDL.LU R234, [R1+0x108] ;  /* 0x0001080001ea7983 */ /* 0x0009660000300800 */
[----:B------:R-:W-:Y:S08]  /*13110*/  MUFU.EX2 R89, R188 ;  /* 0x000000bc00597308 */ /* 0x000ff00000000800 */
[----:B------:R-:W4:Y:S01]  /*13120*/  MUFU.EX2 R88, R177 ;  /* 0x000000b100587308 */ /* 0x000f220000000800 */
[----:B------:R-:W-:-:S02]  /*13130*/  F2FP.PACK_AB R4, R122, R123 ;  /* 0x0000007b7a04723e */ /* 0x000fc400000000ff */
[----:B--2---:R-:W-:Y:S02]  /*13140*/  F2FP.PACK_AB R5, R95, R96 ;  /* 0x000000605f05723e */ /* 0x004fe400000000ff */
[----:B------:R-:W-:Y:S02]  /*13150*/  F2FP.PACK_AB R6, R120, R121 ;  /* 0x000000797806723e */ /* 0x000fe400000000ff */
[----:B-1----:R-:W-:Y:S01]  /*13160*/  F2FP.PACK_AB R7, R93, R94 ;  /* 0x0000005e5d07723e */ /* 0x002fe200000000ff */
[----:B------:R-:W-:Y:S01]  /*13170*/  FADD.FTZ R3, R174, R3 ;  /* 0x00000003ae037221 */ /* 0x000fe20000010000 */
[----:B------:R-:W-:Y:S01]  /*13180*/  MOV R111, R155 ;  /* 0x0000009b006f7202 */ /* 0x000fe20000000f00 */
[----:B------:R-:W-:Y:S01]  /*13190*/  FADD.FTZ R24, R163, R24 ;  /* 0x00000018a3187221 */ /* 0x000fe20000010000 */
[----:B------:R-:W-:Y:S01]  /*131a0*/  MOV R107, R161 ;  /* 0x000000a1006b7202 */ /* 0x000fe20000000f00 */
[----:B------:R-:W-:Y:S01]  /*131b0*/  IMAD.MOV.U32 R143, RZ, RZ, R180 ;  /* 0x000000ffff8f7224 */ /* 0x000fe200078e00b4 */
[----:B------:R-:W-:Y:S01]  /*131c0*/  MUFU.EX2 R27, R164 ;  /* 0x000000a4001b7308 */ /* 0x000fe20000000800 */
[C---:B---3--:R-:W-:Y:S01]  /*131d0*/  HMMA.16816.F32 R100, R4.reuse, R20, R100 ;  /* 0x000000140464723c */ /* 0x048fe20000001864 */
[----:B------:R-:W-:Y:S01]  /*131e0*/  FADD.FTZ R3, R162, R3 ;  /* 0x00000003a2037221 */ /* 0x000fe20000010000 */
[----:B------:R-:W-:Y:S01]  /*131f0*/  MOV R163, R182 ;  /* 0x000000b600a37202 */ /* 0x000fe20000000f00 */
[----:B------:R1:W5:Y:S05]  /*13200*/  LDL.LU R233, [R1+0x104] ;  /* 0x0001040001e97983 */ /* 0x00036a0000300800 */
[----:B------:R-:W-:Y:S01]  /*13210*/  HMMA.16816.F32 R84, R4, R22, R84 ;  /* 0x000000160454723c */ /* 0x000fe20000001854 */
[----:B------:R-:W-:-:S07]  /*13220*/  MOV R162, R183 ;  /* 0x000000b700a27202 */ /* 0x000fce0000000f00 */
[C---:B------:R-:W-:Y:S08]  /*13230*/  HMMA.16816.F32 R80, R4.reuse, R16, R80 ;  /* 0x000000100450723c */ /* 0x040ff00000001850 */
[C---:B------:R-:W-:Y:S08]  /*13240*/  HMMA.16816.F32 R76, R4.reuse, R18, R76 ;  /* 0x00000012044c723c */ /* 0x040ff0000000184c */
[C---:B------:R-:W-:Y:S08]  /*13250*/  HMMA.16816.F32 R72, R4.reuse, R12, R72 ;  /* 0x0000000c0448723c */ /* 0x040ff00000001848 */
[C---:B------:R-:W-:Y:S08]  /*13260*/  HMMA.16816.F32 R68, R4.reuse, R14, R68 ;  /* 0x0000000e0444723c */ /* 0x040ff00000001844 */
[C---:B------:R-:W-:Y:S08]  /*13270*/  HMMA.16816.F32 R64, R4.reuse, R8, R64 ;  /* 0x000000080440723c */ /* 0x040ff00000001840 */
[----:B------:R-:W-:Y:S01]  /*13280*/  HMMA.16816.F32 R40, R4, R10, R40 ;  /* 0x0000000a0428723c */ /* 0x000fe20000001828 */
[----:B------:R-:W-:Y:S01]  /*13290*/  FADD.FTZ R3, R172, R3 ;  /* 0x00000003ac037221 */ /* 0x000fe20000010000 */
[----:B------:R-:W-:Y:S01]  /*132a0*/  MUFU.EX2 R26, R165 ;  /* 0x000000a5001a7308 */ /* 0x000fe20000000800 */
[----:B------:R-:W-:Y:S04]  /*132b0*/  LDSM.16.MT88.4 R180, [R226+0xb800] ;  /* 0x00b80000e2b4783b */ /* 0x000fe80000004200 */
[----:B------:R-:W-:Y:S01]  /*132c0*/  F2FP.PACK_AB R4, R91, R92 ;  /* 0x0000005c5b04723e */ /* 0x000fe200000000ff */
[----:B------:R1:W5:Y:S01]  /*132d0*/  LDL.LU R232, [R1+0x100] ;  /* 0x0001000001e87983 */ /* 0x0003620000300800 */
[----:B----4-:R-:W-:-:S02]  /*132e0*/  F2FP.PACK_AB R5, R63, R88 ;  /* 0x000000583f05723e */ /* 0x010fc400000000ff */
[----:B------:R-:W-:Y:S01]  /*132f0*/  F2FP.PACK_AB R6, R89, R90 ;  /* 0x0000005a5906723e */ /* 0x000fe200000000ff */
[----:B------:R-:W-:Y:S01]  /*13300*/  MUFU.EX2 R25, R166 ;  /* 0x000000a600197308 */ /* 0x000fe20000000800 */
[----:B------:R-:W-:Y:S01]  /*13310*/  F2FP.PACK_AB R7, R61, R62 ;  /* 0x0000003e3d07723e */ /* 0x000fe200000000ff */
[----:B------:R1:W5:Y:S04]  /*13320*/  LDL.LU R231, [R1+0xfc] ;  /* 0x0000fc0001e77983 */ /* 0x0003680000300800 */
[----:B------:R1:W5:Y:S02]  /*13330*/  LDL.LU R230, [R1+0xf8] ;  /* 0x0000f80001e67983 */ /* 0x0003640000300800 */
        /* <DEDUP_REMOVED lines=8> */
[----:B------:R-:W2:Y:S01]  /*133c0*/  MUFU.EX2 R18, R191 ;  /* 0x000000bf00127308 */ /* 0x000ea20000000800 */
[----:B------:R-:W-:Y:S04]  /*133d0*/  LDSM.16.MT88.4 R12, [R227+0xb800] ;  /* 0x00b80000e30c783b */ /* 0x000fe80000004200 */
[----:B------:R1:W5:Y:S01]  /*133e0*/  LDL.LU R229, [R1+0xf4] ;  /* 0x0000f40001e57983 */ /* 0x0003620000300800 */
[----:B------:R-:W-:-:S02]  /*133f0*/  FADD.FTZ R4, R173, R24 ;  /* 0x00000018ad047221 */ /* 0x000fc40000010000 */
[----:B------:R-:W-:Y:S02]  /*13400*/  FADD.FTZ R6, R163, R2 ;  /* 0x00000002a3067221 */ /* 0x000fe40000010000 */
[----:B------:R-:W-:Y:S01]  /*13410*/  FADD.FTZ R5, R162, R0 ;  /* 0x00000000a2057221 */ /* 0x000fe20000010000 */
[----:B------:R-:W3:Y:S01]  /*13420*/  MUFU.EX2 R10, R214 ;  /* 0x000000d6000a7308 */ /* 0x000ee20000000800 */
[----:B------:R-:W-:Y:S01]  /*13430*/  FADD.FTZ R2, R115, R4 ;  /* 0x0000000473027221 */ /* 0x000fe20000010000 */
[----:B------:R1:W5:Y:S01]  /*13440*/  LDL.LU R224, [R1+0xf0] ;  /* 0x0000f00001e07983 */ /* 0x0003620000300800 */
[----:B------:R-:W-:Y:S02]  /*13450*/  FADD.FTZ R0, R116, R3 ;  /* 0x0000000374007221 */ /* 0x000fe40000010000 */
[----:B------:R-:W-:Y:S02]  /*13460*/  FADD.FTZ R4, R117, R6 ;  /* 0x0000000675047221 */ /* 0x000fe40000010000 */
[----:B------:R-:W-:-:S02]  /*13470*/  FADD.FTZ R3, R118, R5 ;  /* 0x0000000576037221 */ /* 0x000fc40000010000 */
[----:B------:R-:W-:Y:S02]  /*13480*/  FADD.FTZ R2, R119, R2 ;  /* 0x0000000277027221 */ /* 0x000fe40000010000 */
[----:B------:R-:W-:Y:S02]  /*13490*/  FADD.FTZ R0, R104, R0 ;  /* 0x0000000068007221 */ /* 0x000fe40000010000 */
[----:B------:R-:W-:Y:S01]  /*134a0*/  FADD.FTZ R5, R105, R4 ;  /* 0x0000000469057221 */ /* 0x000fe20000010000 */
[----:B------:R-:W-:Y:S01]  /*134b0*/  MOV R116, R142 ;  /* 0x0000008e00747202 */ /* 0x000fe20000000f00 */
[----:B------:R-:W-:Y:S01]  /*134c0*/  FADD.FTZ R4, R106, R3 ;  /* 0x000000036a047221 */ /* 0x000fe20000010000 */
[----:B------:R-:W-:Y:S01]  /*134d0*/  MOV R117, R143 ;  /* 0x0000008f00757202 */ /* 0x000fe20000000f00 */
[----:B------:R-:W-:Y:S02]  /*134e0*/  IMAD.MOV.U32 R115, RZ, RZ, R141 ;  /* 0x000000ffff737224 */ /* 0x000fe400078e008d */
[----:B------:R-:W-:-:S02]  /*134f0*/  FADD.FTZ R2, R111, R2 ;  /* 0x000000026f027221 */ /* 0x000fc40000010000 */
[----:B------:R-:W-:Y:S01]  /*13500*/  FADD.FTZ R0, R112, R0 ;  /* 0x0000000070007221 */ /* 0x000fe20000010000 */
[----:B------:R-:W-:Y:S01]  /*13510*/  MOV R119, R198 ;  /* 0x000000c600777202 */ /* 0x000fe20000000f00 */
[----:B------:R-:W-:Y:S01]  /*13520*/  FADD.FTZ R5, R113, R5 ;  /* 0x0000000571057221 */ /* 0x000fe20000010000 */
[----:B------:R-:W-:Y:S01]  /*13530*/  MOV R104, R199 ;  /* 0x000000c700687202 */ /* 0x000fe20000000f00 */
[----:B------:R-:W-:Y:S02]  /*13540*/  IMAD.MOV.U32 R118, RZ, RZ, R197 ;  /* 0x000000ffff767224 */ /* 0x000fe400078e00c5 */
[----:B------:R-:W-:Y:S02]  /*13550*/  FADD.FTZ R4, R114, R4 ;  /* 0x0000000472047221 */ /* 0x000fe40000010000 */
[----:B------:R-:W-:Y:S02]  /*13560*/  FADD.FTZ R2, R115, R2 ;  /* 0x0000000273027221 */ /* 0x000fe40000010000 */
[----:B------:R-:W-:Y:S01]  /*13570*/  FADD.FTZ R0, R116, R0 ;  /* 0x0000000074007221 */ /* 0x000fe20000010000 */
[----:B------:R-:W-:Y:S01]  /*13580*/  MOV R106, R140 ;  /* 0x0000008c006a7202 */ /* 0x000fe20000000f00 */
[----:B------:R-:W-:-:S02]  /*13590*/  IMAD.MOV.U32 R105, RZ, RZ, R196 ;  /* 0x000000ffff697224 */ /* 0x000fc400078e00c4 */
        /* <DEDUP_REMOVED lines=45> */
[----:B------:R-:W-:Y:S01]  /*13870*/  FADD.FTZ R4, R88, R4 ;  /* 0x0000000458047221 */ /* 0x000fe20000010000 */
[----:B------:R-:W4:Y:S01]  /*13880*/  MUFU.EX2 R22, R168 ;  /* 0x000000a800167308 */ /* 0x000f220000000800 */
[----:B------:R-:W-:Y:S02]  /*13890*/  FADD.FTZ R2, R123, R2 ;  /* 0x000000027b027221 */ /* 0x000fe40000010000 */
[----:B------:R-:W-:-:S02]  /*138a0*/  FADD.FTZ R0, R96, R0 ;  /* 0x0000000060007221 */ /* 0x000fc40000010000 */
[----:B------:R-:W-:Y:S02]  /*138b0*/  FADD.FTZ R5, R91, R5 ;  /* 0x000000055b057221 */ /* 0x000fe40000010000 */
        /* <DEDUP_REMOVED lines=15> */
[----:B------:R-:W-:-:S07]  /*139b0*/  FADD.FTZ R0, R93, R0 ;  /* 0x000000005d007221 */ /* 0x000fce0000010000 */
[----:B------:R1:W-:Y:S01]  /*139c0*/  MUFU.EX2 R23, R167 ;  /* 0x000000a700177308 */ /* 0x0003e20000000800 */
[----:B--2---:R-:W-:-:S07]  /*139d0*/  FADD.FTZ R5, R18, R5 ;  /* 0x0000000512057221 */ /* 0x004fce0000010000 */
[----:B------:R-:W2:Y:S01]  /*139e0*/  MUFU.EX2 R20, R170 ;  /* 0x000000aa00147308 */ /* 0x000ea20000000800 */
[----:B---3--:R-:W-:Y:S01]  /*139f0*/  FADD.FTZ R4, R10, R4 ;  /* 0x000000040a047221 */ /* 0x008fe20000010000 */
[----:B-1----:R-:W1:Y:S06]  /*13a00*/  LDSM.16.MT88.4 R164, [R228+0xb800] ;  /* 0x00b80000e4a4783b */ /* 0x002e6c0000004200 */
[----:B------:R-:W3:Y:S01]  /*13a10*/  MUFU.EX2 R11, R220 ;  /* 0x000000dc000b7308 */ /* 0x000ee20000000800 */
[----:B------:R-:W-:-:S07]  /*13a20*/  FADD.FTZ R2, R27, R2 ;  /* 0x000000021b027221 */ /* 0x000fce0000010000 */
[----:B------:R-:W2:Y:S01]  /*13a30*/  MUFU.EX2 R7, R219 ;  /* 0x000000db00077308 */ /* 0x000ea20000000800 */
[----:B----4-:R-:W-:Y:S02]  /*13a40*/  FADD.FTZ R0, R22, R0 ;  /* 0x0000000016007221 */ /* 0x010fe40000010000 */
        /* <DEDUP_REMOVED lines=8> */
[----:B--2---:R-:W-:Y:S02]  /*13ad0*/  FADD.FTZ R0, R20, R0 ;  /* 0x0000000014007221 */ /* 0x004fe40000010000 */
[----:B---3--:R-:W-:Y:S02]  /*13ae0*/  FADD.FTZ R5, R11, R5 ;  /* 0x000000050b057221 */ /* 0x008fe40000010000 */
[----:B------:R-:W-:Y:S02]  /*13af0*/  FADD.FTZ R4, R7, R4 ;  /* 0x0000000407047221 */ /* 0x000fe40000010000 */
[----:B------:R-:W-:Y:S02]  /*13b00*/  FADD.FTZ R2, R23, R2 ;  /* 0x0000000217027221 */ /* 0x000fe40000010000 */
        /* <DEDUP_REMOVED lines=16> */
[----:B------:R-:W-:-:S04]  /*13c10*/  IMAD.MOV.U32 R3, RZ, RZ, R200 ;  /* 0x000000ffff037224 */ /* 0x000fc800078e00c8 */
[----:B------:R-:W-:Y:S01]  /*13c20*/  HMMA.16816.F32 R144, R192, R150, R84 ;  /* 0x00000096c090723c */ /* 0x000fe20000001854 */
[----:B------:R-:W-:-:S07]  /*13c30*/  @P0 MOV R3, R200 ;  /* 0x000000c800030202 */ /* 0x000fce0000000f00 */
[C---:B-1----:R-:W-:Y:S08]  /*13c40*/  HMMA.16816.F32 R156, R192.reuse, R164, R80 ;  /* 0x000000a4c09c723c */ /* 0x042ff00000001850 */
[C---:B------:R-:W-:Y:S08]  /*13c50*/  HMMA.16816.F32 R160, R192.reuse, R166, R76 ;  /* 0x000000a6c0a0723c */ /* 0x040ff0000000184c */
[C---:B------:R-:W-:Y:S08]  /*13c60*/  HMMA.16816.F32 R172, R192.reuse, R180, R72 ;  /* 0x000000b4c0ac723c */ /* 0x040ff00000001848 */
[----:B------:R-:W-:Y:S01]  /*13c70*/  HMMA.16816.F32 R176, R192, R182, R68 ;  /* 0x000000b6c0b0723c */ /* 0x000fe20000001844 */
[----:B------:R-:W-:-:S02]  /*13c80*/  MOV R73, R202 ;  /* 0x000000ca00497202 */ /* 0x000fc40000000f00 */
[----:B------:R-:W-:-:S05]  /*13c90*/  MOV R74, R203 ;  /* 0x000000cb004a7202 */ /* 0x000fca0000000f00 */
[----:B------:R-:W-:Y:S01]  /*13ca0*/  HMMA.16816.F32 R140, R196, R148, R56 ;  /* 0x00000094c48c723c */ /* 0x000fe20000001838 */
[----:B------:R-:W-:Y:S01]  /*13cb0*/  MOV R72, R201 ;  /* 0x000000c900487202 */ /* 0x000fe20000000f00 */
[----:B------:R-:W-:Y:S01]  /*13cc0*/  @P0 IMAD.MOV.U32 R74, RZ, RZ, R203 ;  /* 0x000000ffff4a0224 */ /* 0x000fe200078e00cb */
[----:B------:R-:W-:-:S05]  /*13cd0*/  @P0 MOV R73, R202 ;  /* 0x000000ca00490202 */ /* 0x000fca0000000f00 */
[----:B------:R-:W-:Y:S01]  /*13ce0*/  HMMA.16816.F32 R152, R196, R164, R48 ;  /* 0x000000a4c498723c */ /* 0x000fe20000001830 */
[----:B------:R-:W-:-:S07]  /*13cf0*/  @P0 MOV R72, R201 ;  /* 0x000000c900480202 */ /* 0x000fce0000000f00 */
        /* <DEDUP_REMOVED lines=9> */
.L_x_264:
[----:B--2---:R-:W-:-:S12]  /*13d90*/  UIADD3 UR33, UR8, -0x1, URZ ;  /* 0xffffffff08217890 */ /* 0x004fd8000fffe03f */
.L_x_268:
[----:B--2---:R-:W-:-:S13]  /*13da0*/  ISETP.LE.AND P0, PT, RZ, UR33, PT ;  /* 0x00000021ff007c0c */ /* 0x004fda000bf03270 */
        /* <DEDUP_REMOVED lines=47> */
.L_x_272:
        /* <DEDUP_REMOVED lines=9> */
[----:B------:R-:W-:Y:S02]  /*14130*/  IMAD.U32 R0, RZ, RZ, UR54 ;  /* 0x00000036ff007e24 */ /* 0x000fe4000f8e00ff */
[----:B------:R-:W-:Y:S01]  /*14140*/  IMAD.U32 R5, RZ, RZ, UR54 ;  /* 0x00000036ff057e24 */ /* 0x000fe2000f8e00ff */
[----:B------:R-:W-:Y:S02]  /*14150*/  UIADD3 UR7, UR55, UR7, URZ ;  /* 0x0000000737077290 */ /* 0x000fe4000fffe03f */
[----:B--2---:R-:W-:Y:S04]  /*14160*/  LEA R0, P3, R0, R2, 0x7 ;  /* 0x0000000200007211 */ /* 0x004fe800078638ff */
[----:B------:R-:W-:Y:S01]  /*14170*/  IMAD.U32 R2, RZ, RZ, UR7 ;  /* 0x00000007ff027e24 */ /* 0x000fe2000f8e00ff */
[----:B------:R-:W-:Y:S04]  /*14180*/  @!P0 IADD3 R3, P2, R0, UR25, RZ ;  /* 0x0000001900038c10 */ /* 0x000fe8000ff5e0ff */
        /* <DEDUP_REMOVED lines=41> */
[C---:B------:R-:W-:Y:S02]  /*14420*/  @!P0 IADD3.X R9, R2.reuse, UR21, RZ, P4, !PT ;  /* 0x0000001502098c10 */ /* 0x040fe4000a7fe4ff */
        /* <DEDUP_REMOVED lines=29> */
.L_x_270:
[----:B------:R-:W2:Y:S01]  /*14600*/  LDL.64 R4, [R1+0xc0] ;  /* 0x0000c00001047983 */ /* 0x000ea20000100a00 */
[----:B------:R-:W-:Y:S04]  /*14610*/  DEPBAR.LE SB0, 0x0 ;  /* 0x000080000000791a */ /* 0x000fe80000000000 */
[----:B-1----:R-:W-:Y:S01]  /*14620*/  MOV R2, UR33 ;  /* 0x0000002100027c02 */ /* 0x002fe20008000f00 */
[----:B------:R-:W-:Y:S01]  /*14630*/  BAR.SYNC.DEFER_BLOCKING 0x0 ;  /* 0x0000000000007b1d */ /* 0x000fe20000010000 */
[----:B------:R-:W-:Y:S02]  /*14640*/  USHF.R.S32.HI UR5, URZ, 0x1f, UR33 ;  /* 0x0000001f3f057899 */ /* 0x000fe40008011421 */
[----:B------:R-:W-:Y:S04]  /*14650*/  UIMAD UR4, UR26, UR33, URZ ;  /* 0x000000211a0472a4 */ /* 0x000fe8000f8e023f */
        /* <DEDUP_REMOVED lines=21> */
[----:B------:R-:W-:Y:S02]  /*147b0*/  @!P0 IADD3 R7, P4, R2, UR12, RZ ;  /* 0x0000000c02078c10 */ /* 0x000fe4000ff9e0ff */
[----:B------:R-:W-:Y:S01]  /*147c0*/  @!P0 LEA.HI.X R11, R5, c[0x0][0x174], R8, 0x1, P5 ;  /* 0x00005d00050b8a11 */ /* 0x000fe200028f0c08 */
[----:B------:R-:W-:Y:S01]  /*147d0*/  @P0 STS.128 [R243+0x8800], RZ ;  /* 0x008800fff3000388 */ /* 0x000fe20000000c00 */
[----:B------:R-:W-:Y:S02]  /*147e0*/  @!P0 IADD3.X R5, R0, UR11, RZ, P4, !PT ;  /* 0x0000000b00058c10 */ /* 0x000fe4000a7fe4ff */
[C---:B------:R-:W-:Y:S02]  /*147f0*/  @!P0 LEA R8, P4, R7.reuse, c[0x0][0x170], 0x1 ;  /* 0x00005c0007088a11 */ /* 0x040fe400078808ff */
[----:B------:R-:W-:Y:S02]  /*14800*/  @!P0 IADD3 R18, P3, R2, UR48, RZ ;  /* 0x0000003002128c10 */ /* 0x000fe4000ff7e0ff */
[----:B------:R-:W-:Y:S01]  /*14810*/  @!P0 LEA.HI.X R9, R7, c[0x0][0x174], R5, 0x1, P4 ;  /* 0x00005d0007098a11 */ /* 0x000fe200020f0c05 */
[----:B------:R-:W-:Y:S01]  /*14820*/  @!PT LDS RZ, [RZ] ;  /* 0x00000000fffff984 */ /* 0x000fe20000000800 */
[----:B------:R-:W-:Y:S01]  /*14830*/  @!PT LDS RZ, [RZ] ;  /* 0x00000000fffff984 */ /* 0x000fe20000000800 */
[----:B------:R-:W-:Y:S01]  /*14840*/  @!PT LDS RZ, [RZ] ;  /* 0x00000000fffff984 */ /* 0x000fe20000000800 */
[----:B------:R2:W-:Y:S01]  /*14850*/  @!P0 LDGSTS.E.BYPASS.LTC128B.128 [R243+0x8800], [R16.64] ;  /* 0x0880000010f38fae */ /* 0x0005e2000b901d74 */
[----:B------:R-:W-:Y:S02]  /*14860*/  @!P0 IADD3.X R20, R0, UR13, RZ, P3, !PT ;  /* 0x0000000d00148c10 */ /* 0x000fe40009ffe4ff */
[----:B------:R-:W-:Y:S02]  /*14870*/  @!P0 LEA R6, P3, R18, c[0x0][0x170], 0x1 ;  /* 0x00005c0012068a11 */ /* 0x000fe400078608ff */
        /* <DEDUP_REMOVED lines=12> */
[C---:B------:R-:W-:Y:S04]  /*14940*/  @!P0 LEA R2, P1, R3.reuse, c[0x0][0x170], 0x1 ;  /* 0x00005c0003028a11 */ /* 0x040fe800078208ff */
[----:B------:R-:W-:Y:S01]  /*14950*/  @!P0 LEA.HI.X R3, R3, c[0x0][0x174], R0, 0x1, P1 ;  /* 0x00005d0003038a11 */ /* 0x000fe200008f0c00 */
[----:B------:R-:W-:Y:S01]  /*14960*/  @P0 STS.128 [R243+0x9800], RZ ;  /* 0x009800fff3000388 */ /* 0x000fe20000000c00 */
[----:B------:R-:W-:Y:S07]  /*14970*/  ISETP.LT.AND P1, PT, RZ, UR33, PT ;  /* 0x00000021ff007c0c */ /* 0x000fee000bf21270 */
[----:B------:R-:W-:Y:S01]  /*14980*/  @!PT LDS RZ, [RZ] ;  /* 0x00000000fffff984 */ /* 0x000fe20000000800 */
[----:B------:R-:W-:Y:S01]  /*14990*/  @!PT LDS RZ, [RZ] ;  /* 0x00000000fffff984 */ /* 0x000fe20000000800 */
[----:B------:R-:W-:Y:S01]  /*149a0*/  @!PT LDS RZ, [RZ] ;  /* 0x00000000fffff984 */ /* 0x000fe20000000800 */
[----:B------:R3:W-:Y:S08]  /*149b0*/  @!P0 LDGSTS.E.BYPASS.LTC128B.128 [R243+0x9800], [R10.64] ;  /* 0x098000000af38fae */ /* 0x0007f0000b901d74 */
[----:B------:R-:W-:Y:S08]  /*149c0*/  @P0 STS.128 [R243+0xa000], RZ ;  /* 0x00a000fff3000388 */ /* 0x000ff00000000c00 */
        /* <DEDUP_REMOVED lines=19> */
[----:B------:R-:W-:Y:S08]  /*14b00*/  LDSM.16.M88.4 R128, [R231] ;  /* 0x00000000e780783b */ /* 0x000ff00000000200 */
[----:B--2---:R-:W4:Y:S08]  /*14b10*/  LDSM.16.M88.4 R16, [R224+0x4000] ;  /* 0x00400000e010783b */ /* 0x004f300000000200 */
[----:B------:R-:W3:Y:S08]  /*14b20*/  LDSM.16.M88.4 R124, [R231+0x2000] ;  /* 0x00200000e77c783b */ /* 0x000ef00000000200 */
[----:B------:R-:W2:Y:S08]  /*14b30*/  LDSM.16.M88.4 R32, [R224+0x4800] ;  /* 0x00480000e020783b */ /* 0x000eb00000000200 */
[----:B------:R-:W2:Y:S08]  /*14b40*/  LDSM.16.M88.4 R48, [R224+0x5000] ;  /* 0x00500000e030783b */ /* 0x000eb00000000200 */
[----:B------:R-:W2:Y:S01]  /*14b50*/  LDSM.16.M88.4 R64, [R224+0x5800] ;  /* 0x00580000e040783b */ /* 0x000ea20000000200 */
[-C--:B----4-:R-:W-:Y:S07]  /*14b60*/  HMMA.16816.F32 R4, R128, R16.reuse, RZ ;  /* 0x000000108004723c */ /* 0x090fee00000018ff */
[----:B------:R-:W4:Y:S01]  /*14b70*/  LDSM.16.M88.4 R80, [R224+0x6000] ;  /* 0x00600000e050783b */ /* 0x000f220000000200 */
[C---:B---3--:R-:W-:Y:S07]  /*14b80*/  HMMA.16816.F32 R8, R124.reuse, R16, RZ ;  /* 0x000000107c08723c */ /* 0x048fee00000018ff */
[----:B------:R-:W3:Y:S01]  /*14b90*/  LDSM.16.M88.4 R96, [R224+0x6800] ;  /* 0x00680000e060783b */ /* 0x000ee20000000200 */
[-C--:B-1----:R-:W-:Y:S07]  /*14ba0*/  HMMA.16816.F32 R12, R124, R18.reuse, RZ ;  /* 0x000000127c0c723c */ /* 0x082fee00000018ff */
[----:B------:R-:W0:Y:S01]  /*14bb0*/  LDGDEPBAR ;  /* 0x00000000000079af */ /* 0x000e220000000000 */
[C---:B------:R-:W-:Y:S07]  /*14bc0*/  HMMA.16816.F32 R16, R128.reuse, R18, RZ ;  /* 0x000000128010723c */ /* 0x040fee00000018ff */
[----:B------:R-:W1:Y:S01]  /*14bd0*/  LDSM.16.M88.4 R112, [R224+0x7000] ;  /* 0x00700000e070783b */ /* 0x000e620000000200 */
[-C--:B--2---:R-:W-:Y:S07]  /*14be0*/  HMMA.16816.F32 R20, R128, R32.reuse, RZ ;  /* 0x000000208014723c */ /* 0x084fee00000018ff */
[----:B------:R-:W2:Y:S01]  /*14bf0*/  LDSM.16.M88.4 R200, [R224+0x7800] ;  /* 0x00780000e0c8783b */ /* 0x000ea20000000200 */
[C---:B------:R-:W-:Y:S07]  /*14c00*/  HMMA.16816.F32 R24, R124.reuse, R32, RZ ;  /* 0x000000207c18723c */ /* 0x040fee00000018ff */
[----:B------:R-:W-:Y:S01]  /*14c10*/  LDSM.16.M88.4 R204, [R234] ;  /* 0x00000000eacc783b */ /* 0x000fe20000000200 */
[-C--:B------:R-:W-:Y:S07]  /*14c20*/  HMMA.16816.F32 R28, R124, R34.reuse, RZ ;  /* 0x000000227c1c723c */ /* 0x080fee00000018ff */
[----:B------:R-:W1:Y:S01]  /*14c30*/  LDSM.16.M88.4 R208, [R230+0x4000] ;  /* 0x00400000e6d0783b */ /* 0x000e620000000200 */
[C---:B------:R-:W-:Y:S07]  /*14c40*/  HMMA.16816.F32 R32, R128.reuse, R34, RZ ;  /* 0x000000228020723c */ /* 0x040fee00000018ff */
[----:B------:R-:W1:Y:S01]  /*14c50*/  LDSM.16.M88.4 R212, [R234+0x2000] ;  /* 0x00200000ead4783b */ /* 0x000e620000000200 */
[-C--:B------:R-:W-:Y:S07]  /*14c60*/  HMMA.16816.F32 R36, R128, R48.reuse, RZ ;  /* 0x000000308024723c */ /* 0x080fee00000018ff */
[----:B------:R-:W1:Y:S01]  /*14c70*/  LDSM.16.M88.4 R216, [R230+0x4800] ;  /* 0x00480000e6d8783b */ /* 0x000e620000000200 */
[C---:B------:R-:W-:Y:S07]  /*14c80*/  HMMA.16816.F32 R40, R124.reuse, R48, RZ ;  /* 0x000000307c28723c */ /* 0x040fee00000018ff */
[----:B------:R-:W-:Y:S01]  /*14c90*/  LDSM.16.M88.4 R220, [R230+0x6000] ;  /* 0x00600000e6dc783b */ /* 0x000fe20000000200 */
        /* <DEDUP_REMOVED lines=14> */
[-C--:B-1----:R-:W-:Y:S08]  /*14d80*/  HMMA.16816.F32 R100, R128, R112.reuse, RZ ;  /* 0x000000708064723c */ /* 0x082ff000000018ff */
        /* <DEDUP_REMOVED lines=13> */
[-C--:B------:R-:W-:Y:S08]  /*14e60*/  HMMA.16816.F32 R20, R204, R216.reuse, R20 ;  /* 0x000000d8cc14723c */ /* 0x080ff00000001814 */
[C---:B------:R-:W-:Y:S08]  /*14e70*/  HMMA.16816.F32 R24, R212.reuse, R216, R24 ;  /* 0x000000d8d418723c */ /* 0x040ff00000001818 */
[-C--:B------:R-:W-:Y:S08]  /*14e80*/  HMMA.16816.F32 R28, R212, R218.reuse, R28 ;  /* 0x000000dad41c723c */ /* 0x080ff0000000181c */
[C---:B------:R-:W-:Y:S01]  /*14e90*/  HMMA.16816.F32 R32, R204.reuse, R218, R32 ;  /* 0x000000dacc20723c */ /* 0x040fe20000001820 */
[----:B------:R-:W-:Y:S07]  /*14ea0*/  LDSM.16.M88.4 R216, [R230+0x7800] ;  /* 0x00780000e6d8783b */ /* 0x000fee0000000200 */
        /* <DEDUP_REMOVED lines=19> */
[----:B------:R-:W-:Y:S07]  /*14fe0*/  LDSM.16.M88.4 R200, [R232] ;  /* 0x00000000e8c8783b */ /* 0x000fee0000000200 */
[-C--:B--2---:R-:W-:Y:S08]  /*14ff0*/  HMMA.16816.F32 R100, R204, R208.reuse, R100 ;  /* 0x000000d0cc64723c */ /* 0x084ff00000001864 */
        /* <DEDUP_REMOVED lines=9> */
[----:B------:R-:W3:Y:S08]  /*15090*/  LDSM.16.M88.4 R204, [R241] ;  /* 0x00000000f1cc783b */ /* 0x000ef00000000200 */
[----:B------:R-:W4:Y:S01]  /*150a0*/  LDSM.16.M88.4 R216, [R240] ;  /* 0x00000000f0d8783b */ /* 0x000f220000000200 */
        /* <DEDUP_REMOVED lines=15> */
[-C--:B----4-:R-:W-:Y:S08]  /*151a0*/  HMMA.16816.F32 R52, R200, R216.reuse, R52 ;  /* 0x000000d8c834723c */ /* 0x090ff00000001834 */
[C---:B------:R-:W-:Y:S08]  /*151b0*/  HMMA.16816.F32 R56, R220.reuse, R216, R56 ;  /* 0x000000d8dc38723c */ /* 0x040ff00000001838 */
[-C--:B------:R-:W-:Y:S08]  /*151c0*/  HMMA.16816.F32 R60, R220, R218.reuse, R60 ;  /* 0x000000dadc3c723c */ /* 0x080ff0000000183c */
[C---:B------:R-:W-:Y:S01]  /*151d0*/  HMMA.16816.F32 R64, R200.reuse, R218, R64 ;  /* 0x000000dac840723c */ /* 0x040fe20000001840 */
[----:B------:R-:W3:Y:S07]  /*151e0*/  LDSM.16.M88.4 R216, [R236] ;  /* 0x00000000ecd8783b */ /* 0x000eee0000000200 */
        /* <DEDUP_REMOVED lines=14> */
[----:B------:R-:W2:Y:S07]  /*152d0*/  LDSM.16.M88.4 R212, [R233+0x2000] ;  /* 0x00200000e9d4783b */ /* 0x000eae0000000200 */
[-C--:B---3--:R-:W-:Y:S08]  /*152e0*/  HMMA.16816.F32 R116, R200, R216.reuse, R116 ;  /* 0x000000d8c874723c */ /* 0x088ff00000001874 */
[C---:B------:R-:W-:Y:S08]  /*152f0*/  HMMA.16816.F32 R120, R220.reuse, R216, R120 ;  /* 0x000000d8dc78723c */ /* 0x040ff00000001878 */
[-C--:B------:R-:W-:Y:S08]  /*15300*/  HMMA.16816.F32 R124, R220, R218.reuse, R124 ;  /* 0x000000dadc7c723c */ /* 0x080ff0000000187c */
[----:B------:R-:W-:Y:S08]  /*15310*/  HMMA.16816.F32 R128, R200, R218, R128 ;  /* 0x000000dac880723c */ /* 0x000ff00000001880 */
        /* <DEDUP_REMOVED lines=31> */
[----:B--2---:R2:W-:Y:S09]  /*15510*/  STL [R1+0x4], R0 ;  /* 0x0000040001007387 */ /* 0x0045f20000100800 */
[----:B------:R-:W-:Y:S10]  /*15520*/  MUFU.TANH R248, R15 ;  /* 0x0000000f00f87308 */ /* 0x000ff40000002400 */
[----:B------:R-:W-:Y:S10]  /*15530*/  MUFU.TANH R219, R16 ;  /* 0x0000001000db7308 */ /* 0x000ff40000002400 */
[----:B--2---:R-:W2:Y:S01]  /*15540*/  MUFU.TANH R0, R9 ;  /* 0x0000000900007308 */ /* 0x004ea20000002400 */
[-C--:B-1----:R-:W-:Y:S09]  /*15550*/  HMMA.16816.F32 R20, R204, R4.reuse, R20 ;  /* 0x00000004cc14723c */ /* 0x082ff20000001814 */
[----:B------:R-:W-:Y:S01]  /*15560*/  MUFU.TANH R210, R17 ;  /* 0x0000001100d27308 */ /* 0x000fe20000002400 */
[C---:B------:R-:W-:Y:S09]  /*15570*/  HMMA.16816.F32 R24, R212.reuse, R4, R24 ;  /* 0x00000004d418723c */ /* 0x040ff20000001818 */
[----:B------:R-:W-:Y:S01]  /*15580*/  MUFU.TANH R209, R18 ;  /* 0x0000001200d17308 */ /* 0x000fe20000002400 */
[-C--:B------:R-:W-:Y:S01]  /*15590*/  HMMA.16816.F32 R28, R212, R6.reuse, R28 ;  /* 0x00000006d41c723c */ /* 0x080fe2000000181c */
[----:B--2---:R1:W-:Y:S03]  /*155a0*/  STL [R1+0x8], R0 ;  /* 0x0000080001007387 */ /* 0x0043e60000100800 */
[----:B------:R-:W-:Y:S04]  /*155b0*/  FMUL.FTZ R22, R22, c[0x0][0x2ec] ;  /* 0x0000bb0016167a20 */ /* 0x000fe80000410000 */
[C---:B------:R-:W-:Y:S01]  /*155c0*/  HMMA.16816.F32 R32, R204.reuse, R6, R32 ;  /* 0x00000006cc20723c */ /* 0x040fe20000001820 */
[----:B------:R-:W-:Y:S01]  /*155d0*/  MUFU.TANH R208, R19 ;  /* 0x0000001300d07308 */ /* 0x000fe20000002400 */
[----:B------:R-:W-:Y:S02]  /*155e0*/  LDSM.16.M88.4 R4, [R229+0x1800] ;  /* 0x00180000e504783b */ /* 0x000fe40000000200 */
        /* <DEDUP_REMOVED lines=9> */
[----:B-1----:R1:W2:Y:S01]  /*15680*/  MUFU.TANH R0, R11 ;  /* 0x0000000b00007308 */ /* 0x0022a20000002400 */
[----:B------:R-:W-:Y:S02]  /*15690*/  FMUL.FTZ R30, R30, c[0x0][0x2ec] ;  /* 0x0000bb001e1e7a20 */ /* 0x000fe40000410000 */
[----:B------:R-:W-:Y:S02]  /*156a0*/  FMUL.FTZ R31, R31, c[0x0][0x2ec] ;  /* 0x0000bb001f1f7a20 */ /* 0x000fe40000410000 */
[----:B------:R-:W-:Y:S02]  /*156b0*/  FMUL.FTZ R32, R32, c[0x0][0x2ec] ;  /* 0x0000bb0020207a20 */ /* 0x000fe40000410000 */
[----:B------:R-:W-:Y:S02]  /*156c0*/  FMUL.FTZ R33, R33, c[0x0][0x2ec] ;  /* 0x0000bb0021217a20 */ /* 0x000fe40000410000 */
[----:B------:R-:W-:Y:S01]  /*156d0*/  FMUL.FTZ R34, R34, c[0x0][0x2ec] ;  /* 0x0000bb0022227a20 */ /* 0x000fe20000410000 */
[----:B------:R-:W-:Y:S01]  /*156e0*/  MUFU.TANH R211, R22 ;  /* 0x0000001600d37308 */ /* 0x000fe20000002400 */
[----:B------:R-:W-:Y:S02]  /*156f0*/  FMUL.FTZ R35, R35, c[0x0][0x2ec] ;  /* 0x0000bb0023237a20 */ /* 0x000fe40000410000 */
[----:B------:R-:W-:Y:S07]  /*15700*/  FMUL.FTZ R21, R21, c[0x0][0x2ec] ;  /* 0x0000bb0015157a20 */ /* 0x000fee0000410000 */
[----:B------:R-:W-:Y:S01]  /*15710*/  MUFU.TANH R216, R21 ;  /* 0x0000001500d87308 */ /* 0x000fe20000002400 */
[----:B-1----:R-:W1:Y:S09]  /*15720*/  LDSM.16.M88.4 R8, [R229+0x1000] ;  /* 0x00100000e508783b */ /* 0x002e720000000200 */
[----:B------:R-:W-:Y:S01]  /*15730*/  MUFU.TANH R23, R23 ;  /* 0x0000001700177308 */ /* 0x000fe20000002400 */
[----:B--2---:R-:W-:Y:S09]  /*15740*/  STL [R1], R0 ;  /* 0x0000000001007387 */ /* 0x004ff20000100800 */
[----:B------:R-:W-:Y:S10]  /*15750*/  MUFU.TANH R217, R24 ;  /* 0x0000001800d97308 */ /* 0x000ff40000002400 */
[----:B------:R-:W-:Y:S10]  /*15760*/  MUFU.TANH R22, R25 ;  /* 0x0000001900167308 */ /* 0x000ff40000002400 */
[----:B------:R-:W-:Y:S01]  /*15770*/  MUFU.TANH R26, R26 ;  /* 0x0000001a001a7308 */ /* 0x000fe20000002400 */
[-C--:B-1----:R-:W-:Y:S09]  /*15780*/  HMMA.16816.F32 R36, R204, R8.reuse, R36 ;  /* 0x00000008cc24723c */ /* 0x082ff20000001824 */
[----:B------:R-:W-:Y:S01]  /*15790*/  MUFU.TANH R27, R27 ;  /* 0x0000001b001b7308 */ /* 0x000fe20000002400 */
[C---:B------:R-:W-:Y:S09]  /*157a0*/  HMMA.16816.F32 R40, R212.reuse, R8, R40 ;  /* 0x00000008d428723c */ /* 0x040ff20000001828 */
[----:B------:R-:W-:Y:S01]  /*157b0*/  MUFU.TANH R28, R28 ;  /* 0x0000001c001c7308 */ /* 0x000fe20000002400 */
[-C--:B------:R-:W-:Y:S04]  /*157c0*/  HMMA.16816.F32 R44, R212, R10.reuse, R44 ;  /* 0x0000000ad42c723c */ /* 0x080fe8000000182c */
[----:B------:R-:W-:Y:S04]  /*157d0*/  FMUL.FTZ R36, R36, c[0x0][0x2ec] ;  /* 0x0000bb0024247a20 */ /* 0x000fe80000410000 */
[C---:B------:R-:W-:Y:S01]  /*157e0*/  HMMA.16816.F32 R48, R204.reuse, R10, R48 ;  /* 0x0000000acc30723c */ /* 0x040fe20000001830 */
[----:B------:R-:W-:Y:S01]  /*157f0*/  MUFU.TANH R29, R29 ;  /* 0x0000001d001d7308 */ /* 0x000fe20000002400 */
[----:B------:R-:W1:Y:S02]  /*15800*/  LDSM.16.M88.4 R8, [R229+0x2000] ;  /* 0x00200000e508783b */ /* 0x000e640000000200 */
[----:B------:R-:W-:Y:S02]  /*15810*/  FMUL.FTZ R37, R37, c[0x0][0x2ec] ;  /* 0x0000bb0025257a20 */ /* 0x000fe40000410000 */
[----:B------:R-:W-:Y:S02]  /*15820*/  FMUL.FTZ R38, R38, c[0x0][0x2ec] ;  /* 0x0000bb0026267a20 */ /* 0x000fe40000410000 */
[-C--:B------:R-:W-:Y:S03]  /*15830*/  HMMA.16816.F32 R52, R204, R4.reuse, R52 ;  /* 0x00000004cc34723c */ /* 0x080fe60000001834 */
        /* <DEDUP_REMOVED lines=16> */
[----:B------:R-:W-:Y:S01]  /*15940*/  MUFU.TANH R33, R33 ;  /* 0x0000002100217308 */ /* 0x000fe20000002400 */
[-C--:B-1----:R-:W-:Y:S03]  /*15950*/  HMMA.16816.F32 R68, R204, R8.reuse, R68 ;  /* 0x00000008cc44723c */ /* 0x082fe60000001844 */
[----:B------:R-:W-:Y:S02]  /*15960*/  FMUL.FTZ R59, R59, c[0x0][0x2ec] ;  /* 0x0000bb003b3b7a20 */ /* 0x000fe40000410000 */
[----:B------:R-:W-:Y:S02]  /*15970*/  FMUL.FTZ R47, R47, c[0x0][0x2ec] ;  /* 0x0000bb002f2f7a20 */ /* 0x000fe40000410000 */
[----:B------:R-:W-:Y:S01]  /*15980*/  FMUL.FTZ R60, R60, c[0x0][0x2ec] ;  /* 0x0000bb003c3c7a20 */ /* 0x000fe20000410000 */
[C---:B------:R-:W-:Y:S01]  /*15990*/  HMMA.16816.F32 R72, R212.reuse, R8, R72 ;  /* 0x00000008d448723c */ /* 0x040fe20000001848 */
[----:B-----5:R-:W1:Y:S03]  /*159a0*/  MUFU.TANH R2, R58 ;  /* 0x0000003a00027308 */ /* 0x020e660000002400 */
[----:B------:R-:W-:Y:S02]  /*159b0*/  FMUL.FTZ R61, R61, c[0x0][0x2ec] ;  /* 0x0000bb003d3d7a20 */ /* 0x000fe40000410000 */
[----:B------:R-:W-:Y:S02]  /*159c0*/  FMUL.FTZ R48, R48, c[0x0][0x2ec] ;  /* 0x0000bb0030307a20 */ /* 0x000fe40000410000 */
[-C--:B------:R-:W-:Y:S03]  /*159d0*/  HMMA.16816.F32 R76, R212, R10.reuse, R76 ;  /* 0x0000000ad44c723c */ /* 0x080fe6000000184c */
[----:B------:R-:W3:Y:S01]  /*159e0*/  MUFU.TANH R0, R59 ;  /* 0x0000003b00007308 */ /* 0x000ee20000002400 */
[----:B------:R-:W-:Y:S02]  /*159f0*/  FMUL.FTZ R49, R49, c[0x0][0x2ec] ;  /* 0x0000bb0031317a20 */ /* 0x000fe40000410000 */
[----:B------:R-:W-:Y:S02]  /*15a00*/  FMUL.FTZ R50, R50, c[0x0][0x2ec] ;  /* 0x0000bb0032327a20 */ /* 0x000fe40000410000 */
[C---:B------:R-:W-:Y:S01]  /*15a10*/  HMMA.16816.F32 R80, R204.reuse, R10, R80 ;  /* 0x0000000acc50723c */ /* 0x040fe20000001850 */
[----:B------:R-:W4:Y:S03]  /*15a20*/  LDSM.16.M88.4 R8, [R229+0x3000] ;  /* 0x00300000e508783b */ /* 0x000f260000000200 */
[----:B------:R-:W-:Y:S01]  /*15a30*/  FMUL.FTZ R69, R69, c[0x0][0x2ec] ;  /* 0x0000bb0045457a20 */ /* 0x000fe20000410000 */
[----:B------:R-:W-:Y:S01]  /*15a40*/  MUFU.TANH R34, R34 ;  /* 0x0000002200227308 */ /* 0x000fe20000002400 */
[----:B------:R-:W-:Y:S02]  /*15a50*/  FMUL.FTZ R70, R70, c[0x0][0x2ec] ;  /* 0x0000bb0046467a20 */ /* 0x000fe40000410000 */
[-C--:B--2---:R-:W-:Y:S01]  /*15a60*/  HMMA.16816.F32 R84, R204, R4.reuse, R84 ;  /* 0x00000004cc54723c */ /* 0x084fe20000001854 */
[----:B-1----:R1:W-:Y:S03]  /*15a70*/  STL [R1+0x2c], R2 ;  /* 0x00002c0201007387 */ /* 0x0023e60000100800 */
[----:B------:R-:W-:Y:S02]  /*15a80*/  FMUL.FTZ R71, R71, c[0x0][0x2ec] ;  /* 0x0000bb0047477a20 */ /* 0x000fe40000410000 */
[----:B------:R-:W-:Y:S01]  /*15a90*/  FMUL.FTZ R75, R75, c[0x0][0x2ec] ;  /* 0x0000bb004b4b7a20 */ /* 0x000fe20000410000 */
[----:B------:R-:W-:Y:S01]  /*15aa0*/  MUFU.TANH R35, R35 ;  /* 0x0000002300237308 */ /* 0x000fe20000002400 */
[C---:B------:R-:W-:Y:S01]  /*15ab0*/  HMMA.16816.F32 R88, R212.reuse, R4, R88 ;  /* 0x00000004d458723c */ /* 0x040fe20000001858 */
[----:B---3--:R2:W-:Y:S03]  /*15ac0*/  STL [R1+0x30], R0 ;  /* 0x0000300001007387 */ /* 0x0085e60000100800 */
[----:B------:R-:W-:Y:S02]  /*15ad0*/  FMUL.FTZ R76, R76, c[0x0][0x2ec] ;  /* 0x0000bb004c4c7a20 */ /* 0x000fe40000410000 */
[----:B------:R-:W-:Y:S02]  /*15ae0*/  FMUL.FTZ R51, R51, c[0x0][0x2ec] ;  /* 0x0000bb0033337a20 */ /* 0x000fe40000410000 */
[-C--:B------:R-:W-:Y:S01]  /*15af0*/  HMMA.16816.F32 R92, R212, R6.reuse, R92 ;  /* 0x00000006d45c723c */ /* 0x080fe2000000185c */
[----:B------:R-:W-:Y:S03]  /*15b00*/  MUFU.TANH R36, R36 ;  /* 0x0000002400247308 */ /* 0x000fe60000002400 */
[----:B------:R-:W-:Y:S02]  /*15b10*/  FMUL.FTZ R52, R52, c[0x0][0x2ec] ;  /* 0x0000bb0034347a20 */ /* 0x000fe40000410000 */
[----:B------:R-:W-:Y:S02]  /*15b20*/  FMUL.FTZ R53, R53, c[0x0][0x2ec] ;  /* 0x0000bb0035357a20 */ /* 0x000fe40000410000 */
[C---:B------:R-:W-:Y:S01]  /*15b30*/  HMMA.16816.F32 R96, R204.reuse, R6, R96 ;  /* 0x00000006cc60723c */ /* 0x040fe20000001860 */
[----:B------:R-:W3:Y:S01]  /*15b40*/  LDSM.16.M88.4 R4, [R229+0x3800] ;  /* 0x00380000e504783b */ /* 0x000ee20000000200 */
[----:B------:R-:W-:Y:S04]  /*15b50*/  DEPBAR.LE SB0, 0x0 ;  /* 0x000080000000791a */ /* 0x000fe80000000000 */
[----:B-1----:R-:W1:Y:S01]  /*15b60*/  MUFU.TANH R2, R60 ;  /* 0x0000003c00027308 */ /* 0x002e620000002400 */
[----:B------:R-:W-:Y:S02]  /*15b70*/  FMUL.FTZ R54, R54, c[0x0][0x2ec] ;  /* 0x0000bb0036367a20 */ /* 0x000fe40000410000 */
[----:B------:R-:W-:Y:S01]  /*15b80*/  BAR.SYNC.DEFER_BLOCKING 0x0 ;  /* 0x0000000000007b1d */ /* 0x000fe20000010000 */
[-C--:B----4-:R-:W-:Y:S05]  /*15b90*/  HMMA.16816.F32 R100, R204, R8.reuse, R100 ;  /* 0x00000008cc64723c */ /* 0x090fea0000001864 */
[----:B------:R-:W-:Y:S01]  /*15ba0*/  FMUL.FTZ R55, R55, c[0x0][0x2ec] ;  /* 0x0000bb0037377a20 */ /* 0x000fe20000410000 */
[----:B--2---:R-:W2:Y:S01]  /*15bb0*/  MUFU.TANH R0, R61 ;  /* 0x0000003d00007308 */ /* 0x004ea20000002400 */
[----:B------:R-:W-:Y:S01]  /*15bc0*/  FMUL.FTZ R56, R56, c[0x0][0x2ec] ;  /* 0x0000bb0038387a20 */ /* 0x000fe20000410000 */
[C---:B------:R-:W-:Y:S04]  /*15bd0*/  HMMA.16816.F32 R104, R212.reuse, R8, R104 ;  /* 0x00000008d468723c */ /* 0x040fe80000001868 */
[----:B------:R-:W-:Y:S02]  /*15be0*/  FMUL.FTZ R57, R57, c[0x0][0x2ec] ;  /* 0x0000bb0039397a20 */ /* 0x000fe40000410000 */
[----:B------:R-:W-:Y:S02]  /*15bf0*/  FMUL.FTZ R62, R62, c[0x0][0x2ec] ;  /* 0x0000bb003e3e7a20 */ /* 0x000fe40000410000 */
[----:B------:R-:W-:Y:S01]  /*15c00*/  MUFU.TANH R37, R37 ;  /* 0x0000002500257308 */ /* 0x000fe20000002400 */
[-C--:B------:R-:W-:Y:S01]  /*15c10*/  HMMA.16816.F32 R108, R212, R10.reuse, R108 ;  /* 0x0000000ad46c723c */ /* 0x080fe2000000186c */
[----:B-1----:R1:W-:Y:S02]  /*15c20*/  STL [R1+0x28], R2 ;  /* 0x0000280201007387 */ /* 0x0023e40000100800 */
[----:B------:R-:W-:Y:S02]  /*15c30*/  FMUL.FTZ R63, R63, c[0x0][0x2ec] ;  /* 0x0000bb003f3f7a20 */ /* 0x000fe40000410000 */
[----:B------:R-:W-:Y:S03]  /*15c40*/  FMUL.FTZ R64, R64, c[0x0][0x2ec] ;  /* 0x0000bb0040407a20 */ /* 0x000fe60000410000 */
[C---:B------:R-:W-:Y:S01]  /*15c50*/  HMMA.16816.F32 R112, R204.reuse, R10, R112 ;  /* 0x0000000acc70723c */ /* 0x040fe20000001870 */
[----:B------:R-:W-:Y:S03]  /*15c60*/  MUFU.TANH R38, R38 ;  /* 0x0000002600267308 */ /* 0x000fe60000002400 */
[----:B------:R-:W-:Y:S01]  /*15c70*/  FMUL.FTZ R65, R65, c[0x0][0x2ec] ;  /* 0x0000bb0041417a20 */ /* 0x000fe20000410000 */
[----:B--2---:R2:W-:Y:S01]  /*15c80*/  STL [R1+0x38], R0 ;  /* 0x0000380001007387 */ /* 0x0045e20000100800 */
[----:B------:R-:W-:Y:S02]  /*15c90*/  FMUL.FTZ R66, R66, c[0x0][0x2ec] ;  /* 0x0000bb0042427a20 */ /* 0x000fe40000410000 */
[-C--:B---3--:R-:W-:Y:S03]  /*15ca0*/  HMMA.16816.F32 R116, R204, R4.reuse, R116 ;  /* 0x00000004cc74723c */ /* 0x088fe60000001874 */
[----:B------:R-:W-:Y:S01]  /*15cb0*/  MUFU.TANH R39, R39 ;  /* 0x0000002700277308 */ /* 0x000fe20000002400 */
[----:B------:R-:W-:Y:S02]  /*15cc0*/  FMUL.FTZ R67, R67, c[0x0][0x2ec] ;  /* 0x0000bb0043437a20 */ /* 0x000fe40000410000 */
[----:B------:R-:W-:Y:S02]  /*15cd0*/  FMUL.FTZ R68, R68, c[0x0][0x2ec] ;  /* 0x0000bb0044447a20 */ /* 0x000fe40000410000 */
[C---:B------:R-:W-:Y:S04]  /*15ce0*/  HMMA.16816.F32 R120, R212.reuse, R4, R120 ;  /* 0x00000004d478723c */ /* 0x040fe80000001878 */
[----:B------:R-:W-:Y:S01]  /*15cf0*/  FMUL.FTZ R72, R72, c[0x0][0x2ec] ;  /* 0x0000bb0048487a20 */ /* 0x000fe20000410000 */
[----:B-1----:R-:W-:Y:S01]  /*15d00*/  MUFU.TANH R2, R70 ;  /* 0x0000004600027308 */ /* 0x002fe20000002400 */
[----:B------:R-:W-:Y:S02]  /*15d10*/  FMUL.FTZ R73, R73, c[0x0][0x2ec] ;  /* 0x0000bb0049497a20 */ /* 0x000fe40000410000 */
[-C--:B------:R-:W-:Y:S04]  /*15d20*/  HMMA.16816.F32 R124, R212, R6.reuse, R124 ;  /* 0x00000006d47c723c */ /* 0x080fe8000000187c */
[----:B------:R-:W-:Y:S02]  /*15d30*/  FMUL.FTZ R74, R74, c[0x0][0x2ec] ;  /* 0x0000bb004a4a7a20 */ /* 0x000fe40000410000 */
[----:B------:R-:W-:Y:S01]  /*15d40*/  FMUL.FTZ R77, R77, c[0x0][0x2ec] ;  /* 0x0000bb004d4d7a20 */ /* 0x000fe20000410000 */
[----:B--2---:R-:W1:Y:S01]  /*15d50*/  MUFU.TANH R0, R69 ;  /* 0x0000004500007308 */ /* 0x004e620000002400 */
[----:B------:R-:W-:Y:S04]  /*15d60*/  HMMA.16816.F32 R128, R204, R6, R128 ;  /* 0x00000006cc80723c */ /* 0x000fe80000001880 */
        /* <DEDUP_REMOVED lines=13> */
[----:B------:R-:W-:Y:S01]  /*15e40*/  FMUL.FTZ R88, R88, c[0x0][0x2ec] ;  /* 0x0000bb0058587a20 */ /* 0x000fe20000410000 */
[----:B------:R-:W-:Y:S01]  /*15e50*/  STL [R1+0x50], R2 ;  /* 0x0000500201007387 */ /* 0x000fe20000100800 */
        /* <DEDUP_REMOVED lines=51> */
[----:B------:R-:W-:Y:S09]  /*16190*/  FMUL.FTZ R123, R123, c[0x0][0x2ec] ;  /* 0x0000bb007b7b7a20 */ /* 0x000ff20000410000 */
[----:B------:R-:W-:Y:S01]  /*161a0*/  MUFU.TANH R49, R49 ;  /* 0x0000003100317308 */ /* 0x000fe20000002400 */
[----:B-1----:R1:W-:Y:S09]  /*161b0*/  STL [R1+0x70], R0 ;  /* 0x0000700001007387 */ /* 0x0023f20000100800 */
[----:B------:R-:W-:Y:S10]  /*161c0*/  MUFU.TANH R50, R50 ;  /* 0x0000003200327308 */ /* 0x000ff40000002400 */
[----:B------:R-:W-:Y:S10]  /*161d0*/  MUFU.TANH R51, R51 ;  /* 0x0000003300337308 */ /* 0x000ff40000002400 */
[----:B-1----:R-:W1:Y:S10]  /*161e0*/  MUFU.TANH R0, R76 ;  /* 0x0000004c00007308 */ /* 0x002e740000002400 */
[----:B------:R-:W2:Y:S10]  /*161f0*/  MUFU.TANH R52, R52 ;  /* 0x0000003400347308 */ /* 0x000eb40000002400 */
[----:B------:R3:W4:Y:S01]  /*16200*/  MUFU.TANH R202, R53 ;  /* 0x0000003500ca7308 */ /* 0x0007220000002400 */
[----:B-1----:R1:W-:Y:S09]  /*16210*/  STL [R1+0x60], R0 ;  /* 0x0000600001007387 */ /* 0x0023f20000100800 */
[----:B------:R3:W2:Y:S10]  /*16220*/  MUFU.TANH R47, R54 ;  /* 0x00000036002f7308 */ /* 0x0006b40000002400 */
[----:B------:R3:W2:Y:S01]  /*16230*/  MUFU.TANH R222, R55 ;  /* 0x0000003700de7308 */ /* 0x0006a20000002400 */
[----:B-1----:R-:W-:Y:S09]  /*16240*/  FMUL.FTZ R0, R127, c[0x0][0x2ec] ;  /* 0x0000bb007f007a20 */ /* 0x002ff20000410000 */
        /* <DEDUP_REMOVED lines=55> */
[----:B------:R3:W1:Y:S10]  /*165c0*/  MUFU.TANH R213, R120 ;  /* 0x0000007800d57308 */ /* 0x0006740000002400 */
[----:B------:R3:W1:Y:S10]  /*165d0*/  MUFU.TANH R212, R121 ;  /* 0x0000007900d47308 */ /* 0x0006740000002400 */
        /* <DEDUP_REMOVED lines=11> */
.L_x_271:
[----:B------:R-:W2:Y:S01]  /*16690*/  LDL.LU R94, [R1+0x50] ;  /* 0x00005000015e7983 */ /* 0x000ea20000300800 */
[----:B------:R-:W-:Y:S01]  /*166a0*/  MOV R107, R88 ;  /* 0x00000058006b7202 */ /* 0x000fe20000000f00 */
[----:B------:R-:W-:Y:S01]  /*166b0*/  UIADD3 UR33, UR33, -0x1, URZ ;  /* 0xffffffff21217890 */ /* 0x000fe2000fffe03f */
[----:B------:R-:W-:Y:S01]  /*166c0*/  MOV R108, R89 ;  /* 0x00000059006c7202 */ /* 0x000fe20000000f00 */
[----:B------:R-:W3:Y:S01]  /*166d0*/  LDL.LU R105, [R1+0x60] ;  /* 0x0000600001697983 */ /* 0x000ee20000300800 */
[----:B------:R-:W-:Y:S02]  /*166e0*/  MOV R91, R60 ;  /* 0x0000003c005b7202 */ /* 0x000fe40000000f00 */
[----:B------:R-:W-:Y:S01]  /*166f0*/  MOV R120, R90 ;  /* 0x0000005a00787202 */ /* 0x000fe20000000f00 */
[----:B------:R-:W4:Y:S01]  /*16700*/  LDL.LU R109, [R1+0x70] ;  /* 0x00007000016d7983 */ /* 0x000f220000300800 */
[----:B------:R-:W-:Y:S02]  /*16710*/  MOV R90, R63 ;  /* 0x0000003f005a7202 */ /* 0x000fe40000000f00 */
[----:B------:R-:W-:Y:S01]  /*16720*/  MOV R111, R80 ;  /* 0x00000050006f7202 */ /* 0x000fe20000000f00 */
[----:B------:R-:W2:Y:S01]  /*16730*/  LDL.LU R0, [R1+0x28] ;  /* 0x0000280001007983 */ /* 0x000ea20000300800 */
[----:B------:R-:W-:Y:S02]  /*16740*/  MOV R118, R74 ;  /* 0x0000004a00767202 */ /* 0x000fe40000000f00 */
[----:B-1----:R-:W-:Y:S01]  /*16750*/  MOV R14, R64 ;  /* 0x00000040000e7202 */ /* 0x002fe20000000f00 */
[----:B------:R-:W3:Y:S01]  /*16760*/  LDL.LU R93, [R1+0x1c] ;  /* 0x00001c00015d7983 */ /* 0x000ee20000300800 */
[----:B------:R-:W-:Y:S02]  /*16770*/  MOV R127, R81 ;  /* 0x00000051007f7202 */ /* 0x000fe40000000f00 */
[----:B------:R-:W-:Y:S01]  /*16780*/  MOV R81, R68 ;  /* 0x0000004400517202 */ /* 0x000fe20000000f00 */
        /* <DEDUP_REMOVED lines=16> */
[----:B------:R-:W-:Y:S03]  /*16890*/  MOV R121, R73 ;  /* 0x0000004900797202 */ /* 0x000fe60000000f00 */
[----:B------:R-:W4:Y:S04]  /*168a0*/  LDL.LU R60, [R1+0x2c] ;  /* 0x00002c00013c7983 */ /* 0x000f280000300800 */
[----:B------:R-:W4:Y:S04]  /*168b0*/  LDL.LU R63, [R1+0x30] ;  /* 0x00003000013f7983 */ /* 0x000f280000300800 */
        /* <DEDUP_REMOVED lines=15> */
[----:B------:R1:W-:Y:S02]  /*169b0*/  STL [R1+0xf0], R224 ;  /* 0x0000f0e001007387 */ /* 0x0003e40000100800 */
[----:B-1----:R-:W-:Y:S02]  /*169c0*/  MOV R224, R69 ;  /* 0x0000004500e07202 */ /* 0x002fe40000000f00 */
[----:B--2---:R-:W-:Y:S02]  /*169d0*/  MOV R80, R0 ;  /* 0x0000000000507202 */ /* 0x004fe40000000f00 */
[----:B------:R-:W-:Y:S04]  /*169e0*/  FMNMX.FTZ R0, R245, R132, !PT ;  /* 0x00000084f5007209 */ /* 0x000fe80007810000 */
[----:B---3--:R-:W-:Y:S02]  /*169f0*/  FMNMX.FTZ R2, R11, R0, !PT ;  /* 0x000000000b027209 */ /* 0x008fe40007810000 */
[----:B------:R-:W-:Y:S02]  /*16a00*/  FMNMX.FTZ R0, R244, R133, !PT ;  /* 0x00000085f4007209 */ /* 0x000fe40007810000 */
        /* <DEDUP_REMOVED lines=132> */
[C---:B------:R-:W-:Y:S01]  /*17250*/  FSETP.NEU.FTZ.AND P2, PT, R74.reuse, -INF , PT ;  /* 0xff8000004a00780b */ /* 0x040fe20003f5d000 */
[----:B------:R-:W-:Y:S01]  /*17260*/  FMUL.FTZ R75, R74, c[0x0][0x23c] ;  /* 0x00008f004a4b7a20 */ /* 0x000fe20000410000 */
[----:B--2---:R-:W-:Y:S05]  /*17270*/  FMNMX.FTZ R73, R3, R73, !PT ;  /* 0x0000004903497209 */ /* 0x004fea0007810000 */
[----:B------:R-:W-:Y:S01]  /*17280*/  STL [R1+0x130], R74 ;  /* 0x0001304a01007387 */ /* 0x000fe20000100800 */
[----:B------:R-:W-:Y:S03]  /*17290*/  FSEL R75, R75, RZ, P2 ;  /* 0x000000ff4b4b7208 */ /* 0x000fe60001000000 */
[----:B------:R-:W2:Y:S02]  /*172a0*/  SHFL.BFLY PT, R7, R73, 0x1, 0x1f ;  /* 0x0c201f0049077f89 */ /* 0x000ea400000e0000 */
[--C-:B------:R-:W-:Y:S01]  /*172b0*/  FFMA.FTZ R6, R33, c[0x0][0x23c], -R75.reuse ;  /* 0x00008f0021067a23 */ /* 0x100fe2000001084b */
[----:B---3--:R-:W-:Y:S01]  /*172c0*/  FMNMX.FTZ R2, R0, R2, !PT ;  /* 0x0000000200027209 */ /* 0x008fe20007810000 */
[----:B------:R-:W-:Y:S01]  /*172d0*/  FADD.FTZ R0, -R74, R132 ;  /* 0x000000844a007221 */ /* 0x000fe20000010100 */
[----:B------:R-:W-:Y:S01]  /*172e0*/  MOV R132, R55 ;  /* 0x0000003700847202 */ /* 0x000fe20000000f00 */
[----:B------:R3:W-:Y:S01]  /*172f0*/  MUFU.EX2 R242, R6 ;  /* 0x0000000600f27308 */ /* 0x0007e20000000800 */
[--C-:B------:R-:W-:Y:S01]  /*17300*/  FFMA.FTZ R93, R93, c[0x0][0x23c], -R75.reuse ;  /* 0x00008f005d5d7a23 */ /* 0x100fe2000001084b */
[----:B------:R-:W4:Y:S01]  /*17310*/  SHFL.BFLY PT, R3, R2, 0x1, 0x1f ;  /* 0x0c201f0002037f89 */ /* 0x000f2200000e0000 */
[----:B------:R-:W-:Y:S01]  /*17320*/  FMUL.FTZ R0, R0, c[0x0][0x23c] ;  /* 0x00008f0000007a20 */ /* 0x000fe20000410000 */
[----:B-1----:R-:W-:Y:S01]  /*17330*/  FMNMX.FTZ R4, R4, R5, !PT ;  /* 0x0000000504047209 */ /* 0x002fe20007810000 */
[--C-:B------:R-:W-:Y:S05]  /*17340*/  FFMA.FTZ R5, R11, c[0x0][0x23c], -R75.reuse ;  /* 0x00008f000b057a23 */ /* 0x100fea000001084b */
[----:B------:R1:W1:Y:S01]  /*17350*/  MUFU.EX2 R69, R0 ;  /* 0x0000000000457308 */ /* 0x0002620000000800 */
[----:B------:R-:W1:Y:S01]  /*17360*/  SHFL.BFLY PT, R72, R4, 0x1, 0x1f ;  /* 0x0c201f0004487f89 */ /* 0x000e6200000e0000 */
[----:B--2---:R-:W-:Y:S01]  /*17370*/  FMNMX.FTZ R73, R73, R7, !PT ;  /* 0x0000000749497209 */ /* 0x004fe20007810000 */
[--C-:B------:R-:W-:Y:S03]  /*17380*/  FFMA.FTZ R7, R32, c[0x0][0x23c], -R75.reuse ;  /* 0x00008f0020077a23 */ /* 0x100fe6000001084b */
[C---:B------:R-:W-:Y:S01]  /*17390*/  FSETP.NEU.FTZ.AND P2, PT, R73.reuse, -INF , PT ;  /* 0xff8000004900780b */ /* 0x040fe20003f5d000 */
[----:B------:R-:W-:Y:S02]  /*173a0*/  FMUL.FTZ R92, R73, c[0x0][0x23c] ;  /* 0x00008f00495c7a20 */ /* 0x000fe40000410000 */
[----:B------:R-:W-:Y:S01]  /*173b0*/  STL [R1+0x134], R73 ;  /* 0x0001344901007387 */ /* 0x000fe20000100800 */
[----:B---3--:R-:W-:Y:S01]  /*173c0*/  FFMA.FTZ R6, R37, c[0x0][0x23c], -R75 ;  /* 0x00008f0025067a23 */ /* 0x008fe2000001084b */
[----:B----4-:R-:W-:Y:S02]  /*173d0*/  FMNMX.FTZ R3, R2, R3, !PT ;  /* 0x0000000302037209 */ /* 0x010fe40007810000 */
[----:B------:R-:W-:Y:S01]  /*173e0*/  FSEL R92, R92, RZ, P2 ;  /* 0x000000ff5c5c7208 */ /* 0x000fe20001000000 */
[----:B------:R-:W-:Y:S02]  /*173f0*/  MUFU.EX2 R235, R6 ;  /* 0x0000000600eb7308 */ /* 0x000fe40000000800 */
[----:B------:R-:W-:Y:S02]  /*17400*/  FMUL.FTZ R101, R3, c[0x0][0x23c] ;  /* 0x00008f0003657a20 */ /* 0x000fe40000410000 */
[--C-:B------:R-:W-:Y:S02]  /*17410*/  FFMA.FTZ R33, R47, c[0x0][0x23c], -R92.reuse ;  /* 0x00008f002f217a23 */ /* 0x100fe4000001085c */
[----:B-1----:R-:W-:Y:S01]  /*17420*/  FADD.FTZ R0, -R73, R133 ;  /* 0x0000008549007221 */ /* 0x002fe20000010100 */
[----:B------:R-:W-:Y:S01]  /*17430*/  FMNMX.FTZ R72, R4, R72, !PT ;  /* 0x0000004804487209 */ /* 0x000fe20007810000 */
[----:B------:R-:W-:Y:S01]  /*17440*/  FFMA.FTZ R4, R245, c[0x0][0x23c], -R75 ;  /* 0x00008f00f5047a23 */ /* 0x000fe2000001084b */
[----:B------:R-:W-:Y:S01]  /*17450*/  MOV R133, R13 ;  /* 0x0000000d00857202 */ /* 0x000fe20000000f00 */
[----:B------:R1:W-:Y:S01]  /*17460*/  MUFU.EX2 R245, R5 ;  /* 0x0000000500f57308 */ /* 0x0003e20000000800 */
[----:B------:R-:W-:Y:S01]  /*17470*/  FMUL.FTZ R0, R0, c[0x0][0x23c] ;  /* 0x00008f0000007a20 */ /* 0x000fe20000410000 */
[----:B------:R-:W-:Y:S01]  /*17480*/  FSETP.NEU.FTZ.AND P2, PT, R72, -INF , PT ;  /* 0xff8000004800780b */ /* 0x000fe20003f5d000 */
[--C-:B------:R-:W-:Y:S02]  /*17490*/  FFMA.FTZ R102, R102, c[0x0][0x23c], -R92.reuse ;  /* 0x00008f0066667a23 */ /* 0x100fe4000001085c */
[--C-:B------:R-:W-:Y:S02]  /*174a0*/  FFMA.FTZ R104, R104, c[0x0][0x23c], -R92.reuse ;  /* 0x00008f0068687a23 */ /* 0x100fe4000001085c */
[--C-:B------:R-:W-:Y:S02]  /*174b0*/  FFMA.FTZ R111, R111, c[0x0][0x23c], -R92.reuse ;  /* 0x00008f006f6f7a23 */ /* 0x100fe4000001085c */
[--C-:B------:R-:W-:Y:S01]  /*174c0*/  FFMA.FTZ R115, R115, c[0x0][0x23c], -R92.reuse ;  /* 0x00008f0073737a23 */ /* 0x100fe2000001085c */
[----:B------:R2:W3:Y:S01]  /*174d0*/  MUFU.EX2 R68, R0 ;  /* 0x0000000000447308 */ /* 0x0004e20000000800 */
[--C-:B------:R-:W-:Y:S02]  /*174e0*/  FFMA.FTZ R130, R130, c[0x0][0x23c], -R92.reuse ;  /* 0x00008f0082827a23 */ /* 0x100fe4000001085c */
[--C-:B------:R-:W-:Y:S02]  /*174f0*/  FFMA.FTZ R131, R131, c[0x0][0x23c], -R92.reuse ;  /* 0x00008f0083837a23 */ /* 0x100fe4000001085c */
[----:B------:R-:W-:Y:S02]  /*17500*/  FMUL.FTZ R100, R72, c[0x0][0x23c] ;  /* 0x00008f0048647a20 */ /* 0x000fe40000410000 */
[----:B------:R-:W-:Y:S03]  /*17510*/  FMUL.FTZ R32, R69, R164 ;  /* 0x000000a445207220 */ /* 0x000fe60000410000 */
[----:B------:R-:W4:Y:S01]  /*17520*/  MUFU.EX2 R106, R4 ;  /* 0x00000004006a7308 */ /* 0x000f220000000800 */
[----:B------:R-:W-:Y:S02]  /*17530*/  FSEL R100, R100, RZ, P2 ;  /* 0x000000ff64647208 */ /* 0x000fe40001000000 */
[----:B------:R-:W-:Y:S01]  /*17540*/  FSETP.NEU.FTZ.AND P2, PT, R3, -INF , PT ;  /* 0xff8000000300780b */ /* 0x000fe20003f5d000 */
[----:B-1----:R-:W-:Y:S02]  /*17550*/  FFMA.FTZ R5, R208, c[0x0][0x23c], -R92 ;  /* 0x00008f00d0057a23 */ /* 0x002fe4000001085c */
[--C-:B------:R-:W-:Y:S01]  /*17560*/  FFMA.FTZ R17, R45, c[0x0][0x23c], -R100.reuse ;  /* 0x00008f002d117a23 */ /* 0x100fe20000010864 */
[----:B------:R-:W-:Y:S01]  /*17570*/  FSEL R101, R101, RZ, P2 ;  /* 0x000000ff65657208 */ /* 0x000fe20001000000 */
[--C-:B------:R-:W-:Y:S02]  /*17580*/  FFMA.FTZ R107, R107, c[0x0][0x23c], -R100.reuse ;  /* 0x00008f006b6b7a23 */ /* 0x100fe40000010864 */
[----:B------:R1:W-:Y:S01]  /*17590*/  MUFU.EX2 R229, R17 ;  /* 0x0000001100e57308 */ /* 0x0003e20000000800 */
[----:B------:R-:W-:Y:S02]  /*175a0*/  FFMA.FTZ R108, R108, c[0x0][0x23c], -R100 ;  /* 0x00008f006c6c7a23 */ /* 0x000fe40000010864 */
[--C-:B------:R-:W-:Y:S02]  /*175b0*/  FFMA.FTZ R12, R42, c[0x0][0x23c], -R101.reuse ;  /* 0x00008f002a0c7a23 */ /* 0x100fe40000010865 */
[----:B--2---:R-:W-:Y:S01]  /*175c0*/  FADD.FTZ R0, -R72, R134 ;  /* 0x0000008648007221 */ /* 0x004fe20000010100 */
[----:B------:R-:W-:Y:S01]  /*175d0*/  MOV R134, R82 ;  /* 0x0000005200867202 */ /* 0x000fe20000000f00 */
[----:B---3--:R-:W-:Y:S02]  /*175e0*/  FMUL.FTZ R6, R68, R142 ;  /* 0x0000008e44067220 */ /* 0x008fe40000410000 */
[----:B------:R-:W-:Y:S01]  /*175f0*/  FMUL.FTZ R0, R0, c[0x0][0x23c] ;  /* 0x00008f0000007a20 */ /* 0x000fe20000410000 */
[----:B------:R-:W-:Y:S01]  /*17600*/  MUFU.EX2 R108, R108 ;  /* 0x0000006c006c7308 */ /* 0x000fe20000000800 */
[----:B------:R-:W-:Y:S01]  /*17610*/  FMUL.FTZ R19, R68, R151 ;  /* 0x0000009744137220 */ /* 0x000fe20000410000 */
[----:B------:R-:W-:Y:S01]  /*17620*/  MOV R151, R81 ;  /* 0x0000005100977202 */ /* 0x000fe20000000f00 */
[--C-:B------:R-:W-:Y:S01]  /*17630*/  FFMA.FTZ R63, R63, c[0x0][0x23c], -R101.reuse ;  /* 0x00008f003f3f7a23 */ /* 0x100fe20000010865 */
[----:B----4-:R-:W-:Y:S01]  /*17640*/  F2FP.PACK_AB R76, R245, R106 ;  /* 0x0000006af54c723e */ /* 0x010fe200000000ff */
[----:B------:R-:W-:Y:S02]  /*17650*/  FFMA.FTZ R4, R244, c[0x0][0x23c], -R92 ;  /* 0x00008f00f4047a23 */ /* 0x000fe4000001085c */
[----:B------:R-:W-:Y:S02]  /*17660*/  FFMA.FTZ R60, R60, c[0x0][0x23c], -R101 ;  /* 0x00008f003c3c7a23 */ /* 0x000fe40000010865 */
[--C-:B------:R-:W-:Y:S01]  /*17670*/  FFMA.FTZ R120, R120, c[0x0][0x23c], -R100.reuse ;  /* 0x00008f0078787a23 */ /* 0x100fe20000010864 */
[----:B------:R2:W3:Y:S01]  /*17680*/  MUFU.EX2 R2, R0 ;  /* 0x0000000000027308 */ /* 0x0004e20000000800 */
[--C-:B------:R-:W-:Y:S02]  /*17690*/  FFMA.FTZ R213, R213, c[0x0][0x23c], -R100.reuse ;  /* 0x00008f00d5d57a23 */ /* 0x100fe40000010864 */
[----:B------:R-:W-:Y:S02]  /*176a0*/  FFMA.FTZ R212, R212, c[0x0][0x23c], -R100 ;  /* 0x00008f00d4d47a23 */ /* 0x000fe40000010864 */
[----:B-1----:R-:W-:Y:S05]  /*176b0*/  FMUL.FTZ R17, R69, R149 ;  /* 0x0000009545117220 */ /* 0x002fea0000410000 */
[----:B------:R-:W-:Y:S10]  /*176c0*/  MUFU.EX2 R111, R111 ;  /* 0x0000006f006f7308 */ /* 0x000ff40000000800 */
[----:B------:R-:W-:Y:S01]  /*176d0*/  MUFU.EX2 R115, R115 ;  /* 0x0000007300737308 */ /* 0x000fe20000000800 */
[----:B--2---:R-:W-:Y:S02]  /*176e0*/  FADD.FTZ R0, -R3, R135 ;  /* 0x0000008703007221 */ /* 0x004fe40000010100 */
[C---:B---3--:R-:W-:Y:S02]  /*176f0*/  FMUL.FTZ R13, R2.reuse, R145 ;  /* 0x00000091020d7220 */ /* 0x048fe40000410000 */
[----:B------:R-:W-:Y:S05]  /*17700*/  FMUL.FTZ R45, R2, R177 ;  /* 0x000000b1022d7220 */ /* 0x000fea0000410000 */
[----:B------:R1:W-:Y:S01]  /*17710*/  MUFU.EX2 R135, R4 ;  /* 0x0000000400877308 */ /* 0x0003e20000000800 */
[----:B------:R-:W-:Y:S09]  /*17720*/  FMUL.FTZ R0, R0, c[0x0][0x23c] ;  /* 0x00008f0000007a20 */ /* 0x000ff20000410000 */
[----:B------:R-:W2:Y:S10]  /*17730*/  MUFU.EX2 R0, R0 ;  /* 0x0000000000007308 */ /* 0x000eb40000000800 */
[----:B------:R-:W-:Y:S01]  /*17740*/  MUFU.EX2 R120, R120 ;  /* 0x0000007800787308 */ /* 0x000fe20000000800 */
[--C-:B-1----:R-:W-:Y:S09]  /*17750*/  FFMA.FTZ R4, R10, c[0x0][0x23c], -R92.reuse ;  /* 0x00008f000a047a23 */ /* 0x102ff2000001085c */
[----:B------:R1:W3:Y:S01]  /*17760*/  MUFU.EX2 R207, R4 ;  /* 0x0000000400cf7308 */ /* 0x0002e20000000800 */
[C---:B--2---:R-:W-:Y:S02]  /*17770*/  FMUL.FTZ R11, R0.reuse, R139 ;  /* 0x0000008b000b7220 */ /* 0x044fe40000410000 */
[----:B------:R-:W-:Y:S01]  /*17780*/  FMUL.FTZ R15, R0, R147 ;  /* 0x00000093000f7220 */ /* 0x000fe20000410000 */
[----:B------:R-:W-:Y:S01]  /*17790*/  MOV R147, R16 ;  /* 0x0000001000937202 */ /* 0x000fe20000000f00 */
[----:B------:R-:W-:Y:S01]  /*177a0*/  FMUL.FTZ R16, R69, R148 ;  /* 0x0000009445107220 */ /* 0x000fe20000410000 */
[----:B------:R-:W-:Y:S04]  /*177b0*/  MOV R148, R18 ;  /* 0x0000001200947202 */ /* 0x000fe80000000f00 */
[----:B------:R-:W-:Y:S01]  /*177c0*/  MUFU.EX2 R130, R130 ;  /* 0x0000008200827308 */ /* 0x000fe20000000800 */
[----:B------:R-:W-:Y:S02]  /*177d0*/  FMUL.FTZ R18, R68, R150 ;  /* 0x0000009644127220 */ /* 0x000fe40000410000 */
[C---:B------:R-:W-:Y:S02]  /*177e0*/  FMUL.FTZ R42, R0.reuse, R174 ;  /* 0x000000ae002a7220 */ /* 0x040fe40000410000 */
[----:B------:R-:W-:Y:S05]  /*177f0*/  FMUL.FTZ R47, R0, R179 ;  /* 0x000000b3002f7220 */ /* 0x000fea0000410000 */
[----:B------:R-:W-:Y:S01]  /*17800*/  MUFU.EX2 R131, R131 ;  /* 0x0000008300837308 */ /* 0x000fe20000000800 */
[--C-:B-1----:R-:W-:Y:S01]  /*17810*/  FFMA.FTZ R4, R219, c[0x0][0x23c], -R75.reuse ;  /* 0x00008f00db047a23 */ /* 0x102fe2000001084b */
[----:B---3--:R-:W-:Y:S08]  /*17820*/  F2FP.PACK_AB R77, R207, R135 ;  /* 0x00000087cf4d723e */ /* 0x008ff000000000ff */
[----:B------:R1:W-:Y:S10]  /*17830*/  MUFU.EX2 R219, R4 ;  /* 0x0000000400db7308 */ /* 0x0003f40000000800 */
[----:B------:R-:W-:Y:S10]  /*17840*/  MUFU.EX2 R213, R213 ;  /* 0x000000d500d57308 */ /* 0x000ff40000000800 */
[----:B------:R-:W-:Y:S01]  /*17850*/  MUFU.EX2 R212, R212 ;  /* 0x000000d400d47308 */ /* 0x000fe20000000800 */
[----:B-1----:R-:W-:Y:S09]  /*17860*/  FFMA.FTZ R4, R210, c[0x0][0x23c], -R75 ;  /* 0x00008f00d2047a23 */ /* 0x002ff2000001084b */
[----:B------:R1:W2:Y:S02]  /*17870*/  MUFU.EX2 R10, R4 ;  /* 0x00000004000a7308 */ /* 0x0002a40000000800 */
[----:B-1----:R-:W-:Y:S01]  /*17880*/  FFMA.FTZ R4, R209, c[0x0][0x23c], -R92 ;  /* 0x00008f00d1047a23 */ /* 0x002fe2000001085c */
[----:B--2---:R1:W-:Y:S01]  /*17890*/  STL [R1+0xc], R10 ;  /* 0x00000c0a01007387 */ /* 0x0043e20000100800 */
[----:B------:R-:W-:Y:S06]  /*178a0*/  F2FP.PACK_AB R78, R10, R219 ;  /* 0x000000db0a4e723e */ /* 0x000fec00000000ff */
[----:B------:R2:W-:Y:S01]  /*178b0*/  MUFU.EX2 R244, R4 ;  /* 0x0000000400f47308 */ /* 0x0005e20000000800 */
[----:B------:R3:W-:Y:S01]  /*178c0*/  STL [R1+0x138], R72 ;  /* 0x0001384801007387 */ /* 0x0007e20000100800 */
[C---:B-1----:R-:W-:Y:S08]  /*178d0*/  FMUL.FTZ R10, R0.reuse, R138 ;  /* 0x0000008a000a7220 */ /* 0x042ff00000410000 */
[----:B------:R1:W-:Y:S01]  /*178e0*/  MUFU.EX2 R138, R12 ;  /* 0x0000000c008a7308 */ /* 0x0003e20000000800 */
[--C-:B--2---:R-:W-:Y:S09]  /*178f0*/  FFMA.FTZ R4, R247, c[0x0][0x23c], -R100.reuse ;  /* 0x00008f00f7047a23 */ /* 0x104ff20000010864 */
[----:B------:R2:W-:Y:S10]  /*17900*/  MUFU.EX2 R123, R4 ;  /* 0x00000004007b7308 */ /* 0x0005f40000000800 */
[----:B---3--:R3:W4:Y:S01]  /*17910*/  MUFU.EX2 R72, R5 ;  /* 0x0000000500487308 */ /* 0x0087220000000800 */
[----:B-1----:R-:W-:Y:S02]  /*17920*/  FFMA.FTZ R12, R43, c[0x0][0x23c], -R101 ;  /* 0x00008f002b0c7a23 */ /* 0x002fe40000010865 */
[----:B------:R-:W-:Y:S01]  /*17930*/  FMUL.FTZ R43, R0, R175 ;  /* 0x000000af002b7220 */ /* 0x000fe20000410000 */
[----:B------:R-:W-:Y:S01]  /*17940*/  MOV R175, R94 ;  /* 0x0000005e00af7202 */ /* 0x000fe20000000f00 */
[----:B------:R-:W-:Y:S05]  /*17950*/  FFMA.FTZ R94, R249, c[0x0][0x23c], -R75 ;  /* 0x00008f00f95e7a23 */ /* 0x000fea000001084b */
[----:B------:R1:W-:Y:S01]  /*17960*/  MUFU.EX2 R139, R12 ;  /* 0x0000000c008b7308 */ /* 0x0003e20000000800 */
[--C-:B--2---:R-:W-:Y:S02]  /*17970*/  FFMA.FTZ R4, R9, c[0x0][0x23c], -R100.reuse ;  /* 0x00008f0009047a23 */ /* 0x104fe40000010864 */
[----:B------:R-:W-:Y:S07]  /*17980*/  FMUL.FTZ R9, R2, R137 ;  /* 0x0000008902097220 */ /* 0x000fee0000410000 */
[----:B------:R2:W2:Y:S01]  /*17990*/  MUFU.EX2 R205, R4 ;  /* 0x0000000400cd7308 */ /* 0x0004a20000000800 */
[--C-:B---3--:R-:W-:Y:S01]  /*179a0*/  FFMA.FTZ R5, R252, c[0x0][0x23c], -R100.reuse ;  /* 0x00008f00fc057a23 */ /* 0x108fe20000010864 */
[----:B----4-:R-:W-:Y:S08]  /*179b0*/  F2FP.PACK_AB R79, R72, R244 ;  /* 0x000000f4484f723e */ /* 0x010ff000000000ff */
[----:B------:R3:W-:Y:S01]  /*179c0*/  MUFU.EX2 R209, R5 ;  /* 0x0000000500d17308 */ /* 0x0007e20000000800 */
[----:B-1----:R-:W-:Y:S02]  /*179d0*/  FFMA.FTZ R12, R24, c[0x0][0x23c], -R100 ;  /* 0x00008f00180c7a23 */ /* 0x002fe40000010864 */
[----:B------:R-:W-:Y:S07]  /*179e0*/  FMUL.FTZ R24, R2, R156 ;  /* 0x0000009c02187220 */ /* 0x000fee0000410000 */
[----:B------:R1:W-:Y:S01]  /*179f0*/  MUFU.EX2 R252, R7 ;  /* 0x0000000700fc7308 */ /* 0x0003e20000000800 */
[----:B--2---:R-:W-:Y:S01]  /*17a00*/  FFMA.FTZ R4, R223, c[0x0][0x23c], -R101 ;  /* 0x00008f00df047a23 */ /* 0x004fe20000010865 */
[----:B------:R-:W-:Y:S08]  /*17a10*/  F2FP.PACK_AB R64, R205, R123 ;  /* 0x0000007bcd40723e */ /* 0x000ff000000000ff */
[----:B------:R2:W-:Y:S01]  /*17a20*/  MUFU.EX2 R204, R4 ;  /* 0x0000000400cc7308 */ /* 0x0005e20000000800 */
[----:B---3--:R-:W-:Y:S09]  /*17a30*/  FFMA.FTZ R5, R211, c[0x0][0x23c], -R92 ;  /* 0x00008f00d3057a23 */ /* 0x008ff2000001085c */
[----:B------:R3:W-:Y:S01]  /*17a40*/  MUFU.EX2 R247, R5 ;  /* 0x0000000500f77308 */ /* 0x0007e20000000800 */
[----:B-1----:R-:W-:Y:S09]  /*17a50*/  FFMA.FTZ R7, R36, c[0x0][0x23c], -R75 ;  /* 0x00008f0024077a23 */ /* 0x002ff2000001084b */
[----:B------:R1:W-:Y:S01]  /*17a60*/  MUFU.EX2 R238, R7 ;  /* 0x0000000700ee7308 */ /* 0x0003e20000000800 */
[----:B--2---:R-:W-:Y:S02]  /*17a70*/  FFMA.FTZ R4, R8, c[0x0][0x23c], -R101 ;  /* 0x00008f0008047a23 */ /* 0x004fe40000010865 */
[--C-:B------:R-:W-:Y:S07]  /*17a80*/  FFMA.FTZ R8, R218, c[0x0][0x23c], -R75.reuse ;  /* 0x00008f00da087a23 */ /* 0x100fee000001084b */
[----:B------:R2:W4:Y:S01]  /*17a90*/  MUFU.EX2 R206, R4 ;  /* 0x0000000400ce7308 */ /* 0x0005220000000800 */
[----:B---3--:R-:W-:Y:S02]  /*17aa0*/  FFMA.FTZ R5, R28, c[0x0][0x23c], -R100 ;  /* 0x00008f001c057a23 */ /* 0x008fe40000010864 */
[--C-:B------:R-:W-:Y:S07]  /*17ab0*/  FFMA.FTZ R28, R52, c[0x0][0x23c], -R75.reuse ;  /* 0x00008f00341c7a23 */ /* 0x100fee000001084b */
[----:B------:R3:W-:Y:S01]  /*17ac0*/  MUFU.EX2 R218, R8 ;  /* 0x0000000800da7308 */ /* 0x0007e20000000800 */
[----:B-1----:R-:W-:Y:S02]  /*17ad0*/  FFMA.FTZ R7, R50, c[0x0][0x23c], -R92 ;  /* 0x00008f0032077a23 */ /* 0x002fe4000001085c */
[----:B------:R-:W-:Y:S07]  /*17ae0*/  FMUL.FTZ R50, R68, R182 ;  /* 0x000000b644327220 */ /* 0x000fee0000410000 */
[----:B------:R1:W-:Y:S01]  /*17af0*/  MUFU.EX2 R232, R7 ;  /* 0x0000000700e87308 */ /* 0x0003e20000000800 */
[----:B--2---:R-:W-:Y:S01]  /*17b00*/  FFMA.FTZ R4, R251, c[0x0][0x23c], -R100 ;  /* 0x00008f00fb047a23 */ /* 0x004fe20000010864 */
[----:B----4-:R-:W-:Y:S08]  /*17b10*/  F2FP.PACK_AB R65, R206, R204 ;  /* 0x000000ccce41723e */ /* 0x010ff000000000ff */
[----:B------:R2:W4:Y:S01]  /*17b20*/  MUFU.EX2 R210, R4 ;  /* 0x0000000400d27308 */ /* 0x0005220000000800 */
[--C-:B---3--:R-:W-:Y:S02]  /*17b30*/  FFMA.FTZ R8, R49, c[0x0][0x23c], -R75.reuse ;  /* 0x00008f0031087a23 */ /* 0x108fe4000001084b */
[----:B------:R-:W-:Y:S02]  /*17b40*/  FFMA.FTZ R49, R56, c[0x0][0x23c], -R92 ;  /* 0x00008f0038317a23 */ /* 0x000fe4000001085c */
[----:B------:R-:W-:Y:S05]  /*17b50*/  FMUL.FTZ R56, R2, R188 ;  /* 0x000000bc02387220 */ /* 0x000fea0000410000 */
[----:B------:R3:W-:Y:S01]  /*17b60*/  MUFU.EX2 R74, R5 ;  /* 0x00000005004a7308 */ /* 0x0007e20000000800 */
[----:B-1----:R-:W-:Y:S02]  /*17b70*/  FFMA.FTZ R7, R41, c[0x0][0x23c], -R100 ;  /* 0x00008f0029077a23 */ /* 0x002fe40000010864 */
[--C-:B------:R-:W-:Y:S02]  /*17b80*/  FFMA.FTZ R41, R44, c[0x0][0x23c], -R75.reuse ;  /* 0x00008f002c297a23 */ /* 0x100fe4000001084b */
[----:B------:R-:W-:Y:S05]  /*17b90*/  FFMA.FTZ R44, R46, c[0x0][0x23c], -R75 ;  /* 0x00008f002e2c7a23 */ /* 0x000fea000001084b */
[----:B------:R1:W-:Y:S01]  /*17ba0*/  MUFU.EX2 R231, R8 ;  /* 0x0000000800e77308 */ /* 0x0003e20000000800 */
[----:B------:R-:W-:Y:S02]  /*17bb0*/  FMUL.FTZ R46, R0, R178 ;  /* 0x000000b2002e7220 */ /* 0x000fe40000410000 */
[--C-:B--2---:R-:W-:Y:S01]  /*17bc0*/  FFMA.FTZ R4, R250, c[0x0][0x23c], -R101.reuse ;  /* 0x00008f00fa047a23 */ /* 0x104fe20000010865 */
[----:B----4-:R-:W-:Y:S06]  /*17bd0*/  F2FP.PACK_AB R66, R210, R209 ;  /* 0x000000d1d242723e */ /* 0x010fec00000000ff */
[----:B------:R2:W-:Y:S01]  /*17be0*/  MUFU.EX2 R208, R4 ;  /* 0x0000000400d07308 */ /* 0x0005e20000000800 */
[----:B---3--:R-:W-:Y:S09]  /*17bf0*/  FMUL.FTZ R5, R69, R141 ;  /* 0x0000008d45057220 */ /* 0x008ff20000410000 */
[----:B------:R3:W-:Y:S01]  /*17c00*/  MUFU.EX2 R137, R12 ;  /* 0x0000000c00897308 */ /* 0x0007e20000000800 */
[----:B-1----:R-:W-:Y:S09]  /*17c10*/  FMUL.FTZ R8, R2, R136 ;  /* 0x0000008802087220 */ /* 0x002ff20000410000 */
[----:B------:R1:W-:Y:S01]  /*17c20*/  MUFU.EX2 R149, R44 ;  /* 0x0000002c00957308 */ /* 0x0003e20000000800 */
[----:B--2---:R-:W-:Y:S09]  /*17c30*/  FFMA.FTZ R4, R248, c[0x0][0x23c], -R101 ;  /* 0x00008f00f8047a23 */ /* 0x004ff20000010865 */
[----:B------:R2:W4:Y:S01]  /*17c40*/  MUFU.EX2 R223, R4 ;  /* 0x0000000400df7308 */ /* 0x0005220000000800 */
[----:B---3--:R-:W-:Y:S01]  /*17c50*/  FMUL.FTZ R12, R2, R144 ;  /* 0x00000090020c7220 */ /* 0x008fe20000410000 */
[----:B------:R-:W-:Y:S01]  /*17c60*/  MOV R144, R14 ;  /* 0x0000000e00907202 */ /* 0x000fe20000000f00 */
[----:B------:R-:W-:Y:S07]  /*17c70*/  FMUL.FTZ R14, R0, R146 ;  /* 0x00000092000e7220 */ /* 0x000fee0000410000 */
[----:B------:R3:W-:Y:S01]  /*17c80*/  MUFU.EX2 R145, R41 ;  /* 0x0000002900917308 */ /* 0x0007e20000000800 */
[--C-:B-1----:R-:W-:Y:S09]  /*17c90*/  FFMA.FTZ R44, R57, c[0x0][0x23c], -R92.reuse ;  /* 0x00008f00392c7a23 */ /* 0x102ff2000001085c */
[----:B------:R1:W-:Y:S01]  /*17ca0*/  MUFU.EX2 R146, R44 ;  /* 0x0000002c00927308 */ /* 0x0003e20000000800 */
[--C-:B--2---:R-:W-:Y:S01]  /*17cb0*/  FFMA.FTZ R4, R216, c[0x0][0x23c], -R75.reuse ;  /* 0x00008f00d8047a23 */ /* 0x104fe2000001084b */
[----:B----4-:R-:W-:Y:S08]  /*17cc0*/  F2FP.PACK_AB R67, R223, R208 ;  /* 0x000000d0df43723e */ /* 0x010ff000000000ff */
[----:B------:R2:W-:Y:S01]  /*17cd0*/  MUFU.EX2 R251, R4 ;  /* 0x0000000400fb7308 */ /* 0x0005e20000000800 */
[C---:B---3--:R-:W-:Y:S01]  /*17ce0*/  FMUL.FTZ R41, R2.reuse, R173 ;  /* 0x000000ad02297220 */ /* 0x048fe20000410000 */
[----:B------:R-:W-:Y:S01]  /*17cf0*/  MOV R173, R96 ;  /* 0x0000006000ad7202 */ /* 0x000fe20000000f00 */
[----:B------:R-:W-:Y:S07]  /*17d00*/  FFMA.FTZ R96, R221, c[0x0][0x23c], -R75 ;  /* 0x00008f00dd607a23 */ /* 0x000fee000001084b */
[----:B------:R3:W-:Y:S01]  /*17d10*/  MUFU.EX2 R150, R49 ;  /* 0x0000003100967308 */ /* 0x0007e20000000800 */
[----:B-1----:R-:W-:Y:S09]  /*17d20*/  FMUL.FTZ R44, R2, R176 ;  /* 0x000000b0022c7220 */ /* 0x002ff20000410000 */
[----:B------:R-:W-:Y:S01]  /*17d30*/  MUFU.EX2 R221, R94 ;  /* 0x0000005e00dd7308 */ /* 0x000fe20000000800 */
[--C-:B--2---:R-:W-:Y:S09]  /*17d40*/  FFMA.FTZ R4, R23, c[0x0][0x23c], -R92.reuse ;  /* 0x00008f0017047a23 */ /* 0x104ff2000001085c */
[----:B------:R1:W-:Y:S01]  /*17d50*/  MUFU.EX2 R250, R4 ;  /* 0x0000000400fa7308 */ /* 0x0003e20000000800 */
[----:B---3--:R-:W-:Y:S09]  /*17d60*/  FMUL.FTZ R49, R69, R181 ;  /* 0x000000b545317220 */ /* 0x008ff20000410000 */
[----:B------:R-:W-:Y:S01]  /*17d70*/  MUFU.EX2 R188, R102 ;  /* 0x0000006600bc7308 */ /* 0x000fe20000000800 */
[--C-:B-1----:R-:W-:Y:S02]  /*17d80*/  FFMA.FTZ R4, R34, c[0x0][0x23c], -R92.reuse ;  /* 0x00008f0022047a23 */ /* 0x102fe4000001085c */
[C---:B------:R-:W-:Y:S01]  /*17d90*/  FMUL.FTZ R34, R68.reuse, R166 ;  /* 0x000000a644227220 */ /* 0x040fe20000410000 */
[----:B------:R-:W-:Y:S06]  /*17da0*/  MOV R166, R144 ;  /* 0x0000009000a67202 */ /* 0x000fec0000000f00 */
[----:B------:R1:W-:Y:S10]  /*17db0*/  MUFU.EX2 R73, R4 ;  /* 0x0000000400497308 */ /* 0x0003f40000000800 */
[----:B------:R2:W-:Y:S01]  /*17dc0*/  MUFU.EX2 R144, R63 ;  /* 0x0000003f00907308 */ /* 0x0005e20000000800 */
[----:B-1----:R-:W-:Y:S02]  /*17dd0*/  FFMA.FTZ R4, R35, c[0x0][0x23c], -R92 ;  /* 0x00008f0023047a23 */ /* 0x002fe4000001085c */
[----:B------:R-:W-:Y:S01]  /*17de0*/  FMUL.FTZ R35, R68, R167 ;  /* 0x000000a744237220 */ /* 0x000fe20000410000 */
[----:B------:R-:W-:Y:S06]  /*17df0*/  MOV R167, R62 ;  /* 0x0000003e00a77202 */ /* 0x000fec0000000f00 */
[----:B------:R1:W-:Y:S01]  /*17e00*/  MUFU.EX2 R241, R4 ;  /* 0x0000000400f17308 */ /* 0x0003e20000000800 */
[C---:B------:R-:W-:Y:S02]  /*17e10*/  FMUL.FTZ R62, R0.reuse, R194 ;  /* 0x000000c2003e7220 */ /* 0x040fe40000410000 */
[----:B--2---:R-:W-:Y:S02]  /*17e20*/  FMUL.FTZ R63, R0, R195 ;  /* 0x000000c3003f7220 */ /* 0x004fe40000410000 */
[--C-:B-1----:R-:W-:Y:S05]  /*17e30*/  FFMA.FTZ R4, R217, c[0x0][0x23c], -R100.reuse ;  /* 0x00008f00d9047a23 */ /* 0x102fea0000010864 */
[----:B------:R1:W-:Y:S02]  /*17e40*/  MUFU.EX2 R216, R4 ;  /* 0x0000000400d87308 */ /* 0x0003e40000000800 */
[--C-:B-1----:R-:W-:Y:S02]  /*17e50*/  FFMA.FTZ R4, R22, c[0x0][0x23c], -R100.reuse ;  /* 0x00008f0016047a23 */ /* 0x102fe40000010864 */
[----:B------:R-:W1:Y:S06]  /*17e60*/  LDSM.16.MT88.4 R20, [R225+0x8000] ;  /* 0x00800000e114783b */ /* 0x000e6c0000004200 */
[----:B------:R2:W-:Y:S02]  /*17e70*/  MUFU.EX2 R217, R4 ;  /* 0x0000000400d97308 */ /* 0x0005e40000000800 */
[--C-:B--2---:R-:W-:Y:S02]  /*17e80*/  FFMA.FTZ R4, R26, c[0x0][0x23c], -R101.reuse ;  /* 0x00008f001a047a23 */ /* 0x104fe40000010865 */
[C---:B------:R-:W-:Y:S06]  /*17e90*/  FMUL.FTZ R26, R0.reuse, R158 ;  /* 0x0000009e001a7220 */ /* 0x040fec0000410000 */
[----:B------:R2:W-:Y:S02]  /*17ea0*/  MUFU.EX2 R211, R4 ;  /* 0x0000000400d37308 */ /* 0x0005e40000000800 */
[--C-:B--2---:R-:W-:Y:S02]  /*17eb0*/  FFMA.FTZ R4, R27, c[0x0][0x23c], -R101.reuse ;  /* 0x00008f001b047a23 */ /* 0x104fe40000010865 */
[----:B------:R-:W-:Y:S06]  /*17ec0*/  FMUL.FTZ R27, R0, R159 ;  /* 0x0000009f001b7220 */ /* 0x000fec0000410000 */
[----:B------:R2:W3:Y:S02]  /*17ed0*/  MUFU.EX2 R248, R4 ;  /* 0x0000000400f87308 */ /* 0x0004e40000000800 */
[----:B--2---:R-:W-:Y:S02]  /*17ee0*/  FFMA.FTZ R4, R29, c[0x0][0x23c], -R100 ;  /* 0x00008f001d047a23 */ /* 0x004fe40000010864 */
[----:B------:R-:W-:Y:S06]  /*17ef0*/  FMUL.FTZ R29, R2, R161 ;  /* 0x000000a1021d7220 */ /* 0x000fec0000410000 */
[----:B------:R2:W4:Y:S02]  /*17f00*/  MUFU.EX2 R240, R4 ;  /* 0x0000000400f07308 */ /* 0x0005240000000800 */
[--C-:B--2---:R-:W-:Y:S02]  /*17f10*/  FFMA.FTZ R4, R30, c[0x0][0x23c], -R101.reuse ;  /* 0x00008f001e047a23 */ /* 0x104fe40000010865 */
[C---:B------:R-:W-:Y:S06]  /*17f20*/  FMUL.FTZ R30, R0.reuse, R162 ;  /* 0x000000a2001e7220 */ /* 0x040fec0000410000 */
[----:B------:R2:W-:Y:S02]  /*17f30*/  MUFU.EX2 R243, R4 ;  /* 0x0000000400f37308 */ /* 0x0005e40000000800 */
[----:B--2---:R-:W-:Y:S02]  /*17f40*/  FFMA.FTZ R4, R31, c[0x0][0x23c], -R101 ;  /* 0x00008f001f047a23 */ /* 0x004fe40000010865 */
[----:B------:R-:W-:Y:S06]  /*17f50*/  FMUL.FTZ R31, R0, R163 ;  /* 0x000000a3001f7220 */ /* 0x000fec0000410000 */
[----:B------:R2:W1:Y:S10]  /*17f60*/  MUFU.EX2 R239, R4 ;  /* 0x0000000400ef7308 */ /* 0x0004740000000800 */
[----:B------:R1:W-:Y:S01]  /*17f70*/  MUFU.EX2 R163, R33 ;  /* 0x0000002100a37308 */ /* 0x0003e20000000800 */
[--C-:B--2---:R-:W-:Y:S09]  /*17f80*/  FFMA.FTZ R4, R38, c[0x0][0x23c], -R92.reuse ;  /* 0x00008f0026047a23 */ /* 0x104ff2000001085c */
[----:B------:R2:W-:Y:S01]  /*17f90*/  MUFU.EX2 R237, R4 ;  /* 0x0000000400ed7308 */ /* 0x0005e20000000800 */
[----:B-1----:R-:W-:Y:S02]  /*17fa0*/  FMUL.FTZ R33, R69, R165 ;  /* 0x000000a545217220 */ /* 0x002fe40000410000 */
[--C-:B--2---:R-:W-:Y:S02]  /*17fb0*/  FFMA.FTZ R4, R39, c[0x0][0x23c], -R92.reuse ;  /* 0x00008f0027047a23 */ /* 0x104fe4000001085c */
[----:B------:R-:W1:Y:S05]  /*17fc0*/  LDSM.16.MT88.4 R36, [R228+0x8000] ;  /* 0x00800000e424783b */ /* 0x000e6a0000004200 */
[----:B------:R2:W-:Y:S02]  /*17fd0*/  MUFU.EX2 R234, R4 ;  /* 0x0000000400ea7308 */ /* 0x0005e40000000800 */
[--C-:B--2---:R-:W-:Y:S02]  /*17fe0*/  FFMA.FTZ R4, R48, c[0x0][0x23c], -R75.reuse ;  /* 0x00008f0030047a23 */ /* 0x104fe4000001084b */
[----:B------:R-:W-:Y:S06]  /*17ff0*/  FMUL.FTZ R48, R69, R180 ;  /* 0x000000b445307220 */ /* 0x000fec0000410000 */
[----:B------:R2:W-:Y:S02]  /*18000*/  MUFU.EX2 R233, R4 ;  /* 0x0000000400e97308 */ /* 0x0005e40000000800 */
[----:B--2---:R-:W-:Y:S02]  /*18010*/  FFMA.FTZ R4, R51, c[0x0][0x23c], -R92 ;  /* 0x00008f0033047a23 */ /* 0x004fe4000001085c */
[----:B------:R-:W-:Y:S06]  /*18020*/  FMUL.FTZ R51, R68, R183 ;  /* 0x000000b744337220 */ /* 0x000fec0000410000 */
[----:B------:R2:W-:Y:S02]  /*18030*/  MUFU.EX2 R230, R4 ;  /* 0x0000000400e67308 */ /* 0x0005e40000000800 */
[--C-:B--2---:R-:W-:Y:S02]  /*18040*/  FFMA.FTZ R4, R40, c[0x0][0x23c], -R100.reuse ;  /* 0x00008f0028047a23 */ /* 0x104fe40000010864 */
[----:B------:R-:W-:Y:S01]  /*18050*/  FMUL.FTZ R40, R2, R172 ;  /* 0x000000ac02287220 */ /* 0x000fe20000410000 */
[----:B------:R-:W-:Y:S05]  /*18060*/  MOV R172, R105 ;  /* 0x0000006900ac7202 */ /* 0x000fea0000000f00 */
[----:B------:R2:W-:Y:S01]  /*18070*/  MUFU.EX2 R236, R4 ;  /* 0x0000000400ec7308 */ /* 0x0005e20000000800 */
[----:B------:R-:W-:Y:S02]  /*18080*/  FFMA.FTZ R105, R220, c[0x0][0x23c], -R75 ;  /* 0x00008f00dc697a23 */ /* 0x000fe4000001084b */
[----:B--2---:R-:W-:Y:S07]  /*18090*/  FMUL.FTZ R4, R69, R140 ;  /* 0x0000008c45047220 */ /* 0x004fee0000410000 */
[----:B------:R2:W-:Y:S02]  /*180a0*/  MUFU.EX2 R140, R7 ;  /* 0x00000007008c7308 */ /* 0x0005e40000000800 */
[----:B--2---:R-:W-:Y:S08]  /*180b0*/  FMUL.FTZ R7, R68, R143 ;  /* 0x0000008f44077220 */ /* 0x004ff00000410000 */
[----:B------:R2:W-:Y:S01]  /*180c0*/  MUFU.EX2 R143, R28 ;  /* 0x0000001c008f7308 */ /* 0x0005e20000000800 */
[-C--:B------:R-:W-:Y:S08]  /*180d0*/  HMMA.16816.F32 R4, R76, R20.reuse, R4 ;  /* 0x000000144c04723c */ /* 0x080ff00000001804 */
[C---:B------:R-:W-:Y:S07]  /*180e0*/  HMMA.16816.F32 R8, R64.reuse, R20, R8 ;  /* 0x000000144008723c */ /* 0x040fee0000001808 */
[--C-:B------:R-:W-:Y:S01]  /*180f0*/  FFMA.FTZ R20, R25, c[0x0][0x23c], -R101.reuse ;  /* 0x00008f0019147a23 */ /* 0x100fe20000010865 */
[-C--:B------:R-:W-:Y:S03]  /*18100*/  HMMA.16816.F32 R12, R64, R22.reuse, R12 ;  /* 0x00000016400c723c */ /* 0x080fe6000000180c */
[----:B------:R1:W-:Y:S01]  /*18110*/  MUFU.EX2 R136, R20 ;  /* 0x0000001400887308 */ /* 0x0003e20000000800 */
[----:B------:R-:W-:Y:S01]  /*18120*/  FFMA.FTZ R25, R203, c[0x0][0x23c], -R101 ;  /* 0x00008f00cb197a23 */ /* 0x000fe20000010865 */
[----:B------:R-:W-:Y:S01]  /*18130*/  MOV R203, R80 ;  /* 0x0000005000cb7202 */ /* 0x000fe20000000f00 */
[C---:B------:R-:W-:Y:S01]  /*18140*/  FMUL.FTZ R21, R69.reuse, R153 ;  /* 0x0000009945157220 */ /* 0x040fe20000410000 */
[----:B------:R-:W-:Y:S01]  /*18150*/  LDSM.16.MT88.4 R80, [R227+0x8000] ;  /* 0x00800000e350783b */ /* 0x000fe20000004200 */
[C---:B------:R-:W-:Y:S04]  /*18160*/  HMMA.16816.F32 R16, R76.reuse, R22, R16 ;  /* 0x000000164c10723c */ /* 0x040fe80000001810 */
[--C-:B--2---:R-:W-:Y:S01]  /*18170*/  FFMA.FTZ R28, R202, c[0x0][0x23c], -R75.reuse ;  /* 0x00008f00ca1c7a23 */ /* 0x104fe2000001084b */
[----:B------:R2:W-:Y:S01]  /*18180*/  MUFU.EX2 R142, R25 ;  /* 0x00000019008e7308 */ /* 0x0005e20000000800 */
[----:B------:R-:W-:Y:S01]  /*18190*/  MOV R153, R53 ;  /* 0x0000003500997202 */ /* 0x000fe20000000f00 */
[C---:B------:R-:W-:Y:S01]  /*181a0*/  FMUL.FTZ R22, R68.reuse, R154 ;  /* 0x0000009a44167220 */ /* 0x040fe20000410000 */
[----:B------:R-:W-:Y:S01]  /*181b0*/  MOV R154, R203 ;  /* 0x000000cb009a7202 */ /* 0x000fe20000000f00 */
[----:B------:R-:W-:Y:S03]  /*181c0*/  FMUL.FTZ R23, R68, R155 ;  /* 0x0000009b44177220 */ /* 0x000fe60000410000 */
[----:B------:R-:W-:Y:S02]  /*181d0*/  MOV R203, R151 ;  /* 0x0000009700cb7202 */ /* 0x000fe40000000f00 */
[----:B------:R-:W-:Y:S01]  /*181e0*/  MOV R151, R134 ;  /* 0x0000008600977202 */ /* 0x000fe20000000f00 */
[----:B------:R3:W-:Y:S01]  /*181f0*/  MUFU.EX2 R141, R28 ;  /* 0x0000001c008d7308 */ /* 0x0007e20000000800 */
[----:B------:R-:W-:Y:S01]  /*18200*/  MOV R134, R59 ;  /* 0x0000003b00867202 */ /* 0x000fe20000000f00 */
[----:B------:R-:W-:Y:S01]  /*18210*/  FMUL.FTZ R59, R0, R191 ;  /* 0x000000bf003b7220 */ /* 0x000fe20000410000 */
[----:B------:R-:W-:Y:S01]  /*18220*/  MOV R202, R151 ;  /* 0x0000009700ca7202 */ /* 0x000fe20000000f00 */
[C---:B-1----:R-:W-:Y:S01]  /*18230*/  FMUL.FTZ R20, R69.reuse, R152 ;  /* 0x0000009845147220 */ /* 0x042fe20000410000 */
[----:B------:R-:W-:Y:S02]  /*18240*/  MOV R152, R54 ;  /* 0x0000003600987202 */ /* 0x000fe40000000f00 */
[----:B------:R-:W1:Y:S01]  /*18250*/  LDSM.16.MT88.4 R52, [R226+0x8000] ;  /* 0x00800000e234783b */ /* 0x000e620000004200 */
[----:B------:R-:W-:Y:S02]  /*18260*/  MOV R151, R89 ;  /* 0x0000005900977202 */ /* 0x000fe40000000f00 */
[----:B------:R-:W-:Y:S01]  /*18270*/  FFMA.FTZ R57, R152, c[0x0][0x23c], -R100 ;  /* 0x00008f0098397a23 */ /* 0x000fe20000010864 */
[-C--:B------:R-:W-:Y:S03]  /*18280*/  HMMA.16816.F32 R20, R76, R36.reuse, R20 ;  /* 0x000000244c14723c */ /* 0x080fe60000001814 */
[C---:B--2---:R-:W-:Y:S01]  /*18290*/  FMUL.FTZ R25, R2.reuse, R157 ;  /* 0x0000009d02197220 */ /* 0x044fe20000410000 */
[----:B------:R-:W-:Y:S02]  /*182a0*/  MOV R152, R147 ;  /* 0x0000009300987202 */ /* 0x000fe40000000f00 */
[----:B------:R-:W-:Y:S02]  /*182b0*/  MOV R147, R224 ;  /* 0x000000e000937202 */ /* 0x000fe40000000f00 */
[----:B------:R2:W-:Y:S01]  /*182c0*/  MUFU.EX2 R224, R57 ;  /* 0x0000003900e07308 */ /* 0x0005e20000000800 */
[----:B------:R-:W-:Y:S01]  /*182d0*/  MOV R164, R152 ;  /* 0x0000009800a47202 */ /* 0x000fe20000000f00 */
[C---:B------:R-:W-:Y:S04]  /*182e0*/  HMMA.16816.F32 R24, R64.reuse, R36, R24 ;  /* 0x000000244018723c */ /* 0x040fe80000001818 */
[----:B---3--:R-:W-:Y:S01]  /*182f0*/  FMUL.FTZ R28, R2, R160 ;  /* 0x000000a0021c7220 */ /* 0x008fe20000410000 */
[----:B------:R-:W-:Y:S02]  /*18300*/  MOV R152, R90 ;  /* 0x0000005a00987202 */ /* 0x000fe40000000f00 */
[--C-:B------:R-:W-:Y:S01]  /*18310*/  FFMA.FTZ R36, R222, c[0x0][0x23c], -R92.reuse ;  /* 0x00008f00de247a23 */ /* 0x100fe2000001085c */
[----:B------:R-:W-:Y:S01]  /*18320*/  MOV R156, R134 ;  /* 0x00000086009c7202 */ /* 0x000fe20000000f00 */
[----:B------:R-:W-:Y:S01]  /*18330*/  FMUL.FTZ R37, R69, R169 ;  /* 0x000000a945257220 */ /* 0x000fe20000410000 */
[----:B------:R3:W-:Y:S01]  /*18340*/  MUFU.EX2 R160, R60 ;  /* 0x0000003c00a07308 */ /* 0x0007e20000000800 */
[-C--:B------:R-:W-:Y:S03]  /*18350*/  HMMA.16816.F32 R28, R64, R38.reuse, R28 ;  /* 0x00000026401c723c */ /* 0x080fe6000000181c */
[----:B------:R-:W-:Y:S02]  /*18360*/  MOV R134, R86 ;  /* 0x0000005600867202 */ /* 0x000fe40000000f00 */
[----:B------:R-:W-:Y:S02]  /*18370*/  MOV R180, R151 ;  /* 0x0000009700b47202 */ /* 0x000fe40000000f00 */
[----:B------:R-:W-:Y:S01]  /*18380*/  MOV R151, R110 ;  /* 0x0000006e00977202 */ /* 0x000fe20000000f00 */
[C---:B------:R-:W-:Y:S01]  /*18390*/  HMMA.16816.F32 R32, R76.reuse, R38, R32 ;  /* 0x000000264c20723c */ /* 0x040fe20000001820 */
[----:B------:R1:W-:Y:S03]  /*183a0*/  MUFU.EX2 R162, R36 ;  /* 0x0000002400a27308 */ /* 0x0003e60000000800 */
[----:B--2---:R-:W-:Y:S01]  /*183b0*/  FMUL.FTZ R57, R2, R189 ;  /* 0x000000bd02397220 */ /* 0x004fe20000410000 */
[----:B------:R-:W-:Y:S01]  /*183c0*/  MOV R157, R147 ;  /* 0x00000093009d7202 */ /* 0x000fe20000000f00 */
[--C-:B------:R-:W-:Y:S01]  /*183d0*/  FFMA.FTZ R110, R200, c[0x0][0x23c], -R75.reuse ;  /* 0x00008f00c86e7a23 */ /* 0x100fe2000001084b */
[----:B------:R-:W-:Y:S01]  /*183e0*/  MOV R222, R61 ;  /* 0x0000003d00de7202 */ /* 0x000fe20000000f00 */
[C---:B------:R-:W-:Y:S01]  /*183f0*/  FMUL.FTZ R38, R68.reuse, R170 ;  /* 0x000000aa44267220 */ /* 0x040fe20000410000 */
[----:B------:R-:W-:Y:S02]  /*18400*/  MOV R177, R164 ;  /* 0x000000a400b17202 */ /* 0x000fe40000000f00 */
[----:B------:R-:W-:Y:S01]  /*18410*/  MUFU.EX2 R200, R105 ;  /* 0x0000006900c87308 */ /* 0x000fe20000000800 */
[----:B------:R-:W-:Y:S01]  /*18420*/  FMUL.FTZ R39, R68, R171 ;  /* 0x000000ab44277220 */ /* 0x000fe20000410000 */
[----:B------:R-:W-:Y:S01]  /*18430*/  MOV R164, R118 ;  /* 0x0000007600a47202 */ /* 0x000fe20000000f00 */
[C---:B------:R-:W-:Y:S01]  /*18440*/  FMUL.FTZ R61, R2.reuse, R193 ;  /* 0x000000c1023d7220 */ /* 0x040fe20000410000 */
[----:B------:R-:W-:Y:S01]  /*18450*/  MOV R178, R157 ;  /* 0x0000009d00b27202 */ /* 0x000fe20000000f00 */
[----:B---3--:R-:W-:Y:S01]  /*18460*/  FMUL.FTZ R60, R2, R192 ;  /* 0x000000c0023c7220 */ /* 0x008fe20000410000 */
[----:B------:R-:W-:Y:S01]  /*18470*/  MOV R157, R122 ;  /* 0x0000007a009d7202 */ /* 0x000fe20000000f00 */
[--C-:B------:R-:W-:Y:S01]  /*18480*/  FFMA.FTZ R118, R98, c[0x0][0x23c], -R75.reuse ;  /* 0x00008f0062767a23 */ /* 0x100fe2000001084b */
[----:B------:R-:W-:Y:S01]  /*18490*/  MOV R176, R156 ;  /* 0x0000009c00b07202 */ /* 0x000fe20000000f00 */
[--C-:B------:R-:W-:Y:S01]  /*184a0*/  FFMA.FTZ R122, R113, c[0x0][0x23c], -R75.reuse ;  /* 0x00008f00717a7a23 */ /* 0x100fe2000001084b */
[----:B------:R-:W-:Y:S01]  /*184b0*/  MOV R170, R109 ;  /* 0x0000006d00aa7202 */ /* 0x000fe20000000f00 */
[--C-:B------:R-:W-:Y:S01]  /*184c0*/  FFMA.FTZ R109, R201, c[0x0][0x23c], -R75.reuse ;  /* 0x00008f00c96d7a23 */ /* 0x100fe2000001084b */
[----:B------:R-:W-:Y:S01]  /*184d0*/  MUFU.EX2 R189, R110 ;  /* 0x0000006e00bd7308 */ /* 0x000fe20000000800 */
[----:B------:R-:W-:Y:S01]  /*184e0*/  FFMA.FTZ R113, R114, c[0x0][0x23c], -R92 ;  /* 0x00008f0072717a23 */ /* 0x000fe2000001085c */
[----:B------:R-:W-:Y:S01]  /*184f0*/  F2FP.PACK_AB R192, R212, R213 ;  /* 0x000000d5d4c0723e */ /* 0x000fe200000000ff */
[----:B-1----:R-:W-:Y:S07]  /*18500*/  FMUL.FTZ R36, R69, R168 ;  /* 0x000000a845247220 */ /* 0x002fee0000410000 */
[-C--:B------:R-:W-:Y:S01]  /*18510*/  HMMA.16816.F32 R36, R76, R52.reuse, R36 ;  /* 0x000000344c24723c */ /* 0x080fe20000001824 */
[----:B------:R-:W-:Y:S07]  /*18520*/  MUFU.EX2 R118, R118 ;  /* 0x0000007600767308 */ /* 0x000fee0000000800 */
[C---:B------:R-:W-:Y:S03]  /*18530*/  HMMA.16816.F32 R40, R64.reuse, R52, R40 ;  /* 0x000000344028723c */ /* 0x040fe60000001828 */
[----:B------:R-:W-:Y:S04]  /*18540*/  MUFU.EX2 R122, R122 ;  /* 0x0000007a007a7308 */ /* 0x000fe80000000800 */
[----:B------:R-:W-:Y:S01]  /*18550*/  FFMA.FTZ R52, R153, c[0x0][0x23c], -R100 ;  /* 0x00008f0099347a23 */ /* 0x000fe20000010864 */
[-C--:B------:R-:W-:Y:S04]  /*18560*/  HMMA.16816.F32 R44, R64, R54.reuse, R44 ;  /* 0x00000036402c723c */ /* 0x080fe8000000182c */
[----:B------:R-:W-:Y:S01]  /*18570*/  MOV R153, R148 ;  /* 0x0000009400997202 */ /* 0x000fe20000000f00 */
[----:B------:R1:W-:Y:S01]  /*18580*/  MUFU.EX2 R161, R52 ;  /* 0x0000003400a17308 */ /* 0x0003e20000000800 */
[----:B------:R-:W-:Y:S01]  /*18590*/  MOV R148, R133 ;  /* 0x0000008500947202 */ /* 0x000fe20000000f00 */
[----:B------:R-:W-:Y:S01]  /*185a0*/  FMUL.FTZ R53, R69, R185 ;  /* 0x000000b945357220 */ /* 0x000fe20000410000 */
[C---:B------:R-:W-:Y:S04]  /*185b0*/  HMMA.16816.F32 R48, R76.reuse, R54, R48 ;  /* 0x000000364c30723c */ /* 0x040fe80000001830 */
[----:B------:R-:W-:Y:S01]  /*185c0*/  MOV R133, R58 ;  /* 0x0000003a00857202 */ /* 0x000fe20000000f00 */
[----:B------:R-:W-:Y:S01]  /*185d0*/  FMUL.FTZ R58, R0, R190 ;  /* 0x000000be003a7220 */ /* 0x000fe20000410000 */
[----:B------:R-:W-:Y:S01]  /*185e0*/  MOV R165, R153 ;  /* 0x0000009900a57202 */ /* 0x000fe20000000f00 */
[C---:B------:R-:W-:Y:S01]  /*185f0*/  FMUL.FTZ R54, R68.reuse, R186 ;  /* 0x000000ba44367220 */ /* 0x040fe20000410000 */
[----:B------:R-:W-:Y:S01]  /*18600*/  MOV R159, R148 ;  /* 0x00000094009f7202 */ /* 0x000fe20000000f00 */
[----:B------:R-:W-:Y:S01]  /*18610*/  FMUL.FTZ R55, R68, R187 ;  /* 0x000000bb44377220 */ /* 0x000fe20000410000 */
[----:B------:R-:W-:Y:S02]  /*18620*/  MUFU.EX2 R190, R109 ;  /* 0x0000006d00be7308 */ /* 0x000fe40000000800 */
[----:B------:R-:W-:Y:S02]  /*18630*/  MOV R155, R133 ;  /* 0x00000085009b7202 */ /* 0x000fe40000000f00 */
[----:B------:R-:W-:Y:S02]  /*18640*/  MOV R133, R85 ;  /* 0x0000005500857202 */ /* 0x000fe40000000f00 */
[----:B------:R-:W-:Y:S02]  /*18650*/  MOV R174, R165 ;  /* 0x000000a500ae7202 */ /* 0x000fe40000000f00 */
[----:B------:R-:W-:Y:S01]  /*18660*/  MOV R165, R117 ;  /* 0x0000007500a57202 */ /* 0x000fe20000000f00 */
[--C-:B------:R-:W-:Y:S01]  /*18670*/  FFMA.FTZ R117, R99, c[0x0][0x23c], -R75.reuse ;  /* 0x00008f0063757a23 */ /* 0x100fe2000001084b */
[----:B------:R-:W-:Y:S01]  /*18680*/  MOV R169, R159 ;  /* 0x0000009f00a97202 */ /* 0x000fe20000000f00 */
[----:B-1----:R-:W-:Y:S01]  /*18690*/  FMUL.FTZ R52, R69, R184 ;  /* 0x000000b845347220 */ /* 0x002fe20000410000 */
[----:B------:R-:W-:Y:S01]  /*186a0*/  MOV R148, R87 ;  /* 0x0000005700947202 */ /* 0x000fe20000000f00 */
[----:B------:R-:W-:Y:S01]  /*186b0*/  MUFU.EX2 R187, R104 ;  /* 0x0000006800bb7308 */ /* 0x000fe20000000800 */
[----:B------:R-:W-:Y:S02]  /*186c0*/  MOV R153, R91 ;  /* 0x0000005b00997202 */ /* 0x000fe40000000f00 */
[----:B------:R-:W-:Y:S01]  /*186d0*/  MOV R159, R121 ;  /* 0x00000079009f7202 */ /* 0x000fe20000000f00 */
[--C-:B------:R-:W-:Y:S01]  /*186e0*/  FFMA.FTZ R121, R112, c[0x0][0x23c], -R75.reuse ;  /* 0x00008f0070797a23 */ /* 0x100fe2000001084b */
[-C--:B------:R-:W-:Y:S03]  /*186f0*/  HMMA.16816.F32 R52, R76, R80.reuse, R52 ;  /* 0x000000504c34723c */ /* 0x080fe60000001834 */
[----:B------:R-:W-:Y:S01]  /*18700*/  FFMA.FTZ R112, R157, c[0x0][0x23c], -R92 ;  /* 0x00008f009d707a23 */ /* 0x000fe2000001085c */
[----:B------:R-:W-:Y:S01]  /*18710*/  MOV R168, R153 ;  /* 0x0000009900a87202 */ /* 0x000fe20000000f00 */
[----:B------:R-:W-:Y:S01]  /*18720*/  MUFU.EX2 R117, R117 ;  /* 0x0000007500757308 */ /* 0x000fe20000000800 */
[----:B------:R-:W-:Y:S02]  /*18730*/  MOV R153, R148 ;  /* 0x0000009400997202 */ /* 0x000fe40000000f00 */
[C---:B------:R-:W-:Y:S07]  /*18740*/  HMMA.16816.F32 R56, R64.reuse, R80, R56 ;  /* 0x000000504038723c */ /* 0x040fee0000001838 */
[--C-:B------:R-:W-:Y:S01]  /*18750*/  FFMA.FTZ R80, R154, c[0x0][0x23c], -R100.reuse ;  /* 0x00008f009a507a23 */ /* 0x100fe20000010864 */
[-C--:B------:R-:W-:Y:S01]  /*18760*/  HMMA.16816.F32 R60, R64, R82.reuse, R60 ;  /* 0x00000052403c723c */ /* 0x080fe2000000183c */
[----:B------:R-:W-:Y:S03]  /*18770*/  MUFU.EX2 R112, R112 ;  /* 0x0000007000707308 */ /* 0x000fe60000000800 */
[----:B------:R-:W-:Y:S02]  /*18780*/  MOV R154, R132 ;  /* 0x00000084009a7202 */ /* 0x000fe40000000f00 */
[----:B------:R-:W-:Y:S01]  /*18790*/  MOV R132, R84 ;  /* 0x0000005400847202 */ /* 0x000fe20000000f00 */
[C---:B------:R-:W-:Y:S01]  /*187a0*/  FMUL.FTZ R64, R69.reuse, R196 ;  /* 0x000000c445407220 */ /* 0x040fe20000410000 */
[----:B------:R-:W-:Y:S01]  /*187b0*/  MOV R179, R154 ;  /* 0x0000009a00b37202 */ /* 0x000fe20000000f00 */
[----:B------:R-:W-:Y:S01]  /*187c0*/  FMUL.FTZ R65, R69, R197 ;  /* 0x000000c545417220 */ /* 0x000fe20000410000 */
[----:B------:R-:W1:Y:S01]  /*187d0*/  LDSM.16.MT88.4 R84, [R225+0x8800] ;  /* 0x00880000e154783b */ /* 0x000e620000004200 */
[----:B------:R2:W-:Y:S01]  /*187e0*/  MUFU.EX2 R147, R80 ;  /* 0x0000005000937308 */ /* 0x0005e20000000800 */
[C---:B------:R-:W-:Y:S01]  /*187f0*/  FMUL.FTZ R66, R68.reuse, R198 ;  /* 0x000000c644427220 */ /* 0x040fe20000410000 */
[----:B------:R-:W-:Y:S01]  /*18800*/  MOV R154, R134 ;  /* 0x00000086009a7202 */ /* 0x000fe20000000f00 */
[----:B------:R-:W-:Y:S01]  /*18810*/  FMUL.FTZ R67, R68, R199 ;  /* 0x000000c744437220 */ /* 0x000fe20000410000 */
[----:B------:R-:W-:Y:S01]  /*18820*/  F2FP.PACK_AB R81, R248, R211 ;  /* 0x000000d3f851723e */ /* 0x000fe200000000ff */
[--C-:B------:R-:W-:Y:S01]  /*18830*/  FFMA.FTZ R134, R128, c[0x0][0x23c], -R75.reuse ;  /* 0x00008f0080867a23 */ /* 0x100fe2000001084b */
[----:B------:R-:W-:Y:S01]  /*18840*/  F2FP.PACK_AB R199, R131, R130 ;  /* 0x0000008283c7723e */ /* 0x000fe200000000ff */
[--C-:B------:R-:W-:Y:S01]  /*18850*/  FFMA.FTZ R128, R124, c[0x0][0x23c], -R100.reuse ;  /* 0x00008f007c807a23 */ /* 0x100fe20000010864 */
[----:B------:R-:W-:Y:S01]  /*18860*/  MOV R156, R132 ;  /* 0x00000084009c7202 */ /* 0x000fe20000000f00 */
[----:B------:R-:W-:Y:S01]  /*18870*/  FFMA.FTZ R132, R116, c[0x0][0x23c], -R75 ;  /* 0x00008f0074847a23 */ /* 0x000fe2000001084b */
[----:B------:R-:W-:Y:S01]  /*18880*/  HMMA.16816.F32 R64, R76, R82, R64 ;  /* 0x000000524c40723c */ /* 0x000fe20000001840 */
[----:B------:R-:W-:Y:S03]  /*18890*/  MUFU.EX2 R121, R121 ;  /* 0x0000007900797308 */ /* 0x000fe60000000800 */
[----:B------:R-:W-:Y:S01]  /*188a0*/  MOV R157, R156 ;  /* 0x0000009c009d7202 */ /* 0x000fe20000000f00 */
[--C-:B------:R-:W-:Y:S01]  /*188b0*/  FFMA.FTZ R124, R214, c[0x0][0x23c], -R101.reuse ;  /* 0x00008f00d67c7a23 */ /* 0x100fe20000010865 */
[----:B------:R-:W-:Y:S01]  /*188c0*/  MOV R214, R149 ;  /* 0x0000009500d67202 */ /* 0x000fe20000000f00 */
[--C-:B------:R-:W-:Y:S01]  /*188d0*/  FFMA.FTZ R76, R167, c[0x0][0x23c], -R101.reuse ;  /* 0x00008f00a74c7a23 */ /* 0x100fe20000010865 */
[----:B------:R-:W-:Y:S01]  /*188e0*/  MOV R167, R152 ;  /* 0x0000009800a77202 */ /* 0x000fe20000000f00 */
[----:B------:R-:W-:Y:S02]  /*188f0*/  FFMA.FTZ R77, R222, c[0x0][0x23c], -R101 ;  /* 0x00008f00de4d7a23 */ /* 0x000fe40000010865 */
[----:B------:R3:W-:Y:S01]  /*18900*/  MUFU.EX2 R222, R93 ;  /* 0x0000005d00de7308 */ /* 0x0007e20000000800 */
[----:B------:R-:W-:Y:S01]  /*18910*/  MOV R152, R95 ;  /* 0x0000005f00987202 */ /* 0x000fe20000000f00 */
[--C-:B------:R-:W-:Y:S01]  /*18920*/  FFMA.FTZ R95, R246, c[0x0][0x23c], -R75.reuse ;  /* 0x00008f00f65f7a23 */ /* 0x100fe2000001084b */
[----:B------:R-:W-:Y:S01]  /*18930*/  F2FP.PACK_AB R78, R242, R252 ;  /* 0x000000fcf24e723e */ /* 0x000fe200000000ff */
[----:B--2---:R-:W-:Y:S01]  /*18940*/  FFMA.FTZ R80, R88, c[0x0][0x23c], -R100 ;  /* 0x00008f0058507a23 */ /* 0x004fe20000010864 */
[----:B------:R-:W-:Y:S01]  /*18950*/  F2FP.PACK_AB R79, R241, R73 ;  /* 0x00000049f14f723e */ /* 0x000fe200000000ff */
[----:B------:R-:W3:Y:S01]  /*18960*/  LDSM.16.MT88.4 R88, [R228+0x8800] ;  /* 0x00880000e458783b */ /* 0x000ee20000004200 */
[----:B----4-:R-:W-:Y:S02]  /*18970*/  F2FP.PACK_AB R82, R240, R74 ;  /* 0x0000004af052723e */ /* 0x010fe400000000ff */
[----:B------:R-:W-:Y:S01]  /*18980*/  F2FP.PACK_AB R83, R239, R243 ;  /* 0x000000f3ef53723e */ /* 0x000fe200000000ff */
[----:B------:R4:W1:Y:S10]  /*18990*/  MUFU.EX2 R158, R80 ;  /* 0x00000050009e7308 */ /* 0x0008740000000800 */
[----:B------:R1:W-:Y:S01]  /*189a0*/  MUFU.EX2 R148, R77 ;  /* 0x0000004d00947308 */ /* 0x0003e20000000800 */
[--C-:B---3--:R-:W-:Y:S01]  /*189b0*/  FFMA.FTZ R93, R175, c[0x0][0x23c], -R92.reuse ;  /* 0x00008f00af5d7a23 */ /* 0x108fe2000001085c */
[----:B------:R-:W-:Y:S02]  /*189c0*/  MOV R175, R173 ;  /* 0x000000ad00af7202 */ /* 0x000fe40000000f00 */
[----:B------:R-:W-:Y:S06]  /*189d0*/  MOV R173, R170 ;  /* 0x000000aa00ad7202 */ /* 0x000fec0000000f00 */
[----:B------:R3:W-:Y:S01]  /*189e0*/  MUFU.EX2 R246, R76 ;  /* 0x0000004c00f67308 */ /* 0x0007e20000000800 */
[--C-:B----4-:R-:W-:Y:S01]  /*189f0*/  FFMA.FTZ R80, R166, c[0x0][0x23c], -R75.reuse ;  /* 0x00008f00a6507a23 */ /* 0x110fe2000001084b */
[----:B------:R-:W-:Y:S02]  /*18a00*/  MOV R166, R202 ;  /* 0x000000ca00a67202 */ /* 0x000fe40000000f00 */
[----:B------:R-:W-:Y:S02]  /*18a10*/  MOV R202, R155 ;  /* 0x0000009b00ca7202 */ /* 0x000fe40000000f00 */
[----:B------:R-:W-:Y:S01]  /*18a20*/  MOV R155, R133 ;  /* 0x00000085009b7202 */ /* 0x000fe20000000f00 */
[--C-:B------:R-:W-:Y:S03]  /*18a30*/  FFMA.FTZ R133, R97, c[0x0][0x23c], -R75.reuse ;  /* 0x00008f0061857a23 */ /* 0x100fe6000001084b */
[----:B------:R4:W-:Y:S01]  /*18a40*/  MUFU.EX2 R171, R80 ;  /* 0x0000005000ab7308 */ /* 0x0009e20000000800 */
[----:B------:R-:W-:Y:S01]  /*18a50*/  FFMA.FTZ R75, R129, c[0x0][0x23c], -R75 ;  /* 0x00008f00814b7a23 */ /* 0x000fe2000001084b */
[----:B------:R-:W-:Y:S01]  /*18a60*/  MOV R156, R155 ;  /* 0x0000009b009c7202 */ /* 0x000fe20000000f00 */
[----:B------:R-:W2:Y:S01]  /*18a70*/  LDL.LU R129, [R1+0xac] ;  /* 0x0000ac0001817983 */ /* 0x000ea20000300800 */
[----:B-1----:R-:W-:Y:S02]  /*18a80*/  F2FP.PACK_AB R77, R250, R247 ;  /* 0x000000f7fa4d723e */ /* 0x002fe400000000ff */
[----:B------:R-:W-:Y:S02]  /*18a90*/  MOV R155, R154 ;  /* 0x0000009a009b7202 */ /* 0x000fe40000000f00 */
[----:B------:R-:W-:Y:S02]  /*18aa0*/  MOV R154, R152 ;  /* 0x00000098009a7202 */ /* 0x000fe40000000f00 */
[----:B------:R1:W-:Y:S01]  /*18ab0*/  MUFU.EX2 R170, R93 ;  /* 0x0000005d00aa7308 */ /* 0x0003e20000000800 */
[----:B------:R-:W-:Y:S01]  /*18ac0*/  MOV R152, R127 ;  /* 0x0000007f00987202 */ /* 0x000fe20000000f00 */
[--C-:B------:R-:W-:Y:S01]  /*18ad0*/  FFMA.FTZ R127, R119, c[0x0][0x23c], -R92.reuse ;  /* 0x00008f00777f7a23 */ /* 0x100fe2000001085c */
[----:B---3--:R-:W-:Y:S01]  /*18ae0*/  F2FP.PACK_AB R76, R251, R218 ;  /* 0x000000dafb4c723e */ /* 0x008fe200000000ff */
[--C-:B------:R-:W-:Y:S01]  /*18af0*/  FFMA.FTZ R102, R154, c[0x0][0x23c], -R101.reuse ;  /* 0x00008f009a667a23 */ /* 0x100fe20000010865 */
[----:B------:R-:W-:Y:S01]  /*18b00*/  MOV R249, R158 ;  /* 0x0000009e00f97202 */ /* 0x000fe20000000f00 */
[--C-:B------:R-:W-:Y:S04]  /*18b10*/  FFMA.FTZ R109, R152, c[0x0][0x23c], -R101.reuse ;  /* 0x00008f00986d7a23 */ /* 0x100fe80000010865 */
[-C--:B------:R-:W-:Y:S01]  /*18b20*/  HMMA.16816.F32 R4, R76, R84.reuse, R4 ;  /* 0x000000544c04723c */ /* 0x080fe20000001804 */
[----:B------:R-:W-:Y:S02]  /*18b30*/  MUFU.EX2 R113, R113 ;  /* 0x0000007100717308 */ /* 0x000fe40000000800 */
[----:B----4-:R-:W-:Y:S07]  /*18b40*/  F2FP.PACK_AB R80, R217, R216 ;  /* 0x000000d8d950723e */ /* 0x010fee00000000ff */
[C---:B------:R-:W-:Y:S01]  /*18b50*/  HMMA.16816.F32 R8, R80.reuse, R84, R8 ;  /* 0x000000545008723c */ /* 0x040fe20000001808 */
[----:B------:R-:W-:Y:S03]  /*18b60*/  MUFU.EX2 R132, R132 ;  /* 0x0000008400847308 */ /* 0x000fe60000000800 */
[--C-:B-1----:R-:W-:Y:S01]  /*18b70*/  FFMA.FTZ R93, R180, c[0x0][0x23c], -R92.reuse ;  /* 0x00008f00b45d7a23 */ /* 0x102fe2000001085c */
[----:B------:R-:W-:Y:S02]  /*18b80*/  MOV R180, R179 ;  /* 0x000000b300b47202 */ /* 0x000fe40000000f00 */
[----:B------:R-:W-:Y:S01]  /*18b90*/  MOV R179, R178 ;  /* 0x000000b200b37202 */ /* 0x000fe20000000f00 */
[-C--:B------:R-:W-:Y:S03]  /*18ba0*/  HMMA.16816.F32 R12, R80, R86.reuse, R12 ;  /* 0x00000056500c723c */ /* 0x080fe6000000180c */
[----:B------:R1:W-:Y:S01]  /*18bb0*/  MUFU.EX2 R220, R93 ;  /* 0x0000005d00dc7308 */ /* 0x0003e20000000800 */
[----:B------:R-:W-:Y:S02]  /*18bc0*/  MOV R178, R177 ;  /* 0x000000b100b27202 */ /* 0x000fe40000000f00 */
[----:B------:R-:W-:Y:S02]  /*18bd0*/  MOV R177, R203 ;  /* 0x000000cb00b17202 */ /* 0x000fe40000000f00 */
[C---:B------:R-:W-:Y:S01]  /*18be0*/  HMMA.16816.F32 R16, R76.reuse, R86, R16 ;  /* 0x000000564c10723c */ /* 0x040fe20000001810 */
[----:B------:R-:W3:Y:S04]  /*18bf0*/  LDSM.16.MT88.4 R84, [R226+0x8800] ;  /* 0x00880000e254783b */ /* 0x000ee80000004200 */
[----:B------:R-:W-:Y:S03]  /*18c00*/  MUFU.EX2 R203, R95 ;  /* 0x0000005f00cb7308 */ /* 0x000fe60000000800 */
[-C--:B------:R-:W-:Y:S07]  /*18c10*/  HMMA.16816.F32 R20, R76, R88.reuse, R20 ;  /* 0x000000584c14723c */ /* 0x080fee0000001814 */
[----:B------:R-:W4:Y:S01]  /*18c20*/  MUFU.EX2 R133, R133 ;  /* 0x0000008500857308 */ /* 0x000f220000000800 */
[C---:B------:R-:W-:Y:S04]  /*18c30*/  HMMA.16816.F32 R24, R80.reuse, R88, R24 ;  /* 0x000000585018723c */ /* 0x040fe80000001818 */
[--C-:B-1----:R-:W-:Y:S01]  /*18c40*/  FFMA.FTZ R93, R180, c[0x0][0x23c], -R92.reuse ;  /* 0x00008f00b45d7a23 */ /* 0x102fe2000001085c */
[----:B------:R-:W-:Y:S02]  /*18c50*/  MOV R180, R202 ;  /* 0x000000ca00b47202 */ /* 0x000fe40000000f00 */
[----:B------:R-:W-:Y:S01]  /*18c60*/  FFMA.FTZ R88, R175, c[0x0][0x23c], -R92 ;  /* 0x00008f00af587a23 */ /* 0x000fe2000001085c */
[-C--:B------:R-:W-:Y:S01]  /*18c70*/  HMMA.16816.F32 R28, R80, R90.reuse, R28 ;  /* 0x0000005a501c723c */ /* 0x080fe2000000181c */
[----:B------:R1:W-:Y:S07]  /*18c80*/  MUFU.EX2 R202, R93 ;  /* 0x0000005d00ca7308 */ /* 0x0003ee0000000800 */
[C---:B------:R-:W-:Y:S03]  /*18c90*/  HMMA.16816.F32 R32, R76.reuse, R90, R32 ;  /* 0x0000005a4c20723c */ /* 0x040fe60000001820 */
[----:B------:R1:W-:Y:S01]  /*18ca0*/  MUFU.EX2 R175, R88 ;  /* 0x0000005800af7308 */ /* 0x0003e20000000800 */
[----:B----4-:R-:W-:Y:S04]  /*18cb0*/  F2FP.PACK_AB R196, R133, R132 ;  /* 0x0000008485c4723e */ /* 0x010fe800000000ff */
[-C--:B---3--:R-:W-:Y:S05]  /*18cc0*/  HMMA.16816.F32 R36, R76, R84.reuse, R36 ;  /* 0x000000544c24723c */ /* 0x088fea0000001824 */
[----:B------:R-:W-:Y:S03]  /*18cd0*/  MUFU.EX2 R127, R127 ;  /* 0x0000007f007f7308 */ /* 0x000fe60000000800 */
[C---:B------:R-:W-:Y:S04]  /*18ce0*/  HMMA.16816.F32 R40, R80.reuse, R84, R40 ;  /* 0x000000545028723c */ /* 0x040fe80000001828 */
[--C-:B-1----:R-:W-:Y:S01]  /*18cf0*/  FFMA.FTZ R93, R179, c[0x0][0x23c], -R100.reuse ;  /* 0x00008f00b35d7a23 */ /* 0x102fe20000010864 */
[----:B------:R-:W-:Y:S02]  /*18d00*/  MOV R179, R169 ;  /* 0x000000a900b37202 */ /* 0x000fe40000000f00 */
[----:B------:R-:W-:Y:S01]  /*18d10*/  MUFU.EX2 R134, R134 ;  /* 0x0000008600867308 */ /* 0x000fe20000000800 */
[--C-:B------:R-:W-:Y:S01]  /*18d20*/  FFMA.FTZ R84, R173, c[0x0][0x23c], -R101.reuse ;  /* 0x00008f00ad547a23 */ /* 0x100fe20000010865 */
[-C--:B------:R-:W-:Y:S01]  /*18d30*/  HMMA.16816.F32 R44, R80, R86.reuse, R44 ;  /* 0x00000056502c723c */ /* 0x080fe2000000182c */
[----:B------:R-:W1:Y:S07]  /*18d40*/  LDSM.16.MT88.4 R88, [R227+0x8800] ;  /* 0x00880000e358783b */ /* 0x000e6e0000004200 */
[C---:B------:R-:W-:Y:S01]  /*18d50*/  HMMA.16816.F32 R48, R76.reuse, R86, R48 ;  /* 0x000000564c30723c */ /* 0x040fe20000001830 */
[----:B------:R3:W-:Y:S01]  /*18d60*/  MUFU.EX2 R173, R84 ;  /* 0x0000005400ad7308 */ /* 0x0007e20000000800 */
[----:B------:R-:W4:Y:S04]  /*18d70*/  LDL.LU R87, [R1+0xb4] ;  /* 0x0000b40001577983 */ /* 0x000f280000300800 */
[----:B------:R-:W4:Y:S05]  /*18d80*/  LDL.LU R86, [R1+0xb0] ;  /* 0x0000b00001567983 */ /* 0x000f2a0000300800 */
[----:B------:R1:W-:Y:S10]  /*18d90*/  MUFU.EX2 R169, R93 ;  /* 0x0000005d00a97308 */ /* 0x0003f40000000800 */
[----:B------:R-:W-:Y:S01]  /*18da0*/  MUFU.EX2 R124, R124 ;  /* 0x0000007c007c7308 */ /* 0x000fe20000000800 */
[--C-:B---3--:R-:W-:Y:S09]  /*18db0*/  FFMA.FTZ R84, R172, c[0x0][0x23c], -R100.reuse ;  /* 0x00008f00ac547a23 */ /* 0x108ff20000010864 */
[----:B------:R3:W-:Y:S01]  /*18dc0*/  MUFU.EX2 R172, R84 ;  /* 0x0000005400ac7308 */ /* 0x0007e20000000800 */
[-C--:B-1----:R-:W-:Y:S03]  /*18dd0*/  HMMA.16816.F32 R52, R76, R88.reuse, R52 ;  /* 0x000000584c34723c */ /* 0x082fe60000001834 */
[--C-:B------:R-:W-:Y:S01]  /*18de0*/  FFMA.FTZ R93, R178, c[0x0][0x23c], -R100.reuse ;  /* 0x00008f00b25d7a23 */ /* 0x100fe20000010864 */
[----:B------:R-:W-:Y:S05]  /*18df0*/  MOV R178, R174 ;  /* 0x000000ae00b27202 */ /* 0x000fea0000000f00 */
[----:B------:R1:W-:Y:S01]  /*18e00*/  MUFU.EX2 R174, R93 ;  /* 0x0000005d00ae7308 */ /* 0x0003e20000000800 */
[C---:B------:R-:W-:Y:S08]  /*18e10*/  HMMA.16816.F32 R56, R80.reuse, R88, R56 ;  /* 0x000000585038723c */ /* 0x040ff00000001838 */
[-C--:B------:R-:W-:Y:S01]  /*18e20*/  HMMA.16816.F32 R60, R80, R90.reuse, R60 ;  /* 0x0000005a503c723c */ /* 0x080fe2000000183c */
[----:B------:R-:W1:Y:S01]  /*18e30*/  LDSM.16.MT88.4 R80, [R225+0x9000] ;  /* 0x00900000e150783b */ /* 0x000e620000004200 */
[----:B------:R-:W-:Y:S02]  /*18e40*/  MUFU.EX2 R102, R102 ;  /* 0x0000006600667308 */ /* 0x000fe40000000800 */
[----:B---3--:R-:W-:Y:S04]  /*18e50*/  FFMA.FTZ R84, R180, c[0x0][0x23c], -R100 ;  /* 0x00008f00b4547a23 */ /* 0x008fe80000010864 */
[----:B------:R-:W-:Y:S01]  /*18e60*/  HMMA.16816.F32 R64, R76, R90, R64 ;  /* 0x0000005a4c40723c */ /* 0x000fe20000001840 */
[----:B------:R-:W3:Y:S03]  /*18e70*/  LDSM.16.MT88.4 R88, [R228+0x9000] ;  /* 0x00900000e458783b */ /* 0x000ee60000004200 */
[----:B------:R1:W-:Y:S02]  /*18e80*/  MUFU.EX2 R201, R84 ;  /* 0x0000005400c97308 */ /* 0x0003e40000000800 */
[--C-:B-1----:R-:W-:Y:S01]  /*18e90*/  FFMA.FTZ R93, R177, c[0x0][0x23c], -R101.reuse ;  /* 0x00008f00b15d7a23 */ /* 0x102fe20000010865 */
[----:B------:R-:W-:Y:S02]  /*18ea0*/  MOV R177, R176 ;  /* 0x000000b000b17202 */ /* 0x000fe40000000f00 */
[----:B------:R-:W-:Y:S03]  /*18eb0*/  LDSM.16.MT88.4 R180, [R226+0xb800] ;  /* 0x00b80000e2b4783b */ /* 0x000fe60000004200 */
[----:B------:R-:W-:Y:S02]  /*18ec0*/  MOV R176, R168 ;  /* 0x000000a800b07202 */ /* 0x000fe40000000f00 */
[----:B------:R-:W-:Y:S01]  /*18ed0*/  F2FP.PACK_AB R76, R235, R238 ;  /* 0x000000eeeb4c723e */ /* 0x000fe200000000ff */
[----:B------:R-:W-:Y:S01]  /*18ee0*/  MUFU.EX2 R168, R93 ;  /* 0x0000005d00a87308 */ /* 0x000fe20000000800 */
[----:B------:R-:W-:Y:S01]  /*18ef0*/  F2FP.PACK_AB R77, R234, R237 ;  /* 0x000000edea4d723e */ /* 0x000fe200000000ff */
[----:B------:R-:W-:Y:S01]  /*18f00*/  FFMA.FTZ R85, R176, c[0x0][0x23c], -R92 ;  /* 0x00008f00b0557a23 */ /* 0x000fe2000001085c */
[----:B------:R-:W-:Y:S02]  /*18f10*/  MOV R176, R167 ;  /* 0x000000a700b07202 */ /* 0x000fe40000000f00 */
[----:B------:R-:W-:Y:S02]  /*18f20*/  MOV R167, R166 ;  /* 0x000000a600a77202 */ /* 0x000fe40000000f00 */
[----:B------:R-:W-:Y:S02]  /*18f30*/  MOV R166, R165 ;  /* 0x000000a500a67202 */ /* 0x000fe40000000f00 */
[----:B------:R-:W-:Y:S01]  /*18f40*/  MOV R165, R164 ;  /* 0x000000a400a57202 */ /* 0x000fe20000000f00 */
[----:B------:R1:W-:Y:S01]  /*18f50*/  MUFU.EX2 R191, R85 ;  /* 0x0000005500bf7308 */ /* 0x0003e20000000800 */
[----:B------:R-:W-:Y:S01]  /*18f60*/  MOV R164, R159 ;  /* 0x0000009f00a47202 */ /* 0x000fe20000000f00 */
[--C-:B------:R-:W-:Y:S01]  /*18f70*/  FFMA.FTZ R105, R167, c[0x0][0x23c], -R100.reuse ;  /* 0x00008f00a7697a23 */ /* 0x100fe20000010864 */
[----:B------:R-:W-:Y:S01]  /*18f80*/  MOV R159, R153 ;  /* 0x00000099009f7202 */ /* 0x000fe20000000f00 */
[--C-:B------:R-:W-:Y:S01]  /*18f90*/  FFMA.FTZ R84, R179, c[0x0][0x23c], -R101.reuse ;  /* 0x00008f00b3547a23 */ /* 0x100fe20000010865 */
[----:B------:R-:W-:Y:S01]  /*18fa0*/  MOV R153, R151 ;  /* 0x0000009700997202 */ /* 0x000fe20000000f00 */
[----:B------:R-:W-:Y:S01]  /*18fb0*/  FFMA.FTZ R114, R166, c[0x0][0x23c], -R100 ;  /* 0x00008f00a6727a23 */ /* 0x000fe20000010864 */
[----:B------:R-:W-:Y:S01]  /*18fc0*/  MOV R151, R126 ;  /* 0x0000007e00977202 */ /* 0x000fe20000000f00 */
[----:B------:R-:W-:Y:S01]  /*18fd0*/  FFMA.FTZ R126, R103, c[0x0][0x23c], -R92 ;  /* 0x00008f00677e7a23 */ /* 0x000fe2000001085c */
[----:B------:R-:W-:Y:S01]  /*18fe0*/  F2FP.PACK_AB R78, R231, R233 ;  /* 0x000000e9e74e723e */ /* 0x000fe200000000ff */
[----:B------:R3:W-:Y:S01]  /*18ff0*/  MUFU.EX2 R179, R84 ;  /* 0x0000005400b37308 */ /* 0x0007e20000000800 */
[--C-:B------:R-:W-:Y:S01]  /*19000*/  FFMA.FTZ R103, R176, c[0x0][0x23c], -R100.reuse ;  /* 0x00008f00b0677a23 */ /* 0x100fe20000010864 */
[----:B------:R-:W-:Y:S01]  /*19010*/  F2FP.PACK_AB R79, R230, R232 ;  /* 0x000000e8e64f723e */ /* 0x000fe200000000ff */
[--C-:B------:R-:W-:Y:S02]  /*19020*/  FFMA.FTZ R116, R165, c[0x0][0x23c], -R100.reuse ;  /* 0x00008f00a5747a23 */ /* 0x100fe40000010864 */
[--C-:B------:R-:W-:Y:S02]  /*19030*/  FFMA.FTZ R119, R164, c[0x0][0x23c], -R100.reuse ;  /* 0x00008f00a4777a23 */ /* 0x100fe40000010864 */
[----:B------:R-:W-:Y:S01]  /*19040*/  LDSM.16.MT88.4 R164, [R228+0xb800] ;  /* 0x00b80000e4a4783b */ /* 0x000fe20000004200 */
[--C-:B------:R-:W-:Y:S01]  /*19050*/  FFMA.FTZ R110, R151, c[0x0][0x23c], -R101.reuse ;  /* 0x00008f00976e7a23 */ /* 0x100fe20000010865 */
[-C--:B------:R-:W-:Y:S01]  /*19060*/  HMMA.16816.F32 R4, R76, R80.reuse, R4 ;  /* 0x000000504c04723c */ /* 0x080fe20000001804 */
[----:B------:R-:W-:Y:S02]  /*19070*/  MUFU.EX2 R186, R103 ;  /* 0x0000006700ba7308 */ /* 0x000fe40000000800 */
[----:B------:R-:W-:Y:S01]  /*19080*/  FFMA.FTZ R100, R125, c[0x0][0x23c], -R100 ;  /* 0x00008f007d647a23 */ /* 0x000fe20000010864 */
[----:B-1----:R-:W-:Y:S01]  /*19090*/  F2FP.PACK_AB R85, R139, R138 ;  /* 0x0000008a8b55723e */ /* 0x002fe200000000ff */
[--C-:B------:R-:W-:Y:S02]  /*190a0*/  FFMA.FTZ R125, R71, c[0x0][0x23c], -R101.reuse ;  /* 0x00008f00477d7a23 */ /* 0x100fe40000010865 */
[--C-:B------:R-:W-:Y:S04]  /*190b0*/  FFMA.FTZ R104, R153, c[0x0][0x23c], -R101.reuse ;  /* 0x00008f0099687a23 */ /* 0x100fe80000010865 */
[----:B------:R-:W-:Y:S01]  /*190c0*/  MUFU.EX2 R185, R105 ;  /* 0x0000006900b97308 */ /* 0x000fe20000000800 */
[----:B---3--:R-:W-:Y:S09]  /*190d0*/  FFMA.FTZ R84, R178, c[0x0][0x23c], -R101 ;  /* 0x00008f00b2547a23 */ /* 0x008ff20000010865 */
[----:B------:R1:W-:Y:S10]  /*190e0*/  MUFU.EX2 R178, R84 ;  /* 0x0000005400b27308 */ /* 0x0003f40000000800 */
[----:B------:R-:W-:Y:S10]  /*190f0*/  MUFU.EX2 R100, R100 ;  /* 0x0000006400647308 */ /* 0x000ff40000000800 */
[----:B------:R-:W3:Y:S01]  /*19100*/  MUFU.EX2 R126, R126 ;  /* 0x0000007e007e7308 */ /* 0x000ee20000000800 */
[----:B-1----:R-:W-:Y:S02]  /*19110*/  FFMA.FTZ R84, R177, c[0x0][0x23c], -R92 ;  /* 0x00008f00b1547a23 */ /* 0x002fe4000001085c */
[----:B------:R-:W1:Y:S07]  /*19120*/  LDSM.16.MT88.4 R92, [R226+0x9000] ;  /* 0x00900000e25c783b */ /* 0x000e6e0000004200 */
[----:B------:R3:W-:Y:S10]  /*19130*/  MUFU.EX2 R176, R84 ;  /* 0x0000005400b07308 */ /* 0x0007f40000000800 */
[----:B------:R1:W-:Y:S01]  /*19140*/  MUFU.EX2 R177, R96 ;  /* 0x0000006000b17308 */ /* 0x0003e20000000800 */
[----:B---3--:R-:W-:Y:S09]  /*19150*/  F2FP.PACK_AB R197, R127, R126 ;  /* 0x0000007e7fc5723e */ /* 0x008ff200000000ff */
[----:B------:R-:W-:Y:S01]  /*19160*/  MUFU.EX2 R114, R114 ;  /* 0x0000007200727308 */ /* 0x000fe20000000800 */
[----:B------:R-:W-:Y:S09]  /*19170*/  F2FP.PACK_AB R84, R140, R236 ;  /* 0x000000ec8c54723e */ /* 0x000ff200000000ff */
[----:B------:R-:W-:Y:S01]  /*19180*/  MUFU.EX2 R116, R116 ;  /* 0x0000007400747308 */ /* 0x000fe20000000800 */
[----:B-1----:R-:W1:Y:S01]  /*19190*/  LDSM.16.MT88.4 R96, [R227+0x9000] ;  /* 0x00900000e360783b */ /* 0x002e620000004200 */
[----:B--2---:R-:W-:Y:S08]  /*191a0*/  FFMA.FTZ R106, R69, R129, R106 ;  /* 0x00000081456a7223 */ /* 0x004ff0000001006a */
[----:B------:R-:W-:Y:S01]  /*191b0*/  MUFU.EX2 R104, R104 ;  /* 0x0000006800687308 */ /* 0x000fe20000000800 */
[----:B------:R-:W2:Y:S09]  /*191c0*/  LDL.LU R129, [R1+0xb8] ;  /* 0x0000b80001817983 */ /* 0x000eb20000300800 */
[----:B------:R-:W-:Y:S10]  /*191d0*/  MUFU.EX2 R119, R119 ;  /* 0x0000007700777308 */ /* 0x000ff40000000800 */
[----:B------:R-:W-:Y:S10]  /*191e0*/  MUFU.EX2 R109, R109 ;  /* 0x0000006d006d7308 */ /* 0x000ff40000000800 */
[----:B------:R-:W-:Y:S01]  /*191f0*/  MUFU.EX2 R110, R110 ;  /* 0x0000006e006e7308 */ /* 0x000fe20000000800 */
[----:B----4-:R-:W-:Y:S01]  /*19200*/  FFMA.FTZ R69, R68, R87, R135 ;  /* 0x0000005744457223 */ /* 0x010fe20000010087 */
[----:B------:R-:W-:Y:S01]  /*19210*/  F2FP.PACK_AB R87, R142, R136 ;  /* 0x000000888e57723e */ /* 0x000fe200000000ff */
[----:B------:R-:W-:Y:S01]  /*19220*/  FFMA.FTZ R68, R2, R86, R123 ;  /* 0x0000005602447223 */ /* 0x000fe2000001007b */
[----:B------:R-:W-:Y:S01]  /*19230*/  F2FP.PACK_AB R86, R229, R137 ;  /* 0x00000089e556723e */ /* 0x000fe200000000ff */
[----:B------:R-:W-:Y:S01]  /*19240*/  FFMA.FTZ R123, R215, c[0x0][0x23c], -R101 ;  /* 0x00008f00d77b7a23 */ /* 0x000fe20000010865 */
[----:B------:R-:W-:Y:S01]  /*19250*/  MOV R215, R150 ;  /* 0x0000009600d77202 */ /* 0x000fe20000000f00 */
[----:B------:R-:W-:Y:S01]  /*19260*/  FADD.FTZ R105, R207, R69 ;  /* 0x00000045cf697221 */ /* 0x000fe20000010000 */
[----:B------:R-:W-:Y:S01]  /*19270*/  MOV R207, R146 ;  /* 0x0000009200cf7202 */ /* 0x000fe20000000f00 */
[----:B------:R-:W-:Y:S01]  /*19280*/  FADD.FTZ R103, R205, R68 ;  /* 0x00000044cd677221 */ /* 0x000fe20000010000 */
[----:B------:R-:W-:Y:S01]  /*19290*/  MOV R205, R145 ;  /* 0x0000009100cd7202 */ /* 0x000fe20000000f00 */
[C---:B------:R-:W-:Y:S01]  /*192a0*/  HMMA.16816.F32 R8, R84.reuse, R80, R8 ;  /* 0x000000505408723c */ /* 0x040fe20000001808 */
[----:B------:R-:W3:Y:S03]  /*192b0*/  MUFU.EX2 R123, R123 ;  /* 0x0000007b007b7308 */ /* 0x000ee60000000800 */
[----:B------:R-:W-:Y:S01]  /*192c0*/  F2FP.PACK_AB R68, R141, R143 ;  /* 0x0000008f8d44723e */ /* 0x000fe200000000ff */
[--C-:B------:R-:W-:Y:S01]  /*192d0*/  FFMA.FTZ R2, R159, c[0x0][0x23c], -R101.reuse ;  /* 0x00008f009f027a23 */ /* 0x100fe20000010865 */
[----:B------:R-:W-:Y:S02]  /*192e0*/  F2FP.PACK_AB R69, R162, R163 ;  /* 0x000000a3a245723e */ /* 0x000fe400000000ff */
[-C--:B------:R-:W-:Y:S03]  /*192f0*/  HMMA.16816.F32 R12, R84, R82.reuse, R12 ;  /* 0x00000052540c723c */ /* 0x080fe6000000180c */
[----:B------:R4:W-:Y:S01]  /*19300*/  MUFU.EX2 R184, R2 ;  /* 0x0000000200b87308 */ /* 0x0009e20000000800 */
[----:B------:R-:W-:Y:S04]  /*19310*/  F2FP.PACK_AB R71, R215, R207 ;  /* 0x000000cfd747723e */ /* 0x000fe800000000ff */
[C---:B------:R-:W-:Y:S01]  /*19320*/  HMMA.16816.F32 R16, R76.reuse, R82, R16 ;  /* 0x000000524c10723c */ /* 0x040fe20000001810 */
[----:B------:R-:W1:Y:S07]  /*19330*/  LDSM.16.MT88.4 R80, [R225+0x9800] ;  /* 0x00980000e150783b */ /* 0x000e6e0000004200 */
[-C--:B------:R-:W-:Y:S04]  /*19340*/  HMMA.16816.F32 R20, R76, R88.reuse, R20 ;  /* 0x000000584c14723c */ /* 0x080fe80000001814 */
[----:B---3--:R-:W-:Y:S04]  /*19350*/  F2FP.PACK_AB R193, R124, R123 ;  /* 0x0000007b7cc1723e */ /* 0x008fe800000000ff */
[C---:B------:R-:W-:Y:S04]  /*19360*/  HMMA.16816.F32 R24, R84.reuse, R88, R24 ;  /* 0x000000585418723c */ /* 0x040fe80000001818 */
[--C-:B----4-:R-:W-:Y:S04]  /*19370*/  FFMA.FTZ R2, R157, c[0x0][0x23c], -R101.reuse ;  /* 0x00008f009d027a23 */ /* 0x110fe80000010865 */
[-C--:B------:R-:W-:Y:S01]  /*19380*/  HMMA.16816.F32 R28, R84, R90.reuse, R28 ;  /* 0x0000005a541c723c */ /* 0x080fe2000000181c */
[----:B------:R3:W-:Y:S07]  /*19390*/  MUFU.EX2 R135, R2 ;  /* 0x0000000200877308 */ /* 0x0007ee0000000800 */
[C---:B------:R-:W-:Y:S01]  /*193a0*/  HMMA.16816.F32 R32, R76.reuse, R90, R32 ;  /* 0x0000005a4c20723c */ /* 0x040fe20000001820 */
[----:B------:R-:W-:Y:S07]  /*193b0*/  LDSM.16.MT88.4 R88, [R226+0x9800] ;  /* 0x00980000e258783b */ /* 0x000fee0000004200 */
[-C--:B------:R-:W-:Y:S08]  /*193c0*/  HMMA.16816.F32 R36, R76, R92.reuse, R36 ;  /* 0x0000005c4c24723c */ /* 0x080ff00000001824 */
[C---:B------:R-:W-:Y:S04]  /*193d0*/  HMMA.16816.F32 R40, R84.reuse, R92, R40 ;  /* 0x0000005c5428723c */ /* 0x040fe80000001828 */
[----:B---3--:R-:W-:Y:S01]  /*193e0*/  FADD.FTZ R2, R245, R106 ;  /* 0x0000006af5027221 */ /* 0x008fe20000010000 */
[----:B------:R-:W-:Y:S03]  /*193f0*/  MOV R245, R147 ;  /* 0x0000009300f57202 */ /* 0x000fe60000000f00 */
[-C--:B------:R-:W-:Y:S04]  /*19400*/  HMMA.16816.F32 R44, R84, R94.reuse, R44 ;  /* 0x0000005e542c723c */ /* 0x080fe8000000182c */
[----:B------:R-:W-:Y:S01]  /*19410*/  FADD.FTZ R2, R219, R2 ;  /* 0x00000002db027221 */ /* 0x000fe20000010000 */
[----:B------:R-:W-:Y:S03]  /*19420*/  MOV R219, R141 ;  /* 0x0000008d00db7202 */ /* 0x000fe60000000f00 */
[C---:B------:R-:W-:Y:S01]  /*19430*/  HMMA.16816.F32 R48, R76.reuse, R94, R48 ;  /* 0x0000005e4c30723c */ /* 0x040fe20000001830 */
[----:B------:R-:W-:Y:S07]  /*19440*/  LDSM.16.MT88.4 R92, [R227+0x9800] ;  /* 0x00980000e35c783b */ /* 0x000fee0000004200 */
[-C--:B-1----:R-:W-:Y:S08]  /*19450*/  HMMA.16816.F32 R52, R76, R96.reuse, R52 ;  /* 0x000000604c34723c */ /* 0x082ff00000001834 */
[C---:B------:R-:W-:Y:S07]  /*19460*/  HMMA.16816.F32 R56, R84.reuse, R96, R56 ;  /* 0x000000605438723c */ /* 0x040fee0000001838 */
[--C-:B------:R-:W-:Y:S01]  /*19470*/  FFMA.FTZ R96, R156, c[0x0][0x23c], -R101.reuse ;  /* 0x00008f009c607a23 */ /* 0x100fe20000010865 */
[-C--:B------:R-:W-:Y:S01]  /*19480*/  HMMA.16816.F32 R60, R84, R98.reuse, R60 ;  /* 0x00000062543c723c */ /* 0x080fe2000000183c */
[----:B------:R-:W1:Y:S03]  /*19490*/  LDSM.16.MT88.4 R84, [R228+0x9800] ;  /* 0x00980000e454783b */ /* 0x000e660000004200 */
[--C-:B------:R-:W-:Y:S02]  /*194a0*/  FFMA.FTZ R97, R155, c[0x0][0x23c], -R101.reuse ;  /* 0x00008f009b617a23 */ /* 0x100fe40000010865 */
[----:B------:R-:W-:Y:S01]  /*194b0*/  FFMA.FTZ R101, R70, c[0x0][0x23c], -R101 ;  /* 0x00008f0046657a23 */ /* 0x000fe20000010865 */
[----:B------:R-:W-:Y:S01]  /*194c0*/  F2FP.PACK_AB R70, R214, R205 ;  /* 0x000000cdd646723e */ /* 0x000fe200000000ff */
[----:B------:R-:W-:Y:S01]  /*194d0*/  HMMA.16816.F32 R64, R76, R98, R64 ;  /* 0x000000624c40723c */ /* 0x000fe20000001840 */
[----:B------:R-:W-:Y:S06]  /*194e0*/  MUFU.EX2 R106, R97 ;  /* 0x00000061006a7308 */ /* 0x000fec0000000800 */
[----:B------:R-:W-:Y:S01]  /*194f0*/  F2FP.PACK_AB R76, R224, R161 ;  /* 0x000000a1e04c723e */ /* 0x000fe200000000ff */
[-C--:B------:R-:W-:Y:S03]  /*19500*/  HMMA.16816.F32 R4, R68, R80.reuse, R4 ;  /* 0x000000504404723c */ /* 0x080fe60000001804 */
[----:B------:R-:W-:Y:S02]  /*19510*/  MUFU.EX2 R101, R101 ;  /* 0x0000006500657308 */ /* 0x000fe40000000800 */
[----:B------:R-:W-:Y:S01]  /*19520*/  F2FP.PACK_AB R78, R249, R245 ;  /* 0x000000f5f94e723e */ /* 0x000fe200000000ff */
[----:B--2---:R-:W-:Y:S01]  /*19530*/  FFMA.FTZ R0, R0, R129, R204 ;  /* 0x0000008100007223 */ /* 0x004fe200000100cc */
[----:B------:R-:W-:Y:S06]  /*19540*/  MOV R204, R148 ;  /* 0x0000009400cc7202 */ /* 0x000fec0000000f00 */
[----:B------:R-:W-:Y:S01]  /*19550*/  MUFU.EX2 R129, R107 ;  /* 0x0000006b00817308 */ /* 0x000fe20000000800 */
[----:B------:R-:W-:Y:S01]  /*19560*/  LDSM.16.MT88.4 R148, [R225+0xb800] ;  /* 0x00b80000e194783b */ /* 0x000fe20000004200 */
[----:B------:R-:W-:Y:S01]  /*19570*/  FADD.FTZ R0, R206, R0 ;  /* 0x00000000ce007221 */ /* 0x000fe20000010000 */
[----:B------:R-:W-:Y:S02]  /*19580*/  MOV R206, R144 ;  /* 0x0000009000ce7202 */ /* 0x000fe40000000f00 */
[----:B------:R-:W-:Y:S01]  /*19590*/  F2FP.PACK_AB R79, R246, R204 ;  /* 0x000000ccf64f723e */ /* 0x000fe200000000ff */
[----:B------:R-:W-:Y:S01]  /*195a0*/  FADD.FTZ R0, R208, R0 ;  /* 0x00000000d0007221 */ /* 0x000fe20000010000 */
[----:B------:R-:W-:Y:S02]  /*195b0*/  F2FP.PACK_AB R77, R206, R160 ;  /* 0x000000a0ce4d723e */ /* 0x000fe400000000ff */
[----:B------:R-:W3:Y:S01]  /*195c0*/  LDL.LU R144, [R1+0xc] ;  /* 0x00000c0001907983 */ /* 0x000ee20000300800 */
[----:B------:R3:W-:Y:S04]  /*195d0*/  MUFU.EX2 R107, R96 ;  /* 0x00000060006b7308 */ /* 0x0007e80000000800 */
[C---:B------:R-:W-:Y:S08]  /*195e0*/  HMMA.16816.F32 R8, R76.reuse, R80, R8 ;  /* 0x000000504c08723c */ /* 0x040ff00000001808 */
[-C--:B------:R-:W-:Y:S08]  /*195f0*/  HMMA.16816.F32 R12, R76, R82.reuse, R12 ;  /* 0x000000524c0c723c */ /* 0x080ff0000000180c */
[C---:B------:R-:W-:Y:S01]  /*19600*/  HMMA.16816.F32 R16, R68.reuse, R82, R16 ;  /* 0x000000524410723c */ /* 0x040fe20000001810 */
[----:B------:R-:W4:Y:S03]  /*19610*/  LDSM.16.MT88.4 R80, [R225+0xa000] ;  /* 0x00a00000e150783b */ /* 0x000f260000004200 */
[----:B---3--:R-:W-:Y:S04]  /*19620*/  FADD.FTZ R96, R223, R0 ;  /* 0x00000000df607221 */ /* 0x008fe80000010000 */
        /* <DEDUP_REMOVED lines=22> */
[----:B------:R-:W2:Y:S02]  /*19790*/  LDL.LU R72, [R1+0x138] ;  /* 0x0001380001487983 */ /* 0x000ea40000300800 */
[----:B------:R-:W-:Y:S01]  /*197a0*/  F2FP.PACK_AB R70, R203, R221 ;  /* 0x000000ddcb46723e */ /* 0x000fe200000000ff */
[----:B------:R-:W-:Y:S01]  /*197b0*/  FADD.FTZ R0, R216, R98 ;  /* 0x00000062d8007221 */ /* 0x000fe20000010000 */
[----:B------:R-:W-:Y:S01]  /*197c0*/  F2FP.PACK_AB R71, R202, R175 ;  /* 0x000000afca47723e */ /* 0x000fe200000000ff */
[----:B------:R-:W1:Y:S01]  /*197d0*/  MUFU.EX2 R98, R75 ;  /* 0x0000004b00627308 */ /* 0x000e620000000800 */
[----:B------:R-:W-:Y:S01]  /*197e0*/  F2FP.PACK_AB R76, R174, R169 ;  /* 0x000000a9ae4c723e */ /* 0x000fe200000000ff */
[----:B------:R-:W-:Y:S01]  /*197f0*/  FADD.FTZ R0, R217, R0 ;  /* 0x00000000d9007221 */ /* 0x000fe20000010000 */
[----:B------:R-:W-:Y:S02]  /*19800*/  F2FP.PACK_AB R77, R173, R168 ;  /* 0x000000a8ad4d723e */ /* 0x000fe400000000ff */
[----:B------:R-:W-:Y:S01]  /*19810*/  F2FP.PACK_AB R79, R178, R179 ;  /* 0x000000b3b24f723e */ /* 0x000fe200000000ff */
[-C--:B----4-:R-:W-:Y:S03]  /*19820*/  HMMA.16816.F32 R4, R68, R80.reuse, R4 ;  /* 0x000000504404723c */ /* 0x090fe60000001804 */
[----:B------:R-:W-:Y:S01]  /*19830*/  FADD.FTZ R0, R74, R0 ;  /* 0x000000004a007221 */ /* 0x000fe20000010000 */
[----:B------:R-:W-:Y:S02]  /*19840*/  MOV R105, R143 ;  /* 0x0000008f00697202 */ /* 0x000fe40000000f00 */
[----:B------:R-:W-:Y:S01]  /*19850*/  MOV R244, R142 ;  /* 0x0000008e00f47202 */ /* 0x000fe20000000f00 */
[----:B------:R-:W-:Y:S01]  /*19860*/  FADD.FTZ R0, R240, R0 ;  /* 0x00000000f0007221 */ /* 0x000fe20000010000 */
[C---:B------:R-:W-:Y:S04]  /*19870*/  HMMA.16816.F32 R8, R76.reuse, R80, R8 ;  /* 0x000000504c08723c */ /* 0x040fe80000001808 */
[----:B------:R-:W-:Y:S04]  /*19880*/  FADD.FTZ R0, R236, R0 ;  /* 0x00000000ec007221 */ /* 0x000fe80000010000 */
[-C--:B------:R-:W-:Y:S04]  /*19890*/  HMMA.16816.F32 R12, R76, R82.reuse, R12 ;  /* 0x000000524c0c723c */ /* 0x080fe8000000180c */
[----:B-1----:R-:W-:Y:S01]  /*198a0*/  F2FP.PACK_AB R198, R98, R134 ;  /* 0x0000008662c6723e */ /* 0x002fe200000000ff */
[----:B------:R-:W-:Y:S03]  /*198b0*/  FADD.FTZ R0, R140, R0 ;  /* 0x000000008c007221 */ /* 0x000fe60000010000 */
[C---:B------:R-:W-:Y:S01]  /*198c0*/  HMMA.16816.F32 R16, R68.reuse, R82, R16 ;  /* 0x000000524410723c */ /* 0x040fe20000001810 */
[----:B------:R-:W1:Y:S07]  /*198d0*/  LDSM.16.MT88.4 R80, [R225+0xa800] ;  /* 0x00a80000e150783b */ /* 0x000e6e0000004200 */
[-C--:B------:R-:W-:Y:S08]  /*198e0*/  HMMA.16816.F32 R20, R68, R84.reuse, R20 ;  /* 0x000000544414723c */ /* 0x080ff00000001814 */
[C---:B------:R-:W-:Y:S08]  /*198f0*/  HMMA.16816.F32 R24, R76.reuse, R84, R24 ;  /* 0x000000544c18723c */ /* 0x040ff00000001818 */
[-C--:B------:R-:W-:Y:S08]  /*19900*/  HMMA.16816.F32 R28, R76, R86.reuse, R28 ;  /* 0x000000564c1c723c */ /* 0x080ff0000000181c */
[C---:B------:R-:W-:Y:S01]  /*19910*/  HMMA.16816.F32 R32, R68.reuse, R86, R32 ;  /* 0x000000564420723c */ /* 0x040fe20000001820 */
[----:B------:R-:W4:Y:S07]  /*19920*/  LDSM.16.MT88.4 R84, [R228+0xa800] ;  /* 0x00a80000e454783b */ /* 0x000f2e0000004200 */
[-C--:B---3--:R-:W-:Y:S08]  /*19930*/  HMMA.16816.F32 R36, R68, R88.reuse, R36 ;  /* 0x000000584424723c */ /* 0x088ff00000001824 */
[C---:B------:R-:W-:Y:S08]  /*19940*/  HMMA.16816.F32 R40, R76.reuse, R88, R40 ;  /* 0x000000584c28723c */ /* 0x040ff00000001828 */
[-C--:B------:R-:W-:Y:S08]  /*19950*/  HMMA.16816.F32 R44, R76, R90.reuse, R44 ;  /* 0x0000005a4c2c723c */ /* 0x080ff0000000182c */
[C---:B------:R-:W-:Y:S01]  /*19960*/  HMMA.16816.F32 R48, R68.reuse, R90, R48 ;  /* 0x0000005a4430723c */ /* 0x040fe20000001830 */
[----:B------:R-:W3:Y:S07]  /*19970*/  LDSM.16.MT88.4 R88, [R226+0xa800] ;  /* 0x00a80000e258783b */ /* 0x000eee0000004200 */
[-C--:B------:R-:W-:Y:S08]  /*19980*/  HMMA.16816.F32 R52, R68, R92.reuse, R52 ;  /* 0x0000005c4434723c */ /* 0x080ff00000001834 */
[C---:B------:R-:W-:Y:S08]  /*19990*/  HMMA.16816.F32 R56, R76.reuse, R92, R56 ;  /* 0x0000005c4c38723c */ /* 0x040ff00000001838 */
[-C--:B------:R-:W-:Y:S07]  /*199a0*/  HMMA.16816.F32 R60, R76, R94.reuse, R60 ;  /* 0x0000005e4c3c723c */ /* 0x080fee000000183c */
[----:B------:R-:W-:Y:S01]  /*199b0*/  F2FP.PACK_AB R78, R108, R129 ;  /* 0x000000816c4e723e */ /* 0x000fe200000000ff */
[----:B------:R-:W-:Y:S01]  /*199c0*/  HMMA.16816.F32 R64, R68, R94, R64 ;  /* 0x0000005e4440723c */ /* 0x000fe20000001840 */
[----:B------:R-:W3:Y:S03]  /*199d0*/  LDSM.16.MT88.4 R92, [R227+0xa800] ;  /* 0x00a80000e35c783b */ /* 0x000ee60000004200 */
[----:B------:R-:W-:Y:S01]  /*199e0*/  FADD.FTZ R76, R211, R96 ;  /* 0x00000060d34c7221 */ /* 0x000fe20000010000 */
[----:B------:R-:W-:Y:S02]  /*199f0*/  F2FP.PACK_AB R79, R106, R107 ;  /* 0x0000006b6a4f723e */ /* 0x000fe400000000ff */
[----:B------:R-:W-:Y:S01]  /*19a00*/  F2FP.PACK_AB R68, R200, R177 ;  /* 0x000000b1c844723e */ /* 0x000fe200000000ff */
[----:B------:R-:W-:Y:S01]  /*19a10*/  FADD.FTZ R96, R248, R76 ;  /* 0x0000004cf8607221 */ /* 0x000fe20000010000 */
[----:B------:R-:W-:Y:S03]  /*19a20*/  F2FP.PACK_AB R69, R191, R176 ;  /* 0x000000b0bf45723e */ /* 0x000fe600000000ff */
[----:B------:R-:W-:Y:S01]  /*19a30*/  F2FP.PACK_AB R70, R189, R190 ;  /* 0x000000bebd46723e */ /* 0x000fe200000000ff */
[----:B------:R-:W-:Y:S01]  /*19a40*/  FADD.FTZ R75, R243, R96 ;  /* 0x00000060f34b7221 */ /* 0x000fe20000010000 */
[----:B------:R-:W-:Y:S02]  /*19a50*/  F2FP.PACK_AB R71, R187, R188 ;  /* 0x000000bcbb47723e */ /* 0x000fe400000000ff */
[----:B------:R-:W-:Y:S01]  /*19a60*/  F2FP.PACK_AB R76, R185, R186 ;  /* 0x000000bab94c723e */ /* 0x000fe200000000ff */
[----:B------:R-:W-:Y:S04]  /*19a70*/  FADD.FTZ R75, R239, R75 ;  /* 0x0000004bef4b7221 */ /* 0x000fe80000010000 */
[-C--:B-1----:R-:W-:Y:S03]  /*19a80*/  HMMA.16816.F32 R4, R68, R80.reuse, R4 ;  /* 0x000000504404723c */ /* 0x082fe60000001804 */
[----:B------:R-:W-:Y:S04]  /*19a90*/  FADD.FTZ R2, R144, R2 ;  /* 0x0000000290027221 */ /* 0x000fe80000010000 */
[----:B------:R-:W-:Y:S02]  /*19aa0*/  FADD.FTZ R97, R218, R2 ;  /* 0x00000002da617221 */ /* 0x000fe40000010000 */
[----:B------:R-:W-:Y:S03]  /*19ab0*/  FADD.FTZ R2, R247, R99 ;  /* 0x00000063f7027221 */ /* 0x000fe60000010000 */
[----:B------:R-:W-:Y:S02]  /*19ac0*/  FADD.FTZ R77, R251, R97 ;  /* 0x00000061fb4d7221 */ /* 0x000fe40000010000 */
[----:B------:R-:W-:Y:S02]  /*19ad0*/  FADD.FTZ R2, R250, R2 ;  /* 0x00000002fa027221 */ /* 0x000fe40000010000 */
[----:B------:R-:W-:Y:S01]  /*19ae0*/  FADD.FTZ R97, R252, R77 ;  /* 0x0000004dfc617221 */ /* 0x000fe20000010000 */
[----:B------:R-:W-:Y:S01]  /*19af0*/  F2FP.PACK_AB R77, R135, R184 ;  /* 0x000000b8874d723e */ /* 0x000fe200000000ff */
[----:B------:R-:W-:Y:S02]  /*19b00*/  FADD.FTZ R2, R73, R2 ;  /* 0x0000000249027221 */ /* 0x000fe40000010000 */
[----:B------:R-:W2:Y:S02]  /*19b10*/  LDL.LU R73, [R1+0x134] ;  /* 0x0001340001497983 */ /* 0x000ea40000300800 */
[----:B------:R-:W-:Y:S02]  /*19b20*/  FADD.FTZ R2, R241, R2 ;  /* 0x00000002f1027221 */ /* 0x000fe40000010000 */
[C---:B------:R-:W-:Y:S01]  /*19b30*/  HMMA.16816.F32 R8, R76.reuse, R80, R8 ;  /* 0x000000504c08723c */ /* 0x040fe20000001808 */
[----:B------:R-:W2:Y:S03]  /*19b40*/  LDL.LU R74, [R1+0x130] ;  /* 0x00013000014a7983 */ /* 0x000ea60000300800 */
[----:B------:R-:W-:Y:S01]  /*19b50*/  FADD.FTZ R2, R237, R2 ;  /* 0x00000002ed027221 */ /* 0x000fe20000010000 */
[----:B------:R1:W5:Y:S03]  /*19b60*/  LDL.LU R243, [R1+0x12c] ;  /* 0x00012c0001f37983 */ /* 0x0003660000300800 */
[-C--:B------:R-:W-:Y:S04]  /*19b70*/  HMMA.16816.F32 R12, R76, R82.reuse, R12 ;  /* 0x000000524c0c723c */ /* 0x080fe8000000180c */
[----:B------:R-:W-:Y:S04]  /*19b80*/  FADD.FTZ R2, R234, R2 ;  /* 0x00000002ea027221 */ /* 0x000fe80000010000 */
[C---:B------:R-:W-:Y:S01]  /*19b90*/  HMMA.16816.F32 R16, R68.reuse, R82, R16 ;  /* 0x000000524410723c */ /* 0x040fe20000001810 */
[----:B------:R-:W1:Y:S03]  /*19ba0*/  LDSM.16.MT88.4 R80, [R225+0xb000] ;  /* 0x00b00000e150783b */ /* 0x000e660000004200 */
[----:B------:R-:W-:Y:S04]  /*19bb0*/  FADD.FTZ R2, R232, R2 ;  /* 0x00000002e8027221 */ /* 0x000fe80000010000 */
[-C--:B----4-:R-:W-:Y:S04]  /*19bc0*/  HMMA.16816.F32 R20, R68, R84.reuse, R20 ;  /* 0x000000544414723c */ /* 0x090fe80000001814 */
[----:B------:R-:W-:Y:S04]  /*19bd0*/  FADD.FTZ R2, R230, R2 ;  /* 0x00000002e6027221 */ /* 0x000fe80000010000 */
[C---:B------:R-:W-:Y:S04]  /*19be0*/  HMMA.16816.F32 R24, R76.reuse, R84, R24 ;  /* 0x000000544c18723c */ /* 0x040fe80000001818 */
[----:B------:R-:W-:Y:S04]  /*19bf0*/  FADD.FTZ R2, R163, R2 ;  /* 0x00000002a3027221 */ /* 0x000fe80000010000 */
        /* <DEDUP_REMOVED lines=13> */
[----:B------:R-:W3:Y:S03]  /*19cd0*/  LDSM.16.MT88.4 R92, [R227+0xb000] ;  /* 0x00b00000e35c783b */ /* 0x000ee60000004200 */
[----:B------:R-:W-:Y:S01]  /*19ce0*/  FADD.FTZ R96, R238, R76 ;  /* 0x0000004cee607221 */ /* 0x000fe20000010000 */
[----:B------:R-:W-:Y:S02]  /*19cf0*/  F2FP.PACK_AB R76, R116, R114 ;  /* 0x00000072744c723e */ /* 0x000fe400000000ff */
[----:B------:R-:W-:Y:S02]  /*19d00*/  F2FP.PACK_AB R68, R118, R117 ;  /* 0x000000757644723e */ /* 0x000fe400000000ff */
[----:B------:R-:W-:Y:S01]  /*19d10*/  F2FP.PACK_AB R69, R112, R111 ;  /* 0x0000006f7045723e */ /* 0x000fe200000000ff */
[----:B------:R2:W5:Y:S02]  /*19d20*/  LDL.LU R242, [R1+0x128] ;  /* 0x0001280001f27983 */ /* 0x0005640000300800 */
[----:B------:R-:W-:Y:S02]  /*19d30*/  F2FP.PACK_AB R70, R122, R121 ;  /* 0x000000797a46723e */ /* 0x000fe400000000ff */
[----:B------:R-:W-:Y:S01]  /*19d40*/  F2FP.PACK_AB R71, R115, R113 ;  /* 0x000000717347723e */ /* 0x000fe200000000ff */
[----:B------:R2:W5:Y:S01]  /*19d50*/  LDL.LU R241, [R1+0x124] ;  /* 0x0001240001f17983 */ /* 0x0005620000300800 */
[----:B------:R-:W-:Y:S02]  /*19d60*/  F2FP.PACK_AB R77, R104, R102 ;  /* 0x00000066684d723e */ /* 0x000fe400000000ff */
[----:B------:R-:W-:Y:S01]  /*19d70*/  F2FP.PACK_AB R78, R120, R119 ;  /* 0x00000077784e723e */ /* 0x000fe200000000ff */
[----:B------:R2:W5:Y:S01]  /*19d80*/  LDL.LU R240, [R1+0x120] ;  /* 0x0001200001f07983 */ /* 0x0005620000300800 */
[----:B------:R-:W-:Y:S01]  /*19d90*/  F2FP.PACK_AB R79, R110, R109 ;  /* 0x0000006d6e4f723e */ /* 0x000fe200000000ff */
[-C--:B-1----:R-:W-:Y:S02]  /*19da0*/  HMMA.16816.F32 R4, R68, R80.reuse, R4 ;  /* 0x000000504404723c */ /* 0x082fe40000001804 */
[----:B------:R1:W5:Y:S04]  /*19db0*/  LDL.LU R239, [R1+0x11c] ;  /* 0x00011c0001ef7983 */ /* 0x0003680000300800 */
[----:B------:R1:W5:Y:S02]  /*19dc0*/  LDL.LU R238, [R1+0x118] ;  /* 0x0001180001ee7983 */ /* 0x0003640000300800 */
[C---:B------:R-:W-:Y:S01]  /*19dd0*/  HMMA.16816.F32 R8, R76.reuse, R80, R8 ;  /* 0x000000504c08723c */ /* 0x040fe20000001808 */
[----:B------:R-:W1:Y:S01]  /*19de0*/  MUFU.EX2 R81, R125 ;  /* 0x0000007d00517308 */ /* 0x000e620000000800 */
[----:B------:R1:W5:Y:S04]  /*19df0*/  LDL.LU R237, [R1+0x114] ;  /* 0x0001140001ed7983 */ /* 0x0003680000300800 */
[----:B------:R1:W5:Y:S01]  /*19e00*/  LDL.LU R236, [R1+0x110] ;  /* 0x0001100001ec7983 */ /* 0x0003620000300800 */
[----:B------:R-:W-:Y:S01]  /*19e10*/  FADD.FTZ R80, R138, R75 ;  /* 0x0000004b8a507221 */ /* 0x000fe20000010000 */
[-C--:B------:R-:W-:Y:S04]  /*19e20*/  HMMA.16816.F32 R12, R76, R82.reuse, R12 ;  /* 0x000000524c0c723c */ /* 0x080fe8000000180c */
[----:B------:R-:W-:Y:S02]  /*19e30*/  FADD.FTZ R75, R235, R96 ;  /* 0x00000060eb4b7221 */ /* 0x000fe40000010000 */
[----:B------:R2:W5:Y:S02]  /*19e40*/  LDL.LU R235, [R1+0x10c] ;  /* 0x00010c0001eb7983 */ /* 0x0005640000300800 */
[C---:B------:R-:W-:Y:S01]  /*19e50*/  HMMA.16816.F32 R16, R68.reuse, R82, R16 ;  /* 0x000000524410723c */ /* 0x040fe20000001810 */
[----:B------:R-:W3:Y:S01]  /*19e60*/  MUFU.EX2 R82, R128 ;  /* 0x0000008000527308 */ /* 0x000ee20000000800 */
[----:B------:R2:W5:Y:S02]  /*19e70*/  LDL.LU R234, [R1+0x108] ;  /* 0x0001080001ea7983 */ /* 0x0005640000300800 */
[----:B------:R-:W-:Y:S02]  /*19e80*/  FADD.FTZ R75, R233, R75 ;  /* 0x0000004be94b7221 */ /* 0x000fe40000010000 */
[----:B------:R2:W5:Y:S02]  /*19e90*/  LDL.LU R233, [R1+0x104] ;  /* 0x0001040001e97983 */ /* 0x0005640000300800 */
[-C--:B----4-:R-:W-:Y:S02]  /*19ea0*/  HMMA.16816.F32 R20, R68, R84.reuse, R20 ;  /* 0x000000544414723c */ /* 0x090fe40000001814 */
[----:B------:R4:W5:Y:S02]  /*19eb0*/  LDL.LU R232, [R1+0x100] ;  /* 0x0001000001e87983 */ /* 0x0009640000300800 */
[----:B------:R-:W-:Y:S01]  /*19ec0*/  FADD.FTZ R75, R231, R75 ;  /* 0x0000004be74b7221 */ /* 0x000fe20000010000 */
[----:B-1----:R-:W-:Y:S01]  /*19ed0*/  F2FP.PACK_AB R195, R101, R81 ;  /* 0x0000005165c3723e */ /* 0x002fe200000000ff */
[----:B------:R4:W5:Y:S02]  /*19ee0*/  LDL.LU R231, [R1+0xfc] ;  /* 0x0000fc0001e77983 */ /* 0x0009640000300800 */
[C---:B------:R-:W-:Y:S02]  /*19ef0*/  HMMA.16816.F32 R24, R76.reuse, R84, R24 ;  /* 0x000000544c18723c */ /* 0x040fe40000001818 */
[----:B------:R4:W5:Y:S06]  /*19f00*/  LDL.LU R230, [R1+0xf8] ;  /* 0x0000f80001e67983 */ /* 0x00096c0000300800 */
[-C--:B------:R-:W-:Y:S04]  /*19f10*/  HMMA.16816.F32 R28, R76, R86.reuse, R28 ;  /* 0x000000564c1c723c */ /* 0x080fe8000000181c */
[----:B---3--:R-:W-:Y:S04]  /*19f20*/  F2FP.PACK_AB R194, R100, R82 ;  /* 0x0000005264c2723e */ /* 0x008fe800000000ff */
[C---:B------:R-:W-:Y:S08]  /*19f30*/  HMMA.16816.F32 R32, R68.reuse, R86, R32 ;  /* 0x000000564420723c */ /* 0x040ff00000001820 */
[-C--:B------:R-:W-:Y:S08]  /*19f40*/  HMMA.16816.F32 R36, R68, R88.reuse, R36 ;  /* 0x000000584424723c */ /* 0x080ff00000001824 */
[C---:B------:R-:W-:Y:S08]  /*19f50*/  HMMA.16816.F32 R40, R76.reuse, R88, R40 ;  /* 0x000000584c28723c */ /* 0x040ff00000001828 */
[-C--:B------:R-:W-:Y:S08]  /*19f60*/  HMMA.16816.F32 R44, R76, R90.reuse, R44 ;  /* 0x0000005a4c2c723c */ /* 0x080ff0000000182c */
[C---:B------:R-:W-:Y:S08]  /*19f70*/  HMMA.16816.F32 R48, R68.reuse, R90, R48 ;  /* 0x0000005a4430723c */ /* 0x040ff00000001830 */
[-C--:B------:R-:W-:Y:S08]  /*19f80*/  HMMA.16816.F32 R52, R68, R92.reuse, R52 ;  /* 0x0000005c4434723c */ /* 0x080ff00000001834 */
[C---:B------:R-:W-:Y:S08]  /*19f90*/  HMMA.16816.F32 R56, R76.reuse, R92, R56 ;  /* 0x0000005c4c38723c */ /* 0x040ff00000001838 */
[-C--:B------:R-:W-:Y:S07]  /*19fa0*/  HMMA.16816.F32 R60, R76, R94.reuse, R60 ;  /* 0x0000005e4c3c723c */ /* 0x080fee000000183c */
[----:B------:R-:W-:Y:S01]  /*19fb0*/  FADD.FTZ R77, R137, R0 ;  /* 0x00000000894d7221 */ /* 0x000fe20000010000 */
[----:B------:R-:W-:Y:S04]  /*19fc0*/  HMMA.16816.F32 R64, R68, R94, R64 ;  /* 0x0000005e4440723c */ /* 0x000fe80000001840 */
[----:B------:R-:W-:Y:S04]  /*19fd0*/  FADD.FTZ R76, R139, R80 ;  /* 0x000000508b4c7221 */ /* 0x000fe80000010000 */
[----:B------:R-:W-:Y:S01]  /*19fe0*/  FADD.FTZ R0, R136, R76 ;  /* 0x0000004c88007221 */ /* 0x000fe20000010000 */
[-C--:B------:R-:W-:Y:S05]  /*19ff0*/  HMMA.16816.F32 R140, R196, R148.reuse, R4 ;  /* 0x00000094c48c723c */ /* 0x080fea0000001804 */
[----:B------:R-:W-:Y:S02]  /*1a000*/  FADD.FTZ R0, R244, R0 ;  /* 0x00000000f4007221 */ /* 0x000fe40000010000 */
[----:B------:R-:W-:Y:S01]  /*1a010*/  FADD.FTZ R5, R229, R77 ;  /* 0x0000004de5057221 */ /* 0x000fe20000010000 */
[C---:B------:R-:W-:Y:S01]  /*1a020*/  HMMA.16816.F32 R136, R192.reuse, R148, R8 ;  /* 0x00000094c088723c */ /* 0x040fe20000001808 */
[----:B------:R4:W5:Y:S03]  /*1a030*/  LDL.LU R229, [R1+0xf4] ;  /* 0x0000f40001e57983 */ /* 0x0009660000300800 */
[----:B------:R-:W-:Y:S02]  /*1a040*/  FADD.FTZ R5, R161, R5 ;  /* 0x00000005a1057221 */ /* 0x000fe40000010000 */
[----:B------:R-:W-:Y:S02]  /*1a050*/  FADD.FTZ R6, R162, R2 ;  /* 0x00000002a2067221 */ /* 0x000fe40000010000 */
[----:B------:R-:W-:Y:S01]  /*1a060*/  FADD.FTZ R2, R224, R5 ;  /* 0x00000005e0027221 */ /* 0x000fe20000010000 */
[-C--:B------:R-:W-:Y:S01]  /*1a070*/  HMMA.16816.F32 R144, R192, R150.reuse, R12 ;  /* 0x00000096c090723c */ /* 0x080fe2000000180c */
[----:B------:R4:W5:Y:S02]  /*1a080*/  LDL.LU R224, [R1+0xf0] ;  /* 0x0000f00001e07983 */ /* 0x0009640000300800 */
[----:B------:R-:W-:Y:S02]  /*1a090*/  FADD.FTZ R4, R105, R75 ;  /* 0x0000004b69047221 */ /* 0x000fe40000010000 */
[----:B------:R-:W-:Y:S02]  /*1a0a0*/  FADD.FTZ R8, R207, R6 ;  /* 0x00000006cf087221 */ /* 0x000fe40000010000 */
[----:B------:R-:W-:Y:S01]  /*1a0b0*/  FADD.FTZ R4, R219, R4 ;  /* 0x00000004db047221 */ /* 0x000fe20000010000 */
[C---:B------:R-:W-:Y:S04]  /*1a0c0*/  HMMA.16816.F32 R148, R196.reuse, R150, R16 ;  /* 0x00000096c494723c */ /* 0x040fe80000001810 */
[----:B------:R-:W-:Y:S02]  /*1a0d0*/  FADD.FTZ R4, R205, R4 ;  /* 0x00000004cd047221 */ /* 0x000fe40000010000 */
[----:B------:R-:W-:Y:S02]  /*1a0e0*/  FADD.FTZ R0, R160, R0 ;  /* 0x00000000a0007221 */ /* 0x000fe40000010000 */
[----:B------:R-:W-:Y:S01]  /*1a0f0*/  FADD.FTZ R12, R214, R4 ;  /* 0x00000004d60c7221 */ /* 0x000fe20000010000 */
[-C--:B------:R-:W-:Y:S01]  /*1a100*/  HMMA.16816.F32 R152, R196, R164.reuse, R20 ;  /* 0x000000a4c498723c */ /* 0x080fe20000001814 */
[----:B------:R-:W1:Y:S02]  /*1a110*/  LDSM.16.MT88.4 R4, [R227+0xb800] ;  /* 0x00b80000e304783b */ /* 0x000e640000004200 */
        /* <DEDUP_REMOVED lines=18> */
[----:B------:R-:W-:Y:S02]  /*1a240*/  FADD.FTZ R8, R221, R8 ;  /* 0x00000008dd087221 */ /* 0x000fe40000010000 */
[----:B------:R-:W-:Y:S03]  /*1a250*/  FADD.FTZ R2, R175, R2 ;  /* 0x00000002af027221 */ /* 0x000fe60000010000 */
[----:B------:R-:W-:Y:S02]  /*1a260*/  FADD.FTZ R10, R172, R0 ;  /* 0x00000000ac0a7221 */ /* 0x000fe40000010000 */
[----:B------:R-:W-:Y:S01]  /*1a270*/  FADD.FTZ R0, R179, R9 ;  /* 0x00000009b3007221 */ /* 0x000fe20000010000 */
[C---:B------:R-:W-:Y:S04]  /*1a280*/  HMMA.16816.F32 R172, R192.reuse, R180, R40 ;  /* 0x000000b4c0ac723c */ /* 0x040fe80000001828 */
[----:B------:R-:W-:Y:S02]  /*1a290*/  FADD.FTZ R8, R203, R8 ;  /* 0x00000008cb087221 */ /* 0x000fe40000010000 */
[----:B------:R-:W-:Y:S02]  /*1a2a0*/  FADD.FTZ R2, R202, R2 ;  /* 0x00000002ca027221 */ /* 0x000fe40000010000 */
[----:B------:R-:W-:Y:S04]  /*1a2b0*/  FADD.FTZ R9, R201, R10 ;  /* 0x0000000ac9097221 */ /* 0x000fe80000010000 */
[----:B------:R-:W-:Y:S02]  /*1a2c0*/  FADD.FTZ R0, R178, R0 ;  /* 0x00000000b2007221 */ /* 0x000fe40000010000 */
        /* <DEDUP_REMOVED lines=13> */
[-C--:B-1----:R-:W-:Y:S03]  /*1a3a0*/  HMMA.16816.F32 R184, R196, R4.reuse, R52 ;  /* 0x00000004c4b8723c */ /* 0x082fe60000001834 */
        /* <DEDUP_REMOVED lines=24> */
[----:B--2---:R-:W-:Y:S01]  /*1a530*/  MOV R132, R74 ;  /* 0x0000004a00847202 */ /* 0x004fe20000000f00 */
[----:B------:R-:W-:Y:S02]  /*1a540*/  FADD.FTZ R2, R120, R5 ;  /* 0x0000000578027221 */ /* 0x000fe40000010000 */
[----:B------:R-:W-:Y:S02]  /*1a550*/  FADD.FTZ R0, R110, R0 ;  /* 0x000000006e007221 */ /* 0x000fe40000010000 */
[----:B------:R-:W-:Y:S02]  /*1a560*/  FADD.FTZ R9, R126, R9 ;  /* 0x000000097e097221 */ /* 0x000fe40000010000 */
[----:B------:R-:W-:Y:S01]  /*1a570*/  FADD.FTZ R10, R133, R4 ;  /* 0x00000004850a7221 */ /* 0x000fe20000010000 */
[----:B------:R-:W-:Y:S01]  /*1a580*/  MOV R133, R73 ;  /* 0x0000004900857202 */ /* 0x000fe20000000f00 */
        /* <DEDUP_REMOVED lines=15> */
[----:B------:R4:W-:Y:S04]  /*1a680*/  STL [R1+0xb4], R4 ;  /* 0x0000b40401007387 */ /* 0x0009e80000100800 */
[----:B------:R4:W-:Y:S04]  /*1a690*/  STL [R1+0xb0], R2 ;  /* 0x0000b00201007387 */ /* 0x0009e80000100800 */
[----:B------:R4:W-:Y:S02]  /*1a6a0*/  STL [R1+0xb8], R0 ;  /* 0x0000b80001007387 */ /* 0x0009e40000100800 */
[----:B----45:R-:W-:-:S05]  /*1a6b0*/  @P1 BRA `(.L_x_270) ;  /* 0xffff9f4000001947 */ /* 0x030fca000383ffff */
.L_x_269:
        /* <DEDUP_REMOVED lines=267> */
[----:B------:R4:W1:Y:S01]  /*1b770*/  LDS.128 R52, [R243+0x3800] ;  /* 0x00380000f3347984 */ /* 0x0008620000000c00 */
        /* <DEDUP_REMOVED lines=45> */
.L_x_274:
[----:B------:R-:W-:Y:S05]  /*1ba50*/  BSYNC B0 ;  /* 0x0000000000007941 */ /* 0x000fea0003800000 */
.L_x_273:
        /* <DEDUP_REMOVED lines=36> */
.L_x_276:
[----:B------:R-:W-:Y:S05]  /*1bca0*/  BSYNC B0 ;  /* 0x0000000000007941 */ /* 0x000fea0003800000 */
.L_x_275:
        /* <DEDUP_REMOVED lines=15> */
.L_x_278:
[----:B------:R-:W-:Y:S05]  /*1bda0*/  BSYNC B0 ;  /* 0x0000000000007941 */ /* 0x000fea0003800000 */
.L_x_277:
        /* <DEDUP_REMOVED lines=15> */
.L_x_280:
[----:B------:R-:W-:Y:S05]  /*1bea0*/  BSYNC B0 ;  /* 0x0000000000007941 */ /* 0x000fea0003800000 */
.L_x_279:
        /* <DEDUP_REMOVED lines=15> */
.L_x_282:
[----:B------:R-:W-:Y:S05]  /*1bfa0*/  BSYNC B0 ;  /* 0x0000000000007941 */ /* 0x000fea0003800000 */
.L_x_281:
        /* <DEDUP_REMOVED lines=15> */
.L_x_284:
[----:B------:R-:W-:Y:S05]  /*1c0a0*/  BSYNC B0 ;  /* 0x0000000000007941 */ /* 0x000fea0003800000 */
.L_x_283:
        /* <DEDUP_REMOVED lines=15> */
.L_x_286:
[----:B------:R-:W-:Y:S05]  /*1c1a0*/  BSYNC B0 ;  /* 0x0000000000007941 */ /* 0x000fea0003800000 */
.L_x_285:
        /* <DEDUP_REMOVED lines=15> */
.L_x_288:
[----:B------:R-:W-:Y:S05]  /*1c2a0*/  BSYNC B0 ;  /* 0x0000000000007941 */ /* 0x000fea0003800000 */
.L_x_287:
        /* <DEDUP_REMOVED lines=15> */
.L_x_210:
        /* <DEDUP_REMOVED lines=73> */
.L_x_290:
[----:B------:R-:W-:Y:S05]  /*1c830*/  BSYNC B0 ;  /* 0x0000000000007941 */ /* 0x000fea0003800000 */
.L_x_289:
        /* <DEDUP_REMOVED lines=17> */
.L_x_292:
[----:B------:R-:W-:Y:S05]  /*1c950*/  BSYNC B0 ;  /* 0x0000000000007941 */ /* 0x000fea0003800000 */
.L_x_291:
        /* <DEDUP_REMOVED lines=16> */
.L_x_294:
[----:B------:R-:W-:Y:S05]  /*1ca60*/  BSYNC B0 ;  /* 0x0000000000007941 */ /* 0x000fea0003800000 */
.L_x_293:
        /* <DEDUP_REMOVED lines=16> */
.L_x_296:
[----:B------:R-:W-:Y:S05]  /*1cb70*/  BSYNC B0 ;  /* 0x0000000000007941 */ /* 0x000fea0003800000 */
.L_x_295:
        /* <DEDUP_REMOVED lines=16> */
.L_x_298:
[----:B------:R-:W-:Y:S05]  /*1cc80*/  BSYNC B0 ;  /* 0x0000000000007941 */ /* 0x000fea0003800000 */
.L_x_297:
        /* <DEDUP_REMOVED lines=16> */
.L_x_300:
[----:B------:R-:W-:Y:S05]  /*1cd90*/  BSYNC B0 ;  /* 0x0000000000007941 */ /* 0x000fea0003800000 */
.L_x_299:
        /* <DEDUP_REMOVED lines=16> */
.L_x_302:
[----:B------:R-:W-:Y:S05]  /*1cea0*/  BSYNC B0 ;  /* 0x0000000000007941 */ /* 0x000fea0003800000 */
.L_x_301:
        /* <DEDUP_REMOVED lines=15> */
.L_x_304:
[----:B------:R-:W-:Y:S05]  /*1cfa0*/  BSYNC B0 ;  /* 0x0000000000007941 */ /* 0x000fea0003800000 */
.L_x_303:
        /* <DEDUP_REMOVED lines=72> */
.L_x_305:
        /* <DEDUP_REMOVED lines=13> */
.L_x_1135:


//--------------------- .text._ZN5flash16flash_fwd_kernelI23Flash_fwd_kernel_traitsILi64ELi128ELi128ELi4ELb0ELb0EN7cutlass6half_tE19Flash_kernel_traitsILi64ELi128ELi128ELi4ES3_EELb0ELb1ELb0ELb1ELb0ELb0ELb0ELb0EEEvNS_16Flash_fwd_paramsE --------------------------
	.section	.text._ZN5flash16flash_fwd_kernelI23Flash_fwd_kernel_traitsILi64ELi128ELi128ELi4ELb0ELb0EN7cutlass6half_tE19Flash_kernel_traitsILi64ELi128ELi128ELi4ES3_EELb0ELb1ELb0ELb1ELb0ELb0ELb0ELb0EEEvNS_16Flash_fwd_paramsE,"ax",@progbits
	.sectioninfo	@"SHI_REGISTERS=255"
	.align	128
        .global         _ZN5flash16flash_fwd_kernelI23Flash_fwd_kernel_traitsILi64ELi128ELi128ELi4ELb0ELb0EN7cutlass6half_tE19Flash_kernel_traitsILi64ELi128ELi128ELi4ES3_EELb0ELb1ELb0ELb1ELb0ELb0ELb0ELb0EEEvNS_16Flash_fwd_paramsE
        .type           _ZN5flash16flash_fwd_kernelI23Flash_fwd_kernel_traitsILi64ELi128ELi128ELi4ELb0ELb0EN7cutlass6half_tE19Flash_kernel_traitsILi64ELi128ELi128ELi4ES3_EELb0ELb1ELb0ELb1ELb0ELb0ELb0ELb0EEEvNS_16Flash_fwd_paramsE,@function
        .size           _ZN5flash16flash_fwd_kernelI23Flash_fwd_kernel_traitsILi64ELi128ELi128ELi4ELb0ELb0EN7cutlass6half_tE19Flash_kernel_traitsILi64ELi128ELi128ELi4ES3_EELb0ELb1ELb0ELb1ELb0ELb0ELb0ELb0EEEvNS_16Flash_fwd_paramsE,(.L_x_1136 - _ZN5flash16flash_fwd_kernelI23Flash_fwd_kernel_traitsILi64ELi128ELi128ELi4ELb0ELb0EN7cutlass6half_tE19Flash_kernel_traitsILi64ELi128ELi128ELi4ES3_EELb0ELb1ELb0ELb1ELb0ELb0ELb0ELb0EEEvNS_16Flash_fwd_paramsE)
        .other          _ZN5flash16flash_fwd_kernelI23Flash_fwd_kernel_traitsILi64ELi128ELi128ELi4ELb0ELb0EN7cutlass6half_tE19Flash_kernel_traitsILi64ELi128ELi128ELi4ES3_EELb0ELb1ELb0ELb1ELb0ELb0ELb0ELb0EEEvNS_16Flash_fwd_paramsE,@"STO_CUDA_ENTRY STV_DEFAULT"
_ZN5flash16flash_fwd_kernelI23Flash_fwd_kernel_traitsILi64ELi128ELi128ELi4ELb0ELb0EN7cutlass6half_tE19Flash_kernel_traitsILi64ELi128ELi128ELi4ES3_EELb0ELb1ELb0ELb1ELb0ELb0ELb0ELb0EEEvNS_16Flash_fwd_paramsE:
.text._ZN5flash16flash_fwd_kernelI23Flash_fwd_kernel_traitsILi64ELi128ELi128ELi4ELb0ELb0EN7cutlass6half_tE19Flash_kernel_traitsILi64ELi128ELi128ELi4ES3_EELb0ELb1ELb0ELb1ELb0ELb0ELb0ELb0EEEvNS_16Flash_fwd_paramsE:
        /* <DEDUP_REMOVED lines=48> */
[----:B--234-:R-:W-:Y:S05]  /*0300*/  @!P0 BRA `(.L_x_306) ;  /* 0x0000007000008947 */ /* 0x01cfea0003800000 */
[----:B-1----:R-:W-:-:S13]  /*0310*/  PLOP3.LUT P0, PT, PT, PT, UP3, 0x80, 0x0 ;  /* 0x000000000000781c */ /* 0x002fda0003f0f038 */
[----:B------:R-:W2:Y:S04]  /*0320*/  @P0 LDG.E R0, [R2.64+0x4] ;  /* 0x0000043402000981 */ /* 0x000ea8000c1e1900 */
[----:B------:R-:W3:Y:S01]  /*0330*/  @!P0 LDG.E R2, [R2.64] ;  /* 0x0000003402028981 */ /* 0x000ee2000c1e1900 */
[----:B--2---:R-:W1:Y:S02]  /*0340*/  @P0 R2UR UR6, R0 ;  /* 0x00000000000603c2 */ /* 0x004e6400000e0000 */
[----:B-1----:R-:W-:-:S11]  /*0350*/  @UP3 UIADD3 UR6, UR6, -UR17, URZ ;  /* 0x8000001106063290 */ /* 0x002fd6000fffe03f */
[----:B---3--:R1:W2:Y:S02]  /*0360*/  @!P0 R2UR UR6, R2 ;  /* 0x00000000020683c2 */ /* 0x0082a400000e0000 */
[----:B-12---:R-:W-:Y:S05]  /*0370*/  BRA `(.L_x_307) ;  /* 0x0000001000007947 */ /* 0x006fea0003800000 */
.L_x_306:
[----:B-1----:R-:W-:Y:S02]  /*0380*/  ULDC UR6, c[0x0][0x218] ;  /* 0x0000860000067ab9 */ /* 0x002fe40000000800 */
.L_x_307:
        /* <DEDUP_REMOVED lines=48> */
[----:B------:R-:W-:Y:S02]  /*0690*/  @UP0 UIMAD.WIDE.U32 UR20, UR13, UR4, URZ ;  /* 0x000000040d1402a5 */ /* 0x000fe4000f8e003f */
[----:B------:R-:W-:Y:S02]  /*06a0*/  @!UP1 UIMAD.WIDE.U32 UR22, UR12, UR6, URZ ;  /* 0x000000060c1692a5 */ /* 0x000fe4000f8e003f */
[----:B------:R-:W-:Y:S02]  /*06b0*/  @!UP1 UIMAD UR7, UR12, UR7, UR10 ;  /* 0x000000070c0792a4 */ /* 0x000fe4000f8e020a */
[----:B------:R-:W-:Y:S02]  /*06c0*/  @UP0 UIMAD UR10, UR13, UR5, UR21 ;  /* 0x000000050d0a02a4 */ /* 0x000fe4000f8e0215 */
[----:B------:R-:W-:Y:S02]  /*06d0*/  @UP1 UMOV UR6, UR18 ;  /* 0x0000001200061c82 */ /* 0x000fe40008000000 */
[----:B------:R-:W-:-:S02]  /*06e0*/  USHF.R.S32.HI UR13, URZ, 0x1f, UR14 ;  /* 0x0000001f3f0d7899 */ /* 0x000fc4000801140e */
[----:B------:R-:W-:Y:S02]  /*06f0*/  @!UP1 UIADD3 UR8, UR23, UR7, URZ ;  /* 0x0000000717089290 */ /* 0x000fe4000fffe03f */
[----:B------:R-:W-:Y:S02]  /*0700*/  @!UP1 UMOV UR6, UR22 ;  /* 0x0000001600069c82 */ /* 0x000fe40008000000 */
[----:B------:R-:W-:Y:S01]  /*0710*/  @UP0 UMOV UR16, UR20 ;  /* 0x0000001400100c82 */ /* 0x000fe20008000000 */
[----:B------:R-:W-:Y:S05]  /*0720*/  @P0 BRA `(.L_x_309) ;  /* 0x000000d000000947 */ /* 0x000fea0003800000 */
[----:B------:R-:W-:Y:S02]  /*0730*/  USHF.R.S32.HI UR10, URZ, 0x1f, UR11 ;  /* 0x0000001f3f0a7899 */ /* 0x000fe4000801140b */
[----:B------:R-:W-:Y:S02]  /*0740*/  ULDC.64 UR4, c[0x0][0x198] ;  /* 0x0000660000047ab9 */ /* 0x000fe40000000a00 */
[----:B------:R-:W-:Y:S02]  /*0750*/  UIMAD UR10, UR10, UR4, URZ ;  /* 0x000000040a0a72a4 */ /* 0x000fe4000f8e023f */
[----:B------:R-:W-:-:S02]  /*0760*/  UIMAD.WIDE.U32 UR18, UR11, UR4, URZ ;  /* 0x000000040b1272a5 */ /* 0x000fc4000f8e003f */
[----:B------:R-:W-:Y:S02]  /*0770*/  UIMAD UR10, UR11, UR5, UR10 ;  /* 0x000000050b0a72a4 */ /* 0x000fe4000f8e020a */
[----:B------:R-:W-:Y:S02]  /*0780*/  USHF.R.S32.HI UR7, URZ, 0x1f, UR12 ;  /* 0x0000001f3f077899 */ /* 0x000fe4000801140c */
[----:B------:R-:W-:Y:S02]  /*0790*/  UIADD3 UR19, UR19, UR10, URZ ;  /* 0x0000000a13137290 */ /* 0x000fe4000fffe03f */
[----:B------:R-:W-:Y:S02]  /*07a0*/  ULDC.64 UR4, c[0x0][0x180] ;  /* 0x0000600000047ab9 */ /* 0x000fe40000000a00 */
[----:B------:R-:W-:Y:S02]  /*07b0*/  UIMAD UR7, UR7, UR4, URZ ;  /* 0x00000004070772a4 */ /* 0x000fe4000f8e023f */
[----:B------:R-:W-:-:S02]  /*07c0*/  UIMAD.WIDE.U32 UR18, UR12, UR4, UR18 ;  /* 0x000000040c1272a5 */ /* 0x000fc4000f8e0012 */
[----:B------:R-:W-:-:S04]  /*07d0*/  UIMAD UR5, UR12, UR5, UR7 ;  /* 0x000000050c0572a4 */ /* 0x000fc8000f8e0207 */
[----:B------:R-:W-:Y:S02]  /*07e0*/  UIADD3 UR10, UR19, UR5, URZ ;  /* 0x00000005130a7290 */ /* 0x000fe4000fffe03f */
[----:B------:R-:W-:Y:S02]  /*07f0*/  UMOV UR16, UR18 ;  /* 0x0000001200107c82 */ /* 0x000fe40008000000 */
.L_x_309:
        /* <DEDUP_REMOVED lines=45> */
.L_x_310:
[----:B------:R-:W-:Y:S01]  /*0ad0*/  SHF.R.S32.HI R27, RZ, 0x1f, R29 ;  /* 0x0000001fff1b7819 */ /* 0x000fe2000001141d */
[----:B------:R-:W1:Y:S01]  /*0ae0*/  S2R R4, SR_CTAID.Z ;  /* 0x0000000000047919 */ /* 0x000e620000002700 */
[----:B------:R-:W-:Y:S01]  /*0af0*/  UIADD3 UR5, -UR15, UR35, URZ ;  /* 0x000000230f057290 */ /* 0x000fe2000fffe13f */
[----:B------:R-:W-:Y:S01]  /*0b00*/  BSSY B0, `(.L_x_311) ;  /* 0x000002e000007945 */ /* 0x000fe20003800000 */
[CC--:B------:R-:W-:Y:S02]  /*0b10*/  LEA.HI R2, R27.reuse, R29.reuse, RZ, 0x3 ;  /* 0x0000001d1b027211 */ /* 0x0c0fe400078f18ff */
[----:B------:R-:W-:Y:S02]  /*0b20*/  LEA.HI R3, R27, R29, RZ, 0x6 ;  /* 0x0000001d1b037211 */ /* 0x000fe400078f30ff */
[----:B------:R-:W-:Y:S02]  /*0b30*/  SHF.R.S32.HI R8, RZ, 0x3, R2 ;  /* 0x00000003ff087819 */ /* 0x000fe40000011402 */
[----:B------:R-:W-:-:S02]  /*0b40*/  LOP3.LUT R2, R2, 0xfffffff8, RZ, 0xc0, !PT ;  /* 0xfffffff802027812 */ /* 0x000fc400078ec0ff */
[----:B------:R-:W-:Y:S01]  /*0b50*/  SHF.R.S32.HI R9, RZ, 0x1f, R8 ;  /* 0x0000001fff097819 */ /* 0x000fe20000011408 */
[----:B------:R-:W-:Y:S01]  /*0b60*/  IMAD.SHL.U32 R0, R8, 0x40, RZ ;  /* 0x0000004008007824 */ /* 0x000fe200078e00ff */
[----:B------:R-:W-:Y:S01]  /*0b70*/  LEA.HI R16, R27, R29, RZ, 0x5 ;  /* 0x0000001d1b107211 */ /* 0x000fe200078f28ff */
[----:B------:R-:W-:Y:S01]  /*0b80*/  IMAD.IADD R19, R29, 0x1, -R2 ;  /* 0x000000011d137824 */ /* 0x000fe200078e0a02 */
[----:B------:R-:W-:Y:S02]  /*0b90*/  SHF.R.S32.HI R15, RZ, 0x1f, R14 ;  /* 0x0000001fff0f7819 */ /* 0x000fe4000001140e */
[----:B------:R-:W-:Y:S01]  /*0ba0*/  LOP3.LUT R0, R0, 0x1c0, RZ, 0xc0, !PT ;  /* 0x000001c000007812 */ /* 0x000fe200078ec0ff */
[----:B------:R-:W-:Y:S01]  /*0bb0*/  IMAD.SHL.U32 R32, R19, 0x8, RZ ;  /* 0x0000000813207824 */ /* 0x000fe200078e00ff */
[----:B------:R-:W-:Y:S02]  /*0bc0*/  SHF.R.S32.HI R28, RZ, 0x5, R16 ;  /* 0x00000005ff1c7819 */ /* 0x000fe40000011410 */
[----:B------:R-:W-:-:S02]  /*0bd0*/  SHF.R.U32.HI R2, RZ, 0x3, R0 ;  /* 0x00000003ff027819 */ /* 0x000fc40000011600 */
[--C-:B------:R-:W-:Y:S02]  /*0be0*/  SHF.R.S32.HI R33, RZ, 0x1f, R32.reuse ;  /* 0x0000001fff217819 */ /* 0x100fe40000011420 */
[----:B------:R-:W-:Y:S01]  /*0bf0*/  IADD3 R6, P0, R32, UR6, RZ ;  /* 0x0000000620067c10 */ /* 0x000fe2000ff1e0ff */
[----:B------:R-:W-:Y:S01]  /*0c00*/  ULDC.64 UR6, c[0x0][0x1a8] ;  /* 0x00006a0000067ab9 */ /* 0x000fe20000000a00 */
[----:B------:R-:W-:Y:S01]  /*0c10*/  LOP3.LUT R0, R0, 0x38, R32, 0xf8, !PT ;  /* 0x0000003800007812 */ /* 0x000fe200078ef820 */
[----:B------:R2:W-:Y:S01]  /*0c20*/  STL.64 [R1+0x48], R32 ;  /* 0x0000482001007387 */ /* 0x0005e20000100a00 */
[----:B------:R-:W-:Y:S01]  /*0c30*/  IADD3.X R7, R33, UR8, RZ, P0, !PT ;  /* 0x0000000821077c10 */ /* 0x000fe200087fe4ff */
[----:B------:R-:W-:Y:S01]  /*0c40*/  UIMAD UR6, UR13, UR6, URZ ;  /* 0x000000060d0672a4 */ /* 0x000fe2000f8e023f */
[----:B------:R-:W-:Y:S02]  /*0c50*/  ISETP.GE.AND P0, PT, R8, UR5, PT ;  /* 0x0000000508007c0c */ /* 0x000fe4000bf06270 */
[----:B------:R-:W-:Y:S01]  /*0c60*/  LOP3.LUT R0, R0, R2, RZ, 0x3c, !PT ;  /* 0x0000000200007212 */ /* 0x000fe200078e3cff */
[----:B------:R-:W-:Y:S01]  /*0c70*/  IMAD.SHL.U32 R2, R3, 0x8, RZ ;  /* 0x0000000803027824 */ /* 0x000fe200078e00ff */
[----:B------:R-:W-:Y:S01]  /*0c80*/  UIMAD UR6, UR14, UR7, UR6 ;  /* 0x000000070e0672a4 */ /* 0x000fe2000f8e0206 */
        /* <DEDUP_REMOVED lines=21> */
.L_x_312:
[----:B------:R-:W-:Y:S05]  /*0de0*/  BSYNC B0 ;  /* 0x0000000000007941 */ /* 0x000fea0003800000 */
.L_x_311:
        /* <DEDUP_REMOVED lines=21> */
.L_x_314:
[----:B------:R-:W-:Y:S05]  /*0f40*/  BSYNC B0 ;  /* 0x0000000000007941 */ /* 0x000fea0003800000 */
.L_x_313:
        /* <DEDUP_REMOVED lines=21> */
.L_x_316:
[----:B------:R-:W-:Y:S05]  /*10a0*/  BSYNC B0 ;  /* 0x0000000000007941 */ /* 0x000fea0003800000 */
.L_x_315:
        /* <DEDUP_REMOVED lines=21> */
.L_x_318:
[----:B------:R-:W-:Y:S05]  /*1200*/  BSYNC B0 ;  /* 0x0000000000007941 */ /* 0x000fea0003800000 */
.L_x_317:
        /* <DEDUP_REMOVED lines=21> */
.L_x_320:
[----:B------:R-:W-:Y:S05]  /*1360*/  BSYNC B0 ;  /* 0x0000000000007941 */ /* 0x000fea0003800000 */
.L_x_319:
        /* <DEDUP_REMOVED lines=21> */
.L_x_322:
[----:B------:R-:W-:Y:S05]  /*14c0*/  BSYNC B0 ;  /* 0x0000000000007941 */ /* 0x000fea0003800000 */
.L_x_321:
        /* <DEDUP_REMOVED lines=21> */
.L_x_324:
[----:B------:R-:W-:Y:S05]  /*1620*/  BSYNC B0 ;  /* 0x0000000000007941 */ /* 0x000fea0003800000 */
.L_x_323:
        /* <DEDUP_REMOVED lines=24> */
.L_x_326:
[----:B------:R-:W-:Y:S05]  /*17b0*/  BSYNC B0 ;  /* 0x0000000000007941 */ /* 0x000fea0003800000 */
.L_x_325:
[----:B------:R-:W-:Y:S01]  /*17c0*/  IMAD R6, R9, c[0x0][0x198], RZ ;  /* 0x0000660009067a24 */ /* 0x000fe200078e02ff */
[----:B------:R-:W-:Y:S01]  /*17d0*/  LEA.HI R27, R27, R29, RZ, 0x4 ;  /* 0x0000001d1b1b7211 */ /* 0x000fe200078f20ff */
[--C-:B------:R-:W-:Y:S01]  /*17e0*/  IMAD.WIDE.U32 R4, R8, c[0x0][0x198], R32.reuse ;  /* 0x0000660008047a25 */ /* 0x100fe200078e0020 */
[----:B------:R-:W-:Y:S01]  /*17f0*/  UIADD3 UR8, UR34, -0x1, URZ ;  /* 0xffffffff22087890 */ /* 0x000fe2000fffe03f */
[----:B------:R-:W-:Y:S01]  /*1800*/  MOV R30, 0x10 ;  /* 0x00000010001e7802 */ /* 0x000fe20000000f00 */
[----:B------:R-:W-:Y:S01]  /*1810*/  BSSY B0, `(.L_x_327) ;  /* 0x0000036000007945 */ /* 0x000fe20003800000 */
[----:B------:R-:W-:Y:S01]  /*1820*/  IMAD R0, R9, c[0x0][0x1a0], RZ ;  /* 0x0000680009007a24 */ /* 0x000fe200078e02ff */
[----:B------:R-:W-:Y:S01]  /*1830*/  IADD3 R4, P1, R4, UR16, RZ ;  /* 0x0000001004047c10 */ /* 0x000fe2000ff3e0ff */
[----:B-1----:R-:W-:Y:S01]  /*1840*/  IMAD.WIDE.U32 R2, R8, c[0x0][0x1a0], R32 ;  /* 0x0000680008027a25 */ /* 0x002fe200078e0020 */
[----:B------:R-:W-:Y:S01]  /*1850*/  LOP3.LUT R7, R27, 0xfffffff0, RZ, 0xc0, !PT ;  /* 0xfffffff01b077812 */ /* 0x000fe200078ec0ff */
[----:B------:R-:W-:-:S02]  /*1860*/  UIMAD UR6, UR21, UR8, URZ ;  /* 0x00000008150672a4 */ /* 0x000fc4000f8e023f */
        /* <DEDUP_REMOVED lines=8> */
[----:B------:R-:W-:Y:S01]  /*18f0*/  SHF.R.S32.HI R6, RZ, 0x1f, R0 ;  /* 0x0000001fff067819 */ /* 0x000fe20000011400 */
[C---:B------:R-:W-:Y:S01]  /*1900*/  IMAD R10, R14.reuse, c[0x0][0x1b4], R10 ;  /* 0x00006d000e0a7a24 */ /* 0x040fe200078e020a */
[----:B------:R-:W-:Y:S01]  /*1910*/  UIMAD UR10, UR8, -0x80, UR9 ;  /* 0xffffff80080a78a4 */ /* 0x000fe2000f8e0209 */
[----:B---3--:R-:W-:Y:S01]  /*1920*/  IMAD.WIDE.U32 R12, R14, c[0x0][0x1b0], R4 ;  /* 0x00006c000e0c7a25 */ /* 0x008fe200078e0004 */
[----:B------:R-:W-:Y:S01]  /*1930*/  LEA.HI R6, R6, R0, RZ, 0x3 ;  /* 0x0000000006067211 */ /* 0x000fe200078f18ff */
[----:B------:R-:W-:-:S02]  /*1940*/  USHF.R.S32.HI UR4, URZ, 0x1f, UR8 ;  /* 0x0000001f3f047899 */ /* 0x000fc40008011408 */
[C---:B------:R-:W-:Y:S01]  /*1950*/  IMAD R11, R14.reuse, c[0x0][0x1bc], R7 ;  /* 0x00006f000e0b7a24 */ /* 0x040fe200078e0207 */
[----:B------:R-:W-:Y:S01]  /*1960*/  IADD3 R235, R13, R10, RZ ;  /* 0x0000000a0deb7210 */ /* 0x000fe20007ffe0ff */
[----:B------:R-:W-:Y:S01]  /*1970*/  IMAD.WIDE.U32 R34, R14, c[0x0][0x1b8], R2 ;  /* 0x00006e000e227a25 */ /* 0x000fe200078e0002 */
[----:B------:R-:W-:Y:S01]  /*1980*/  MOV R234, R12 ;  /* 0x0000000c00ea7202 */ /* 0x000fe20000000f00 */
[----:B------:R1:W-:Y:S01]  /*1990*/  STL.64 [R1+0xa0], R12 ;  /* 0x0000a00c01007387 */ /* 0x0003e20000100a00 */
[----:B------:R-:W-:Y:S01]  /*19a0*/  LOP3.LUT R7, R6, 0xfffffff8, RZ, 0xc0, !PT ;  /* 0xfffffff806077812 */ /* 0x000fe200078ec0ff */
[----:B------:R-:W-:Y:S01]  /*19b0*/  IMAD.IADD R37, R35, 0x1, R11 ;  /* 0x0000000123257824 */ /* 0x000fe200078e020b */
[----:B------:R-:W-:Y:S01]  /*19c0*/  ISETP.GE.AND P0, PT, R8, UR10, PT ;  /* 0x0000000a08007c0c */ /* 0x000fe2000bf06270 */
[----:B------:R1:W-:Y:S01]  /*19d0*/  STL.64 [R1+0xc0], R34 ;  /* 0x0000c02201007387 */ /* 0x0003e20000100a00 */
[----:B------:R-:W-:Y:S01]  /*19e0*/  IMAD.U32 R2, RZ, RZ, UR8 ;  /* 0x00000008ff027e24 */ /* 0x000fe2000f8e00ff */
[----:B------:R-:W-:Y:S01]  /*19f0*/  UIMAD UR6, UR4, UR11, UR6 ;  /* 0x0000000b040672a4 */ /* 0x000fe2000f8e0206 */
[----:B------:R-:W-:Y:S01]  /*1a00*/  IMAD.IADD R17, R0, 0x1, -R7 ;  /* 0x0000000100117824 */ /* 0x000fe200078e0a07 */
[----:B------:R1:W-:Y:S01]  /*1a10*/  STL.64 [R1+0x50], R234 ;  /* 0x000050ea01007387 */ /* 0x0003e20000100a00 */
[----:B------:R-:W-:Y:S01]  /*1a20*/  LOP3.LUT R0, R16, 0xffffffe0, RZ, 0xc0, !PT ;  /* 0xffffffe010007812 */ /* 0x000fe200078ec0ff */
[----:B------:R-:W-:-:S02]  /*1a30*/  IMAD.WIDE.U32 R2, R2, UR11, R234 ;  /* 0x0000000b02027c25 */ /* 0x000fc4000f8e00ea */
[----:B------:R1:W-:Y:S01]  /*1a40*/  STL [R1+0xbc], R37 ;  /* 0x0000bc2501007387 */ /* 0x0003e20000100800 */
[----:B------:R-:W-:Y:S01]  /*1a50*/  IADD3 R16, -R0, R29, RZ ;  /* 0x0000001d00107210 */ /* 0x000fe20007ffe1ff */
[----:B------:R-:W-:Y:S01]  /*1a60*/  IMAD.MOV.U32 R31, RZ, RZ, 0x20 ;  /* 0x00000020ff1f7424 */ /* 0x000fe200078e00ff */
[----:B------:R-:W-:Y:S01]  /*1a70*/  R2P PR, R17, 0x6 ;  /* 0x0000000611007804 */ /* 0x000fe20000000000 */
[----:B------:R-:W-:Y:S01]  /*1a80*/  IMAD.SHL.U32 R0, R6, 0x40, RZ ;  /* 0x0000004006007824 */ /* 0x000fe200078e00ff */
[----:B------:R-:W-:-:S03]  /*1a90*/  IADD3 R11, R3, UR6, RZ ;  /* 0x00000006030b7c10 */ /* 0x000fc6000fffe0ff */
[----:B------:R-:W-:Y:S02]  /*1aa0*/  SEL R4, R30, 0xfffffff0, !P1 ;  /* 0xfffffff01e047807 */ /* 0x000fe40004800000 */
[----:B------:R-:W-:Y:S02]  /*1ab0*/  LOP3.LUT R18, R0, 0xfffffe00, RZ, 0xc0, !PT ;  /* 0xfffffe0000127812 */ /* 0x000fe400078ec0ff */
[----:B------:R-:W-:Y:S01]  /*1ac0*/  SEL R6, R31, 0xffffffe0, !P2 ;  /* 0xffffffe01f067807 */ /* 0x000fe20005000000 */
        /* <DEDUP_REMOVED lines=10> */
.L_x_328:
[----:B------:R-:W-:Y:S05]  /*1b70*/  BSYNC B0 ;  /* 0x0000000000007941 */ /* 0x000fea0003800000 */
.L_x_327:
        /* <DEDUP_REMOVED lines=10> */
[----:B------:R-:W-:Y:S02]  /*1c20*/  IADD3.X R5, R11, UR25, RZ, P0, !PT ;  /* 0x000000190b057c10 */ /* 0x000fe400087fe4ff */
[----:B-1----:R-:W-:-:S04]  /*1c30*/  LEA R12, P0, R0, c[0x0][0x168], 0x1 ;  /* 0x00005a00000c7a11 */ /* 0x002fc800078008ff */
[----:B------:R-:W-:-:S05]  /*1c40*/  LEA.HI.X R13, R0, c[0x0][0x16c], R5, 0x1, P0 ;  /* 0x00005b00000d7a11 */ /* 0x000fca00000f0c05 */
[----:B------:R-:W-:Y:S01]  /*1c50*/  @!PT LDS RZ, [RZ] ;  /* 0x00000000fffff984 */ /* 0x000fe20000000800 */
[----:B------:R-:W-:Y:S01]  /*1c60*/  @!PT LDS RZ, [RZ] ;  /* 0x00000000fffff984 */ /* 0x000fe20000000800 */
[----:B------:R-:W-:Y:S01]  /*1c70*/  @!PT LDS RZ, [RZ] ;  /* 0x00000000fffff984 */ /* 0x000fe20000000800 */
[----:B------:R1:W-:Y:S04]  /*1c80*/  LDGSTS.E.BYPASS.LTC128B.128 [R244+0x4800], [R12.64] ;  /* 0x048000000cf47fae */ /* 0x0003e8000b901d74 */
.L_x_330:
[----:B------:R-:W-:Y:S05]  /*1c90*/  BSYNC B0 ;  /* 0x0000000000007941 */ /* 0x000fea0003800000 */
.L_x_329:
[----:B------:R-:W-:Y:S01]  /*1ca0*/  ISETP.GE.AND P0, PT, R25, UR10, PT ;  /* 0x0000000a19007c0c */ /* 0x000fe2000bf06270 */
[----:B------:R-:W-:-:S12]  /*1cb0*/  BSSY B0, `(.L_x_331) ;  /* 0x0000010000007945 */ /* 0x000fd80003800000 */
[----:B------:R-:W-:Y:S05]  /*1cc0*/  @P0 BRA `(.L_x_332) ;  /* 0x000000e000000947 */ /* 0x000fea0003800000 */
[----:B------:R-:W-:-:S13]  /*1cd0*/  ISETP.GE.AND P0, PT, R32, c[0x0][0x220], PT ;  /* 0x0000880020007a0c */ /* 0x000fda0003f06270 */
[----:B------:R1:W-:Y:S01]  /*1ce0*/  @P0 STS.128 [R244+0x5000], RZ ;  /* 0x005000fff4000388 */ /* 0x0003e20000000c00 */
[----:B------:R-:W-:Y:S05]  /*1cf0*/  @P0 BRA `(.L_x_332) ;  /* 0x000000b000000947 */ /* 0x000fea0003800000 */
[----:B------:R-:W-:Y:S02]  /*1d00*/  IMAD.U32 R0, RZ, RZ, UR20 ;  /* 0x00000014ff007e24 */ /* 0x000fe4000f8e00ff */
[----:B------:R-:W-:Y:S02]  /*1d10*/  IMAD.MOV.U32 R7, RZ, RZ, c[0x0][0x19c] ;  /* 0x00006700ff077624 */ /* 0x000fe400078e00ff */
[----:B------:R-:W-:Y:S01]  /*1d20*/  IMAD.U32 R5, RZ, RZ, UR20 ;  /* 0x00000014ff057e24 */ /* 0x000fe2000f8e00ff */
[----:B------:R-:W-:-:S04]  /*1d30*/  LEA R0, P0, R0, R2, 0x5 ;  /* 0x0000000200007211 */ /* 0x000fc800078028ff */
[----:B------:R-:W-:Y:S02]  /*1d40*/  LEA.HI.X R5, R5, R11, R7, 0x5, P0 ;  /* 0x0000000b05057211 */ /* 0x000fe400000f2c07 */
[----:B-1----:R-:W-:-:S04]  /*1d50*/  LEA R12, P0, R0, c[0x0][0x168], 0x1 ;  /* 0x00005a00000c7a11 */ /* 0x002fc800078008ff */
[----:B------:R-:W-:-:S05]  /*1d60*/  LEA.HI.X R13, R0, c[0x0][0x16c], R5, 0x1, P0 ;  /* 0x00005b00000d7a11 */ /* 0x000fca00000f0c05 */
[----:B------:R-:W-:Y:S01]  /*1d70*/  @!PT LDS RZ, [RZ] ;  /* 0x00000000fffff984 */ /* 0x000fe20000000800 */
[----:B------:R-:W-:Y:S01]  /*1d80*/  @!PT LDS RZ, [RZ] ;  /* 0x00000000fffff984 */ /* 0x000fe20000000800 */
[----:B------:R-:W-:Y:S01]  /*1d90*/  @!PT LDS RZ, [RZ] ;  /* 0x00000000fffff984 */ /* 0x000fe20000000800 */
[----:B------:R1:W-:Y:S04]  /*1da0*/  LDGSTS.E.BYPASS.LTC128B.128 [R244+0x5000], [R12.64] ;  /* 0x050000000cf47fae */ /* 0x0003e8000b901d74 */
.L_x_332:
[----:B------:R-:W-:Y:S05]  /*1db0*/  BSYNC B0 ;  /* 0x0000000000007941 */ /* 0x000fea0003800000 */
.L_x_331:
[----:B------:R-:W-:Y:S01]  /*1dc0*/  ISETP.GE.AND P0, PT, R24, UR10, PT ;  /* 0x0000000a18007c0c */ /* 0x000fe2000bf06270 */
[----:B------:R-:W-:-:S12]  /*1dd0*/  BSSY B0, `(.L_x_333) ;  /* 0x0000011000007945 */ /* 0x000fd80003800000 */
        /* <DEDUP_REMOVED lines=16> */
.L_x_334:
[----:B------:R-:W-:Y:S05]  /*1ee0*/  BSYNC B0 ;  /* 0x0000000000007941 */ /* 0x000fea0003800000 */
.L_x_333:
        /* <DEDUP_REMOVED lines=17> */
.L_x_336:
[----:B------:R-:W-:Y:S05]  /*2000*/  BSYNC B0 ;  /* 0x0000000000007941 */ /* 0x000fea0003800000 */
.L_x_335:
        /* <DEDUP_REMOVED lines=19> */
.L_x_338:
[----:B------:R-:W-:Y:S05]  /*2140*/  BSYNC B0 ;  /* 0x0000000000007941 */ /* 0x000fea0003800000 */
.L_x_337:
        /* <DEDUP_REMOVED lines=19> */
.L_x_340:
[----:B------:R-:W-:Y:S05]  /*2280*/  BSYNC B0 ;  /* 0x0000000000007941 */ /* 0x000fea0003800000 */
.L_x_339:
        /* <DEDUP_REMOVED lines=18> */
.L_x_342:
[----:B------:R-:W-:Y:S05]  /*23b0*/  BSYNC B0 ;  /* 0x0000000000007941 */ /* 0x000fea0003800000 */
.L_x_341:
[----:B------:R-:W-:Y:S01]  /*23c0*/  ULDC.64 UR6, c[0x0][0x318] ;  /* 0x0000c60000067ab9 */ /* 0x000fe20000000a00 */
[----:B------:R-:W0:Y:S01]  /*23d0*/  LDGDEPBAR ;  /* 0x00000000000079af */ /* 0x000e220000000000 */
[----:B------:R-:W-:Y:S01]  /*23e0*/  UISETP.NE.U32.AND UP1, UPT, URZ, UR6, UPT ;  /* 0x000000063f00728c */ /* 0x000fe2000bf25070 */
[----:B-1----:R-:W-:Y:S02]  /*23f0*/  IMAD.MOV.U32 R14, RZ, RZ, R36 ;  /* 0x000000ffff0e7224 */ /* 0x002fe400078e0024 */
[----:B------:R-:W-:Y:S01]  /*2400*/  IMAD.MOV.U32 R15, RZ, RZ, R37 ;  /* 0x000000ffff0f7224 */ /* 0x000fe200078e0025 */
[----:B------:R-:W-:-:S03]  /*2410*/  UISETP.NE.AND.EX UP1, UPT, URZ, UR7, UPT, UP1 ;  /* 0x000000073f00728c */ /* 0x000fc6000bf25310 */
[----:B------:R-:W-:-:S03]  /*2420*/  ULDC.64 UR6, c[0x0][0x320] ;  /* 0x0000c80000067ab9 */ /* 0x000fc60000000a00 */
[----:B------:R-:W-:-:S05]  /*2430*/  PLOP3.LUT P0, PT, PT, PT, UP1, 0x80, 0x0 ;  /* 0x000000000000781c */ /* 0x000fca0003f0f018 */
[----:B------:R-:W-:Y:S02]  /*2440*/  @UP1 USHF.R.S32.HI UR16, URZ, 0x1f, UR12 ;  /* 0x0000001f3f101899 */ /* 0x000fe4000801140c */
[----:B------:R-:W-:Y:S02]  /*2450*/  @UP1 UMOV UR18, UR14 ;  /* 0x0000000e00121c82 */ /* 0x000fe40008000000 */
[----:B------:R-:W-:Y:S02]  /*2460*/  @UP1 UIMAD UR16, UR16, UR6, URZ ;  /* 0x00000006101012a4 */ /* 0x000fe4000f8e023f */
[----:B------:R-:W-:Y:S02]  /*2470*/  @UP1 UMOV UR19, UR13 ;  /* 0x0000000d00131c82 */ /* 0x000fe40008000000 */
[----:B------:R-:W-:Y:S01]  /*2480*/  @UP1 UIMAD.WIDE.U32 UR18, UR12, UR6, UR18 ;  /* 0x000000060c1212a5 */ /* 0x000fe2000f8e0012 */
[----:B------:R-:W-:Y:S01]  /*2490*/  SHF.R.S32.HI R7, RZ, 0x4, R27 ;  /* 0x00000004ff077819 */ /* 0x000fe2000001141b */
[----:B------:R-:W-:Y:S01]  /*24a0*/  @UP1 UIMAD UR7, UR12, UR7, UR16 ;  /* 0x000000070c0712a4 */ /* 0x000fe2000f8e0210 */
[----:B------:R-:W-:Y:S01]  /*24b0*/  SHF.R.S32.HI R0, RZ, 0x1f, R16 ;  /* 0x0000001fff007819 */ /* 0x000fe20000011410 */
[----:B------:R-:W-:Y:S01]  /*24c0*/  ULDC UR6, c[0x0][0x318] ;  /* 0x0000c60000067ab9 */ /* 0x000fe20000000800 */
[----:B------:R-:W-:Y:S01]  /*24d0*/  ISETP.GE.AND P1, PT, R8, UR10, PT ;  /* 0x0000000a08007c0c */ /* 0x000fe2000bf26270 */
[----:B------:R-:W-:Y:S01]  /*24e0*/  @UP1 ULEA UR12, UP0, UR18, UR6, 0x2 ;  /* 0x00000006120c1291 */ /* 0x000fe2000f80103f */
[----:B------:R-:W-:-:S04]  /*24f0*/  DEPBAR.LE SB0, 0x0 ;  /* 0x000080000000791a */ /* 0x000fc80000000000 */
[----:B------:R-:W-:Y:S01]  /*2500*/  @UP1 UIADD3 UR7, UR19, UR7, URZ ;  /* 0x0000000713071290 */ /* 0x000fe2000fffe03f */
[----:B------:R-:W-:Y:S01]  /*2510*/  IMAD.U32 R2, RZ, RZ, UR12 ;  /* 0x0000000cff027e24 */ /* 0x000fe2000f8e00ff */
[----:B------:R-:W-:Y:S02]  /*2520*/  ULDC UR6, c[0x0][0x31c] ;  /* 0x0000c70000067ab9 */ /* 0x000fe40000000800 */
[----:B------:R-:W-:-:S06]  /*2530*/  @UP1 ULEA.HI.X UR13, UR18, UR6, UR7, 0x2, UP0 ;  /* 0x00000006120d1291 */ /* 0x000fcc00080f1407 */
[----:B------:R-:W-:Y:S01]  /*2540*/  IMAD.U32 R3, RZ, RZ, UR13 ;  /* 0x0000000dff037e24 */ /* 0x000fe2000f8e00ff */
[----:B------:R-:W1:Y:S01]  /*2550*/  @P0 MUFU.RCP R12, c[0x0][0x238] ;  /* 0x00008e00000c0b08 */ /* 0x000e620000001000 */
[----:B------:R-:W-:Y:S02]  /*2560*/  IMAD.SHL.U32 R8, R8, 0x8, RZ ;  /* 0x0000000808087824 */ /* 0x000fe400078e00ff */
[----:B------:R-:W-:Y:S01]  /*2570*/  IMAD.SHL.U32 R5, R17, 0x40, RZ ;  /* 0x0000004011057824 */ /* 0x000fe200078e00ff */
[----:B------:R5:W1:Y:S01]  /*2580*/  @P0 LDG.E R11, [R2.64] ;  /* 0x00000034020b0981 */ /* 0x000a62000c1e1900 */
[----:B------:R-:W-:Y:S01]  /*2590*/  LEA R10, R28, UR15, 0x4 ;  /* 0x0000000f1c0a7c11 */ /* 0x000fe2000f8e20ff */
[----:B------:R-:W-:Y:S01]  /*25a0*/  IMAD.MOV.U32 R14, RZ, RZ, R34 ;  /* 0x000000ffff0e7224 */ /* 0x000fe200078e0022 */
[----:B------:R-:W-:Y:S01]  /*25b0*/  ULDC.64 UR12, c[0x0][0x1a0] ;  /* 0x00006800000c7ab9 */ /* 0x000fe20000000a00 */
[----:B------:R-:W-:Y:S01]  /*25c0*/  BAR.SYNC.DEFER_BLOCKING 0x0 ;  /* 0x0000000000007b1d */ /* 0x000fe20000010000 */
[----:B------:R-:W-:Y:S01]  /*25d0*/  USHF.L.U64.HI UR27, UR12, UR27, UR13 ;  /* 0x0000001b0c1b7299 */ /* 0x000fe2000801020d */
[----:B------:R-:W-:Y:S01]  /*25e0*/  IMAD.SHL.U32 R29, R29, 0x2, RZ ;  /* 0x000000021d1d7824 */ /* 0x000fe200078e00ff */
[----:B------:R-:W-:Y:S01]  /*25f0*/  USHF.L.U32 UR28, UR12, 0x7, URZ ;  /* 0x000000070c1c7899 */ /* 0x000fe2000800063f */
[C---:B------:R-:W-:Y:S01]  /*2600*/  LOP3.LUT P3, RZ, R19.reuse, 0x2, RZ, 0xc0, !PT ;  /* 0x0000000213ff7812 */ /* 0x040fe2000786c0ff */
[----:B------:R-:W-:Y:S01]  /*2610*/  UIMAD UR7, UR27, UR8, URZ ;  /* 0x000000081b0772a4 */ /* 0x000fe2000f8e023f */
[----:B------:R2:W-:Y:S01]  /*2620*/  STL.64 [R1+0xb8], R14 ;  /* 0x0000b80e01007387 */ /* 0x0005e20000100a00 */
[----:B------:R-:W-:Y:S01]  /*2630*/  LOP3.LUT P2, RZ, R19, 0x4, RZ, 0xc0, !PT ;  /* 0x0000000413ff7812 */ /* 0x000fe2000784c0ff */
[----:B------:R-:W-:Y:S01]  /*2640*/  BSSY B0, `(.L_x_343) ;  /* 0x000002e000007945 */ /* 0x000fe20003800000 */
[----:B------:R-:W-:Y:S01]  /*2650*/  UIMAD UR7, UR4, UR28, UR7 ;  /* 0x0000001c040772a4 */ /* 0x000fe2000f8e0207 */
[----:B------:R-:W-:-:S02]  /*2660*/  LOP3.LUT R93, R29, 0x6, RZ, 0xc0, !PT ;  /* 0x000000061d5d7812 */ /* 0x000fc400078ec0ff */
[----:B------:R-:W-:Y:S01]  /*2670*/  UMOV UR4, URZ ;  /* 0x0000003f00047c82 */ /* 0x000fe20008000000 */
[----:B-----5:R-:W-:Y:S02]  /*2680*/  LEA.HI R2, R27, R7, RZ, 0x1 ;  /* 0x000000071b027211 */ /* 0x020fe400078f08ff */
[----:B------:R-:W-:Y:S01]  /*2690*/  LEA.HI R3, R0, R16, RZ, 0x2 ;  /* 0x0000001000037211 */ /* 0x000fe200078f10ff */
[----:B------:R-:W-:Y:S01]  /*26a0*/  IMAD.SHL.U32 R0, R19, 0x40, RZ ;  /* 0x0000004013007824 */ /* 0x000fe200078e00ff */
[----:B------:R-:W-:Y:S01]  /*26b0*/  LOP3.LUT R2, R2, 0xfffffffe, RZ, 0xc0, !PT ;  /* 0xfffffffe02027812 */ /* 0x000fe200078ec0ff */
[----:B------:R2:W-:Y:S01]  /*26c0*/  @P1 STS.128 [R244+0x8000], RZ ;  /* 0x008000fff4001388 */ /* 0x0005e20000000c00 */
[----:B------:R-:W-:Y:S02]  /*26d0*/  SHF.R.S32.HI R3, RZ, 0x2, R3 ;  /* 0x00000002ff037819 */ /* 0x000fe40000011403 */
[----:B------:R-:W-:Y:S01]  /*26e0*/  LOP3.LUT R0, R0, 0x1c0, RZ, 0xc0, !PT ;  /* 0x000001c000007812 */ /* 0x000fe200078ec0ff */
[----:B------:R-:W-:Y:S01]  /*26f0*/  IMAD.IADD R7, R7, 0x1, -R2 ;  /* 0x0000000107077824 */ /* 0x000fe200078e0a02 */
[----:B------:R-:W-:-:S02]  /*2700*/  IADD3 R10, R10, 0x1, R3 ;  /* 0x000000010a0a7810 */ /* 0x000fc40007ffe003 */
[----:B------:R-:W-:Y:S02]  /*2710*/  LOP3.LUT R8, R0, 0x8, R8, 0xf8, !PT ;  /* 0x0000000800087812 */ /* 0x000fe400078ef808 */
[----:B------:R-:W-:Y:S02]  /*2720*/  SHF.R.U32.HI R2, RZ, 0x3, R0 ;  /* 0x00000003ff027819 */ /* 0x000fe40000011600 */
[----:B------:R-:W-:Y:S01]  /*2730*/  LOP3.LUT R0, R5, 0x1c0, RZ, 0xc0, !PT ;  /* 0x000001c005007812 */ /* 0x000fe200078ec0ff */
[C---:B------:R-:W-:Y:S01]  /*2740*/  IMAD.SHL.U32 R5, R7.reuse, 0x8, RZ ;  /* 0x0000000807057824 */ /* 0x040fe200078e00ff */
[----:B------:R-:W-:Y:S01]  /*2750*/  LOP3.LUT R9, R8, R2, RZ, 0x3c, !PT ;  /* 0x0000000208097212 */ /* 0x000fe200078e3cff */
[----:B------:R-:W-:Y:S01]  /*2760*/  IMAD.U32 R8, RZ, RZ, UR9 ;  /* 0x00000009ff087e24 */ /* 0x000fe2000f8e00ff */
[----:B------:R-:W-:Y:S02]  /*2770*/  SHF.R.U32.HI R3, RZ, 0x3, R0 ;  /* 0x00000003ff037819 */ /* 0x000fe40000011600 */
[----:B------:R-:W-:Y:S01]  /*2780*/  LOP3.LUT R2, R0, 0x8, R5, 0xf8, !PT ;  /* 0x0000000800027812 */ /* 0x000fe200078ef805 */
[----:B------:R-:W-:Y:S01]  /*2790*/  IMAD R5, R7, 0x200, R9 ;  /* 0x0000020007057824 */ /* 0x000fe200078e0209 */
[----:B------:R-:W-:Y:S01]  /*27a0*/  IADD3 R10, R8, -UR35, R10 ;  /* 0x80000023080a7c10 */ /* 0x000fe2000fffe00a */
[----:B------:R-:W-:Y:S01]  /*27b0*/  IMAD.U32 R8, RZ, RZ, UR8 ;  /* 0x00000008ff087e24 */ /* 0x000fe2000f8e00ff */
[----:B------:R-:W-:-:S02]  /*27c0*/  LOP3.LUT R3, R2, R3, RZ, 0x3c, !PT ;  /* 0x0000000302037212 */ /* 0x000fc400078e3cff */
[----:B------:R-:W-:Y:S01]  /*27d0*/  SEL R2, R30, 0xfffffff0, !P3 ;  /* 0xfffffff01e027807 */ /* 0x000fe20005800000 */
[----:B------:R-:W-:Y:S01]  /*27e0*/  IMAD.WIDE.U32 R8, R8, UR28, R14 ;  /* 0x0000001c08087c25 */ /* 0x000fe2000f8e000e */
[----:B------:R-:W-:-:S03]  /*27f0*/  IADD3 R92, R10, c[0x0][0x2e8], RZ ;  /* 0x0000ba000a5c7a10 */ /* 0x000fc60007ffe0ff */
[----:B------:R-:W-:Y:S02]  /*2800*/  IMAD.IADD R7, R18, 0x1, R3 ;  /* 0x0000000112077824 */ /* 0x000fe400078e0203 */
[----:B-1----:R-:W-:Y:S01]  /*2810*/  @P0 FMUL.FTZ R0, R11, R12 ;  /* 0x0000000c0b000220 */ /* 0x002fe20000410000 */
[----:B------:R-:W-:-:S03]  /*2820*/  IADD3 R11, R9, UR7, RZ ;  /* 0x00000007090b7c10 */ /* 0x000fc6000fffe0ff */
[----:B------:R1:W5:Y:S02]  /*2830*/  @P0 R2UR UR6, R0 ;  /* 0x00000000000603c2 */ /* 0x00036400000e0000 */
[----:B-1----:R-:W-:Y:S01]  /*2840*/  IMAD R0, R28, 0x400, R18 ;  /* 0x000004001c007824 */ /* 0x002fe200078e0212 */
[----:B-----5:R-:W-:-:S03]  /*2850*/  @UP1 UMOV UR4, UR6 ;  /* 0x0000000600041c82 */ /* 0x020fc60008000000 */
[----:B------:R-:W-:Y:S01]  /*2860*/  IMAD.IADD R3, R3, 0x1, R0 ;  /* 0x0000000103037824 */ /* 0x000fe200078e0200 */
[----:B------:R-:W-:Y:S01]  /*2870*/  SEL R0, R31, 0xffffffe0, !P2 ;  /* 0xffffffe01f007807 */ /* 0x000fe20005000000 */
[----:B------:R-:W-:Y:S05]  /*2880*/  @P1 BRA `(.L_x_344) ;  /* 0x0000009000001947 */ /* 0x000fea0003800000 */
[----:B--2---:R-:W-:-:S13]  /*2890*/  ISETP.GE.AND P0, PT, R32, c[0x0][0x220], PT ;  /* 0x0000880020007a0c */ /* 0x004fda0003f06270 */
        /* <DEDUP_REMOVED lines=8> */
.L_x_344:
[----:B--2---:R-:W-:Y:S05]  /*2920*/  BSYNC B0 ;  /* 0x0000000000007941 */ /* 0x004fea0003800000 */
.L_x_343:
        /* <DEDUP_REMOVED lines=11> */
[----:B------:R-:W-:Y:S02]  /*29e0*/  IADD3.X R14, R11, UR29, RZ, P0, !PT ;  /* 0x0000001d0b0e7c10 */ /* 0x000fe400087fe4ff */
[----:B------:R-:W-:-:S04]  /*29f0*/  LEA R12, P0, R13, c[0x0][0x170], 0x1 ;  /* 0x00005c000d0c7a11 */ /* 0x000fc800078008ff */
[----:B------:R-:W-:-:S05]  /*2a00*/  LEA.HI.X R13, R13, c[0x0][0x174], R14, 0x1, P0 ;  /* 0x00005d000d0d7a11 */ /* 0x000fca00000f0c0e */
[----:B------:R-:W-:Y:S01]  /*2a10*/  @!PT LDS RZ, [RZ] ;  /* 0x00000000fffff984 */ /* 0x000fe20000000800 */
[----:B------:R-:W-:Y:S01]  /*2a20*/  @!PT LDS RZ, [RZ] ;  /* 0x00000000fffff984 */ /* 0x000fe20000000800 */
[----:B------:R-:W-:Y:S01]  /*2a30*/  @!PT LDS RZ, [RZ] ;  /* 0x00000000fffff984 */ /* 0x000fe20000000800 */
[----:B------:R1:W-:Y:S04]  /*2a40*/  LDGSTS.E.BYPASS.LTC128B.128 [R244+0x8800], [R12.64] ;  /* 0x088000000cf47fae */ /* 0x0003e8000b901d74 */
.L_x_346:
[----:B------:R-:W-:Y:S05]  /*2a50*/  BSYNC B0 ;  /* 0x0000000000007941 */ /* 0x000fea0003800000 */
.L_x_345:
[----:B------:R-:W-:Y:S01]  /*2a60*/  ISETP.GE.AND P0, PT, R25, UR10, PT ;  /* 0x0000000a19007c0c */ /* 0x000fe2000bf06270 */
[----:B------:R-:W-:-:S12]  /*2a70*/  BSSY B0, `(.L_x_347) ;  /* 0x0000011000007945 */ /* 0x000fd80003800000 */
[----:B------:R1:W-:Y:S01]  /*2a80*/  @P0 STS.128 [R244+0x9000], RZ ;  /* 0x009000fff4000388 */ /* 0x0003e20000000c00 */
[----:B------:R-:W-:Y:S05]  /*2a90*/  @P0 BRA `(.L_x_348) ;  /* 0x000000e000000947 */ /* 0x000fea0003800000 */
[----:B------:R-:W-:-:S13]  /*2aa0*/  ISETP.GE.AND P0, PT, R32, c[0x0][0x220], PT ;  /* 0x0000880020007a0c */ /* 0x000fda0003f06270 */
[----:B------:R1:W-:Y:S01]  /*2ab0*/  @P0 STS.128 [R244+0x9000], RZ ;  /* 0x009000fff4000388 */ /* 0x0003e20000000c00 */
[----:B------:R-:W-:Y:S05]  /*2ac0*/  @P0 BRA `(.L_x_348) ;  /* 0x000000b000000947 */ /* 0x000fea0003800000 */
[----:B-1----:R-:W-:Y:S02]  /*2ad0*/  IMAD.U32 R13, RZ, RZ, UR12 ;  /* 0x0000000cff0d7e24 */ /* 0x002fe4000f8e00ff */
[----:B------:R-:W-:Y:S02]  /*2ae0*/  IMAD.MOV.U32 R12, RZ, RZ, c[0x0][0x1a4] ;  /* 0x00006900ff0c7624 */ /* 0x000fe400078e00ff */
        /* <DEDUP_REMOVED lines=9> */
.L_x_348:
[----:B------:R-:W-:Y:S05]  /*2b80*/  BSYNC B0 ;  /* 0x0000000000007941 */ /* 0x000fea0003800000 */
.L_x_347:
        /* <DEDUP_REMOVED lines=12> */
[----:B-1----:R-:W-:Y:S02]  /*2c50*/  IADD3 R13, R15, UR6, RZ ;  /* 0x000000060f0d7c10 */ /* 0x002fe4000fffe0ff */
[----:B------:R-:W-:-:S04]  /*2c60*/  LEA R12, P0, R14, c[0x0][0x170], 0x1 ;  /* 0x00005c000e0c7a11 */ /* 0x000fc800078008ff */
[----:B------:R-:W-:-:S05]  /*2c70*/  LEA.HI.X R13, R14, c[0x0][0x174], R13, 0x1, P0 ;  /* 0x00005d000e0d7a11 */ /* 0x000fca00000f0c0d */
[----:B------:R-:W-:Y:S01]  /*2c80*/  @!PT LDS RZ, [RZ] ;  /* 0x00000000fffff984 */ /* 0x000fe20000000800 */
[----:B------:R-:W-:Y:S01]  /*2c90*/  @!PT LDS RZ, [RZ] ;  /* 0x00000000fffff984 */ /* 0x000fe20000000800 */
[----:B------:R-:W-:Y:S01]  /*2ca0*/  @!PT LDS RZ, [RZ] ;  /* 0x00000000fffff984 */ /* 0x000fe20000000800 */
[----:B------:R1:W-:Y:S04]  /*2cb0*/  LDGSTS.E.BYPASS.LTC128B.128 [R244+0x9800], [R12.64] ;  /* 0x098000000cf47fae */ /* 0x0003e8000b901d74 */
.L_x_350:
[----:B------:R-:W-:Y:S05]  /*2cc0*/  BSYNC B0 ;  /* 0x0000000000007941 */ /* 0x000fea0003800000 */
.L_x_349:
        /* <DEDUP_REMOVED lines=18> */
.L_x_352:
[----:B------:R-:W-:Y:S05]  /*2df0*/  BSYNC B0 ;  /* 0x0000000000007941 */ /* 0x000fea0003800000 */
.L_x_351:
        /* <DEDUP_REMOVED lines=20> */
.L_x_354:
[----:B------:R-:W-:Y:S05]  /*2f40*/  BSYNC B0 ;  /* 0x0000000000007941 */ /* 0x000fea0003800000 */
.L_x_353:
        /* <DEDUP_REMOVED lines=20> */
.L_x_356:
[----:B------:R-:W-:Y:S05]  /*3090*/  BSYNC B0 ;  /* 0x0000000000007941 */ /* 0x000fea0003800000 */
.L_x_355:
        /* <DEDUP_REMOVED lines=19> */
.L_x_358:
[----:B------:R-:W-:Y:S05]  /*31d0*/  BSYNC B0 ;  /* 0x0000000000007941 */ /* 0x000fea0003800000 */
.L_x_357:
[----:B------:R-:W-:Y:S01]  /*31e0*/  IMAD.SHL.U32 R240, R3, 0x2, RZ ;  /* 0x0000000203f07824 */ /* 0x000fe200078e00ff */
[----:B------:R-:W0:Y:S01]  /*31f0*/  LDGDEPBAR ;  /* 0x00000000000079af */ /* 0x000e220000000000 */
[----:B------:R-:W-:Y:S01]  /*3200*/  IMAD.SHL.U32 R232, R5, 0x2, RZ ;  /* 0x0000000205e87824 */ /* 0x000fe200078e00ff */
[----:B------:R-:W-:Y:S01]  /*3210*/  UISETP.GE.AND UP0, UPT, UR34, 0x2, UPT ;  /* 0x000000022200788c */ /* 0x000fe2000bf06270 */
[----:B------:R-:W-:Y:S01]  /*3220*/  IMAD R243, R4, 0x2, R240 ;  /* 0x0000000204f37824 */ /* 0x000fe200078e02f0 */
[----:B------:R-:W-:Y:S01]  /*3230*/  LDSM.16.M88.4 R16, [R240] ;  /* 0x00000000f010783b */ /* 0x000fe20000000200 */
[----:B------:R-:W-:Y:S02]  /*3240*/  IMAD R238, R2, 0x2, R232 ;  /* 0x0000000202ee7824 */ /* 0x000fe400078e02e8 */
[----:B------:R-:W-:Y:S01]  /*3250*/  IMAD R241, R6, 0x2, R240 ;  /* 0x0000000206f17824 */ /* 0x000fe200078e02f0 */
[----:B-1----:R-:W1:Y:S03]  /*3260*/  LDSM.16.M88.4 R8, [R232+0x4000] ;  /* 0x00400000e808783b */ /* 0x002e660000000200 */
[----:B------:R-:W-:Y:S01]  /*3270*/  IMAD R242, R4, 0x2, R241 ;  /* 0x0000000204f27824 */ /* 0x000fe200078e02f1 */
[----:B------:R-:W5:Y:S04]  /*3280*/  LDSM.16.M88.4 R12, [R240+0x2000] ;  /* 0x00200000f00c783b */ /* 0x000f680000000200 */
[----:B------:R-:W2:Y:S04]  /*3290*/  LDSM.16.M88.4 R40, [R232+0x4800] ;  /* 0x00480000e828783b */ /* 0x000ea80000000200 */
[----:B------:R-:W-:Y:S04]  /*32a0*/  LDSM.16.M88.4 R52, [R238+0x4800] ;  /* 0x00480000ee34783b */ /* 0x000fe80000000200 */
[----:B------:R-:W3:Y:S04]  /*32b0*/  LDSM.16.M88.4 R36, [R232+0x5000] ;  /* 0x00500000e824783b */ /* 0x000ee80000000200 */
[----:B------:R-:W-:Y:S04]  /*32c0*/  LDSM.16.M88.4 R32, [R232+0x5800] ;  /* 0x00580000e820783b */ /* 0x000fe80000000200 */
[----:B------:R-:W-:Y:S04]  /*32d0*/  LDSM.16.M88.4 R28, [R232+0x6000] ;  /* 0x00600000e81c783b */ /* 0x000fe80000000200 */
[----:B------:R-:W-:Y:S04]  /*32e0*/  LDSM.16.M88.4 R24, [R232+0x6800] ;  /* 0x00680000e818783b */ /* 0x000fe80000000200 */
[----:B------:R-:W-:Y:S04]  /*32f0*/  LDSM.16.M88.4 R44, [R232+0x7000] ;  /* 0x00700000e82c783b */ /* 0x000fe80000000200 */
[----:B------:R-:W-:Y:S01]  /*3300*/  LDSM.16.M88.4 R64, [R232+0x7800] ;  /* 0x00780000e840783b */ /* 0x000fe20000000200 */
[-C--:B-1----:R-:W-:Y:S03]  /*3310*/  HMMA.16816.F32 R156, R16, R8.reuse, RZ ;  /* 0x00000008109c723c */ /* 0x082fe600000018ff */
[----:B------:R-:W-:Y:S04]  /*3320*/  LDSM.16.M88.4 R48, [R238+0x5000] ;  /* 0x00500000ee30783b */ /* 0x000fe80000000200 */
[----:B------:R-:W-:Y:S01]  /*3330*/  LDSM.16.M88.4 R72, [R238+0x6000] ;  /* 0x00600000ee48783b */ /* 0x000fe20000000200 */
[C---:B-----5:R-:W-:Y:S03]  /*3340*/  HMMA.16816.F32 R152, R12.reuse, R8, RZ ;  /* 0x000000080c98723c */ /* 0x060fe600000018ff */
[----:B------:R-:W-:Y:S04]  /*3350*/  LDSM.16.M88.4 R76, [R238+0x7000] ;  /* 0x00700000ee4c783b */ /* 0x000fe80000000200 */
[----:B------:R-:W-:Y:S01]  /*3360*/  LDSM.16.M88.4 R20, [R243] ;  /* 0x00000000f314783b */ /* 0x000fe20000000200 */
[-C--:B------:R-:W-:Y:S03]  /*3370*/  HMMA.16816.F32 R148, R12, R10.reuse, RZ ;  /* 0x0000000a0c94723c */ /* 0x080fe600000018ff */
[----:B------:R-:W-:Y:S04]  /*3380*/  LDSM.16.M88.4 R68, [R238+0x6800] ;  /* 0x00680000ee44783b */ /* 0x000fe80000000200 */
[----:B------:R-:W-:Y:S01]  /*3390*/  LDSM.16.M88.4 R56, [R238+0x4000] ;  /* 0x00400000ee38783b */ /* 0x000fe20000000200 */
[----:B------:R-:W-:Y:S03]  /*33a0*/  HMMA.16816.F32 R172, R16, R10, RZ ;  /* 0x0000000a10ac723c */ /* 0x000fe600000018ff */
[----:B------:R-:W1:Y:S04]  /*33b0*/  LDSM.16.M88.4 R8, [R243+0x2000] ;  /* 0x00200000f308783b */ /* 0x000e680000000200 */
[----:B------:R-:W5:Y:S01]  /*33c0*/  LDSM.16.M88.4 R80, [R238+0x7800] ;  /* 0x00780000ee50783b */ /* 0x000f620000000200 */
[C---:B--2---:R-:W-:Y:S03]  /*33d0*/  HMMA.16816.F32 R144, R12.reuse, R40, RZ ;  /* 0x000000280c90723c */ /* 0x044fe600000018ff */
[----:B------:R-:W2:Y:S05]  /*33e0*/  LDSM.16.M88.4 R60, [R238+0x5800] ;  /* 0x00580000ee3c783b */ /* 0x000eaa0000000200 */
[C---:B---3--:R-:W-:Y:S08]  /*33f0*/  HMMA.16816.F32 R132, R12.reuse, R38, RZ ;  /* 0x000000260c84723c */ /* 0x048ff000000018ff */
[----:B------:R-:W-:Y:S08]  /*3400*/  HMMA.16816.F32 R140, R12, R42, RZ ;  /* 0x0000002a0c8c723c */ /* 0x000ff000000018ff */
[C---:B------:R-:W-:Y:S08]  /*3410*/  HMMA.16816.F32 R84, R16.reuse, R40, RZ ;  /* 0x000000281054723c */ /* 0x040ff000000018ff */
[----:B------:R-:W-:Y:S08]  /*3420*/  HMMA.16816.F32 R164, R16, R42, RZ ;  /* 0x0000002a10a4723c */ /* 0x000ff000000018ff */
[----:B-1----:R-:W-:Y:S08]  /*3430*/  HMMA.16816.F32 R176, R8, R52, R144 ;  /* 0x0000003408b0723c */ /* 0x002ff00000001890 */
[-C--:B------:R-:W-:Y:S08]  /*3440*/  HMMA.16816.F32 R136, R12, R36.reuse, RZ ;  /* 0x000000240c88723c */ /* 0x080ff000000018ff */
[C---:B------:R-:W-:Y:S08]  /*3450*/  HMMA.16816.F32 R40, R16.reuse, R36, RZ ;  /* 0x000000241028723c */ /* 0x040ff000000018ff */
[----:B------:R-:W-:Y:S01]  /*3460*/  HMMA.16816.F32 R160, R16, R38, RZ ;  /* 0x0000002610a0723c */ /* 0x000fe200000018ff */
[----:B------:R-:W-:-:S02]  /*3470*/  IMAD.MOV.U32 R3, RZ, RZ, R179 ;  /* 0x000000ffff037224 */ /* 0x000fc400078e00b3 */
[----:B------:R-:W-:-:S05]  /*3480*/  IMAD.MOV.U32 R5, RZ, RZ, R178 ;  /* 0x000000ffff057224 */ /* 0x000fca00078e00b2 */
[C---:B------:R-:W-:Y:S08]  /*3490*/  HMMA.16816.F32 R128, R12.reuse, R32, RZ ;  /* 0x000000200c80723c */ /* 0x040ff000000018ff */
[----:B------:R-:W-:Y:S08]  /*34a0*/  HMMA.16816.F32 R124, R12, R34, RZ ;  /* 0x000000220c7c723c */ /* 0x000ff000000018ff */
[C---:B------:R-:W-:Y:S08]  /*34b0*/  HMMA.16816.F32 R36, R16.reuse, R32, RZ ;  /* 0x000000201024723c */ /* 0x040ff000000018ff */
[----:B------:R-:W-:Y:S08]  /*34c0*/  HMMA.16816.F32 R168, R16, R34, RZ ;  /* 0x0000002210a8723c */ /* 0x000ff000000018ff */
[C---:B------:R-:W-:Y:S08]  /*34d0*/  HMMA.16816.F32 R120, R12.reuse, R28, RZ ;  /* 0x0000001c0c78723c */ /* 0x040ff000000018ff */
[----:B------:R-:W-:Y:S08]  /*34e0*/  HMMA.16816.F32 R116, R12, R30, RZ ;  /* 0x0000001e0c74723c */ /* 0x000ff000000018ff */
[C---:B------:R-:W-:Y:S08]  /*34f0*/  HMMA.16816.F32 R32, R16.reuse, R28, RZ ;  /* 0x0000001c1020723c */ /* 0x040ff000000018ff */
[----:B------:R-:W-:Y:S08]  /*3500*/  HMMA.16816.F32 R208, R16, R30, RZ ;  /* 0x0000001e10d0723c */ /* 0x000ff000000018ff */
[C---:B------:R-:W-:Y:S08]  /*3510*/  HMMA.16816.F32 R112, R12.reuse, R24, RZ ;  /* 0x000000180c70723c */ /* 0x040ff000000018ff */
[C---:B------:R-:W-:Y:S08]  /*3520*/  HMMA.16816.F32 R104, R12.reuse, R44, RZ ;  /* 0x0000002c0c68723c */ /* 0x040ff000000018ff */
[----:B------:R-:W-:Y:S08]  /*3530*/  HMMA.16816.F32 R108, R12, R26, RZ ;  /* 0x0000001a0c6c723c */ /* 0x000ff000000018ff */
[C---:B------:R-:W-:Y:S08]  /*3540*/  HMMA.16816.F32 R28, R16.reuse, R24, RZ ;  /* 0x00000018101c723c */ /* 0x040ff000000018ff */
[C---:B------:R-:W-:Y:S08]  /*3550*/  HMMA.16816.F32 R204, R16.reuse, R26, RZ ;  /* 0x0000001a10cc723c */ /* 0x040ff000000018ff */
[----:B------:R-:W-:Y:S07]  /*3560*/  HMMA.16816.F32 R24, R16, R44, RZ ;  /* 0x0000002c1018723c */ /* 0x000fee00000018ff */
[----:B------:R-:W-:Y:S01]  /*3570*/  IMAD.MOV.U32 R45, RZ, RZ, R176 ;  /* 0x000000ffff2d7224 */ /* 0x000fe200078e00b0 */
[----:B------:R-:W-:Y:S01]  /*3580*/  HMMA.16816.F32 R96, R12, R64, RZ ;  /* 0x000000400c60723c */ /* 0x000fe200000018ff */
[----:B------:R-:W-:-:S07]  /*3590*/  IMAD.MOV.U32 R44, RZ, RZ, R177 ;  /* 0x000000ffff2c7224 */ /* 0x000fce00078e00b1 */
[C---:B------:R-:W-:Y:S08]  /*35a0*/  HMMA.16816.F32 R100, R12.reuse, R46, RZ ;  /* 0x0000002e0c64723c */ /* 0x040ff000000018ff */
[----:B------:R-:W-:Y:S08]  /*35b0*/  HMMA.16816.F32 R88, R12, R66, RZ ;  /* 0x000000420c58723c */ /* 0x000ff000000018ff */
[----:B------:R-:W-:Y:S08]  /*35c0*/  HMMA.16816.F32 R12, R16, R64, RZ ;  /* 0x00000040100c723c */ /* 0x000ff000000018ff */
[----:B------:R-:W-:Y:S07]  /*35d0*/  HMMA.16816.F32 R188, R8, R50, R132 ;  /* 0x0000003208bc723c */ /* 0x000fee0000001884 */
[----:B------:R-:W-:Y:S01]  /*35e0*/  IMAD.MOV.U32 R135, RZ, RZ, R3 ;  /* 0x000000ffff877224 */ /* 0x000fe200078e0003 */
[----:B------:R-:W-:Y:S01]  /*35f0*/  HMMA.16816.F32 R212, R16, R46, RZ ;  /* 0x0000002e10d4723c */ /* 0x000fe200000018ff */
[----:B------:R-:W-:-:S02]  /*3600*/  IMAD R3, R0, 0x2, R232 ;  /* 0x0000000200037824 */ /* 0x000fc400078e02e8 */
[----:B------:R-:W-:Y:S02]  /*3610*/  IMAD.MOV.U32 R132, RZ, RZ, R45 ;  /* 0x000000ffff847224 */ /* 0x000fe400078e002d */
[----:B------:R-:W-:Y:S02]  /*3620*/  IMAD.MOV.U32 R133, RZ, RZ, R44 ;  /* 0x000000ffff857224 */ /* 0x000fe400078e002c */
[----:B------:R-:W-:Y:S01]  /*3630*/  LDSM.16.M88.4 R44, [R3+0x5000] ;  /* 0x00500000032c783b */ /* 0x000fe20000000200 */
[----:B------:R-:W-:Y:S01]  /*3640*/  HMMA.16816.F32 R248, R8, R48, R136 ;  /* 0x0000003008f8723c */ /* 0x000fe20000001888 */
[----:B------:R-:W-:-:S07]  /*3650*/  IMAD.MOV.U32 R134, RZ, RZ, R5 ;  /* 0x000000ffff867224 */ /* 0x000fce00078e0005 */
[C---:B------:R-:W-:Y:S08]  /*3660*/  HMMA.16816.F32 R216, R8.reuse, R76, R104 ;  /* 0x0000004c08d8723c */ /* 0x040ff00000001868 */
[----:B------:R-:W-:Y:S08]  /*3670*/  HMMA.16816.F32 R180, R8, R74, R116 ;  /* 0x0000004a08b4723c */ /* 0x000ff00000001874 */
[----:B------:R-:W-:Y:S08]  /*3680*/  HMMA.16816.F32 R16, R16, R66, RZ ;  /* 0x000000421010723c */ /* 0x000ff000000018ff */
[----:B------:R-:W-:Y:S08]  /*3690*/  HMMA.16816.F32 R192, R8, R54, R140 ;  /* 0x0000003608c0723c */ /* 0x000ff0000000188c */
[C---:B------:R-:W-:Y:S08]  /*36a0*/  HMMA.16816.F32 R136, R20.reuse, R52, R84 ;  /* 0x000000341488723c */ /* 0x040ff00000001854 */
[C---:B------:R-:W-:Y:S01]  /*36b0*/  HMMA.16816.F32 R116, R20.reuse, R76, R24 ;  /* 0x0000004c1474723c */ /* 0x040fe20000001818 */
[----:B------:R-:W-:Y:S07]  /*36c0*/  LDSM.16.M88.4 R24, [R241] ;  /* 0x00000000f118783b */ /* 0x000fee0000000200 */
[----:B------:R-:W-:Y:S01]  /*36d0*/  HMMA.16816.F32 R104, R20, R54, R164 ;  /* 0x000000361468723c */ /* 0x000fe200000018a4 */
[----:B------:R-:W1:Y:S07]  /*36e0*/  LDSM.16.M88.4 R52, [R3+0x4000] ;  /* 0x004000000334783b */ /* 0x000e6e0000000200 */
[C---:B------:R-:W-:Y:S08]  /*36f0*/  HMMA.16816.F32 R176, R8.reuse, R70, R108 ;  /* 0x0000004608b0723c */ /* 0x040ff0000000186c */
[----:B------:R-:W-:Y:S08]  /*3700*/  HMMA.16816.F32 R64, R8, R56, R152 ;  /* 0x000000380840723c */ /* 0x000ff00000001898 */
[----:B-----5:R-:W-:Y:S01]  /*3710*/  HMMA.16816.F32 R108, R20, R80, R12 ;  /* 0x00000050146c723c */ /* 0x020fe2000000180c */
[----:B------:R-:W3:Y:S07]  /*3720*/  LDSM.16.M88.4 R12, [R241+0x2000] ;  /* 0x00200000f10c783b */ /* 0x000eee0000000200 */
[C---:B--2---:R-:W-:Y:S08]  /*3730*/  HMMA.16816.F32 R228, R8.reuse, R60, R128 ;  /* 0x0000003c08e4723c */ /* 0x044ff00000001880 */
[C---:B------:R-:W-:Y:S08]  /*3740*/  HMMA.16816.F32 R224, R8.reuse, R72, R120 ;  /* 0x0000004808e0723c */ /* 0x040ff00000001878 */
[C---:B------:R-:W-:Y:S08]  /*3750*/  HMMA.16816.F32 R200, R8.reuse, R80, R96 ;  /* 0x0000005008c8723c */ /* 0x040ff00000001860 */
[C---:B------:R-:W-:Y:S08]  /*3760*/  HMMA.16816.F32 R184, R8.reuse, R62, R124 ;  /* 0x0000003e08b8723c */ /* 0x040ff0000000187c */
[C---:B------:R-:W-:Y:S08]  /*3770*/  HMMA.16816.F32 R152, R8.reuse, R78, R100 ;  /* 0x0000004e0898723c */ /* 0x040ff00000001864 */
[----:B------:R-:W-:Y:S08]  /*3780*/  HMMA.16816.F32 R196, R8, R58, R148 ;  /* 0x0000003a08c4723c */ /* 0x000ff00000001894 */
[C---:B------:R-:W-:Y:S08]  /*3790*/  HMMA.16816.F32 R120, R20.reuse, R56, R156 ;  /* 0x000000381478723c */ /* 0x040ff0000000189c */
[C---:B------:R-:W-:Y:S01]  /*37a0*/  HMMA.16816.F32 R140, R20.reuse, R48, R40 ;  /* 0x00000030148c723c */ /* 0x040fe20000001828 */
[----:B------:R-:W-:Y:S07]  /*37b0*/  LDSM.16.M88.4 R40, [R3+0x5800] ;  /* 0x005800000328783b */ /* 0x000fee0000000200 */
[C---:B------:R-:W-:Y:S01]  /*37c0*/  HMMA.16816.F32 R144, R20.reuse, R60, R36 ;  /* 0x0000003c1490723c */ /* 0x040fe20000001824 */
[----:B------:R-:W-:Y:S07]  /*37d0*/  LDSM.16.M88.4 R36, [R3+0x6000] ;  /* 0x006000000324783b */ /* 0x000fee0000000200 */
[C---:B------:R-:W-:Y:S01]  /*37e0*/  HMMA.16816.F32 R128, R20.reuse, R72, R32 ;  /* 0x000000481480723c */ /* 0x040fe20000001820 */
[----:B------:R-:W-:Y:S07]  /*37f0*/  LDSM.16.M88.4 R32, [R3+0x6800] ;  /* 0x006800000320783b */ /* 0x000fee0000000200 */
[C---:B------:R-:W-:Y:S01]  /*3800*/  HMMA.16816.F32 R124, R20.reuse, R68, R28 ;  /* 0x00000044147c723c */ /* 0x040fe2000000181c */
[----:B------:R-:W2:Y:S07]  /*3810*/  LDSM.16.M88.4 R28, [R3+0x7000] ;  /* 0x00700000031c783b */ /* 0x000eae0000000200 */
[C---:B------:R-:W-:Y:S01]  /*3820*/  HMMA.16816.F32 R96, R20.reuse, R58, R172 ;  /* 0x0000003a1460723c */ /* 0x040fe200000018ac */
[----:B------:R-:W-:Y:S07]  /*3830*/  LDSM.16.M88.4 R56, [R3+0x7800] ;  /* 0x007800000338783b */ /* 0x000fee0000000200 */
[----:B------:R-:W-:Y:S01]  /*3840*/  HMMA.16816.F32 R100, R20, R50, R160 ;  /* 0x000000321464723c */ /* 0x000fe200000018a0 */
[----:B------:R5:W-:Y:S07]  /*3850*/  LDSM.16.M88.4 R48, [R3+0x4800] ;  /* 0x004800000330783b */ /* 0x000bee0000000200 */
[C---:B------:R-:W-:Y:S08]  /*3860*/  HMMA.16816.F32 R220, R8.reuse, R68, R112 ;  /* 0x0000004408dc723c */ /* 0x040ff00000001870 */
[----:B------:R-:W-:Y:S01]  /*3870*/  HMMA.16816.F32 R148, R8, R82, R88 ;  /* 0x000000520894723c */ /* 0x000fe20000001858 */
[----:B------:R-:W-:Y:S01]  /*3880*/  LDSM.16.M88.4 R8, [R242+0x2000] ;  /* 0x00200000f208783b */ /* 0x000fe20000000200 */
[----:B-----5:R-:W-:-:S06]  /*3890*/  IADD3 R3, R232, 0x4000, RZ ;  /* 0x00004000e8037810 */ /* 0x020fcc0007ffe0ff */
[----:B------:R-:W-:Y:S01]  /*38a0*/  HMMA.16816.F32 R84, R20, R74, R208 ;  /* 0x0000004a1454723c */ /* 0x000fe200000018d0 */
[----:B------:R-:W-:Y:S01]  /*38b0*/  IMAD R239, R0, 0x2, R3 ;  /* 0x0000000200ef7824 */ /* 0x000fe200078e0203 */
[----:B------:R-:W-:Y:S01]  /*38c0*/  IADD3 R3, R92, 0x8, RZ ;  /* 0x000000085c037810 */ /* 0x000fe20007ffe0ff */
[----:B------:R-:W-:Y:S02]  /*38d0*/  IMAD.U32 R0, RZ, RZ, UR8 ;  /* 0x00000008ff007e24 */ /* 0x000fe4000f8e00ff */
[----:B------:R-:W-:-:S03]  /*38e0*/  IMAD R237, R2, 0x2, R239 ;  /* 0x0000000202ed7824 */ /* 0x000fc600078e02ef */
[----:B------:R-:W-:Y:S01]  /*38f0*/  HMMA.16816.F32 R88, R20, R62, R168 ;  /* 0x0000003e1458723c */ /* 0x000fe200000018a8 */
[----:B------:R-:W-:-:S05]  /*3900*/  IMAD R0, R0, 0x80, R93 ;  /* 0x0000008000007824 */ /* 0x000fca00078e025d */
[----:B------:R-:W-:Y:S02]  /*3910*/  IADD3 R2, R0, 0x1, RZ ;  /* 0x0000000100027810 */ /* 0x000fe40007ffe0ff */
[C---:B------:R-:W-:Y:S02]  /*3920*/  HMMA.16816.F32 R72, R20.reuse, R70, R204 ;  /* 0x000000461448723c */ /* 0x040fe400000018cc */
[----:B------:R-:W5:Y:S06]  /*3930*/  I2F R5, R2 ;  /* 0x0000000200057306 */ /* 0x000f6c0000201400 */
[C---:B------:R-:W-:Y:S08]  /*3940*/  HMMA.16816.F32 R76, R20.reuse, R78, R212 ;  /* 0x0000004e144c723c */ /* 0x040ff000000018d4 */
[----:B------:R-:W-:Y:S01]  /*3950*/  HMMA.16816.F32 R112, R20, R82, R16 ;  /* 0x000000521470723c */ /* 0x000fe20000001810 */
[----:B------:R-:W-:Y:S04]  /*3960*/  LDSM.16.M88.4 R20, [R237] ;  /* 0x00000000ed14783b */ /* 0x000fe80000000200 */
[----:B------:R-:W4:Y:S03]  /*3970*/  LDSM.16.M88.4 R16, [R242] ;  /* 0x00000000f210783b */ /* 0x000f260000000200 */
[-C--:B-1----:R-:W-:Y:S08]  /*3980*/  HMMA.16816.F32 R60, R24, R52.reuse, R120 ;  /* 0x00000034183c723c */ /* 0x082ff00000001878 */
[C---:B---3--:R-:W-:Y:S08]  /*3990*/  HMMA.16816.F32 R64, R12.reuse, R52, R64 ;  /* 0x000000340c40723c */ /* 0x048ff00000001840 */
[-C--:B------:R-:W-:Y:S08]  /*39a0*/  HMMA.16816.F32 R68, R12, R54.reuse, R196 ;  /* 0x000000360c44723c */ /* 0x080ff000000018c4 */
[----:B------:R-:W-:Y:S08]  /*39b0*/  HMMA.16816.F32 R52, R24, R54, R96 ;  /* 0x000000361834723c */ /* 0x000ff00000001860 */
[----:B--2---:R-:W-:Y:S08]  /*39c0*/  HMMA.16816.F32 R216, R12, R28, R216 ;  /* 0x0000001c0cd8723c */ /* 0x004ff000000018d8 */
[----:B----4-:R-:W-:Y:S08]  /*39d0*/  HMMA.16816.F32 R60, R16, R20, R60 ;  /* 0x00000014103c723c */ /* 0x010ff0000000183c */
[----:B------:R-:W-:Y:S08]  /*39e0*/  HMMA.16816.F32 R168, R12, R30, R152 ;  /* 0x0000001e0ca8723c */ /* 0x000ff00000001898 */
[C---:B------:R-:W-:Y:S08]  /*39f0*/  HMMA.16816.F32 R116, R24.reuse, R28, R116 ;  /* 0x0000001c1874723c */ /* 0x040ff00000001874 */
[----:B------:R-:W-:Y:S01]  /*3a00*/  HMMA.16816.F32 R76, R24, R30, R76 ;  /* 0x0000001e184c723c */ /* 0x000fe2000000184c */
[----:B------:R-:W1:Y:S07]  /*3a10*/  LDSM.16.M88.4 R28, [R237+0x800] ;  /* 0x00080000ed1c783b */ /* 0x000e6e0000000200 */
[----:B------:R-:W-:Y:S07]  /*3a20*/  HMMA.16816.F32 R64, R8, R20, R64 ;  /* 0x000000140840723c */ /* 0x000fee0000001840 */
[----:B-----5:R-:W-:Y:S01]  /*3a30*/  FFMA.FTZ R21, R5, UR4, R61 ;  /* 0x0000000405157c23 */ /* 0x020fe2000801003d */
        /* <DEDUP_REMOVED lines=12> */
[C---:B------:R-:W-:Y:S01]  /*3b00*/  IADD3 R15, R92.reuse, 0x40, RZ ;  /* 0x000000405c0f7810 */ /* 0x040fe20007ffe0ff */
[----:B------:R-:W-:Y:S01]  /*3b10*/  HMMA.16816.F32 R80, R24, R48, R136 ;  /* 0x000000301850723c */ /* 0x000fe20000001888 */
[----:B------:R-:W-:-:S02]  /*3b20*/  IADD3 R14, R92, 0x48, RZ ;  /* 0x000000485c0e7810 */ /* 0x000fc40007ffe0ff */
[----:B------:R-:W-:Y:S02]  /*3b30*/  IMNMX R13, R92, UR9, PT ;  /* 0x000000095c0d7c17 */ /* 0x000fe4000b800200 */
[----:B------:R-:W-:Y:S02]  /*3b40*/  IMNMX R12, R3, UR9, PT ;  /* 0x00000009030c7c17 */ /* 0x000fe4000b800200 */
[----:B------:R-:W-:Y:S01]  /*3b50*/  IMNMX R15, R15, UR9, PT ;  /* 0x000000090f0f7c17 */ /* 0x000fe2000b800200 */
[----:B------:R-:W-:Y:S01]  /*3b60*/  HMMA.16816.F32 R124, R24, R32, R124 ;  /* 0x00000020187c723c */ /* 0x000fe2000000187c */
[----:B------:R-:W-:Y:S02]  /*3b70*/  IMNMX R14, R14, UR9, PT ;  /* 0x000000090e0e7c17 */ /* 0x000fe4000b800200 */
[----:B------:R-:W-:Y:S02]  /*3b80*/  IADD3 R3, R0, 0x8, RZ ;  /* 0x0000000800037810 */ /* 0x000fe40007ffe0ff */
[----:B------:R-:W-:-:S02]  /*3b90*/  ISETP.GE.AND P3, PT, R2, R13, PT ;  /* 0x0000000d0200720c */ /* 0x000fc40003f66270 */
[C---:B------:R-:W-:Y:S01]  /*3ba0*/  ISETP.GE.AND P1, PT, R2.reuse, R12, PT ;  /* 0x0000000c0200720c */ /* 0x040fe20003f26270 */
[----:B------:R-:W-:Y:S01]  /*3bb0*/  HMMA.16816.F32 R72, R24, R34, R72 ;  /* 0x000000221848723c */ /* 0x000fe20000001848 */
[C---:B------:R-:W-:Y:S01]  /*3bc0*/  ISETP.GE.AND P0, PT, R2.reuse, R15, PT ;  /* 0x0000000f0200720c */ /* 0x040fe20003f06270 */
[----:B------:R2:W3:Y:S01]  /*3bd0*/  I2F R20, R3 ;  /* 0x0000000300147306 */ /* 0x0004e20000201400 */
[----:B------:R-:W-:Y:S02]  /*3be0*/  ISETP.GE.AND P4, PT, R2, R14, PT ;  /* 0x0000000e0200720c */ /* 0x000fe40003f86270 */
[----:B------:R-:W-:Y:S02]  /*3bf0*/  IADD3 R2, R0, 0x9, RZ ;  /* 0x0000000900027810 */ /* 0x000fe40007ffe0ff */
[C---:B------:R-:W-:Y:S01]  /*3c00*/  ISETP.GE.AND P2, PT, R3.reuse, R13, PT ;  /* 0x0000000d0300720c */ /* 0x040fe20003f46270 */
[----:B------:R-:W-:Y:S01]  /*3c10*/  HMMA.16816.F32 R32, R16, R22, R52 ;  /* 0x000000161020723c */ /* 0x000fe20000001834 */
[----:B------:R-:W-:-:S02]  /*3c20*/  ISETP.GE.AND P6, PT, R3, R12, PT ;  /* 0x0000000c0300720c */ /* 0x000fc40003fc6270 */
[----:B------:R-:W-:-:S04]  /*3c30*/  ISETP.GE.AND P5, PT, R3, R15, PT ;  /* 0x0000000f0300720c */ /* 0x000fc80003fa6270 */
[----:B------:R-:W-:Y:S01]  /*3c40*/  FSEL R55, R21, -INF , !P3 ;  /* 0xff80000015377808 */ /* 0x000fe20005800000 */
[----:B------:R-:W-:Y:S01]  /*3c50*/  HMMA.16816.F32 R128, R24, R36, R128 ;  /* 0x000000241880723c */ /* 0x000fe20000001880 */
[----:B------:R-:W-:Y:S01]  /*3c60*/  ISETP.GE.AND P3, PT, R3, R14, PT ;  /* 0x0000000e0300720c */ /* 0x000fe20003f66270 */
[----:B--2---:R-:W-:-:S06]  /*3c70*/  FFMA.FTZ R3, R5, UR4, R67 ;  /* 0x0000000405037c23 */ /* 0x004fcc0008010043 */
[----:B------:R-:W-:Y:S08]  /*3c80*/  HMMA.16816.F32 R84, R24, R38, R84 ;  /* 0x000000261854723c */ /* 0x000ff00000001854 */
[----:B------:R-:W-:Y:S01]  /*3c90*/  HMMA.16816.F32 R36, R8, R22, R68 ;  /* 0x000000160824723c */ /* 0x000fe20000001844 */
[----:B---3--:R-:W-:-:S05]  /*3ca0*/  FFMA.FTZ R21, R20, UR4, R32 ;  /* 0x0000000414157c23 */ /* 0x008fca0008010020 */
[----:B------:R-:W-:Y:S01]  /*3cb0*/  FSEL R95, R21, -INF , !P2 ;  /* 0xff800000155f7808 */ /* 0x000fe20005000000 */
[C---:B------:R-:W-:Y:S01]  /*3cc0*/  FFMA.FTZ R23, R5.reuse, UR4, R63 ;  /* 0x0000000405177c23 */ /* 0x040fe2000801003f */
[----:B------:R-:W-:Y:S01]  /*3cd0*/  HMMA.16816.F32 R104, R24, R50, R104 ;  /* 0x000000321868723c */ /* 0x000fe20000001868 */
[----:B------:R-:W-:Y:S01]  /*3ce0*/  FFMA.FTZ R22, R5, UR4, R65 ;  /* 0x0000000405167c23 */ /* 0x000fe20008010041 */
[----:B------:R-:W-:Y:S01]  /*3cf0*/  ISETP.GE.AND P2, PT, R2, R14, PT ;  /* 0x0000000e0200720c */ /* 0x000fe20003f46270 */
[----:B------:R-:W2:Y:S01]  /*3d00*/  I2F R5, R2 ;  /* 0x0000000200057306 */ /* 0x000ea20000201400 */
[----:B------:R-:W-:Y:S02]  /*3d10*/  FSEL R149, R23, -INF , !P1 ;  /* 0xff80000017957808 */ /* 0x000fe40004800000 */
[----:B------:R-:W-:Y:S02]  /*3d20*/  FSEL R53, R22, -INF , !P0 ;  /* 0xff80000016357808 */ /* 0x000fe40004000000 */
[----:B-1----:R-:W-:Y:S01]  /*3d30*/  HMMA.16816.F32 R48, R16, R28, R80 ;  /* 0x0000001c1030723c */ /* 0x002fe20000001850 */
[----:B------:R-:W-:-:S02]  /*3d40*/  ISETP.GE.AND P1, PT, R2, R13, PT ;  /* 0x0000000d0200720c */ /* 0x000fc40003f26270 */
[----:B------:R-:W-:-:S05]  /*3d50*/  ISETP.GE.AND P0, PT, R2, R12, PT ;  /* 0x0000000c0200720c */ /* 0x000fca0003f06270 */
[----:B------:R-:W-:Y:S01]  /*3d60*/  HMMA.16816.F32 R96, R24, R44, R140 ;  /* 0x0000002c1860723c */ /* 0x000fe2000000188c */
[----:B------:R-:W-:Y:S02]  /*3d70*/  FFMA.FTZ R23, R20, UR4, R36 ;  /* 0x0000000414177c23 */ /* 0x000fe40008010024 */
[----:B--2---:R-:W-:-:S03]  /*3d80*/  FFMA.FTZ R22, R5, UR4, R33 ;  /* 0x0000000405167c23 */ /* 0x004fc60008010021 */
[----:B------:R-:W-:Y:S02]  /*3d90*/  FSEL R54, R23, -INF , !P5 ;  /* 0xff80000017367808 */ /* 0x000fe40006800000 */
[----:B------:R-:W-:Y:S01]  /*3da0*/  HMMA.16816.F32 R100, R24, R46, R100 ;  /* 0x0000002e1864723c */ /* 0x000fe20000001864 */
[----:B------:R-:W-:Y:S01]  /*3db0*/  FSEL R93, R22, -INF , !P1 ;  /* 0xff800000165d7808 */ /* 0x000fe20004800000 */
[----:B------:R-:W-:-:S06]  /*3dc0*/  FFMA.FTZ R22, R5, UR4, R37 ;  /* 0x0000000405167c23 */ /* 0x000fcc0008010025 */
[C---:B------:R-:W-:Y:S07]  /*3dd0*/  HMMA.16816.F32 R108, R24.reuse, R56, R108 ;  /* 0x00000038186c723c */ /* 0x040fee000000186c */
[----:B------:R-:W-:Y:S01]  /*3de0*/  FSEL R56, R3, -INF , !P4 ;  /* 0xff80000003387808 */ /* 0x000fe20006000000 */
[----:B------:R-:W-:Y:S01]  /*3df0*/  HMMA.16816.F32 R144, R24, R40, R144 ;  /* 0x000000281890723c */ /* 0x000fe20000001890 */
[----:B------:R-:W-:Y:S02]  /*3e00*/  IADD3 R3, R0, 0x10, RZ ;  /* 0x0000001000037810 */ /* 0x000fe40007ffe0ff */
[----:B------:R-:W-:-:S02]  /*3e10*/  ISETP.GE.AND P4, PT, R2, R15, PT ;  /* 0x0000000f0200720c */ /* 0x000fc40003f86270 */
[----:B------:R-:W-:Y:S01]  /*3e20*/  IADD3 R2, R0, 0x11, RZ ;  /* 0x0000001100027810 */ /* 0x000fe20007ffe0ff */
[----:B------:R-:W1:Y:S01]  /*3e30*/  I2F R21, R3 ;  /* 0x0000000300157306 */ /* 0x000e620000201400 */
[C---:B------:R-:W-:Y:S01]  /*3e40*/  ISETP.GE.AND P5, PT, R3.reuse, R12, PT ;  /* 0x0000000c0300720c */ /* 0x040fe20003fa6270 */
[----:B------:R-:W-:Y:S01]  /*3e50*/  HMMA.16816.F32 R88, R24, R42, R88 ;  /* 0x0000002a1858723c */ /* 0x000fe20000001858 */
[----:B------:R-:W-:Y:S02]  /*3e60*/  ISETP.GE.AND P1, PT, R3, R14, PT ;  /* 0x0000000e0300720c */ /* 0x000fe40003f26270 */
[----:B------:R-:W-:Y:S02]  /*3e70*/  FSEL R52, R22, -INF , !P4 ;  /* 0xff80000016347808 */ /* 0x000fe40006000000 */
[----:B------:R-:W-:-:S03]  /*3e80*/  ISETP.GE.AND P4, PT, R2, R12, PT ;  /* 0x0000000c0200720c */ /* 0x000fc60003f86270 */
[----:B------:R-:W-:Y:S07]  /*3e90*/  HMMA.16816.F32 R112, R24, R58, R112 ;  /* 0x0000003a1870723c */ /* 0x000fee0000001870 */
[C---:B------:R-:W-:Y:S01]  /*3ea0*/  FFMA.FTZ R24, R20.reuse, UR4, R34 ;  /* 0x0000000414187c23 */ /* 0x040fe20008010022 */
[----:B------:R-:W-:Y:S01]  /*3eb0*/  HMMA.16816.F32 R44, R8, R28, R120 ;  /* 0x0000001c082c723c */ /* 0x000fe20000001878 */
[----:B------:R-:W-:Y:S02]  /*3ec0*/  FFMA.FTZ R25, R5, UR4, R35 ;  /* 0x0000000405197c23 */ /* 0x000fe40008010023 */
[----:B------:R-:W2:Y:S01]  /*3ed0*/  LDSM.16.M88.4 R32, [R237+0x1000] ;  /* 0x00100000ed20783b */ /* 0x000ea20000000200 */
[----:B------:R-:W-:Y:S01]  /*3ee0*/  FFMA.FTZ R20, R20, UR4, R38 ;  /* 0x0000000414147c23 */ /* 0x000fe20008010026 */
[----:B------:R-:W-:Y:S01]  /*3ef0*/  FSEL R153, R24, -INF , !P6 ;  /* 0xff80000018997808 */ /* 0x000fe20007000000 */
[----:B-1----:R-:W-:Y:S01]  /*3f00*/  FFMA.FTZ R24, R21, UR4, R50 ;  /* 0x0000000415187c23 */ /* 0x002fe20008010032 */
[----:B------:R-:W-:Y:S01]  /*3f10*/  ISETP.GE.AND P6, PT, R3, R13, PT ;  /* 0x0000000d0300720c */ /* 0x000fe20003fc6270 */
[----:B------:R-:W-:Y:S01]  /*3f20*/  HMMA.16816.F32 R40, R16, R30, R104 ;  /* 0x0000001e1028723c */ /* 0x000fe20000001868 */
[----:B------:R-:W-:-:S02]  /*3f30*/  FSEL R58, R20, -INF , !P3 ;  /* 0xff800000143a7808 */ /* 0x000fc40005800000 */
[----:B------:R-:W1:Y:S01]  /*3f40*/  I2F R20, R2 ;  /* 0x0000000200147306 */ /* 0x000e620000201400 */
[----:B------:R-:W-:Y:S01]  /*3f50*/  ISETP.GE.AND P3, PT, R3, R15, PT ;  /* 0x0000000f0300720c */ /* 0x000fe20003f66270 */
[----:B------:R-:W-:Y:S01]  /*3f60*/  FFMA.FTZ R3, R5, UR4, R39 ;  /* 0x0000000405037c23 */ /* 0x000fe20008010027 */
[----:B------:R-:W-:Y:S01]  /*3f70*/  FSEL R148, R25, -INF , !P0 ;  /* 0xff80000019947808 */ /* 0x000fe20004000000 */
[----:B------:R-:W-:Y:S01]  /*3f80*/  FFMA.FTZ R5, R21, UR4, R48 ;  /* 0x0000000415057c23 */ /* 0x000fe20008010030 */
[----:B------:R-:W-:Y:S01]  /*3f90*/  HMMA.16816.F32 R36, R8, R30, R132 ;  /* 0x0000001e0824723c */ /* 0x000fe20000001884 */
[----:B------:R-:W-:Y:S02]  /*3fa0*/  ISETP.GE.AND P0, PT, R2, R13, PT ;  /* 0x0000000d0200720c */ /* 0x000fe40003f06270 */
[----:B------:R-:W-:Y:S02]  /*3fb0*/  FSEL R57, R3, -INF , !P2 ;  /* 0xff80000003397808 */ /* 0x000fe40005000000 */
[----:B------:R-:W-:-:S02]  /*3fc0*/  IADD3 R3, R0, 0x18, RZ ;  /* 0x0000001800037810 */ /* 0x000fc40007ffe0ff */
[----:B------:R-:W-:Y:S01]  /*3fd0*/  FSEL R94, R5, -INF , !P6 ;  /* 0xff800000055e7808 */ /* 0x000fe20007000000 */
[C---:B------:R-:W-:Y:S01]  /*3fe0*/  FFMA.FTZ R23, R21.reuse, UR4, R44 ;  /* 0x0000000415177c23 */ /* 0x040fe2000801002c */
[----:B------:R-:W3:Y:S01]  /*3ff0*/  I2F R5, R3 ;  /* 0x0000000300057306 */ /* 0x000ee20000201400 */
[----:B------:R-:W-:Y:S01]  /*4000*/  FFMA.FTZ R21, R21, UR4, R46 ;  /* 0x0000000415157c23 */ /* 0x000fe2000801002e */
[----:B------:R-:W-:Y:S01]  /*4010*/  ISETP.GE.AND P2, PT, R2, R15, PT ;  /* 0x0000000f0200720c */ /* 0x000fe20003f46270 */
[----:B-1----:R-:W-:Y:S01]  /*4020*/  FFMA.FTZ R22, R20, UR4, R49 ;  /* 0x0000000414167c23 */ /* 0x002fe20008010031 */
[----:B------:R-:W-:Y:S01]  /*4030*/  ISETP.GE.AND P6, PT, R2, R14, PT ;  /* 0x0000000e0200720c */ /* 0x000fe20003fc6270 */
[----:B------:R-:W-:Y:S01]  /*4040*/  FFMA.FTZ R25, R20, UR4, R51 ;  /* 0x0000000414197c23 */ /* 0x000fe20008010033 */
[----:B------:R-:W-:Y:S02]  /*4050*/  IADD3 R2, R0, 0x19, RZ ;  /* 0x0000001900027810 */ /* 0x000fe40007ffe0ff */
[----:B------:R-:W-:-:S02]  /*4060*/  FSEL R142, R24, -INF , !P5 ;  /* 0xff800000188e7808 */ /* 0x000fc40006800000 */
[----:B------:R-:W-:Y:S02]  /*4070*/  FSEL R67, R23, -INF , !P3 ;  /* 0xff80000017437808 */ /* 0x000fe40005800000 */
[----:B------:R-:W-:Y:S02]  /*4080*/  FSEL R69, R21, -INF , !P1 ;  /* 0xff80000015457808 */ /* 0x000fe40004800000 */
[----:B------:R-:W-:Y:S01]  /*4090*/  FSEL R92, R22, -INF , !P0 ;  /* 0xff800000165c7808 */ /* 0x000fe20004000000 */
[C---:B------:R-:W-:Y:S01]  /*40a0*/  FFMA.FTZ R22, R20.reuse, UR4, R45 ;  /* 0x0000000414167c23 */ /* 0x040fe2000801002d */
[----:B------:R-:W-:Y:S01]  /*40b0*/  ISETP.GE.AND P5, PT, R3, R13, PT ;  /* 0x0000000d0300720c */ /* 0x000fe20003fa6270 */
[----:B---3--:R-:W-:Y:S01]  /*40c0*/  FFMA.FTZ R21, R5, UR4, R40 ;  /* 0x0000000405157c23 */ /* 0x008fe20008010028 */
[C---:B------:R-:W-:Y:S01]  /*40d0*/  ISETP.GE.AND P3, PT, R3.reuse, R12, PT ;  /* 0x0000000c0300720c */ /* 0x040fe20003f66270 */
[-C--:B--2---:R-:W-:Y:S01]  /*40e0*/  HMMA.16816.F32 R48, R16, R32.reuse, R96 ;  /* 0x000000201030723c */ /* 0x084fe20000001860 */
[----:B------:R-:W-:Y:S01]  /*40f0*/  ISETP.GE.AND P1, PT, R3, R15, PT ;  /* 0x0000000f0300720c */ /* 0x000fe20003f26270 */
[----:B------:R-:W-:Y:S01]  /*4100*/  FFMA.FTZ R23, R5, UR4, R38 ;  /* 0x0000000405177c23 */ /* 0x000fe20008010026 */
[----:B------:R-:W-:Y:S01]  /*4110*/  ISETP.GE.AND P0, PT, R3, R14, PT ;  /* 0x0000000e0300720c */ /* 0x000fe20003f06270 */
[----:B------:R-:W-:Y:S01]  /*4120*/  FFMA.FTZ R3, R20, UR4, R47 ;  /* 0x0000000414037c23 */ /* 0x000fe2000801002f */
[----:B------:R-:W-:Y:S01]  /*4130*/  FSEL R140, R25, -INF , !P4 ;  /* 0xff800000198c7808 */ /* 0x000fe20006000000 */
[----:B------:R-:W1:Y:S01]  /*4140*/  I2F R20, R2 ;  /* 0x0000000200147306 */ /* 0x000e620000201400 */
[----:B------:R-:W-:Y:S01]  /*4150*/  FSEL R65, R22, -INF , !P2 ;  /* 0xff80000016417808 */ /* 0x000fe20005000000 */
[----:B------:R-:W-:Y:S01]  /*4160*/  HMMA.16816.F32 R44, R8, R32, R156 ;  /* 0x00000020082c723c */ /* 0x000fe2000000189c */
[----:B------:R-:W-:Y:S01]  /*4170*/  FSEL R68, R3, -INF , !P6 ;  /* 0xff80000003447808 */ /* 0x000fe20007000000 */
[----:B------:R-:W2:Y:S01]  /*4180*/  LDSM.16.M88.4 R24, [R237+0x1800] ;  /* 0x00180000ed18783b */ /* 0x000ea20000000200 */
[----:B------:R-:W-:Y:S01]  /*4190*/  IADD3 R3, R0, 0x20, RZ ;  /* 0x0000002000037810 */ /* 0x000fe20007ffe0ff */
[----:B------:R-:W-:Y:S01]  /*41a0*/  FFMA.FTZ R22, R5, UR4, R42 ;  /* 0x0000000405167c23 */ /* 0x000fe2000801002a */
[----:B------:R-:W-:Y:S01]  /*41b0*/  FSEL R105, R21, -INF , !P5 ;  /* 0xff80000015697808 */ /* 0x000fe20006800000 */
[----:B------:R-:W-:Y:S01]  /*41c0*/  FFMA.FTZ R21, R5, UR4, R36 ;  /* 0x0000000405157c23 */ /* 0x000fe20008010024 */
[C---:B------:R-:W-:Y:S01]  /*41d0*/  ISETP.GE.AND P4, PT, R2.reuse, R13, PT ;  /* 0x0000000d0200720c */ /* 0x040fe20003f86270 */
[----:B------:R-:W3:Y:S01]  /*41e0*/  I2F R5, R3 ;  /* 0x0000000300057306 */ /* 0x000ee20000201400 */
[----:B------:R-:W-:-:S02]  /*41f0*/  ISETP.GE.AND P2, PT, R2, R12, PT ;  /* 0x0000000c0200720c */ /* 0x000fc40003f46270 */
[C---:B------:R-:W-:Y:S02]  /*4200*/  ISETP.GE.AND P6, PT, R2.reuse, R15, PT ;  /* 0x0000000f0200720c */ /* 0x040fe40003fc6270 */
[----:B------:R-:W-:Y:S01]  /*4210*/  ISETP.GE.AND P5, PT, R2, R14, PT ;  /* 0x0000000e0200720c */ /* 0x000fe20003fa6270 */
[----:B-1----:R-:W-:Y:S01]  /*4220*/  FFMA.FTZ R28, R20, UR4, R41 ;  /* 0x00000004141c7c23 */ /* 0x002fe20008010029 */
[----:B------:R-:W-:Y:S01]  /*4230*/  IADD3 R2, R0, 0x21, RZ ;  /* 0x0000002100027810 */ /* 0x000fe20007ffe0ff */
[----:B------:R-:W-:Y:S01]  /*4240*/  FFMA.FTZ R29, R20, UR4, R43 ;  /* 0x00000004141d7c23 */ /* 0x000fe2000801002b */
[----:B------:R-:W-:Y:S01]  /*4250*/  FSEL R134, R22, -INF , !P3 ;  /* 0xff80000016867808 */ /* 0x000fe20005800000 */
[----:B------:R-:W-:Y:S01]  /*4260*/  FFMA.FTZ R22, R20, UR4, R37 ;  /* 0x0000000414167c23 */ /* 0x000fe20008010025 */
[----:B------:R-:W-:Y:S02]  /*4270*/  FSEL R63, R21, -INF , !P1 ;  /* 0xff800000153f7808 */ /* 0x000fe40004800000 */
[----:B------:R-:W-:-:S02]  /*4280*/  FSEL R81, R23, -INF , !P0 ;  /* 0xff80000017517808 */ /* 0x000fc40004000000 */
[----:B------:R-:W-:Y:S01]  /*4290*/  FSEL R104, R28, -INF , !P4 ;  /* 0xff8000001c687808 */ /* 0x000fe20006000000 */
[----:B---3--:R-:W-:Y:S01]  /*42a0*/  FFMA.FTZ R21, R5, UR4, R48 ;  /* 0x0000000405157c23 */ /* 0x008fe20008010030 */
[----:B------:R-:W-:Y:S01]  /*42b0*/  ISETP.GE.AND P3, PT, R3, R13, PT ;  /* 0x0000000d0300720c */ /* 0x000fe20003f66270 */
[----:B------:R-:W-:Y:S01]  /*42c0*/  FFMA.FTZ R28, R5, UR4, R50 ;  /* 0x00000004051c7c23 */ /* 0x000fe20008010032 */
[----:B------:R-:W-:Y:S01]  /*42d0*/  ISETP.GE.AND P1, PT, R3, R12, PT ;  /* 0x0000000c0300720c */ /* 0x000fe20003f26270 */
[----:B------:R-:W-:Y:S01]  /*42e0*/  FFMA.FTZ R23, R5, UR4, R44 ;  /* 0x0000000405177c23 */ /* 0x000fe2000801002c */
[C---:B------:R-:W-:Y:S02]  /*42f0*/  ISETP.GE.AND P0, PT, R3.reuse, R15, PT ;  /* 0x0000000f0300720c */ /* 0x040fe40003f06270 */
[----:B------:R-:W-:Y:S01]  /*4300*/  ISETP.GE.AND P4, PT, R3, R14, PT ;  /* 0x0000000e0300720c */ /* 0x000fe20003f86270 */
[----:B------:R-:W-:Y:S01]  /*4310*/  FFMA.FTZ R3, R20, UR4, R39 ;  /* 0x0000000414037c23 */ /* 0x000fe20008010027 */
[----:B------:R-:W-:Y:S01]  /*4320*/  FSEL R158, R21, -INF , !P3 ;  /* 0xff800000159e7808 */ /* 0x000fe20005800000 */
[----:B------:R-:W1:Y:S01]  /*4330*/  I2F R20, R2 ;  /* 0x0000000200147306 */ /* 0x000e620000201400 */
[----:B------:R-:W-:Y:S01]  /*4340*/  HMMA.16816.F32 R36, R16, R34, R100 ;  /* 0x000000221024723c */ /* 0x000fe20000001864 */
[----:B------:R-:W-:Y:S01]  /*4350*/  FSEL R61, R22, -INF , !P6 ;  /* 0xff800000163d7808 */ /* 0x000fe20007000000 */
[----:B------:R-:W-:Y:S01]  /*4360*/  FFMA.FTZ R21, R5, UR4, R46 ;  /* 0x0000000405157c23 */ /* 0x000fe2000801002e */
[----:B------:R-:W-:-:S02]  /*4370*/  FSEL R80, R3, -INF , !P5 ;  /* 0xff80000003507808 */ /* 0x000fc40006800000 */
[----:B------:R-:W-:Y:S02]  /*4380*/  IADD3 R3, R0, 0x28, RZ ;  /* 0x0000002800037810 */ /* 0x000fe40007ffe0ff */
[----:B------:R-:W-:Y:S01]  /*4390*/  FSEL R135, R29, -INF , !P2 ;  /* 0xff8000001d877808 */ /* 0x000fe20005000000 */
[C---:B------:R-:W-:Y:S01]  /*43a0*/  HMMA.16816.F32 R32, R8.reuse, R34, R188 ;  /* 0x000000220820723c */ /* 0x040fe200000018bc */
[----:B------:R-:W3:Y:S01]  /*43b0*/  I2F R5, R3 ;  /* 0x0000000300057306 */ /* 0x000ee20000201400 */
[C---:B------:R-:W-:Y:S02]  /*43c0*/  ISETP.GE.AND P2, PT, R2.reuse, R13, PT ;  /* 0x0000000d0200720c */ /* 0x040fe40003f46270 */
[C---:B------:R-:W-:Y:S02]  /*43d0*/  ISETP.GE.AND P6, PT, R2.reuse, R12, PT ;  /* 0x0000000c0200720c */ /* 0x040fe40003fc6270 */
[----:B------:R-:W-:Y:S01]  /*43e0*/  ISETP.GE.AND P5, PT, R2, R15, PT ;  /* 0x0000000f0200720c */ /* 0x000fe20003fa6270 */
[----:B-1----:R-:W-:Y:S01]  /*43f0*/  FFMA.FTZ R22, R20, UR4, R49 ;  /* 0x0000000414167c23 */ /* 0x002fe20008010031 */
[----:B------:R-:W-:Y:S01]  /*4400*/  ISETP.GE.AND P3, PT, R2, R14, PT ;  /* 0x0000000e0200720c */ /* 0x000fe20003f66270 */
[----:B------:R-:W-:Y:S01]  /*4410*/  FFMA.FTZ R29, R20, UR4, R51 ;  /* 0x00000004141d7c23 */ /* 0x000fe20008010033 */
[----:B------:R-:W-:Y:S01]  /*4420*/  IADD3 R2, R0, 0x29, RZ ;  /* 0x0000002900027810 */ /* 0x000fe20007ffe0ff */
[----:B--2---:R-:W-:Y:S01]  /*4430*/  HMMA.16816.F32 R40, R8, R24, R228 ;  /* 0x000000180828723c */ /* 0x004fe200000018e4 */
[----:B------:R-:W-:-:S02]  /*4440*/  FSEL R156, R28, -INF , !P1 ;  /* 0xff8000001c9c7808 */ /* 0x000fc40004800000 */
[----:B------:R-:W-:Y:S02]  /*4450*/  FSEL R155, R23, -INF , !P0 ;  /* 0xff800000179b7808 */ /* 0x000fe40004000000 */
[----:B------:R-:W-:Y:S01]  /*4460*/  FSEL R157, R21, -INF , !P4 ;  /* 0xff800000159d7808 */ /* 0x000fe20006000000 */
[----:B---3--:R-:W-:Y:S01]  /*4470*/  FFMA.FTZ R21, R5, UR4, R36 ;  /* 0x0000000405157c23 */ /* 0x008fe20008010024 */
[----:B------:R-:W-:Y:S01]  /*4480*/  FSEL R154, R22, -INF , !P2 ;  /* 0xff800000169a7808 */ /* 0x000fe20005000000 */
[C---:B------:R-:W-:Y:S01]  /*4490*/  FFMA.FTZ R22, R20.reuse, UR4, R45 ;  /* 0x0000000414167c23 */ /* 0x040fe2000801002d */
[C---:B------:R-:W-:Y:S02]  /*44a0*/  ISETP.GE.AND P1, PT, R3.reuse, R13, PT ;  /* 0x0000000d0300720c */ /* 0x040fe40003f26270 */
[C---:B------:R-:W-:Y:S02]  /*44b0*/  ISETP.GE.AND P0, PT, R3.reuse, R12, PT ;  /* 0x0000000c0300720c */ /* 0x040fe40003f06270 */
[----:B------:R-:W-:Y:S01]  /*44c0*/  ISETP.GE.AND P4, PT, R3, R15, PT ;  /* 0x0000000f0300720c */ /* 0x000fe20003f86270 */
[----:B------:R-:W-:Y:S01]  /*44d0*/  FFMA.FTZ R23, R5, UR4, R32 ;  /* 0x0000000405177c23 */ /* 0x000fe20008010020 */
[----:B------:R-:W-:Y:S01]  /*44e0*/  ISETP.GE.AND P2, PT, R3, R14, PT ;  /* 0x0000000e0300720c */ /* 0x000fe20003f46270 */
[----:B------:R-:W-:Y:S01]  /*44f0*/  FFMA.FTZ R3, R20, UR4, R47 ;  /* 0x0000000414037c23 */ /* 0x000fe2000801002f */
[----:B------:R-:W-:Y:S01]  /*4500*/  FSEL R159, R29, -INF , !P6 ;  /* 0xff8000001d9f7808 */ /* 0x000fe20007000000 */
[----:B------:R-:W1:Y:S01]  /*4510*/  I2F R20, R2 ;  /* 0x0000000200147306 */ /* 0x000e620000201400 */
[----:B------:R-:W-:Y:S01]  /*4520*/  HMMA.16816.F32 R44, R16, R24, R144 ;  /* 0x00000018102c723c */ /* 0x000fe20000001890 */
[----:B------:R-:W-:Y:S01]  /*4530*/  FSEL R138, R21, -INF , !P1 ;  /* 0xff800000158a7808 */ /* 0x000fe20004800000 */
[----:B------:R-:W2:Y:S01]  /*4540*/  LDSM.16.M88.4 R28, [R237+0x2000] ;  /* 0x00200000ed1c783b */ /* 0x000ea20000000200 */
[----:B------:R-:W-:Y:S01]  /*4550*/  FSEL R143, R3, -INF , !P3 ;  /* 0xff800000038f7808 */ /* 0x000fe20005800000 */
[----:B------:R-:W-:Y:S01]  /*4560*/  FFMA.FTZ R21, R5, UR4, R34 ;  /* 0x0000000405157c23 */ /* 0x000fe20008010022 */
[----:B------:R-:W-:-:S02]  /*4570*/  IADD3 R3, R0, 0x30, RZ ;  /* 0x0000003000037810 */ /* 0x000fc40007ffe0ff */
[----:B------:R-:W-:Y:S01]  /*4580*/  FFMA.FTZ R24, R5, UR4, R38 ;  /* 0x0000000405187c23 */ /* 0x000fe20008010026 */
[----:B------:R-:W-:Y:S01]  /*4590*/  FSEL R141, R22, -INF , !P5 ;  /* 0xff800000168d7808 */ /* 0x000fe20006800000 */
        /* <DEDUP_REMOVED lines=8> */
[----:B------:R-:W-:Y:S01]  /*4620*/  HMMA.16816.F32 R36, R16, R26, R88 ;  /* 0x0000001a1024723c */ /* 0x000fe20000001858 */
[----:B------:R-:W-:-:S02]  /*4630*/  FSEL R145, R24, -INF , !P0 ;  /* 0xff80000018917808 */ /* 0x000fc40004000000 */
[----:B------:R-:W-:Y:S02]  /*4640*/  FSEL R136, R23, -INF , !P4 ;  /* 0xff80000017887808 */ /* 0x000fe40006000000 */
[----:B------:R-:W-:Y:S01]  /*4650*/  FSEL R139, R21, -INF , !P2 ;  /* 0xff800000158b7808 */ /* 0x000fe20005000000 */
[----:B---3--:R-:W-:Y:S01]  /*4660*/  FFMA.FTZ R21, R5, UR4, R44 ;  /* 0x0000000405157c23 */ /* 0x008fe2000801002c */
[----:B------:R-:W-:Y:S01]  /*4670*/  FSEL R133, R22, -INF , !P6 ;  /* 0xff80000016857808 */ /* 0x000fe20007000000 */
[----:B------:R-:W-:Y:S01]  /*4680*/  FFMA.FTZ R22, R20, UR4, R33 ;  /* 0x0000000414167c23 */ /* 0x000fe20008010021 */
[----:B------:R-:W-:Y:S01]  /*4690*/  ISETP.GE.AND P0, PT, R3, R13, PT ;  /* 0x0000000d0300720c */ /* 0x000fe20003f06270 */
[----:B------:R-:W-:Y:S01]  /*46a0*/  FFMA.FTZ R24, R5, UR4, R46 ;  /* 0x0000000405187c23 */ /* 0x000fe2000801002e */
[----:B------:R-:W-:Y:S01]  /*46b0*/  ISETP.GE.AND P4, PT, R3, R12, PT ;  /* 0x0000000c0300720c */ /* 0x000fe20003f86270 */
[----:B------:R-:W-:Y:S01]  /*46c0*/  FFMA.FTZ R23, R5, UR4, R40 ;  /* 0x0000000405177c23 */ /* 0x000fe20008010028 */
[----:B------:R-:W-:-:S02]  /*46d0*/  ISETP.GE.AND P2, PT, R3, R15, PT ;  /* 0x0000000f0300720c */ /* 0x000fc40003f46270 */
[----:B------:R-:W-:Y:S01]  /*46e0*/  ISETP.GE.AND P6, PT, R3, R14, PT ;  /* 0x0000000e0300720c */ /* 0x000fe20003fc6270 */
[----:B------:R-:W-:Y:S01]  /*46f0*/  FFMA.FTZ R3, R20, UR4, R35 ;  /* 0x0000000414037c23 */ /* 0x000fe20008010023 */
[----:B------:R-:W-:Y:S01]  /*4700*/  FSEL R172, R21, -INF , !P0 ;  /* 0xff80000015ac7808 */ /* 0x000fe20004000000 */
[----:B------:R-:W1:Y:S01]  /*4710*/  I2F R20, R2 ;  /* 0x0000000200147306 */ /* 0x000e620000201400 */
[----:B------:R-:W-:Y:S01]  /*4720*/  HMMA.16816.F32 R32, R8, R26, R184 ;  /* 0x0000001a0820723c */ /* 0x000fe200000018b8 */
[----:B------:R-:W-:Y:S01]  /*4730*/  FFMA.FTZ R21, R5, UR4, R42 ;  /* 0x0000000405157c23 */ /* 0x000fe2000801002a */
[----:B------:R-:W-:Y:S02]  /*4740*/  FSEL R137, R3, -INF , !P1 ;  /* 0xff80000003897808 */ /* 0x000fe40004800000 */
[----:B------:R-:W-:Y:S02]  /*4750*/  IADD3 R3, R0, 0x38, RZ ;  /* 0x0000003800037810 */ /* 0x000fe40007ffe0ff */
[----:B------:R-:W-:-:S02]  /*4760*/  FSEL R132, R22, -INF , !P3 ;  /* 0xff80000016847808 */ /* 0x000fc40005800000 */
[----:B------:R-:W3:Y:S01]  /*4770*/  I2F R5, R3 ;  /* 0x0000000300057306 */ /* 0x000ee20000201400 */
[----:B------:R-:W-:Y:S02]  /*4780*/  FSEL R144, R25, -INF , !P5 ;  /* 0xff80000019907808 */ /* 0x000fe40006800000 */
[C---:B------:R-:W-:Y:S02]  /*4790*/  ISETP.GE.AND P5, PT, R2.reuse, R13, PT ;  /* 0x0000000d0200720c */ /* 0x040fe40003fa6270 */
[----:B------:R-:W-:Y:S01]  /*47a0*/  ISETP.GE.AND P3, PT, R2, R12, PT ;  /* 0x0000000c0200720c */ /* 0x000fe20003f66270 */
[----:B-1----:R-:W-:Y:S01]  /*47b0*/  FFMA.FTZ R22, R20, UR4, R45 ;  /* 0x0000000414167c23 */ /* 0x002fe2000801002d */
[----:B------:R-:W-:Y:S01]  /*47c0*/  ISETP.GE.AND P1, PT, R2, R15, PT ;  /* 0x0000000f0200720c */ /* 0x000fe20003f26270 */
[----:B------:R-:W-:Y:S01]  /*47d0*/  FFMA.FTZ R25, R20, UR4, R47 ;  /* 0x0000000414197c23 */ /* 0x000fe2000801002f */
[----:B------:R-:W-:Y:S01]  /*47e0*/  ISETP.GE.AND P0, PT, R2, R14, PT ;  /* 0x0000000e0200720c */ /* 0x000fe20003f06270 */
[----:B--2---:R-:W-:Y:S01]  /*47f0*/  HMMA.16816.F32 R44, R16, R28, R128 ;  /* 0x0000001c102c723c */ /* 0x004fe20000001880 */
[----:B------:R-:W-:-:S02]  /*4800*/  IADD3 R2, R0, 0x39, RZ ;  /* 0x0000003900027810 */ /* 0x000fc40007ffe0ff */
[----:B------:R-:W-:Y:S02]  /*4810*/  FSEL R164, R24, -INF , !P4 ;  /* 0xff80000018a47808 */ /* 0x000fe40006000000 */
[----:B------:R-:W-:Y:S01]  /*4820*/  FSEL R163, R23, -INF , !P2 ;  /* 0xff80000017a37808 */ /* 0x000fe20005000000 */
[----:B---3--:R-:W-:Y:S01]  /*4830*/  FFMA.FTZ R23, R5, UR4, R34 ;  /* 0x0000000405177c23 */ /* 0x008fe20008010022 */
[----:B------:R-:W-:Y:S01]  /*4840*/  FSEL R166, R21, -INF , !P6 ;  /* 0xff80000015a67808 */ /* 0x000fe20007000000 */
[----:B------:R-:W-:Y:S01]  /*4850*/  FFMA.FTZ R21, R5, UR4, R36 ;  /* 0x0000000405157c23 */ /* 0x000fe20008010024 */
[----:B------:R-:W-:Y:S01]  /*4860*/  FSEL R162, R22, -INF , !P5 ;  /* 0xff80000016a27808 */ /* 0x000fe20006800000 */
[----:B------:R-:W-:Y:S01]  /*4870*/  FFMA.FTZ R22, R20, UR4, R41 ;  /* 0x0000000414167c23 */ /* 0x000fe20008010029 */
[C---:B------:R-:W-:Y:S02]  /*4880*/  ISETP.GE.AND P4, PT, R3.reuse, R13, PT ;  /* 0x0000000d0300720c */ /* 0x040fe40003f86270 */
[----:B------:R-:W-:-:S02]  /*4890*/  ISETP.GE.AND P2, PT, R3, R12, PT ;  /* 0x0000000c0300720c */ /* 0x000fc40003f46270 */
[C---:B------:R-:W-:Y:S02]  /*48a0*/  ISETP.GE.AND P6, PT, R3.reuse, R15, PT ;  /* 0x0000000f0300720c */ /* 0x040fe40003fc6270 */
        /* <DEDUP_REMOVED lines=22> */
[----:B------:R-:W-:Y:S01]  /*4a10*/  FSEL R131, R21, -INF , !P6 ;  /* 0xff80000015837808 */ /* 0x000fe20007000000 */
[----:B------:R-:W-:Y:S01]  /*4a20*/  HMMA.16816.F32 R36, R16, R30, R84 ;  /* 0x0000001e1024723c */ /* 0x000fe20000001854 */
        /* <DEDUP_REMOVED lines=13> */
[----:B------:R-:W-:Y:S01]  /*4b00*/  FFMA.FTZ R21, R5, UR4, R42 ;  /* 0x0000000405157c23 */ /* 0x000fe2000801002a */
[----:B------:R-:W-:-:S02]  /*4b10*/  FSEL R130, R3, -INF , !P4 ;  /* 0xff80000003827808 */ /* 0x000fc40006000000 */
[----:B------:R-:W-:Y:S02]  /*4b20*/  IADD3 R3, R0, 0x48, RZ ;  /* 0x0000004800037810 */ /* 0x000fe40007ffe0ff */
[----:B------:R-:W-:Y:S02]  /*4b30*/  FSEL R128, R22, -INF , !P0 ;  /* 0xff80000016807808 */ /* 0x000fe40004000000 */
        /* <DEDUP_REMOVED lines=30> */
[----:B------:R-:W-:-:S02]  /*4d20*/  FSEL R181, R22, -INF , !P4 ;  /* 0xff80000016b57808 */ /* 0x000fc40006000000 */
[----:B------:R-:W-:Y:S01]  /*4d30*/  FFMA.FTZ R24, R5, UR4, R38 ;  /* 0x0000000405187c23 */ /* 0x000fe20008010026 */
[C---:B------:R-:W-:Y:S01]  /*4d40*/  ISETP.GE.AND P0, PT, R2.reuse, R13, PT ;  /* 0x0000000d0200720c */ /* 0x040fe20003f06270 */
[----:B------:R-:W3:Y:S01]  /*4d50*/  I2F R5, R3 ;  /* 0x0000000300057306 */ /* 0x000ee20000201400 */
        /* <DEDUP_REMOVED lines=9> */
[----:B------:R-:W-:Y:S02]  /*4df0*/  FSEL R180, R21, -INF , !P1 ;  /* 0xff80000015b47808 */ /* 0x000fe40004800000 */
[----:B------:R-:W-:Y:S01]  /*4e00*/  FSEL R126, R22, -INF , !P0 ;  /* 0xff800000167e7808 */ /* 0x000fe20004000000 */
[C---:B------:R-:W-:Y:S01]  /*4e10*/  FFMA.FTZ R22, R20.reuse, UR4, R33 ;  /* 0x0000000414167c23 */ /* 0x040fe20008010021 */
[----:B------:R-:W-:Y:S01]  /*4e20*/  ISETP.GE.AND P5, PT, R3, R13, PT ;  /* 0x0000000d0300720c */ /* 0x000fe20003fa6270 */
[----:B---3--:R-:W-:Y:S01]  /*4e30*/  FFMA.FTZ R21, R5, UR4, R44 ;  /* 0x0000000405157c23 */ /* 0x008fe2000801002c */
[----:B------:R-:W-:Y:S01]  /*4e40*/  ISETP.GE.AND P3, PT, R3, R12, PT ;  /* 0x0000000c0300720c */ /* 0x000fe20003f66270 */
[----:B------:R-:W-:Y:S01]  /*4e50*/  FFMA.FTZ R24, R5, UR4, R46 ;  /* 0x0000000405187c23 */ /* 0x000fe2000801002e */
[----:B------:R-:W-:Y:S01]  /*4e60*/  ISETP.GE.AND P1, PT, R3, R15, PT ;  /* 0x0000000f0300720c */ /* 0x000fe20003f26270 */
[----:B------:R-:W-:Y:S01]  /*4e70*/  FFMA.FTZ R23, R5, UR4, R40 ;  /* 0x0000000405177c23 */ /* 0x000fe20008010028 */
        /* <DEDUP_REMOVED lines=18> */
[----:B------:R-:W-:-:S02]  /*4fa0*/  FSEL R245, R24, -INF , !P3 ;  /* 0xff80000018f57808 */ /* 0x000fc40005800000 */
[----:B------:R-:W-:Y:S02]  /*4fb0*/  FSEL R214, R23, -INF , !P1 ;  /* 0xff80000017d67808 */ /* 0x000fe40004800000 */
[----:B------:R-:W-:Y:S01]  /*4fc0*/  FSEL R220, R21, -INF , !P0 ;  /* 0xff80000015dc7808 */ /* 0x000fe20004000000 */
[C---:B---3--:R-:W-:Y:S01]  /*4fd0*/  FFMA.FTZ R21, R5.reuse, UR4, R36 ;  /* 0x0000000405157c23 */ /* 0x048fe20008010024 */
[----:B------:R-:W-:Y:S01]  /*4fe0*/  FSEL R230, R22, -INF , !P4 ;  /* 0xff80000016e67808 */ /* 0x000fe20006000000 */
[----:B------:R-:W-:Y:S01]  /*4ff0*/  FFMA.FTZ R22, R20, UR4, R41 ;  /* 0x0000000414167c23 */ /* 0x000fe20008010029 */
[----:B------:R-:W-:Y:S01]  /*5000*/  IADD3 R2, R0, 0x59, RZ ;  /* 0x0000005900027810 */ /* 0x000fe20007ffe0ff */
[----:B------:R-:W-:Y:S01]  /*5010*/  FFMA.FTZ R23, R5, UR4, R32 ;  /* 0x0000000405177c23 */ /* 0x000fe20008010020 */
[----:B------:R-:W-:Y:S01]  /*5020*/  ISETP.GE.AND P3, PT, R3, R13, PT ;  /* 0x0000000d0300720c */ /* 0x000fe20003f66270 */
[----:B------:R-:W-:Y:S01]  /*5030*/  FFMA.FTZ R24, R5, UR4, R38 ;  /* 0x0000000405187c23 */ /* 0x000fe20008010026 */
[----:B------:R-:W-:-:S02]  /*5040*/  ISETP.GE.AND P1, PT, R3, R12, PT ;  /* 0x0000000c0300720c */ /* 0x000fc40003f26270 */
[C---:B------:R-:W-:Y:S02]  /*5050*/  ISETP.GE.AND P0, PT, R3.reuse, R15, PT ;  /* 0x0000000f0300720c */ /* 0x040fe40003f06270 */
[----:B------:R-:W-:Y:S01]  /*5060*/  ISETP.GE.AND P4, PT, R3, R14, PT ;  /* 0x0000000e0300720c */ /* 0x000fe20003f86270 */
[----:B------:R-:W-:Y:S01]  /*5070*/  FFMA.FTZ R3, R20, UR4, R43 ;  /* 0x0000000414037c23 */ /* 0x000fe2000801002b */
[----:B------:R-:W-:Y:S01]  /*5080*/  FSEL R229, R21, -INF , !P3 ;  /* 0xff80000015e57808 */ /* 0x000fe20005800000 */
[----:B------:R-:W1:Y:S01]  /*5090*/  I2F R20, R2 ;  /* 0x0000000200147306 */ /* 0x000e620000201400 */
[----:B------:R-:W-:Y:S01]  /*50a0*/  FFMA.FTZ R21, R5, UR4, R34 ;  /* 0x0000000405157c23 */ /* 0x000fe20008010022 */
[----:B------:R-:W-:Y:S01]  /*50b0*/  FSEL R231, R25, -INF , !P2 ;  /* 0xff80000019e77808 */ /* 0x000fe20005000000 */
[----:B------:R-:W-:Y:S01]  /*50c0*/  HMMA.16816.F32 R40, R8, R28, R216 ;  /* 0x0000001c0828723c */ /* 0x000fe200000018d8 */
[----:B------:R-:W-:Y:S02]  /*50d0*/  FSEL R210, R3, -INF , !P5 ;  /* 0xff80000003d27808 */ /* 0x000fe40006800000 */
[----:B------:R-:W-:-:S02]  /*50e0*/  IADD3 R3, R0, 0x60, RZ ;  /* 0x0000006000037810 */ /* 0x000fc40007ffe0ff */
[----:B------:R-:W-:Y:S02]  /*50f0*/  FSEL R228, R24, -INF , !P1 ;  /* 0xff80000018e47808 */ /* 0x000fe40004800000 */
[----:B------:R-:W2:Y:S01]  /*5100*/  I2F R5, R3 ;  /* 0x0000000300057306 */ /* 0x000ea20000201400 */
[----:B------:R-:W3:Y:S01]  /*5110*/  LDSM.16.M88.4 R24, [R237+0x3800] ;  /* 0x00380000ed18783b */ /* 0x000ee20000000200 */
[----:B------:R-:W-:Y:S01]  /*5120*/  FSEL R209, R22, -INF , !P6 ;  /* 0xff80000016d17808 */ /* 0x000fe20007000000 */
[----:B------:R-:W-:-:S04]  /*5130*/  DEPBAR.LE SB0, 0x0 ;  /* 0x000080000000791a */ /* 0x000fc80000000000 */
[----:B-1----:R-:W-:Y:S01]  /*5140*/  FFMA.FTZ R22, R20, UR4, R37 ;  /* 0x0000000414167c23 */ /* 0x002fe20008010025 */
[----:B------:R-:W-:Y:S01]  /*5150*/  ISETP.GE.AND P2, PT, R2, R13, PT ;  /* 0x0000000d0200720c */ /* 0x000fe20003f46270 */
[----:B------:R-:W-:Y:S01]  /*5160*/  FFMA.FTZ R28, R20, UR4, R39 ;  /* 0x00000004141c7c23 */ /* 0x000fe20008010027 */
[C---:B------:R-:W-:Y:S01]  /*5170*/  ISETP.GE.AND P6, PT, R2.reuse, R12, PT ;  /* 0x0000000c0200720c */ /* 0x040fe20003fc6270 */
[----:B------:R-:W-:Y:S01]  /*5180*/  HMMA.16816.F32 R36, R16, R30, R76 ;  /* 0x0000001e1024723c */ /* 0x000fe2000000184c */
[----:B------:R-:W-:Y:S01]  /*5190*/  BAR.SYNC.DEFER_BLOCKING 0x0 ;  /* 0x0000000000007b1d */ /* 0x000fe20000010000 */
[C---:B------:R-:W-:Y:S02]  /*51a0*/  ISETP.GE.AND P5, PT, R2.reuse, R15, PT ;  /* 0x0000000f0200720c */ /* 0x040fe40003fa6270 */
[----:B------:R-:W-:Y:S02]  /*51b0*/  ISETP.GE.AND P3, PT, R2, R14, PT ;  /* 0x0000000e0200720c */ /* 0x000fe40003f66270 */
[----:B------:R-:W-:-:S02]  /*51c0*/  IADD3 R2, R0, 0x61, RZ ;  /* 0x0000006100027810 */ /* 0x000fc40007ffe0ff */
[----:B------:R-:W-:Y:S01]  /*51d0*/  FSEL R178, R23, -INF , !P0 ;  /* 0xff80000017b27808 */ /* 0x000fe20004000000 */
[----:B--2---:R-:W-:Y:S01]  /*51e0*/  FFMA.FTZ R23, R5, UR4, R46 ;  /* 0x0000000405177c23 */ /* 0x004fe2000801002e */
[----:B------:R-:W-:Y:S01]  /*51f0*/  FSEL R179, R21, -INF , !P4 ;  /* 0xff80000015b37808 */ /* 0x000fe20006000000 */
[----:B------:R-:W-:Y:S01]  /*5200*/  FFMA.FTZ R21, R5, UR4, R44 ;  /* 0x0000000405157c23 */ /* 0x000fe2000801002c */
[----:B------:R-:W-:Y:S01]  /*5210*/  FSEL R226, R22, -INF , !P2 ;  /* 0xff80000016e27808 */ /* 0x000fe20005000000 */
[----:B------:R-:W-:Y:S01]  /*5220*/  FFMA.FTZ R22, R20, UR4, R33 ;  /* 0x0000000414167c23 */ /* 0x000fe20008010021 */
[C---:B------:R-:W-:Y:S02]  /*5230*/  ISETP.GE.AND P1, PT, R3.reuse, R13, PT ;  /* 0x0000000d0300720c */ /* 0x040fe40003f26270 */
[C---:B------:R-:W-:Y:S02]  /*5240*/  ISETP.GE.AND P0, PT, R3.reuse, R12, PT ;  /* 0x0000000c0300720c */ /* 0x040fe40003f06270 */
[----:B------:R-:W-:-:S02]  /*5250*/  ISETP.GE.AND P4, PT, R3, R15, PT ;  /* 0x0000000f0300720c */ /* 0x000fc40003f86270 */
[----:B------:R-:W-:Y:S01]  /*5260*/  ISETP.GE.AND P2, PT, R3, R14, PT ;  /* 0x0000000e0300720c */ /* 0x000fe20003f46270 */
[----:B------:R-:W-:Y:S01]  /*5270*/  FFMA.FTZ R3, R20, UR4, R35 ;  /* 0x0000000414037c23 */ /* 0x000fe20008010023 */
[----:B------:R-:W-:Y:S01]  /*5280*/  FSEL R227, R28, -INF , !P6 ;  /* 0xff8000001ce37808 */ /* 0x000fe20007000000 */
[----:B------:R-:W1:Y:S01]  /*5290*/  I2F R20, R2 ;  /* 0x0000000200147306 */ /* 0x000e620000201400 */
[----:B------:R-:W-:Y:S01]  /*52a0*/  FSEL R176, R22, -INF , !P5 ;  /* 0xff80000016b07808 */ /* 0x000fe20006800000 */
[----:B------:R-:W-:Y:S01]  /*52b0*/  FFMA.FTZ R22, R5, UR4, R40 ;  /* 0x0000000405167c23 */ /* 0x000fe20008010028 */
[----:B------:R-:W-:Y:S01]  /*52c0*/  FSEL R177, R3, -INF , !P3 ;  /* 0xff80000003b17808 */ /* 0x000fe20005800000 */
[----:B------:R-:W-:Y:S01]  /*52d0*/  FFMA.FTZ R5, R5, UR4, R42 ;  /* 0x0000000405057c23 */ /* 0x000fe2000801002a */
[----:B------:R-:W-:Y:S01]  /*52e0*/  FSEL R223, R21, -INF , !P1 ;  /* 0xff80000015df7808 */ /* 0x000fe20004800000 */
[----:B------:R-:W-:Y:S01]  /*52f0*/  HMMA.16816.F32 R32, R8, R30, R168 ;  /* 0x0000001e0820723c */ /* 0x000fe200000018a8 */
[----:B------:R-:W-:-:S02]  /*5300*/  ISETP.GE.AND P6, PT, R2, R13, PT ;  /* 0x0000000d0200720c */ /* 0x000fc40003fc6270 */
[C---:B------:R-:W-:Y:S02]  /*5310*/  ISETP.GE.AND P5, PT, R2.reuse, R12, PT ;  /* 0x0000000c0200720c */ /* 0x040fe40003fa6270 */
[C---:B------:R-:W-:Y:S02]  /*5320*/  ISETP.GE.AND P3, PT, R2.reuse, R15, PT ;  /* 0x0000000f0200720c */ /* 0x040fe40003f66270 */
[----:B------:R-:W-:Y:S02]  /*5330*/  ISETP.GE.AND P1, PT, R2, R14, PT ;  /* 0x0000000e0200720c */ /* 0x000fe40003f26270 */
[----:B------:R-:W-:Y:S01]  /*5340*/  FSEL R221, R23, -INF , !P0 ;  /* 0xff80000017dd7808 */ /* 0x000fe20004000000 */
[----:B-1----:R-:W-:Y:S01]  /*5350*/  FFMA.FTZ R21, R20, UR4, R45 ;  /* 0x0000000414157c23 */ /* 0x002fe2000801002d */
[----:B------:R-:W-:Y:S01]  /*5360*/  IADD3 R2, R0, 0x68, RZ ;  /* 0x0000006800027810 */ /* 0x000fe20007ffe0ff */
[----:B------:R-:W-:Y:S01]  /*5370*/  FFMA.FTZ R28, R20, UR4, R47 ;  /* 0x00000004141c7c23 */ /* 0x000fe2000801002f */
[----:B------:R-:W-:Y:S01]  /*5380*/  FSEL R224, R22, -INF , !P4 ;  /* 0xff80000016e07808 */ /* 0x000fe20006000000 */
[C---:B------:R-:W-:Y:S01]  /*5390*/  FFMA.FTZ R22, R20.reuse, UR4, R41 ;  /* 0x0000000414167c23 */ /* 0x040fe20008010029 */
[----:B------:R-:W1:Y:S01]  /*53a0*/  I2F R3, R2 ;  /* 0x0000000200037306 */ /* 0x000e620000201400 */
[----:B------:R-:W-:Y:S01]  /*53b0*/  FSEL R225, R5, -INF , !P2 ;  /* 0xff80000005e17808 */ /* 0x000fe20005000000 */
[----:B------:R-:W-:Y:S01]  /*53c0*/  FFMA.FTZ R5, R20, UR4, R43 ;  /* 0x0000000414057c23 */ /* 0x000fe2000801002b */
[----:B------:R-:W-:Y:S01]  /*53d0*/  FSEL R216, R21, -INF , !P6 ;  /* 0xff80000015d87808 */ /* 0x000fe20007000000 */
[----:B---3--:R-:W-:Y:S01]  /*53e0*/  HMMA.16816.F32 R44, R16, R24, R108 ;  /* 0x00000018102c723c */ /* 0x008fe2000000186c */
[----:B------:R-:W-:-:S02]  /*53f0*/  ISETP.GE.AND P0, PT, R2, R13, PT ;  /* 0x0000000d0200720c */ /* 0x000fc40003f06270 */
[C---:B------:R-:W-:Y:S02]  /*5400*/  ISETP.GE.AND P4, PT, R2.reuse, R12, PT ;  /* 0x0000000c0200720c */ /* 0x040fe40003f86270 */
[C---:B------:R-:W-:Y:S02]  /*5410*/  ISETP.GE.AND P2, PT, R2.reuse, R15, PT ;  /* 0x0000000f0200720c */ /* 0x040fe40003f46270 */
[----:B------:R-:W-:Y:S01]  /*5420*/  ISETP.GE.AND P6, PT, R2, R14, PT ;  /* 0x0000000e0200720c */ /* 0x000fe20003fc6270 */
[----:B------:R-:W-:Y:S01]  /*5430*/  HMMA.16816.F32 R40, R8, R24, R204 ;  /* 0x000000180828723c */ /* 0x000fe200000018cc */
[----:B------:R-:W-:Y:S02]  /*5440*/  FSEL R218, R28, -INF , !P5 ;  /* 0xff8000001cda7808 */ /* 0x000fe40006800000 */
[----:B------:R-:W-:Y:S01]  /*5450*/  FSEL R219, R22, -INF , !P3 ;  /* 0xff80000016db7808 */ /* 0x000fe20005800000 */
[C---:B-1----:R-:W-:Y:S01]  /*5460*/  FFMA.FTZ R20, R3.reuse, UR4, R36 ;  /* 0x0000000403147c23 */ /* 0x042fe20008010024 */
[----:B------:R-:W-:Y:S01]  /*5470*/  IADD3 R2, R0, 0x69, RZ ;  /* 0x0000006900027810 */ /* 0x000fe20007ffe0ff */
[----:B------:R-:W-:Y:S01]  /*5480*/  FFMA.FTZ R22, R3, UR4, R38 ;  /* 0x0000000403167c23 */ /* 0x000fe20008010026 */
[----:B------:R-:W-:Y:S01]  /*5490*/  FSEL R222, R5, -INF , !P1 ;  /* 0xff80000005de7808 */ /* 0x000fe20004800000 */
[C---:B------:R-:W-:Y:S01]  /*54a0*/  FFMA.FTZ R5, R3.reuse, UR4, R34 ;  /* 0x0000000403057c23 */ /* 0x040fe20008010022 */
[----:B------:R-:W1:Y:S01]  /*54b0*/  I2F R21, R2 ;  /* 0x0000000200157306 */ /* 0x000e620000201400 */
[----:B------:R-:W-:Y:S01]  /*54c0*/  FSEL R212, R20, -INF , !P0 ;  /* 0xff80000014d47808 */ /* 0x000fe20004000000 */
[----:B------:R-:W-:Y:S01]  /*54d0*/  FFMA.FTZ R23, R3, UR4, R32 ;  /* 0x0000000403177c23 */ /* 0x000fe20008010020 */
[C---:B------:R-:W-:Y:S01]  /*54e0*/  ISETP.GE.AND P5, PT, R2.reuse, R13, PT ;  /* 0x0000000d0200720c */ /* 0x040fe20003fa6270 */
[----:B------:R-:W-:Y:S01]  /*54f0*/  HMMA.16816.F32 R28, R16, R26, R112 ;  /* 0x0000001a101c723c */ /* 0x000fe20000001870 */
[----:B------:R-:W-:-:S02]  /*5500*/  ISETP.GE.AND P3, PT, R2, R12, PT ;  /* 0x0000000c0200720c */ /* 0x000fc40003f66270 */
[C---:B------:R-:W-:Y:S02]  /*5510*/  ISETP.GE.AND P1, PT, R2.reuse, R15, PT ;  /* 0x0000000f0200720c */ /* 0x040fe40003f26270 */
[----:B------:R-:W-:Y:S02]  /*5520*/  ISETP.GE.AND P0, PT, R2, R14, PT ;  /* 0x0000000e0200720c */ /* 0x000fe40003f06270 */
[----:B------:R-:W-:Y:S01]  /*5530*/  FSEL R213, R22, -INF , !P4 ;  /* 0xff80000016d57808 */ /* 0x000fe20006000000 */
[----:B------:R-:W-:Y:S01]  /*5540*/  HMMA.16816.F32 R24, R8, R26, R200 ;  /* 0x0000001a0818723c */ /* 0x000fe200000018c8 */
[C---:B------:R-:W-:Y:S02]  /*5550*/  IADD3 R3, R0.reuse, 0x71, RZ ;  /* 0x0000007100037810 */ /* 0x040fe40007ffe0ff */
[----:B------:R-:W-:Y:S01]  /*5560*/  FSEL R217, R5, -INF , !P6 ;  /* 0xff80000005d97808 */ /* 0x000fe20007000000 */
[----:B-1----:R-:W-:Y:S01]  /*5570*/  FFMA.FTZ R22, R21, UR4, R37 ;  /* 0x0000000415167c23 */ /* 0x002fe20008010025 */
[----:B------:R-:W-:Y:S01]  /*5580*/  IADD3 R2, R0, 0x70, RZ ;  /* 0x0000007000027810 */ /* 0x000fe20007ffe0ff */
[----:B------:R-:W1:Y:S01]  /*5590*/  I2F R5, R3 ;  /* 0x0000000300057306 */ /* 0x000e620000201400 */
[----:B------:R-:W-:Y:S01]  /*55a0*/  FSEL R215, R23, -INF , !P2 ;  /* 0xff80000017d77808 */ /* 0x000fe20005000000 */
[C---:B------:R-:W-:Y:S01]  /*55b0*/  FFMA.FTZ R17, R21.reuse, UR4, R33 ;  /* 0x0000000415117c23 */ /* 0x040fe20008010021 */
[----:B------:R-:W-:Y:S01]  /*55c0*/  FSEL R207, R22, -INF , !P5 ;  /* 0xff80000016cf7808 */ /* 0x000fe20006800000 */
[----:B------:R-:W-:Y:S01]  /*55d0*/  FFMA.FTZ R22, R21, UR4, R39 ;  /* 0x0000000415167c23 */ /* 0x000fe20008010027 */
[----:B------:R-:W-:-:S02]  /*55e0*/  ISETP.GE.AND P4, PT, R2, R13, PT ;  /* 0x0000000d0200720c */ /* 0x000fc40003f86270 */
[C---:B------:R-:W-:Y:S01]  /*55f0*/  ISETP.GE.AND P2, PT, R2.reuse, R12, PT ;  /* 0x0000000c0200720c */ /* 0x040fe20003f46270 */
[----:B------:R2:W3:Y:S01]  /*5600*/  I2F R20, R2 ;  /* 0x0000000200147306 */ /* 0x0004e20000201400 */
[C---:B------:R-:W-:Y:S02]  /*5610*/  ISETP.GE.AND P6, PT, R2.reuse, R15, PT ;  /* 0x0000000f0200720c */ /* 0x040fe40003fc6270 */
[----:B------:R-:W-:Y:S02]  /*5620*/  ISETP.GE.AND P5, PT, R2, R14, PT ;  /* 0x0000000e0200720c */ /* 0x000fe40003fa6270 */
[----:B------:R-:W-:Y:S02]  /*5630*/  FSEL R206, R22, -INF , !P3 ;  /* 0xff80000016ce7808 */ /* 0x000fe40005800000 */
[----:B------:R-:W-:Y:S01]  /*5640*/  FSEL R208, R17, -INF , !P1 ;  /* 0xff80000011d07808 */ /* 0x000fe20004800000 */
[----:B-1----:R-:W-:Y:S01]  /*5650*/  FFMA.FTZ R9, R5, UR4, R45 ;  /* 0x0000000405097c23 */ /* 0x002fe2000801002d */
[----:B------:R-:W-:-:S02]  /*5660*/  ISETP.GE.AND P3, PT, R3, R13, PT ;  /* 0x0000000d0300720c */ /* 0x000fc40003f66270 */
[----:B------:R-:W-:Y:S02]  /*5670*/  ISETP.GE.AND P1, PT, R3, R12, PT ;  /* 0x0000000c0300720c */ /* 0x000fe40003f26270 */
[----:B------:R-:W-:Y:S01]  /*5680*/  FSEL R185, R9, -INF , !P3 ;  /* 0xff80000009b97808 */ /* 0x000fe20005800000 */
[----:B--2---:R-:W-:Y:S02]  /*5690*/  FFMA.FTZ R2, R21, UR4, R35 ;  /* 0x0000000415027c23 */ /* 0x004fe40008010023 */
[C---:B---3--:R-:W-:Y:S02]  /*56a0*/  FFMA.FTZ R16, R20.reuse, UR4, R44 ;  /* 0x0000000414107c23 */ /* 0x048fe4000801002c */
[----:B------:R-:W-:Y:S01]  /*56b0*/  FFMA.FTZ R11, R20, UR4, R46 ;  /* 0x00000004140b7c23 */ /* 0x000fe2000801002e */
[----:B------:R-:W-:Y:S01]  /*56c0*/  FSEL R211, R2, -INF , !P0 ;  /* 0xff80000002d37808 */ /* 0x000fe20004000000 */
[----:B------:R-:W-:Y:S01]  /*56d0*/  FFMA.FTZ R10, R20, UR4, R40 ;  /* 0x00000004140a7c23 */ /* 0x000fe20008010028 */
[----:B------:R-:W-:Y:S01]  /*56e0*/  IADD3 R2, R0, 0x78, RZ ;  /* 0x0000007800027810 */ /* 0x000fe20007ffe0ff */
[----:B------:R-:W-:Y:S01]  /*56f0*/  FFMA.FTZ R8, R20, UR4, R42 ;  /* 0x0000000414087c23 */ /* 0x000fe2000801002a */
[----:B------:R-:W-:Y:S01]  /*5700*/  FSEL R198, R16, -INF , !P4 ;  /* 0xff80000010c67808 */ /* 0x000fe20006000000 */
[----:B------:R-:W-:Y:S01]  /*5710*/  FFMA.FTZ R16, R5, UR4, R47 ;  /* 0x0000000405107c23 */ /* 0x000fe2000801002f */
[----:B------:R-:W-:-:S02]  /*5720*/  ISETP.GE.AND P0, PT, R3, R15, PT ;  /* 0x0000000f0300720c */ /* 0x000fc40003f06270 */
[----:B------:R-:W-:Y:S02]  /*5730*/  ISETP.GE.AND P4, PT, R3, R14, PT ;  /* 0x0000000e0300720c */ /* 0x000fe40003f86270 */
[----:B------:R1:W2:Y:S01]  /*5740*/  I2F R3, R2 ;  /* 0x0000000200037306 */ /* 0x0002a20000201400 */
[----:B------:R-:W-:Y:S02]  /*5750*/  FSEL R197, R11, -INF , !P2 ;  /* 0xff8000000bc57808 */ /* 0x000fe40005000000 */
[----:B------:R-:W-:Y:S02]  /*5760*/  FSEL R204, R10, -INF , !P6 ;  /* 0xff8000000acc7808 */ /* 0x000fe40007000000 */
[----:B------:R-:W-:Y:S01]  /*5770*/  FSEL R205, R8, -INF , !P5 ;  /* 0xff80000008cd7808 */ /* 0x000fe20006800000 */
[----:B------:R-:W-:Y:S01]  /*5780*/  FFMA.FTZ R8, R5, UR4, R43 ;  /* 0x0000000405087c23 */ /* 0x000fe2000801002b */
[C---:B------:R-:W-:Y:S02]  /*5790*/  ISETP.GE.AND P2, PT, R2.reuse, R13, PT ;  /* 0x0000000d0200720c */ /* 0x040fe40003f46270 */
[----:B------:R-:W-:-:S02]  /*57a0*/  ISETP.GE.AND P6, PT, R2, R12, PT ;  /* 0x0000000c0200720c */ /* 0x000fc40003fc6270 */
[C---:B------:R-:W-:Y:S02]  /*57b0*/  ISETP.GE.AND P5, PT, R2.reuse, R15, PT ;  /* 0x0000000f0200720c */ /* 0x040fe40003fa6270 */
[----:B------:R-:W-:Y:S02]  /*57c0*/  ISETP.GE.AND P3, PT, R2, R14, PT ;  /* 0x0000000e0200720c */ /* 0x000fe40003f66270 */
[----:B------:R-:W-:Y:S01]  /*57d0*/  FSEL R187, R16, -INF , !P1 ;  /* 0xff80000010bb7808 */ /* 0x000fe20004800000 */
[----:B-1----:R-:W-:Y:S01]  /*57e0*/  FFMA.FTZ R2, R5, UR4, R41 ;  /* 0x0000000405027c23 */ /* 0x002fe20008010029 */
[----:B------:R-:W-:Y:S01]  /*57f0*/  FSEL R199, R8, -INF , !P4 ;  /* 0xff80000008c77808 */ /* 0x000fe20006000000 */
[----:B------:R-:W1:Y:S01]  /*5800*/  I2F R5, R0 ;  /* 0x0000000000057306 */ /* 0x000e620000201400 */
[----:B------:R-:W-:Y:S01]  /*5810*/  ISETP.GE.AND P1, PT, R0, R13, PT ;  /* 0x0000000d0000720c */ /* 0x000fe20003f26270 */
[C---:B--2---:R-:W-:Y:S01]  /*5820*/  FFMA.FTZ R9, R3.reuse, UR4, R30 ;  /* 0x0000000403097c23 */ /* 0x044fe2000801001e */
[----:B------:R-:W-:Y:S01]  /*5830*/  FSEL R196, R2, -INF , !P0 ;  /* 0xff80000002c47808 */ /* 0x000fe20004000000 */
[C---:B------:R-:W-:Y:S01]  /*5840*/  FFMA.FTZ R2, R3.reuse, UR4, R28 ;  /* 0x0000000403027c23 */ /* 0x040fe2000801001c */
[C---:B------:R-:W-:Y:S01]  /*5850*/  ISETP.GE.AND P0, PT, R0.reuse, R12, PT ;  /* 0x0000000c0000720c */ /* 0x040fe20003f06270 */
[C---:B------:R-:W-:Y:S01]  /*5860*/  FFMA.FTZ R8, R3.reuse, UR4, R24 ;  /* 0x0000000403087c23 */ /* 0x040fe20008010018 */
[----:B------:R-:W-:Y:S01]  /*5870*/  ISETP.GE.AND P4, PT, R0, R15, PT ;  /* 0x0000000f0000720c */ /* 0x000fe20003f86270 */
[----:B------:R-:W-:Y:S01]  /*5880*/  FFMA.FTZ R3, R3, UR4, R26 ;  /* 0x0000000403037c23 */ /* 0x000fe2000801001a */
[----:B------:R-:W-:-:S02]  /*5890*/  FSEL R170, R2, -INF , !P2 ;  /* 0xff80000002aa7808 */ /* 0x000fc40005000000 */
[C---:B------:R-:W-:Y:S02]  /*58a0*/  ISETP.GE.AND P2, PT, R0.reuse, R14, PT ;  /* 0x0000000e0000720c */ /* 0x040fe40003f46270 */
[----:B------:R-:W-:Y:S02]  /*58b0*/  FSEL R191, R3, -INF , !P3 ;  /* 0xff80000003bf7808 */ /* 0x000fe40005800000 */
[----:B------:R-:W-:Y:S01]  /*58c0*/  FSEL R184, R9, -INF , !P6 ;  /* 0xff80000009b87808 */ /* 0x000fe20007000000 */
[C---:B-1----:R-:W-:Y:S01]  /*58d0*/  FFMA.FTZ R10, R5.reuse, UR4, R62 ;  /* 0x00000004050a7c23 */ /* 0x042fe2000801003e */
[----:B------:R-:W-:Y:S01]  /*58e0*/  IADD3 R0, R0, 0x79, RZ ;  /* 0x0000007900007810 */ /* 0x000fe20007ffe0ff */
[C---:B------:R-:W-:Y:S01]  /*58f0*/  FFMA.FTZ R3, R5.reuse, UR4, R60 ;  /* 0x0000000405037c23 */ /* 0x040fe2000801003c */
[----:B------:R-:W-:Y:S01]  /*5900*/  FSEL R186, R8, -INF , !P5 ;  /* 0xff80000008ba7808 */ /* 0x000fe20006800000 */
[C---:B------:R-:W-:Y:S01]  /*5910*/  FFMA.FTZ R9, R5.reuse, UR4, R64 ;  /* 0x0000000405097c23 */ /* 0x040fe20008010040 */
[----:B------:R-:W1:Y:S01]  /*5920*/  I2F R2, R0 ;  /* 0x0000000000027306 */ /* 0x000e620000201400 */
[----:B------:R-:W-:Y:S01]  /*5930*/  FSEL R84, R10, -INF , !P0 ;  /* 0xff8000000a547808 */ /* 0x000fe20004000000 */
[----:B------:R-:W-:Y:S01]  /*5940*/  FFMA.FTZ R5, R5, UR4, R66 ;  /* 0x0000000405057c23 */ /* 0x000fe20008010042 */
[----:B------:R-:W-:-:S02]  /*5950*/  PLOP3.LUT P0, PT, PT, PT, UP0, 0x80, 0x0 ;  /* 0x000000000000781c */ /* 0x000fc40003f0f008 */
[----:B------:R-:W-:Y:S02]  /*5960*/  FSEL R35, R3, -INF , !P1 ;  /* 0xff80000003237808 */ /* 0x000fe40004800000 */
[C---:B------:R-:W-:Y:S02]  /*5970*/  ISETP.GE.AND P6, PT, R0.reuse, R13, PT ;  /* 0x0000000d0000720c */ /* 0x040fe40003fc6270 */
[C---:B------:R-:W-:Y:S02]  /*5980*/  ISETP.GE.AND P5, PT, R0.reuse, R12, PT ;  /* 0x0000000c0000720c */ /* 0x040fe40003fa6270 */
[C---:B------:R-:W-:Y:S02]  /*5990*/  ISETP.GE.AND P3, PT, R0.reuse, R15, PT ;  /* 0x0000000f0000720c */ /* 0x040fe40003f66270 */
[----:B------:R-:W-:Y:S02]  /*59a0*/  ISETP.GE.AND P1, PT, R0, R14, PT ;  /* 0x0000000e0000720c */ /* 0x000fe40003f26270 */
[----:B------:R-:W-:Y:S01]  /*59b0*/  FSEL R34, R9, -INF , !P4 ;  /* 0xff80000009227808 */ /* 0x000fe20006000000 */
[C---:B-1----:R-:W-:Y:S01]  /*59c0*/  FFMA.FTZ R8, R2.reuse, UR4, R29 ;  /* 0x0000000402087c23 */ /* 0x042fe2000801001d */
[----:B------:R-:W-:Y:S01]  /*59d0*/  FSEL R36, R5, -INF , !P2 ;  /* 0xff80000005247808 */ /* 0x000fe20005000000 */
[----:B------:R-:W-:-:S02]  /*59e0*/  FFMA.FTZ R3, R2, UR4, R31 ;  /* 0x0000000402037c23 */ /* 0x000fc4000801001f */
[----:B------:R-:W-:Y:S01]  /*59f0*/  FFMA.FTZ R0, R2, UR4, R25 ;  /* 0x0000000402007c23 */ /* 0x000fe20008010019 */
[----:B------:R-:W-:Y:S01]  /*5a00*/  FSEL R125, R8, -INF , !P6 ;  /* 0xff800000087d7808 */ /* 0x000fe20007000000 */
[----:B------:R-:W-:Y:S01]  /*5a10*/  FFMA.FTZ R2, R2, UR4, R27 ;  /* 0x0000000402027c23 */ /* 0x000fe2000801001b */
[----:B------:R-:W-:Y:S02]  /*5a20*/  FSEL R168, R3, -INF , !P5 ;  /* 0xff80000003a87808 */ /* 0x000fe40006800000 */
[----:B------:R-:W-:Y:S02]  /*5a30*/  FSEL R169, R0, -INF , !P3 ;  /* 0xff80000000a97808 */ /* 0x000fe40005800000 */
[----:B------:R-:W-:Y:S01]  /*5a40*/  FSEL R171, R2, -INF , !P1 ;  /* 0xff80000002ab7808 */ /* 0x000fe20004800000 */
[----:B------:R-:W-:Y:S05]  /*5a50*/  @!P0 BRA `(.L_x_359) ;  /* 0x000006a000008947 */ /* 0x000fea0003800000 */
[----:B------:R-:W2:Y:S01]  /*5a60*/  LDL.64 R250, [R1+0x48] ;  /* 0x0000480001fa7983 */ /* 0x000ea20000100a00 */
[----:B------:R-:W-:Y:S01]  /*5a70*/  UIADD3 UR7, UR34, -0x2, URZ ;  /* 0xfffffffe22077890 */ /* 0x000fe2000fffe03f */
[----:B------:R-:W-:Y:S01]  /*5a80*/  IMAD.U32 R2, RZ, RZ, UR20 ;  /* 0x00000014ff027e24 */ /* 0x000fe2000f8e00ff */
[----:B------:R-:W-:Y:S01]  /*5a90*/  BSSY B0, `(.L_x_360) ;  /* 0x0000065000007945 */ /* 0x000fe20003800000 */
[----:B------:R-:W-:Y:S01]  /*5aa0*/  IMAD.U32 R5, RZ, RZ, UR20 ;  /* 0x00000014ff057e24 */ /* 0x000fe2000f8e00ff */
[----:B------:R-:W-:Y:S01]  /*5ab0*/  USHF.R.S32.HI UR6, URZ, 0x1f, UR7 ;  /* 0x0000001f3f067899 */ /* 0x000fe20008011407 */
[----:B------:R-:W-:-:S02]  /*5ac0*/  IMAD.U32 R17, RZ, RZ, UR20 ;  /* 0x00000014ff117e24 */ /* 0x000fc4000f8e00ff */
[----:B------:R-:W-:Y:S01]  /*5ad0*/  IMAD.U32 R8, RZ, RZ, UR7 ;  /* 0x00000007ff087e24 */ /* 0x000fe2000f8e00ff */
[----:B------:R-:W-:Y:S01]  /*5ae0*/  UIMAD UR7, UR21, UR7, URZ ;  /* 0x00000007150772a4 */ /* 0x000fe2000f8e023f */
[----:B------:R-:W-:Y:S02]  /*5af0*/  IMAD.U32 R18, RZ, RZ, UR20 ;  /* 0x00000014ff127e24 */ /* 0x000fe4000f8e00ff */
[----:B------:R-:W-:Y:S01]  /*5b00*/  IMAD.WIDE.U32 R8, R8, UR11, R234 ;  /* 0x0000000b08087c25 */ /* 0x000fe2000f8e00ea */
[----:B------:R-:W-:-:S03]  /*5b10*/  UIMAD UR6, UR6, UR11, UR7 ;  /* 0x0000000b060672a4 */ /* 0x000fc6000f8e0207 */
[----:B------:R-:W-:-:S03]  /*5b20*/  IMAD.U32 R21, RZ, RZ, UR20 ;  /* 0x00000014ff157e24 */ /* 0x000fc6000f8e00ff */
[----:B------:R-:W-:Y:S02]  /*5b30*/  IADD3 R3, R9, UR6, RZ ;  /* 0x0000000609037c10 */ /* 0x000fe4000fffe0ff */
[----:B--2---:R-:W-:-:S13]  /*5b40*/  ISETP.GE.AND P1, PT, R250, c[0x0][0x220], PT ;  /* 0x00008800fa007a0c */ /* 0x004fda0003f26270 */
[----:B------:R-:W-:Y:S01]  /*5b50*/  @!P1 MOV R11, c[0x0][0x19c] ;  /* 0x00006700000b9a02 */ /* 0x000fe20000000f00 */
[----:B------:R-:W-:Y:S01]  /*5b60*/  @!P1 IMAD.MOV.U32 R16, RZ, RZ, c[0x0][0x19c] ;  /* 0x00006700ff109624 */ /* 0x000fe200078e00ff */
[-C--:B------:R-:W-:Y:S01]  /*5b70*/  @!P1 LEA R2, P3, R2, R8.reuse, 0x5 ;  /* 0x0000000802029211 */ /* 0x080fe200078628ff */
[----:B------:R-:W-:Y:S01]  /*5b80*/  @!P1 IMAD.MOV.U32 R20, RZ, RZ, c[0x0][0x19c] ;  /* 0x00006700ff149624 */ /* 0x000fe200078e00ff */
[----:B------:R-:W-:Y:S01]  /*5b90*/  @!P1 IADD3 R0, P4, R8, UR26, RZ ;  /* 0x0000001a08009c10 */ /* 0x000fe2000ff9e0ff */
[----:B------:R1:W-:Y:S01]  /*5ba0*/  @P1 STS.128 [R244+0x4000], RZ ;  /* 0x004000fff4001388 */ /* 0x0003e20000000c00 */
[----:B------:R-:W-:Y:S01]  /*5bb0*/  @!P1 LEA R5, P2, R5, R8, 0x6 ;  /* 0x0000000805059211 */ /* 0x000fe200078430ff */
[----:B------:R-:W-:Y:S01]  /*5bc0*/  @!P1 IMAD R20, R20, 0x60, RZ ;  /* 0x0000006014149824 */ /* 0x000fe200078e02ff */
[----:B------:R-:W-:Y:S01]  /*5bd0*/  @!P1 LEA.HI.X R11, R17, R3, R11, 0x5, P3 ;  /* 0x00000003110b9211 */ /* 0x000fe200018f2c0b */
[----:B------:R-:W-:Y:S01]  /*5be0*/  @!P1 IMAD.MOV.U32 R17, RZ, RZ, R3 ;  /* 0x000000ffff119224 */ /* 0x000fe200078e0003 */
[----:B------:R-:W-:-:S02]  /*5bf0*/  @!P1 IADD3.X R10, R3, UR25, RZ, P4, !PT ;  /* 0x00000019030a9c10 */ /* 0x000fc4000a7fe4ff */
[----:B------:R-:W-:Y:S02]  /*5c00*/  @!P1 LEA.HI.X R16, R18, R3, R16, 0x6, P2 ;  /* 0x0000000312109211 */ /* 0x000fe400010f3410 */
[C---:B------:R-:W-:Y:S02]  /*5c10*/  @!P1 LEA R28, P3, R5.reuse, c[0x0][0x168], 0x1 ;  /* 0x00005a00051c9a11 */ /* 0x040fe400078608ff */
[C---:B------:R-:W-:Y:S02]  /*5c20*/  @!P1 LEA R32, P4, R0.reuse, c[0x0][0x168], 0x1 ;  /* 0x00005a0000209a11 */ /* 0x040fe400078808ff */
[----:B------:R-:W-:Y:S02]  /*5c30*/  @!P1 LEA.HI.X R29, R5, c[0x0][0x16c], R16, 0x1, P3 ;  /* 0x00005b00051d9a11 */ /* 0x000fe400018f0c10 */
        /* <DEDUP_REMOVED lines=15> */
[----:B------:R-:W-:Y:S01]  /*5d30*/  @!P1 LEA R24, P4, R18, c[0x0][0x168], 0x1 ;  /* 0x00005a0012189a11 */ /* 0x000fe200078808ff */
        /* <DEDUP_REMOVED lines=58> */
.L_x_361:
[----:B------:R-:W-:Y:S05]  /*60e0*/  BSYNC B0 ;  /* 0x0000000000007941 */ /* 0x000fea0003800000 */
.L_x_360:
[----:B------:R-:W0:Y:S02]  /*60f0*/  LDGDEPBAR ;  /* 0x00000000000079af */ /* 0x000e240000000000 */
.L_x_359:
        /* <DEDUP_REMOVED lines=8> */
[----:B------:R-:W-:Y:S02]  /*6180*/  STL [R1+0xf0], R242 ;  /* 0x0000f0f201007387 */ /* 0x000fe40000100800 */
[----:B------:R-:W-:Y:S01]  /*6190*/  IMAD R235, R4, 0x2, R234 ;  /* 0x0000000204eb7824 */ /* 0x000fe200078e02ea */
        /* <DEDUP_REMOVED lines=31> */
[----:B-1----:R-:W-:Y:S01]  /*6390*/  LDSM.16.MT88.4 R28, [R233+0x8000] ;  /* 0x00800000e91c783b */ /* 0x002fe20000004200 */
        /* <DEDUP_REMOVED lines=64> */
[----:B------:R-:W-:-:S03]  /*67a0*/  FMNMX.FTZ R2, R222, R2, !PT ;  /* 0x00000002de027209 */ /* 0x000fc60007810000 */
[----:B--2---:R-:W2:Y:S01]  /*67b0*/  SHFL.BFLY PT, R8, R0, 0x2, 0x1f ;  /* 0x0c401f0000087f89 */ /* 0x004ea200000e0000 */
[----:B------:R-:W-:-:S04]  /*67c0*/  FMNMX.FTZ R2, R217, R2, !PT ;  /* 0x00000002d9027209 */ /* 0x000fc80007810000 */
[----:B------:R-:W-:Y:S02]  /*67d0*/  FMNMX.FTZ R2, R211, R2, !PT ;  /* 0x00000002d3027209 */ /* 0x000fe40007810000 */
[----:B-1----:R-:W-:Y:S02]  /*67e0*/  FMNMX.FTZ R152, R152, R5, !PT ;  /* 0x0000000598987209 */ /* 0x002fe40007810000 */
[----:B------:R-:W-:Y:S02]  /*67f0*/  FMNMX.FTZ R3, R205, R2, !PT ;  /* 0x00000002cd037209 */ /* 0x000fe40007810000 */
[----:B------:R-:W-:Y:S01]  /*6800*/  FMNMX.FTZ R2, R84, R149, !PT ;  /* 0x0000009554027209 */ /* 0x000fe20007810000 */
[----:B------:R-:W1:Y:S01]  /*6810*/  SHFL.BFLY PT, R9, R152, 0x1, 0x1f ;  /* 0x0c201f0098097f89 */ /* 0x000e6200000e0000 */
[----:B------:R-:W-:Y:S02]  /*6820*/  FMNMX.FTZ R3, R199, R3, !PT ;  /* 0x00000003c7037209 */ /* 0x000fe40007810000 */
[----:B------:R-:W-:-:S02]  /*6830*/  FMNMX.FTZ R2, R153, R2, !PT ;  /* 0x0000000299027209 */ /* 0x000fc40007810000 */
[----:B------:R-:W-:Y:S02]  /*6840*/  FMNMX.FTZ R3, R191, R3, !PT ;  /* 0x00000003bf037209 */ /* 0x000fe40007810000 */
[----:B------:R-:W-:Y:S02]  /*6850*/  FMNMX.FTZ R2, R148, R2, !PT ;  /* 0x0000000294027209 */ /* 0x000fe40007810000 */
[----:B------:R-:W-:Y:S02]  /*6860*/  FMNMX.FTZ R3, R171, R3, !PT ;  /* 0x00000003ab037209 */ /* 0x000fe40007810000 */
[----:B--2---:R-:W-:Y:S02]  /*6870*/  FMNMX.FTZ R0, R0, R8, !PT ;  /* 0x0000000800007209 */ /* 0x004fe40007810000 */
[----:B------:R-:W-:Y:S01]  /*6880*/  FMNMX.FTZ R2, R142, R2, !PT ;  /* 0x000000028e027209 */ /* 0x000fe20007810000 */
[----:B------:R-:W2:Y:S03]  /*6890*/  SHFL.BFLY PT, R5, R3, 0x2, 0x1f ;  /* 0x0c401f0003057f89 */ /* 0x000ea600000e0000 */
[----:B------:R-:W-:Y:S01]  /*68a0*/  FMNMX.FTZ R2, R140, R2, !PT ;  /* 0x000000028c027209 */ /* 0x000fe20007810000 */
[----:B------:R-:W3:Y:S03]  /*68b0*/  SHFL.BFLY PT, R150, R0, 0x1, 0x1f ;  /* 0x0c201f0000967f89 */ /* 0x000ee600000e0000 */
[----:B------:R-:W-:-:S02]  /*68c0*/  FMNMX.FTZ R2, R134, R2, !PT ;  /* 0x0000000286027209 */ /* 0x000fc40007810000 */
[----:B-1----:R-:W-:Y:S02]  /*68d0*/  FMNMX.FTZ R152, R152, R9, !PT ;  /* 0x0000000998987209 */ /* 0x002fe40007810000 */
[----:B------:R-:W-:Y:S02]  /*68e0*/  FMNMX.FTZ R2, R135, R2, !PT ;  /* 0x0000000287027209 */ /* 0x000fe40007810000 */
[C---:B------:R-:W-:Y:S01]  /*68f0*/  FSETP.NEU.FTZ.AND P1, PT, R152.reuse, -INF , PT ;  /* 0xff8000009800780b */ /* 0x040fe20003f3d000 */
[----:B------:R-:W-:Y:S01]  /*6900*/  FMUL.FTZ R8, R152, c[0x0][0x23c] ;  /* 0x00008f0098087a20 */ /* 0x000fe20000410000 */
[----:B------:R-:W-:Y:S01]  /*6910*/  FMNMX.FTZ R2, R156, R2, !PT ;  /* 0x000000029c027209 */ /* 0x000fe20007810000 */
[----:B------:R-:W-:Y:S03]  /*6920*/  STL [R1+0xfc], R152 ;  /* 0x0000fc9801007387 */ /* 0x000fe60000100800 */
[----:B------:R-:W-:-:S02]  /*6930*/  FMNMX.FTZ R2, R159, R2, !PT ;  /* 0x000000029f027209 */ /* 0x000fc40007810000 */
[----:B------:R-:W-:Y:S02]  /*6940*/  FSEL R8, R8, RZ, P1 ;  /* 0x000000ff08087208 */ /* 0x000fe40000800000 */
[----:B------:R-:W-:Y:S02]  /*6950*/  FMNMX.FTZ R2, R145, R2, !PT ;  /* 0x0000000291027209 */ /* 0x000fe40007810000 */
[----:B--2---:R-:W-:Y:S01]  /*6960*/  FMNMX.FTZ R3, R3, R5, !PT ;  /* 0x0000000503037209 */ /* 0x004fe20007810000 */
[--C-:B------:R-:W-:Y:S01]  /*6970*/  FFMA.FTZ R5, R35, c[0x0][0x23c], -R8.reuse ;  /* 0x00008f0023057a23 */ /* 0x100fe20000010808 */
[----:B---3--:R-:W-:Y:S02]  /*6980*/  FMNMX.FTZ R150, R0, R150, !PT ;  /* 0x0000009600967209 */ /* 0x008fe40007810000 */
[----:B------:R-:W-:Y:S01]  /*6990*/  FMNMX.FTZ R0, R144, R2, !PT ;  /* 0x0000000290007209 */ /* 0x000fe20007810000 */
[----:B------:R1:W-:Y:S01]  /*69a0*/  MUFU.EX2 R11, R5 ;  /* 0x00000005000b7308 */ /* 0x0003e20000000800 */
[----:B------:R-:W-:Y:S01]  /*69b0*/  FSETP.NEU.FTZ.AND P1, PT, R150, -INF , PT ;  /* 0xff8000009600780b */ /* 0x000fe20003f3d000 */
[----:B------:R-:W-:Y:S01]  /*69c0*/  FFMA.FTZ R2, R55, c[0x0][0x23c], -R8 ;  /* 0x00008f0037027a23 */ /* 0x000fe20000010808 */
[----:B------:R-:W-:Y:S01]  /*69d0*/  FMNMX.FTZ R0, R164, R0, !PT ;  /* 0x00000000a4007209 */ /* 0x000fe20007810000 */
[----:B------:R-:W2:Y:S03]  /*69e0*/  SHFL.BFLY PT, R9, R3, 0x1, 0x1f ;  /* 0x0c201f0003097f89 */ /* 0x000ea600000e0000 */
[----:B------:R-:W-:Y:S01]  /*69f0*/  FMNMX.FTZ R0, R174, R0, !PT ;  /* 0x00000000ae007209 */ /* 0x000fe20007810000 */
[----:B------:R3:W-:Y:S01]  /*6a00*/  MUFU.EX2 R10, R2 ;  /* 0x00000002000a7308 */ /* 0x0007e20000000800 */
[----:B------:R-:W-:Y:S02]  /*6a10*/  STL [R1+0x100], R150 ;  /* 0x0001009601007387 */ /* 0x000fe40000100800 */
[----:B------:R-:W-:-:S04]  /*6a20*/  FMNMX.FTZ R0, R167, R0, !PT ;  /* 0x00000000a7007209 */ /* 0x000fc80007810000 */
[----:B------:R-:W-:Y:S01]  /*6a30*/  FMNMX.FTZ R0, R165, R0, !PT ;  /* 0x00000000a5007209 */ /* 0x000fe20007810000 */
[----:B-1----:R-:W-:-:S03]  /*6a40*/  FMUL.FTZ R5, R150, c[0x0][0x23c] ;  /* 0x00008f0096057a20 */ /* 0x002fc60000410000 */
[----:B------:R-:W-:Y:S02]  /*6a50*/  FMNMX.FTZ R0, R189, R0, !PT ;  /* 0x00000000bd007209 */ /* 0x000fe40007810000 */
[----:B------:R-:W-:-:S05]  /*6a60*/  FSEL R5, R5, RZ, P1 ;  /* 0x000000ff05057208 */ /* 0x000fca0000800000 */
[--C-:B---3--:R-:W-:Y:S01]  /*6a70*/  FFMA.FTZ R2, R34, c[0x0][0x23c], -R5.reuse ;  /* 0x00008f0022027a23 */ /* 0x108fe20000010805 */
[----:B--2---:R-:W-:Y:S01]  /*6a80*/  FMNMX.FTZ R3, R3, R9, !PT ;  /* 0x0000000903037209 */ /* 0x004fe20007810000 */
[----:B------:R-:W-:Y:S02]  /*6a90*/  FFMA.FTZ R9, R52, c[0x0][0x23c], -R5 ;  /* 0x00008f0034097a23 */ /* 0x000fe40000010805 */
[----:B------:R1:W-:Y:S01]  /*6aa0*/  MUFU.EX2 R249, R2 ;  /* 0x0000000200f97308 */ /* 0x0003e20000000800 */
[----:B------:R-:W-:-:S07]  /*6ab0*/  FSETP.NEU.FTZ.AND P1, PT, R3, -INF , PT ;  /* 0xff8000000300780b */ /* 0x000fce0003f3d000 */
[----:B------:R-:W-:Y:S01]  /*6ac0*/  MUFU.EX2 R203, R9 ;  /* 0x0000000900cb7308 */ /* 0x000fe20000000800 */
[----:B-1----:R-:W-:-:S07]  /*6ad0*/  FFMA.FTZ R2, R53, c[0x0][0x23c], -R5 ;  /* 0x00008f0035027a23 */ /* 0x002fce0000010805 */
[----:B------:R1:W2:Y:S02]  /*6ae0*/  MUFU.EX2 R252, R2 ;  /* 0x0000000200fc7308 */ /* 0x0002a40000000800 */
[----:B-1----:R-:W-:Y:S01]  /*6af0*/  FMNMX.FTZ R2, R195, R0, !PT ;  /* 0x00000000c3027209 */ /* 0x002fe20007810000 */
[----:B------:R-:W-:Y:S01]  /*6b00*/  FFMA.FTZ R0, R54, c[0x0][0x23c], -R5 ;  /* 0x00008f0036007a23 */ /* 0x000fe20000010805 */
[----:B--2---:R-:W-:Y:S01]  /*6b10*/  F2FP.PACK_AB R16, R252, R249 ;  /* 0x000000f9fc10723e */ /* 0x004fe200000000ff */
[----:B------:R-:W-:Y:S01]  /*6b20*/  LDSM.16.MT88.4 R52, [R234+0x8000] ;  /* 0x00800000ea34783b */ /* 0x000fe20000004200 */
[----:B------:R-:W-:Y:S02]  /*6b30*/  FMNMX.FTZ R2, R193, R2, !PT ;  /* 0x00000002c1027209 */ /* 0x000fe40007810000 */
[----:B------:R1:W2:Y:S02]  /*6b40*/  MUFU.EX2 R17, R0 ;  /* 0x0000000000117308 */ /* 0x0002a40000000800 */
[----:B-1----:R-:W-:Y:S01]  /*6b50*/  FMNMX.FTZ R0, R190, R2, !PT ;  /* 0x00000002be007209 */ /* 0x002fe20007810000 */
[----:B------:R-:W-:Y:S01]  /*6b60*/  FMUL.FTZ R2, R3, c[0x0][0x23c] ;  /* 0x00008f0003027a20 */ /* 0x000fe20000410000 */
[----:B--2---:R1:W-:Y:S01]  /*6b70*/  STL [R1+0x84], R17 ;  /* 0x0000841101007387 */ /* 0x0043e20000100800 */
[----:B------:R-:W-:-:S02]  /*6b80*/  F2FP.PACK_AB R18, R203, R17 ;  /* 0x00000011cb12723e */ /* 0x000fc400000000ff */
[----:B------:R-:W-:Y:S01]  /*6b90*/  FMNMX.FTZ R0, R245, R0, !PT ;  /* 0x00000000f5007209 */ /* 0x000fe20007810000 */
[----:B------:R-:W-:Y:S01]  /*6ba0*/  STL [R1+0x104], R3 ;  /* 0x0001040301007387 */ /* 0x000fe20000100800 */
[----:B------:R-:W-:Y:S02]  /*6bb0*/  FSEL R2, R2, RZ, P1 ;  /* 0x000000ff02027208 */ /* 0x000fe40000800000 */
[----:B------:R-:W-:-:S03]  /*6bc0*/  FMNMX.FTZ R0, R231, R0, !PT ;  /* 0x00000000e7007209 */ /* 0x000fc60007810000 */
[--C-:B------:R-:W-:Y:S01]  /*6bd0*/  FFMA.FTZ R7, R56, c[0x0][0x23c], -R2.reuse ;  /* 0x00008f0038077a23 */ /* 0x100fe20000010802 */
[----:B------:R-:W-:Y:S01]  /*6be0*/  FMNMX.FTZ R0, R228, R0, !PT ;  /* 0x00000000e4007209 */ /* 0x000fe20007810000 */
[----:B------:R-:W-:Y:S02]  /*6bf0*/  FFMA.FTZ R9, R36, c[0x0][0x23c], -R2 ;  /* 0x00008f0024097a23 */ /* 0x000fe40000010802 */
[----:B------:R2:W-:Y:S01]  /*6c00*/  MUFU.EX2 R250, R7 ;  /* 0x0000000700fa7308 */ /* 0x0005e20000000800 */
[----:B------:R-:W-:-:S04]  /*6c10*/  FMNMX.FTZ R0, R227, R0, !PT ;  /* 0x00000000e3007209 */ /* 0x000fc80007810000 */
[----:B------:R-:W-:-:S03]  /*6c20*/  FMNMX.FTZ R0, R221, R0, !PT ;  /* 0x00000000dd007209 */ /* 0x000fc60007810000 */
[----:B------:R-:W1:Y:S01]  /*6c30*/  MUFU.EX2 R251, R9 ;  /* 0x0000000900fb7308 */ /* 0x000e620000000800 */
[----:B------:R-:W-:-:S04]  /*6c40*/  FMNMX.FTZ R0, R218, R0, !PT ;  /* 0x00000000da007209 */ /* 0x000fc80007810000 */
[----:B------:R-:W-:Y:S01]  /*6c50*/  FMNMX.FTZ R0, R213, R0, !PT ;  /* 0x00000000d5007209 */ /* 0x000fe20007810000 */
[----:B--2---:R-:W-:-:S03]  /*6c60*/  FFMA.FTZ R7, R58, c[0x0][0x23c], -R2 ;  /* 0x00008f003a077a23 */ /* 0x004fc60000010802 */
[----:B------:R-:W-:Y:S01]  /*6c70*/  FMNMX.FTZ R6, R206, R0, !PT ;  /* 0x00000000ce067209 */ /* 0x000fe20007810000 */
[----:B------:R-:W-:Y:S01]  /*6c80*/  FFMA.FTZ R0, R57, c[0x0][0x23c], -R2 ;  /* 0x00008f0039007a23 */ /* 0x000fe20000010802 */
[----:B------:R-:W2:Y:S02]  /*6c90*/  MUFU.EX2 R19, R7 ;  /* 0x0000000700137308 */ /* 0x000ea40000000800 */
[----:B------:R-:W-:Y:S01]  /*6ca0*/  FMNMX.FTZ R4, R197, R6, !PT ;  /* 0x00000006c5047209 */ /* 0x000fe20007810000 */
[----:B------:R-:W-:Y:S01]  /*6cb0*/  LDSM.16.MT88.4 R56, [R235+0x8000] ;  /* 0x00800000eb38783b */ /* 0x000fe20000004200 */
[----:B-1----:R-:W-:-:S04]  /*6cc0*/  F2FP.PACK_AB R17, R250, R251 ;  /* 0x000000fbfa11723e */ /* 0x002fc800000000ff */
[----:B------:R1:W3:Y:S01]  /*6cd0*/  MUFU.EX2 R202, R0 ;  /* 0x0000000000ca7308 */ /* 0x0002e20000000800 */
[----:B--2---:R3:W-:Y:S01]  /*6ce0*/  STL [R1+0x74], R19 ;  /* 0x0000741301007387 */ /* 0x0047e20000100800 */
[----:B-1----:R-:W-:Y:S01]  /*6cf0*/  FMNMX.FTZ R0, R187, R4, !PT ;  /* 0x00000004bb007209 */ /* 0x002fe20007810000 */
[----:B------:R-:W-:-:S03]  /*6d00*/  FFMA.FTZ R4, R67, c[0x0][0x23c], -R5 ;  /* 0x00008f0043047a23 */ /* 0x000fc60000010805 */
[----:B------:R-:W-:Y:S02]  /*6d10*/  FMNMX.FTZ R0, R184, R0, !PT ;  /* 0x00000000b8007209 */ /* 0x000fe40007810000 */
[----:B------:R1:W-:Y:S02]  /*6d20*/  MUFU.EX2 R244, R4 ;  /* 0x0000000400f47308 */ /* 0x0003e40000000800 */
[----:B------:R-:W-:-:S05]  /*6d30*/  FMNMX.FTZ R0, R168, R0, !PT ;  /* 0x00000000a8007209 */ /* 0x000fca0007810000 */
[----:B------:R-:W2:Y:S01]  /*6d40*/  SHFL.BFLY PT, R6, R0, 0x2, 0x1f ;  /* 0x0c401f0000067f89 */ /* 0x000ea200000e0000 */
[----:B---3--:R-:W-:Y:S01]  /*6d50*/  F2FP.PACK_AB R19, R202, R19 ;  /* 0x00000013ca13723e */ /* 0x008fe200000000ff */
[----:B-1----:R-:W-:Y:S02]  /*6d60*/  FFMA.FTZ R4, R65, c[0x0][0x23c], -R5 ;  /* 0x00008f0041047a23 */ /* 0x002fe40000010805 */
[----:B------:R-:W-:Y:S04]  /*6d70*/  LDSM.16.MT88.4 R64, [R234+0x8800] ;  /* 0x00880000ea40783b */ /* 0x000fe80000004200 */
[C---:B------:R-:W-:Y:S01]  /*6d80*/  HMMA.16816.F32 R48, R16.reuse, R28, RZ ;  /* 0x0000001c1030723c */ /* 0x040fe200000018ff */
[----:B------:R1:W3:Y:S07]  /*6d90*/  MUFU.EX2 R247, R4 ;  /* 0x0000000400f77308 */ /* 0x0002ee0000000800 */
[----:B------:R-:W-:Y:S01]  /*6da0*/  HMMA.16816.F32 R76, R16, R44, RZ ;  /* 0x0000002c104c723c */ /* 0x000fe200000018ff */
[----:B--2---:R-:W-:-:S07]  /*6db0*/  FMNMX.FTZ R0, R0, R6, !PT ;  /* 0x0000000600007209 */ /* 0x004fce0007810000 */
[C---:B------:R-:W-:Y:S01]  /*6dc0*/  HMMA.16816.F32 R72, R16.reuse, R52, RZ ;  /* 0x000000341048723c */ /* 0x040fe200000018ff */
[--C-:B-1----:R-:W-:Y:S01]  /*6dd0*/  FFMA.FTZ R4, R63, c[0x0][0x23c], -R5.reuse ;  /* 0x00008f003f047a23 */ /* 0x102fe20000010805 */
[----:B---3--:R-:W-:Y:S01]  /*6de0*/  F2FP.PACK_AB R20, R247, R244 ;  /* 0x000000f4f714723e */ /* 0x008fe200000000ff */
[----:B------:R-:W1:Y:S02]  /*6df0*/  SHFL.BFLY PT, R6, R0, 0x1, 0x1f ;  /* 0x0c201f0000067f89 */ /* 0x000e6400000e0000 */
[----:B------:R2:W3:Y:S03]  /*6e00*/  MUFU.EX2 R12, R4 ;  /* 0x00000004000c7308 */ /* 0x0004e60000000800 */
[C---:B------:R-:W-:Y:S08]  /*6e10*/  HMMA.16816.F32 R24, R16.reuse, R56, RZ ;  /* 0x000000381018723c */ /* 0x040ff000000018ff */
[C---:B------:R-:W-:Y:S01]  /*6e20*/  HMMA.16816.F32 R40, R16.reuse, R30, RZ ;  /* 0x0000001e1028723c */ /* 0x040fe200000018ff */
[----:B--2---:R-:W-:Y:S01]  /*6e30*/  FFMA.FTZ R4, R61, c[0x0][0x23c], -R5 ;  /* 0x00008f003d047a23 */ /* 0x004fe20000010805 */
[----:B---3--:R-:W-:Y:S06]  /*6e40*/  STL [R1+0xac], R12 ;  /* 0x0000ac0c01007387 */ /* 0x008fec0000100800 */
[----:B------:R-:W-:Y:S01]  /*6e50*/  HMMA.16816.F32 R36, R16, R46, RZ ;  /* 0x0000002e1024723c */ /* 0x000fe200000018ff */
[----:B------:R2:W-:Y:S01]  /*6e60*/  MUFU.EX2 R7, R4 ;  /* 0x0000000400077308 */ /* 0x0005e20000000800 */
[----:B------:R-:W-:Y:S01]  /*6e70*/  LDSM.16.MT88.4 R60, [R236+0x8800] ;  /* 0x00880000ec3c783b */ /* 0x000fe20000004200 */
[----:B-1----:R-:W-:-:S05]  /*6e80*/  FMNMX.FTZ R151, R0, R6, !PT ;  /* 0x0000000600977209 */ /* 0x002fca0007810000 */
[----:B------:R-:W-:Y:S01]  /*6e90*/  HMMA.16816.F32 R32, R16, R54, RZ ;  /* 0x000000361020723c */ /* 0x000fe200000018ff */
[----:B--2---:R-:W-:-:S04]  /*6ea0*/  FFMA.FTZ R4, R69, c[0x0][0x23c], -R2 ;  /* 0x00008f0045047a23 */ /* 0x004fc80000010802 */
[----:B------:R1:W-:Y:S02]  /*6eb0*/  MUFU.EX2 R243, R4 ;  /* 0x0000000400f37308 */ /* 0x0003e40000000800 */
[--C-:B-1----:R-:W-:Y:S01]  /*6ec0*/  FFMA.FTZ R4, R68, c[0x0][0x23c], -R2.reuse ;  /* 0x00008f0044047a23 */ /* 0x102fe20000010802 */
[C---:B------:R-:W-:Y:S01]  /*6ed0*/  FSETP.NEU.FTZ.AND P1, PT, R151.reuse, -INF , PT ;  /* 0xff8000009700780b */ /* 0x040fe20003f3d000 */
[----:B------:R-:W-:Y:S01]  /*6ee0*/  FMUL.FTZ R0, R151, c[0x0][0x23c] ;  /* 0x00008f0097007a20 */ /* 0x000fe20000410000 */
[----:B------:R-:W-:Y:S03]  /*6ef0*/  HMMA.16816.F32 R16, R16, R58, RZ ;  /* 0x0000003a1010723c */ /* 0x000fe600000018ff */
[----:B------:R1:W2:Y:S01]  /*6f00*/  MUFU.EX2 R13, R4 ;  /* 0x00000004000d7308 */ /* 0x0002a20000000800 */
[----:B------:R-:W3:Y:S01]  /*6f10*/  LDSM.16.MT88.4 R68, [R233+0x8800] ;  /* 0x00880000e944783b */ /* 0x000ee20000004200 */
[----:B-1----:R-:W-:-:S03]  /*6f20*/  FFMA.FTZ R4, R81, c[0x0][0x23c], -R2 ;  /* 0x00008f0051047a23 */ /* 0x002fc60000010802 */
[----:B--2---:R-:W-:Y:S03]  /*6f30*/  STL [R1+0xa8], R13 ;  /* 0x0000a80d01007387 */ /* 0x004fe60000100800 */
[----:B------:R1:W-:Y:S02]  /*6f40*/  MUFU.EX2 R241, R4 ;  /* 0x0000000400f17308 */ /* 0x0003e40000000800 */
[----:B-1----:R-:W-:Y:S01]  /*6f50*/  FFMA.FTZ R4, R80, c[0x0][0x23c], -R2 ;  /* 0x00008f0050047a23 */ /* 0x002fe20000010802 */
[----:B------:R-:W-:Y:S01]  /*6f60*/  FSEL R0, R0, RZ, P1 ;  /* 0x000000ff00007208 */ /* 0x000fe20000800000 */
[----:B------:R-:W1:Y:S04]  /*6f70*/  LDSM.16.MT88.4 R80, [R235+0x8800] ;  /* 0x00880000eb50783b */ /* 0x000e680000004200 */
[----:B------:R2:W4:Y:S02]  /*6f80*/  MUFU.EX2 R9, R4 ;  /* 0x0000000400097308 */ /* 0x0005240000000800 */
[--C-:B--2---:R-:W-:Y:S01]  /*6f90*/  FFMA.FTZ R4, R95, c[0x0][0x23c], -R8.reuse ;  /* 0x00008f005f047a23 */ /* 0x104fe20000010808 */
[----:B----4-:R-:W-:Y:S05]  /*6fa0*/  STL [R1+0xb0], R9 ;  /* 0x0000b00901007387 */ /* 0x010fea0000100800 */
[----:B------:R-:W2:Y:S02]  /*6fb0*/  MUFU.EX2 R3, R4 ;  /* 0x0000000400037308 */ /* 0x000ea40000000800 */
[----:B--2---:R2:W-:Y:S01]  /*6fc0*/  STL [R1+0x6c], R3 ;  /* 0x00006c0301007387 */ /* 0x0045e20000100800 */
[----:B------:R-:W-:-:S03]  /*6fd0*/  FFMA.FTZ R4, R93, c[0x0][0x23c], -R8 ;  /* 0x00008f005d047a23 */ /* 0x000fc60000010808 */
[----:B------:R4:W-:Y:S02]  /*6fe0*/  STL [R1+0x108], R244 ;  /* 0x000108f401007387 */ /* 0x0009e40000100800 */
[----:B--2---:R2:W-:Y:S02]  /*6ff0*/  MUFU.EX2 R3, R4 ;  /* 0x0000000400037308 */ /* 0x0045e40000000800 */
[----:B----4-:R-:W4:Y:S01]  /*7000*/  LDL.LU R244, [R1+0x6c] ;  /* 0x00006c0001f47983 */ /* 0x010f220000300800 */
[----:B------:R-:W-:Y:S02]  /*7010*/  F2FP.PACK_AB R21, R13, R243 ;  /* 0x000000f30d15723e */ /* 0x000fe400000000ff */
[----:B------:R-:W-:Y:S01]  /*7020*/  F2FP.PACK_AB R22, R7, R12 ;  /* 0x0000000c0716723e */ /* 0x000fe200000000ff */
[----:B------:R-:W-:Y:S01]  /*7030*/  STL [R1+0x10c], R243 ;  /* 0x00010cf301007387 */ /* 0x000fe20000100800 */
[----:B------:R-:W-:-:S03]  /*7040*/  F2FP.PACK_AB R23, R9, R241 ;  /* 0x000000f10917723e */ /* 0x000fc600000000ff */
[----:B------:R-:W-:Y:S01]  /*7050*/  STL [R1+0x110], R241 ;  /* 0x000110f101007387 */ /* 0x000fe20000100800 */
[----:B--2---:R-:W-:-:S03]  /*7060*/  FFMA.FTZ R4, R94, c[0x0][0x23c], -R8 ;  /* 0x00008f005e047a23 */ /* 0x004fc60000010808 */
[----:B------:R2:W-:Y:S01]  /*7070*/  STL [R1+0x114], R151 ;  /* 0x0001149701007387 */ /* 0x0005e20000100800 */
[C---:B---3--:R-:W-:Y:S01]  /*7080*/  HMMA.16816.F32 R108, R20.reuse, R68, R48 ;  /* 0x00000044146c723c */ /* 0x048fe20000001830 */
[----:B------:R3:W-:Y:S07]  /*7090*/  MUFU.EX2 R201, R4 ;  /* 0x0000000400c97308 */ /* 0x0007ee0000000800 */
[C---:B------:R-:W-:Y:S08]  /*70a0*/  HMMA.16816.F32 R88, R20.reuse, R60, R76 ;  /* 0x0000003c1458723c */ /* 0x040ff0000000184c */
[----:B------:R-:W-:Y:S01]  /*70b0*/  HMMA.16816.F32 R76, R20, R70, R40 ;  /* 0x00000046144c723c */ /* 0x000fe20000001828 */
[----:B---3--:R-:W-:-:S04]  /*70c0*/  FFMA.FTZ R4, R92, c[0x0][0x23c], -R8 ;  /* 0x00008f005c047a23 */ /* 0x008fc80000010808 */
[----:B------:R3:W-:Y:S03]  /*70d0*/  MUFU.EX2 R242, R4 ;  /* 0x0000000400f27308 */ /* 0x0007e60000000800 */
[C---:B------:R-:W-:Y:S08]  /*70e0*/  HMMA.16816.F32 R92, R20.reuse, R62, R36 ;  /* 0x0000003e145c723c */ /* 0x040ff00000001824 */
[----:B------:R-:W-:Y:S01]  /*70f0*/  HMMA.16816.F32 R96, R20, R64, R72 ;  /* 0x000000401460723c */ /* 0x000fe20000001848 */
[----:B---3--:R-:W-:-:S07]  /*7100*/  FFMA.FTZ R4, R84, c[0x0][0x23c], -R0 ;  /* 0x00008f0054047a23 */ /* 0x008fce0000010800 */
[C---:B-1----:R-:W-:Y:S01]  /*7110*/  HMMA.16816.F32 R120, R20.reuse, R80, R24 ;  /* 0x000000501478723c */ /* 0x042fe20000001818 */
[----:B--2---:R1:W-:Y:S07]  /*7120*/  MUFU.EX2 R151, R4 ;  /* 0x0000000400977308 */ /* 0x0043ee0000000800 */
[----:B------:R-:W-:Y:S01]  /*7130*/  HMMA.16816.F32 R100, R20, R66, R32 ;  /* 0x000000421464723c */ /* 0x000fe20000001820 */
[----:B-1----:R-:W-:-:S04]  /*7140*/  FFMA.FTZ R4, R149, c[0x0][0x23c], -R0 ;  /* 0x00008f0095047a23 */ /* 0x002fc80000010800 */
[----:B------:R1:W2:Y:S02]  /*7150*/  MUFU.EX2 R6, R4 ;  /* 0x0000000400067308 */ /* 0x0002a40000000800 */
[--C-:B-1----:R-:W-:Y:S01]  /*7160*/  FFMA.FTZ R4, R153, c[0x0][0x23c], -R0.reuse ;  /* 0x00008f0099047a23 */ /* 0x102fe20000010800 */
[----:B--2---:R1:W-:Y:S05]  /*7170*/  STL [R1+0x28], R6 ;  /* 0x0000280601007387 */ /* 0x0043ea0000100800 */
[----:B------:R2:W-:Y:S02]  /*7180*/  MUFU.EX2 R112, R4 ;  /* 0x0000000400707308 */ /* 0x0005e40000000800 */
[----:B--2---:R-:W-:-:S06]  /*7190*/  FFMA.FTZ R4, R148, c[0x0][0x23c], -R0 ;  /* 0x00008f0094047a23 */ /* 0x004fcc0000010800 */
[----:B------:R2:W3:Y:S02]  /*71a0*/  MUFU.EX2 R150, R4 ;  /* 0x0000000400967308 */ /* 0x0004e40000000800 */
[----:B--2---:R-:W-:-:S06]  /*71b0*/  FFMA.FTZ R4, R105, c[0x0][0x23c], -R8 ;  /* 0x00008f0069047a23 */ /* 0x004fcc0000010808 */
[----:B------:R2:W-:Y:S02]  /*71c0*/  MUFU.EX2 R248, R4 ;  /* 0x0000000400f87308 */ /* 0x0005e40000000800 */
[----:B--2---:R-:W-:Y:S02]  /*71d0*/  FFMA.FTZ R4, R104, c[0x0][0x23c], -R8 ;  /* 0x00008f0068047a23 */ /* 0x004fe40000010808 */
[----:B------:R-:W-:Y:S04]  /*71e0*/  HMMA.16816.F32 R104, R20, R82, R16 ;  /* 0x000000521468723c */ /* 0x000fe80000001810 */
[----:B------:R2:W-:Y:S03]  /*71f0*/  MUFU.EX2 R200, R4 ;  /* 0x0000000400c87308 */ /* 0x0005e60000000800 */
[----:B------:R-:W-:-:S02]  /*7200*/  F2FP.PACK_AB R17, R6, R151 ;  /* 0x000000970611723e */ /* 0x000fc400000000ff */
[----:B------:R-:W-:Y:S02]  /*7210*/  F2FP.PACK_AB R16, R10, R11 ;  /* 0x0000000b0a10723e */ /* 0x000fe400000000ff */
[----:B---3--:R-:W-:Y:S01]  /*7220*/  F2FP.PACK_AB R19, R150, R112 ;  /* 0x000000709613723e */ /* 0x008fe200000000ff */
        /* <DEDUP_REMOVED lines=8> */
[----:B--2---:R-:W-:Y:S01]  /*72b0*/  FFMA.FTZ R4, R158, c[0x0][0x23c], -R8 ;  /* 0x00008f009e047a23 */ /* 0x004fe20000010808 */
[----:B------:R-:W-:-:S05]  /*72c0*/  MOV R158, R112 ;  /* 0x00000070009e7202 */ /* 0x000fca0000000f00 */
[----:B-1----:R1:W2:Y:S02]  /*72d0*/  MUFU.EX2 R6, R4 ;  /* 0x0000000400067308 */ /* 0x0022a40000000800 */
[----:B-1----:R-:W-:Y:S01]  /*72e0*/  FFMA.FTZ R4, R154, c[0x0][0x23c], -R8 ;  /* 0x00008f009a047a23 */ /* 0x002fe20000010808 */
[----:B--2---:R-:W-:-:S05]  /*72f0*/  MOV R154, R6 ;  /* 0x00000006009a7202 */ /* 0x004fca0000000f00 */
[----:B------:R1:W-:Y:S02]  /*7300*/  MUFU.EX2 R9, R4 ;  /* 0x0000000400097308 */ /* 0x0003e40000000800 */
[----:B-1----:R-:W-:-:S06]  /*7310*/  FFMA.FTZ R4, R138, c[0x0][0x23c], -R8 ;  /* 0x00008f008a047a23 */ /* 0x002fcc0000010808 */
[----:B------:R1:W-:Y:S01]  /*7320*/  MUFU.EX2 R238, R4 ;  /* 0x0000000400ee7308 */ /* 0x0003e20000000800 */
[----:B----4-:R-:W-:-:S07]  /*7330*/  F2FP.PACK_AB R18, R3, R244 ;  /* 0x000000f40312723e */ /* 0x010fce00000000ff */
[----:B------:R-:W-:Y:S01]  /*7340*/  HMMA.16816.F32 R48, R16, R28, RZ ;  /* 0x0000001c1030723c */ /* 0x000fe200000018ff */
[----:B-1----:R-:W-:-:S07]  /*7350*/  FFMA.FTZ R4, R133, c[0x0][0x23c], -R8 ;  /* 0x00008f0085047a23 */ /* 0x002fce0000010808 */
[C---:B------:R-:W-:Y:S01]  /*7360*/  HMMA.16816.F32 R40, R16.reuse, R30, RZ ;  /* 0x0000001e1028723c */ /* 0x040fe200000018ff */
[----:B------:R1:W-:Y:S07]  /*7370*/  MUFU.EX2 R14, R4 ;  /* 0x00000004000e7308 */ /* 0x0003ee0000000800 */
[C---:B------:R-:W-:Y:S08]  /*7380*/  HMMA.16816.F32 R36, R16.reuse, R44, RZ ;  /* 0x0000002c1024723c */ /* 0x040ff000000018ff */
[----:B------:R-:W-:Y:S01]  /*7390*/  HMMA.16816.F32 R32, R16, R46, RZ ;  /* 0x0000002e1020723c */ /* 0x000fe200000018ff */
[----:B-1----:R-:W-:-:S04]  /*73a0*/  FFMA.FTZ R4, R156, c[0x0][0x23c], -R0 ;  /* 0x00008f009c047a23 */ /* 0x002fc80000010800 */
[----:B------:R1:W-:Y:S03]  /*73b0*/  MUFU.EX2 R156, R4 ;  /* 0x00000004009c7308 */ /* 0x0003e60000000800 */
[C---:B------:R-:W-:Y:S08]  /*73c0*/  HMMA.16816.F32 R28, R16.reuse, R52, RZ ;  /* 0x00000034101c723c */ /* 0x040ff000000018ff */
[----:B------:R-:W-:Y:S01]  /*73d0*/  HMMA.16816.F32 R20, R16, R56, RZ ;  /* 0x000000381014723c */ /* 0x000fe200000018ff */
[----:B-1----:R-:W-:Y:S01]  /*73e0*/  FFMA.FTZ R4, R155, c[0x0][0x23c], -R5 ;  /* 0x00008f009b047a23 */ /* 0x002fe20000010805 */
[----:B------:R-:W-:-:S06]  /*73f0*/  MOV R155, R251 ;  /* 0x000000fb009b7202 */ /* 0x000fcc0000000f00 */
[C---:B------:R-:W-:Y:S01]  /*7400*/  HMMA.16816.F32 R24, R16.reuse, R54, RZ ;  /* 0x000000361018723c */ /* 0x040fe200000018ff */
[----:B------:R1:W-:Y:S07]  /*7410*/  MUFU.EX2 R243, R4 ;  /* 0x0000000400f37308 */ /* 0x0003ee0000000800 */
[----:B------:R-:W-:Y:S07]  /*7420*/  HMMA.16816.F32 R44, R16, R58, RZ ;  /* 0x0000003a102c723c */ /* 0x000fee00000018ff */
[----:B------:R-:W-:Y:S01]  /*7430*/  F2FP.PACK_AB R16, R242, R201 ;  /* 0x000000c9f210723e */ /* 0x000fe200000000ff */
[----:B-1----:R-:W-:Y:S01]  /*7440*/  FFMA.FTZ R4, R141, c[0x0][0x23c], -R5 ;  /* 0x00008f008d047a23 */ /* 0x002fe20000010805 */
[----:B------:R-:W-:-:S02]  /*7450*/  F2FP.PACK_AB R17, R140, R142 ;  /* 0x0000008e8c11723e */ /* 0x000fc400000000ff */
[----:B------:R-:W-:Y:S01]  /*7460*/  F2FP.PACK_AB R18, R200, R248 ;  /* 0x000000f8c812723e */ /* 0x000fe200000000ff */
[----:B------:R1:W2:Y:S01]  /*7470*/  MUFU.EX2 R149, R4 ;  /* 0x0000000400957308 */ /* 0x0002a20000000800 */
[----:B------:R-:W-:-:S07]  /*7480*/  F2FP.PACK_AB R19, R240, R153 ;  /* 0x00000099f013723e */ /* 0x000fce00000000ff */
[----:B------:R-:W-:Y:S01]  /*7490*/  HMMA.16816.F32 R56, R16, R68, R48 ;  /* 0x000000441038723c */ /* 0x000fe20000001830 */
[----:B-1----:R-:W-:-:S07]  /*74a0*/  FFMA.FTZ R4, R136, c[0x0][0x23c], -R5 ;  /* 0x00008f0088047a23 */ /* 0x002fce0000010805 */
[C---:B------:R-:W-:Y:S01]  /*74b0*/  HMMA.16816.F32 R48, R16.reuse, R60, R36 ;  /* 0x0000003c1030723c */ /* 0x040fe20000001824 */
[----:B------:R1:W-:Y:S07]  /*74c0*/  MUFU.EX2 R232, R4 ;  /* 0x0000000400e87308 */ /* 0x0003ee0000000800 */
[C---:B------:R-:W-:Y:S08]  /*74d0*/  HMMA.16816.F32 R68, R16.reuse, R70, R40 ;  /* 0x000000461044723c */ /* 0x040ff00000001828 */
[----:B------:R-:W-:Y:S01]  /*74e0*/  HMMA.16816.F32 R52, R16, R64, R28 ;  /* 0x000000401034723c */ /* 0x000fe2000000181c */
[----:B------:R-:W3:Y:S01]  /*74f0*/  LDSM.16.MT88.4 R28, [R233+0x9000] ;  /* 0x00900000e91c783b */ /* 0x000ee20000004200 */
[----:B-1----:R-:W-:-:S04]  /*7500*/  FFMA.FTZ R4, R132, c[0x0][0x23c], -R5 ;  /* 0x00008f0084047a23 */ /* 0x002fc80000010805 */
[----:B------:R1:W4:Y:S02]  /*7510*/  MUFU.EX2 R12, R4 ;  /* 0x00000004000c7308 */ /* 0x0003240000000800 */
[C---:B------:R-:W-:Y:S01]  /*7520*/  HMMA.16816.F32 R72, R16.reuse, R80, R20 ;  /* 0x000000501048723c */ /* 0x040fe20000001814 */
[----:B------:R-:W-:Y:S07]  /*7530*/  LDSM.16.MT88.4 R20, [R234+0x9000] ;  /* 0x00900000ea14783b */ /* 0x000fee0000004200 */
[----:B------:R-:W-:Y:S01]  /*7540*/  HMMA.16816.F32 R40, R16, R62, R32 ;  /* 0x0000003e1028723c */ /* 0x000fe20000001820 */
[----:B------:R-:W-:Y:S01]  /*7550*/  LDSM.16.MT88.4 R32, [R235+0x9000] ;  /* 0x00900000eb20783b */ /* 0x000fe20000004200 */
[----:B-1----:R-:W-:-:S06]  /*7560*/  FFMA.FTZ R4, R157, c[0x0][0x23c], -R2 ;  /* 0x00008f009d047a23 */ /* 0x002fcc0000010802 */
[C---:B------:R-:W-:Y:S01]  /*7570*/  HMMA.16816.F32 R36, R16.reuse, R66, R24 ;  /* 0x000000421024723c */ /* 0x040fe20000001818 */
[----:B------:R-:W1:Y:S01]  /*7580*/  LDSM.16.MT88.4 R24, [R236+0x9000] ;  /* 0x00900000ec18783b */ /* 0x000e620000004200 */
[----:B------:R-:W-:Y:S01]  /*7590*/  MOV R157, R250 ;  /* 0x000000fa009d7202 */ /* 0x000fe20000000f00 */
[----:B------:R3:W-:Y:S05]  /*75a0*/  MUFU.EX2 R241, R4 ;  /* 0x0000000400f17308 */ /* 0x0007ea0000000800 */
[----:B------:R-:W-:Y:S07]  /*75b0*/  HMMA.16816.F32 R44, R16, R82, R44 ;  /* 0x00000052102c723c */ /* 0x000fee000000182c */
[----:B--2---:R-:W-:-:S02]  /*75c0*/  F2FP.PACK_AB R16, R149, R243 ;  /* 0x000000f39510723e */ /* 0x004fc400000000ff */
[----:B----4-:R-:W-:Y:S01]  /*75d0*/  F2FP.PACK_AB R18, R12, R232 ;  /* 0x000000e80c12723e */ /* 0x010fe200000000ff */
[----:B---3--:R-:W-:-:S04]  /*75e0*/  FFMA.FTZ R4, R143, c[0x0][0x23c], -R2 ;  /* 0x00008f008f047a23 */ /* 0x008fc80000010802 */
[----:B------:R2:W3:Y:S02]  /*75f0*/  MUFU.EX2 R239, R4 ;  /* 0x0000000400ef7308 */ /* 0x0004e40000000800 */
[----:B--2---:R-:W-:Y:S01]  /*7600*/  FFMA.FTZ R4, R139, c[0x0][0x23c], -R2 ;  /* 0x00008f008b047a23 */ /* 0x004fe20000010802 */
[----:B---3--:R-:W-:-:S05]  /*7610*/  F2FP.PACK_AB R17, R239, R241 ;  /* 0x000000f1ef11723e */ /* 0x008fca00000000ff */
[----:B------:R2:W-:Y:S02]  /*7620*/  MUFU.EX2 R15, R4 ;  /* 0x00000004000f7308 */ /* 0x0005e40000000800 */
[----:B--2---:R-:W-:-:S06]  /*7630*/  FFMA.FTZ R4, R137, c[0x0][0x23c], -R2 ;  /* 0x00008f0089047a23 */ /* 0x004fcc0000010802 */
[----:B------:R2:W3:Y:S02]  /*7640*/  MUFU.EX2 R6, R4 ;  /* 0x0000000400067308 */ /* 0x0004e40000000800 */
[----:B--2---:R-:W-:Y:S01]  /*7650*/  FFMA.FTZ R4, R159, c[0x0][0x23c], -R0 ;  /* 0x00008f009f047a23 */ /* 0x004fe20000010800 */
[----:B---3--:R-:W-:-:S05]  /*7660*/  F2FP.PACK_AB R19, R6, R15 ;  /* 0x0000000f0613723e */ /* 0x008fca00000000ff */
[----:B------:R2:W3:Y:S02]  /*7670*/  MUFU.EX2 R148, R4 ;  /* 0x0000000400947308 */ /* 0x0004e40000000800 */
[C---:B------:R-:W-:Y:S08]  /*7680*/  HMMA.16816.F32 R64, R16.reuse, R28, R108 ;  /* 0x0000001c1040723c */ /* 0x040ff0000000186c */
[----:B-1----:R-:W-:Y:S01]  /*7690*/  HMMA.16816.F32 R84, R16, R24, R88 ;  /* 0x000000181054723c */ /* 0x002fe20000001858 */
[----:B--2---:R-:W-:-:S04]  /*76a0*/  FFMA.FTZ R4, R145, c[0x0][0x23c], -R0 ;  /* 0x00008f0091047a23 */ /* 0x004fc80000010800 */
[----:B------:R1:W-:Y:S03]  /*76b0*/  MUFU.EX2 R237, R4 ;  /* 0x0000000400ed7308 */ /* 0x0003e60000000800 */
[C---:B------:R-:W-:Y:S08]  /*76c0*/  HMMA.16816.F32 R96, R16.reuse, R20, R96 ;  /* 0x000000141060723c */ /* 0x040ff00000001860 */
[----:B------:R-:W-:Y:S01]  /*76d0*/  HMMA.16816.F32 R120, R16, R32, R120 ;  /* 0x000000201078723c */ /* 0x000fe20000001878 */
[----:B-1----:R-:W-:-:S07]  /*76e0*/  FFMA.FTZ R4, R144, c[0x0][0x23c], -R0 ;  /* 0x00008f0090047a23 */ /* 0x002fce0000010800 */
[C---:B------:R-:W-:Y:S01]  /*76f0*/  HMMA.16816.F32 R76, R16.reuse, R30, R76 ;  /* 0x0000001e104c723c */ /* 0x040fe2000000184c */
[----:B------:R1:W2:Y:S07]  /*7700*/  MUFU.EX2 R13, R4 ;  /* 0x00000004000d7308 */ /* 0x0002ae0000000800 */
[C---:B------:R-:W-:Y:S08]  /*7710*/  HMMA.16816.F32 R92, R16.reuse, R26, R92 ;  /* 0x0000001a105c723c */ /* 0x040ff0000000185c */
[----:B------:R-:W-:Y:S01]  /*7720*/  HMMA.16816.F32 R100, R16, R22, R100 ;  /* 0x000000161064723c */ /* 0x000fe20000001864 */
[----:B-1----:R-:W-:-:S04]  /*7730*/  FFMA.FTZ R4, R172, c[0x0][0x23c], -R8 ;  /* 0x00008f00ac047a23 */ /* 0x002fc80000010808 */
[----:B------:R1:W-:Y:S03]  /*7740*/  MUFU.EX2 R138, R4 ;  /* 0x00000004008a7308 */ /* 0x0003e60000000800 */
[----:B------:R-:W-:Y:S07]  /*7750*/  HMMA.16816.F32 R104, R16, R34, R104 ;  /* 0x000000221068723c */ /* 0x000fee0000001868 */
[----:B------:R-:W-:-:S02]  /*7760*/  F2FP.PACK_AB R16, R9, R154 ;  /* 0x0000009a0910723e */ /* 0x000fc400000000ff */
[----:B---3--:R-:W-:Y:S02]  /*7770*/  F2FP.PACK_AB R17, R148, R156 ;  /* 0x0000009c9411723e */ /* 0x008fe400000000ff */
[----:B------:R-:W-:Y:S02]  /*7780*/  F2FP.PACK_AB R18, R14, R238 ;  /* 0x000000ee0e12723e */ /* 0x000fe400000000ff */
[----:B--2---:R-:W-:Y:S01]  /*7790*/  F2FP.PACK_AB R19, R13, R237 ;  /* 0x000000ed0d13723e */ /* 0x004fe200000000ff */
[----:B-1----:R-:W-:-:S04]  /*77a0*/  FFMA.FTZ R4, R162, c[0x0][0x23c], -R8 ;  /* 0x00008f00a2047a23 */ /* 0x002fc80000010808 */
[----:B------:R1:W2:Y:S02]  /*77b0*/  MUFU.EX2 R113, R4 ;  /* 0x0000000400717308 */ /* 0x0002a40000000800 */
[C---:B------:R-:W-:Y:S08]  /*77c0*/  HMMA.16816.F32 R52, R16.reuse, R20, R52 ;  /* 0x000000141034723c */ /* 0x040ff00000001834 */
[----:B------:R-:W-:Y:S01]  /*77d0*/  HMMA.16816.F32 R80, R16, R28, R56 ;  /* 0x0000001c1050723c */ /* 0x000fe20000001838 */
[----:B-1----:R-:W-:-:S07]  /*77e0*/  FFMA.FTZ R4, R146, c[0x0][0x23c], -R8 ;  /* 0x00008f0092047a23 */ /* 0x002fce0000010808 */
[C---:B------:R-:W-:Y:S01]  /*77f0*/  HMMA.16816.F32 R60, R16.reuse, R24, R48 ;  /* 0x00000018103c723c */ /* 0x040fe20000001830 */
[----:B--2---:R-:W-:Y:S01]  /*7800*/  IMAD.MOV.U32 R146, RZ, RZ, R113 ;  /* 0x000000ffff927224 */ /* 0x004fe200078e0071 */
[----:B------:R1:W-:Y:S06]  /*7810*/  MUFU.EX2 R145, R4 ;  /* 0x0000000400917308 */ /* 0x0003ec0000000800 */
[C---:B------:R-:W-:Y:S01]  /*7820*/  HMMA.16816.F32 R68, R16.reuse, R30, R68 ;  /* 0x0000001e1044723c */ /* 0x040fe20000001844 */
[----:B------:R-:W2:Y:S07]  /*7830*/  LDSM.16.MT88.4 R28, [R233+0x9800] ;  /* 0x00980000e91c783b */ /* 0x000eae0000004200 */
[----:B------:R-:W-:Y:S01]  /*7840*/  HMMA.16816.F32 R56, R16, R26, R40 ;  /* 0x0000001a1038723c */ /* 0x000fe20000001828 */
[----:B------:R-:W3:Y:S01]  /*7850*/  LDSM.16.MT88.4 R24, [R236+0x9800] ;  /* 0x00980000ec18783b */ /* 0x000ee20000004200 */
[----:B-1----:R-:W-:-:S04]  /*7860*/  FFMA.FTZ R4, R129, c[0x0][0x23c], -R8 ;  /* 0x00008f0081047a23 */ /* 0x002fc80000010808 */
[----:B------:R1:W-:Y:S02]  /*7870*/  MUFU.EX2 R132, R4 ;  /* 0x0000000400847308 */ /* 0x0003e40000000800 */
[C---:B------:R-:W-:Y:S08]  /*7880*/  HMMA.16816.F32 R48, R16.reuse, R22, R36 ;  /* 0x000000161030723c */ /* 0x040ff00000001824 */
[----:B------:R-:W-:Y:S01]  /*7890*/  HMMA.16816.F32 R40, R16, R32, R72 ;  /* 0x000000201028723c */ /* 0x000fe20000001848 */
[----:B-1----:R-:W-:-:S07]  /*78a0*/  FFMA.FTZ R4, R164, c[0x0][0x23c], -R0 ;  /* 0x00008f00a4047a23 */ /* 0x002fce0000010800 */
[----:B------:R-:W-:Y:S01]  /*78b0*/  HMMA.16816.F32 R36, R16, R34, R44 ;  /* 0x000000221024723c */ /* 0x000fe2000000182c */
[----:B------:R-:W-:Y:S01]  /*78c0*/  LDSM.16.MT88.4 R32, [R235+0x9800] ;  /* 0x00980000eb20783b */ /* 0x000fe20000004200 */
[----:B------:R-:W-:Y:S01]  /*78d0*/  IMAD.MOV.U32 R164, RZ, RZ, R6 ;  /* 0x000000ffffa47224 */ /* 0x000fe200078e0006 */
[----:B------:R1:W-:Y:S01]  /*78e0*/  MUFU.EX2 R20, R4 ;  /* 0x0000000400147308 */ /* 0x0003e20000000800 */
[----:B------:R-:W-:Y:S02]  /*78f0*/  FFMA.FTZ R6, R177, c[0x0][0x23c], -R2 ;  /* 0x00008f00b1067a23 */ /* 0x000fe40000010802 */
[----:B-1----:R-:W-:-:S05]  /*7900*/  FFMA.FTZ R4, R163, c[0x0][0x23c], -R5 ;  /* 0x00008f00a3047a23 */ /* 0x002fca0000010805 */
[----:B------:R1:W4:Y:S02]  /*7910*/  MUFU.EX2 R21, R4 ;  /* 0x0000000400157308 */ /* 0x0003240000000800 */
[----:B-1----:R-:W-:Y:S01]  /*7920*/  FFMA.FTZ R4, R160, c[0x0][0x23c], -R5 ;  /* 0x00008f00a0047a23 */ /* 0x002fe20000010805 */
[----:B----4-:R-:W-:-:S05]  /*7930*/  MOV R160, R21 ;  /* 0x0000001500a07202 */ /* 0x010fca0000000f00 */
[----:B------:R1:W4:Y:S02]  /*7940*/  MUFU.EX2 R172, R4 ;  /* 0x0000000400ac7308 */ /* 0x0003240000000800 */
[----:B-1----:R-:W-:Y:S01]  /*7950*/  FFMA.FTZ R4, R131, c[0x0][0x23c], -R5 ;  /* 0x00008f0083047a23 */ /* 0x002fe20000010805 */
[----:B----4-:R-:W-:-:S05]  /*7960*/  F2FP.PACK_AB R16, R172, R160 ;  /* 0x000000a0ac10723e */ /* 0x010fca00000000ff */
[----:B------:R1:W-:Y:S02]  /*7970*/  MUFU.EX2 R134, R4 ;  /* 0x0000000400867308 */ /* 0x0003e40000000800 */
[----:B-1----:R-:W-:-:S06]  /*7980*/  FFMA.FTZ R4, R128, c[0x0][0x23c], -R5 ;  /* 0x00008f0080047a23 */ /* 0x002fcc0000010805 */
[----:B------:R1:W4:Y:S02]  /*7990*/  MUFU.EX2 R129, R4 ;  /* 0x0000000400817308 */ /* 0x0003240000000800 */
[----:B-1----:R-:W-:Y:S01]  /*79a0*/  FFMA.FTZ R4, R166, c[0x0][0x23c], -R2 ;  /* 0x00008f00a6047a23 */ /* 0x002fe20000010802 */
[----:B----4-:R-:W-:Y:S02]  /*79b0*/  F2FP.PACK_AB R18, R129, R134 ;  /* 0x000000868112723e */ /* 0x010fe400000000ff */
[----:B------:R-:W-:-:S03]  /*79c0*/  MOV R166, R247 ;  /* 0x000000f700a67202 */ /* 0x000fc60000000f00 */
[----:B------:R1:W-:Y:S02]  /*79d0*/  MUFU.EX2 R163, R4 ;  /* 0x0000000400a37308 */ /* 0x0003e40000000800 */
[----:B-1----:R-:W-:Y:S02]  /*79e0*/  FFMA.FTZ R4, R161, c[0x0][0x23c], -R2 ;  /* 0x00008f00a1047a23 */ /* 0x002fe40000010802 */
[----:B------:R-:W-:-:S04]  /*79f0*/  IMAD.MOV.U32 R161, RZ, RZ, R20 ;  /* 0x000000ffffa17224 */ /* 0x000fc800078e0014 */
[----:B------:R1:W4:Y:S01]  /*7a00*/  MUFU.EX2 R144, R4 ;  /* 0x0000000400907308 */ /* 0x0003220000000800 */
[----:B------:R-:W2:Y:S01]  /*7a10*/  LDSM.16.MT88.4 R20, [R234+0x9800] ;  /* 0x00980000ea14783b */ /* 0x000ea20000004200 */
[----:B-1----:R-:W-:Y:S01]  /*7a20*/  FFMA.FTZ R4, R147, c[0x0][0x23c], -R2 ;  /* 0x00008f0093047a23 */ /* 0x002fe20000010802 */
[----:B----4-:R-:W-:-:S05]  /*7a30*/  F2FP.PACK_AB R17, R144, R163 ;  /* 0x000000a39011723e */ /* 0x010fca00000000ff */
[----:B------:R1:W-:Y:S02]  /*7a40*/  MUFU.EX2 R133, R4 ;  /* 0x0000000400857308 */ /* 0x0003e40000000800 */
[----:B-1----:R-:W-:-:S06]  /*7a50*/  FFMA.FTZ R4, R130, c[0x0][0x23c], -R2 ;  /* 0x00008f0082047a23 */ /* 0x002fcc0000010802 */
[----:B------:R1:W4:Y:S02]  /*7a60*/  MUFU.EX2 R128, R4 ;  /* 0x0000000400807308 */ /* 0x0003240000000800 */
[----:B-1----:R-:W-:Y:S01]  /*7a70*/  FFMA.FTZ R4, R174, c[0x0][0x23c], -R0 ;  /* 0x00008f00ae047a23 */ /* 0x002fe20000010800 */
[----:B----4-:R-:W-:-:S05]  /*7a80*/  F2FP.PACK_AB R19, R128, R133 ;  /* 0x000000858013723e */ /* 0x010fca00000000ff */
[----:B------:R1:W4:Y:S02]  /*7a90*/  MUFU.EX2 R162, R4 ;  /* 0x0000000400a27308 */ /* 0x0003240000000800 */
[C---:B--2---:R-:W-:Y:S08]  /*7aa0*/  HMMA.16816.F32 R72, R16.reuse, R28, R64 ;  /* 0x0000001c1048723c */ /* 0x044ff00000001840 */
[----:B------:R-:W-:Y:S01]  /*7ab0*/  HMMA.16816.F32 R64, R16, R30, R76 ;  /* 0x0000001e1040723c */ /* 0x000fe2000000184c */
[----:B-1----:R-:W-:Y:S01]  /*7ac0*/  FFMA.FTZ R4, R167, c[0x0][0x23c], -R0 ;  /* 0x00008f00a7047a23 */ /* 0x002fe20000010800 */
[----:B------:R-:W-:-:S03]  /*7ad0*/  MOV R167, R248 ;  /* 0x000000f800a77202 */ /* 0x000fc60000000f00 */
[----:B------:R1:W-:Y:S03]  /*7ae0*/  MUFU.EX2 R135, R4 ;  /* 0x0000000400877308 */ /* 0x0003e60000000800 */
[C---:B---3--:R-:W-:Y:S08]  /*7af0*/  HMMA.16816.F32 R84, R16.reuse, R24, R84 ;  /* 0x000000181054723c */ /* 0x048ff00000001854 */
[----:B------:R-:W-:Y:S01]  /*7b00*/  HMMA.16816.F32 R92, R16, R26, R92 ;  /* 0x0000001a105c723c */ /* 0x000fe2000000185c */
[----:B-1----:R-:W-:-:S07]  /*7b10*/  FFMA.FTZ R4, R165, c[0x0][0x23c], -R0 ;  /* 0x00008f00a5047a23 */ /* 0x002fce0000010800 */
[C---:B------:R-:W-:Y:S01]  /*7b20*/  HMMA.16816.F32 R96, R16.reuse, R20, R96 ;  /* 0x000000141060723c */ /* 0x040fe20000001860 */
[----:B------:R-:W-:Y:S01]  /*7b30*/  IMAD.MOV.U32 R165, RZ, RZ, R153 ;  /* 0x000000ffffa57224 */ /* 0x000fe200078e0099 */
[----:B------:R1:W2:Y:S06]  /*7b40*/  MUFU.EX2 R131, R4 ;  /* 0x0000000400837308 */ /* 0x0002ac0000000800 */
[C---:B------:R-:W-:Y:S08]  /*7b50*/  HMMA.16816.F32 R100, R16.reuse, R22, R100 ;  /* 0x000000161064723c */ /* 0x040ff00000001864 */
[----:B------:R-:W-:Y:S01]  /*7b60*/  HMMA.16816.F32 R120, R16, R32, R120 ;  /* 0x000000201078723c */ /* 0x000fe20000001878 */
[----:B-1----:R-:W-:Y:S01]  /*7b70*/  FFMA.FTZ R4, R194, c[0x0][0x23c], -R8 ;  /* 0x00008f00c2047a23 */ /* 0x002fe20000010808 */
[----:B------:R-:W-:-:S03]  /*7b80*/  MOV R194, R249 ;  /* 0x000000f900c27202 */ /* 0x000fc60000000f00 */
[----:B------:R1:W-:Y:S03]  /*7b90*/  MUFU.EX2 R152, R4 ;  /* 0x0000000400987308 */ /* 0x0003e60000000800 */
[----:B------:R-:W-:Y:S07]  /*7ba0*/  HMMA.16816.F32 R104, R16, R34, R104 ;  /* 0x000000221068723c */ /* 0x000fee0000001868 */
[----:B------:R-:W-:-:S02]  /*7bb0*/  F2FP.PACK_AB R16, R146, R138 ;  /* 0x0000008a9210723e */ /* 0x000fc400000000ff */
[----:B----4-:R-:W-:Y:S02]  /*7bc0*/  F2FP.PACK_AB R17, R162, R161 ;  /* 0x000000a1a211723e */ /* 0x010fe400000000ff */
[----:B------:R-:W-:Y:S02]  /*7bd0*/  F2FP.PACK_AB R18, R132, R145 ;  /* 0x000000918412723e */ /* 0x000fe400000000ff */
[----:B--2---:R-:W-:Y:S01]  /*7be0*/  F2FP.PACK_AB R19, R131, R135 ;  /* 0x000000878313723e */ /* 0x004fe200000000ff */
[----:B-1----:R-:W-:-:S04]  /*7bf0*/  FFMA.FTZ R4, R183, c[0x0][0x23c], -R8 ;  /* 0x00008f00b7047a23 */ /* 0x002fc80000010808 */
[----:B------:R1:W-:Y:S02]  /*7c00*/  MUFU.EX2 R136, R4 ;  /* 0x0000000400887308 */ /* 0x0003e40000000800 */
[C---:B------:R-:W-:Y:S08]  /*7c10*/  HMMA.16816.F32 R116, R16.reuse, R28, R80 ;  /* 0x0000001c1074723c */ /* 0x040ff00000001850 */
[----:B------:R-:W-:Y:S01]  /*7c20*/  HMMA.16816.F32 R112, R16, R30, R68 ;  /* 0x0000001e1070723c */ /* 0x000fe20000001844 */
[----:B------:R-:W2:Y:S01]  /*7c30*/  LDSM.16.MT88.4 R28, [R233+0xa000] ;  /* 0x00a00000e91c783b */ /* 0x000ea20000004200 */
[----:B-1----:R-:W-:Y:S01]  /*7c40*/  FFMA.FTZ R4, R175, c[0x0][0x23c], -R8 ;  /* 0x00008f00af047a23 */ /* 0x002fe20000010808 */
[----:B------:R-:W-:-:S05]  /*7c50*/  MOV R175, R7 ;  /* 0x0000000700af7202 */ /* 0x000fca0000000f00 */
[C---:B------:R-:W-:Y:S01]  /*7c60*/  HMMA.16816.F32 R108, R16.reuse, R24, R60 ;  /* 0x00000018106c723c */ /* 0x040fe2000000183c */
[----:B------:R1:W-:Y:S07]  /*7c70*/  MUFU.EX2 R139, R4 ;  /* 0x00000004008b7308 */ /* 0x0003ee0000000800 */
[C---:B------:R-:W-:Y:S01]  /*7c80*/  HMMA.16816.F32 R88, R16.reuse, R26, R56 ;  /* 0x0000001a1058723c */ /* 0x040fe20000001838 */
[----:B------:R-:W3:Y:S07]  /*7c90*/  LDSM.16.MT88.4 R24, [R236+0xa000] ;  /* 0x00a00000ec18783b */ /* 0x000eee0000004200 */
[----:B------:R-:W-:Y:S01]  /*7ca0*/  HMMA.16816.F32 R80, R16, R20, R52 ;  /* 0x000000141050723c */ /* 0x000fe20000001834 */
[----:B-1----:R-:W-:-:S04]  /*7cb0*/  FFMA.FTZ R4, R126, c[0x0][0x23c], -R8 ;  /* 0x00008f007e047a23 */ /* 0x002fc80000010808 */
[----:B------:R1:W4:Y:S03]  /*7cc0*/  MUFU.EX2 R137, R4 ;  /* 0x0000000400897308 */ /* 0x0003260000000800 */
[C---:B------:R-:W-:Y:S01]  /*7cd0*/  HMMA.16816.F32 R76, R16.reuse, R22, R48 ;  /* 0x00000016104c723c */ /* 0x040fe20000001830 */
[----:B------:R-:W2:Y:S07]  /*7ce0*/  LDSM.16.MT88.4 R20, [R234+0xa000] ;  /* 0x00a00000ea14783b */ /* 0x000eae0000004200 */
[----:B------:R-:W-:Y:S01]  /*7cf0*/  HMMA.16816.F32 R44, R16, R32, R40 ;  /* 0x00000020102c723c */ /* 0x000fe20000001828 */
[----:B-1----:R-:W-:-:S07]  /*7d00*/  FFMA.FTZ R4, R189, c[0x0][0x23c], -R0 ;  /* 0x00008f00bd047a23 */ /* 0x002fce0000010800 */
[----:B------:R-:W-:Y:S01]  /*7d10*/  HMMA.16816.F32 R36, R16, R34, R36 ;  /* 0x000000221024723c */ /* 0x000fe20000001824 */
[----:B------:R-:W1:Y:S01]  /*7d20*/  LDSM.16.MT88.4 R32, [R235+0xa000] ;  /* 0x00a00000eb20783b */ /* 0x000e620000004200 */
[----:B------:R3:W-:Y:S01]  /*7d30*/  MUFU.EX2 R7, R4 ;  /* 0x0000000400077308 */ /* 0x0007e20000000800 */
[----:B----4-:R-:W-:Y:S01]  /*7d40*/  IMAD.MOV.U32 R189, RZ, RZ, R137 ;  /* 0x000000ffffbd7224 */ /* 0x010fe200078e0089 */
[----:B------:R-:W-:Y:S01]  /*7d50*/  MOV R137, R158 ;  /* 0x0000009e00897202 */ /* 0x000fe20000000f00 */
[----:B------:R-:W-:Y:S02]  /*7d60*/  IMAD.MOV.U32 R158, RZ, RZ, R252 ;  /* 0x000000ffff9e7224 */ /* 0x000fe400078e00fc */
[----:B---3--:R-:W-:-:S04]  /*7d70*/  FFMA.FTZ R4, R188, c[0x0][0x23c], -R5 ;  /* 0x00008f00bc047a23 */ /* 0x008fc80000010805 */
[----:B------:R3:W-:Y:S02]  /*7d80*/  MUFU.EX2 R141, R4 ;  /* 0x00000004008d7308 */ /* 0x0007e40000000800 */
[----:B---3--:R-:W-:-:S06]  /*7d90*/  FFMA.FTZ R4, R181, c[0x0][0x23c], -R5 ;  /* 0x00008f00b5047a23 */ /* 0x008fcc0000010805 */
[----:B------:R3:W4:Y:S02]  /*7da0*/  MUFU.EX2 R126, R4 ;  /* 0x00000004007e7308 */ /* 0x0007240000000800 */
[----:B---3--:R-:W-:Y:S01]  /*7db0*/  FFMA.FTZ R4, R173, c[0x0][0x23c], -R5 ;  /* 0x00008f00ad047a23 */ /* 0x008fe20000010805 */
[----:B----4-:R-:W-:-:S05]  /*7dc0*/  F2FP.PACK_AB R16, R126, R141 ;  /* 0x0000008d7e10723e */ /* 0x010fca00000000ff */
[----:B------:R3:W-:Y:S02]  /*7dd0*/  MUFU.EX2 R173, R4 ;  /* 0x0000000400ad7308 */ /* 0x0007e40000000800 */
[----:B---3--:R-:W-:Y:S02]  /*7de0*/  FFMA.FTZ R4, R124, c[0x0][0x23c], -R5 ;  /* 0x00008f007c047a23 */ /* 0x008fe40000010805 */
[----:B------:R-:W-:-:S04]  /*7df0*/  FFMA.FTZ R124, R184, c[0x0][0x23c], -R0 ;  /* 0x00008f00b87c7a23 */ /* 0x000fc80000010800 */
[----:B------:R3:W4:Y:S02]  /*7e00*/  MUFU.EX2 R174, R4 ;  /* 0x0000000400ae7308 */ /* 0x0007240000000800 */
[----:B---3--:R-:W-:Y:S01]  /*7e10*/  FFMA.FTZ R4, R192, c[0x0][0x23c], -R2 ;  /* 0x00008f00c0047a23 */ /* 0x008fe20000010802 */
[----:B----4-:R-:W-:-:S05]  /*7e20*/  F2FP.PACK_AB R18, R174, R173 ;  /* 0x000000adae12723e */ /* 0x010fca00000000ff */
[----:B------:R3:W-:Y:S02]  /*7e30*/  MUFU.EX2 R143, R4 ;  /* 0x00000004008f7308 */ /* 0x0007e40000000800 */
[----:B---3--:R-:W-:-:S06]  /*7e40*/  FFMA.FTZ R4, R182, c[0x0][0x23c], -R2 ;  /* 0x00008f00b6047a23 */ /* 0x008fcc0000010802 */
        /* <DEDUP_REMOVED lines=8> */
[----:B------:R3:W4:Y:S02]  /*7ed0*/  MUFU.EX2 R252, R4 ;  /* 0x0000000400fc7308 */ /* 0x0007240000000800 */
[C---:B--2---:R-:W-:Y:S08]  /*7ee0*/  HMMA.16816.F32 R68, R16.reuse, R30, R64 ;  /* 0x0000001e1044723c */ /* 0x044ff00000001840 */
[----:B------:R-:W-:Y:S01]  /*7ef0*/  HMMA.16816.F32 R72, R16, R28, R72 ;  /* 0x0000001c1048723c */ /* 0x000fe20000001848 */
[----:B---3--:R-:W-:-:S04]  /*7f00*/  FFMA.FTZ R4, R193, c[0x0][0x23c], -R0 ;  /* 0x00008f00c1047a23 */ /* 0x008fc80000010800 */
[----:B------:R2:W-:Y:S03]  /*7f10*/  MUFU.EX2 R251, R4 ;  /* 0x0000000400fb7308 */ /* 0x0005e60000000800 */
[C---:B------:R-:W-:Y:S08]  /*7f20*/  HMMA.16816.F32 R64, R16.reuse, R24, R84 ;  /* 0x000000181040723c */ /* 0x040ff00000001854 */
[----:B------:R-:W-:Y:S01]  /*7f30*/  HMMA.16816.F32 R60, R16, R26, R92 ;  /* 0x0000001a103c723c */ /* 0x000fe2000000185c */
[----:B--2---:R-:W-:-:S07]  /*7f40*/  FFMA.FTZ R4, R190, c[0x0][0x23c], -R0 ;  /* 0x00008f00be047a23 */ /* 0x004fce0000010800 */
[C---:B------:R-:W-:Y:S01]  /*7f50*/  HMMA.16816.F32 R56, R16.reuse, R20, R96 ;  /* 0x000000141038723c */ /* 0x040fe20000001860 */
[----:B------:R-:W-:Y:S01]  /*7f60*/  MOV R190, R164 ;  /* 0x000000a400be7202 */ /* 0x000fe20000000f00 */
[----:B------:R2:W3:Y:S06]  /*7f70*/  MUFU.EX2 R250, R4 ;  /* 0x0000000400fa7308 */ /* 0x0004ec0000000800 */
[C---:B------:R-:W-:Y:S08]  /*7f80*/  HMMA.16816.F32 R52, R16.reuse, R22, R100 ;  /* 0x000000161034723c */ /* 0x040ff00000001864 */
[----:B-1----:R-:W-:Y:S01]  /*7f90*/  HMMA.16816.F32 R48, R16, R32, R120 ;  /* 0x000000201030723c */ /* 0x002fe20000001878 */
[----:B--2---:R-:W-:-:S04]  /*7fa0*/  FFMA.FTZ R4, R214, c[0x0][0x23c], -R5 ;  /* 0x00008f00d6047a23 */ /* 0x004fc80000010805 */
[----:B------:R1:W-:Y:S03]  /*7fb0*/  MUFU.EX2 R214, R4 ;  /* 0x0000000400d67308 */ /* 0x0003e60000000800 */
[----:B------:R-:W-:Y:S01]  /*7fc0*/  HMMA.16816.F32 R40, R16, R34, R104 ;  /* 0x000000221028723c */ /* 0x000fe20000001868 */
[--C-:B------:R-:W-:Y:S02]  /*7fd0*/  FFMA.FTZ R121, R125, c[0x0][0x23c], -R8.reuse ;  /* 0x00008f007d797a23 */ /* 0x100fe40000010808 */
[----:B------:R-:W-:Y:S02]  /*7fe0*/  FFMA.FTZ R120, R170, c[0x0][0x23c], -R8 ;  /* 0x00008f00aa787a23 */ /* 0x000fe40000010808 */
[--C-:B------:R-:W-:Y:S02]  /*7ff0*/  FFMA.FTZ R122, R197, c[0x0][0x23c], -R0.reuse ;  /* 0x00008f00c57a7a23 */ /* 0x100fe40000010800 */
[----:B------:R-:W-:Y:S01]  /*8000*/  F2FP.PACK_AB R16, R136, R152 ;  /* 0x000000988810723e */ /* 0x000fe200000000ff */
[--C-:B------:R-:W-:Y:S01]  /*8010*/  FFMA.FTZ R123, R187, c[0x0][0x23c], -R0.reuse ;  /* 0x00008f00bb7b7a23 */ /* 0x100fe20000010800 */
[----:B----4-:R-:W-:Y:S01]  /*8020*/  F2FP.PACK_AB R17, R252, R7 ;  /* 0x00000007fc11723e */ /* 0x010fe200000000ff */
[----:B------:R-:W-:Y:S01]  /*8030*/  FFMA.FTZ R125, R168, c[0x0][0x23c], -R0 ;  /* 0x00008f00a87d7a23 */ /* 0x000fe20000010800 */
[----:B------:R-:W-:-:S02]  /*8040*/  F2FP.PACK_AB R18, R189, R139 ;  /* 0x0000008bbd12723e */ /* 0x000fc400000000ff */
[----:B---3--:R-:W-:Y:S01]  /*8050*/  F2FP.PACK_AB R19, R250, R251 ;  /* 0x000000fbfa13723e */ /* 0x008fe200000000ff */
[----:B-1----:R-:W-:-:S04]  /*8060*/  FFMA.FTZ R4, R209, c[0x0][0x23c], -R5 ;  /* 0x00008f00d1047a23 */ /* 0x002fc80000010805 */
[----:B------:R1:W2:Y:S02]  /*8070*/  MUFU.EX2 R247, R4 ;  /* 0x0000000400f77308 */ /* 0x0002a40000000800 */
[C---:B------:R-:W-:Y:S08]  /*8080*/  HMMA.16816.F32 R104, R16.reuse, R24, R108 ;  /* 0x000000181068723c */ /* 0x040ff0000000186c */
[----:B------:R-:W-:Y:S01]  /*8090*/  HMMA.16816.F32 R96, R16, R26, R88 ;  /* 0x0000001a1060723c */ /* 0x000fe20000001858 */
[----:B------:R-:W3:Y:S01]  /*80a0*/  LDSM.16.MT88.4 R24, [R236+0xa800] ;  /* 0x00a80000ec18783b */ /* 0x000ee20000004200 */
[----:B-1----:R-:W-:-:S06]  /*80b0*/  FFMA.FTZ R4, R178, c[0x0][0x23c], -R5 ;  /* 0x00008f00b2047a23 */ /* 0x002fcc0000010805 */
[C---:B------:R-:W-:Y:S01]  /*80c0*/  HMMA.16816.F32 R92, R16.reuse, R28, R116 ;  /* 0x0000001c105c723c */ /* 0x040fe20000001874 */
[----:B------:R1:W-:Y:S06]  /*80d0*/  MUFU.EX2 R248, R4 ;  /* 0x0000000400f87308 */ /* 0x0003ec0000000800 */
[----:B------:R-:W-:Y:S01]  /*80e0*/  IMAD.MOV.U32 R117, RZ, RZ, R157 ;  /* 0x000000ffff757224 */ /* 0x000fe200078e009d */
[----:B------:R-:W-:Y:S01]  /*80f0*/  HMMA.16816.F32 R100, R16, R30, R112 ;  /* 0x0000001e1064723c */ /* 0x000fe20000001870 */
[----:B------:R-:W4:Y:S01]  /*8100*/  LDSM.16.MT88.4 R28, [R233+0xa800] ;  /* 0x00a80000e91c783b */ /* 0x000f220000004200 */
[----:B------:R-:W-:-:S02]  /*8110*/  FFMA.FTZ R118, R198, c[0x0][0x23c], -R8 ;  /* 0x00008f00c6767a23 */ /* 0x000fc40000010808 */
[----:B------:R-:W-:Y:S02]  /*8120*/  FFMA.FTZ R119, R185, c[0x0][0x23c], -R8 ;  /* 0x00008f00b9777a23 */ /* 0x000fe40000010808 */
[--C-:B------:R-:W-:Y:S02]  /*8130*/  FFMA.FTZ R116, R171, c[0x0][0x23c], -R2.reuse ;  /* 0x00008f00ab747a23 */ /* 0x100fe40000010802 */
[C---:B------:R-:W-:Y:S01]  /*8140*/  HMMA.16816.F32 R88, R16.reuse, R20, R80 ;  /* 0x000000141058723c */ /* 0x040fe20000001850 */
[--C-:B------:R-:W-:Y:S02]  /*8150*/  FFMA.FTZ R113, R205, c[0x0][0x23c], -R2.reuse ;  /* 0x00008f00cd717a23 */ /* 0x100fe40000010802 */
[----:B-1----:R-:W-:Y:S02]  /*8160*/  FFMA.FTZ R4, R176, c[0x0][0x23c], -R5 ;  /* 0x00008f00b0047a23 */ /* 0x002fe40000010805 */
[--C-:B------:R-:W-:Y:S02]  /*8170*/  FFMA.FTZ R114, R199, c[0x0][0x23c], -R2.reuse ;  /* 0x00008f00c7727a23 */ /* 0x100fe40000010802 */
[----:B------:R1:W1:Y:S01]  /*8180*/  MUFU.EX2 R249, R4 ;  /* 0x0000000400f97308 */ /* 0x0002620000000800 */
[----:B------:R-:W-:Y:S01]  /*8190*/  HMMA.16816.F32 R80, R16, R32, R44 ;  /* 0x000000201050723c */ /* 0x000fe2000000182c */
[----:B------:R-:W-:-:S02]  /*81a0*/  FFMA.FTZ R115, R191, c[0x0][0x23c], -R2 ;  /* 0x00008f00bf737a23 */ /* 0x000fc40000010802 */
[----:B------:R-:W-:-:S04]  /*81b0*/  FFMA.FTZ R112, R169, c[0x0][0x23c], -R5 ;  /* 0x00008f00a9707a23 */ /* 0x000fc80000010805 */
[----:B------:R-:W-:Y:S01]  /*81c0*/  MOV R47, R155 ;  /* 0x0000009b002f7202 */ /* 0x000fe20000000f00 */
[C---:B------:R-:W-:Y:S01]  /*81d0*/  HMMA.16816.F32 R84, R16.reuse, R22, R76 ;  /* 0x000000161054723c */ /* 0x040fe2000000184c */
[----:B------:R-:W-:Y:S01]  /*81e0*/  LDSM.16.MT88.4 R20, [R234+0xa800] ;  /* 0x00a80000ea14783b */ /* 0x000fe20000004200 */
[----:B------:R-:W-:Y:S01]  /*81f0*/  IMAD.MOV.U32 R45, RZ, RZ, R154 ;  /* 0x000000ffff2d7224 */ /* 0x000fe200078e009a */
[----:B------:R-:W-:Y:S01]  /*8200*/  MOV R46, R156 ;  /* 0x0000009c002e7202 */ /* 0x000fe20000000f00 */
[----:B------:R3:W-:Y:S01]  /*8210*/  MUFU.EX2 R154, R6 ;  /* 0x00000006009a7308 */ /* 0x0007e20000000800 */
[----:B------:R-:W-:Y:S01]  /*8220*/  MOV R44, R158 ;  /* 0x0000009e002c7202 */ /* 0x000fe20000000f00 */
[----:B-1----:R-:W-:Y:S02]  /*8230*/  FFMA.FTZ R4, R220, c[0x0][0x23c], -R2 ;  /* 0x00008f00dc047a23 */ /* 0x002fe40000010802 */
[----:B------:R-:W-:Y:S01]  /*8240*/  HMMA.16816.F32 R76, R16, R34, R36 ;  /* 0x00000022104c723c */ /* 0x000fe20000001824 */
[----:B------:R-:W1:Y:S01]  /*8250*/  LDSM.16.MT88.4 R32, [R235+0xa800] ;  /* 0x00a80000eb20783b */ /* 0x000e620000004200 */
[----:B------:R-:W-:Y:S01]  /*8260*/  IMAD.MOV.U32 R220, RZ, RZ, R139 ;  /* 0x000000ffffdc7224 */ /* 0x000fe200078e008b */
[----:B------:R-:W-:Y:S01]  /*8270*/  MOV R139, R200 ;  /* 0x000000c8008b7202 */ /* 0x000fe20000000f00 */
[----:B------:R4:W-:Y:S03]  /*8280*/  MUFU.EX2 R155, R4 ;  /* 0x00000004009b7308 */ /* 0x0009e60000000800 */
[----:B--2---:R-:W-:Y:S01]  /*8290*/  F2FP.PACK_AB R16, R247, R214 ;  /* 0x000000d6f710723e */ /* 0x004fe200000000ff */
[----:B------:R-:W-:Y:S01]  /*82a0*/  FFMA.FTZ R37, R223, c[0x0][0x23c], -R8 ;  /* 0x00008f00df257a23 */ /* 0x000fe20000010808 */
[----:B------:R-:W-:Y:S01]  /*82b0*/  F2FP.PACK_AB R18, R249, R248 ;  /* 0x000000f8f912723e */ /* 0x000fe200000000ff */
[----:B------:R-:W-:-:S02]  /*82c0*/  FFMA.FTZ R39, R206, c[0x0][0x23c], -R0 ;  /* 0x00008f00ce277a23 */ /* 0x000fc40000010800 */
[----:B---3--:R-:W-:Y:S02]  /*82d0*/  FFMA.FTZ R6, R228, c[0x0][0x23c], -R0 ;  /* 0x00008f00e4067a23 */ /* 0x008fe40000010800 */
[--C-:B------:R-:W-:Y:S02]  /*82e0*/  FFMA.FTZ R36, R211, c[0x0][0x23c], -R2.reuse ;  /* 0x00008f00d3247a23 */ /* 0x100fe40000010802 */
[----:B------:R-:W-:Y:S01]  /*82f0*/  MUFU.EX2 R127, R6 ;  /* 0x00000006007f7308 */ /* 0x000fe20000000800 */
[----:B------:R-:W-:Y:S02]  /*8300*/  FFMA.FTZ R38, R204, c[0x0][0x23c], -R5 ;  /* 0x00008f00cc267a23 */ /* 0x000fe40000010805 */
[----:B----4-:R-:W-:Y:S01]  /*8310*/  FFMA.FTZ R4, R210, c[0x0][0x23c], -R2 ;  /* 0x00008f00d2047a23 */ /* 0x010fe20000010802 */
[----:B------:R-:W-:-:S04]  /*8320*/  MOV R210, R130 ;  /* 0x0000008200d27202 */ /* 0x000fc80000000f00 */
[----:B------:R2:W3:Y:S02]  /*8330*/  MUFU.EX2 R209, R4 ;  /* 0x0000000400d17308 */ /* 0x0004e40000000800 */
[----:B--2---:R-:W-:Y:S01]  /*8340*/  FFMA.FTZ R4, R179, c[0x0][0x23c], -R2 ;  /* 0x00008f00b3047a23 */ /* 0x004fe20000010802 */
[----:B---3--:R-:W-:-:S05]  /*8350*/  F2FP.PACK_AB R17, R209, R155 ;  /* 0x0000009bd111723e */ /* 0x008fca00000000ff */
[----:B------:R-:W2:Y:S02]  /*8360*/  MUFU.EX2 R153, R4 ;  /* 0x0000000400997308 */ /* 0x000ea40000000800 */
[----:B--2---:R-:W-:Y:S01]  /*8370*/  F2FP.PACK_AB R19, R154, R153 ;  /* 0x000000999a13723e */ /* 0x004fe200000000ff */
[----:B------:R-:W-:-:S05]  /*8380*/  FFMA.FTZ R4, R246, c[0x0][0x23c], -R8 ;  /* 0x00008f00f6047a23 */ /* 0x000fca0000010808 */
[----:B------:R2:W-:Y:S01]  /*8390*/  MUFU.EX2 R130, R4 ;  /* 0x0000000400827308 */ /* 0x0005e20000000800 */
[C---:B------:R-:W-:Y:S07]  /*83a0*/  HMMA.16816.F32 R180, R16.reuse, R26, R60 ;  /* 0x0000001a10b4723c */ /* 0x040fee000000183c */
[----:B------:R-:W-:Y:S01]  /*83b0*/  MOV R61, R131 ;  /* 0x00000083003d7202 */ /* 0x000fe20000000f00 */
[----:B------:R-:W-:Y:S01]  /*83c0*/  HMMA.16816.F32 R156, R16, R28, R72 ;  /* 0x0000001c109c723c */ /* 0x000fe20000001848 */
[----:B------:R-:W-:Y:S01]  /*83d0*/  IMAD.MOV.U32 R63, RZ, RZ, R133 ;  /* 0x000000ffff3f7224 */ /* 0x000fe200078e0085 */
[----:B------:R-:W-:Y:S01]  /*83e0*/  MOV R62, R132 ;  /* 0x00000084003e7202 */ /* 0x000fe20000000f00 */
[----:B------:R-:W-:-:S02]  /*83f0*/  IMAD.MOV.U32 R60, RZ, RZ, R129 ;  /* 0x000000ffff3c7224 */ /* 0x000fc400078e0081 */
[----:B--2---:R-:W-:Y:S02]  /*8400*/  FFMA.FTZ R4, R230, c[0x0][0x23c], -R8 ;  /* 0x00008f00e6047a23 */ /* 0x004fe40000010808 */
[----:B------:R-:W-:Y:S01]  /*8410*/  MOV R74, R165 ;  /* 0x000000a5004a7202 */ /* 0x000fe20000000f00 */
[----:B------:R-:W-:Y:S01]  /*8420*/  IMAD.MOV.U32 R73, RZ, RZ, R167 ;  /* 0x000000ffff497224 */ /* 0x000fe200078e00a7 */
[----:B------:R-:W-:Y:S01]  /*8430*/  MOV R72, R166 ;  /* 0x000000a600487202 */ /* 0x000fe20000000f00 */
[----:B------:R2:W-:Y:S01]  /*8440*/  MUFU.EX2 R131, R4 ;  /* 0x0000000400837308 */ /* 0x0005e20000000800 */
[----:B------:R-:W-:Y:S01]  /*8450*/  HMMA.16816.F32 R164, R16, R30, R68 ;  /* 0x0000001e10a4723c */ /* 0x000fe20000001844 */
[----:B------:R-:W-:-:S06]  /*8460*/  MOV R75, R194 ;  /* 0x000000c2004b7202 */ /* 0x000fcc0000000f00 */
[----:B------:R-:W-:Y:S01]  /*8470*/  IMAD.MOV.U32 R70, RZ, RZ, R149 ;  /* 0x000000ffff467224 */ /* 0x000fe200078e0095 */
[----:B------:R-:W-:Y:S01]  /*8480*/  MOV R69, R135 ;  /* 0x0000008700457202 */ /* 0x000fe20000000f00 */
[----:B-1----:R-:W-:Y:S01]  /*8490*/  HMMA.16816.F32 R108, R16, R34, R40 ;  /* 0x00000022106c723c */ /* 0x002fe20000001828 */
[----:B------:R-:W-:Y:S02]  /*84a0*/  MOV R68, R134 ;  /* 0x0000008600447202 */ /* 0x000fe40000000f00 */
[----:B------:R-:W-:Y:S01]  /*84b0*/  MOV R71, R126 ;  /* 0x0000007e00477202 */ /* 0x000fe20000000f00 */
[----:B--2---:R-:W-:-:S03]  /*84c0*/  FFMA.FTZ R4, R229, c[0x0][0x23c], -R8 ;  /* 0x00008f00e5047a23 */ /* 0x004fc60000010808 */
[----:B------:R-:W-:Y:S01]  /*84d0*/  MOV R43, R10 ;  /* 0x0000000a002b7202 */ /* 0x000fe20000000f00 */
[C---:B------:R-:W-:Y:S01]  /*84e0*/  HMMA.16816.F32 R132, R16.reuse, R22, R52 ;  /* 0x000000161084723c */ /* 0x040fe20000001834 */
[----:B------:R-:W-:Y:S01]  /*84f0*/  FFMA.FTZ R10, R215, c[0x0][0x23c], -R5 ;  /* 0x00008f00d70a7a23 */ /* 0x000fe20000010805 */
[----:B------:R1:W-:Y:S05]  /*8500*/  MUFU.EX2 R149, R4 ;  /* 0x0000000400957308 */ /* 0x0003ea0000000800 */
[----:B------:R-:W-:Y:S01]  /*8510*/  IMAD.MOV.U32 R55, RZ, RZ, R148 ;  /* 0x000000ffff377224 */ /* 0x000fe200078e0094 */
[----:B------:R-:W-:Y:S01]  /*8520*/  HMMA.16816.F32 R192, R16, R20, R56 ;  /* 0x0000001410c0723c */ /* 0x000fe20000001838 */
[----:B------:R-:W-:Y:S01]  /*8530*/  IMAD.MOV.U32 R52, RZ, RZ, R11 ;  /* 0x000000ffff347224 */ /* 0x000fe200078e000b */
[----:B------:R-:W-:Y:S01]  /*8540*/  MOV R54, R9 ;  /* 0x0000000900367202 */ /* 0x000fe20000000f00 */
[----:B------:R-:W-:Y:S01]  /*8550*/  FFMA.FTZ R11, R219, c[0x0][0x23c], -R5 ;  /* 0x00008f00db0b7a23 */ /* 0x000fe20000010805 */
[----:B------:R-:W-:Y:S01]  /*8560*/  MOV R53, R7 ;  /* 0x0000000700357202 */ /* 0x000fe20000000f00 */
[----:B------:R-:W-:-:S02]  /*8570*/  FFMA.FTZ R7, R231, c[0x0][0x23c], -R0 ;  /* 0x00008f00e7077a23 */ /* 0x000fc40000010800 */
[----:B------:R-:W-:Y:S01]  /*8580*/  MOV R58, R203 ;  /* 0x000000cb003a7202 */ /* 0x000fe20000000f00 */
[----:B------:R-:W-:Y:S01]  /*8590*/  IMAD.MOV.U32 R57, RZ, RZ, R202 ;  /* 0x000000ffff397224 */ /* 0x000fe200078e00ca */
[----:B------:R-:W-:Y:S01]  /*85a0*/  MOV R56, R201 ;  /* 0x000000c900387202 */ /* 0x000fe20000000f00 */
[--C-:B-1----:R-:W-:Y:S01]  /*85b0*/  FFMA.FTZ R4, R226, c[0x0][0x23c], -R8.reuse ;  /* 0x00008f00e2047a23 */ /* 0x102fe20000010808 */
[C---:B------:R-:W-:Y:S01]  /*85c0*/  HMMA.16816.F32 R176, R16.reuse, R24, R64 ;  /* 0x0000001810b0723c */ /* 0x040fe20000001840 */
[----:B------:R-:W-:Y:S01]  /*85d0*/  MOV R59, R128 ;  /* 0x00000080003b7202 */ /* 0x000fe20000000f00 */
[----:B------:R-:W-:Y:S01]  /*85e0*/  FFMA.FTZ R9, R208, c[0x0][0x23c], -R5 ;  /* 0x00008f00d0097a23 */ /* 0x000fe20000010805 */
[----:B------:R1:W2:Y:S04]  /*85f0*/  MUFU.EX2 R148, R4 ;  /* 0x0000000400947308 */ /* 0x0002a80000000800 */
[--C-:B------:R-:W-:Y:S01]  /*8600*/  FFMA.FTZ R65, R212, c[0x0][0x23c], -R8.reuse ;  /* 0x00008f00d4417a23 */ /* 0x100fe20000010808 */
[----:B------:R-:W-:Y:S01]  /*8610*/  HMMA.16816.F32 R200, R16, R32, R48 ;  /* 0x0000002010c8723c */ /* 0x000fe20000001830 */
[----:B------:R-:W-:-:S02]  /*8620*/  FFMA.FTZ R64, R207, c[0x0][0x23c], -R8 ;  /* 0x00008f00cf407a23 */ /* 0x000fc40000010808 */
[----:B------:R-:W-:Y:S01]  /*8630*/  MUFU.EX2 R128, R7 ;  /* 0x0000000700807308 */ /* 0x000fe20000000800 */
[--C-:B------:R-:W-:Y:S02]  /*8640*/  FFMA.FTZ R66, R196, c[0x0][0x23c], -R5.reuse ;  /* 0x00008f00c4427a23 */ /* 0x100fe40000010805 */
[----:B------:R-:W-:Y:S02]  /*8650*/  FFMA.FTZ R67, R186, c[0x0][0x23c], -R5 ;  /* 0x00008f00ba437a23 */ /* 0x000fe40000010805 */
[----:B------:R-:W-:Y:S02]  /*8660*/  FFMA.FTZ R49, R216, c[0x0][0x23c], -R8 ;  /* 0x00008f00d8317a23 */ /* 0x000fe40000010808 */
[--C-:B------:R-:W-:Y:S02]  /*8670*/  FFMA.FTZ R51, R221, c[0x0][0x23c], -R0.reuse ;  /* 0x00008f00dd337a23 */ /* 0x100fe40000010800 */
[--C-:B-1----:R-:W-:Y:S02]  /*8680*/  FFMA.FTZ R4, R245, c[0x0][0x23c], -R0.reuse ;  /* 0x00008f00f5047a23 */ /* 0x102fe40000010800 */
[----:B------:R-:W-:-:S02]  /*8690*/  FFMA.FTZ R50, R218, c[0x0][0x23c], -R0 ;  /* 0x00008f00da327a23 */ /* 0x000fc40000010800 */
[----:B------:R1:W3:Y:S01]  /*86a0*/  MUFU.EX2 R129, R4 ;  /* 0x0000000400817308 */ /* 0x0002e20000000800 */
[----:B------:R-:W-:Y:S02]  /*86b0*/  FFMA.FTZ R48, R213, c[0x0][0x23c], -R0 ;  /* 0x00008f00d5307a23 */ /* 0x000fe40000010800 */
[--C-:B------:R-:W-:Y:S02]  /*86c0*/  FFMA.FTZ R8, R225, c[0x0][0x23c], -R2.reuse ;  /* 0x00008f00e1087a23 */ /* 0x100fe40000010802 */
[----:B------:R-:W-:Y:S01]  /*86d0*/  FFMA.FTZ R17, R217, c[0x0][0x23c], -R2 ;  /* 0x00008f00d9117a23 */ /* 0x000fe20000010802 */
[----:B--2---:R-:W-:Y:S01]  /*86e0*/  F2FP.PACK_AB R6, R148, R149 ;  /* 0x000000959406723e */ /* 0x004fe200000000ff */
[----:B------:R-:W-:Y:S02]  /*86f0*/  FFMA.FTZ R16, R224, c[0x0][0x23c], -R5 ;  /* 0x00008f00e0107a23 */ /* 0x000fe40000010805 */
[----:B-1----:R-:W-:Y:S02]  /*8700*/  FFMA.FTZ R4, R227, c[0x0][0x23c], -R0 ;  /* 0x00008f00e3047a23 */ /* 0x002fe40000010800 */
[----:B------:R-:W-:-:S02]  /*8710*/  FFMA.FTZ R0, R222, c[0x0][0x23c], -R2 ;  /* 0x00008f00de007a23 */ /* 0x000fc40000010802 */
[----:B------:R-:W-:Y:S01]  /*8720*/  FADD.FTZ R2, R52, R43 ;  /* 0x0000002b34027221 */ /* 0x000fe20000010000 */
[----:B------:R-:W-:Y:S01]  /*8730*/  MOV R52, R53 ;  /* 0x0000003500347202 */ /* 0x000fe20000000f00 */
[----:B------:R-:W-:Y:S01]  /*8740*/  IMAD.MOV.U32 R53, RZ, RZ, R54 ;  /* 0x000000ffff357224 */ /* 0x000fe200078e0036 */
[----:B------:R-:W-:Y:S01]  /*8750*/  MOV R54, R55 ;  /* 0x0000003700367202 */ /* 0x000fe20000000f00 */
[----:B------:R1:W2:Y:S01]  /*8760*/  MUFU.EX2 R126, R4 ;  /* 0x00000004007e7308 */ /* 0x0002a20000000800 */
        /* <DEDUP_REMOVED lines=21> */
[----:B------:R-:W4:Y:S01]  /*88c0*/  LDL.LU R117, [R1+0x28] ;  /* 0x0000280001757983 */ /* 0x000f220000300800 */
[----:B-1----:R-:W-:Y:S02]  /*88d0*/  F2FP.PACK_AB R4, R131, R130 ;  /* 0x000000828304723e */ /* 0x002fe400000000ff */
[----:B---3--:R-:W-:-:S02]  /*88e0*/  F2FP.PACK_AB R5, R128, R129 ;  /* 0x000000818005723e */ /* 0x008fc400000000ff */
[----:B--2---:R-:W-:Y:S01]  /*88f0*/  F2FP.PACK_AB R7, R126, R127 ;  /* 0x0000007f7e07723e */ /* 0x004fe200000000ff */
        /* <DEDUP_REMOVED lines=19> */
[----:B------:R-:W-:-:S02]  /*8a30*/  MOV R216, R61 ;  /* 0x0000003d00d87202 */ /* 0x000fc40000000f00 */
[----:B------:R-:W-:Y:S02]  /*8a40*/  MOV R226, R63 ;  /* 0x0000003f00e27202 */ /* 0x000fe40000000f00 */
[----:B------:R-:W-:Y:S01]  /*8a50*/  MOV R229, R68 ;  /* 0x0000004400e57202 */ /* 0x000fe20000000f00 */
[C---:B------:R-:W-:Y:S01]  /*8a60*/  HMMA.16816.F32 R60, R4.reuse, R30, R100 ;  /* 0x0000001e043c723c */ /* 0x040fe20000001864 */
[----:B------:R-:W-:Y:S02]  /*8a70*/  MOV R246, R70 ;  /* 0x0000004600f67202 */ /* 0x000fe40000000f00 */
[----:B------:R-:W-:Y:S02]  /*8a80*/  MOV R170, R71 ;  /* 0x0000004700aa7202 */ /* 0x000fe40000000f00 */
[----:B------:R-:W-:Y:S02]  /*8a90*/  MOV R197, R44 ;  /* 0x0000002c00c57202 */ /* 0x000fe40000000f00 */
[----:B------:R-:W-:Y:S01]  /*8aa0*/  MOV R206, R45 ;  /* 0x0000002d00ce7202 */ /* 0x000fe20000000f00 */
[C---:B------:R-:W-:Y:S08]  /*8ab0*/  HMMA.16816.F32 R68, R4.reuse, R28, R92 ;  /* 0x0000001c0444723c */ /* 0x040ff0000000185c */
[C---:B------:R-:W-:Y:S08]  /*8ac0*/  HMMA.16816.F32 R52, R4.reuse, R24, R104 ;  /* 0x000000180434723c */ /* 0x040ff00000001868 */
[C---:B------:R-:W-:Y:S08]  /*8ad0*/  HMMA.16816.F32 R44, R4.reuse, R26, R96 ;  /* 0x0000001a042c723c */ /* 0x040ff00000001860 */
[C---:B------:R-:W-:Y:S08]  /*8ae0*/  HMMA.16816.F32 R40, R4.reuse, R20, R88 ;  /* 0x000000140428723c */ /* 0x040ff00000001858 */
[C---:B------:R-:W-:Y:S08]  /*8af0*/  HMMA.16816.F32 R56, R4.reuse, R22, R84 ;  /* 0x000000160438723c */ /* 0x040ff00000001854 */
[----:B------:R-:W-:Y:S01]  /*8b00*/  HMMA.16816.F32 R32, R4, R34, R76 ;  /* 0x000000220420723c */ /* 0x000fe2000000184c */
[----:B------:R-:W-:Y:S01]  /*8b10*/  MOV R228, R175 ;  /* 0x000000af00e47202 */ /* 0x000fe20000000f00 */
[----:B------:R-:W-:Y:S01]  /*8b20*/  FADD.FTZ R2, R244, R2 ;  /* 0x00000002f4027221 */ /* 0x000fe20000010000 */
[----:B------:R1:W-:Y:S01]  /*8b30*/  MUFU.EX2 R80, R0 ;  /* 0x0000000000507308 */ /* 0x0003e20000000800 */
[----:B------:R-:W2:Y:S03]  /*8b40*/  LDSM.16.MT88.4 R24, [R233+0xb000] ;  /* 0x00b00000e918783b */ /* 0x000ea60000004200 */
[----:B------:R-:W-:Y:S01]  /*8b50*/  FADD.FTZ R4, R219, R215 ;  /* 0x000000d7db047221 */ /* 0x000fe20000010000 */
[----:B------:R-:W-:Y:S01]  /*8b60*/  MOV R219, R224 ;  /* 0x000000e000db7202 */ /* 0x000fe20000000f00 */
[----:B------:R-:W3:Y:S01]  /*8b70*/  LDSM.16.MT88.4 R20, [R236+0xb000] ;  /* 0x00b00000ec14783b */ /* 0x000ee20000004200 */
[----:B------:R-:W-:Y:S01]  /*8b80*/  MOV R215, R168 ;  /* 0x000000a800d77202 */ /* 0x000fe20000000f00 */
[----:B------:R-:W-:Y:S01]  /*8b90*/  IMAD.MOV.U32 R224, RZ, RZ, R184 ;  /* 0x000000ffffe07224 */ /* 0x000fe200078e00b8 */
[----:B------:R-:W-:Y:S01]  /*8ba0*/  MOV R168, R187 ;  /* 0x000000bb00a87202 */ /* 0x000fe20000000f00 */
[----:B------:R-:W-:Y:S01]  /*8bb0*/  IMAD.MOV.U32 R187, RZ, RZ, R218 ;  /* 0x000000ffffbb7224 */ /* 0x000fe200078e00da */
[----:B------:R-:W-:Y:S01]  /*8bc0*/  MOV R184, R213 ;  /* 0x000000d500b87202 */ /* 0x000fe20000000f00 */
[----:B------:R-:W-:Y:S01]  /*8bd0*/  FADD.FTZ R5, R219, R215 ;  /* 0x000000d7db057221 */ /* 0x000fe20000010000 */
[----:B------:R-:W-:Y:S01]  /*8be0*/  MOV R218, R241 ;  /* 0x000000f100da7202 */ /* 0x000fe20000000f00 */
[----:B------:R-:W-:Y:S01]  /*8bf0*/  IMAD.MOV.U32 R219, RZ, RZ, R224 ;  /* 0x000000ffffdb7224 */ /* 0x000fe200078e00e0 */
[----:B------:R-:W-:-:S02]  /*8c00*/  MOV R213, R243 ;  /* 0x000000f300d57202 */ /* 0x000fc40000000f00 */
[----:B------:R-:W-:Y:S02]  /*8c10*/  MOV R224, R168 ;  /* 0x000000a800e07202 */ /* 0x000fe40000000f00 */
[----:B------:R-:W-:Y:S01]  /*8c20*/  MOV R168, R184 ;  /* 0x000000b800a87202 */ /* 0x000fe20000000f00 */
[----:B------:R-:W-:Y:S02]  /*8c30*/  IMAD.MOV.U32 R184, RZ, RZ, R187 ;  /* 0x000000ffffb87224 */ /* 0x000fe400078e00bb */
[----:B----4-:R-:W-:Y:S02]  /*8c40*/  FADD.FTZ R117, R151, R117 ;  /* 0x0000007597757221 */ /* 0x010fe40000010000 */
[----:B------:R4:W5:Y:S04]  /*8c50*/  LDL.LU R151, [R1+0x114] ;  /* 0x0001140001977983 */ /* 0x0009680000300800 */
[----:B------:R-:W2:Y:S04]  /*8c60*/  LDL.LU R137, [R1+0xa8] ;  /* 0x0000a80001897983 */ /* 0x000ea80000300800 */
[----:B------:R-:W2:Y:S01]  /*8c70*/  LDL.LU R175, [R1+0xac] ;  /* 0x0000ac0001af7983 */ /* 0x000ea20000300800 */
[----:B-1----:R-:W-:Y:S01]  /*8c80*/  FADD.FTZ R0, R219, R117 ;  /* 0x00000075db007221 */ /* 0x002fe20000010000 */
[----:B------:R-:W-:Y:S02]  /*8c90*/  MUFU.EX2 R92, R16 ;  /* 0x00000010005c7308 */ /* 0x000fe40000000800 */
[----:B------:R-:W2:Y:S04]  /*8ca0*/  LDL.LU R241, [R1+0x110] ;  /* 0x0001100001f17983 */ /* 0x000ea80000300800 */
[----:B------:R-:W2:Y:S02]  /*8cb0*/  LDL.LU R243, [R1+0x10c] ;  /* 0x00010c0001f37983 */ /* 0x000ea40000300800 */
[----:B------:R-:W1:Y:S02]  /*8cc0*/  MUFU.EX2 R93, R11 ;  /* 0x0000000b005d7308 */ /* 0x000e640000000800 */
[----:B------:R-:W2:Y:S04]  /*8cd0*/  LDL.LU R244, [R1+0x108] ;  /* 0x0001080001f47983 */ /* 0x000ea80000300800 */
[----:B------:R-:W2:Y:S02]  /*8ce0*/  LDL.LU R187, [R1+0xb0] ;  /* 0x0000b00001bb7983 */ /* 0x000ea40000300800 */
[----:B------:R-:W-:Y:S02]  /*8cf0*/  MUFU.EX2 R94, R10 ;  /* 0x0000000a005e7308 */ /* 0x000fe40000000800 */
[----:B------:R-:W2:Y:S06]  /*8d00*/  LDL.LU R219, [R1+0x84] ;  /* 0x0000840001db7983 */ /* 0x000eac0000300800 */
[----:B------:R-:W1:Y:S08]  /*8d10*/  MUFU.EX2 R88, R9 ;  /* 0x0000000900587308 */ /* 0x000e700000000800 */
[----:B------:R1:W-:Y:S08]  /*8d20*/  MUFU.EX2 R84, R8 ;  /* 0x0000000800547308 */ /* 0x0003f00000000800 */
[----:B------:R3:W-:Y:S01]  /*8d30*/  MUFU.EX2 R77, R17 ;  /* 0x00000011004d7308 */ /* 0x0007e20000000800 */
[----:B-1----:R-:W-:Y:S04]  /*8d40*/  LDSM.16.MT88.4 R8, [R235+0xb000] ;  /* 0x00b00000eb08783b */ /* 0x002fe80000004200 */
[----:B---3--:R-:W1:Y:S01]  /*8d50*/  LDSM.16.MT88.4 R16, [R234+0xb000] ;  /* 0x00b00000ea10783b */ /* 0x008e620000004200 */
[----:B--2---:R-:W-:-:S03]  /*8d60*/  FADD.FTZ R28, R219, R4 ;  /* 0x00000004db1c7221 */ /* 0x004fc60000010000 */
[----:B------:R-:W2:Y:S01]  /*8d70*/  LDL.LU R219, [R1+0x74] ;  /* 0x0000740001db7983 */ /* 0x000ea20000300800 */
[----:B------:R-:W3:Y:S08]  /*8d80*/  MUFU.EX2 R78, R36 ;  /* 0x00000024004e7308 */ /* 0x000ef00000000800 */
[----:B------:R-:W-:Y:S08]  /*8d90*/  MUFU.EX2 R76, R37 ;  /* 0x00000025004c7308 */ /* 0x000ff00000000800 */
[----:B------:R-:W1:Y:S08]  /*8da0*/  MUFU.EX2 R49, R49 ;  /* 0x0000003100317308 */ /* 0x000e700000000800 */
[----:B------:R-:W-:Y:S08]  /*8db0*/  MUFU.EX2 R65, R65 ;  /* 0x0000004100417308 */ /* 0x000ff00000000800 */
[----:B------:R-:W-:Y:S08]  /*8dc0*/  MUFU.EX2 R64, R64 ;  /* 0x0000004000407308 */ /* 0x000ff00000000800 */
[----:B------:R-:W-:Y:S08]  /*8dd0*/  MUFU.EX2 R51, R51 ;  /* 0x0000003300337308 */ /* 0x000ff00000000800 */
[----:B------:R-:W1:Y:S08]  /*8de0*/  MUFU.EX2 R50, R50 ;  /* 0x0000003200327308 */ /* 0x000e700000000800 */
[----:B------:R-:W-:Y:S08]  /*8df0*/  MUFU.EX2 R48, R48 ;  /* 0x0000003000307308 */ /* 0x000ff00000000800 */
[----:B------:R-:W1:Y:S01]  /*8e00*/  MUFU.EX2 R31, R39 ;  /* 0x00000027001f7308 */ /* 0x000e620000000800 */
[----:B------:R-:W-:-:S02]  /*8e10*/  F2FP.PACK_AB R4, R93, R92 ;  /* 0x0000005c5d04723e */ /* 0x000fc400000000ff */
[----:B------:R-:W-:Y:S02]  /*8e20*/  F2FP.PACK_AB R6, R88, R94 ;  /* 0x0000005e5806723e */ /* 0x000fe400000000ff */
[----:B---3--:R-:W-:Y:S01]  /*8e30*/  F2FP.PACK_AB R7, R78, R77 ;  /* 0x0000004d4e07723e */ /* 0x008fe200000000ff */
[----:B------:R-:W-:Y:S02]  /*8e40*/  FADD.FTZ R2, R3, R2 ;  /* 0x0000000203027221 */ /* 0x000fe40000010000 */
[----:B------:R3:W-:Y:S01]  /*8e50*/  MUFU.EX2 R30, R38 ;  /* 0x00000026001e7308 */ /* 0x0007e20000000800 */
[----:B------:R-:W-:Y:S01]  /*8e60*/  FADD.FTZ R0, R150, R0 ;  /* 0x0000000096007221 */ /* 0x000fe20000010000 */
        /* <DEDUP_REMOVED lines=15> */
[----:B------:R-:W1:Y:S01]  /*8f60*/  MUFU.EX2 R118, R118 ;  /* 0x0000007600767308 */ /* 0x000e620000000800 */
[----:B------:R-:W-:Y:S01]  /*8f70*/  MOV R95, R175 ;  /* 0x000000af005f7202 */ /* 0x000fe20000000f00 */
[----:B------:R-:W-:Y:S01]  /*8f80*/  IMAD.MOV.U32 R204, RZ, RZ, R172 ;  /* 0x000000ffffcc7224 */ /* 0x000fe200078e00ac */
[----:B------:R4:W5:Y:S01]  /*8f90*/  LDL.LU R3, [R1+0x104] ;  /* 0x0001040001037983 */ /* 0x0009620000300800 */
[----:B------:R-:W-:Y:S01]  /*8fa0*/  IMAD.MOV.U32 R212, RZ, RZ, R136 ;  /* 0x000000ffffd47224 */ /* 0x000fe200078e0088 */
[----:B------:R-:W-:-:S02]  /*8fb0*/  MOV R230, R188 ;  /* 0x000000bc00e67202 */ /* 0x000fc40000000f00 */
[----:B------:R-:W-:Y:S01]  /*8fc0*/  LDSM.16.MT88.4 R136, [R234+0xb800] ;  /* 0x00b80000ea88783b */ /* 0x000fe20000004200 */
[----:B------:R-:W1:Y:S03]  /*8fd0*/  MUFU.EX2 R122, R122 ;  /* 0x0000007a007a7308 */ /* 0x000e660000000800 */
[----:B------:R4:W5:Y:S05]  /*8fe0*/  LDL.LU R150, [R1+0x100] ;  /* 0x0001000001967983 */ /* 0x00096a0000300800 */
[----:B------:R-:W1:Y:S08]  /*8ff0*/  MUFU.EX2 R113, R113 ;  /* 0x0000007100717308 */ /* 0x000e700000000800 */
        /* <DEDUP_REMOVED lines=9> */
[----:B------:R-:W1:Y:S01]  /*9090*/  MUFU.EX2 R125, R125 ;  /* 0x0000007d007d7308 */ /* 0x000e620000000800 */
[----:B--2---:R-:W-:Y:S01]  /*90a0*/  FADD.FTZ R29, R219, R5 ;  /* 0x00000005db1d7221 */ /* 0x004fe20000010000 */
[----:B------:R-:W-:-:S02]  /*90b0*/  F2FP.PACK_AB R5, R80, R84 ;  /* 0x000000545005723e */ /* 0x000fc400000000ff */
[----:B------:R-:W-:Y:S02]  /*90c0*/  MOV R219, R224 ;  /* 0x000000e000db7202 */ /* 0x000fe40000000f00 */
[----:B------:R-:W-:Y:S01]  /*90d0*/  MOV R224, R168 ;  /* 0x000000a800e07202 */ /* 0x000fe20000000f00 */
[----:B------:R-:W-:Y:S02]  /*90e0*/  IMAD.MOV.U32 R168, RZ, RZ, R184 ;  /* 0x000000ffffa87224 */ /* 0x000fe400078e00b8 */
[----:B------:R-:W-:Y:S01]  /*90f0*/  HMMA.16816.F32 R156, R4, R24, R156 ;  /* 0x00000018049c723c */ /* 0x000fe2000000189c */
[----:B------:R-:W-:Y:S02]  /*9100*/  FADD.FTZ R28, R219, R28 ;  /* 0x0000001cdb1c7221 */ /* 0x000fe40000010000 */
[----:B------:R-:W-:Y:S02]  /*9110*/  FADD.FTZ R2, R168, R2 ;  /* 0x00000002a8027221 */ /* 0x000fe40000010000 */
[----:B------:R-:W-:-:S03]  /*9120*/  FADD.FTZ R29, R224, R29 ;  /* 0x0000001de01d7221 */ /* 0x000fc60000010000 */
[----:B------:R-:W-:Y:S01]  /*9130*/  HMMA.16816.F32 R164, R4, R26, R164 ;  /* 0x0000001a04a4723c */ /* 0x000fe200000018a4 */
[----:B------:R-:W-:Y:S01]  /*9140*/  FADD.FTZ R28, R244, R28 ;  /* 0x0000001cf41c7221 */ /* 0x000fe20000010000 */
[----:B------:R-:W-:-:S06]  /*9150*/  MOV R184, R187 ;  /* 0x000000bb00b87202 */ /* 0x000fcc0000000f00 */
[----:B------:R-:W-:Y:S01]  /*9160*/  HMMA.16816.F32 R176, R4, R20, R176 ;  /* 0x0000001404b0723c */ /* 0x000fe200000018b0 */
[----:B------:R-:W-:-:S07]  /*9170*/  FADD.FTZ R2, R242, R2 ;  /* 0x00000002f2027221 */ /* 0x000fce0000010000 */
[----:B------:R-:W-:Y:S01]  /*9180*/  HMMA.16816.F32 R180, R4, R22, R180 ;  /* 0x0000001604b4723c */ /* 0x000fe200000018b4 */
[----:B------:R-:W-:-:S07]  /*9190*/  MOV R187, R228 ;  /* 0x000000e400bb7202 */ /* 0x000fce0000000f00 */
[----:B-1----:R-:W-:Y:S01]  /*91a0*/  HMMA.16816.F32 R192, R4, R16, R192 ;  /* 0x0000001004c0723c */ /* 0x002fe200000018c0 */
[----:B------:R-:W-:-:S07]  /*91b0*/  FADD.FTZ R29, R243, R29 ;  /* 0x0000001df31d7221 */ /* 0x000fce0000010000 */
[C---:B------:R-:W-:Y:S08]  /*91c0*/  HMMA.16816.F32 R132, R4.reuse, R18, R132 ;  /* 0x000000120484723c */ /* 0x040ff00000001884 */
[C---:B------:R-:W-:Y:S08]  /*91d0*/  HMMA.16816.F32 R200, R4.reuse, R8, R200 ;  /* 0x0000000804c8723c */ /* 0x040ff000000018c8 */
[----:B---3--:R-:W-:Y:S01]  /*91e0*/  HMMA.16816.F32 R36, R4, R10, R108 ;  /* 0x0000000a0424723c */ /* 0x008fe2000000186c */
[----:B------:R-:W1:Y:S06]  /*91f0*/  LDSM.16.MT88.4 R168, [R233+0xb800] ;  /* 0x00b80000e9a8783b */ /* 0x000e6c0000004200 */
[----:B------:R-:W-:-:S02]  /*9200*/  F2FP.PACK_AB R4, R49, R76 ;  /* 0x0000004c3104723e */ /* 0x000fc400000000ff */
[----:B------:R-:W-:Y:S02]  /*9210*/  F2FP.PACK_AB R5, R50, R51 ;  /* 0x000000333205723e */ /* 0x000fe400000000ff */
[----:B------:R-:W-:Y:S02]  /*9220*/  F2FP.PACK_AB R6, R64, R65 ;  /* 0x000000414006723e */ /* 0x000fe400000000ff */
[----:B------:R-:W-:Y:S01]  /*9230*/  F2FP.PACK_AB R7, R31, R48 ;  /* 0x000000301f07723e */ /* 0x000fe200000000ff */
[----:B------:R-:W-:Y:S01]  /*9240*/  FADD.FTZ R2, R196, R2 ;  /* 0x00000002c4027221 */ /* 0x000fe20000010000 */
[----:B------:R-:W-:Y:S02]  /*9250*/  MOV R224, R184 ;  /* 0x000000b800e07202 */ /* 0x000fe40000000f00 */
[----:B------:R-:W-:Y:S01]  /*9260*/  MOV R219, R187 ;  /* 0x000000bb00db7202 */ /* 0x000fe20000000f00 */
[----:B------:R-:W-:Y:S01]  /*9270*/  IMAD.MOV.U32 R228, RZ, RZ, R152 ;  /* 0x000000ffffe47224 */ /* 0x000fe200078e0098 */
[----:B------:R-:W2:Y:S01]  /*9280*/  LDSM.16.MT88.4 R184, [R236+0xb800] ;  /* 0x00b80000ecb8783b */ /* 0x000ea20000004200 */
[C---:B------:R-:W-:Y:S01]  /*9290*/  HMMA.16816.F32 R40, R4.reuse, R16, R40 ;  /* 0x000000100428723c */ /* 0x040fe20000001828 */
[----:B------:R-:W3:Y:S02]  /*92a0*/  MUFU.EX2 R116, R116 ;  /* 0x0000007400747308 */ /* 0x000ee40000000800 */
[----:B------:R4:W5:Y:S04]  /*92b0*/  LDL.LU R152, [R1+0xfc] ;  /* 0x0000fc0001987983 */ /* 0x0009680000300800 */
[----:B------:R-:W-:Y:S01]  /*92c0*/  FADD.FTZ R17, R222, R28 ;  /* 0x0000001cde117221 */ /* 0x000fe20000010000 */
[C---:B------:R-:W-:Y:S01]  /*92d0*/  HMMA.16816.F32 R72, R4.reuse, R8, R72 ;  /* 0x000000080448723c */ /* 0x040fe20000001848 */
[----:B------:R-:W-:Y:S01]  /*92e0*/  FADD.FTZ R16, R225, R29 ;  /* 0x0000001de1107221 */ /* 0x000fe20000010000 */
[----:B------:R-:W1:Y:S01]  /*92f0*/  MUFU.EX2 R112, R112 ;  /* 0x0000007000707308 */ /* 0x000e620000000800 */
[----:B------:R4:W5:Y:S04]  /*9300*/  LDL.LU R244, [R1+0xf8] ;  /* 0x0000f80001f47983 */ /* 0x0009680000300800 */
[----:B------:R-:W-:Y:S01]  /*9310*/  FADD.FTZ R9, R208, R17 ;  /* 0x00000011d0097221 */ /* 0x000fe20000010000 */
[----:B------:R-:W-:Y:S01]  /*9320*/  MOV R208, R219 ;  /* 0x000000db00d07202 */ /* 0x000fe20000000f00 */
[----:B------:R-:W-:Y:S01]  /*9330*/  FADD.FTZ R17, R215, R2 ;  /* 0x00000002d7117221 */ /* 0x000fe20000010000 */
[----:B------:R-:W-:Y:S01]  /*9340*/  MOV R219, R197 ;  /* 0x000000c500db7202 */ /* 0x000fe20000000f00 */
[----:B------:R-:W-:Y:S01]  /*9350*/  FADD.FTZ R8, R241, R16 ;  /* 0x00000010f1087221 */ /* 0x000fe20000010000 */
[C---:B------:R-:W-:Y:S01]  /*9360*/  HMMA.16816.F32 R68, R4.reuse, R24, R68 ;  /* 0x000000180444723c */ /* 0x040fe20000001844 */
[----:B------:R-:W-:Y:S01]  /*9370*/  IMAD.MOV.U32 R215, RZ, RZ, R224 ;  /* 0x000000ffffd77224 */ /* 0x000fe200078e00e0 */
[----:B------:R-:W-:Y:S01]  /*9380*/  MOV R224, R206 ;  /* 0x000000ce00e07202 */ /* 0x000fe20000000f00 */
[----:B------:R-:W-:Y:S01]  /*9390*/  FADD.FTZ R16, R240, R0 ;  /* 0x00000000f0107221 */ /* 0x000fe20000010000 */
[----:B------:R-:W-:Y:S01]  /*93a0*/  MOV R206, R218 ;  /* 0x000000da00ce7202 */ /* 0x000fe20000000f00 */
[----:B------:R-:W-:Y:S01]  /*93b0*/  IMAD.MOV.U32 R197, RZ, RZ, R213 ;  /* 0x000000ffffc57224 */ /* 0x000fe200078e00d5 */
[----:B------:R-:W-:Y:S01]  /*93c0*/  MOV R213, R245 ;  /* 0x000000f500d57202 */ /* 0x000fe20000000f00 */
[----:B------:R-:W-:Y:S01]  /*93d0*/  FADD.FTZ R0, R215, R8 ;  /* 0x00000008d7007221 */ /* 0x000fe20000010000 */
[----:B------:R-:W-:Y:S01]  /*93e0*/  HMMA.16816.F32 R60, R4, R26, R60 ;  /* 0x0000001a043c723c */ /* 0x000fe2000000183c */
[----:B------:R-:W-:-:S07]  /*93f0*/  FADD.FTZ R2, R208, R9 ;  /* 0x00000009d0027221 */ /* 0x000fce0000010000 */
[----:B------:R-:W-:Y:S01]  /*9400*/  HMMA.16816.F32 R52, R4, R20, R52 ;  /* 0x000000140434723c */ /* 0x000fe20000001834 */
[----:B------:R-:W-:-:S07]  /*9410*/  IMAD.MOV.U32 R218, RZ, RZ, R207 ;  /* 0x000000ffffda7224 */ /* 0x000fce00078e00cf */
[----:B------:R-:W-:Y:S01]  /*9420*/  HMMA.16816.F32 R44, R4, R22, R44 ;  /* 0x00000016042c723c */ /* 0x000fe2000000182c */
[----:B------:R-:W-:-:S07]  /*9430*/  FADD.FTZ R0, R206, R0 ;  /* 0x00000000ce007221 */ /* 0x000fce0000010000 */
[----:B------:R-:W-:Y:S01]  /*9440*/  HMMA.16816.F32 R56, R4, R18, R56 ;  /* 0x000000120438723c */ /* 0x000fe20000001838 */
[----:B------:R-:W-:-:S07]  /*9450*/  FADD.FTZ R2, R197, R2 ;  /* 0x00000002c5027221 */ /* 0x000fce0000010000 */
[----:B------:R-:W-:Y:S01]  /*9460*/  HMMA.16816.F32 R32, R4, R10, R32 ;  /* 0x0000000a0420723c */ /* 0x000fe20000001820 */
[----:B------:R-:W-:Y:S01]  /*9470*/  FADD.FTZ R0, R239, R0 ;  /* 0x00000000ef007221 */ /* 0x000fe20000010000 */
[----:B------:R-:W-:Y:S01]  /*9480*/  MOV R222, R146 ;  /* 0x0000009200de7202 */ /* 0x000fe20000000f00 */
[----:B------:R-:W1:Y:S04]  /*9490*/  LDSM.16.MT88.4 R20, [R235+0xb800] ;  /* 0x00b80000eb14783b */ /* 0x000e680000004200 */
[----:B------:R-:W-:Y:S01]  /*94a0*/  FADD.FTZ R5, R219, R17 ;  /* 0x00000011db057221 */ /* 0x000fe20000010000 */
[----:B------:R-:W-:Y:S01]  /*94b0*/  MOV R225, R162 ;  /* 0x000000a200e17202 */ /* 0x000fe20000000f00 */
[----:B------:R-:W-:Y:S01]  /*94c0*/  FADD.FTZ R4, R224, R16 ;  /* 0x00000010e0047221 */ /* 0x000fe20000010000 */
[----:B------:R4:W5:Y:S01]  /*94d0*/  LDL.LU R243, [R1+0xf4] ;  /* 0x0000f40001f37983 */ /* 0x0009620000300800 */
[----:B------:R-:W-:-:S02]  /*94e0*/  FADD.FTZ R5, R213, R5 ;  /* 0x00000005d5057221 */ /* 0x000fc40000010000 */
[----:B------:R-:W-:Y:S02]  /*94f0*/  FADD.FTZ R4, R218, R4 ;  /* 0x00000004da047221 */ /* 0x000fe40000010000 */
        /* <DEDUP_REMOVED lines=14> */
[----:B------:R4:W5:Y:S01]  /*95e0*/  LDL.LU R242, [R1+0xf0] ;  /* 0x0000f00001f27983 */ /* 0x0009620000300800 */
[----:B------:R-:W-:-:S02]  /*95f0*/  FADD.FTZ R2, R12, R2 ;  /* 0x000000020c027221 */ /* 0x000fc40000010000 */
[----:B------:R-:W-:Y:S01]  /*9600*/  FADD.FTZ R5, R95, R5 ;  /* 0x000000055f057221 */ /* 0x000fe20000010000 */
[----:B------:R-:W-:Y:S01]  /*9610*/  MOV R213, R216 ;  /* 0x000000d800d57202 */ /* 0x000fe20000000f00 */
[----:B------:R-:W-:Y:S02]  /*9620*/  FADD.FTZ R4, R205, R4 ;  /* 0x00000004cd047221 */ /* 0x000fe40000010000 */
[----:B------:R-:W-:Y:S02]  /*9630*/  IMAD.MOV.U32 R224, RZ, RZ, R226 ;  /* 0x000000ffffe07224 */ /* 0x000fe400078e00e2 */
[----:B------:R-:W-:Y:S01]  /*9640*/  IMAD.MOV.U32 R218, RZ, RZ, R198 ;  /* 0x000000ffffda7224 */ /* 0x000fe200078e00c6 */
        /* <DEDUP_REMOVED lines=9> */
[----:B------:R-:W-:Y:S01]  /*96e0*/  IMAD.MOV.U32 R216, RZ, RZ, R246 ;  /* 0x000000ffffd87224 */ /* 0x000fe200078e00f6 */
[----:B------:R-:W-:Y:S01]  /*96f0*/  MOV R210, R174 ;  /* 0x000000ae00d27202 */ /* 0x000fe20000000f00 */
[----:B------:R-:W-:Y:S01]  /*9700*/  FADD.FTZ R2, R204, R2 ;  /* 0x00000002cc027221 */ /* 0x000fe20000010000 */
[----:B------:R4:W5:Y:S01]  /*9710*/  LDL.LU R240, [R1+0xe8] ;  /* 0x0000e80001f07983 */ /* 0x0009620000300800 */
[----:B------:R-:W-:Y:S02]  /*9720*/  FADD.FTZ R5, R215, R5 ;  /* 0x00000005d7057221 */ /* 0x000fe40000010000 */
        /* <DEDUP_REMOVED lines=23> */
[----:B------:R-:W-:Y:S02]  /*98a0*/  IMAD.MOV.U32 R246, RZ, RZ, R189 ;  /* 0x000000fffff67224 */ /* 0x000fe400078e00bd */
[----:B------:R-:W-:Y:S02]  /*98b0*/  FADD.FTZ R5, R226, R5 ;  /* 0x00000005e2057221 */ /* 0x000fe40000010000 */
[----:B------:R-:W-:Y:S02]  /*98c0*/  FADD.FTZ R4, R251, R4 ;  /* 0x00000004fb047221 */ /* 0x000fe40000010000 */
[----:B------:R-:W-:Y:S02]  /*98d0*/  IMAD.MOV.U32 R220, RZ, RZ, R147 ;  /* 0x000000ffffdc7224 */ /* 0x000fe400078e0093 */
        /* <DEDUP_REMOVED lines=52> */
[----:B---3--:R-:W-:Y:S02]  /*9c20*/  FADD.FTZ R0, R116, R0 ;  /* 0x0000000074007221 */ /* 0x008fe40000010000 */
[----:B-1----:R-:W-:Y:S01]  /*9c30*/  FADD.FTZ R2, R112, R2 ;  /* 0x0000000270027221 */ /* 0x002fe20000010000 */
        /* <DEDUP_REMOVED lines=14> */
[C---:B--2---:R-:W-:Y:S08]  /*9d20*/  HMMA.16816.F32 R176, R140.reuse, R184, R176 ;  /* 0x000000b88cb0723c */ /* 0x044ff000000018b0 */
        /* <DEDUP_REMOVED lines=14> */
[----:B----4-:R-:W2:Y:S04]  /*9e10*/  LDL.64 R228, [R1+0x48] ;  /* 0x0000480001e47983 */ /* 0x010ea80000100a00 */
        /* <DEDUP_REMOVED lines=25> */
[----:B-----5:R-:W-:Y:S04]  /*9fb0*/  STL [R1+0xc8], R3 ;  /* 0x0000c80301007387 */ /* 0x020fe80000100800 */
[----:B------:R-:W-:Y:S01]  /*9fc0*/  BAR.SYNC.DEFER_BLOCKING 0x0 ;  /* 0x0000000000007b1d */ /* 0x000fe20000010000 */
[----:B--2---:R-:W-:Y:S01]  /*9fd0*/  ISETP.GE.AND P1, PT, R228, c[0x0][0x220], PT ;  /* 0x00008800e4007a0c */ /* 0x004fe20003f26270 */
[----:B---3--:R-:W-:-:S05]  /*9fe0*/  IMAD.WIDE.U32 R4, R4, UR28, R230 ;  /* 0x0000001c04047c25 */ /* 0x008fca000f8e00e6 */
[----:B------:R-:W-:-:S07]  /*9ff0*/  IADD3 R5, R5, UR6, RZ ;  /* 0x0000000605057c10 */ /* 0x000fce000fffe0ff */
[----:B------:R-:W-:Y:S01]  /*a000*/  @!P1 MOV R10, c[0x0][0x1a4] ;  /* 0x00006900000a9a02 */ /* 0x000fe20000000f00 */
[----:B------:R-:W-:Y:S01]  /*a010*/  @!P1 IMAD.MOV.U32 R22, RZ, RZ, c[0x0][0x1a4] ;  /* 0x00006900ff169624 */ /* 0x000fe200078e00ff */
[-C--:B------:R-:W-:Y:S01]  /*a020*/  @!P1 LEA R2, P2, R2, R4.reuse, 0x5 ;  /* 0x0000000402029211 */ /* 0x080fe200078428ff */
[--C-:B------:R-:W-:Y:S01]  /*a030*/  @!P1 IMAD.MOV.U32 R9, RZ, RZ, R5.reuse ;  /* 0x000000ffff099224 */ /* 0x100fe200078e0005 */
[----:B------:R-:W-:Y:S01]  /*a040*/  @!P1 IADD3 R0, P3, R4, UR30, RZ ;  /* 0x0000001e04009c10 */ /* 0x000fe2000ff7e0ff */
[--C-:B------:R-:W-:Y:S01]  /*a050*/  @!P1 IMAD.MOV.U32 R21, RZ, RZ, R5.reuse ;  /* 0x000000ffff159224 */ /* 0x100fe200078e0005 */
[----:B------:R-:W-:Y:S01]  /*a060*/  @!P1 LEA R6, P0, R6, R4, 0x6 ;  /* 0x0000000406069211 */ /* 0x000fe200078030ff */
[----:B------:R-:W-:Y:S01]  /*a070*/  @!P1 IMAD.MOV.U32 R18, RZ, RZ, R4 ;  /* 0x000000ffff129224 */ /* 0x000fe200078e0004 */
[----:B------:R-:W-:Y:S01]  /*a080*/  @!P1 LEA.HI.X R10, R7, R5, R10, 0x5, P2 ;  /* 0x00000005070a9211 */ /* 0x000fe200010f2c0a */
[----:B------:R-:W-:Y:S01]  /*a090*/  @!P1 IMAD.MOV.U32 R19, RZ, RZ, R5 ;  /* 0x000000ffff139224 */ /* 0x000fe200078e0005 */
[----:B------:R-:W-:Y:S01]  /*a0a0*/  @!P1 IADD3.X R7, R5, UR29, RZ, P3, !PT ;  /* 0x0000001d05079c10 */ /* 0x000fe20009ffe4ff */
[----:B------:R-:W-:Y:S01]  /*a0b0*/  @P1 STS.128 [R244+0x8000], RZ ;  /* 0x008000fff4001388 */ /* 0x000fe20000000c00 */
[----:B------:R-:W-:-:S02]  /*a0c0*/  @!P1 LEA R28, P2, R0, c[0x0][0x170], 0x1 ;  /* 0x00005c00001c9a11 */ /* 0x000fc400078408ff */
[----:B------:R-:W-:Y:S01]  /*a0d0*/  @!P1 LEA.HI.X R22, R8, R5, R22, 0x6, P0 ;  /* 0x0000000508169211 */ /* 0x000fe200000f3416 */
[----:B------:R-:W-:Y:S01]  /*a0e0*/  @!P1 IMAD.MOV.U32 R8, RZ, RZ, R4 ;  /* 0x000000ffff089224 */ /* 0x000fe200078e0004 */
[----:B------:R-:W-:Y:S02]  /*a0f0*/  @!P1 LEA R26, P0, R2, c[0x0][0x170], 0x1 ;  /* 0x00005c00021a9a11 */ /* 0x000fe400078008ff */
[----:B------:R-:W-:Y:S01]  /*a100*/  @!P1 LEA.HI.X R29, R0, c[0x0][0x174], R7, 0x1, P2 ;  /* 0x00005d00001d9a11 */ /* 0x000fe200010f0c07 */
[----:B------:R-:W-:Y:S01]  /*a110*/  IMAD.U32 R0, RZ, RZ, UR12 ;  /* 0x0000000cff007e24 */ /* 0x000fe2000f8e00ff */
[----:B------:R-:W-:Y:S01]  /*a120*/  @!P1 LEA.HI.X R27, R2, c[0x0][0x174], R10, 0x1, P0 ;  /* 0x00005d00021b9a11 */ /* 0x000fe200000f0c0a */
[----:B------:R-:W-:Y:S01]  /*a130*/  IMAD.U32 R10, RZ, RZ, UR12 ;  /* 0x0000000cff0a7e24 */ /* 0x000fe2000f8e00ff */
[----:B------:R-:W-:Y:S01]  /*a140*/  @!P1 LEA R16, P4, R4, c[0x0][0x170], 0x1 ;  /* 0x00005c0004109a11 */ /* 0x000fe200078808ff */
[----:B------:R-:W-:Y:S01]  /*a150*/  @!P1 IMAD.WIDE.U32 R8, R0, 0x50, R8 ;  /* 0x0000005000089825 */ /* 0x000fe200078e0008 */
[----:B------:R-:W-:-:S02]  /*a160*/  @!P1 MOV R20, R4 ;  /* 0x0000000400149202 */ /* 0x000fc40000000f00 */
[----:B------:R-:W-:Y:S01]  /*a170*/  @!P1 LEA R24, P0, R6, c[0x0][0x170], 0x1 ;  /* 0x00005c0006189a11 */ /* 0x000fe200078008ff */
[----:B------:R-:W-:Y:S01]  /*a180*/  IMAD.U32 R2, RZ, RZ, UR12 ;  /* 0x0000000cff027e24 */ /* 0x000fe2000f8e00ff */
[----:B------:R-:W-:Y:S01]  /*a190*/  @!P1 MOV R0, c[0x0][0x1a4] ;  /* 0x0000690000009a02 */ /* 0x000fe20000000f00 */
[----:B------:R-:W-:Y:S01]  /*a1a0*/  IMAD.U32 R7, RZ, RZ, UR12 ;  /* 0x0000000cff077e24 */ /* 0x000fe2000f8e00ff */
[--C-:B------:R-:W-:Y:S01]  /*a1b0*/  @!P1 LEA.HI.X R17, R4, c[0x0][0x174], R5.reuse, 0x1, P4 ;  /* 0x00005d0004119a11 */ /* 0x100fe200020f0c05 */
[----:B------:R-:W-:Y:S01]  /*a1c0*/  @!P1 IMAD.WIDE.U32 R10, R10, 0x30, R4 ;  /* 0x000000300a0a9825 */ /* 0x000fe200078e0004 */
[----:B------:R-:W-:-:S03]  /*a1d0*/  @!P1 LEA.HI.X R25, R6, c[0x0][0x174], R22, 0x1, P0 ;  /* 0x00005d0006199a11 */ /* 0x000fc600000f0c16 */
[----:B------:R-:W-:Y:S01]  /*a1e0*/  @!P1 IMAD.WIDE.U32 R4, R2, 0x70, R20 ;  /* 0x0000007002049825 */ /* 0x000fe200078e0014 */
[----:B------:R-:W-:Y:S01]  /*a1f0*/  @!P1 LEA R22, P4, R10, c[0x0][0x170], 0x1 ;  /* 0x00005c000a169a11 */ /* 0x000fe200078808ff */
[----:B------:R-:W-:Y:S01]  /*a200*/  @!PT LDS RZ, [RZ] ;  /* 0x00000000fffff984 */ /* 0x000fe20000000800 */
[----:B------:R-:W-:Y:S01]  /*a210*/  @!PT LDS RZ, [RZ] ;  /* 0x00000000fffff984 */ /* 0x000fe20000000800 */
[----:B------:R-:W-:Y:S01]  /*a220*/  @!PT LDS RZ, [RZ] ;  /* 0x00000000fffff984 */ /* 0x000fe20000000800 */
[----:B------:R1:W-:Y:S01]  /*a230*/  @!P1 LDGSTS.E.BYPASS.LTC128B.128 [R244+0x8000], [R16.64] ;  /* 0x0800000010f49fae */ /* 0x0003e2000b901d74 */
[----:B------:R-:W-:Y:S01]  /*a240*/  @!P1 LEA R20, P3, R8, c[0x0][0x170], 0x1 ;  /* 0x00005c0008149a11 */ /* 0x000fe200078608ff */
[----:B------:R-:W-:Y:S02]  /*a250*/  @!P1 IMAD.WIDE.U32 R6, R7, 0x60, R18 ;  /* 0x0000006007069825 */ /* 0x000fe400078e0012 */
[----:B------:R-:W-:Y:S02]  /*a260*/  @P1 STS.128 [R244+0x8800], RZ ;  /* 0x008800fff4001388 */ /* 0x000fe40000000c00 */
[----:B------:R-:W-:Y:S02]  /*a270*/  @!P1 IMAD.MOV.U32 R2, RZ, RZ, c[0x0][0x1a4] ;  /* 0x00006900ff029624 */ /* 0x000fe400078e00ff */
[----:B------:R-:W-:Y:S01]  /*a280*/  @!P1 IMAD R0, R0, 0x30, RZ ;  /* 0x0000003000009824 */ /* 0x000fe200078e02ff */
[----:B------:R-:W-:Y:S01]  /*a290*/  @!PT LDS RZ, [RZ] ;  /* 0x00000000fffff984 */ /* 0x000fe20000000800 */
[----:B------:R-:W-:Y:S01]  /*a2a0*/  @!PT LDS RZ, [RZ] ;  /* 0x00000000fffff984 */ /* 0x000fe20000000800 */
[----:B------:R-:W-:Y:S01]  /*a2b0*/  @!PT LDS RZ, [RZ] ;  /* 0x00000000fffff984 */ /* 0x000fe20000000800 */
[----:B------:R2:W-:Y:S01]  /*a2c0*/  @!P1 LDGSTS.E.BYPASS.LTC128B.128 [R244+0x8800], [R28.64] ;  /* 0x088000001cf49fae */ /* 0x0005e2000b901d74 */
[----:B------:R-:W-:-:S02]  /*a2d0*/  @!P1 IMAD.MOV.U32 R18, RZ, RZ, c[0x0][0x1a4] ;  /* 0x00006900ff129624 */ /* 0x000fc400078e00ff */
[----:B------:R-:W-:Y:S01]  /*a2e0*/  @!P1 IMAD.MOV.U32 R19, RZ, RZ, c[0x0][0x1a4] ;  /* 0x00006900ff139624 */ /* 0x000fe200078e00ff */
[----:B------:R-:W-:Y:S01]  /*a2f0*/  @P1 STS.128 [R244+0x9000], RZ ;  /* 0x009000fff4001388 */ /* 0x000fe20000000c00 */
[----:B------:R-:W-:Y:S02]  /*a300*/  @!P1 IMAD R2, R2, 0x50, RZ ;  /* 0x0000005002029824 */ /* 0x000fe400078e02ff */
[----:B------:R-:W-:Y:S01]  /*a310*/  @!P1 IMAD.IADD R0, R0, 0x1, R11 ;  /* 0x0000000100009824 */ /* 0x000fe200078e020b */
[----:B------:R-:W-:Y:S01]  /*a320*/  @!PT LDS RZ, [RZ] ;  /* 0x00000000fffff984 */ /* 0x000fe20000000800 */
[----:B------:R-:W-:Y:S01]  /*a330*/  @!PT LDS RZ, [RZ] ;  /* 0x00000000fffff984 */ /* 0x000fe20000000800 */
[----:B------:R-:W-:Y:S01]  /*a340*/  @!PT LDS RZ, [RZ] ;  /* 0x00000000fffff984 */ /* 0x000fe20000000800 */
[----:B------:R3:W-:Y:S01]  /*a350*/  @!P1 LDGSTS.E.BYPASS.LTC128B.128 [R244+0x9000], [R26.64] ;  /* 0x090000001af49fae */ /* 0x0007e2000b901d74 */
[----:B------:R-:W-:Y:S02]  /*a360*/  @!P1 IMAD R18, R18, 0x60, RZ ;  /* 0x0000006012129824 */ /* 0x000fe400078e02ff */
[----:B------:R-:W-:Y:S01]  /*a370*/  @!P1 IMAD R19, R19, 0x70, RZ ;  /* 0x0000007013139824 */ /* 0x000fe200078e02ff */
[----:B------:R-:W-:Y:S01]  /*a380*/  @!P1 LEA.HI.X R23, R10, c[0x0][0x174], R0, 0x1, P4 ;  /* 0x00005d000a179a11 */ /* 0x000fe200020f0c00 */
[----:B------:R-:W-:Y:S01]  /*a390*/  @!P1 IMAD.IADD R2, R2, 0x1, R9 ;  /* 0x0000000102029824 */ /* 0x000fe200078e0209 */
[----:B------:R-:W-:Y:S01]  /*a3a0*/  @!P1 IADD3 R7, R18, R7, RZ ;  /* 0x0000000712079210 */ /* 0x000fe20007ffe0ff */
[----:B------:R-:W-:Y:S01]  /*a3b0*/  @!P1 IMAD.IADD R5, R19, 0x1, R5 ;  /* 0x0000000113059824 */ /* 0x000fe200078e0205 */
[----:B------:R-:W-:Y:S01]  /*a3c0*/  @!P1 LEA R18, P2, R6, c[0x0][0x170], 0x1 ;  /* 0x00005c0006129a11 */ /* 0x000fe200078408ff */
[----:B------:R-:W-:Y:S01]  /*a3d0*/  @P1 STS.128 [R244+0x9800], RZ ;  /* 0x009800fff4001388 */ /* 0x000fe20000000c00 */
[----:B-1----:R-:W-:-:S02]  /*a3e0*/  @!P1 LEA R16, P0, R4, c[0x0][0x170], 0x1 ;  /* 0x00005c0004109a11 */ /* 0x002fc400078008ff */
[----:B------:R-:W-:Y:S01]  /*a3f0*/  @!P1 LEA.HI.X R21, R8, c[0x0][0x174], R2, 0x1, P3 ;  /* 0x00005d0008159a11 */ /* 0x000fe200018f0c02 */
[----:B------:R-:W-:Y:S01]  /*a400*/  @!PT LDS RZ, [RZ] ;  /* 0x00000000fffff984 */ /* 0x000fe20000000800 */
[----:B------:R-:W-:Y:S01]  /*a410*/  @!PT LDS RZ, [RZ] ;  /* 0x00000000fffff984 */ /* 0x000fe20000000800 */
[----:B------:R-:W-:Y:S01]  /*a420*/  @!PT LDS RZ, [RZ] ;  /* 0x00000000fffff984 */ /* 0x000fe20000000800 */
[----:B------:R1:W-:Y:S01]  /*a430*/  @!P1 LDGSTS.E.BYPASS.LTC128B.128 [R244+0x9800], [R22.64] ;  /* 0x0980000016f49fae */ /* 0x0003e2000b901d74 */
[----:B------:R-:W-:Y:S02]  /*a440*/  @!P1 LEA.HI.X R19, R6, c[0x0][0x174], R7, 0x1, P2 ;  /* 0x00005d0006139a11 */ /* 0x000fe400010f0c07 */
        /* <DEDUP_REMOVED lines=21> */
[----:B------:R-:W-:Y:S04]  /*a5a0*/  LDSM.16.M88.4 R8, [R240+0x2000] ;  /* 0x00200000f008783b */ /* 0x000fe80000000200 */
[----:B------:R-:W1:Y:S04]  /*a5b0*/  LDSM.16.M88.4 R48, [R232+0x7000] ;  /* 0x00700000e830783b */ /* 0x000e680000000200 */
[----:B------:R-:W2:Y:S04]  /*a5c0*/  LDSM.16.M88.4 R44, [R232+0x7800] ;  /* 0x00780000e82c783b */ /* 0x000ea80000000200 */
[----:B------:R-:W3:Y:S04]  /*a5d0*/  LDSM.16.M88.4 R72, [R232+0x4000] ;  /* 0x00400000e848783b */ /* 0x000ee80000000200 */
[----:B------:R-:W4:Y:S04]  /*a5e0*/  LDSM.16.M88.4 R68, [R232+0x4800] ;  /* 0x00480000e844783b */ /* 0x000f280000000200 */
[----:B------:R-:W4:Y:S04]  /*a5f0*/  LDSM.16.M88.4 R64, [R232+0x5000] ;  /* 0x00500000e840783b */ /* 0x000f280000000200 */
[----:B------:R-:W4:Y:S04]  /*a600*/  LDSM.16.M88.4 R60, [R232+0x5800] ;  /* 0x00580000e83c783b */ /* 0x000f280000000200 */
[----:B------:R-:W4:Y:S04]  /*a610*/  LDSM.16.M88.4 R56, [R232+0x6000] ;  /* 0x00600000e838783b */ /* 0x000f280000000200 */
[----:B------:R-:W4:Y:S04]  /*a620*/  LDSM.16.M88.4 R52, [R232+0x6800] ;  /* 0x00680000e834783b */ /* 0x000f280000000200 */
[----:B------:R-:W-:Y:S04]  /*a630*/  LDSM.16.M88.4 R4, [R243+0x2000] ;  /* 0x00200000f304783b */ /* 0x000fe80000000200 */
[----:B------:R-:W4:Y:S04]  /*a640*/  LDSM.16.M88.4 R80, [R238+0x7000] ;  /* 0x00700000ee50783b */ /* 0x000f280000000200 */
[----:B------:R-:W4:Y:S01]  /*a650*/  LDSM.16.M88.4 R76, [R238+0x7800] ;  /* 0x00780000ee4c783b */ /* 0x000f220000000200 */
[C---:B-1----:R-:W-:Y:S03]  /*a660*/  HMMA.16816.F32 R88, R8.reuse, R48, RZ ;  /* 0x000000300858723c */ /* 0x042fe600000018ff */
[----:B--2---:R-:W1:Y:S04]  /*a670*/  LDSM.16.M88.4 R28, [R238+0x5800] ;  /* 0x00580000ee1c783b */ /* 0x004e680000000200 */
[----:B---3--:R-:W-:Y:S01]  /*a680*/  LDSM.16.M88.4 R24, [R238+0x6000] ;  /* 0x00600000ee18783b */ /* 0x008fe20000000200 */
[C---:B------:R-:W-:Y:S03]  /*a690*/  HMMA.16816.F32 R116, R8.reuse, R44, RZ ;  /* 0x0000002c0874723c */ /* 0x040fe600000018ff */
[----:B------:R-:W2:Y:S04]  /*a6a0*/  LDSM.16.M88.4 R40, [R238+0x4000] ;  /* 0x00400000ee28783b */ /* 0x000ea80000000200 */
[----:B------:R-:W3:Y:S01]  /*a6b0*/  LDSM.16.M88.4 R36, [R238+0x4800] ;  /* 0x00480000ee24783b */ /* 0x000ee20000000200 */
[C---:B------:R-:W-:Y:S03]  /*a6c0*/  HMMA.16816.F32 R112, R8.reuse, R72, RZ ;  /* 0x000000480870723c */ /* 0x040fe600000018ff */
[----:B------:R-:W1:Y:S04]  /*a6d0*/  LDSM.16.M88.4 R32, [R238+0x5000] ;  /* 0x00500000ee20783b */ /* 0x000e680000000200 */
[----:B------:R-:W1:Y:S01]  /*a6e0*/  LDSM.16.M88.4 R20, [R238+0x6800] ;  /* 0x00680000ee14783b */ /* 0x000e620000000200 */
[C---:B----4-:R-:W-:Y:S03]  /*a6f0*/  HMMA.16816.F32 R108, R8.reuse, R68, RZ ;  /* 0x00000044086c723c */ /* 0x050fe600000018ff */
[----:B------:R-:W4:Y:S04]  /*a700*/  LDSM.16.M88.4 R16, [R240] ;  /* 0x00000000f010783b */ /* 0x000f280000000200 */
[----:B------:R-:W0:Y:S01]  /*a710*/  LDGDEPBAR ;  /* 0x00000000000079af */ /* 0x000e220000000000 */
        /* <DEDUP_REMOVED lines=12> */
[C---:B------:R-:W-:Y:S08]  /*a7e0*/  HMMA.16816.F32 R8, R4.reuse, R80, R88 ;  /* 0x000000500408723c */ /* 0x040ff00000001858 */
[C---:B------:R-:W-:Y:S08]  /*a7f0*/  HMMA.16816.F32 R88, R4.reuse, R76, R116 ;  /* 0x0000004c0458723c */ /* 0x040ff00000001874 */
[C---:B-1----:R-:W-:Y:S08]  /*a800*/  HMMA.16816.F32 R132, R4.reuse, R28, R100 ;  /* 0x0000001c0484723c */ /* 0x042ff00000001864 */
[----:B------:R-:W-:Y:S01]  /*a810*/  MOV R144, R8 ;  /* 0x0000000800907202 */ /* 0x000fe20000000f00 */
[----:B------:R-:W-:Y:S01]  /*a820*/  IMAD.MOV.U32 R3, RZ, RZ, R9 ;  /* 0x000000ffff037224 */ /* 0x000fe200078e0009 */
[----:B--2---:R-:W-:Y:S01]  /*a830*/  HMMA.16816.F32 R112, R4, R40, R112 ;  /* 0x000000280470723c */ /* 0x004fe20000001870 */
[----:B------:R-:W-:-:S02]  /*a840*/  IMAD.MOV.U32 R2, RZ, RZ, R10 ;  /* 0x000000ffff027224 */ /* 0x000fc400078e000a */
[----:B------:R-:W-:Y:S02]  /*a850*/  IMAD.MOV.U32 R0, RZ, RZ, R11 ;  /* 0x000000ffff007224 */ /* 0x000fe400078e000b */
[----:B------:R-:W1:Y:S01]  /*a860*/  LDSM.16.M88.4 R8, [R243] ;  /* 0x00000000f308783b */ /* 0x000e620000000200 */
[----:B------:R-:W-:Y:S01]  /*a870*/  IMAD.MOV.U32 R153, RZ, RZ, R88 ;  /* 0x000000ffff997224 */ /* 0x000fe200078e0058 */
[----:B------:R-:W-:Y:S01]  /*a880*/  MOV R148, R90 ;  /* 0x0000005a00947202 */ /* 0x000fe20000000f00 */
[----:B------:R-:W-:Y:S01]  /*a890*/  IMAD.MOV.U32 R149, RZ, RZ, R89 ;  /* 0x000000ffff957224 */ /* 0x000fe200078e0059 */
[----:B---3--:R-:W-:Y:S01]  /*a8a0*/  HMMA.16816.F32 R108, R4, R36, R108 ;  /* 0x00000024046c723c */ /* 0x008fe2000000186c */
[----:B------:R-:W-:-:S04]  /*a8b0*/  IMAD.MOV.U32 R145, RZ, RZ, R91 ;  /* 0x000000ffff917224 */ /* 0x000fc800078e005b */
[----:B------:R-:W-:Y:S02]  /*a8c0*/  IMAD.MOV.U32 R101, RZ, RZ, R132 ;  /* 0x000000ffff657224 */ /* 0x000fe400078e0084 */
[----:B------:R-:W-:Y:S01]  /*a8d0*/  IMAD.MOV.U32 R100, RZ, RZ, R133 ;  /* 0x000000ffff647224 */ /* 0x000fe200078e0085 */
[----:B------:R-:W-:Y:S01]  /*a8e0*/  HMMA.16816.F32 R88, R4, R30, R204 ;  /* 0x0000001e0458723c */ /* 0x000fe200000018cc */
[----:B------:R-:W-:Y:S02]  /*a8f0*/  IMAD.MOV.U32 R252, RZ, RZ, R134 ;  /* 0x000000fffffc7224 */ /* 0x000fe400078e0086 */
[----:B------:R-:W-:-:S05]  /*a900*/  IMAD.MOV.U32 R247, RZ, RZ, R135 ;  /* 0x000000fffff77224 */ /* 0x000fca00078e0087 */
[C---:B------:R-:W-:Y:S08]  /*a910*/  HMMA.16816.F32 R132, R4.reuse, R26, R128 ;  /* 0x0000001a0484723c */ /* 0x040ff00000001880 */
[C---:B------:R-:W-:Y:S08]  /*a920*/  HMMA.16816.F32 R220, R4.reuse, R32, R104 ;  /* 0x0000002004dc723c */ /* 0x040ff00000001868 */
[----:B------:R-:W-:Y:S01]  /*a930*/  IMAD.MOV.U32 R246, RZ, RZ, R88 ;  /* 0x000000fffff67224 */ /* 0x000fe200078e0058 */
[----:B------:R-:W-:Y:S01]  /*a940*/  HMMA.16816.F32 R140, R4, R24, R96 ;  /* 0x00000018048c723c */ /* 0x000fe20000001860 */
[----:B------:R-:W-:-:S02]  /*a950*/  IMAD.MOV.U32 R245, RZ, RZ, R89 ;  /* 0x000000fffff57224 */ /* 0x000fc400078e0059 */
[----:B------:R-:W-:Y:S02]  /*a960*/  IMAD.MOV.U32 R155, RZ, RZ, R90 ;  /* 0x000000ffff9b7224 */ /* 0x000fe400078e005a */
[----:B------:R-:W-:-:S03]  /*a970*/  IMAD.MOV.U32 R154, RZ, RZ, R91 ;  /* 0x000000ffff9a7224 */ /* 0x000fc600078e005b */
[C---:B------:R-:W-:Y:S08]  /*a980*/  HMMA.16816.F32 R136, R4.reuse, R20, R92 ;  /* 0x000000140488723c */ /* 0x040ff0000000185c */
[C---:B------:R-:W-:Y:S08]  /*a990*/  HMMA.16816.F32 R216, R4.reuse, R42, R216 ;  /* 0x0000002a04d8723c */ /* 0x040ff000000018d8 */
[C---:B------:R-:W-:Y:S08]  /*a9a0*/  HMMA.16816.F32 R212, R4.reuse, R38, R212 ;  /* 0x0000002604d4723c */ /* 0x040ff000000018d4 */
[C---:B------:R-:W-:Y:S08]  /*a9b0*/  HMMA.16816.F32 R208, R4.reuse, R34, R208 ;  /* 0x0000002204d0723c */ /* 0x040ff000000018d0 */
[C---:B------:R-:W-:Y:S08]  /*a9c0*/  HMMA.16816.F32 R128, R4.reuse, R22, R124 ;  /* 0x000000160480723c */ /* 0x040ff0000000187c */
[C---:B------:R-:W-:Y:S07]  /*a9d0*/  HMMA.16816.F32 R116, R4.reuse, R82, R120 ;  /* 0x000000520474723c */ /* 0x040fee0000001878 */
[----:B------:R-:W-:Y:S01]  /*a9e0*/  MOV R122, R101 ;  /* 0x00000065007a7202 */ /* 0x000fe20000000f00 */
[----:B------:R-:W-:Y:S01]  /*a9f0*/  HMMA.16816.F32 R248, R4, R78, R84 ;  /* 0x0000004e04f8723c */ /* 0x000fe20000001854 */
[----:B------:R-:W-:-:S07]  /*aa00*/  IMAD.MOV.U32 R123, RZ, RZ, R100 ;  /* 0x000000ffff7b7224 */ /* 0x000fce00078e0064 */
[C---:B----4-:R-:W-:Y:S08]  /*aa10*/  HMMA.16816.F32 R88, R16.reuse, R64, RZ ;  /* 0x000000401058723c */ /* 0x050ff000000018ff */
[C---:B------:R-:W-:Y:S08]  /*aa20*/  HMMA.16816.F32 R4, R16.reuse, R56, RZ ;  /* 0x000000381004723c */ /* 0x040ff000000018ff */
[----:B------:R-:W-:Y:S08]  /*aa30*/  HMMA.16816.F32 R84, R16, R60, RZ ;  /* 0x0000003c1054723c */ /* 0x000ff000000018ff */
[C---:B-1----:R-:W-:Y:S08]  /*aa40*/  HMMA.16816.F32 R104, R8.reuse, R32, R88 ;  /* 0x000000200868723c */ /* 0x042ff00000001858 */
[----:B------:R-:W-:Y:S08]  /*aa50*/  HMMA.16816.F32 R224, R8, R24, R4 ;  /* 0x0000001808e0723c */ /* 0x000ff00000001804 */
[C---:B------:R-:W-:Y:S08]  /*aa60*/  HMMA.16816.F32 R88, R16.reuse, R62, RZ ;  /* 0x0000003e1058723c */ /* 0x040ff000000018ff */
[----:B------:R-:W-:Y:S08]  /*aa70*/  HMMA.16816.F32 R92, R16, R68, RZ ;  /* 0x00000044105c723c */ /* 0x000ff000000018ff */
[----:B------:R-:W-:Y:S08]  /*aa80*/  HMMA.16816.F32 R228, R8, R28, R84 ;  /* 0x0000001c08e4723c */ /* 0x000ff00000001854 */
        /* <DEDUP_REMOVED lines=10> */
[----:B------:R-:W-:Y:S01]  /*ab30*/  HMMA.16816.F32 R44, R16, R46, RZ ;  /* 0x0000002e102c723c */ /* 0x000fe200000018ff */
[----:B------:R-:W-:Y:S07]  /*ab40*/  LDSM.16.M88.4 R16, [R241] ;  /* 0x00000000f110783b */ /* 0x000fee0000000200 */
[C---:B------:R-:W-:Y:S08]  /*ab50*/  HMMA.16816.F32 R92, R8.reuse, R36, R92 ;  /* 0x00000024085c723c */ /* 0x040ff0000000185c */
[C---:B------:R-:W-:Y:S01]  /*ab60*/  HMMA.16816.F32 R124, R8.reuse, R76, R4 ;  /* 0x0000004c087c723c */ /* 0x040fe20000001804 */
[----:B------:R-:W-:Y:S07]  /*ab70*/  LDSM.16.M88.4 R4, [R241+0x2000] ;  /* 0x00200000f104783b */ /* 0x000fee0000000200 */
[C---:B------:R-:W-:Y:S01]  /*ab80*/  HMMA.16816.F32 R88, R8.reuse, R30, R88 ;  /* 0x0000001e0858723c */ /* 0x040fe20000001858 */
[----:B------:R-:W1:Y:S07]  /*ab90*/  LDSM.16.M88.4 R28, [R239] ;  /* 0x00000000ef1c783b */ /* 0x000e6e0000000200 */
[C---:B------:R-:W-:Y:S08]  /*aba0*/  HMMA.16816.F32 R100, R8.reuse, R20, R60 ;  /* 0x000000140864723c */ /* 0x040ff0000000183c */
[C---:B------:R-:W-:Y:S08]  /*abb0*/  HMMA.16816.F32 R36, R8.reuse, R38, R68 ;  /* 0x000000260824723c */ /* 0x040ff00000001844 */
[C---:B------:R-:W-:Y:S01]  /*abc0*/  HMMA.16816.F32 R52, R8.reuse, R22, R52 ;  /* 0x000000160834723c */ /* 0x040fe20000001834 */
[----:B------:R-:W2:Y:S07]  /*abd0*/  LDSM.16.M88.4 R20, [R239+0x1000] ;  /* 0x00100000ef14783b */ /* 0x000eae0000000200 */
[C---:B------:R-:W-:Y:S01]  /*abe0*/  HMMA.16816.F32 R68, R8.reuse, R26, R64 ;  /* 0x0000001a0844723c */ /* 0x040fe20000001840 */
[----:B------:R-:W3:Y:S07]  /*abf0*/  LDSM.16.M88.4 R24, [R239+0x800] ;  /* 0x00080000ef18783b */ /* 0x000eee0000000200 */
        /* <DEDUP_REMOVED lines=9> */
[----:B------:R-:W-:Y:S01]  /*ac90*/  HMMA.16816.F32 R76, R8, R78, R44 ;  /* 0x0000004e084c723c */ /* 0x000fe2000000182c */
[----:B------:R-:W4:Y:S07]  /*aca0*/  LDSM.16.M88.4 R8, [R239+0x3000] ;  /* 0x00300000ef08783b */ /* 0x000f2e0000000200 */
[----:B-1----:R-:W-:Y:S08]  /*acb0*/  HMMA.16816.F32 R64, R4, R28, R112 ;  /* 0x0000001c0440723c */ /* 0x002ff00000001870 */
[C---:B------:R-:W-:Y:S08]  /*acc0*/  HMMA.16816.F32 R48, R16.reuse, R30, R40 ;  /* 0x0000001e1030723c */ /* 0x040ff00000001828 */
[C---:B--2---:R-:W-:Y:S01]  /*acd0*/  HMMA.16816.F32 R112, R16.reuse, R22, R32 ;  /* 0x000000161070723c */ /* 0x044fe20000001820 */
[----:B------:R-:W-:Y:S07]  /*ace0*/  LDSM.16.M88.4 R32, [R239+0x3800] ;  /* 0x00380000ef20783b */ /* 0x000fee0000000200 */
[----:B------:R-:W-:Y:S07]  /*acf0*/  HMMA.16816.F32 R60, R16, R28, R96 ;  /* 0x0000001c103c723c */ /* 0x000fee0000001860 */
[----:B------:R-:W-:Y:S01]  /*ad00*/  MOV R96, R246 ;  /* 0x000000f600607202 */ /* 0x000fe20000000f00 */
[----:B------:R-:W-:Y:S01]  /*ad10*/  HMMA.16816.F32 R56, R4, R30, R216 ;  /* 0x0000001e0438723c */ /* 0x000fe200000018d8 */
[----:B------:R-:W1:Y:S01]  /*ad20*/  LDSM.16.M88.4 R28, [R239+0x1800] ;  /* 0x00180000ef1c783b */ /* 0x000e620000000200 */
[----:B------:R-:W-:-:S02]  /*ad30*/  IMAD.MOV.U32 R97, RZ, RZ, R245 ;  /* 0x000000ffff617224 */ /* 0x000fc400078e00f5 */
[----:B------:R-:W-:Y:S02]  /*ad40*/  IMAD.MOV.U32 R98, RZ, RZ, R155 ;  /* 0x000000ffff627224 */ /* 0x000fe400078e009b */
[----:B------:R-:W-:Y:S01]  /*ad50*/  IMAD.MOV.U32 R99, RZ, RZ, R154 ;  /* 0x000000ffff637224 */ /* 0x000fe200078e009a */
[----:B------:R-:W-:Y:S01]  /*ad60*/  MOV R218, R148 ;  /* 0x0000009400da7202 */ /* 0x000fe20000000f00 */
[----:B---3--:R-:W-:Y:S01]  /*ad70*/  HMMA.16816.F32 R40, R4, R24, R108 ;  /* 0x000000180428723c */ /* 0x008fe2000000186c */
[----:B------:R-:W-:Y:S02]  /*ad80*/  IMAD.MOV.U32 R216, RZ, RZ, R153 ;  /* 0x000000ffffd87224 */ /* 0x000fe400078e0099 */
[----:B------:R-:W-:Y:S02]  /*ad90*/  IMAD.MOV.U32 R217, RZ, RZ, R149 ;  /* 0x000000ffffd97224 */ /* 0x000fe400078e0095 */
[----:B------:R-:W-:-:S03]  /*ada0*/  IMAD.MOV.U32 R219, RZ, RZ, R145 ;  /* 0x000000ffffdb7224 */ /* 0x000fc600078e0091 */
[-C--:B------:R-:W-:Y:S08]  /*adb0*/  HMMA.16816.F32 R104, R16, R20.reuse, R104 ;  /* 0x000000141068723c */ /* 0x080ff00000001868 */
[C---:B------:R-:W-:Y:S08]  /*adc0*/  HMMA.16816.F32 R108, R4.reuse, R20, R220 ;  /* 0x00000014046c723c */ /* 0x040ff000000018dc */
[----:B------:R-:W-:Y:S01]  /*add0*/  HMMA.16816.F32 R120, R4, R22, R208 ;  /* 0x000000160478723c */ /* 0x000fe200000018d0 */
[----:B------:R-:W2:Y:S07]  /*ade0*/  LDSM.16.M88.4 R20, [R239+0x2800] ;  /* 0x00280000ef14783b */ /* 0x000eae0000000200 */
[----:B------:R-:W-:Y:S07]  /*adf0*/  HMMA.16816.F32 R44, R16, R24, R92 ;  /* 0x00000018102c723c */ /* 0x000fee000000185c */
[----:B------:R-:W-:Y:S01]  /*ae00*/  IMAD.MOV.U32 R92, RZ, RZ, R144 ;  /* 0x000000ffff5c7224 */ /* 0x000fe200078e0090 */
[----:B------:R-:W-:Y:S01]  /*ae10*/  HMMA.16816.F32 R72, R4, R26, R212 ;  /* 0x0000001a0448723c */ /* 0x000fe200000018d4 */
[----:B------:R-:W-:-:S02]  /*ae20*/  IMAD.MOV.U32 R93, RZ, RZ, R3 ;  /* 0x000000ffff5d7224 */ /* 0x000fc400078e0003 */
[----:B------:R-:W-:Y:S02]  /*ae30*/  IMAD.MOV.U32 R94, RZ, RZ, R2 ;  /* 0x000000ffff5e7224 */ /* 0x000fe400078e0002 */
[----:B------:R-:W-:-:S03]  /*ae40*/  IMAD.MOV.U32 R95, RZ, RZ, R0 ;  /* 0x000000ffff5f7224 */ /* 0x000fc600078e0000 */
[----:B------:R-:W-:Y:S01]  /*ae50*/  HMMA.16816.F32 R36, R16, R26, R36 ;  /* 0x0000001a1024723c */ /* 0x000fe20000001824 */
[----:B------:R-:W3:Y:S07]  /*ae60*/  LDSM.16.M88.4 R24, [R239+0x2000] ;  /* 0x00200000ef18783b */ /* 0x000eee0000000200 */
[C---:B----4-:R-:W-:Y:S08]  /*ae70*/  HMMA.16816.F32 R92, R4.reuse, R8, R92 ;  /* 0x00000008045c723c */ /* 0x050ff0000000185c */
[C---:B-1----:R-:W-:Y:S08]  /*ae80*/  HMMA.16816.F32 R96, R4.reuse, R30, R96 ;  /* 0x0000001e0460723c */ /* 0x042ff00000001860 */
[C---:B--2---:R-:W-:Y:S08]  /*ae90*/  HMMA.16816.F32 R128, R4.reuse, R22, R128 ;  /* 0x000000160480723c */ /* 0x044ff00000001880 */
[----:B------:R-:W-:Y:S01]  /*aea0*/  IMAD.MOV.U32 R246, RZ, RZ, R92 ;  /* 0x000000fffff67224 */ /* 0x000fe200078e005c */
[----:B------:R-:W-:Y:S01]  /*aeb0*/  MOV R155, R94 ;  /* 0x0000005e009b7202 */ /* 0x000fe20000000f00 */
[----:B------:R-:W-:Y:S01]  /*aec0*/  IMAD.MOV.U32 R245, RZ, RZ, R93 ;  /* 0x000000fffff57224 */ /* 0x000fe200078e005d */
[----:B------:R-:W-:Y:S01]  /*aed0*/  HMMA.16816.F32 R212, R4, R28, R84 ;  /* 0x0000001c04d4723c */ /* 0x000fe20000001854 */
[----:B------:R-:W-:-:S07]  /*aee0*/  IMAD.MOV.U32 R154, RZ, RZ, R95 ;  /* 0x000000ffff9a7224 */ /* 0x000fce00078e005f */
[C---:B------:R-:W-:Y:S05]  /*aef0*/  HMMA.16816.F32 R92, R4.reuse, R32, R216 ;  /* 0x00000020045c723c */ /* 0x040fea00000018d8 */
[----:B------:R-:W-:Y:S01]  /*af00*/  MOV R252, R130 ;  /* 0x0000008200fc7202 */ /* 0x000fe20000000f00 */
[----:B------:R-:W-:Y:S02]  /*af10*/  IMAD.MOV.U32 R247, RZ, RZ, R131 ;  /* 0x000000fffff77224 */ /* 0x000fe400078e0083 */
[C---:B---3--:R-:W-:Y:S08]  /*af20*/  HMMA.16816.F32 R140, R4.reuse, R24, R140 ;  /* 0x00000018048c723c */ /* 0x048ff0000000188c */
[----:B------:R-:W-:Y:S01]  /*af30*/  HMMA.16816.F32 R136, R4, R20, R136 ;  /* 0x000000140488723c */ /* 0x000fe20000001888 */
[----:B------:R-:W-:Y:S01]  /*af40*/  MOV R87, R212 ;  /* 0x000000d400577202 */ /* 0x000fe20000000f00 */
[----:B------:R-:W-:-:S02]  /*af50*/  IMAD.MOV.U32 R86, RZ, RZ, R213 ;  /* 0x000000ffff567224 */ /* 0x000fc400078e00d5 */
[----:B------:R-:W-:Y:S02]  /*af60*/  IMAD.MOV.U32 R85, RZ, RZ, R214 ;  /* 0x000000ffff557224 */ /* 0x000fe400078e00d6 */
[----:B------:R-:W-:Y:S02]  /*af70*/  IMAD.MOV.U32 R84, RZ, RZ, R215 ;  /* 0x000000ffff547224 */ /* 0x000fe400078e00d7 */
[----:B------:R-:W-:Y:S01]  /*af80*/  IMAD.MOV.U32 R2, RZ, RZ, R94 ;  /* 0x000000ffff027224 */ /* 0x000fe200078e005e */
[----:B------:R-:W-:Y:S01]  /*af90*/  HMMA.16816.F32 R132, R4, R26, R132 ;  /* 0x0000001a0484723c */ /* 0x000fe20000001884 */
[----:B------:R-:W-:Y:S01]  /*afa0*/  IMAD.MOV.U32 R0, RZ, RZ, R95 ;  /* 0x000000ffff007224 */ /* 0x000fe200078e005f */
[----:B------:R-:W-:Y:S01]  /*afb0*/  MOV R95, R96 ;  /* 0x00000060005f7202 */ /* 0x000fe20000000f00 */
        /* <DEDUP_REMOVED lines=9> */
[----:B------:R-:W-:Y:S07]  /*b050*/  LDSM.16.M88.4 R4, [R242+0x2000] ;  /* 0x00200000f204783b */ /* 0x000fee0000000200 */
[C---:B------:R-:W-:Y:S08]  /*b060*/  HMMA.16816.F32 R228, R16.reuse, R28, R228 ;  /* 0x0000001c10e4723c */ /* 0x040ff000000018e4 */
[----:B------:R-:W-:Y:S01]  /*b070*/  HMMA.16816.F32 R220, R16, R30, R88 ;  /* 0x0000001e10dc723c */ /* 0x000fe20000001858 */
[----:B------:R-:W1:Y:S01]  /*b080*/  LDSM.16.M88.4 R28, [R237] ;  /* 0x00000000ed1c783b */ /* 0x000e620000000200 */
[----:B------:R-:W-:-:S02]  /*b090*/  IMAD.MOV.U32 R153, RZ, RZ, R116 ;  /* 0x000000ffff997224 */ /* 0x000fc400078e0074 */
[----:B------:R-:W-:Y:S02]  /*b0a0*/  IMAD.MOV.U32 R149, RZ, RZ, R117 ;  /* 0x000000ffff957224 */ /* 0x000fe400078e0075 */
[----:B------:R-:W-:Y:S01]  /*b0b0*/  IMAD.MOV.U32 R148, RZ, RZ, R118 ;  /* 0x000000ffff947224 */ /* 0x000fe200078e0076 */
[----:B------:R-:W-:Y:S01]  /*b0c0*/  MOV R90, R97 ;  /* 0x00000061005a7202 */ /* 0x000fe20000000f00 */
[----:B------:R-:W-:Y:S01]  /*b0d0*/  HMMA.16816.F32 R204, R16, R8, R204 ;  /* 0x0000000810cc723c */ /* 0x000fe200000018cc */
[----:B------:R-:W-:Y:S02]  /*b0e0*/  IMAD.MOV.U32 R91, RZ, RZ, R96 ;  /* 0x000000ffff5b7224 */ /* 0x000fe400078e0060 */
[----:B------:R-:W-:-:S05]  /*b0f0*/  IMAD.MOV.U32 R145, RZ, RZ, R119 ;  /* 0x000000ffff917224 */ /* 0x000fca00078e0077 */
[C---:B------:R-:W-:Y:S01]  /*b100*/  HMMA.16816.F32 R128, R16.reuse, R10, R80 ;  /* 0x0000000a1080723c */ /* 0x040fe20000001850 */
[----:B------:R-:W-:Y:S07]  /*b110*/  LDSM.16.M88.4 R8, [R242] ;  /* 0x00000000f208783b */ /* 0x000fee0000000200 */
[C---:B------:R-:W-:Y:S08]  /*b120*/  HMMA.16816.F32 R224, R16.reuse, R24, R224 ;  /* 0x0000001810e0723c */ /* 0x040ff000000018e0 */
[C---:B------:R-:W-:Y:S01]  /*b130*/  HMMA.16816.F32 R216, R16.reuse, R26, R68 ;  /* 0x0000001a10d8723c */ /* 0x040fe20000001844 */
[----:B------:R-:W2:Y:S07]  /*b140*/  LDSM.16.M88.4 R24, [R237+0x800] ;  /* 0x00080000ed18783b */ /* 0x000eae0000000200 */
[C---:B------:R-:W-:Y:S08]  /*b150*/  HMMA.16816.F32 R212, R16.reuse, R20, R100 ;  /* 0x0000001410d4723c */ /* 0x040ff00000001864 */
[C---:B------:R-:W-:Y:S01]  /*b160*/  HMMA.16816.F32 R208, R16.reuse, R22, R52 ;  /* 0x0000001610d0723c */ /* 0x040fe20000001834 */
[----:B------:R-:W3:Y:S07]  /*b170*/  LDSM.16.M88.4 R20, [R237+0x1000] ;  /* 0x00100000ed14783b */ /* 0x000eee0000000200 */
[C---:B------:R-:W-:Y:S07]  /*b180*/  HMMA.16816.F32 R124, R16.reuse, R32, R124 ;  /* 0x00000020107c723c */ /* 0x040fee000000187c */
[----:B------:R-:W-:Y:S01]  /*b190*/  IMAD.MOV.U32 R32, RZ, RZ, R95 ;  /* 0x000000ffff207224 */ /* 0x000fe200078e005f */
[----:B------:R-:W-:Y:S01]  /*b1a0*/  HMMA.16816.F32 R100, R16, R34, R76 ;  /* 0x000000221064723c */ /* 0x000fe2000000184c */
[----:B------:R-:W-:Y:S01]  /*b1b0*/  IMAD.MOV.U32 R33, RZ, RZ, R94 ;  /* 0x000000ffff217224 */ /* 0x000fe200078e005e */
[----:B------:R-:W-:Y:S05]  /*b1c0*/  LDSM.16.M88.4 R16, [R237+0x2800] ;  /* 0x00280000ed10783b */ /* 0x000fea0000000200 */
[----:B------:R-:W-:Y:S01]  /*b1d0*/  IMAD.MOV.U32 R34, RZ, RZ, R93 ;  /* 0x000000ffff227224 */ /* 0x000fe200078e005d */
[----:B-1----:R-:W-:Y:S01]  /*b1e0*/  HMMA.16816.F32 R116, R4, R28, R64 ;  /* 0x0000001c0474723c */ /* 0x002fe20000001840 */
[----:B------:R-:W-:-:S07]  /*b1f0*/  IMAD.MOV.U32 R35, RZ, RZ, R92 ;  /* 0x000000ffff237224 */ /* 0x000fce00078e005c */
[C---:B------:R-:W-:Y:S07]  /*b200*/  HMMA.16816.F32 R92, R4.reuse, R30, R56 ;  /* 0x0000001e045c723c */ /* 0x040fee0000001838 */
[----:B------:R-:W-:Y:S01]  /*b210*/  MOV R58, R90 ;  /* 0x0000005a003a7202 */ /* 0x000fe20000000f00 */
[----:B------:R-:W-:Y:S01]  /*b220*/  IMAD.MOV.U32 R59, RZ, RZ, R91 ;  /* 0x000000ffff3b7224 */ /* 0x000fe200078e005b */
[----:B--2---:R-:W-:Y:S01]  /*b230*/  HMMA.16816.F32 R68, R4, R24, R40 ;  /* 0x000000180444723c */ /* 0x004fe20000001828 */
[----:B------:R-:W-:Y:S01]  /*b240*/  LDSM.16.M88.4 R40, [R237+0x3800] ;  /* 0x00380000ed28783b */ /* 0x000fe20000000200 */
[----:B------:R-:W-:-:S02]  /*b250*/  IMAD.MOV.U32 R56, RZ, RZ, R144 ;  /* 0x000000ffff387224 */ /* 0x000fc400078e0090 */
[----:B------:R-:W-:-:S04]  /*b260*/  IMAD.MOV.U32 R57, RZ, RZ, R3 ;  /* 0x000000ffff397224 */ /* 0x000fc800078e0003 */
[----:B------:R-:W-:Y:S07]  /*b270*/  HMMA.16816.F32 R88, R8, R30, R48 ;  /* 0x0000001e0858723c */ /* 0x000fee0000001830 */
[----:B------:R-:W-:Y:S01]  /*b280*/  IMAD.MOV.U32 R48, RZ, RZ, R87 ;  /* 0x000000ffff307224 */ /* 0x000fe200078e0057 */
[----:B------:R-:W-:Y:S01]  /*b290*/  MOV R51, R84 ;  /* 0x0000005400337202 */ /* 0x000fe20000000f00 */
[----:B------:R-:W-:Y:S01]  /*b2a0*/  IMAD.MOV.U32 R49, RZ, RZ, R86 ;  /* 0x000000ffff317224 */ /* 0x000fe200078e0056 */
[----:B------:R-:W-:Y:S01]  /*b2b0*/  HMMA.16816.F32 R80, R4, R26, R72 ;  /* 0x0000001a0450723c */ /* 0x000fe20000001848 */
[----:B------:R-:W-:-:S06]  /*b2c0*/  IMAD.MOV.U32 R50, RZ, RZ, R85 ;  /* 0x000000ffff327224 */ /* 0x000fcc00078e0055 */
[----:B------:R-:W-:Y:S01]  /*b2d0*/  IMAD.MOV.U32 R72, RZ, RZ, R246 ;  /* 0x000000ffff487224 */ /* 0x000fe200078e00f6 */
[----:B------:R-:W-:Y:S01]  /*b2e0*/  HMMA.16816.F32 R84, R8, R24, R44 ;  /* 0x000000180854723c */ /* 0x000fe2000000182c */
[----:B------:R-:W-:Y:S01]  /*b2f0*/  MOV R73, R245 ;  /* 0x000000f500497202 */ /* 0x000fe20000000f00 */
[----:B------:R-:W-:Y:S02]  /*b300*/  IMAD.MOV.U32 R74, RZ, RZ, R155 ;  /* 0x000000ffff4a7224 */ /* 0x000fe400078e009b */
[----:B------:R-:W-:-:S04]  /*b310*/  IMAD.MOV.U32 R75, RZ, RZ, R154 ;  /* 0x000000ffff4b7224 */ /* 0x000fc800078e009a */
[C---:B------:R-:W-:Y:S01]  /*b320*/  HMMA.16816.F32 R44, R8.reuse, R26, R36 ;  /* 0x0000001a082c723c */ /* 0x040fe20000001824 */
[----:B------:R-:W1:Y:S06]  /*b330*/  LDSM.16.M88.4 R24, [R237+0x1800] ;  /* 0x00180000ed18783b */ /* 0x000e6c0000000200 */
[----:B------:R-:W-:Y:S01]  /*b340*/  MOV R36, R58 ;  /* 0x0000003a00247202 */ /* 0x000fe20000000f00 */
[----:B------:R-:W-:Y:S01]  /*b350*/  HMMA.16816.F32 R96, R8, R28, R60 ;  /* 0x0000001c0860723c */ /* 0x000fe2000000183c */
[----:B------:R-:W-:Y:S01]  /*b360*/  LDSM.16.M88.4 R28, [R237+0x3000] ;  /* 0x00300000ed1c783b */ /* 0x000fe20000000200 */
[----:B------:R-:W-:-:S02]  /*b370*/  IMAD.MOV.U32 R37, RZ, RZ, R59 ;  /* 0x000000ffff257224 */ /* 0x000fc400078e003b */
[----:B------:R-:W-:Y:S02]  /*b380*/  IMAD.MOV.U32 R38, RZ, RZ, R252 ;  /* 0x000000ffff267224 */ /* 0x000fe400078e00fc */
[----:B------:R-:W-:Y:S02]  /*b390*/  IMAD.MOV.U32 R39, RZ, RZ, R247 ;  /* 0x000000ffff277224 */ /* 0x000fe400078e00f7 */
[----:B---3--:R-:W-:Y:S01]  /*b3a0*/  HMMA.16816.F32 R64, R8, R20, R104 ;  /* 0x000000140840723c */ /* 0x008fe20000001868 */
[----:B------:R-:W-:Y:S02]  /*b3b0*/  IMAD.MOV.U32 R58, RZ, RZ, R2 ;  /* 0x000000ffff3a7224 */ /* 0x000fe400078e0002 */
[----:B------:R-:W-:-:S05]  /*b3c0*/  IMAD.MOV.U32 R59, RZ, RZ, R0 ;  /* 0x000000ffff3b7224 */ /* 0x000fca00078e0000 */
[C---:B------:R-:W-:Y:S08]  /*b3d0*/  HMMA.16816.F32 R52, R4.reuse, R20, R108 ;  /* 0x000000140434723c */ /* 0x040ff0000000186c */
[-C--:B------:R-:W-:Y:S08]  /*b3e0*/  HMMA.16816.F32 R76, R4, R22.reuse, R120 ;  /* 0x00000016044c723c */ /* 0x080ff00000001878 */
[----:B------:R-:W-:Y:S01]  /*b3f0*/  HMMA.16816.F32 R60, R8, R22, R112 ;  /* 0x00000016083c723c */ /* 0x000fe20000001870 */
[----:B------:R-:W2:Y:S01]  /*b400*/  LDSM.16.M88.4 R20, [R237+0x2000] ;  /* 0x00200000ed14783b */ /* 0x000ea20000000200 */
[----:B------:R-:W-:Y:S01]  /*b410*/  UISETP.GE.AND UP0, UPT, UR34, 0x3, UPT ;  /* 0x000000032200788c */ /* 0x000fe2000bf06270 */
[----:B------:R-:W-:-:S05]  /*b420*/  DEPBAR.LE SB0, 0x0 ;  /* 0x000080000000791a */ /* 0x000fca0000000000 */
[C---:B-1----:R-:W-:Y:S08]  /*b430*/  HMMA.16816.F32 R48, R4.reuse, R24, R48 ;  /* 0x000000180430723c */ /* 0x042ff00000001830 */
[C---:B------:R-:W-:Y:S08]  /*b440*/  HMMA.16816.F32 R32, R4.reuse, R26, R32 ;  /* 0x0000001a0420723c */ /* 0x040ff00000001820 */
[----:B------:R-:W-:Y:S08]  /*b450*/  HMMA.16816.F32 R36, R4, R18, R36 ;  /* 0x000000120424723c */ /* 0x000ff00000001824 */
[----:B------:R-:W-:Y:S01]  /*b460*/  IMAD.MOV.U32 R114, RZ, RZ, R48 ;  /* 0x000000ffff727224 */ /* 0x000fe200078e0030 */
[----:B------:R-:W-:Y:S01]  /*b470*/  HMMA.16816.F32 R212, R8, R16, R212 ;  /* 0x0000001008d4723c */ /* 0x000fe200000018d4 */
[----:B------:R-:W-:-:S02]  /*b480*/  IMAD.MOV.U32 R113, RZ, RZ, R49 ;  /* 0x000000ffff717224 */ /* 0x000fc400078e0031 */
[----:B------:R-:W-:Y:S02]  /*b490*/  IMAD.MOV.U32 R48, RZ, RZ, R153 ;  /* 0x000000ffff307224 */ /* 0x000fe400078e0099 */
[----:B------:R-:W-:Y:S02]  /*b4a0*/  IMAD.MOV.U32 R49, RZ, RZ, R149 ;  /* 0x000000ffff317224 */ /* 0x000fe400078e0095 */
[----:B------:R-:W-:Y:S01]  /*b4b0*/  IMAD.MOV.U32 R107, RZ, RZ, R35 ;  /* 0x000000ffff6b7224 */ /* 0x000fe200078e0023 */
[----:B--2---:R-:W-:Y:S01]  /*b4c0*/  HMMA.16816.F32 R120, R4, R20, R140 ;  /* 0x000000140478723c */ /* 0x004fe2000000188c */
[----:B------:R-:W-:Y:S01]  /*b4d0*/  IMAD.MOV.U32 R111, RZ, RZ, R51 ;  /* 0x000000ffff6f7224 */ /* 0x000fe200078e0033 */
[----:B------:R-:W-:Y:S01]  /*b4e0*/  MOV R105, R33 ;  /* 0x0000002100697202 */ /* 0x000fe20000000f00 */
[----:B------:R-:W-:Y:S02]  /*b4f0*/  IMAD.MOV.U32 R51, RZ, RZ, R145 ;  /* 0x000000ffff337224 */ /* 0x000fe400078e0091 */
[----:B------:R-:W-:-:S02]  /*b500*/  IMAD.MOV.U32 R112, RZ, RZ, R32 ;  /* 0x000000ffff707224 */ /* 0x000fc400078e0020 */
[----:B------:R-:W-:Y:S02]  /*b510*/  IMAD.MOV.U32 R33, RZ, RZ, R37 ;  /* 0x000000ffff217224 */ /* 0x000fe400078e0025 */
[----:B------:R-:W-:Y:S02]  /*b520*/  IMAD.MOV.U32 R32, RZ, RZ, R36 ;  /* 0x000000ffff207224 */ /* 0x000fe400078e0024 */
[----:B------:R-:W-:Y:S01]  /*b530*/  IMAD.MOV.U32 R104, RZ, RZ, R50 ;  /* 0x000000ffff687224 */ /* 0x000fe200078e0032 */
[----:B------:R-:W-:Y:S01]  /*b540*/  MOV R50, R148 ;  /* 0x0000009400327202 */ /* 0x000fe20000000f00 */
[----:B------:R-:W-:-:S11]  /*b550*/  IMAD.MOV.U32 R108, RZ, RZ, R34 ;  /* 0x000000ffff6c7224 */ /* 0x000fd600078e0022 */
[----:B------:R-:W-:Y:S01]  /*b560*/  MOV R35, R121 ;  /* 0x0000007900237202 */ /* 0x000fe20000000f00 */
[----:B------:R-:W-:Y:S02]  /*b570*/  IMAD.MOV.U32 R252, RZ, RZ, R123 ;  /* 0x000000fffffc7224 */ /* 0x000fe400078e007b */
[----:B------:R-:W-:Y:S02]  /*b580*/  IMAD.MOV.U32 R153, RZ, RZ, R122 ;  /* 0x000000ffff997224 */ /* 0x000fe400078e007a */
[----:B------:R-:W-:Y:S02]  /*b590*/  IMAD.MOV.U32 R149, RZ, RZ, R120 ;  /* 0x000000ffff957224 */ /* 0x000fe400078e0078 */
[C---:B------:R-:W-:Y:S07]  /*b5a0*/  HMMA.16816.F32 R120, R4.reuse, R22, R132 ;  /* 0x000000160478723c */ /* 0x040fee0000001884 */
[----:B------:R-:W-:Y:S11]  /*b5b0*/  MOV R135, R39 ;  /* 0x0000002700877202 */ /* 0x000ff60000000f00 */
[----:B------:R-:W-:Y:S06]  /*b5c0*/  @!UPT UIADD3 URZ, URZ, URZ, URZ ;  /* 0x0000003f3f3ff290 */ /* 0x000fec000fffe03f */
[----:B------:R-:W-:Y:S01]  /*b5d0*/  IMAD.MOV.U32 R2, RZ, RZ, R121 ;  /* 0x000000ffff027224 */ /* 0x000fe200078e0079 */
[----:B------:R-:W-:Y:S01]  /*b5e0*/  MOV R134, R122 ;  /* 0x0000007a00867202 */ /* 0x000fe20000000f00 */
[----:B------:R-:W-:Y:S02]  /*b5f0*/  IMAD.MOV.U32 R145, RZ, RZ, R123 ;  /* 0x000000ffff917224 */ /* 0x000fe400078e007b */
[----:B------:R-:W-:Y:S02]  /*b600*/  IMAD.MOV.U32 R140, RZ, RZ, R120 ;  /* 0x000000ffff8c7224 */ /* 0x000fe400078e0078 */
[----:B------:R-:W-:Y:S01]  /*b610*/  HMMA.16816.F32 R120, R4, R16, R136 ;  /* 0x000000100478723c */ /* 0x000fe20000001888 */
[----:B------:R-:W1:Y:S06]  /*b620*/  S2R R139, SR_TID.X ;  /* 0x00000000008b7919 */ /* 0x000e6c0000002100 */
[----:B------:R-:W-:-:S02]  /*b630*/  IMAD.MOV.U32 R136, RZ, RZ, R38 ;  /* 0x000000ffff887224 */ /* 0x000fc400078e0026 */
[----:B------:R-:W-:Y:S08]  /*b640*/  HMMA.16816.F32 R36, R4, R28, R72 ;  /* 0x0000001c0424723c */ /* 0x000ff00000001848 */
[C---:B------:R-:W-:Y:S07]  /*b650*/  HMMA.16816.F32 R72, R8.reuse, R20, R224 ;  /* 0x000000140848723c */ /* 0x040fee00000018e0 */
[----:B------:R-:W-:Y:S01]  /*b660*/  IMAD.MOV.U32 R137, RZ, RZ, R121 ;  /* 0x000000ffff897224 */ /* 0x000fe200078e0079 */
[----:B------:R-:W-:Y:S01]  /*b670*/  MOV R133, R120 ;  /* 0x0000007800857202 */ /* 0x000fe20000000f00 */
[----:B-1----:R-:W-:Y:S01]  /*b680*/  IMAD.SHL.U32 R139, R139, 0x2, RZ ;  /* 0x000000028b8b7824 */ /* 0x002fe200078e00ff */
[----:B------:R-:W-:Y:S01]  /*b690*/  HMMA.16816.F32 R224, R8, R18, R208 ;  /* 0x0000001208e0723c */ /* 0x000fe200000018d0 */
[----:B------:R-:W-:Y:S01]  /*b6a0*/  IMAD.MOV.U32 R34, RZ, RZ, R123 ;  /* 0x000000ffff227224 */ /* 0x000fe200078e007b */
[----:B------:R-:W-:Y:S01]  /*b6b0*/  MOV R17, R133 ;  /* 0x0000008500117202 */ /* 0x000fe20000000f00 */
[----:B------:R-:W-:Y:S01]  /*b6c0*/  IMAD.MOV.U32 R141, RZ, RZ, R122 ;  /* 0x000000ffff8d7224 */ /* 0x000fe200078e007a */
[----:B------:R-:W-:Y:S01]  /*b6d0*/  LOP3.LUT R139, R139, 0x6, RZ, 0xc0, !PT ;  /* 0x000000068b8b7812 */ /* 0x000fe200078ec0ff */
[----:B------:R-:W-:-:S02]  /*b6e0*/  IMAD.MOV.U32 R21, RZ, RZ, R153 ;  /* 0x000000ffff157224 */ /* 0x000fc400078e0099 */
[----:B------:R-:W-:Y:S01]  /*b6f0*/  IMAD.MOV.U32 R0, RZ, RZ, R36 ;  /* 0x000000ffff007224 */ /* 0x000fe200078e0024 */
[----:B------:R-:W-:Y:S01]  /*b700*/  HMMA.16816.F32 R120, R8, R22, R216 ;  /* 0x000000160878723c */ /* 0x000fe200000018d8 */
[----:B------:R-:W-:Y:S02]  /*b710*/  IMAD.MOV.U32 R247, RZ, RZ, R38 ;  /* 0x000000fffff77224 */ /* 0x000fe400078e0026 */
[----:B------:R-:W-:Y:S02]  /*b720*/  IMAD.MOV.U32 R246, RZ, RZ, R37 ;  /* 0x000000fffff67224 */ /* 0x000fe400078e0025 */
[----:B------:R-:W-:Y:S02]  /*b730*/  IMAD.MOV.U32 R245, RZ, RZ, R39 ;  /* 0x000000fffff57224 */ /* 0x000fe400078e0027 */
[----:B------:R-:W-:Y:S01]  /*b740*/  IMAD.MOV.U32 R20, RZ, RZ, R149 ;  /* 0x000000ffff147224 */ /* 0x000fe200078e0095 */
[----:B------:R-:W-:Y:S08]  /*b750*/  HMMA.16816.F32 R36, R4, R30, R48 ;  /* 0x0000001e0424723c */ /* 0x000ff00000001830 */
[C---:B------:R-:W-:Y:S08]  /*b760*/  HMMA.16816.F32 R48, R8.reuse, R24, R228 ;  /* 0x000000180830723c */ /* 0x040ff000000018e4 */
[----:B------:R-:W-:Y:S08]  /*b770*/  HMMA.16816.F32 R228, R8, R28, R204 ;  /* 0x0000001c08e4723c */ /* 0x000ff000000018cc */
[----:B------:R-:W-:Y:S01]  /*b780*/  MOV R148, R37 ;  /* 0x0000002500947202 */ /* 0x000fe20000000f00 */
[----:B------:R-:W-:-:S02]  /*b790*/  IMAD.MOV.U32 R115, RZ, RZ, R39 ;  /* 0x000000ffff737224 */ /* 0x000fc400078e0027 */
[----:B------:R-:W-:Y:S02]  /*b7a0*/  IMAD.MOV.U32 R110, RZ, RZ, R36 ;  /* 0x000000ffff6e7224 */ /* 0x000fe400078e0024 */
[----:B------:R-:W-:Y:S02]  /*b7b0*/  IMAD.MOV.U32 R109, RZ, RZ, R38 ;  /* 0x000000ffff6d7224 */ /* 0x000fe400078e0026 */
[C---:B------:R-:W-:Y:S08]  /*b7c0*/  HMMA.16816.F32 R36, R4.reuse, R40, R56 ;  /* 0x000000280424723c */ /* 0x040ff00000001838 */
[----:B------:R-:W-:Y:S08]  /*b7d0*/  HMMA.16816.F32 R4, R4, R42, R248 ;  /* 0x0000002a0404723c */ /* 0x000ff000000018f8 */
[C---:B------:R-:W-:Y:S08]  /*b7e0*/  HMMA.16816.F32 R56, R8.reuse, R26, R220 ;  /* 0x0000001a0838723c */ /* 0x040ff000000018dc */
[----:B------:R-:W-:Y:S01]  /*b7f0*/  HMMA.16816.F32 R24, R8, R40, R124 ;  /* 0x000000280818723c */ /* 0x000fe2000000187c */
[----:B------:R-:W-:Y:S01]  /*b800*/  IMAD.MOV.U32 R143, RZ, RZ, R36 ;  /* 0x000000ffff8f7224 */ /* 0x000fe200078e0024 */
[----:B------:R-:W-:Y:S01]  /*b810*/  MOV R144, R39 ;  /* 0x0000002700907202 */ /* 0x000fe20000000f00 */
[----:B------:R-:W-:-:S02]  /*b820*/  IMAD.MOV.U32 R106, RZ, RZ, R37 ;  /* 0x000000ffff6a7224 */ /* 0x000fc400078e0025 */
[----:B------:R-:W-:-:S03]  /*b830*/  IMAD.MOV.U32 R142, RZ, RZ, R38 ;  /* 0x000000ffff8e7224 */ /* 0x000fc600078e0026 */
[----:B------:R-:W-:Y:S01]  /*b840*/  IMAD.MOV.U32 R154, RZ, RZ, R6 ;  /* 0x000000ffff9a7224 */ /* 0x000fe200078e0006 */
[C---:B------:R-:W-:Y:S01]  /*b850*/  HMMA.16816.F32 R248, R8.reuse, R30, R128 ;  /* 0x0000001e08f8723c */ /* 0x040fe20000001880 */
[----:B------:R-:W-:Y:S01]  /*b860*/  IMAD.MOV.U32 R6, RZ, RZ, R0 ;  /* 0x000000ffff067224 */ /* 0x000fe200078e0000 */
[----:B------:R-:W-:Y:S01]  /*b870*/  MOV R0, UR8 ;  /* 0x0000000800007c02 */ /* 0x000fe20008000f00 */
[----:B------:R-:W-:Y:S01]  /*b880*/  IMAD.MOV.U32 R155, RZ, RZ, R4 ;  /* 0x000000ffff9b7224 */ /* 0x000fe200078e0004 */
[----:B------:R-:W-:Y:S01]  /*b890*/  MOV R132, R5 ;  /* 0x0000000500847202 */ /* 0x000fe20000000f00 */
[----:B------:R-:W-:Y:S02]  /*b8a0*/  IMAD.MOV.U32 R4, RZ, RZ, R35 ;  /* 0x000000ffff047224 */ /* 0x000fe400078e0023 */
[----:B------:R-:W-:Y:S01]  /*b8b0*/  IMAD R0, R0, 0x80, R139 ;  /* 0x0000008000007824 */ /* 0x000fe200078e028b */
[----:B------:R-:W-:Y:S01]  /*b8c0*/  HMMA.16816.F32 R8, R8, R42, R100 ;  /* 0x0000002a0808723c */ /* 0x000fe20000001864 */
[----:B------:R-:W-:Y:S01]  /*b8d0*/  IMAD.MOV.U32 R221, RZ, RZ, R6 ;  /* 0x000000ffffdd7224 */ /* 0x000fe200078e0006 */
[----:B------:R-:W-:Y:S01]  /*b8e0*/  MOV R220, R4 ;  /* 0x0000000400dc7202 */ /* 0x000fe20000000f00 */
[----:B------:R-:W-:Y:S01]  /*b8f0*/  IMAD.MOV.U32 R3, RZ, RZ, R7 ;  /* 0x000000ffff037224 */ /* 0x000fe200078e0007 */
[C---:B------:R-:W-:Y:S01]  /*b900*/  IADD3 R35, R0.reuse, 0x9, RZ ;  /* 0x0000000900237810 */ /* 0x040fe20007ffe0ff */
[----:B------:R-:W1:Y:S01]  /*b910*/  I2F R7, R0 ;  /* 0x0000000000077306 */ /* 0x000e620000201400 */
[C---:B------:R-:W-:Y:S01]  /*b920*/  IADD3 R36, R0.reuse, 0x8, RZ ;  /* 0x0000000800247810 */ /* 0x040fe20007ffe0ff */
[----:B------:R-:W-:Y:S01]  /*b930*/  IMAD.MOV.U32 R100, RZ, RZ, R33 ;  /* 0x000000ffff647224 */ /* 0x000fe200078e0021 */
[----:B------:R-:W-:Y:S01]  /*b940*/  MOV R41, R27 ;  /* 0x0000001b00297202 */ /* 0x000fe20000000f00 */
[----:B------:R-:W-:Y:S01]  /*b950*/  IMAD.MOV.U32 R27, RZ, RZ, R34 ;  /* 0x000000ffff1b7224 */ /* 0x000fe200078e0022 */
[C---:B------:R-:W-:Y:S01]  /*b960*/  IADD3 R34, R0.reuse, 0x10, RZ ;  /* 0x0000001000227810 */ /* 0x040fe20007ffe0ff */
[----:B------:R-:W-:Y:S01]  /*b970*/  IMAD.MOV.U32 R19, RZ, RZ, R26 ;  /* 0x000000ffff137224 */ /* 0x000fe200078e001a */
[----:B------:R-:W-:Y:S01]  /*b980*/  MOV R101, R2 ;  /* 0x0000000200657202 */ /* 0x000fe20000000f00 */
[----:B------:R-:W2:Y:S01]  /*b990*/  I2F R4, R35 ;  /* 0x0000002300047306 */ /* 0x000ea20000201400 */
[C---:B------:R-:W-:Y:S01]  /*b9a0*/  IADD3 R30, R0.reuse, 0x20, RZ ;  /* 0x00000020001e7810 */ /* 0x040fe20007ffe0ff */
[----:B------:R-:W-:Y:S01]  /*b9b0*/  IMAD.MOV.U32 R26, RZ, RZ, R137 ;  /* 0x000000ffff1a7224 */ /* 0x000fe200078e0089 */
[C---:B------:R-:W-:Y:S01]  /*b9c0*/  IADD3 R33, R0.reuse, 0x11, RZ ;  /* 0x0000001100217810 */ /* 0x040fe20007ffe0ff */
[----:B------:R-:W-:Y:S01]  /*b9d0*/  IMAD.MOV.U32 R22, RZ, RZ, R24 ;  /* 0x000000ffff167224 */ /* 0x000fe200078e0018 */
[C---:B------:R-:W-:Y:S01]  /*b9e0*/  IADD3 R37, R0.reuse, 0x1, RZ ;  /* 0x0000000100257810 */ /* 0x040fe20007ffe0ff */
[----:B------:R-:W-:Y:S01]  /*b9f0*/  IMAD.MOV.U32 R40, RZ, RZ, R25 ;  /* 0x000000ffff287224 */ /* 0x000fe200078e0019 */
[C---:B------:R-:W-:Y:S01]  /*ba00*/  IADD3 R29, R0.reuse, 0x21, RZ ;  /* 0x00000021001d7810 */ /* 0x040fe20007ffe0ff */
[----:B------:R-:W3:Y:S01]  /*ba10*/  I2F R2, R34 ;  /* 0x0000002200027306 */ /* 0x000ee20000201400 */
[----:B-1----:R-:W-:Y:S01]  /*ba20*/  FFMA.FTZ R24, R7, UR4, R98 ;  /* 0x0000000407187c23 */ /* 0x002fe20008010062 */
[C---:B------:R-:W-:Y:S01]  /*ba30*/  IADD3 R31, R0.reuse, 0x19, RZ ;  /* 0x00000019001f7810 */ /* 0x040fe20007ffe0ff */
[----:B------:R-:W-:Y:S01]  /*ba40*/  IMAD.MOV.U32 R138, RZ, RZ, R11 ;  /* 0x000000ffff8a7224 */ /* 0x000fe200078e000b */
[----:B------:R-:W-:Y:S01]  /*ba50*/  IADD3 R28, R0, 0x28, RZ ;  /* 0x00000028001c7810 */ /* 0x000fe20007ffe0ff */
[----:B------:R-:W-:-:S02]  /*ba60*/  IMAD.MOV.U32 R11, RZ, RZ, R247 ;  /* 0x000000ffff0b7224 */ /* 0x000fc400078e00f7 */
[----:B------:R-:W-:Y:S01]  /*ba70*/  IMAD.MOV.U32 R39, RZ, RZ, R10 ;  /* 0x000000ffff277224 */ /* 0x000fe200078e000a */
[----:B------:R-:W1:Y:S01]  /*ba80*/  I2F R16, R36 ;  /* 0x0000002400107306 */ /* 0x000e620000201400 */
[C---:B--2---:R-:W-:Y:S01]  /*ba90*/  FFMA.FTZ R247, R4.reuse, UR4, R93 ;  /* 0x0000000404f77c23 */ /* 0x044fe2000801005d */
[----:B------:R-:W-:Y:S01]  /*baa0*/  MOV R10, R221 ;  /* 0x000000dd000a7202 */ /* 0x000fe20000000f00 */
[----:B------:R-:W-:Y:S02]  /*bab0*/  IMAD.MOV.U32 R93, RZ, RZ, R246 ;  /* 0x000000ffff5d7224 */ /* 0x000fe400078e00f6 */
[----:B------:R-:W-:Y:S02]  /*bac0*/  FFMA.FTZ R246, R4, UR4, R95 ;  /* 0x0000000404f67c23 */ /* 0x000fe4000801005f */
[----:B------:R-:W-:Y:S01]  /*bad0*/  IMAD.MOV.U32 R95, RZ, RZ, R245 ;  /* 0x000000ffff5f7224 */ /* 0x000fe200078e00f5 */
[----:B------:R-:W2:Y:S01]  /*bae0*/  I2F R6, R33 ;  /* 0x0000002100067306 */ /* 0x000ea20000201400 */
[C---:B---3--:R-:W-:Y:S01]  /*baf0*/  FFMA.FTZ R211, R2.reuse, UR4, R84 ;  /* 0x0000000402d37c23 */ /* 0x048fe20008010054 */
[----:B------:R-:W-:Y:S01]  /*bb00*/  MOV R84, R110 ;  /* 0x0000006e00547202 */ /* 0x000fe20000000f00 */
[C---:B------:R-:W-:Y:S01]  /*bb10*/  FFMA.FTZ R210, R2.reuse, UR4, R86 ;  /* 0x0000000402d27c23 */ /* 0x040fe20008010056 */
[----:B------:R-:W-:Y:S01]  /*bb20*/  MOV R86, R154 ;  /* 0x0000009a00567202 */ /* 0x000fe20000000f00 */
[----:B------:R-:W-:-:S02]  /*bb30*/  FFMA.FTZ R245, R2, UR4, R68 ;  /* 0x0000000402f57c23 */ /* 0x000fc40008010044 */
[----:B------:R-:W-:Y:S01]  /*bb40*/  FFMA.FTZ R221, R2, UR4, R70 ;  /* 0x0000000402dd7c23 */ /* 0x000fe20008010046 */
[----:B------:R-:W-:Y:S01]  /*bb50*/  I2F R5, R37 ;  /* 0x0000002500057306 */ /* 0x000fe20000201400 */
[C---:B-1----:R-:W-:Y:S02]  /*bb60*/  FFMA.FTZ R222, R16.reuse, UR4, R90 ;  /* 0x0000000410de7c23 */ /* 0x042fe4000801005a */
[----:B------:R-:W-:Y:S02]  /*bb70*/  IMAD.MOV.U32 R90, RZ, RZ, R252 ;  /* 0x000000ffff5a7224 */ /* 0x000fe400078e00fc */
[----:B------:R-:W-:Y:S02]  /*bb80*/  FFMA.FTZ R252, R16, UR4, R94 ;  /* 0x0000000410fc7c23 */ /* 0x000fe4000801005e */
[----:B------:R-:W-:Y:S01]  /*bb90*/  IMAD.MOV.U32 R94, RZ, RZ, R220 ;  /* 0x000000ffff5e7224 */ /* 0x000fe200078e00dc */
[----:B------:R-:W1:Y:S01]  /*bba0*/  I2F R2, R30 ;  /* 0x0000001e00027306 */ /* 0x000e620000201400 */
[----:B------:R-:W-:-:S02]  /*bbb0*/  FFMA.FTZ R220, R4, UR4, R89 ;  /* 0x0000000404dc7c23 */ /* 0x000fc40008010059 */
[----:B------:R-:W-:Y:S01]  /*bbc0*/  IMAD.MOV.U32 R89, RZ, RZ, R26 ;  /* 0x000000ffff597224 */ /* 0x000fe200078e001a */
[----:B------:R-:W-:Y:S01]  /*bbd0*/  IADD3 R26, R0, 0x30, RZ ;  /* 0x00000030001a7810 */ /* 0x000fe20007ffe0ff */
[----:B------:R-:W-:Y:S02]  /*bbe0*/  FFMA.FTZ R219, R4, UR4, R91 ;  /* 0x0000000404db7c23 */ /* 0x000fe4000801005b */
[----:B------:R-:W-:Y:S01]  /*bbf0*/  IMAD.MOV.U32 R91, RZ, RZ, R27 ;  /* 0x000000ffff5b7224 */ /* 0x000fe200078e001b */
[----:B------:R-:W-:Y:S01]  /*bc00*/  IADD3 R27, R0, 0x29, RZ ;  /* 0x00000029001b7810 */ /* 0x000fe20007ffe0ff */
[C---:B--2---:R-:W-:Y:S02]  /*bc10*/  FFMA.FTZ R208, R6.reuse, UR4, R85 ;  /* 0x0000000406d07c23 */ /* 0x044fe40008010055 */
[C---:B------:R-:W-:Y:S01]  /*bc20*/  FFMA.FTZ R207, R6.reuse, UR4, R87 ;  /* 0x0000000406cf7c23 */ /* 0x040fe20008010057 */
[----:B------:R-:W-:Y:S01]  /*bc30*/  I2F R4, R27 ;  /* 0x0000001b00047306 */ /* 0x000fe20000201400 */
[----:B------:R-:W-:-:S02]  /*bc40*/  FFMA.FTZ R218, R6, UR4, R69 ;  /* 0x0000000406da7c23 */ /* 0x000fc40008010045 */
[----:B------:R-:W-:Y:S02]  /*bc50*/  FFMA.FTZ R217, R6, UR4, R71 ;  /* 0x0000000406d97c23 */ /* 0x000fe40008010047 */
[C---:B-1----:R-:W-:Y:S02]  /*bc60*/  FFMA.FTZ R128, R2.reuse, UR4, R64 ;  /* 0x0000000402807c23 */ /* 0x042fe40008010040 */
[C---:B------:R-:W-:Y:S01]  /*bc70*/  FFMA.FTZ R127, R2.reuse, UR4, R66 ;  /* 0x00000004027f7c23 */ /* 0x040fe20008010042 */
[----:B------:R-:W-:Y:S01]  /*bc80*/  I2F R6, R29 ;  /* 0x0000001d00067306 */ /* 0x000fe20000201400 */
[C---:B------:R-:W-:Y:S02]  /*bc90*/  FFMA.FTZ R204, R2.reuse, UR4, R52 ;  /* 0x0000000402cc7c23 */ /* 0x040fe40008010034 */
[----:B------:R-:W-:Y:S02]  /*bca0*/  FFMA.FTZ R153, R2, UR4, R54 ;  /* 0x0000000402997c23 */ /* 0x000fe40008010036 */
[----:B------:R-:W-:Y:S01]  /*bcb0*/  IMAD.MOV.U32 R98, RZ, RZ, R32 ;  /* 0x000000ffff627224 */ /* 0x000fe200078e0020 */
[----:B------:R-:W-:Y:S01]  /*bcc0*/  IADD3 R32, R0, 0x18, RZ ;  /* 0x0000001800207810 */ /* 0x000fe20007ffe0ff */
[----:B------:R-:W-:Y:S01]  /*bcd0*/  FFMA.FTZ R23, R7, UR4, R96 ;  /* 0x0000000407177c23 */ /* 0x000fe20008010060 */
[----:B------:R-:W1:Y:S01]  /*bce0*/  I2F R2, R26 ;  /* 0x0000001a00027306 */ /* 0x000e620000201400 */
[----:B------:R-:W-:-:S02]  /*bcf0*/  FFMA.FTZ R25, R5, UR4, R97 ;  /* 0x0000000405197c23 */ /* 0x000fc40008010061 */
[----:B------:R-:W-:Y:S02]  /*bd00*/  FFMA.FTZ R18, R5, UR4, R99 ;  /* 0x0000000405127c23 */ /* 0x000fe40008010063 */
[----:B------:R-:W-:Y:S02]  /*bd10*/  IMAD.MOV.U32 R96, RZ, RZ, R136 ;  /* 0x000000ffff607224 */ /* 0x000fe400078e0088 */
[----:B------:R-:W-:Y:S02]  /*bd20*/  IMAD.MOV.U32 R97, RZ, RZ, R135 ;  /* 0x000000ffff617224 */ /* 0x000fe400078e0087 */
[----:B------:R-:W-:Y:S02]  /*bd30*/  IMAD.MOV.U32 R99, RZ, RZ, R134 ;  /* 0x000000ffff637224 */ /* 0x000fe400078e0086 */
[----:B------:R-:W-:Y:S01]  /*bd40*/  IMAD.MOV.U32 R42, RZ, RZ, R22 ;  /* 0x000000ffff2a7224 */ /* 0x000fe200078e0016 */
[----:B------:R-:W-:Y:S01]  /*bd50*/  IADD3 R22, R0, 0x40, RZ ;  /* 0x0000004000167810 */ /* 0x000fe20007ffe0ff */
[----:B------:R-:W-:-:S02]  /*bd60*/  FFMA.FTZ R137, R7, UR4, R116 ;  /* 0x0000000407897c23 */ /* 0x000fc40008010074 */
[----:B------:R-:W-:Y:S02]  /*bd70*/  FFMA.FTZ R136, R7, UR4, R118 ;  /* 0x0000000407887c23 */ /* 0x000fe40008010076 */
[C---:B------:R-:W-:Y:S01]  /*bd80*/  FFMA.FTZ R135, R5.reuse, UR4, R117 ;  /* 0x0000000405877c23 */ /* 0x040fe20008010075 */
[----:B------:R-:W2:Y:S01]  /*bd90*/  I2F R7, R31 ;  /* 0x0000001f00077306 */ /* 0x000ea20000201400 */
[----:B------:R-:W-:Y:S02]  /*bda0*/  FFMA.FTZ R134, R5, UR4, R119 ;  /* 0x0000000405867c23 */ /* 0x000fe40008010077 */
[----:B------:R-:W-:Y:S02]  /*bdb0*/  IMAD.MOV.U32 R43, RZ, RZ, R19 ;  /* 0x000000ffff2b7224 */ /* 0x000fe400078e0013 */
[----:B------:R-:W-:Y:S02]  /*bdc0*/  IMAD.MOV.U32 R102, RZ, RZ, R107 ;  /* 0x000000ffff667224 */ /* 0x000fe400078e006b */
[----:B------:R-:W-:Y:S01]  /*bdd0*/  IMAD.MOV.U32 R19, RZ, RZ, R106 ;  /* 0x000000ffff137224 */ /* 0x000fe200078e006a */
[----:B------:R-:W3:Y:S01]  /*bde0*/  I2F R5, R32 ;  /* 0x0000002000057306 */ /* 0x000ee20000201400 */
[----:B-1----:R-:W-:-:S02]  /*bdf0*/  FFMA.FTZ R117, R2, UR4, R114 ;  /* 0x0000000402757c23 */ /* 0x002fc40008010072 */
[----:B------:R-:W-:Y:S01]  /*be00*/  IMAD.MOV.U32 R68, RZ, RZ, R25 ;  /* 0x000000ffff447224 */ /* 0x000fe200078e0019 */
[----:B------:R-:W-:Y:S01]  /*be10*/  IADD3 R25, R0, 0x31, RZ ;  /* 0x0000003100197810 */ /* 0x000fe20007ffe0ff */
[C---:B------:R-:W-:Y:S02]  /*be20*/  FFMA.FTZ R107, R2.reuse, UR4, R48 ;  /* 0x00000004026b7c23 */ /* 0x040fe40008010030 */
[C---:B------:R-:W-:Y:S02]  /*be30*/  FFMA.FTZ R106, R2.reuse, UR4, R50 ;  /* 0x00000004026a7c23 */ /* 0x040fe40008010032 */
[----:B------:R-:W-:Y:S02]  /*be40*/  FFMA.FTZ R114, R2, UR4, R104 ;  /* 0x0000000402727c23 */ /* 0x000fe40008010068 */
[----:B------:R-:W1:Y:S01]  /*be50*/  I2F R2, R22 ;  /* 0x0000001600027306 */ /* 0x000e620000201400 */
[----:B------:R-:W-:Y:S01]  /*be60*/  FFMA.FTZ R223, R16, UR4, R88 ;  /* 0x0000000410df7c23 */ /* 0x000fe20008010058 */
[----:B------:R-:W-:Y:S01]  /*be70*/  MOV R88, R23 ;  /* 0x0000001700587202 */ /* 0x000fe20000000f00 */
[----:B------:R-:W-:Y:S01]  /*be80*/  FFMA.FTZ R125, R6, UR4, R65 ;  /* 0x00000004067d7c23 */ /* 0x000fe20008010041 */
[----:B------:R-:W-:Y:S01]  /*be90*/  IADD3 R23, R0, 0x39, RZ ;  /* 0x0000003900177810 */ /* 0x000fe20007ffe0ff */
[----:B------:R-:W-:-:S02]  /*bea0*/  FFMA.FTZ R124, R6, UR4, R67 ;  /* 0x00000004067c7c23 */ /* 0x000fc40008010043 */
[C---:B------:R-:W-:Y:S02]  /*beb0*/  FFMA.FTZ R131, R6.reuse, UR4, R53 ;  /* 0x0000000406837c23 */ /* 0x040fe40008010035 */
[----:B------:R-:W-:Y:S02]  /*bec0*/  FFMA.FTZ R130, R6, UR4, R55 ;  /* 0x0000000406827c23 */ /* 0x000fe40008010037 */
[----:B------:R-:W4:Y:S01]  /*bed0*/  I2F R6, R25 ;  /* 0x0000001900067306 */ /* 0x000f220000201400 */
[----:B------:R-:W-:Y:S02]  /*bee0*/  FFMA.FTZ R133, R16, UR4, R92 ;  /* 0x0000000410857c23 */ /* 0x000fe4000801005c */
[----:B------:R-:W-:Y:S02]  /*bef0*/  IMAD.MOV.U32 R16, RZ, RZ, R109 ;  /* 0x000000ffff107224 */ /* 0x000fe400078e006d */
[C---:B------:R-:W-:Y:S02]  /*bf00*/  FFMA.FTZ R110, R4.reuse, UR4, R61 ;  /* 0x00000004046e7c23 */ /* 0x040fe4000801003d */
[----:B------:R-:W-:-:S02]  /*bf10*/  FFMA.FTZ R109, R4, UR4, R63 ;  /* 0x00000004046d7c23 */ /* 0x000fc4000801003f */
[C---:B------:R-:W-:Y:S02]  /*bf20*/  FFMA.FTZ R119, R4.reuse, UR4, R77 ;  /* 0x0000000404777c23 */ /* 0x040fe4000801004d */
[----:B------:R-:W-:Y:S02]  /*bf30*/  FFMA.FTZ R118, R4, UR4, R79 ;  /* 0x0000000404767c23 */ /* 0x000fe4000801004f */
[----:B------:R-:W1:Y:S01]  /*bf40*/  I2F R4, R23 ;  /* 0x0000001700047306 */ /* 0x000e620000201400 */
[----:B------:R-:W-:Y:S01]  /*bf50*/  IMAD.MOV.U32 R69, RZ, RZ, R91 ;  /* 0x000000ffff457224 */ /* 0x000fe200078e005b */
[----:B------:R-:W-:Y:S01]  /*bf60*/  MOV R91, R90 ;  /* 0x0000005a005b7202 */ /* 0x000fe20000000f00 */
[----:B------:R-:W-:Y:S01]  /*bf70*/  IMAD.MOV.U32 R85, RZ, RZ, R68 ;  /* 0x000000ffff557224 */ /* 0x000fe200078e0044 */
[----:B------:R-:W-:Y:S01]  /*bf80*/  MOV R68, R100 ;  /* 0x0000006400447202 */ /* 0x000fe20000000f00 */
[----:B------:R-:W-:Y:S02]  /*bf90*/  IMAD.MOV.U32 R90, RZ, RZ, R96 ;  /* 0x000000ffff5a7224 */ /* 0x000fe400078e0060 */
[----:B------:R-:W-:-:S02]  /*bfa0*/  IMAD.MOV.U32 R96, RZ, RZ, R145 ;  /* 0x000000ffff607224 */ /* 0x000fc400078e0091 */
[----:B------:R-:W-:Y:S02]  /*bfb0*/  IMAD.MOV.U32 R92, RZ, RZ, R148 ;  /* 0x000000ffff5c7224 */ /* 0x000fe400078e0094 */
[----:B------:R-:W-:Y:S02]  /*bfc0*/  IMAD.MOV.U32 R71, RZ, RZ, R93 ;  /* 0x000000ffff477224 */ /* 0x000fe400078e005d */
[----:B------:R-:W-:Y:S02]  /*bfd0*/  IMAD.MOV.U32 R87, RZ, RZ, R89 ;  /* 0x000000ffff577224 */ /* 0x000fe400078e0059 */
[----:B------:R-:W-:Y:S02]  /*bfe0*/  IMAD.MOV.U32 R139, RZ, RZ, R9 ;  /* 0x000000ffff8b7224 */ /* 0x000fe400078e0009 */
[----:B------:R-:W-:Y:S02]  /*bff0*/  IMAD.MOV.U32 R70, RZ, RZ, R24 ;  /* 0x000000ffff467224 */ /* 0x000fe400078e0018 */
[----:B--2---:R-:W-:Y:S01]  /*c000*/  FFMA.FTZ R205, R7, UR4, R83 ;  /* 0x0000000407cd7c23 */ /* 0x004fe20008010053 */
[----:B------:R-:W-:Y:S01]  /*c010*/  MOV R52, R19 ;  /* 0x0000001300347202 */ /* 0x000fe20000000f00 */
[----:B---3--:R-:W-:Y:S01]  /*c020*/  FFMA.FTZ R216, R5, UR4, R80 ;  /* 0x0000000405d87c23 */ /* 0x008fe20008010050 */
[----:B------:R-:W-:Y:S01]  /*c030*/  MOV R80, R95 ;  /* 0x0000005f00507202 */ /* 0x000fe20000000f00 */
[----:B------:R-:W-:Y:S01]  /*c040*/  FFMA.FTZ R148, R7, UR4, R47 ;  /* 0x0000000407947c23 */ /* 0x000fe2000801002f */
[----:B------:R-:W-:Y:S01]  /*c050*/  IADD3 R24, R0, 0x38, RZ ;  /* 0x0000003800187810 */ /* 0x000fe20007ffe0ff */
[----:B------:R-:W-:-:S02]  /*c060*/  IMAD.MOV.U32 R93, RZ, RZ, R94 ;  /* 0x000000ffff5d7224 */ /* 0x000fc400078e005e */
[----:B------:R-:W-:Y:S01]  /*c070*/  IMAD.MOV.U32 R38, RZ, RZ, R8 ;  /* 0x000000ffff267224 */ /* 0x000fe200078e0008 */
[-C--:B------:R-:W-:Y:S01]  /*c080*/  ISETP.GE.AND P3, PT, R0, R13.reuse, PT ;  /* 0x0000000d0000720c */ /* 0x080fe20003f66270 */
[----:B------:R-:W-:Y:S01]  /*c090*/  IMAD.MOV.U32 R89, RZ, RZ, R99 ;  /* 0x000000ffff597224 */ /* 0x000fe200078e0063 */
[-C--:B------:R-:W-:Y:S01]  /*c0a0*/  ISETP.GE.AND P0, PT, R37, R13.reuse, PT ;  /* 0x0000000d2500720c */ /* 0x080fe20003f06270 */
[----:B------:R-:W-:Y:S01]  /*c0b0*/  IMAD.MOV.U32 R94, RZ, RZ, R98 ;  /* 0x000000ffff5e7224 */ /* 0x000fe200078e0062 */
[-C--:B------:R-:W-:Y:S01]  /*c0c0*/  ISETP.GE.AND P2, PT, R36, R13.reuse, PT ;  /* 0x0000000d2400720c */ /* 0x080fe20003f46270 */
[----:B------:R-:W-:Y:S01]  /*c0d0*/  IMAD.MOV.U32 R47, RZ, RZ, R85 ;  /* 0x000000ffff2f7224 */ /* 0x000fe200078e0055 */
[-C--:B------:R-:W-:Y:S01]  /*c0e0*/  ISETP.GE.AND P4, PT, R35, R13.reuse, PT ;  /* 0x0000000d2300720c */ /* 0x080fe20003f86270 */
[----:B------:R-:W-:Y:S01]  /*c0f0*/  IMAD.MOV.U32 R9, RZ, RZ, R155 ;  /* 0x000000ffff097224 */ /* 0x000fe200078e009b */
[----:B------:R-:W-:Y:S01]  /*c100*/  ISETP.GE.AND P6, PT, R34, R13, PT ;  /* 0x0000000d2200720c */ /* 0x000fe20003fc6270 */
[----:B------:R-:W-:Y:S01]  /*c110*/  IMAD.MOV.U32 R95, RZ, RZ, R97 ;  /* 0x000000ffff5f7224 */ /* 0x000fe200078e0061 */
[----:B------:R2:W5:Y:S01]  /*c120*/  LDL.LU R145, [R1+0x100] ;  /* 0x0001000001917983 */ /* 0x0005620000300800 */
[----:B------:R-:W-:-:S02]  /*c130*/  IMAD.MOV.U32 R99, RZ, RZ, R101 ;  /* 0x000000ffff637224 */ /* 0x000fc400078e0065 */
[----:B------:R-:W-:Y:S02]  /*c140*/  IMAD.MOV.U32 R85, RZ, RZ, R96 ;  /* 0x000000ffff557224 */ /* 0x000fe400078e0060 */
[C---:B------:R-:W-:Y:S02]  /*c150*/  FFMA.FTZ R155, R5.reuse, UR4, R44 ;  /* 0x00000004059b7c23 */ /* 0x040fe4000801002c */
[C---:B------:R-:W-:Y:S02]  /*c160*/  FFMA.FTZ R209, R5.reuse, UR4, R82 ;  /* 0x0000000405d17c23 */ /* 0x040fe40008010052 */
[----:B------:R-:W-:Y:S01]  /*c170*/  IMAD.MOV.U32 R83, RZ, RZ, R18 ;  /* 0x000000ffff537224 */ /* 0x000fe200078e0012 */
[----:B------:R-:W-:Y:S01]  /*c180*/  IADD3 R18, R0, 0x50, RZ ;  /* 0x0000005000127810 */ /* 0x000fe20007ffe0ff */
[----:B-1----:R-:W-:Y:S01]  /*c190*/  FFMA.FTZ R96, R2, UR4, R21 ;  /* 0x0000000402607c23 */ /* 0x002fe20008010015 */
[----:B------:R-:W-:Y:S01]  /*c1a0*/  IADD3 R21, R0, 0x41, RZ ;  /* 0x0000004100157810 */ /* 0x000fe20007ffe0ff */
[----:B------:R-:W-:-:S02]  /*c1b0*/  FFMA.FTZ R154, R5, UR4, R46 ;  /* 0x00000004059a7c23 */ /* 0x000fc4000801002e */
[----:B------:R-:W-:Y:S01]  /*c1c0*/  FFMA.FTZ R206, R7, UR4, R81 ;  /* 0x0000000407ce7c23 */ /* 0x000fe20008010051 */
[----:B------:R-:W1:Y:S01]  /*c1d0*/  I2F R5, R28 ;  /* 0x0000001c00057306 */ /* 0x000e620000201400 */
[----:B------:R-:W-:Y:S02]  /*c1e0*/  IMAD.MOV.U32 R44, RZ, RZ, R71 ;  /* 0x000000ffff2c7224 */ /* 0x000fe400078e0047 */
[----:B------:R-:W-:Y:S02]  /*c1f0*/  IMAD.MOV.U32 R82, RZ, RZ, R69 ;  /* 0x000000ffff527224 */ /* 0x000fe400078e0045 */
[----:B------:R-:W-:Y:S02]  /*c200*/  IMAD.MOV.U32 R81, RZ, RZ, R70 ;  /* 0x000000ffff517224 */ /* 0x000fe400078e0046 */
[----:B------:R-:W-:Y:S01]  /*c210*/  IMAD.MOV.U32 R69, RZ, RZ, R68 ;  /* 0x000000ffff457224 */ /* 0x000fe200078e0044 */
[----:B------:R-:W-:Y:S01]  /*c220*/  MOV R68, R94 ;  /* 0x0000005e00447202 */ /* 0x000fe20000000f00 */
[----:B------:R-:W-:-:S02]  /*c230*/  IMAD.MOV.U32 R71, RZ, RZ, R90 ;  /* 0x000000ffff477224 */ /* 0x000fc400078e005a */
[----:B------:R-:W-:Y:S02]  /*c240*/  IMAD.MOV.U32 R66, RZ, RZ, R144 ;  /* 0x000000ffff427224 */ /* 0x000fe400078e0090 */
[----:B------:R-:W-:Y:S02]  /*c250*/  IMAD.MOV.U32 R70, RZ, RZ, R95 ;  /* 0x000000ffff467224 */ /* 0x000fe400078e005f */
[----:B------:R-:W-:Y:S01]  /*c260*/  IMAD.MOV.U32 R64, RZ, RZ, R143 ;  /* 0x000000ffff407224 */ /* 0x000fe200078e008f */
[----:B------:R-:W-:Y:S01]  /*c270*/  IADD3 R19, R0, 0x49, RZ ;  /* 0x0000004900137810 */ /* 0x000fe20007ffe0ff */
[----:B------:R-:W-:Y:S01]  /*c280*/  IMAD.MOV.U32 R90, RZ, RZ, R99 ;  /* 0x000000ffff5a7224 */ /* 0x000fe200078e0063 */
[----:B------:R-:W-:Y:S01]  /*c290*/  MOV R54, R52 ;  /* 0x0000003400367202 */ /* 0x000fe20000000f00 */
[C---:B----4-:R-:W-:Y:S02]  /*c2a0*/  FFMA.FTZ R104, R6.reuse, UR4, R49 ;  /* 0x0000000406687c23 */ /* 0x050fe40008010031 */
[----:B------:R-:W-:-:S02]  /*c2b0*/  FFMA.FTZ R103, R6, UR4, R51 ;  /* 0x0000000406677c23 */ /* 0x000fc40008010033 */
[C---:B------:R-:W-:Y:S02]  /*c2c0*/  FFMA.FTZ R113, R6.reuse, UR4, R113 ;  /* 0x0000000406717c23 */ /* 0x040fe40008010071 */
[----:B------:R-:W-:Y:S02]  /*c2d0*/  FFMA.FTZ R111, R6, UR4, R111 ;  /* 0x00000004066f7c23 */ /* 0x000fe4000801006f */
[----:B------:R-:W-:Y:S01]  /*c2e0*/  IMAD.MOV.U32 R8, RZ, RZ, R115 ;  /* 0x000000ffff087224 */ /* 0x000fe200078e0073 */
[----:B------:R-:W3:Y:S01]  /*c2f0*/  I2F R6, R21 ;  /* 0x0000001500067306 */ /* 0x000ee20000201400 */
[C---:B------:R-:W-:Y:S01]  /*c300*/  FFMA.FTZ R95, R2.reuse, UR4, R72 ;  /* 0x00000004025f7c23 */ /* 0x040fe20008010048 */
[----:B------:R-:W-:Y:S01]  /*c310*/  MOV R67, R47 ;  /* 0x0000002f00437202 */ /* 0x000fe20000000f00 */
[----:B------:R-:W-:Y:S02]  /*c320*/  FFMA.FTZ R94, R2, UR4, R74 ;  /* 0x00000004025e7c23 */ /* 0x000fe4000801004a */
[----:B------:R-:W-:-:S02]  /*c330*/  FFMA.FTZ R149, R7, UR4, R45 ;  /* 0x0000000407957c23 */ /* 0x000fc4000801002d */
[C---:B------:R-:W-:Y:S02]  /*c340*/  FFMA.FTZ R98, R4.reuse, UR4, R57 ;  /* 0x0000000404627c23 */ /* 0x040fe40008010039 */
[C---:B------:R-:W-:Y:S02]  /*c350*/  FFMA.FTZ R105, R4.reuse, UR4, R105 ;  /* 0x0000000404697c23 */ /* 0x040fe40008010069 */
[----:B------:R-:W-:Y:S01]  /*c360*/  FFMA.FTZ R102, R4, UR4, R102 ;  /* 0x0000000404667c23 */ /* 0x000fe20008010066 */
[----:B------:R-:W-:Y:S01]  /*c370*/  FSEL R223, R223, -INF , !P2 ;  /* 0xff800000dfdf7808 */ /* 0x000fe20005000000 */
[----:B------:R-:W-:Y:S01]  /*c380*/  FFMA.FTZ R99, R2, UR4, R20 ;  /* 0x0000000402637c23 */ /* 0x000fe20008010014 */
[----:B------:R2:W5:Y:S01]  /*c390*/  LDL.LU R144, [R1+0xfc] ;  /* 0x0000fc0001907983 */ /* 0x0005620000300800 */
[----:B------:R-:W4:Y:S01]  /*c3a0*/  I2F R2, R18 ;  /* 0x0000001200027306 */ /* 0x000f220000201400 */
[----:B------:R-:W-:Y:S02]  /*c3b0*/  IMAD.MOV.U32 R52, RZ, RZ, R66 ;  /* 0x000000ffff347224 */ /* 0x000fe400078e0042 */
[----:B------:R-:W-:Y:S01]  /*c3c0*/  IMAD.MOV.U32 R66, RZ, RZ, R64 ;  /* 0x000000ffff427224 */ /* 0x000fe200078e0040 */
[----:B------:R-:W-:Y:S01]  /*c3d0*/  MOV R45, R87 ;  /* 0x00000057002d7202 */ /* 0x000fe20000000f00 */
[----:B------:R-:W-:-:S02]  /*c3e0*/  FFMA.FTZ R97, R4, UR4, R59 ;  /* 0x0000000404617c23 */ /* 0x000fc4000801003b */
[----:B------:R-:W-:Y:S01]  /*c3f0*/  IMAD.MOV.U32 R55, RZ, RZ, R83 ;  /* 0x000000ffff377224 */ /* 0x000fe200078e0053 */
[----:B------:R-:W2:Y:S01]  /*c400*/  I2F R4, R19 ;  /* 0x0000001300047306 */ /* 0x000ea20000201400 */
[----:B------:R-:W-:Y:S02]  /*c410*/  IMAD.MOV.U32 R64, RZ, RZ, R44 ;  /* 0x000000ffff407224 */ /* 0x000fe400078e002c */
[----:B------:R-:W-:Y:S02]  /*c420*/  IMAD.MOV.U32 R63, RZ, RZ, R67 ;  /* 0x000000ffff3f7224 */ /* 0x000fe400078e0043 */
[----:B------:R-:W-:Y:S02]  /*c430*/  IMAD.MOV.U32 R65, RZ, RZ, R82 ;  /* 0x000000ffff417224 */ /* 0x000fe400078e0052 */
[----:B------:R-:W-:Y:S02]  /*c440*/  IMAD.MOV.U32 R47, RZ, RZ, R80 ;  /* 0x000000ffff2f7224 */ /* 0x000fe400078e0050 */
[----:B-1----:R-:W-:-:S02]  /*c450*/  FFMA.FTZ R115, R5, UR4, R62 ;  /* 0x0000000405737c23 */ /* 0x002fc4000801003e */
[C---:B------:R-:W-:Y:S02]  /*c460*/  FFMA.FTZ R126, R5.reuse, UR4, R78 ;  /* 0x00000004057e7c23 */ /* 0x040fe4000801004e */
[----:B------:R-:W-:Y:S02]  /*c470*/  IMAD.MOV.U32 R7, RZ, RZ, R88 ;  /* 0x000000ffff077224 */ /* 0x000fe400078e0058 */
[C---:B------:R-:W-:Y:S02]  /*c480*/  FFMA.FTZ R129, R5.reuse, UR4, R76 ;  /* 0x0000000405817c23 */ /* 0x040fe4000801004c */
[----:B------:R-:W-:Y:S02]  /*c490*/  FFMA.FTZ R116, R5, UR4, R60 ;  /* 0x0000000405747c23 */ /* 0x000fe4000801003c */
[----:B------:R-:W-:Y:S01]  /*c4a0*/  IMAD.MOV.U32 R53, RZ, RZ, R81 ;  /* 0x000000ffff357224 */ /* 0x000fe200078e0051 */
[----:B------:R-:W-:Y:S01]  /*c4b0*/  IADD3 R20, R0, 0x48, RZ ;  /* 0x0000004800147810 */ /* 0x000fe20007ffe0ff */
[----:B------:R-:W-:-:S02]  /*c4c0*/  IMAD.MOV.U32 R44, RZ, RZ, R16 ;  /* 0x000000ffff2c7224 */ /* 0x000fc400078e0010 */
[C---:B---3--:R-:W-:Y:S02]  /*c4d0*/  FFMA.FTZ R93, R6.reuse, UR4, R93 ;  /* 0x00000004065d7c23 */ /* 0x048fe4000801005d */
[----:B------:R-:W-:Y:S02]  /*c4e0*/  FFMA.FTZ R91, R6, UR4, R91 ;  /* 0x00000004065b7c23 */ /* 0x000fe4000801005b */
[----:B------:R-:W-:Y:S01]  /*c4f0*/  IMAD.MOV.U32 R46, RZ, RZ, R142 ;  /* 0x000000ffff2e7224 */ /* 0x000fe200078e008e */
[----:B------:R-:W-:Y:S01]  /*c500*/  ISETP.GE.AND P2, PT, R30, R13, PT ;  /* 0x0000000d1e00720c */ /* 0x000fe20003f46270 */
[----:B------:R-:W-:Y:S01]  /*c510*/  IMAD.MOV.U32 R16, RZ, RZ, R8 ;  /* 0x000000ffff107224 */ /* 0x000fe200078e0008 */
[----:B------:R-:W-:Y:S01]  /*c520*/  MOV R8, R9 ;  /* 0x0000000900087202 */ /* 0x000fe20000000f00 */
[----:B------:R-:W-:Y:S01]  /*c530*/  IMAD.MOV.U32 R9, RZ, RZ, R10 ;  /* 0x000000ffff097224 */ /* 0x000fe200078e000a */
[----:B------:R1:W5:Y:S01]  /*c540*/  LDL.LU R143, [R1+0xf8] ;  /* 0x0000f800018f7983 */ /* 0x0003620000300800 */
[----:B------:R-:W-:Y:S01]  /*c550*/  IMAD.MOV.U32 R83, RZ, RZ, R45 ;  /* 0x000000ffff537224 */ /* 0x000fe200078e002d */
[----:B------:R-:W-:Y:S01]  /*c560*/  MOV R45, R86 ;  /* 0x00000056002d7202 */ /* 0x000fe20000000f00 */
[----:B------:R-:W-:-:S02]  /*c570*/  IMAD.MOV.U32 R10, RZ, RZ, R11 ;  /* 0x000000ffff0a7224 */ /* 0x000fc400078e000b */
[----:B------:R-:W-:Y:S02]  /*c580*/  IMAD.MOV.U32 R67, RZ, RZ, R64 ;  /* 0x000000ffff437224 */ /* 0x000fe400078e0040 */
[----:B------:R-:W-:Y:S01]  /*c590*/  IMAD.MOV.U32 R82, RZ, RZ, R84 ;  /* 0x000000ffff527224 */ /* 0x000fe200078e0054 */
[----:B------:R-:W-:Y:S01]  /*c5a0*/  MOV R62, R55 ;  /* 0x00000037003e7202 */ /* 0x000fe20000000f00 */
[----:B------:R-:W-:Y:S01]  /*c5b0*/  IMAD.MOV.U32 R64, RZ, RZ, R71 ;  /* 0x000000ffff407224 */ /* 0x000fe200078e0047 */
[----:B------:R-:W3:Y:S01]  /*c5c0*/  I2F R5, R24 ;  /* 0x0000001800057306 */ /* 0x000ee20000201400 */
[----:B------:R-:W-:Y:S01]  /*c5d0*/  IMAD.MOV.U32 R86, RZ, RZ, R92 ;  /* 0x000000ffff567224 */ /* 0x000fe200078e005c */
[----:B------:R-:W-:Y:S01]  /*c5e0*/  MOV R50, R52 ;  /* 0x0000003400327202 */ /* 0x000fe20000000f00 */
[----:B------:R-:W-:Y:S01]  /*c5f0*/  IMAD.MOV.U32 R71, RZ, RZ, R8 ;  /* 0x000000ffff477224 */ /* 0x000fe200078e0008 */
[----:B------:R-:W-:Y:S01]  /*c600*/  FSEL R220, R220, -INF , !P4 ;  /* 0xff800000dcdc7808 */ /* 0x000fe20006000000 */
[----:B------:R-:W-:Y:S01]  /*c610*/  IMAD.MOV.U32 R11, RZ, RZ, R17 ;  /* 0x000000ffff0b7224 */ /* 0x000fe200078e0011 */
[----:B------:R1:W5:Y:S01]  /*c620*/  LDL.LU R142, [R1+0xf4] ;  /* 0x0000f400018e7983 */ /* 0x0003620000300800 */
[----:B------:R-:W-:-:S02]  /*c630*/  IMAD.MOV.U32 R8, RZ, RZ, R9 ;  /* 0x000000ffff087224 */ /* 0x000fc400078e0009 */
[----:B------:R-:W-:Y:S02]  /*c640*/  IMAD.MOV.U32 R17, RZ, RZ, R141 ;  /* 0x000000ffff117224 */ /* 0x000fe400078e008d */
[----:B------:R-:W-:Y:S01]  /*c650*/  IMAD.MOV.U32 R9, RZ, RZ, R10 ;  /* 0x000000ffff097224 */ /* 0x000fe200078e000a */
[----:B------:R-:W-:Y:S01]  /*c660*/  IADD3 R10, R0, 0x60, RZ ;  /* 0x00000060000a7810 */ /* 0x000fe20007ffe0ff */
[----:B------:R-:W-:Y:S01]  /*c670*/  IMAD.MOV.U32 R78, RZ, RZ, R65 ;  /* 0x000000ffff4e7224 */ /* 0x000fe200078e0041 */
[----:B------:R-:W-:Y:S01]  /*c680*/  MOV R65, R47 ;  /* 0x0000002f00417202 */ /* 0x000fe20000000f00 */
[----:B------:R-:W-:Y:S02]  /*c690*/  IMAD.MOV.U32 R55, RZ, RZ, R86 ;  /* 0x000000ffff377224 */ /* 0x000fe400078e0056 */
[----:B------:R-:W-:Y:S02]  /*c6a0*/  FFMA.FTZ R88, R6, UR4, R73 ;  /* 0x0000000406587c23 */ /* 0x000fe40008010049 */
[----:B----4-:R-:W-:-:S02]  /*c6b0*/  FFMA.FTZ R76, R2, UR4, R214 ;  /* 0x00000004024c7c23 */ /* 0x010fc400080100d6 */
[C---:B--2---:R-:W-:Y:S02]  /*c6c0*/  FFMA.FTZ R77, R4.reuse, UR4, R121 ;  /* 0x00000004044d7c23 */ /* 0x044fe40008010079 */
[C---:B------:R-:W-:Y:S02]  /*c6d0*/  FFMA.FTZ R80, R4.reuse, UR4, R123 ;  /* 0x0000000404507c23 */ /* 0x040fe4000801007b */
[C---:B------:R-:W-:Y:S02]  /*c6e0*/  FFMA.FTZ R90, R4.reuse, UR4, R90 ;  /* 0x00000004045a7c23 */ /* 0x040fe4000801005a */
[----:B------:R-:W-:Y:S02]  /*c6f0*/  FFMA.FTZ R85, R4, UR4, R85 ;  /* 0x0000000404557c23 */ /* 0x000fe40008010055 */
[----:B------:R-:W-:Y:S02]  /*c700*/  IMAD.MOV.U32 R61, RZ, RZ, R53 ;  /* 0x000000ffff3d7224 */ /* 0x000fe400078e0035 */
[----:B---3--:R-:W-:-:S02]  /*c710*/  FFMA.FTZ R112, R5, UR4, R112 ;  /* 0x0000000405707c23 */ /* 0x008fc40008010070 */
[C---:B------:R-:W-:Y:S02]  /*c720*/  FFMA.FTZ R101, R5.reuse, UR4, R56 ;  /* 0x0000000405657c23 */ /* 0x040fe40008010038 */
[C---:B------:R-:W-:Y:S02]  /*c730*/  FFMA.FTZ R100, R5.reuse, UR4, R58 ;  /* 0x0000000405647c23 */ /* 0x040fe4000801003a */
[----:B------:R-:W-:Y:S02]  /*c740*/  FFMA.FTZ R108, R5, UR4, R108 ;  /* 0x00000004056c7c23 */ /* 0x000fe4000801006c */
[----:B------:R-:W-:Y:S02]  /*c750*/  IMAD.MOV.U32 R60, RZ, RZ, R69 ;  /* 0x000000ffff3c7224 */ /* 0x000fe400078e0045 */
[----:B------:R-:W-:Y:S02]  /*c760*/  IMAD.MOV.U32 R52, RZ, RZ, R71 ;  /* 0x000000ffff347224 */ /* 0x000fe400078e0047 */
[----:B------:R-:W-:Y:S01]  /*c770*/  FFMA.FTZ R87, R6, UR4, R75 ;  /* 0x0000000406577c23 */ /* 0x000fe2000801004b */
[----:B------:R-:W-:Y:S01]  /*c780*/  MOV R49, R62 ;  /* 0x0000003e00317202 */ /* 0x000fe20000000f00 */
[----:B------:R-:W-:Y:S01]  /*c790*/  IMAD.MOV.U32 R47, RZ, RZ, R82 ;  /* 0x000000ffff2f7224 */ /* 0x000fe200078e0052 */
[----:B------:R-:W-:Y:S01]  /*c7a0*/  ISETP.GE.AND P4, PT, R29, R13, PT ;  /* 0x0000000d1d00720c */ /* 0x000fe20003f86270 */
[----:B------:R-:W-:Y:S01]  /*c7b0*/  FFMA.FTZ R86, R2, UR4, R11 ;  /* 0x0000000402567c23 */ /* 0x000fe2000801000b */
[----:B------:R-:W-:Y:S01]  /*c7c0*/  IADD3 R11, R0, 0x59, RZ ;  /* 0x00000059000b7810 */ /* 0x000fe20007ffe0ff */
[C---:B------:R-:W-:Y:S01]  /*c7d0*/  FFMA.FTZ R73, R2.reuse, UR4, R212 ;  /* 0x0000000402497c23 */ /* 0x040fe200080100d4 */
[----:B------:R-:W-:Y:S01]  /*c7e0*/  FSEL R211, R211, -INF , !P6 ;  /* 0xff800000d3d37808 */ /* 0x000fe20007000000 */
[----:B------:R-:W-:Y:S01]  /*c7f0*/  FFMA.FTZ R82, R2, UR4, R17 ;  /* 0x0000000402527c23 */ /* 0x000fe20008010011 */
[----:B------:R1:W5:Y:S01]  /*c800*/  LDL.LU R141, [R1+0xf0] ;  /* 0x0000f000018d7983 */ /* 0x0003620000300800 */
[----:B------:R-:W2:Y:S08]  /*c810*/  I2F R2, R10 ;  /* 0x0000000a00027306 */ /* 0x000eb00000201400 */
[----:B------:R-:W3:Y:S01]  /*c820*/  I2F R4, R11 ;  /* 0x0000000b00047306 */ /* 0x000ee20000201400 */
[----:B------:R-:W-:-:S05]  /*c830*/  MOV R53, R16 ;  /* 0x0000001000357202 */ /* 0x000fca0000000f00 */
[----:B------:R-:W-:Y:S02]  /*c840*/  IMAD.MOV.U32 R51, RZ, RZ, R53 ;  /* 0x000000ffff337224 */ /* 0x000fe400078e0035 */
[----:B------:R-:W4:Y:S01]  /*c850*/  I2F R5, R20 ;  /* 0x0000001400057306 */ /* 0x000f220000201400 */
[----:B--2---:R-:W-:Y:S01]  /*c860*/  FFMA.FTZ R71, R2, UR4, R8 ;  /* 0x0000000402477c23 */ /* 0x004fe20008010008 */
[----:B------:R-:W-:Y:S01]  /*c870*/  IADD3 R8, R0, 0x68, RZ ;  /* 0x0000006800087810 */ /* 0x000fe20007ffe0ff */
[----:B------:R-:W-:Y:S02]  /*c880*/  IMAD.MOV.U32 R53, RZ, RZ, R54 ;  /* 0x000000ffff357224 */ /* 0x000fe400078e0036 */
[----:B------:R-:W-:Y:S02]  /*c890*/  IMAD.MOV.U32 R54, RZ, RZ, R66 ;  /* 0x000000ffff367224 */ /* 0x000fe400078e0042 */
[----:B------:R-:W-:Y:S02]  /*c8a0*/  FFMA.FTZ R57, R2, UR4, R228 ;  /* 0x0000000402397c23 */ /* 0x000fe400080100e4 */
[----:B---3--:R-:W-:-:S02]  /*c8b0*/  FFMA.FTZ R75, R4, UR4, R60 ;  /* 0x00000004044b7c23 */ /* 0x008fc4000801003c */
[C---:B------:R-:W-:Y:S02]  /*c8c0*/  FFMA.FTZ R60, R2.reuse, UR4, R230 ;  /* 0x00000004023c7c23 */ /* 0x040fe400080100e6 */
[----:B------:R-:W-:Y:S02]  /*c8d0*/  FFMA.FTZ R66, R2, UR4, R9 ;  /* 0x0000000402427c23 */ /* 0x000fe40008010009 */
[----:B------:R-:W2:Y:S01]  /*c8e0*/  I2F R2, R8 ;  /* 0x0000000800027306 */ /* 0x000ea20000201400 */
[C---:B------:R-:W-:Y:S01]  /*c8f0*/  IADD3 R17, R0.reuse, 0x51, RZ ;  /* 0x0000005100117810 */ /* 0x040fe20007ffe0ff */
[C---:B----4-:R-:W-:Y:S02]  /*c900*/  FFMA.FTZ R81, R5.reuse, UR4, R120 ;  /* 0x0000000405517c23 */ /* 0x050fe40008010078 */
[----:B------:R-:W-:Y:S02]  /*c910*/  IMAD.MOV.U32 R48, RZ, RZ, R61 ;  /* 0x000000ffff307224 */ /* 0x000fe400078e003d */
[----:B------:R-:W-:Y:S01]  /*c920*/  IMAD.MOV.U32 R120, RZ, RZ, R7 ;  /* 0x000000ffff787224 */ /* 0x000fe200078e0007 */
[----:B------:R-:W-:Y:S01]  /*c930*/  IADD3 R7, R0, 0x69, RZ ;  /* 0x0000006900077810 */ /* 0x000fe20007ffe0ff */
[----:B------:R-:W3:Y:S01]  /*c940*/  I2F R6, R17 ;  /* 0x0000001100067306 */ /* 0x000ee20000201400 */
[----:B------:R-:W-:Y:S01]  /*c950*/  FFMA.FTZ R84, R5, UR4, R122 ;  /* 0x0000000405547c23 */ /* 0x000fe2000801007a */
[----:B------:R-:W-:Y:S01]  /*c960*/  MOV R121, R63 ;  /* 0x0000003f00797202 */ /* 0x000fe20000000f00 */
[----:B------:R-:W-:-:S02]  /*c970*/  IMAD.MOV.U32 R122, RZ, RZ, R49 ;  /* 0x000000ffff7a7224 */ /* 0x000fc400078e0031 */
[----:B------:R-:W-:Y:S02]  /*c980*/  IMAD.MOV.U32 R123, RZ, RZ, R48 ;  /* 0x000000ffff7b7224 */ /* 0x000fe400078e0030 */
[C---:B--2---:R-:W-:Y:S02]  /*c990*/  FFMA.FTZ R63, R2.reuse, UR4, R47 ;  /* 0x00000004023f7c23 */ /* 0x044fe4000801002f */
[C---:B------:R-:W-:Y:S02]  /*c9a0*/  FFMA.FTZ R49, R2.reuse, UR4, R248 ;  /* 0x0000000402317c23 */ /* 0x040fe400080100f8 */
[C---:B------:R-:W-:Y:S02]  /*c9b0*/  FFMA.FTZ R48, R2.reuse, UR4, R250 ;  /* 0x0000000402307c23 */ /* 0x040fe400080100fa */
[----:B------:R-:W-:Y:S02]  /*c9c0*/  FFMA.FTZ R58, R2, UR4, R44 ;  /* 0x00000004023a7c23 */ /* 0x000fe4000801002c */
[----:B------:R-:W2:Y:S01]  /*c9d0*/  I2F R2, R7 ;  /* 0x0000000700027306 */ /* 0x000ea20000201400 */
[----:B------:R-:W-:Y:S01]  /*c9e0*/  IADD3 R16, R0, 0x58, RZ ;  /* 0x0000005800107810 */ /* 0x000fe20007ffe0ff */
[----:B------:R-:W-:-:S02]  /*c9f0*/  FFMA.FTZ R92, R5, UR4, R140 ;  /* 0x00000004055c7c23 */ /* 0x000fc4000801008c */
[----:B------:R-:W-:Y:S02]  /*ca00*/  FFMA.FTZ R89, R5, UR4, R89 ;  /* 0x0000000405597c23 */ /* 0x000fe40008010059 */
[C---:B---3--:R-:W-:Y:S02]  /*ca10*/  FFMA.FTZ R69, R6.reuse, UR4, R213 ;  /* 0x0000000406457c23 */ /* 0x048fe400080100d5 */
[C---:B------:R-:W-:Y:S01]  /*ca20*/  FFMA.FTZ R72, R6.reuse, UR4, R215 ;  /* 0x0000000406487c23 */ /* 0x040fe200080100d7 */
[----:B------:R-:W3:Y:S01]  /*ca30*/  I2F R5, R16 ;  /* 0x0000001000057306 */ /* 0x000ee20000201400 */
[C---:B------:R-:W-:Y:S02]  /*ca40*/  FFMA.FTZ R83, R6.reuse, UR4, R83 ;  /* 0x0000000406537c23 */ /* 0x040fe40008010053 */
[----:B------:R-:W-:Y:S01]  /*ca50*/  FFMA.FTZ R78, R6, UR4, R78 ;  /* 0x00000004064e7c23 */ /* 0x000fe2000801004e */
[C---:B------:R-:W-:Y:S01]  /*ca60*/  IADD3 R6, R0.reuse, 0x70, RZ ;  /* 0x0000007000067810 */ /* 0x040fe20007ffe0ff */
[----:B------:R-:W-:Y:S01]  /*ca70*/  IMAD.MOV.U32 R59, RZ, RZ, R55 ;  /* 0x000000ffff3b7224 */ /* 0x000fe200078e0037 */
[----:B------:R-:W-:Y:S01]  /*ca80*/  IADD3 R9, R0, 0x61, RZ ;  /* 0x0000006100097810 */ /* 0x000fe20007ffe0ff */
[----:B--2---:R-:W-:-:S02]  /*ca90*/  FFMA.FTZ R44, R2, UR4, R249 ;  /* 0x00000004022c7c23 */ /* 0x004fc400080100f9 */
[----:B------:R-:W-:Y:S02]  /*caa0*/  IMAD.MOV.U32 R62, RZ, RZ, R65 ;  /* 0x000000ffff3e7224 */ /* 0x000fe400078e0041 */
[C---:B------:R-:W-:Y:S02]  /*cab0*/  FFMA.FTZ R61, R4.reuse, UR4, R225 ;  /* 0x00000004043d7c23 */ /* 0x040fe400080100e1 */
[----:B------:R-:W-:Y:S01]  /*cac0*/  FFMA.FTZ R70, R4, UR4, R70 ;  /* 0x0000000404467c23 */ /* 0x000fe20008010046 */
[----:B------:R-:W-:Y:S01]  /*cad0*/  FSEL R120, R120, -INF , !P3 ;  /* 0xff80000078787808 */ /* 0x000fe20005800000 */
[C---:B------:R-:W-:Y:S01]  /*cae0*/  FFMA.FTZ R47, R2.reuse, UR4, R251 ;  /* 0x00000004022f7c23 */ /* 0x040fe200080100fb */
[----:B------:R-:W-:Y:S01]  /*caf0*/  FSEL R121, R121, -INF , !P0 ;  /* 0xff80000079797808 */ /* 0x000fe20004000000 */
[----:B------:R-:W-:Y:S01]  /*cb00*/  FFMA.FTZ R59, R2, UR4, R59 ;  /* 0x00000004023b7c23 */ /* 0x000fe2000801003b */
[----:B------:R-:W-:Y:S01]  /*cb10*/  FSEL R212, R128, -INF , !P2 ;  /* 0xff80000080d47808 */ /* 0x000fe20005000000 */
[----:B------:R-:W-:Y:S01]  /*cb20*/  FFMA.FTZ R51, R2, UR4, R51 ;  /* 0x0000000402337c23 */ /* 0x000fe20008010033 */
[-C--:B------:R-:W-:Y:S01]  /*cb30*/  ISETP.GE.AND P5, PT, R33, R13.reuse, PT ;  /* 0x0000000d2100720c */ /* 0x080fe20003fa6270 */
[----:B------:R-:W2:Y:S01]  /*cb40*/  I2F R2, R6 ;  /* 0x0000000600027306 */ /* 0x000ea20000201400 */
[C---:B---3--:R-:W-:Y:S01]  /*cb50*/  FFMA.FTZ R79, R5.reuse, UR4, R68 ;  /* 0x00000004054f7c23 */ /* 0x048fe20008010044 */
[----:B------:R-:W-:Y:S01]  /*cb60*/  ISETP.GE.AND P6, PT, R28, R13, PT ;  /* 0x0000000d1c00720c */ /* 0x000fe20003fc6270 */
[C---:B------:R-:W-:Y:S01]  /*cb70*/  FFMA.FTZ R74, R5.reuse, UR4, R64 ;  /* 0x00000004054a7c23 */ /* 0x040fe20008010040 */
[----:B------:R1:W5:Y:S01]  /*cb80*/  LDL.LU R140, [R1+0xec] ;  /* 0x0000ec00018c7983 */ /* 0x0003620000300800 */
[----:B------:R-:W-:-:S02]  /*cb90*/  FFMA.FTZ R65, R5, UR4, R224 ;  /* 0x0000000405417c23 */ /* 0x000fc400080100e0 */
[----:B------:R-:W-:Y:S01]  /*cba0*/  FFMA.FTZ R68, R5, UR4, R226 ;  /* 0x0000000405447c23 */ /* 0x000fe200080100e2 */
[----:B------:R-:W-:Y:S01]  /*cbb0*/  IADD3 R5, R0, 0x71, RZ ;  /* 0x0000007100057810 */ /* 0x000fe20007ffe0ff */
[----:B------:R-:W-:Y:S02]  /*cbc0*/  FFMA.FTZ R64, R4, UR4, R227 ;  /* 0x0000000404407c23 */ /* 0x000fe400080100e3 */
[----:B------:R-:W3:Y:S01]  /*cbd0*/  I2F R4, R9 ;  /* 0x0000000900047306 */ /* 0x000ee20000201400 */
[C---:B--2---:R-:W-:Y:S02]  /*cbe0*/  FFMA.FTZ R42, R2.reuse, UR4, R42 ;  /* 0x00000004022a7c23 */ /* 0x044fe4000801002a */
[C---:B------:R-:W-:Y:S02]  /*cbf0*/  FFMA.FTZ R43, R2.reuse, UR4, R43 ;  /* 0x00000004022b7c23 */ /* 0x040fe4000801002b */
[C---:B------:R-:W-:Y:S02]  /*cc00*/  FFMA.FTZ R54, R2.reuse, UR4, R54 ;  /* 0x0000000402367c23 */ /* 0x040fe40008010036 */
[----:B------:R-:W-:-:S02]  /*cc10*/  FFMA.FTZ R46, R2, UR4, R46 ;  /* 0x00000004022e7c23 */ /* 0x000fc4000801002e */
[----:B------:R-:W2:Y:S01]  /*cc20*/  I2F R2, R5 ;  /* 0x0000000500027306 */ /* 0x000ea20000201400 */
[C---:B---3--:R-:W-:Y:S02]  /*cc30*/  FFMA.FTZ R56, R4.reuse, UR4, R229 ;  /* 0x0000000404387c23 */ /* 0x048fe400080100e5 */
[C---:B------:R-:W-:Y:S02]  /*cc40*/  FFMA.FTZ R55, R4.reuse, UR4, R231 ;  /* 0x0000000404377c23 */ /* 0x040fe400080100e7 */
[C---:B------:R-:W-:Y:S02]  /*cc50*/  FFMA.FTZ R67, R4.reuse, UR4, R67 ;  /* 0x0000000404437c23 */ /* 0x040fe40008010043 */
[----:B------:R-:W-:Y:S01]  /*cc60*/  FFMA.FTZ R62, R4, UR4, R62 ;  /* 0x00000004043e7c23 */ /* 0x000fe2000801003e */
[----:B------:R-:W-:Y:S01]  /*cc70*/  IADD3 R4, R0, 0x78, RZ ;  /* 0x0000007800047810 */ /* 0x000fe20007ffe0ff */
[C---:B--2---:R-:W-:Y:S02]  /*cc80*/  FFMA.FTZ R40, R2.reuse, UR4, R40 ;  /* 0x0000000402287c23 */ /* 0x044fe40008010028 */
[----:B------:R-:W-:-:S02]  /*cc90*/  FFMA.FTZ R41, R2, UR4, R41 ;  /* 0x0000000402297c23 */ /* 0x000fc40008010029 */
[C---:B------:R-:W-:Y:S02]  /*cca0*/  FFMA.FTZ R53, R2.reuse, UR4, R53 ;  /* 0x0000000402357c23 */ /* 0x040fe40008010035 */
[----:B------:R-:W-:Y:S02]  /*ccb0*/  FFMA.FTZ R50, R2, UR4, R50 ;  /* 0x0000000402327c23 */ /* 0x000fe40008010032 */
[----:B------:R-:W2:Y:S01]  /*ccc0*/  I2F R2, R4 ;  /* 0x0000000400027306 */ /* 0x000ea20000201400 */
[-C--:B------:R-:W-:Y:S02]  /*ccd0*/  ISETP.GE.AND P3, PT, R32, R13.reuse, PT ;  /* 0x0000000d2000720c */ /* 0x080fe40003f66270 */
[-C--:B------:R-:W-:Y:S02]  /*cce0*/  ISETP.GE.AND P0, PT, R31, R13.reuse, PT ;  /* 0x0000000d1f00720c */ /* 0x080fe40003f06270 */
[----:B------:R-:W-:Y:S02]  /*ccf0*/  FSEL R155, R155, -INF , !P3 ;  /* 0xff8000009b9b7808 */ /* 0x000fe40005800000 */
[----:B------:R-:W-:-:S02]  /*cd00*/  ISETP.GE.AND P3, PT, R26, R13, PT ;  /* 0x0000000d1a00720c */ /* 0x000fc40003f66270 */
[----:B------:R-:W-:Y:S02]  /*cd10*/  FSEL R149, R149, -INF , !P0 ;  /* 0xff80000095957808 */ /* 0x000fe40004000000 */
[-C--:B------:R-:W-:Y:S02]  /*cd20*/  ISETP.GE.AND P0, PT, R25, R13.reuse, PT ;  /* 0x0000000d1900720c */ /* 0x080fe40003f06270 */
[----:B------:R-:W-:Y:S01]  /*cd30*/  ISETP.GE.AND P2, PT, R24, R13, PT ;  /* 0x0000000d1800720c */ /* 0x000fe20003f46270 */
[C---:B--2---:R-:W-:Y:S02]  /*cd40*/  FFMA.FTZ R52, R2.reuse, UR4, R52 ;  /* 0x0000000402347c23 */ /* 0x044fe40008010034 */
[C---:B------:R-:W-:Y:S02]  /*cd50*/  FFMA.FTZ R38, R2.reuse, UR4, R38 ;  /* 0x0000000402267c23 */ /* 0x040fe40008010026 */
[C---:B------:R-:W-:Y:S02]  /*cd60*/  FFMA.FTZ R39, R2.reuse, UR4, R39 ;  /* 0x0000000402277c23 */ /* 0x040fe40008010027 */
[----:B------:R-:W-:Y:S01]  /*cd70*/  FFMA.FTZ R45, R2, UR4, R45 ;  /* 0x00000004022d7c23 */ /* 0x000fe2000801002d */
[----:B------:R-:W-:Y:S01]  /*cd80*/  FSEL R2, R107, -INF , !P3 ;  /* 0xff8000006b027808 */ /* 0x000fe20005800000 */
[----:B------:R-:W-:Y:S01]  /*cd90*/  IMAD.MOV.U32 R213, RZ, RZ, R123 ;  /* 0x000000ffffd57224 */ /* 0x000fe200078e007b */
[----:B------:R-:W-:Y:S01]  /*cda0*/  FSEL R104, R104, -INF , !P0 ;  /* 0xff80000068687808 */ /* 0x000fe20004000000 */
[----:B------:R-:W-:Y:S01]  /*cdb0*/  IMAD.MOV.U32 R214, RZ, RZ, R122 ;  /* 0x000000ffffd67224 */ /* 0x000fe200078e007a */
[----:B------:R-:W-:Y:S01]  /*cdc0*/  FSEL R123, R125, -INF , !P4 ;  /* 0xff8000007d7b7808 */ /* 0x000fe20006000000 */
[----:B------:R2:W-:Y:S01]  /*cdd0*/  STL [R1+0x98], R2 ;  /* 0x0000980201007387 */ /* 0x0005e20000100800 */
[----:B------:R-:W-:-:S03]  /*cde0*/  FSEL R208, R208, -INF , !P5 ;  /* 0xff800000d0d07808 */ /* 0x000fc60006800000 */
[----:B------:R-:W-:Y:S01]  /*cdf0*/  BAR.SYNC.DEFER_BLOCKING 0x0 ;  /* 0x0000000000007b1d */ /* 0x000fe20000010000 */
[-C--:B------:R-:W-:Y:S02]  /*ce00*/  ISETP.GE.AND P4, PT, R23, R13.reuse, PT ;  /* 0x0000000d1700720c */ /* 0x080fe40003f86270 */
[----:B------:R-:W-:Y:S02]  /*ce10*/  FSEL R122, R116, -INF , !P6 ;  /* 0xff800000747a7808 */ /* 0x000fe40007000000 */
[-C--:B------:R-:W-:Y:S02]  /*ce20*/  ISETP.GE.AND P5, PT, R27, R13.reuse, PT ;  /* 0x0000000d1b00720c */ /* 0x080fe40003fa6270 */
[----:B------:R-:W-:Y:S01]  /*ce30*/  ISETP.GE.AND P6, PT, R22, R13, PT ;  /* 0x0000000d1600720c */ /* 0x000fe20003fc6270 */
[----:B------:R-:W-:Y:S01]  /*ce40*/  STL [R1+0x94], R104 ;  /* 0x0000946801007387 */ /* 0x000fe20000100800 */
[----:B------:R-:W-:Y:S02]  /*ce50*/  FSEL R98, R98, -INF , !P4 ;  /* 0xff80000062627808 */ /* 0x000fe40006000000 */
[----:B------:R-:W-:-:S02]  /*ce60*/  FSEL R110, R110, -INF , !P5 ;  /* 0xff8000006e6e7808 */ /* 0x000fc40006800000 */
[-C--:B------:R-:W-:Y:S02]  /*ce70*/  ISETP.GE.AND P5, PT, R21, R13.reuse, PT ;  /* 0x0000000d1500720c */ /* 0x080fe40003fa6270 */
[----:B--2---:R-:W-:Y:S02]  /*ce80*/  FSEL R2, R101, -INF , !P2 ;  /* 0xff80000065027808 */ /* 0x004fe40005000000 */
[----:B------:R-:W-:-:S03]  /*ce90*/  ISETP.GE.AND P3, PT, R20, R13, PT ;  /* 0x0000000d1400720c */ /* 0x000fc60003f66270 */
[----:B------:R2:W-:Y:S01]  /*cea0*/  STL [R1+0x90], R2 ;  /* 0x0000900201007387 */ /* 0x0005e20000100800 */
[----:B------:R-:W-:-:S03]  /*ceb0*/  FSEL R88, R88, -INF , !P5 ;  /* 0xff80000058587808 */ /* 0x000fc60006800000 */
[----:B------:R-:W-:Y:S01]  /*cec0*/  STL [R1+0x8c], R98 ;  /* 0x00008c6201007387 */ /* 0x000fe20000100800 */
[-C--:B------:R-:W-:Y:S02]  /*ced0*/  ISETP.GE.AND P2, PT, R18, R13.reuse, PT ;  /* 0x0000000d1200720c */ /* 0x080fe40003f46270 */
[-C--:B------:R-:W-:Y:S02]  /*cee0*/  ISETP.GE.AND P0, PT, R19, R13.reuse, PT ;  /* 0x0000000d1300720c */ /* 0x080fe40003f06270 */
[----:B------:R-:W-:Y:S02]  /*cef0*/  ISETP.GE.AND P4, PT, R17, R13, PT ;  /* 0x0000000d1100720c */ /* 0x000fe40003f86270 */
[----:B--2---:R-:W-:-:S05]  /*cf00*/  FSEL R2, R95, -INF , !P6 ;  /* 0xff8000005f027808 */ /* 0x004fca0007000000 */
[----:B------:R2:W-:Y:S04]  /*cf10*/  STL [R1+0x88], R2 ;  /* 0x0000880201007387 */ /* 0x0005e80000100800 */
[----:B------:R3:W-:Y:S01]  /*cf20*/  STL [R1+0x84], R88 ;  /* 0x0000845801007387 */ /* 0x0007e20000100800 */
[----:B------:R-:W-:Y:S02]  /*cf30*/  FSEL R77, R77, -INF , !P0 ;  /* 0xff8000004d4d7808 */ /* 0x000fe40004000000 */
[-C--:B------:R-:W-:Y:S02]  /*cf40*/  ISETP.GE.AND P0, PT, R9, R13.reuse, PT ;  /* 0x0000000d0900720c */ /* 0x080fe40003f06270 */
[----:B------:R-:W-:Y:S02]  /*cf50*/  FSEL R128, R69, -INF , !P4 ;  /* 0xff80000045807808 */ /* 0x000fe40006000000 */
[----:B------:R-:W-:-:S02]  /*cf60*/  ISETP.GE.AND P5, PT, R11, R13, PT ;  /* 0x0000000d0b00720c */ /* 0x000fc40003fa6270 */
[----:B--2---:R-:W-:-:S05]  /*cf70*/  FSEL R2, R81, -INF , !P3 ;  /* 0xff80000051027808 */ /* 0x004fca0005800000 */
[----:B------:R2:W-:Y:S01]  /*cf80*/  STL [R1+0x80], R2 ;  /* 0x0000800201007387 */ /* 0x0005e20000100800 */
[-C--:B------:R-:W-:Y:S02]  /*cf90*/  ISETP.GE.AND P4, PT, R7, R13.reuse, PT ;  /* 0x0000000d0700720c */ /* 0x080fe40003f86270 */
[-C--:B------:R-:W-:Y:S02]  /*cfa0*/  ISETP.GE.AND P6, PT, R16, R13.reuse, PT ;  /* 0x0000000d1000720c */ /* 0x080fe40003fc6270 */
[----:B------:R-:W-:Y:S01]  /*cfb0*/  ISETP.GE.AND P3, PT, R10, R13, PT ;  /* 0x0000000d0a00720c */ /* 0x000fe20003f66270 */
[----:B------:R-:W-:Y:S01]  /*cfc0*/  STL [R1+0x7c], R77 ;  /* 0x00007c4d01007387 */ /* 0x000fe20000100800 */
[----:B---3--:R-:W-:Y:S02]  /*cfd0*/  FSEL R88, R56, -INF , !P0 ;  /* 0xff80000038587808 */ /* 0x008fe40004000000 */
[----:B------:R-:W-:Y:S02]  /*cfe0*/  FSEL R101, R61, -INF , !P5 ;  /* 0xff8000003d657808 */ /* 0x000fe40006800000 */
[----:B------:R-:W-:-:S02]  /*cff0*/  FSEL R81, R44, -INF , !P4 ;  /* 0xff8000002c517808 */ /* 0x000fc40006000000 */
[----:B------:R-:W-:Y:S02]  /*d000*/  FSEL R116, R65, -INF , !P6 ;  /* 0xff80000041747808 */ /* 0x000fe40007000000 */
[----:B--2---:R-:W-:Y:S02]  /*d010*/  FSEL R2, R73, -INF , !P2 ;  /* 0xff80000049027808 */ /* 0x004fe40005000000 */
[----:B------:R-:W-:-:S04]  /*d020*/  ISETP.GE.AND P2, PT, R8, R13, PT ;  /* 0x0000000d0800720c */ /* 0x000fc80003f46270 */
[----:B------:R-:W-:Y:S02]  /*d030*/  FSEL R98, R49, -INF , !P2 ;  /* 0xff80000031627808 */ /* 0x000fe40005000000 */
[-C--:B------:R-:W-:Y:S01]  /*d040*/  ISETP.GE.AND P2, PT, R0, R12.reuse, PT ;  /* 0x0000000c0000720c */ /* 0x080fe20003f46270 */
[----:B------:R2:W-:Y:S01]  /*d050*/  STL [R1+0x78], R2 ;  /* 0x0000780201007387 */ /* 0x0005e20000100800 */
[----:B------:R-:W-:Y:S02]  /*d060*/  FSEL R61, R57, -INF , !P3 ;  /* 0xff800000393d7808 */ /* 0x000fe40005800000 */
[----:B------:R-:W-:Y:S02]  /*d070*/  FSEL R56, R213, -INF , !P2 ;  /* 0xff800000d5387808 */ /* 0x000fe40005000000 */
[-C--:B------:R-:W-:Y:S02]  /*d080*/  ISETP.GE.AND P2, PT, R33, R12.reuse, PT ;  /* 0x0000000c2100720c */ /* 0x080fe40003f46270 */
[----:B------:R-:W-:-:S02]  /*d090*/  ISETP.GE.AND P4, PT, R37, R12, PT ;  /* 0x0000000c2500720c */ /* 0x000fc40003f86270 */
[-C--:B------:R-:W-:Y:S02]  /*d0a0*/  ISETP.GE.AND P6, PT, R6, R13.reuse, PT ;  /* 0x0000000d0600720c */ /* 0x080fe40003fc6270 */
[-C--:B------:R-:W-:Y:S02]  /*d0b0*/  ISETP.GE.AND P5, PT, R5, R13.reuse, PT ;  /* 0x0000000d0500720c */ /* 0x080fe40003fa6270 */
[----:B------:R-:W-:Y:S02]  /*d0c0*/  ISETP.GE.AND P3, PT, R4, R13, PT ;  /* 0x0000000d0400720c */ /* 0x000fe40003f66270 */
[----:B------:R-:W-:Y:S02]  /*d0d0*/  FSEL R207, R207, -INF , !P2 ;  /* 0xff800000cfcf7808 */ /* 0x000fe40005000000 */
[----:B------:R-:W-:Y:S02]  /*d0e0*/  FSEL R57, R214, -INF , !P4 ;  /* 0xff800000d6397808 */ /* 0x000fe40006000000 */
[----:B------:R-:W-:-:S02]  /*d0f0*/  ISETP.GE.AND P2, PT, R28, R12, PT ;  /* 0x0000000c1c00720c */ /* 0x000fc40003f46270 */
[----:B--2---:R-:W-:Y:S02]  /*d100*/  IADD3 R2, R0, 0x79, RZ ;  /* 0x0000007900027810 */ /* 0x004fe40007ffe0ff */
[----:B------:R-:W-:Y:S02]  /*d110*/  FSEL R77, R42, -INF , !P6 ;  /* 0xff8000002a4d7808 */ /* 0x000fe40007000000 */
[----:B------:R-:W-:Y:S02]  /*d120*/  ISETP.GE.AND P0, PT, R2, R13, PT ;  /* 0x0000000d0200720c */ /* 0x000fe40003f06270 */
[----:B------:R-:W-:Y:S02]  /*d130*/  FSEL R73, R40, -INF , !P5 ;  /* 0xff80000028497808 */ /* 0x000fe40006800000 */
[----:B------:R-:W-:Y:S02]  /*d140*/  FSEL R13, R38, -INF , !P3 ;  /* 0xff800000260d7808 */ /* 0x000fe40005800000 */
[----:B------:R-:W-:-:S02]  /*d150*/  ISETP.GE.AND P4, PT, R32, R12, PT ;  /* 0x0000000c2000720c */ /* 0x000fc40003f86270 */
[-C--:B------:R-:W-:Y:S02]  /*d160*/  ISETP.GE.AND P6, PT, R36, R12.reuse, PT ;  /* 0x0000000c2400720c */ /* 0x080fe40003fc6270 */
[-C--:B------:R-:W-:Y:S02]  /*d170*/  ISETP.GE.AND P5, PT, R35, R12.reuse, PT ;  /* 0x0000000c2300720c */ /* 0x080fe40003fa6270 */
[-C--:B------:R-:W-:Y:S02]  /*d180*/  ISETP.GE.AND P3, PT, R34, R12.reuse, PT ;  /* 0x0000000c2200720c */ /* 0x080fe40003f66270 */
[----:B------:R-:W-:Y:S02]  /*d190*/  FSEL R115, R115, -INF , !P2 ;  /* 0xff80000073737808 */ /* 0x000fe40005000000 */
[----:B------:R-:W-:Y:S02]  /*d1a0*/  FSEL R154, R154, -INF , !P4 ;  /* 0xff8000009a9a7808 */ /* 0x000fe40006000000 */
[----:B------:R-:W-:-:S02]  /*d1b0*/  ISETP.GE.AND P2, PT, R23, R12, PT ;  /* 0x0000000c1700720c */ /* 0x000fc40003f46270 */
[----:B------:R-:W-:Y:S02]  /*d1c0*/  FSEL R222, R222, -INF , !P6 ;  /* 0xff800000dede7808 */ /* 0x000fe40007000000 */
[----:B------:R-:W-:Y:S02]  /*d1d0*/  FSEL R219, R219, -INF , !P5 ;  /* 0xff800000dbdb7808 */ /* 0x000fe40006800000 */
[----:B------:R-:W-:Y:S02]  /*d1e0*/  FSEL R210, R210, -INF , !P3 ;  /* 0xff800000d2d27808 */ /* 0x000fe40005800000 */
[-C--:B------:R-:W-:Y:S02]  /*d1f0*/  ISETP.GE.AND P4, PT, R27, R12.reuse, PT ;  /* 0x0000000c1b00720c */ /* 0x080fe40003f86270 */
[-C--:B------:R-:W-:Y:S02]  /*d200*/  ISETP.GE.AND P6, PT, R31, R12.reuse, PT ;  /* 0x0000000c1f00720c */ /* 0x080fe40003fc6270 */
[----:B------:R-:W-:-:S02]  /*d210*/  ISETP.GE.AND P5, PT, R30, R12, PT ;  /* 0x0000000c1e00720c */ /* 0x000fc40003fa6270 */
[-C--:B------:R-:W-:Y:S02]  /*d220*/  ISETP.GE.AND P3, PT, R29, R12.reuse, PT ;  /* 0x0000000c1d00720c */ /* 0x080fe40003f66270 */
[----:B------:R-:W-:Y:S02]  /*d230*/  FSEL R97, R97, -INF , !P2 ;  /* 0xff80000061617808 */ /* 0x000fe40005000000 */
[----:B------:R-:W-:Y:S02]  /*d240*/  FSEL R109, R109, -INF , !P4 ;  /* 0xff8000006d6d7808 */ /* 0x000fe40006000000 */
[----:B------:R-:W-:Y:S02]  /*d250*/  ISETP.GE.AND P2, PT, R18, R12, PT ;  /* 0x0000000c1200720c */ /* 0x000fe40003f46270 */
[----:B------:R-:W-:Y:S02]  /*d260*/  FSEL R148, R148, -INF , !P6 ;  /* 0xff80000094947808 */ /* 0x000fe40007000000 */
[----:B------:R-:W-:-:S02]  /*d270*/  FSEL R127, R127, -INF , !P5 ;  /* 0xff8000007f7f7808 */ /* 0x000fc40006800000 */
[----:B------:R-:W-:Y:S02]  /*d280*/  FSEL R124, R124, -INF , !P3 ;  /* 0xff8000007c7c7808 */ /* 0x000fe40005800000 */
[-C--:B------:R-:W-:Y:S02]  /*d290*/  ISETP.GE.AND P4, PT, R22, R12.reuse, PT ;  /* 0x0000000c1600720c */ /* 0x080fe40003f86270 */
[-C--:B------:R-:W-:Y:S02]  /*d2a0*/  ISETP.GE.AND P6, PT, R26, R12.reuse, PT ;  /* 0x0000000c1a00720c */ /* 0x080fe40003fc6270 */
[-C--:B------:R-:W-:Y:S02]  /*d2b0*/  ISETP.GE.AND P5, PT, R25, R12.reuse, PT ;  /* 0x0000000c1900720c */ /* 0x080fe40003fa6270 */
[----:B------:R-:W-:Y:S02]  /*d2c0*/  ISETP.GE.AND P3, PT, R24, R12, PT ;  /* 0x0000000c1800720c */ /* 0x000fe40003f66270 */
[----:B------:R-:W-:-:S02]  /*d2d0*/  FSEL R69, R76, -INF , !P2 ;  /* 0xff8000004c457808 */ /* 0x000fc40005000000 */
[----:B------:R-:W-:Y:S02]  /*d2e0*/  FSEL R94, R94, -INF , !P4 ;  /* 0xff8000005e5e7808 */ /* 0x000fe40006000000 */
[-C--:B------:R-:W-:Y:S02]  /*d2f0*/  ISETP.GE.AND P2, PT, R9, R12.reuse, PT ;  /* 0x0000000c0900720c */ /* 0x080fe40003f46270 */
[----:B------:R-:W-:Y:S02]  /*d300*/  FSEL R125, R106, -INF , !P6 ;  /* 0xff8000006a7d7808 */ /* 0x000fe40007000000 */
[----:B------:R-:W-:Y:S02]  /*d310*/  FSEL R95, R103, -INF , !P5 ;  /* 0xff800000675f7808 */ /* 0x000fe40006800000 */
[----:B------:R-:W-:Y:S02]  /*d320*/  FSEL R100, R100, -INF , !P3 ;  /* 0xff80000064647808 */ /* 0x000fe40005800000 */
[-C--:B------:R-:W-:Y:S01]  /*d330*/  ISETP.GE.AND P4, PT, R17, R12.reuse, PT ;  /* 0x0000000c1100720c */ /* 0x080fe20003f86270 */
[----:B------:R2:W-:Y:S01]  /*d340*/  STL [R1+0x70], R13 ;  /* 0x0000700d01007387 */ /* 0x0005e20000100800 */
[----:B------:R-:W-:-:S02]  /*d350*/  ISETP.GE.AND P6, PT, R21, R12, PT ;  /* 0x0000000c1500720c */ /* 0x000fc40003fc6270 */
[-C--:B------:R-:W-:Y:S02]  /*d360*/  ISETP.GE.AND P5, PT, R20, R12.reuse, PT ;  /* 0x0000000c1400720c */ /* 0x080fe40003fa6270 */
[----:B------:R-:W-:Y:S02]  /*d370*/  ISETP.GE.AND P3, PT, R19, R12, PT ;  /* 0x0000000c1300720c */ /* 0x000fe40003f66270 */
[----:B------:R-:W-:Y:S02]  /*d380*/  FSEL R65, R72, -INF , !P4 ;  /* 0xff80000048417808 */ /* 0x000fe40006000000 */
[----:B------:R-:W-:Y:S02]  /*d390*/  FSEL R87, R87, -INF , !P6 ;  /* 0xff80000057577808 */ /* 0x000fe40007000000 */
[----:B------:R-:W-:Y:S02]  /*d3a0*/  FSEL R84, R84, -INF , !P5 ;  /* 0xff80000054547808 */ /* 0x000fe40006800000 */
[----:B------:R-:W-:-:S02]  /*d3b0*/  FSEL R80, R80, -INF , !P3 ;  /* 0xff80000050507808 */ /* 0x000fc40005800000 */
[-C--:B------:R-:W-:Y:S02]  /*d3c0*/  ISETP.GE.AND P4, PT, R8, R12.reuse, PT ;  /* 0x0000000c0800720c */ /* 0x080fe40003f86270 */
[-C--:B------:R-:W-:Y:S02]  /*d3d0*/  ISETP.GE.AND P6, PT, R16, R12.reuse, PT ;  /* 0x0000000c1000720c */ /* 0x080fe40003fc6270 */
[-C--:B------:R-:W-:Y:S02]  /*d3e0*/  ISETP.GE.AND P5, PT, R11, R12.reuse, PT ;  /* 0x0000000c0b00720c */ /* 0x080fe40003fa6270 */
[----:B------:R-:W-:Y:S02]  /*d3f0*/  ISETP.GE.AND P3, PT, R10, R12, PT ;  /* 0x0000000c0a00720c */ /* 0x000fe40003f66270 */
[----:B--2---:R-:W-:Y:S02]  /*d400*/  FSEL R13, R55, -INF , !P2 ;  /* 0xff800000370d7808 */ /* 0x004fe40005000000 */
[----:B------:R-:W-:-:S03]  /*d410*/  FSEL R49, R68, -INF , !P6 ;  /* 0xff80000044317808 */ /* 0x000fc60007000000 */
[----:B------:R2:W-:Y:S01]  /*d420*/  STL [R1+0x68], R13 ;  /* 0x0000680d01007387 */ /* 0x0005e20000100800 */
[----:B------:R-:W-:Y:S02]  /*d430*/  FSEL R44, R64, -INF , !P5 ;  /* 0xff800000402c7808 */ /* 0x000fe40006800000 */
[----:B------:R-:W-:Y:S02]  /*d440*/  FSEL R42, R60, -INF , !P3 ;  /* 0xff8000003c2a7808 */ /* 0x000fe40005800000 */
[-C--:B------:R-:W-:Y:S02]  /*d450*/  ISETP.GE.AND P6, PT, R7, R12.reuse, PT ;  /* 0x0000000c0700720c */ /* 0x080fe40003fc6270 */
[-C--:B------:R-:W-:Y:S02]  /*d460*/  ISETP.GE.AND P5, PT, R6, R12.reuse, PT ;  /* 0x0000000c0600720c */ /* 0x080fe40003fa6270 */
[-C--:B------:R-:W-:Y:S02]  /*d470*/  ISETP.GE.AND P3, PT, R5, R12.reuse, PT ;  /* 0x0000000c0500720c */ /* 0x080fe40003f66270 */
[----:B------:R-:W-:-:S02]  /*d480*/  ISETP.GE.AND P2, PT, R4, R12, PT ;  /* 0x0000000c0400720c */ /* 0x000fc40003f46270 */
[----:B------:R-:W-:Y:S02]  /*d490*/  FSEL R38, R43, -INF , !P5 ;  /* 0xff8000002b267808 */ /* 0x000fe40006800000 */
[----:B--2---:R-:W-:Y:S02]  /*d4a0*/  FSEL R13, R48, -INF , !P4 ;  /* 0xff800000300d7808 */ /* 0x004fe40006000000 */
[----:B------:R-:W-:Y:S02]  /*d4b0*/  ISETP.GE.AND P4, PT, R2, R12, PT ;  /* 0x0000000c0200720c */ /* 0x000fe40003f86270 */
[----:B------:R-:W2:Y:S01]  /*d4c0*/  I2F R12, R2 ;  /* 0x00000002000c7306 */ /* 0x000ea20000201400 */
[----:B------:R3:W-:Y:S01]  /*d4d0*/  STL [R1+0x64], R13 ;  /* 0x0000640d01007387 */ /* 0x0007e20000100800 */
[----:B------:R-:W-:Y:S02]  /*d4e0*/  ISETP.GE.AND P5, PT, R0, R14, PT ;  /* 0x0000000e0000720c */ /* 0x000fe40003fa6270 */
[----:B---3--:R-:W-:-:S02]  /*d4f0*/  FSEL R13, R47, -INF , !P6 ;  /* 0xff8000002f0d7808 */ /* 0x008fc40007000000 */
[----:B------:R-:W-:-:S03]  /*d500*/  ISETP.GE.AND P6, PT, R0, R15, PT ;  /* 0x0000000f0000720c */ /* 0x000fc60003fc6270 */
[----:B------:R3:W-:Y:S01]  /*d510*/  STL [R1+0x60], R13 ;  /* 0x0000600d01007387 */ /* 0x0007e20000100800 */
[----:B------:R-:W-:-:S03]  /*d520*/  FSEL R0, R39, -INF , !P2 ;  /* 0xff80000027007808 */ /* 0x000fc60005000000 */
[----:B------:R4:W-:Y:S01]  /*d530*/  STL [R1+0x5c], R38 ;  /* 0x00005c2601007387 */ /* 0x0009e20000100800 */
[----:B------:R-:W-:Y:S02]  /*d540*/  ISETP.GE.AND P2, PT, R37, R14, PT ;  /* 0x0000000e2500720c */ /* 0x000fe40003f46270 */
[----:B---3--:R-:W-:-:S05]  /*d550*/  FSEL R13, R41, -INF , !P3 ;  /* 0xff800000290d7808 */ /* 0x008fca0005800000 */
[----:B------:R2:W-:Y:S04]  /*d560*/  STL [R1+0x58], R13 ;  /* 0x0000580d01007387 */ /* 0x0005e80000100800 */
[----:B------:R3:W-:Y:S01]  /*d570*/  STL [R1+0x44], R0 ;  /* 0x0000440001007387 */ /* 0x0007e20000100800 */
[----:B------:R-:W-:Y:S02]  /*d580*/  ISETP.GE.AND P3, PT, R37, R15, PT ;  /* 0x0000000f2500720c */ /* 0x000fe40003f66270 */
[----:B------:R-:W-:Y:S02]  /*d590*/  FSEL R37, R136, -INF , !P5 ;  /* 0xff80000088257808 */ /* 0x000fe40006800000 */
[----:B------:R-:W-:Y:S02]  /*d5a0*/  ISETP.GE.AND P5, PT, R35, R14, PT ;  /* 0x0000000e2300720c */ /* 0x000fe40003fa6270 */
[----:B----4-:R-:W-:-:S02]  /*d5b0*/  FSEL R38, R134, -INF , !P2 ;  /* 0xff80000086267808 */ /* 0x010fc40005000000 */
[----:B------:R-:W-:Y:S01]  /*d5c0*/  ISETP.GE.AND P2, PT, R34, R14, PT ;  /* 0x0000000e2200720c */ /* 0x000fe20003f46270 */
[C---:B--2---:R-:W-:Y:S02]  /*d5d0*/  FFMA.FTZ R13, R12.reuse, UR4, R139 ;  /* 0x000000040c0d7c23 */ /* 0x044fe4000801008b */
[----:B---3--:R-:W-:-:S03]  /*d5e0*/  FFMA.FTZ R0, R12, UR4, R138 ;  /* 0x000000040c007c23 */ /* 0x008fc6000801008a */
[----:B------:R-:W-:Y:S01]  /*d5f0*/  FSEL R13, R13, -INF , !P0 ;  /* 0xff8000000d0d7808 */ /* 0x000fe20004000000 */
[----:B------:R1:W5:Y:S01]  /*d600*/  LDL.LU R139, [R1+0xe8] ;  /* 0x0000e800018b7983 */ /* 0x0003620000300800 */
[-C--:B------:R-:W-:Y:S02]  /*d610*/  ISETP.GE.AND P0, PT, R36, R15.reuse, PT ;  /* 0x0000000f2400720c */ /* 0x080fe40003f06270 */
[----:B------:R-:W-:Y:S01]  /*d620*/  FSEL R0, R0, -INF , !P4 ;  /* 0xff80000000007808 */ /* 0x000fe20006000000 */
[----:B------:R1:W5:Y:S01]  /*d630*/  LDL.LU R138, [R1+0xe4] ;  /* 0x0000e400018a7983 */ /* 0x0003620000300800 */
[----:B------:R-:W-:Y:S02]  /*d640*/  ISETP.GE.AND P4, PT, R36, R14, PT ;  /* 0x0000000e2400720c */ /* 0x000fe40003f86270 */
[----:B------:R-:W-:Y:S02]  /*d650*/  FSEL R36, R137, -INF , !P6 ;  /* 0xff80000089247808 */ /* 0x000fe40007000000 */
[----:B------:R-:W-:-:S02]  /*d660*/  ISETP.GE.AND P6, PT, R35, R15, PT ;  /* 0x0000000f2300720c */ /* 0x000fc40003fc6270 */
[----:B------:R-:W-:Y:S02]  /*d670*/  FSEL R35, R135, -INF , !P3 ;  /* 0xff80000087237808 */ /* 0x000fe40005800000 */
[-C--:B------:R-:W-:Y:S02]  /*d680*/  ISETP.GE.AND P3, PT, R34, R15.reuse, PT ;  /* 0x0000000f2200720c */ /* 0x080fe40003f66270 */
[----:B------:R-:W-:Y:S02]  /*d690*/  FSEL R221, R221, -INF , !P2 ;  /* 0xff800000dddd7808 */ /* 0x000fe40005000000 */
[----:B------:R-:W-:Y:S02]  /*d6a0*/  FSEL R245, R245, -INF , !P3 ;  /* 0xff800000f5f57808 */ /* 0x000fe40005800000 */
[----:B------:R-:W-:Y:S02]  /*d6b0*/  ISETP.GE.AND P3, PT, R31, R15, PT ;  /* 0x0000000f1f00720c */ /* 0x000fe40003f66270 */
[----:B------:R-:W-:-:S02]  /*d6c0*/  FSEL R39, R252, -INF , !P4 ;  /* 0xff800000fc277808 */ /* 0x000fc40006000000 */
[-C--:B------:R-:W-:Y:S02]  /*d6d0*/  ISETP.GE.AND P2, PT, R31, R14.reuse, PT ;  /* 0x0000000e1f00720c */ /* 0x080fe40003f46270 */
[----:B------:R-:W-:Y:S02]  /*d6e0*/  ISETP.GE.AND P4, PT, R33, R14, PT ;  /* 0x0000000e2100720c */ /* 0x000fe40003f86270 */
[----:B------:R-:W-:Y:S02]  /*d6f0*/  FSEL R206, R206, -INF , !P3 ;  /* 0xff800000cece7808 */ /* 0x000fe40005800000 */
[----:B------:R-:W-:Y:S02]  /*d700*/  ISETP.GE.AND P3, PT, R28, R15, PT ;  /* 0x0000000f1c00720c */ /* 0x000fe40003f66270 */
[----:B------:R-:W-:Y:S02]  /*d710*/  FSEL R205, R205, -INF , !P2 ;  /* 0xff800000cdcd7808 */ /* 0x000fe40005000000 */
[----:B------:R-:W-:-:S02]  /*d720*/  FSEL R217, R217, -INF , !P4 ;  /* 0xff800000d9d97808 */ /* 0x000fc40006000000 */
[-C--:B------:R-:W-:Y:S02]  /*d730*/  ISETP.GE.AND P2, PT, R28, R14.reuse, PT ;  /* 0x0000000e1c00720c */ /* 0x080fe40003f46270 */
[----:B------:R-:W-:Y:S02]  /*d740*/  FSEL R40, R246, -INF , !P5 ;  /* 0xff800000f6287808 */ /* 0x000fe40006800000 */
[-C--:B------:R-:W-:Y:S02]  /*d750*/  ISETP.GE.AND P4, PT, R30, R14.reuse, PT ;  /* 0x0000000e1e00720c */ /* 0x080fe40003f86270 */
[----:B------:R-:W-:Y:S02]  /*d760*/  ISETP.GE.AND P5, PT, R32, R14, PT ;  /* 0x0000000e2000720c */ /* 0x000fe40003fa6270 */
[----:B------:R-:W-:Y:S02]  /*d770*/  FSEL R129, R129, -INF , !P3 ;  /* 0xff80000081817808 */ /* 0x000fe40005800000 */
[----:B------:R-:W-:-:S02]  /*d780*/  ISETP.GE.AND P3, PT, R25, R15, PT ;  /* 0x0000000f1900720c */ /* 0x000fc40003f66270 */
[----:B------:R-:W-:Y:S02]  /*d790*/  FSEL R126, R126, -INF , !P2 ;  /* 0xff8000007e7e7808 */ /* 0x000fe40005000000 */
[----:B------:R-:W-:Y:S02]  /*d7a0*/  FSEL R153, R153, -INF , !P4 ;  /* 0xff80000099997808 */ /* 0x000fe40006000000 */
[-C--:B------:R-:W-:Y:S02]  /*d7b0*/  ISETP.GE.AND P2, PT, R25, R14.reuse, PT ;  /* 0x0000000e1900720c */ /* 0x080fe40003f46270 */
[----:B------:R-:W-:Y:S02]  /*d7c0*/  FSEL R209, R209, -INF , !P5 ;  /* 0xff800000d1d17808 */ /* 0x000fe40006800000 */
[-C--:B------:R-:W-:Y:S02]  /*d7d0*/  ISETP.GE.AND P4, PT, R27, R14.reuse, PT ;  /* 0x0000000e1b00720c */ /* 0x080fe40003f86270 */
[----:B------:R-:W-:-:S02]  /*d7e0*/  ISETP.GE.AND P5, PT, R29, R14, PT ;  /* 0x0000000e1d00720c */ /* 0x000fc40003fa6270 */
[----:B------:R-:W-:Y:S02]  /*d7f0*/  FSEL R113, R113, -INF , !P3 ;  /* 0xff80000071717808 */ /* 0x000fe40005800000 */
[----:B------:R-:W-:Y:S02]  /*d800*/  ISETP.GE.AND P3, PT, R22, R15, PT ;  /* 0x0000000f1600720c */ /* 0x000fe40003f66270 */
[----:B------:R-:W-:Y:S01]  /*d810*/  FSEL R111, R111, -INF , !P2 ;  /* 0xff8000006f6f7808 */ /* 0x000fe20005000000 */
[----:B------:R-:W-:Y:S01]  /*d820*/  STL [R1+0x28], R13 ;  /* 0x0000280d01007387 */ /* 0x000fe20000100800 */
[----:B------:R-:W-:Y:S02]  /*d830*/  FSEL R118, R118, -INF , !P4 ;  /* 0xff80000076767808 */ /* 0x000fe40006000000 */
[----:B------:R-:W-:Y:S01]  /*d840*/  ISETP.GE.AND P2, PT, R22, R14, PT ;  /* 0x0000000e1600720c */ /* 0x000fe20003f46270 */
[----:B------:R2:W-:Y:S01]  /*d850*/  STL [R1+0x40], R0 ;  /* 0x0000400001007387 */ /* 0x0005e20000100800 */
[----:B------:R-:W-:-:S02]  /*d860*/  FSEL R130, R130, -INF , !P5 ;  /* 0xff80000082827808 */ /* 0x000fc40006800000 */
[-C--:B------:R-:W-:Y:S01]  /*d870*/  ISETP.GE.AND P4, PT, R24, R14.reuse, PT ;  /* 0x0000000e1800720c */ /* 0x080fe20003f86270 */
[----:B------:R1:W5:Y:S01]  /*d880*/  LDL.LU R137, [R1+0xe0] ;  /* 0x0000e00001897983 */ /* 0x0003620000300800 */
[----:B------:R-:W-:Y:S02]  /*d890*/  ISETP.GE.AND P5, PT, R26, R14, PT ;  /* 0x0000000e1a00720c */ /* 0x000fe40003fa6270 */
[----:B------:R-:W-:Y:S01]  /*d8a0*/  FSEL R41, R99, -INF , !P3 ;  /* 0xff80000063297808 */ /* 0x000fe20005800000 */
[----:B------:R1:W5:Y:S01]  /*d8b0*/  LDL.LU R136, [R1+0xdc] ;  /* 0x0000dc0001887983 */ /* 0x0003620000300800 */
[----:B------:R-:W-:Y:S02]  /*d8c0*/  FSEL R108, R108, -INF , !P4 ;  /* 0xff8000006c6c7808 */ /* 0x000fe40006000000 */
[----:B------:R-:W-:Y:S01]  /*d8d0*/  FSEL R34, R133, -INF , !P0 ;  /* 0xff80000085227808 */ /* 0x000fe20004000000 */
[----:B------:R1:W5:Y:S01]  /*d8e0*/  LDL.LU R135, [R1+0xd8] ;  /* 0x0000d80001877983 */ /* 0x0003620000300800 */
[----:B------:R-:W-:-:S02]  /*d8f0*/  FSEL R114, R114, -INF , !P5 ;  /* 0xff80000072727808 */ /* 0x000fc40006800000 */
[-C--:B------:R-:W-:Y:S01]  /*d900*/  ISETP.GE.AND P4, PT, R21, R14.reuse, PT ;  /* 0x0000000e1500720c */ /* 0x080fe20003f86270 */
[----:B------:R1:W5:Y:S01]  /*d910*/  LDL.LU R134, [R1+0xd4] ;  /* 0x0000d40001867983 */ /* 0x0003620000300800 */
[----:B------:R-:W-:-:S03]  /*d920*/  ISETP.GE.AND P5, PT, R23, R14, PT ;  /* 0x0000000e1700720c */ /* 0x000fc60003fa6270 */
[----:B------:R1:W5:Y:S01]  /*d930*/  LDL.LU R133, [R1+0xd0] ;  /* 0x0000d00001857983 */ /* 0x0003620000300800 */
[----:B--2---:R-:W-:-:S03]  /*d940*/  FSEL R0, R96, -INF , !P2 ;  /* 0xff80000060007808 */ /* 0x004fc60005000000 */
[----:B------:R-:W-:Y:S01]  /*d950*/  STL [R1+0x4], R41 ;  /* 0x0000042901007387 */ /* 0x000fe20000100800 */
[----:B------:R-:W-:-:S03]  /*d960*/  FSEL R102, R102, -INF , !P5 ;  /* 0xff80000066667808 */ /* 0x000fc60006800000 */
[----:B------:R2:W-:Y:S01]  /*d970*/  STL [R1+0x24], R0 ;  /* 0x0000240001007387 */ /* 0x0005e20000100800 */
[-C--:B------:R-:W-:Y:S02]  /*d980*/  ISETP.GE.AND P5, PT, R20, R14.reuse, PT ;  /* 0x0000000e1400720c */ /* 0x080fe40003fa6270 */
[----:B------:R-:W-:Y:S02]  /*d990*/  ISETP.GE.AND P2, PT, R19, R14, PT ;  /* 0x0000000e1300720c */ /* 0x000fe40003f46270 */
[----:B--2---:R-:W-:-:S05]  /*d9a0*/  FSEL R0, R91, -INF , !P4 ;  /* 0xff8000005b007808 */ /* 0x004fca0006000000 */
[----:B------:R2:W-:Y:S01]  /*d9b0*/  STL [R1+0x20], R0 ;  /* 0x0000200001007387 */ /* 0x0005e20000100800 */
        /* <DEDUP_REMOVED lines=14> */
[----:B------:R2:W-:Y:S02]  /*daa0*/  STL [R1+0xc], R0 ;  /* 0x00000c0001007387 */ /* 0x0005e40000100800 */
[----:B--2---:R-:W-:-:S05]  /*dab0*/  FSEL R0, R70, -INF , !P4 ;  /* 0xff80000046007808 */ /* 0x004fca0006000000 */
[----:B------:R2:W-:Y:S02]  /*dac0*/  STL [R1+0x8], R0 ;  /* 0x0000080001007387 */ /* 0x0005e40000100800 */
[----:B--2---:R-:W-:-:S05]  /*dad0*/  FSEL R0, R66, -INF , !P5 ;  /* 0xff80000042007808 */ /* 0x004fca0006800000 */
[----:B------:R2:W-:Y:S02]  /*dae0*/  STL [R1], R0 ;  /* 0x0000000001007387 */ /* 0x0005e40000100800 */
[C---:B--2---:R-:W-:Y:S02]  /*daf0*/  FFMA.FTZ R0, R12.reuse, UR4, R132 ;  /* 0x000000040c007c23 */ /* 0x044fe40008010084 */
[----:B------:R1:W5:Y:S01]  /*db00*/  LDL.LU R132, [R1+0xcc] ;  /* 0x0000cc0001847983 */ /* 0x0003620000300800 */
[----:B------:R-:W-:-:S03]  /*db10*/  FFMA.FTZ R12, R12, UR4, R3 ;  /* 0x000000040c0c7c23 */ /* 0x000fc60008010003 */
[----:B------:R1:W5:Y:S01]  /*db20*/  LDL.LU R3, [R1+0xc8] ;  /* 0x0000c80001037983 */ /* 0x0003620000300800 */
[----:B------:R-:W-:-:S04]  /*db30*/  ISETP.GE.AND P0, PT, R33, R15, PT ;  /* 0x0000000f2100720c */ /* 0x000fc80003f06270 */
[----:B------:R-:W-:Y:S02]  /*db40*/  FSEL R218, R218, -INF , !P0 ;  /* 0xff800000dada7808 */ /* 0x000fe40004000000 */
[----:B------:R-:W-:-:S04]  /*db50*/  ISETP.GE.AND P0, PT, R30, R15, PT ;  /* 0x0000000f1e00720c */ /* 0x000fc80003f06270 */
[----:B------:R-:W-:Y:S02]  /*db60*/  FSEL R204, R204, -INF , !P0 ;  /* 0xff800000cccc7808 */ /* 0x000fe40004000000 */
[-C--:B------:R-:W-:Y:S02]  /*db70*/  ISETP.GE.AND P0, PT, R27, R15.reuse, PT ;  /* 0x0000000f1b00720c */ /* 0x080fe40003f06270 */
[----:B------:R-:W-:Y:S02]  /*db80*/  FSEL R33, R247, -INF , !P6 ;  /* 0xff800000f7217808 */ /* 0x000fe40007000000 */
[----:B------:R-:W-:Y:S02]  /*db90*/  FSEL R119, R119, -INF , !P0 ;  /* 0xff80000077777808 */ /* 0x000fe40004000000 */
[-C--:B------:R-:W-:Y:S02]  /*dba0*/  ISETP.GE.AND P0, PT, R24, R15.reuse, PT ;  /* 0x0000000f1800720c */ /* 0x080fe40003f06270 */
[----:B------:R-:W-:-:S02]  /*dbb0*/  ISETP.GE.AND P6, PT, R32, R15, PT ;  /* 0x0000000f2000720c */ /* 0x000fc40003fc6270 */
[----:B------:R-:W-:Y:S02]  /*dbc0*/  FSEL R112, R112, -INF , !P0 ;  /* 0xff80000070707808 */ /* 0x000fe40004000000 */
[----:B------:R-:W-:Y:S02]  /*dbd0*/  FSEL R216, R216, -INF , !P6 ;  /* 0xff800000d8d87808 */ /* 0x000fe40007000000 */
[-C--:B------:R-:W-:Y:S02]  /*dbe0*/  ISETP.GE.AND P0, PT, R21, R15.reuse, PT ;  /* 0x0000000f1500720c */ /* 0x080fe40003f06270 */
[----:B------:R-:W-:Y:S02]  /*dbf0*/  ISETP.GE.AND P6, PT, R29, R15, PT ;  /* 0x0000000f1d00720c */ /* 0x000fe40003fc6270 */
[----:B------:R-:W-:Y:S02]  /*dc00*/  FSEL R252, R93, -INF , !P0 ;  /* 0xff8000005dfc7808 */ /* 0x000fe40004000000 */
[----:B------:R-:W-:-:S02]  /*dc10*/  FSEL R131, R131, -INF , !P6 ;  /* 0xff80000083837808 */ /* 0x000fc40007000000 */
[-C--:B------:R-:W-:Y:S02]  /*dc20*/  ISETP.GE.AND P0, PT, R18, R15.reuse, PT ;  /* 0x0000000f1200720c */ /* 0x080fe40003f06270 */
        /* <DEDUP_REMOVED lines=8> */
[-C--:B------:R-:W-:Y:S02]  /*dcb0*/  ISETP.GE.AND P6, PT, R20, R15.reuse, PT ;  /* 0x0000000f1400720c */ /* 0x080fe40003fc6270 */
[----:B------:R-:W-:Y:S02]  /*dcc0*/  ISETP.GE.AND P3, PT, R19, R15, PT ;  /* 0x0000000f1300720c */ /* 0x000fe40003f66270 */
[----:B------:R-:W-:-:S02]  /*dcd0*/  FSEL R214, R63, -INF , !P0 ;  /* 0xff8000003fd67808 */ /* 0x000fc40004000000 */
        /* <DEDUP_REMOVED lines=8> */
[----:B------:R-:W-:Y:S02]  /*dd60*/  PLOP3.LUT P0, PT, PT, PT, UP0, 0x80, 0x0 ;  /* 0x000000000000781c */ /* 0x000fe40003f0f008 */
[-C--:B------:R-:W-:Y:S02]  /*dd70*/  ISETP.GE.AND P6, PT, R10, R15.reuse, PT ;  /* 0x0000000f0a00720c */ /* 0x080fe40003fc6270 */
[C---:B------:R-:W-:Y:S02]  /*dd80*/  ISETP.GE.AND P3, PT, R9.reuse, R15, PT ;  /* 0x0000000f0900720c */ /* 0x040fe40003f66270 */
[----:B------:R-:W-:-:S02]  /*dd90*/  ISETP.GE.AND P2, PT, R9, R14, PT ;  /* 0x0000000e0900720c */ /* 0x000fc40003f46270 */
[----:B------:R-:W-:Y:S02]  /*dda0*/  FSEL R227, R71, -INF , !P6 ;  /* 0xff80000047e37808 */ /* 0x000fe40007000000 */
[----:B------:R-:W-:Y:S02]  /*ddb0*/  FSEL R225, R67, -INF , !P3 ;  /* 0xff80000043e17808 */ /* 0x000fe40005800000 */
[----:B------:R-:W-:Y:S02]  /*ddc0*/  FSEL R251, R62, -INF , !P2 ;  /* 0xff8000003efb7808 */ /* 0x000fe40005000000 */
[-C--:B------:R-:W-:Y:S02]  /*ddd0*/  ISETP.GE.AND P4, PT, R8, R14.reuse, PT ;  /* 0x0000000e0800720c */ /* 0x080fe40003f86270 */
        /* <DEDUP_REMOVED lines=9> */
[-C--:B------:R-:W-:Y:S02]  /*de70*/  ISETP.GE.AND P4, PT, R5, R14.reuse, PT ;  /* 0x0000000e0500720c */ /* 0x080fe40003f86270 */
[-C--:B------:R-:W-:Y:S02]  /*de80*/  ISETP.GE.AND P6, PT, R4, R15.reuse, PT ;  /* 0x0000000f0400720c */ /* 0x080fe40003fc6270 */
[----:B------:R-:W-:Y:S02]  /*de90*/  ISETP.GE.AND P5, PT, R2, R15, PT ;  /* 0x0000000f0200720c */ /* 0x000fe40003fa6270 */
[-C--:B------:R-:W-:Y:S02]  /*dea0*/  ISETP.GE.AND P3, PT, R4, R14.reuse, PT ;  /* 0x0000000e0400720c */ /* 0x080fe40003f66270 */
[----:B------:R-:W-:-:S02]  /*deb0*/  ISETP.GE.AND P2, PT, R2, R14, PT ;  /* 0x0000000e0200720c */ /* 0x000fc40003f46270 */
[----:B------:R-:W-:Y:S02]  /*dec0*/  FSEL R226, R50, -INF , !P4 ;  /* 0xff80000032e27808 */ /* 0x000fe40006000000 */
[----:B------:R-:W-:Y:S02]  /*ded0*/  FSEL R104, R52, -INF , !P6 ;  /* 0xff80000034687808 */ /* 0x000fe40007000000 */
[----:B------:R-:W-:Y:S02]  /*dee0*/  FSEL R103, R0, -INF , !P5 ;  /* 0xff80000000677808 */ /* 0x000fe40006800000 */
[----:B------:R-:W-:Y:S02]  /*def0*/  FSEL R224, R45, -INF , !P3 ;  /* 0xff8000002de07808 */ /* 0x000fe40005800000 */
[----:B------:R-:W-:Y:S01]  /*df00*/  FSEL R215, R12, -INF , !P2 ;  /* 0xff8000000cd77808 */ /* 0x000fe20005000000 */
[----:B------:R-:W-:Y:S05]  /*df10*/  @!P0 BRA `(.L_x_363) ;  /* 0x000006e000008947 */ /* 0x000fea0003800000 */
[----:B-1----:R-:W2:Y:S04]  /*df20*/  LDL.64 R28, [R1+0xa0] ;  /* 0x0000a000011c7983 */ /* 0x002ea80000100a00 */
        /* <DEDUP_REMOVED lines=17> */
[C---:B------:R-:W-:Y:S01]  /*e040*/  @!P1 LEA R10, P2, R4.reuse, c[0x0][0x168], 0x1 ;  /* 0x00005a00040a9a11 */ /* 0x040fe200078408ff */
[----:B------:R-:W-:Y:S02]  /*e050*/  @!P1 IMAD.MOV.U32 R0, RZ, RZ, c[0x0][0x19c] ;  /* 0x00006700ff009624 */ /* 0x000fe400078e00ff */
[--C-:B------:R-:W-:Y:S01]  /*e060*/  @!P1 IMAD.MOV.U32 R8, RZ, RZ, R4.reuse ;  /* 0x000000ffff089224 */ /* 0x100fe200078e0004 */
[--C-:B------:R-:W-:Y:S01]  /*e070*/  @!P1 LEA.HI.X R11, R4, c[0x0][0x16c], R5.reuse, 0x1, P2 ;  /* 0x00005b00040b9a11 */ /* 0x100fe200010f0c05 */
[--C-:B------:R-:W-:Y:S02]  /*e080*/  @!P1 IMAD.MOV.U32 R9, RZ, RZ, R5.reuse ;  /* 0x000000ffff099224 */ /* 0x100fe400078e0005 */
[----:B------:R-:W-:Y:S02]  /*e090*/  @!P1 IMAD.WIDE.U32 R6, R6, 0x30, R4 ;  /* 0x0000003006069825 */ /* 0x000fe400078e0004 */
[----:B------:R-:W-:Y:S01]  /*e0a0*/  @!PT LDS RZ, [RZ] ;  /* 0x00000000fffff984 */ /* 0x000fe20000000800 */
[----:B------:R-:W-:Y:S01]  /*e0b0*/  @!PT LDS RZ, [RZ] ;  /* 0x00000000fffff984 */ /* 0x000fe20000000800 */
[----:B------:R-:W-:Y:S01]  /*e0c0*/  @!PT LDS RZ, [RZ] ;  /* 0x00000000fffff984 */ /* 0x000fe20000000800 */
[----:B------:R2:W-:Y:S02]  /*e0d0*/  @!P1 LDGSTS.E.BYPASS.LTC128B.128 [R244+0x4000], [R10.64] ;  /* 0x040000000af49fae */ /* 0x0005e4000b901d74 */
[----:B------:R-:W-:Y:S01]  /*e0e0*/  @!P1 IMAD R0, R0, 0x30, RZ ;  /* 0x0000003000009824 */ /* 0x000fe200078e02ff */
[----:B------:R-:W-:Y:S01]  /*e0f0*/  @!P1 LEA R14, P2, R6, c[0x0][0x168], 0x1 ;  /* 0x00005a00060e9a11 */ /* 0x000fe200078408ff */
[----:B------:R-:W-:Y:S01]  /*e100*/  @!P1 IMAD.WIDE.U32 R8, R2, 0x50, R8 ;  /* 0x0000005002089825 */ /* 0x000fe200078e0008 */
[----:B------:R1:W-:Y:S03]  /*e110*/  @P1 STS.128 [R244+0x4800], RZ ;  /* 0x004800fff4001388 */ /* 0x0003e60000000c00 */
[----:B------:R-:W-:Y:S01]  /*e120*/  @!P1 IMAD.MOV.U32 R2, RZ, RZ, c[0x0][0x19c] ;  /* 0x00006700ff029624 */ /* 0x000fe200078e00ff */
[----:B------:R-:W-:Y:S01]  /*e130*/  @!P1 LEA R12, P3, R8, c[0x0][0x168], 0x1 ;  /* 0x00005a00080c9a11 */ /* 0x000fe200078608ff */
[----:B------:R-:W-:-:S02]  /*e140*/  @!P1 IMAD.IADD R0, R0, 0x1, R7 ;  /* 0x0000000100009824 */ /* 0x000fc400078e0207 */
[----:B------:R-:W-:Y:S02]  /*e150*/  @!P1 IMAD R2, R2, 0x50, RZ ;  /* 0x0000005002029824 */ /* 0x000fe400078e02ff */
[----:B------:R-:W-:Y:S01]  /*e160*/  @!P1 IMAD.MOV.U32 R7, RZ, RZ, R5 ;  /* 0x000000ffff079224 */ /* 0x000fe200078e0005 */
[----:B------:R-:W-:Y:S01]  /*e170*/  @!P1 LEA.HI.X R15, R6, c[0x0][0x16c], R0, 0x1, P2 ;  /* 0x00005b00060f9a11 */ /* 0x000fe200010f0c00 */
[----:B------:R-:W-:Y:S01]  /*e180*/  @!P1 IMAD.IADD R2, R2, 0x1, R9 ;  /* 0x0000000102029824 */ /* 0x000fe200078e0209 */
[----:B------:R-:W-:Y:S01]  /*e190*/  @!P1 IADD3 R0, P2, R4, UR26, RZ ;  /* 0x0000001a04009c10 */ /* 0x000fe2000ff5e0ff */
[----:B------:R-:W-:-:S03]  /*e1a0*/  @!P1 IMAD.MOV.U32 R6, RZ, RZ, R4 ;  /* 0x000000ffff069224 */ /* 0x000fc600078e0004 */
[----:B------:R-:W-:Y:S02]  /*e1b0*/  @!P1 LEA.HI.X R13, R8, c[0x0][0x16c], R2, 0x1, P3 ;  /* 0x00005b00080d9a11 */ /* 0x000fe400018f0c02 */
[----:B------:R-:W-:Y:S02]  /*e1c0*/  @!P1 LEA R8, P3, R0, c[0x0][0x168], 0x1 ;  /* 0x00005a0000089a11 */ /* 0x000fe400078608ff */
[----:B------:R-:W-:Y:S02]  /*e1d0*/  @!P1 IADD3.X R2, R5, UR25, RZ, P2, !PT ;  /* 0x0000001905029c10 */ /* 0x000fe400097fe4ff */
[----:B--2---:R-:W-:Y:S01]  /*e1e0*/  MOV R11, UR20 ;  /* 0x00000014000b7c02 */ /* 0x004fe20008000f00 */
[----:B------:R-:W-:-:S04]  /*e1f0*/  @!P1 IMAD.MOV.U32 R10, RZ, RZ, c[0x0][0x19c] ;  /* 0x00006700ff0a9624 */ /* 0x000fc800078e00ff */
[----:B------:R-:W-:-:S04]  /*e200*/  @!P1 IMAD.WIDE.U32 R6, R11, 0x60, R6 ;  /* 0x000000600b069825 */ /* 0x000fc800078e0006 */
[----:B------:R-:W-:Y:S01]  /*e210*/  @!P1 IMAD R9, R10, 0x60, RZ ;  /* 0x000000600a099824 */ /* 0x000fe200078e02ff */
[----:B------:R-:W-:-:S04]  /*e220*/  @!P1 LEA R10, P2, R6, c[0x0][0x168], 0x1 ;  /* 0x00005a00060a9a11 */ /* 0x000fc800078408ff */
[----:B------:R-:W-:Y:S02]  /*e230*/  @!P1 IADD3 R7, R9, R7, RZ ;  /* 0x0000000709079210 */ /* 0x000fe40007ffe0ff */
[----:B------:R-:W-:Y:S01]  /*e240*/  @!P1 LEA.HI.X R9, R0, c[0x0][0x16c], R2, 0x1, P3 ;  /* 0x00005b0000099a11 */ /* 0x000fe200018f0c02 */
[----:B------:R-:W-:Y:S01]  /*e250*/  IMAD.U32 R0, RZ, RZ, UR20 ;  /* 0x00000014ff007e24 */ /* 0x000fe2000f8e00ff */
[----:B------:R-:W-:Y:S01]  /*e260*/  @!P1 LEA.HI.X R11, R6, c[0x0][0x16c], R7, 0x1, P2 ;  /* 0x00005b00060b9a11 */ /* 0x000fe200010f0c07 */
[----:B------:R-:W-:Y:S02]  /*e270*/  @!P1 IMAD.MOV.U32 R6, RZ, RZ, c[0x0][0x19c] ;  /* 0x00006700ff069624 */ /* 0x000fe400078e00ff */
[----:B------:R-:W-:Y:S01]  /*e280*/  IMAD.U32 R2, RZ, RZ, UR20 ;  /* 0x00000014ff027e24 */ /* 0x000fe2000f8e00ff */
[----:B------:R-:W-:Y:S01]  /*e290*/  @!PT LDS RZ, [RZ] ;  /* 0x00000000fffff984 */ /* 0x000fe20000000800 */
[----:B------:R-:W-:Y:S01]  /*e2a0*/  @!PT LDS RZ, [RZ] ;  /* 0x00000000fffff984 */ /* 0x000fe20000000800 */
[----:B------:R-:W-:Y:S01]  /*e2b0*/  @!PT LDS RZ, [RZ] ;  /* 0x00000000fffff984 */ /* 0x000fe20000000800 */
[----:B------:R2:W-:Y:S01]  /*e2c0*/  @!P1 LDGSTS.E.BYPASS.LTC128B.128 [R244+0x4800], [R8.64] ;  /* 0x0480000008f49fae */ /* 0x0005e2000b901d74 */
[----:B------:R-:W-:Y:S01]  /*e2d0*/  @!P1 LEA R0, P2, R0, R4, 0x5 ;  /* 0x0000000400009211 */ /* 0x000fe200078428ff */
[----:B------:R-:W-:-:S02]  /*e2e0*/  @!P1 IMAD.MOV.U32 R7, RZ, RZ, c[0x0][0x19c] ;  /* 0x00006700ff079624 */ /* 0x000fc400078e00ff */
[----:B------:R1:W-:Y:S01]  /*e2f0*/  @P1 STS.128 [R244+0x5000], RZ ;  /* 0x005000fff4001388 */ /* 0x0003e20000000c00 */
[----:B------:R-:W-:Y:S02]  /*e300*/  @!P1 LEA.HI.X R6, R2, R5, R6, 0x5, P2 ;  /* 0x0000000502069211 */ /* 0x000fe400010f2c06 */
[----:B--2---:R-:W-:Y:S01]  /*e310*/  MOV R8, UR20 ;  /* 0x0000001400087c02 */ /* 0x004fe20008000f00 */
[----:B------:R-:W-:-:S03]  /*e320*/  IMAD.U32 R9, RZ, RZ, UR20 ;  /* 0x00000014ff097e24 */ /* 0x000fc6000f8e00ff */
[----:B------:R-:W-:Y:S02]  /*e330*/  @!P1 LEA R2, P2, R8, R4, 0x6 ;  /* 0x0000000408029211 */ /* 0x000fe400078430ff */
[C---:B------:R-:W-:Y:S02]  /*e340*/  @!P1 LEA R8, P3, R0.reuse, c[0x0][0x168], 0x1 ;  /* 0x00005a0000089a11 */ /* 0x040fe400078608ff */
[----:B------:R-:W-:Y:S02]  /*e350*/  @!P1 LEA.HI.X R7, R9, R5, R7, 0x6, P2 ;  /* 0x0000000509079211 */ /* 0x000fe400010f3407 */
[----:B------:R-:W-:Y:S02]  /*e360*/  @!P1 LEA.HI.X R9, R0, c[0x0][0x16c], R6, 0x1, P3 ;  /* 0x00005b0000099a11 */ /* 0x000fe400018f0c06 */
[----:B------:R-:W-:-:S03]  /*e370*/  @!P1 LEA R6, P2, R2, c[0x0][0x168], 0x1 ;  /* 0x00005a0002069a11 */ /* 0x000fc600078408ff */
[----:B------:R-:W-:Y:S01]  /*e380*/  @!PT LDS RZ, [RZ] ;  /* 0x00000000fffff984 */ /* 0x000fe20000000800 */
[----:B------:R-:W-:Y:S01]  /*e390*/  @!PT LDS RZ, [RZ] ;  /* 0x00000000fffff984 */ /* 0x000fe20000000800 */
[----:B------:R-:W-:Y:S01]  /*e3a0*/  @!PT LDS RZ, [RZ] ;  /* 0x00000000fffff984 */ /* 0x000fe20000000800 */
[----:B------:R1:W-:Y:S01]  /*e3b0*/  @!P1 LDGSTS.E.BYPASS.LTC128B.128 [R244+0x5000], [R8.64] ;  /* 0x0500000008f49fae */ /* 0x0003e2000b901d74 */
[----:B------:R-:W-:-:S03]  /*e3c0*/  @!P1 LEA.HI.X R7, R2, c[0x0][0x16c], R7, 0x1, P2 ;  /* 0x00005b0002079a11 */ /* 0x000fc600010f0c07 */
        /* <DEDUP_REMOVED lines=33> */
.L_x_365:
[----:B------:R-:W-:Y:S05]  /*e5e0*/  BSYNC B0 ;  /* 0x0000000000007941 */ /* 0x000fea0003800000 */
.L_x_364:
[----:B------:R-:W0:Y:S02]  /*e5f0*/  LDGDEPBAR ;  /* 0x00000000000079af */ /* 0x000e240000000000 */
.L_x_363:
[----:B-1----:R-:W2:Y:S04]  /*e600*/  LDL.LU R5, [R1+0x78] ;  /* 0x0000780001057983 */ /* 0x002ea80000300800 */
[----:B------:R-:W3:Y:S04]  /*e610*/  LDL.LU R6, [R1+0x7c] ;  /* 0x00007c0001067983 */ /* 0x000ee80000300800 */
[----:B------:R-:W4:Y:S04]  /*e620*/  LDL.LU R7, [R1+0x70] ;  /* 0x0000700001077983 */ /* 0x000f280000300800 */
[----:B------:R1:W-:Y:S01]  /*e630*/  STL [R1+0xe8], R244 ;  /* 0x0000e8f401007387 */ /* 0x0003e20000100800 */
[----:B------:R-:W-:-:S02]  /*e640*/  FMNMX.FTZ R0, R150, R36, !PT ;  /* 0x0000002496007209 */ /* 0x000fc40007810000 */
[----:B------:R-:W-:Y:S02]  /*e650*/  MOV R75, R128 ;  /* 0x00000080004b7202 */ /* 0x000fe40000000f00 */
[----:B------:R-:W-:Y:S02]  /*e660*/  MOV R76, R125 ;  /* 0x0000007d004c7202 */ /* 0x000fe40000000f00 */
[----:B------:R-:W-:Y:S02]  /*e670*/  MOV R78, R100 ;  /* 0x00000064004e7202 */ /* 0x000fe40000000f00 */
[----:B------:R-:W-:Y:S01]  /*e680*/  MOV R79, R116 ;  /* 0x00000074004f7202 */ /* 0x000fe20000000f00 */
[----:B------:R-:W-:Y:S01]  /*e690*/  IMAD.MOV.U32 R90, RZ, RZ, R69 ;  /* 0x000000ffff5a7224 */ /* 0x000fe200078e0045 */
[----:B------:R-:W-:Y:S01]  /*e6a0*/  MOV R99, R101 ;  /* 0x0000006500637202 */ /* 0x000fe20000000f00 */
[----:B------:R-:W-:Y:S01]  /*e6b0*/  LDSM.16.MT88.4 R24, [R233+0x8000] ;  /* 0x00800000e918783b */ /* 0x000fe20000004200 */
[----:B------:R-:W-:-:S02]  /*e6c0*/  MOV R91, R65 ;  /* 0x00000041005b7202 */ /* 0x000fc40000000f00 */
[----:B------:R-:W-:Y:S01]  /*e6d0*/  MOV R92, R49 ;  /* 0x00000031005c7202 */ /* 0x000fe20000000f00 */
[----:B------:R-:W-:Y:S01]  /*e6e0*/  LDSM.16.MT88.4 R16, [R236+0x8000] ;  /* 0x00800000ec10783b */ /* 0x000fe20000004200 */
[----:B------:R-:W-:Y:S02]  /*e6f0*/  MOV R93, R44 ;  /* 0x0000002c005d7202 */ /* 0x000fe40000000f00 */
[----:B------:R-:W-:Y:S01]  /*e700*/  MOV R96, R42 ;  /* 0x0000002a00607202 */ /* 0x000fe20000000f00 */
        /* <DEDUP_REMOVED lines=10> */
[----:B-1----:R-:W4:Y:S01]  /*e7b0*/  LDL.LU R240, [R1+0x14] ;  /* 0x0000140001f07983 */ /* 0x002f220000300800 */
[----:B------:R-:W-:-:S03]  /*e7c0*/  FMNMX.FTZ R0, R35, R0, !PT ;  /* 0x0000000023007209 */ /* 0x000fc60007810000 */
[----:B------:R1:W-:Y:S01]  /*e7d0*/  STL [R1+0xd4], R239 ;  /* 0x0000d4ef01007387 */ /* 0x0003e20000100800 */
[----:B------:R-:W-:-:S04]  /*e7e0*/  FMNMX.FTZ R0, R34, R0, !PT ;  /* 0x0000000022007209 */ /* 0x000fc80007810000 */
[----:B------:R-:W-:-:S04]  /*e7f0*/  FMNMX.FTZ R0, R33, R0, !PT ;  /* 0x0000000021007209 */ /* 0x000fc80007810000 */
[----:B------:R-:W-:-:S04]  /*e800*/  FMNMX.FTZ R0, R245, R0, !PT ;  /* 0x00000000f5007209 */ /* 0x000fc80007810000 */
[----:B------:R-:W-:-:S04]  /*e810*/  FMNMX.FTZ R0, R218, R0, !PT ;  /* 0x00000000da007209 */ /* 0x000fc80007810000 */
[----:B------:R-:W-:Y:S01]  /*e820*/  FMNMX.FTZ R2, R216, R0, !PT ;  /* 0x00000000d8027209 */ /* 0x000fe20007810000 */
[----:B-1----:R-:W4:Y:S04]  /*e830*/  LDL.LU R239, [R1+0x10] ;  /* 0x0000100001ef7983 */ /* 0x002f280000300800 */
[----:B------:R1:W-:Y:S01]  /*e840*/  STL [R1+0xd0], R238 ;  /* 0x0000d0ee01007387 */ /* 0x0003e20000100800 */
[----:B-----5:R-:W-:Y:S02]  /*e850*/  FMNMX.FTZ R0, R3, R37, !PT ;  /* 0x0000002503007209 */ /* 0x020fe40007810000 */
[----:B------:R-:W-:Y:S02]  /*e860*/  FMNMX.FTZ R2, R206, R2, !PT ;  /* 0x00000002ce027209 */ /* 0x000fe40007810000 */
[----:B------:R-:W-:-:S02]  /*e870*/  FMNMX.FTZ R0, R38, R0, !PT ;  /* 0x0000000026007209 */ /* 0x000fc40007810000 */
[----:B------:R-:W-:Y:S02]  /*e880*/  FMNMX.FTZ R4, R204, R2, !PT ;  /* 0x00000002cc047209 */ /* 0x000fe40007810000 */
[----:B------:R-:W-:Y:S02]  /*e890*/  FMNMX.FTZ R0, R39, R0, !PT ;  /* 0x0000000027007209 */ /* 0x000fe40007810000 */
[----:B------:R-:W-:Y:S01]  /*e8a0*/  FMNMX.FTZ R4, R131, R4, !PT ;  /* 0x0000000483047209 */ /* 0x000fe20007810000 */
[----:B-1----:R-:W4:Y:S04]  /*e8b0*/  LDL.LU R238, [R1+0xc] ;  /* 0x00000c0001ee7983 */ /* 0x002f280000300800 */
[----:B------:R1:W-:Y:S01]  /*e8c0*/  STL [R1+0xcc], R237 ;  /* 0x0000cced01007387 */ /* 0x0003e20000100800 */
        /* <DEDUP_REMOVED lines=8> */
[----:B------:R-:W-:Y:S01]  /*e950*/  FMNMX.FTZ R0, R209, R0, !PT ;  /* 0x00000000d1007209 */ /* 0x000fe20007810000 */
[----:B-1----:R-:W4:Y:S01]  /*e960*/  LDL.LU R232, [R1] ;  /* 0x0000000001e87983 */ /* 0x002f220000300800 */
[----:B------:R-:W-:Y:S02]  /*e970*/  FMNMX.FTZ R4, R113, R4, !PT ;  /* 0x0000000471047209 */ /* 0x000fe40007810000 */
[----:B------:R-:W-:Y:S01]  /*e980*/  FMNMX.FTZ R0, R205, R0, !PT ;  /* 0x00000000cd007209 */ /* 0x000fe20007810000 */
[----:B------:R1:W-:Y:S01]  /*e990*/  STL [R1+0xfc], R252 ;  /* 0x0000fcfc01007387 */ /* 0x0003e20000100800 */
        /* <DEDUP_REMOVED lines=12> */
[----:B-1----:R-:W4:Y:S01]  /*ea60*/  LDL.LU R252, [R1+0x60] ;  /* 0x0000600001fc7983 */ /* 0x002f220000300800 */
[----:B------:R-:W-:Y:S02]  /*ea70*/  FMNMX.FTZ R4, R246, R4, !PT ;  /* 0x00000004f6047209 */ /* 0x000fe40007810000 */
[----:B--2---:R-:W-:Y:S01]  /*ea80*/  MOV R74, R5 ;  /* 0x00000005004a7202 */ /* 0x004fe20000000f00 */
[----:B------:R1:W-:Y:S01]  /*ea90*/  STL [R1+0x100], R250 ;  /* 0x000100fa01007387 */ /* 0x0003e20000100800 */
[----:B------:R-:W-:-:S02]  /*eaa0*/  FMNMX.FTZ R0, R108, R0, !PT ;  /* 0x000000006c007209 */ /* 0x000fc40007810000 */
[----:B------:R-:W-:Y:S02]  /*eab0*/  FMNMX.FTZ R4, R231, R4, !PT ;  /* 0x00000004e7047209 */ /* 0x000fe40007810000 */
[----:B------:R-:W-:Y:S02]  /*eac0*/  FMNMX.FTZ R0, R102, R0, !PT ;  /* 0x0000000066007209 */ /* 0x000fe40007810000 */
[----:B------:R-:W-:Y:S02]  /*ead0*/  FMNMX.FTZ R4, R229, R4, !PT ;  /* 0x00000004e5047209 */ /* 0x000fe40007810000 */
[----:B---3--:R-:W-:Y:S02]  /*eae0*/  MOV R72, R6 ;  /* 0x0000000600487202 */ /* 0x008fe40000000f00 */
[----:B------:R-:W-:Y:S02]  /*eaf0*/  FMNMX.FTZ R4, R228, R4, !PT ;  /* 0x00000004e4047209 */ /* 0x000fe40007810000 */
[----:B----4-:R-:W-:Y:S01]  /*eb00*/  MOV R71, R7 ;  /* 0x0000000700477202 */ /* 0x010fe20000000f00 */
[----:B-1----:R-:W2:Y:S04]  /*eb10*/  LDL.LU R250, [R1+0x64] ;  /* 0x0000640001fa7983 */ /* 0x002ea80000300800 */
[----:B------:R1:W-:Y:S01]  /*eb20*/  STL [R1+0xf8], R248 ;  /* 0x0000f8f801007387 */ /* 0x0003e20000100800 */
[----:B------:R-:W-:-:S02]  /*eb30*/  FMNMX.FTZ R0, R244, R0, !PT ;  /* 0x00000000f4007209 */ /* 0x000fc40007810000 */
[----:B------:R-:W-:Y:S01]  /*eb40*/  FMNMX.FTZ R4, R227, R4, !PT ;  /* 0x00000004e3047209 */ /* 0x000fe20007810000 */
[----:B-1----:R-:W3:Y:S04]  /*eb50*/  LDL.LU R248, [R1+0x5c] ;  /* 0x00005c0001f87983 */ /* 0x002ee80000300800 */
[----:B------:R1:W-:Y:S01]  /*eb60*/  STL [R1+0xec], R246 ;  /* 0x0000ecf601007387 */ /* 0x0003e20000100800 */
[----:B------:R-:W-:Y:S02]  /*eb70*/  FMNMX.FTZ R0, R243, R0, !PT ;  /* 0x00000000f3007209 */ /* 0x000fe40007810000 */
[----:B------:R-:W-:Y:S01]  /*eb80*/  FMNMX.FTZ R4, R225, R4, !PT ;  /* 0x00000004e1047209 */ /* 0x000fe20007810000 */
[----:B-1----:R-:W4:Y:S04]  /*eb90*/  LDL.LU R246, [R1+0x40] ;  /* 0x0000400001f67983 */ /* 0x002f280000300800 */
[----:B------:R1:W-:Y:S01]  /*eba0*/  STL [R1+0xf0], R231 ;  /* 0x0000f0e701007387 */ /* 0x0003e20000100800 */
[----:B------:R-:W-:-:S02]  /*ebb0*/  FMNMX.FTZ R0, R242, R0, !PT ;  /* 0x00000000f2007209 */ /* 0x000fc40007810000 */
[----:B------:R-:W-:Y:S01]  /*ebc0*/  FMNMX.FTZ R4, R214, R4, !PT ;  /* 0x00000004d6047209 */ /* 0x000fe20007810000 */
[----:B-1----:R-:W2:Y:S04]  /*ebd0*/  LDL.LU R231, [R1+0x44] ;  /* 0x0000440001e77983 */ /* 0x002ea80000300800 */
[----:B------:R1:W-:Y:S01]  /*ebe0*/  STL [R1+0xf4], R229 ;  /* 0x0000f4e501007387 */ /* 0x0003e20000100800 */
[----:B------:R-:W-:-:S03]  /*ebf0*/  FMNMX.FTZ R0, R241, R0, !PT ;  /* 0x00000000f1007209 */ /* 0x000fc60007810000 */
[----:B-1----:R-:W2:Y:S04]  /*ec00*/  LDL.LU R229, [R1+0x58] ;  /* 0x0000580001e57983 */ /* 0x002ea80000300800 */
[----:B------:R1:W-:Y:S01]  /*ec10*/  STL [R1+0x104], R244 ;  /* 0x000104f401007387 */ /* 0x0003e20000100800 */
[----:B------:R-:W-:-:S03]  /*ec20*/  FMNMX.FTZ R0, R240, R0, !PT ;  /* 0x00000000f0007209 */ /* 0x000fc60007810000 */
[----:B-1----:R-:W2:Y:S04]  /*ec30*/  LDL.LU R244, [R1+0x68] ;  /* 0x0000680001f47983 */ /* 0x002ea80000300800 */
        /* <DEDUP_REMOVED lines=15> */
[----:B-1----:R-:W2:Y:S01]  /*ed30*/  LDL.LU R240, [R1+0x98] ;  /* 0x0000980001f07983 */ /* 0x002ea20000300800 */
        /* <DEDUP_REMOVED lines=15> */
[----:B------:R-:W-:Y:S02]  /*ee30*/  FMNMX.FTZ R2, R224, R2, !PT ;  /* 0x00000002e0027209 */ /* 0x000fe40007810000 */
[----:B------:R-:W-:Y:S02]  /*ee40*/  FMNMX.FTZ R5, R152, R120, !PT ;  /* 0x0000007898057209 */ /* 0x000fe40007810000 */
[----:B------:R-:W-:Y:S02]  /*ee50*/  FMNMX.FTZ R2, R215, R2, !PT ;  /* 0x00000002d7027209 */ /* 0x000fe40007810000 */
[----:B-1----:R-:W-:Y:S02]  /*ee60*/  FMNMX.FTZ R0, R0, R4, !PT ;  /* 0x0000000400007209 */ /* 0x002fe40007810000 */
[----:B------:R-:W-:Y:S01]  /*ee70*/  FMNMX.FTZ R4, R151, R56, !PT ;  /* 0x0000003897047209 */ /* 0x000fe20007810000 */
[----:B------:R-:W1:Y:S01]  /*ee80*/  SHFL.BFLY PT, R6, R2, 0x2, 0x1f ;  /* 0x0c401f0002067f89 */ /* 0x000e6200000e0000 */
[----:B------:R-:W-:-:S02]  /*ee90*/  FMNMX.FTZ R5, R121, R5, !PT ;  /* 0x0000000579057209 */ /* 0x000fc40007810000 */
[----:B------:R-:W-:Y:S01]  /*eea0*/  FMNMX.FTZ R4, R57, R4, !PT ;  /* 0x0000000439047209 */ /* 0x000fe20007810000 */
[----:B------:R-:W3:Y:S01]  /*eeb0*/  SHFL.BFLY PT, R7, R0, 0x1, 0x1f ;  /* 0x0c201f0000077f89 */ /* 0x000ee200000e0000 */
        /* <DEDUP_REMOVED lines=14> */
[----:B------:R-:W-:Y:S02]  /*efa0*/  FMNMX.FTZ R5, R212, R5, !PT ;  /* 0x00000005d4057209 */ /* 0x000fe40007810000 */
[----:B---3--:R-:W-:Y:S02]  /*efb0*/  FMNMX.FTZ R128, R0, R7, !PT ;  /* 0x0000000700807209 */ /* 0x008fe40007810000 */
[----:B------:R-:W-:Y:S02]  /*efc0*/  FMNMX.FTZ R0, R127, R4, !PT ;  /* 0x000000047f007209 */ /* 0x000fe40007810000 */
[----:B------:R-:W-:-:S02]  /*efd0*/  FMNMX.FTZ R4, R123, R5, !PT ;  /* 0x000000057b047209 */ /* 0x000fc40007810000 */
[----:B------:R-:W-:Y:S02]  /*efe0*/  FMNMX.FTZ R0, R124, R0, !PT ;  /* 0x000000007c007209 */ /* 0x000fe40007810000 */
[----:B------:R-:W-:Y:S02]  /*eff0*/  FMNMX.FTZ R4, R122, R4, !PT ;  /* 0x000000047a047209 */ /* 0x000fe40007810000 */
[----:B------:R-:W-:Y:S02]  /*f000*/  FMNMX.FTZ R0, R115, R0, !PT ;  /* 0x0000000073007209 */ /* 0x000fe40007810000 */
[----:B------:R-:W-:Y:S02]  /*f010*/  FMNMX.FTZ R4, R110, R4, !PT ;  /* 0x000000046e047209 */ /* 0x000fe40007810000 */
[----:B------:R-:W-:Y:S01]  /*f020*/  FMNMX.FTZ R0, R109, R0, !PT ;  /* 0x000000006d007209 */ /* 0x000fe20007810000 */
[C---:B------:R-:W-:Y:S01]  /*f030*/  FMUL.FTZ R9, R128.reuse, c[0x0][0x23c] ;  /* 0x00008f0080097a20 */ /* 0x040fe20000410000 */
[----:B------:R-:W-:-:S02]  /*f040*/  FSETP.NEU.FTZ.AND P2, PT, R128, -INF , PT ;  /* 0xff8000008000780b */ /* 0x000fc40003f5d000 */
[----:B------:R-:W-:Y:S02]  /*f050*/  FMNMX.FTZ R0, R76, R0, !PT ;  /* 0x000000004c007209 */ /* 0x000fe40007810000 */
[----:B------:R-:W-:Y:S02]  /*f060*/  FSEL R9, R9, RZ, P2 ;  /* 0x000000ff09097208 */ /* 0x000fe40001000000 */
[----:B------:R-:W-:Y:S02]  /*f070*/  FMNMX.FTZ R0, R95, R0, !PT ;  /* 0x000000005f007209 */ /* 0x000fe40007810000 */
[----:B-1----:R-:W-:Y:S02]  /*f080*/  FMNMX.FTZ R125, R2, R6, !PT ;  /* 0x00000006027d7209 */ /* 0x002fe40007810000 */
[----:B------:R-:W-:Y:S01]  /*f090*/  FMNMX.FTZ R2, R78, R0, !PT ;  /* 0x000000004e027209 */ /* 0x000fe20007810000 */
[----:B------:R-:W-:-:S03]  /*f0a0*/  FFMA.FTZ R0, R34, c[0x0][0x23c], -R9 ;  /* 0x00008f0022007a23 */ /* 0x000fc60000010809 */
[----:B------:R-:W-:Y:S01]  /*f0b0*/  FMNMX.FTZ R2, R97, R2, !PT ;  /* 0x0000000261027209 */ /* 0x000fe20007810000 */
[----:B------:R-:W-:Y:S01]  /*f0c0*/  MUFU.EX2 R86, R0 ;  /* 0x0000000000567308 */ /* 0x000fe20000000800 */
[C---:B------:R-:W-:Y:S02]  /*f0d0*/  FMUL.FTZ R8, R125.reuse, c[0x0][0x23c] ;  /* 0x00008f007d087a20 */ /* 0x040fe40000410000 */
[----:B------:R-:W-:Y:S02]  /*f0e0*/  FMNMX.FTZ R2, R94, R2, !PT ;  /* 0x000000025e027209 */ /* 0x000fe40007810000 */
[----:B------:R-:W-:-:S04]  /*f0f0*/  FSETP.NEU.FTZ.AND P1, PT, R125, -INF , PT ;  /* 0xff8000007d00780b */ /* 0x000fc80003f3d000 */
[----:B------:R-:W-:Y:S01]  /*f100*/  FSEL R8, R8, RZ, P1 ;  /* 0x000000ff08087208 */ /* 0x000fe20000800000 */
[----:B------:R-:W-:Y:S01]  /*f110*/  STL [R1+0x128], R213 ;  /* 0x000128d501007387 */ /* 0x000fe20000100800 */
[----:B------:R-:W-:-:S03]  /*f120*/  FFMA.FTZ R5, R36, c[0x0][0x23c], -R9 ;  /* 0x00008f0024057a23 */ /* 0x000fc60000010809 */
[----:B------:R1:W-:Y:S01]  /*f130*/  STL [R1+0x12c], R239 ;  /* 0x00012cef01007387 */ /* 0x0003e20000100800 */
[----:B------:R-:W-:Y:S01]  /*f140*/  FSEL R6, R128, RZ, P2 ;  /* 0x000000ff80067208 */ /* 0x000fe20001000000 */
[----:B-1----:R1:W-:Y:S02]  /*f150*/  MUFU.EX2 R239, R5 ;  /* 0x0000000500ef7308 */ /* 0x0023e40000000800 */
[----:B-1----:R-:W-:-:S06]  /*f160*/  FFMA.FTZ R5, R35, c[0x0][0x23c], -R9 ;  /* 0x00008f0023057a23 */ /* 0x002fcc0000010809 */
[----:B------:R1:W-:Y:S02]  /*f170*/  MUFU.EX2 R85, R5 ;  /* 0x0000000500557308 */ /* 0x0003e40000000800 */
[----:B-1----:R-:W-:-:S06]  /*f180*/  FFMA.FTZ R5, R33, c[0x0][0x23c], -R9 ;  /* 0x00008f0021057a23 */ /* 0x002fcc0000010809 */
[----:B------:R1:W-:Y:S02]  /*f190*/  MUFU.EX2 R89, R5 ;  /* 0x0000000500597308 */ /* 0x0003e40000000800 */
[----:B-1----:R-:W-:-:S05]  /*f1a0*/  FSEL R5, R125, RZ, P1 ;  /* 0x000000ff7d057208 */ /* 0x002fca0000800000 */
[----:B------:R-:W-:-:S04]  /*f1b0*/  FADD.FTZ R3, R3, -R5 ;  /* 0x8000000503037221 */ /* 0x000fc80000010000 */
[----:B------:R-:W-:-:S04]  /*f1c0*/  FMUL.FTZ R3, R3, c[0x0][0x23c] ;  /* 0x00008f0003037a20 */ /* 0x000fc80000410000 */
[----:B------:R-:W-:Y:S01]  /*f1d0*/  MUFU.EX2 R100, R3 ;  /* 0x0000000300647308 */ /* 0x000fe20000000800 */
[----:B--2---:R-:W-:-:S04]  /*f1e0*/  FMNMX.FTZ R4, R240, R4, !PT ;  /* 0x00000004f0047209 */ /* 0x004fc80007810000 */
[----:B------:R-:W-:-:S04]  /*f1f0*/  FMNMX.FTZ R4, R214, R4, !PT ;  /* 0x00000004d6047209 */ /* 0x000fc80007810000 */
[----:B------:R-:W-:-:S04]  /*f200*/  FMNMX.FTZ R4, R241, R4, !PT ;  /* 0x00000004f1047209 */ /* 0x000fc80007810000 */
[----:B------:R-:W-:-:S04]  /*f210*/  FMNMX.FTZ R4, R225, R4, !PT ;  /* 0x00000004e1047209 */ /* 0x000fc80007810000 */
[----:B------:R-:W-:-:S04]  /*f220*/  FMNMX.FTZ R0, R242, R4, !PT ;  /* 0x00000004f2007209 */ /* 0x000fc80007810000 */
[----:B------:R-:W-:Y:S02]  /*f230*/  FMNMX.FTZ R4, R227, R0, !PT ;  /* 0x00000000e3047209 */ /* 0x000fe40007810000 */
[----:B------:R-:W-:Y:S02]  /*f240*/  FMNMX.FTZ R0, R87, R2, !PT ;  /* 0x0000000257007209 */ /* 0x000fe40007810000 */
[----:B------:R-:W-:Y:S01]  /*f250*/  FMNMX.FTZ R2, R243, R4, !PT ;  /* 0x00000004f3027209 */ /* 0x000fe20007810000 */
[----:B------:R-:W-:-:S03]  /*f260*/  FFMA.FTZ R4, R37, c[0x0][0x23c], -R8 ;  /* 0x00008f0025047a23 */ /* 0x000fc60000010808 */
[----:B------:R-:W-:Y:S01]  /*f270*/  FMNMX.FTZ R2, R72, R2, !PT ;  /* 0x0000000248027209 */ /* 0x000fe20007810000 */
[----:B------:R1:W-:Y:S03]  /*f280*/  MUFU.EX2 R213, R4 ;  /* 0x0000000400d57308 */ /* 0x0003e60000000800 */
[----:B------:R-:W-:Y:S02]  /*f290*/  FMNMX.FTZ R2, R74, R2, !PT ;  /* 0x000000024a027209 */ /* 0x000fe40007810000 */
[----:B------:R-:W-:Y:S02]  /*f2a0*/  FMNMX.FTZ R0, R84, R0, !PT ;  /* 0x0000000054007209 */ /* 0x000fe40007810000 */
[----:B------:R-:W-:Y:S02]  /*f2b0*/  FMNMX.FTZ R2, R75, R2, !PT ;  /* 0x000000024b027209 */ /* 0x000fe40007810000 */
        /* <DEDUP_REMOVED lines=22> */
[----:B------:R-:W-:Y:S01]  /*f420*/  FFMA.FTZ R3, R40, c[0x0][0x23c], -R8 ;  /* 0x00008f0028037a23 */ /* 0x000fe20000010808 */
[----:B------:R-:W-:Y:S02]  /*f430*/  FMNMX.FTZ R0, R248, R0, !PT ;  /* 0x00000000f8007209 */ /* 0x000fe40007810000 */
[----:B------:R-:W-:Y:S01]  /*f440*/  FMNMX.FTZ R2, R228, R2, !PT ;  /* 0x00000002e4027209 */ /* 0x000fe20007810000 */
[----:B------:R-:W-:Y:S02]  /*f450*/  FADD.FTZ R6, R150, -R6 ;  /* 0x8000000696067221 */ /* 0x000fe40000010000 */
[----:B------:R1:W-:Y:S02]  /*f460*/  MUFU.EX2 R150, R3 ;  /* 0x0000000300967308 */ /* 0x0003e40000000800 */
[----:B-1----:R-:W-:-:S02]  /*f470*/  FMNMX.FTZ R3, R229, R0, !PT ;  /* 0x00000000e5037209 */ /* 0x002fc40007810000 */
[----:B------:R-:W1:Y:S01]  /*f480*/  SHFL.BFLY PT, R0, R2, 0x2, 0x1f ;  /* 0x0c401f0002007f89 */ /* 0x000e6200000e0000 */
[----:B------:R-:W-:-:S04]  /*f490*/  FMUL.FTZ R6, R6, c[0x0][0x23c] ;  /* 0x00008f0006067a20 */ /* 0x000fc80000410000 */
[----:B------:R-:W2:Y:S01]  /*f4a0*/  MUFU.EX2 R101, R6 ;  /* 0x0000000600657308 */ /* 0x000ea20000000800 */
[----:B-1----:R-:W-:Y:S02]  /*f4b0*/  FMNMX.FTZ R2, R2, R0, !PT ;  /* 0x0000000002027209 */ /* 0x002fe40007810000 */
[----:B------:R-:W-:-:S04]  /*f4c0*/  FMNMX.FTZ R0, R231, R3, !PT ;  /* 0x00000003e7007209 */ /* 0x000fc80007810000 */
[----:B----4-:R-:W-:-:S05]  /*f4d0*/  FMNMX.FTZ R0, R246, R0, !PT ;  /* 0x00000000f6007209 */ /* 0x010fca0007810000 */
[----:B------:R-:W1:Y:S04]  /*f4e0*/  SHFL.BFLY PT, R10, R0, 0x2, 0x1f ;  /* 0x0c401f00000a7f89 */ /* 0x000e6800000e0000 */
[----:B------:R-:W3:Y:S01]  /*f4f0*/  SHFL.BFLY PT, R3, R2, 0x1, 0x1f ;  /* 0x0c201f0002037f89 */ /* 0x000ee200000e0000 */
[----:B--2---:R-:W-:Y:S01]  /*f500*/  FMUL.FTZ R156, R156, R101 ;  /* 0x000000659c9c7220 */ /* 0x004fe20000410000 */
[----:B------:R-:W-:Y:S01]  /*f510*/  F2FP.PACK_AB R4, R85, R239 ;  /* 0x000000ef5504723e */ /* 0x000fe200000000ff */
[----:B------:R-:W-:Y:S01]  /*f520*/  FMUL.FTZ R157, R157, R101 ;  /* 0x000000659d9d7220 */ /* 0x000fe20000410000 */
[----:B------:R-:W-:Y:S01]  /*f530*/  F2FP.PACK_AB R5, R83, R213 ;  /* 0x000000d55305723e */ /* 0x000fe200000000ff */
[----:B------:R-:W-:Y:S01]  /*f540*/  FMUL.FTZ R158, R158, R100 ;  /* 0x000000649e9e7220 */ /* 0x000fe20000410000 */
[----:B------:R-:W-:Y:S01]  /*f550*/  F2FP.PACK_AB R6, R89, R86 ;  /* 0x000000565906723e */ /* 0x000fe200000000ff */
[----:B------:R-:W-:Y:S01]  /*f560*/  FMUL.FTZ R159, R159, R100 ;  /* 0x000000649f9f7220 */ /* 0x000fe20000410000 */
[----:B------:R-:W-:Y:S01]  /*f570*/  F2FP.PACK_AB R7, R150, R82 ;  /* 0x000000529607723e */ /* 0x000fe200000000ff */
        /* <DEDUP_REMOVED lines=10> */
[-C--:B------:R-:W-:Y:S02]  /*f620*/  FMUL.FTZ R182, R182, R100.reuse ;  /* 0x00000064b6b67220 */ /* 0x080fe40000410000 */
[----:B------:R-:W-:Y:S02]  /*f630*/  FMUL.FTZ R183, R183, R100 ;  /* 0x00000064b7b77220 */ /* 0x000fe40000410000 */
        /* <DEDUP_REMOVED lines=13> */
[----:B------:R-:W-:Y:S02]  /*f710*/  FMUL.FTZ R141, R141, R101 ;  /* 0x000000658d8d7220 */ /* 0x000fe40000410000 */
[-C--:B------:R-:W-:Y:S02]  /*f720*/  FMUL.FTZ R142, R142, R100.reuse ;  /* 0x000000648e8e7220 */ /* 0x080fe40000410000 */
[----:B------:R-:W-:Y:S01]  /*f730*/  FMUL.FTZ R143, R143, R100 ;  /* 0x000000648f8f7220 */ /* 0x000fe20000410000 */
[----:B-1----:R-:W-:Y:S01]  /*f740*/  FMNMX.FTZ R0, R0, R10, !PT ;  /* 0x0000000a00007209 */ /* 0x002fe20007810000 */
[C---:B------:R-:W-:Y:S08]  /*f750*/  HMMA.16816.F32 R32, R4.reuse, R24, R156 ;  /* 0x000000180420723c */ /* 0x040ff0000000189c */
[C---:B------:R-:W-:Y:S08]  /*f760*/  HMMA.16816.F32 R28, R4.reuse, R26, R164 ;  /* 0x0000001a041c723c */ /* 0x040ff000000018a4 */
[C---:B------:R-:W-:Y:S08]  /*f770*/  HMMA.16816.F32 R52, R4.reuse, R16, R176 ;  /* 0x000000100434723c */ /* 0x040ff000000018b0 */
[C---:B------:R-:W-:Y:S01]  /*f780*/  HMMA.16816.F32 R48, R4.reuse, R18, R180 ;  /* 0x000000120430723c */ /* 0x040fe200000018b4 */
[----:B---3--:R-:W-:Y:S01]  /*f790*/  FMNMX.FTZ R117, R2, R3, !PT ;  /* 0x0000000302757209 */ /* 0x008fe20007810000 */
[----:B------:R-:W2:Y:S06]  /*f7a0*/  LDL.LU R180, [R1+0x2c] ;  /* 0x00002c0001b47983 */ /* 0x000eac0000300800 */
[C---:B------:R-:W-:Y:S08]  /*f7b0*/  HMMA.16816.F32 R44, R4.reuse, R12, R192 ;  /* 0x0000000c042c723c */ /* 0x040ff000000018c0 */
[C---:B------:R-:W-:Y:S08]  /*f7c0*/  HMMA.16816.F32 R40, R4.reuse, R14, R132 ;  /* 0x0000000e0428723c */ /* 0x040ff00000001884 */
[C---:B------:R-:W-:Y:S08]  /*f7d0*/  HMMA.16816.F32 R36, R4.reuse, R20, R200 ;  /* 0x000000140424723c */ /* 0x040ff000000018c8 */
[----:B------:R-:W-:Y:S01]  /*f7e0*/  HMMA.16816.F32 R64, R4, R22, R140 ;  /* 0x000000160440723c */ /* 0x000fe2000000188c */
[----:B------:R-:W1:Y:S01]  /*f7f0*/  SHFL.BFLY PT, R4, R0, 0x1, 0x1f ;  /* 0x0c201f0000047f89 */ /* 0x000e6200000e0000 */
[C---:B------:R-:W-:Y:S01]  /*f800*/  FMUL.FTZ R2, R117.reuse, c[0x0][0x23c] ;  /* 0x00008f0075027a20 */ /* 0x040fe20000410000 */
[----:B------:R-:W-:-:S02]  /*f810*/  FSETP.NEU.FTZ.AND P2, PT, R117, -INF , PT ;  /* 0xff8000007500780b */ /* 0x000fc40003f5d000 */
[----:B------:R-:W3:Y:S02]  /*f820*/  LDL.LU R176, [R1+0x30] ;  /* 0x0000300001b07983 */ /* 0x000ee40000300800 */
[----:B------:R-:W-:-:S05]  /*f830*/  FSEL R2, R2, RZ, P2 ;  /* 0x000000ff02027208 */ /* 0x000fca0001000000 */
[----:B------:R-:W-:-:S04]  /*f840*/  FFMA.FTZ R3, R120, c[0x0][0x23c], -R2 ;  /* 0x00008f0078037a23 */ /* 0x000fc80000010802 */
[----:B------:R4:W-:Y:S01]  /*f850*/  MUFU.EX2 R70, R3 ;  /* 0x0000000300467308 */ /* 0x0009e20000000800 */
[----:B-1----:R-:W-:Y:S01]  /*f860*/  FMNMX.FTZ R116, R0, R4, !PT ;  /* 0x0000000400747209 */ /* 0x002fe20007810000 */
[----:B------:R-:W-:-:S06]  /*f870*/  FFMA.FTZ R0, R121, c[0x0][0x23c], -R2 ;  /* 0x00008f0079007a23 */ /* 0x000fcc0000010802 */
[----:B------:R1:W-:Y:S01]  /*f880*/  MUFU.EX2 R159, R0 ;  /* 0x00000000009f7308 */ /* 0x0003e20000000800 */
[----:B------:R-:W-:Y:S01]  /*f890*/  FSETP.NEU.FTZ.AND P1, PT, R116, -INF , PT ;  /* 0xff8000007400780b */ /* 0x000fe20003f3d000 */
[----:B----4-:R-:W-:-:S06]  /*f8a0*/  FFMA.FTZ R3, R223, c[0x0][0x23c], -R2 ;  /* 0x00008f00df037a23 */ /* 0x010fcc0000010802 */
[----:B------:R4:W-:Y:S01]  /*f8b0*/  MUFU.EX2 R166, R3 ;  /* 0x0000000300a67308 */ /* 0x0009e20000000800 */
[----:B-1----:R-:W-:-:S05]  /*f8c0*/  FMUL.FTZ R0, R116, c[0x0][0x23c] ;  /* 0x00008f0074007a20 */ /* 0x002fca0000410000 */
[----:B------:R-:W-:Y:S01]  /*f8d0*/  FSEL R0, R0, RZ, P1 ;  /* 0x000000ff00007208 */ /* 0x000fe20000800000 */
[----:B----4-:R-:W-:-:S04]  /*f8e0*/  FFMA.FTZ R3, R220, c[0x0][0x23c], -R2 ;  /* 0x00008f00dc037a23 */ /* 0x010fc80000010802 */
[----:B------:R1:W-:Y:S01]  /*f8f0*/  MUFU.EX2 R192, R3 ;  /* 0x0000000300c07308 */ /* 0x0003e20000000800 */
[----:B------:R-:W-:-:S05]  /*f900*/  FSEL R4, R117, RZ, P2 ;  /* 0x000000ff75047208 */ /* 0x000fca0001000000 */
[----:B------:R-:W-:Y:S02]  /*f910*/  FADD.FTZ R5, R152, -R4 ;  /* 0x8000000498057221 */ /* 0x000fe40000010000 */
[----:B-1----:R-:W-:-:S04]  /*f920*/  FFMA.FTZ R3, R56, c[0x0][0x23c], -R0 ;  /* 0x00008f0038037a23 */ /* 0x002fc80000010800 */
[----:B------:R1:W-:Y:S01]  /*f930*/  MUFU.EX2 R69, R3 ;  /* 0x0000000300457308 */ /* 0x0003e20000000800 */
[----:B------:R-:W-:Y:S01]  /*f940*/  FSEL R4, R116, RZ, P1 ;  /* 0x000000ff74047208 */ /* 0x000fe20000800000 */
[----:B-1----:R-:W-:-:S06]  /*f950*/  FFMA.FTZ R3, R57, c[0x0][0x23c], -R0 ;  /* 0x00008f0039037a23 */ /* 0x002fcc0000010800 */
[----:B------:R1:W-:Y:S02]  /*f960*/  MUFU.EX2 R156, R3 ;  /* 0x00000003009c7308 */ /* 0x0003e40000000800 */
[----:B-1----:R-:W-:-:S06]  /*f970*/  FFMA.FTZ R3, R222, c[0x0][0x23c], -R0 ;  /* 0x00008f00de037a23 */ /* 0x002fcc0000010800 */
[----:B------:R1:W-:Y:S02]  /*f980*/  MUFU.EX2 R157, R3 ;  /* 0x00000003009d7308 */ /* 0x0003e40000000800 */
[----:B-1----:R-:W-:-:S04]  /*f990*/  FADD.FTZ R3, R151, -R4 ;  /* 0x8000000497037221 */ /* 0x002fc80000010000 */
[----:B------:R-:W-:-:S04]  /*f9a0*/  FMUL.FTZ R3, R3, c[0x0][0x23c] ;  /* 0x00008f0003037a20 */ /* 0x000fc80000410000 */
[----:B------:R1:W4:Y:S02]  /*f9b0*/  MUFU.EX2 R10, R3 ;  /* 0x00000003000a7308 */ /* 0x0003240000000800 */
[----:B-1----:R-:W-:-:S06]  /*f9c0*/  FFMA.FTZ R3, R219, c[0x0][0x23c], -R0 ;  /* 0x00008f00db037a23 */ /* 0x002fcc0000010800 */
[----:B------:R1:W1:Y:S02]  /*f9d0*/  MUFU.EX2 R178, R3 ;  /* 0x0000000300b27308 */ /* 0x0002640000000800 */
        /* <DEDUP_REMOVED lines=66> */
[----:B-1----:R-:W-:Y:S02]  /*fe00*/  FFMA.FTZ R3, R113, c[0x0][0x23c], -R9 ;  /* 0x00008f0071037a23 */ /* 0x002fe40000010809 */
[----:B------:R-:W2:Y:S01]  /*fe10*/  LDL.LU R113, [R1+0x34] ;  /* 0x0000340001717983 */ /* 0x000ea20000300800 */
[----:B------:R-:W-:-:S04]  /*fe20*/  FMUL.FTZ R5, R5, c[0x0][0x23c] ;  /* 0x00008f0005057a20 */ /* 0x000fc80000410000 */
[----:B------:R1:W1:Y:S01]  /*fe30*/  MUFU.EX2 R11, R5 ;  /* 0x00000005000b7308 */ /* 0x0002620000000800 */
[----:B----4-:R-:W-:Y:S01]  /*fe40*/  FMUL.FTZ R162, R162, R10 ;  /* 0x0000000aa2a27220 */ /* 0x010fe20000410000 */
[----:B------:R-:W-:Y:S01]  /*fe50*/  F2FP.PACK_AB R4, R159, R70 ;  /* 0x000000469f04723e */ /* 0x000fe200000000ff */
[----:B------:R-:W-:Y:S01]  /*fe60*/  FMUL.FTZ R163, R163, R10 ;  /* 0x0000000aa3a37220 */ /* 0x000fe20000410000 */
[----:B------:R-:W-:Y:S01]  /*fe70*/  F2FP.PACK_AB R6, R192, R166 ;  /* 0x000000a6c006723e */ /* 0x000fe200000000ff */
[-C--:B------:R-:W-:Y:S01]  /*fe80*/  FMUL.FTZ R170, R170, R10.reuse ;  /* 0x0000000aaaaa7220 */ /* 0x080fe20000410000 */
[----:B------:R-:W-:Y:S01]  /*fe90*/  F2FP.PACK_AB R7, R178, R157 ;  /* 0x0000009db207723e */ /* 0x000fe200000000ff */
[-C--:B------:R-:W-:Y:S02]  /*fea0*/  FMUL.FTZ R171, R171, R10.reuse ;  /* 0x0000000aabab7220 */ /* 0x080fe40000410000 */
[-C--:B------:R-:W-:Y:S02]  /*feb0*/  FMUL.FTZ R174, R174, R10.reuse ;  /* 0x0000000aaeae7220 */ /* 0x080fe40000410000 */
[----:B------:R-:W-:-:S02]  /*fec0*/  FMUL.FTZ R175, R175, R10 ;  /* 0x0000000aafaf7220 */ /* 0x000fc40000410000 */
[-C--:B------:R-:W-:Y:S02]  /*fed0*/  FMUL.FTZ R186, R186, R10.reuse ;  /* 0x0000000ababa7220 */ /* 0x080fe40000410000 */
[----:B------:R-:W-:Y:S01]  /*fee0*/  FMUL.FTZ R187, R187, R10 ;  /* 0x0000000abbbb7220 */ /* 0x000fe20000410000 */
[----:B-1----:R-:W-:Y:S01]  /*fef0*/  F2FP.PACK_AB R5, R156, R69 ;  /* 0x000000459c05723e */ /* 0x002fe200000000ff */
        /* <DEDUP_REMOVED lines=24> */
[C---:B------:R-:W-:Y:S08]  /*10080*/  HMMA.16816.F32 R160, R4.reuse, R24, R160 ;  /* 0x0000001804a0723c */ /* 0x040ff000000018a0 */
[C---:B------:R-:W-:Y:S01]  /*10090*/  HMMA.16816.F32 R168, R4.reuse, R26, R168 ;  /* 0x0000001a04a8723c */ /* 0x040fe200000018a8 */
[----:B------:R-:W1:Y:S07]  /*100a0*/  LDSM.16.MT88.4 R24, [R233+0x8800] ;  /* 0x00880000e918783b */ /* 0x000e6e0000004200 */
[C---:B------:R-:W-:Y:S08]  /*100b0*/  HMMA.16816.F32 R172, R4.reuse, R16, R172 ;  /* 0x0000001004ac723c */ /* 0x040ff000000018ac */
[C---:B------:R-:W-:Y:S01]  /*100c0*/  HMMA.16816.F32 R184, R4.reuse, R18, R184 ;  /* 0x0000001204b8723c */ /* 0x040fe200000018b8 */
[----:B------:R-:W4:Y:S07]  /*100d0*/  LDSM.16.MT88.4 R16, [R234+0x8800] ;  /* 0x00880000ea10783b */ /* 0x000f2e0000004200 */
[C---:B------:R-:W-:Y:S08]  /*100e0*/  HMMA.16816.F32 R188, R4.reuse, R12, R188 ;  /* 0x0000000c04bc723c */ /* 0x040ff000000018bc */
[C---:B------:R-:W-:Y:S01]  /*100f0*/  HMMA.16816.F32 R136, R4.reuse, R14, R136 ;  /* 0x0000000e0488723c */ /* 0x040fe20000001888 */
[----:B------:R-:W-:Y:S07]  /*10100*/  LDSM.16.MT88.4 R12, [R235+0x8800] ;  /* 0x00880000eb0c783b */ /* 0x000fee0000004200 */
[C---:B------:R-:W-:Y:S08]  /*10110*/  HMMA.16816.F32 R196, R4.reuse, R20, R196 ;  /* 0x0000001404c4723c */ /* 0x040ff000000018c4 */
[----:B------:R-:W-:Y:S01]  /*10120*/  HMMA.16816.F32 R144, R4, R22, R144 ;  /* 0x000000160490723c */ /* 0x000fe20000001890 */
[----:B------:R-:W3:Y:S01]  /*10130*/  LDSM.16.MT88.4 R20, [R236+0x8800] ;  /* 0x00880000ec14783b */ /* 0x000ee20000004200 */
[----:B------:R-:W-:-:S05]  /*10140*/  MOV R218, R58 ;  /* 0x0000003a00da7202 */ /* 0x000fca0000000f00 */
[----:B------:R-:W-:Y:S02]  /*10150*/  F2FP.PACK_AB R4, R193, R165 ;  /* 0x000000a5c104723e */ /* 0x000fe400000000ff */
[----:B------:R-:W-:Y:S02]  /*10160*/  F2FP.PACK_AB R5, R182, R158 ;  /* 0x0000009eb605723e */ /* 0x000fe400000000ff */
[----:B------:R-:W-:Y:S02]  /*10170*/  F2FP.PACK_AB R6, R203, R194 ;  /* 0x000000c2cb06723e */ /* 0x000fe400000000ff */
[----:B------:R-:W-:-:S07]  /*10180*/  F2FP.PACK_AB R7, R202, R183 ;  /* 0x000000b7ca07723e */ /* 0x000fce00000000ff */
[C---:B-1----:R-:W-:Y:S08]  /*10190*/  HMMA.16816.F32 R32, R4.reuse, R24, R32 ;  /* 0x000000180420723c */ /* 0x042ff00000001820 */
[C---:B------:R-:W-:Y:S08]  /*101a0*/  HMMA.16816.F32 R28, R4.reuse, R26, R28 ;  /* 0x0000001a041c723c */ /* 0x040ff0000000181c */
[C---:B----4-:R-:W-:Y:S08]  /*101b0*/  HMMA.16816.F32 R44, R4.reuse, R16, R44 ;  /* 0x00000010042c723c */ /* 0x050ff0000000182c */
[C---:B---3--:R-:W-:Y:S08]  /*101c0*/  HMMA.16816.F32 R52, R4.reuse, R20, R52 ;  /* 0x000000140434723c */ /* 0x048ff00000001834 */
[C---:B------:R-:W-:Y:S08]  /*101d0*/  HMMA.16816.F32 R48, R4.reuse, R22, R48 ;  /* 0x000000160430723c */ /* 0x040ff00000001830 */
[C---:B------:R-:W-:Y:S08]  /*101e0*/  HMMA.16816.F32 R40, R4.reuse, R18, R40 ;  /* 0x000000120428723c */ /* 0x040ff00000001828 */
[C---:B------:R-:W-:Y:S08]  /*101f0*/  HMMA.16816.F32 R36, R4.reuse, R12, R36 ;  /* 0x0000000c0424723c */ /* 0x040ff00000001824 */
[----:B------:R-:W-:Y:S07]  /*10200*/  HMMA.16816.F32 R64, R4, R14, R64 ;  /* 0x0000000e0440723c */ /* 0x000fee0000001840 */
[----:B------:R-:W-:-:S02]  /*10210*/  F2FP.PACK_AB R4, R195, R177 ;  /* 0x000000b1c304723e */ /* 0x000fc400000000ff */
[----:B------:R-:W-:Y:S02]  /*10220*/  F2FP.PACK_AB R5, R181, R167 ;  /* 0x000000a7b505723e */ /* 0x000fe400000000ff */
[----:B------:R-:W-:Y:S02]  /*10230*/  F2FP.PACK_AB R6, R218, R200 ;  /* 0x000000c8da06723e */ /* 0x000fe400000000ff */
[----:B------:R-:W-:-:S07]  /*10240*/  F2FP.PACK_AB R7, R201, R179 ;  /* 0x000000b3c907723e */ /* 0x000fce00000000ff */
[C---:B------:R-:W-:Y:S08]  /*10250*/  HMMA.16816.F32 R172, R4.reuse, R20, R172 ;  /* 0x0000001404ac723c */ /* 0x040ff000000018ac */
[C---:B------:R-:W-:Y:S01]  /*10260*/  HMMA.16816.F32 R184, R4.reuse, R22, R184 ;  /* 0x0000001604b8723c */ /* 0x040fe200000018b8 */
[----:B------:R-:W1:Y:S07]  /*10270*/  LDSM.16.MT88.4 R20, [R233+0x9000] ;  /* 0x00900000e914783b */ /* 0x000e6e0000004200 */
[C---:B------:R-:W-:Y:S08]  /*10280*/  HMMA.16816.F32 R160, R4.reuse, R24, R160 ;  /* 0x0000001804a0723c */ /* 0x040ff000000018a0 */
[C---:B------:R-:W-:Y:S01]  /*10290*/  HMMA.16816.F32 R168, R4.reuse, R26, R168 ;  /* 0x0000001a04a8723c */ /* 0x040fe200000018a8 */
[----:B------:R-:W-:Y:S07]  /*102a0*/  LDSM.16.MT88.4 R24, [R235+0x9000] ;  /* 0x00900000eb18783b */ /* 0x000fee0000004200 */
[C---:B------:R-:W-:Y:S08]  /*102b0*/  HMMA.16816.F32 R188, R4.reuse, R16, R188 ;  /* 0x0000001004bc723c */ /* 0x040ff000000018bc */
[C---:B------:R-:W-:Y:S01]  /*102c0*/  HMMA.16816.F32 R136, R4.reuse, R18, R136 ;  /* 0x000000120488723c */ /* 0x040fe20000001888 */
[----:B------:R-:W3:Y:S07]  /*102d0*/  LDSM.16.MT88.4 R16, [R236+0x9000] ;  /* 0x00900000ec10783b */ /* 0x000eee0000004200 */
[C---:B------:R-:W-:Y:S08]  /*102e0*/  HMMA.16816.F32 R196, R4.reuse, R12, R196 ;  /* 0x0000000c04c4723c */ /* 0x040ff000000018c4 */
[----:B------:R-:W-:Y:S01]  /*102f0*/  HMMA.16816.F32 R144, R4, R14, R144 ;  /* 0x0000000e0490723c */ /* 0x000fe20000001890 */
[----:B------:R-:W4:Y:S01]  /*10300*/  LDSM.16.MT88.4 R12, [R234+0x9000] ;  /* 0x00900000ea0c783b */ /* 0x000f220000004200 */
[----:B------:R-:W-:-:S05]  /*10310*/  IMAD.MOV.U32 R204, RZ, RZ, R57 ;  /* 0x000000ffffcc7224 */ /* 0x000fca00078e0039 */
[----:B------:R-:W-:Y:S02]  /*10320*/  F2FP.PACK_AB R4, R205, R222 ;  /* 0x000000decd04723e */ /* 0x000fe400000000ff */
[----:B------:R-:W-:Y:S02]  /*10330*/  F2FP.PACK_AB R5, R209, R210 ;  /* 0x000000d2d105723e */ /* 0x000fe400000000ff */
[----:B------:R-:W-:Y:S02]  /*10340*/  F2FP.PACK_AB R6, R216, R152 ;  /* 0x00000098d806723e */ /* 0x000fe400000000ff */
[----:B------:R-:W-:Y:S02]  /*10350*/  F2FP.PACK_AB R7, R212, R122 ;  /* 0x0000007ad407723e */ /* 0x000fe400000000ff */
[----:B------:R-:W-:Y:S02]  /*10360*/  MOV R153, R56 ;  /* 0x0000003800997202 */ /* 0x000fe40000000f00 */
[----:B------:R-:W-:Y:S01]  /*10370*/  MOV R164, R61 ;  /* 0x0000003d00a47202 */ /* 0x000fe20000000f00 */
[----:B------:R2:W-:Y:S02]  /*10380*/  MUFU.EX2 R206, R3 ;  /* 0x0000000300ce7308 */ /* 0x0005e40000000800 */
[C---:B-1----:R-:W-:Y:S08]  /*10390*/  HMMA.16816.F32 R60, R4.reuse, R20, R32 ;  /* 0x00000014043c723c */ /* 0x042ff00000001820 */
[----:B------:R-:W-:Y:S01]  /*103a0*/  HMMA.16816.F32 R56, R4, R22, R28 ;  /* 0x000000160438723c */ /* 0x000fe2000000181c */
[----:B------:R-:W-:-:S02]  /*103b0*/  FFMA.FTZ R126, R176, R10, R69 ;  /* 0x0000000ab07e7223 */ /* 0x000fc40000010045 */
[----:B--2---:R-:W-:Y:S01]  /*103c0*/  FFMA.FTZ R3, R112, c[0x0][0x23c], -R9 ;  /* 0x00008f0070037a23 */ /* 0x004fe20000010809 */
[----:B------:R-:W-:-:S04]  /*103d0*/  MOV R211, R93 ;  /* 0x0000005d00d37202 */ /* 0x000fc80000000f00 */
[C---:B---3--:R-:W-:Y:S01]  /*103e0*/  HMMA.16816.F32 R52, R4.reuse, R16, R52 ;  /* 0x000000100434723c */ /* 0x048fe20000001834 */
[----:B------:R-:W-:Y:S01]  /*103f0*/  MOV R121, R92 ;  /* 0x0000005c00797202 */ /* 0x000fe20000000f00 */
[----:B------:R1:W-:Y:S06]  /*10400*/  MUFU.EX2 R148, R3 ;  /* 0x0000000300947308 */ /* 0x0003ec0000000800 */
[C---:B------:R-:W-:Y:S01]  /*10410*/  HMMA.16816.F32 R48, R4.reuse, R18, R48 ;  /* 0x000000120430723c */ /* 0x040fe20000001830 */
[----:B------:R-:W-:Y:S01]  /*10420*/  MOV R223, R86 ;  /* 0x0000005600df7202 */ /* 0x000fe20000000f00 */
[----:B------:R-:W-:Y:S01]  /*10430*/  IMAD.MOV.U32 R245, RZ, RZ, R84 ;  /* 0x000000fffff57224 */ /* 0x000fe200078e0054 */
[----:B------:R-:W-:Y:S01]  /*10440*/  MOV R220, R85 ;  /* 0x0000005500dc7202 */ /* 0x000fe20000000f00 */
[----:B------:R-:W-:Y:S04]  /*10450*/  LDSM.16.MT88.4 R28, [R235+0x9800] ;  /* 0x00980000eb1c783b */ /* 0x000fe80000004200 */
[C---:B----4-:R-:W-:Y:S08]  /*10460*/  HMMA.16816.F32 R44, R4.reuse, R12, R44 ;  /* 0x0000000c042c723c */ /* 0x050ff0000000182c */
[----:B------:R-:W-:Y:S01]  /*10470*/  HMMA.16816.F32 R40, R4, R14, R40 ;  /* 0x0000000e0428723c */ /* 0x000fe20000001828 */
[----:B-1----:R-:W-:-:S07]  /*10480*/  FFMA.FTZ R3, R105, c[0x0][0x23c], -R9 ;  /* 0x00008f0069037a23 */ /* 0x002fce0000010809 */
[C---:B------:R-:W-:Y:S08]  /*10490*/  HMMA.16816.F32 R36, R4.reuse, R24, R36 ;  /* 0x000000180424723c */ /* 0x040ff00000001824 */
[----:B------:R-:W-:Y:S07]  /*104a0*/  HMMA.16816.F32 R32, R4, R26, R64 ;  /* 0x0000001a0420723c */ /* 0x000fee0000001840 */
[----:B------:R-:W-:-:S02]  /*104b0*/  F2FP.PACK_AB R4, R204, R132 ;  /* 0x00000084cc04723e */ /* 0x000fc400000000ff */
[----:B------:R-:W-:Y:S02]  /*104c0*/  F2FP.PACK_AB R5, R207, R131 ;  /* 0x00000083cf05723e */ /* 0x000fe400000000ff */
[----:B------:R-:W-:Y:S02]  /*104d0*/  F2FP.PACK_AB R6, R221, R153 ;  /* 0x00000099dd06723e */ /* 0x000fe400000000ff */
[----:B------:R-:W-:Y:S01]  /*104e0*/  F2FP.PACK_AB R7, R217, R154 ;  /* 0x0000009ad907723e */ /* 0x000fe200000000ff */
[----:B------:R1:W-:Y:S06]  /*104f0*/  MUFU.EX2 R129, R3 ;  /* 0x0000000300817308 */ /* 0x0003ec0000000800 */
[C---:B------:R-:W-:Y:S08]  /*10500*/  HMMA.16816.F32 R160, R4.reuse, R20, R160 ;  /* 0x0000001404a0723c */ /* 0x040ff000000018a0 */
[----:B------:R-:W-:Y:S01]  /*10510*/  HMMA.16816.F32 R168, R4, R22, R168 ;  /* 0x0000001604a8723c */ /* 0x000fe200000018a8 */
[----:B------:R-:W2:Y:S01]  /*10520*/  LDSM.16.MT88.4 R20, [R233+0x9800] ;  /* 0x00980000e914783b */ /* 0x000ea20000004200 */
[----:B-1----:R-:W-:-:S04]  /*10530*/  FFMA.FTZ R3, R114, c[0x0][0x23c], -R8 ;  /* 0x00008f0072037a23 */ /* 0x002fc80000010808 */
[----:B------:R1:W-:Y:S01]  /*10540*/  MUFU.EX2 R110, R3 ;  /* 0x00000003006e7308 */ /* 0x0003e20000000800 */
[----:B------:R-:W-:Y:S01]  /*10550*/  MOV R119, R87 ;  /* 0x0000005700777202 */ /* 0x000fe20000000f00 */
[----:B------:R-:W-:Y:S01]  /*10560*/  HMMA.16816.F32 R172, R4, R16, R172 ;  /* 0x0000001004ac723c */ /* 0x000fe200000018ac */
[----:B------:R-:W-:Y:S02]  /*10570*/  MOV R118, R94 ;  /* 0x0000005e00767202 */ /* 0x000fe40000000f00 */
[----:B------:R-:W-:-:S05]  /*10580*/  MOV R10, R95 ;  /* 0x0000005f000a7202 */ /* 0x000fca0000000f00 */
[----:B------:R-:W-:Y:S01]  /*10590*/  HMMA.16816.F32 R184, R4, R18, R184 ;  /* 0x0000001204b8723c */ /* 0x000fe200000018b8 */
[----:B------:R-:W-:Y:S01]  /*105a0*/  MOV R219, R99 ;  /* 0x0000006300db7202 */ /* 0x000fe20000000f00 */
[----:B------:R-:W3:Y:S01]  /*105b0*/  LDSM.16.MT88.4 R16, [R236+0x9800] ;  /* 0x00980000ec10783b */ /* 0x000ee20000004200 */
[----:B-1----:R-:W-:-:S05]  /*105c0*/  FFMA.FTZ R3, R111, c[0x0][0x23c], -R8 ;  /* 0x00008f006f037a23 */ /* 0x002fca0000010808 */
[C---:B------:R-:W-:Y:S01]  /*105d0*/  HMMA.16816.F32 R92, R4.reuse, R12, R188 ;  /* 0x0000000c045c723c */ /* 0x040fe200000018bc */
[----:B------:R1:W4:Y:S07]  /*105e0*/  MUFU.EX2 R149, R3 ;  /* 0x0000000300957308 */ /* 0x00032e0000000800 */
[C---:B------:R-:W-:Y:S01]  /*105f0*/  HMMA.16816.F32 R136, R4.reuse, R14, R136 ;  /* 0x0000000e0488723c */ /* 0x040fe20000001888 */
[----:B------:R-:W-:Y:S01]  /*10600*/  MOV R143, R96 ;  /* 0x00000060008f7202 */ /* 0x000fe20000000f00 */
[----:B------:R-:W2:Y:S06]  /*10610*/  LDSM.16.MT88.4 R12, [R234+0x9800] ;  /* 0x00980000ea0c783b */ /* 0x000eac0000004200 */
[----:B------:R-:W-:Y:S01]  /*10620*/  HMMA.16816.F32 R196, R4, R24, R196 ;  /* 0x0000001804c4723c */ /* 0x000fe200000018c4 */
[----:B-1----:R-:W-:-:S07]  /*10630*/  FFMA.FTZ R3, R108, c[0x0][0x23c], -R8 ;  /* 0x00008f006c037a23 */ /* 0x002fce0000010808 */
[----:B------:R-:W-:Y:S01]  /*10640*/  HMMA.16816.F32 R84, R4, R26, R144 ;  /* 0x0000001a0454723c */ /* 0x000fe20000001890 */
[----:B------:R-:W-:Y:S06]  /*10650*/  MUFU.EX2 R130, R3 ;  /* 0x0000000300827308 */ /* 0x000fec0000000800 */
[----:B------:R-:W-:-:S04]  /*10660*/  FFMA.FTZ R4, R102, c[0x0][0x23c], -R8 ;  /* 0x00008f0066047a23 */ /* 0x000fc80000010808 */
[----:B------:R1:W1:Y:S01]  /*10670*/  MUFU.EX2 R124, R4 ;  /* 0x00000004007c7308 */ /* 0x0002620000000800 */
[----:B----4-:R-:W-:Y:S02]  /*10680*/  F2FP.PACK_AB R5, R149, R110 ;  /* 0x0000006e9505723e */ /* 0x010fe400000000ff */
[----:B------:R-:W-:Y:S02]  /*10690*/  F2FP.PACK_AB R6, R129, R148 ;  /* 0x000000948106723e */ /* 0x000fe400000000ff */
[----:B------:R-:W-:Y:S02]  /*106a0*/  MOV R115, R97 ;  /* 0x0000006100737202 */ /* 0x000fe40000000f00 */
[----:B------:R-:W-:Y:S02]  /*106b0*/  MOV R141, R98 ;  /* 0x00000062008d7202 */ /* 0x000fe40000000f00 */
[----:B-1----:R-:W-:Y:S02]  /*106c0*/  F2FP.PACK_AB R4, R206, R109 ;  /* 0x0000006dce04723e */ /* 0x002fe400000000ff */
[----:B------:R-:W-:-:S07]  /*106d0*/  F2FP.PACK_AB R7, R124, R130 ;  /* 0x000000827c07723e */ /* 0x000fce00000000ff */
[C---:B--2---:R-:W-:Y:S07]  /*106e0*/  HMMA.16816.F32 R96, R4.reuse, R20, R60 ;  /* 0x000000140460723c */ /* 0x044fee000000183c */
[----:B------:R-:W-:Y:S02]  /*106f0*/  FFMA.FTZ R61, R113, R101, R239 ;  /* 0x00000065713d7223 */ /* 0x000fe400000100ef */
[----:B------:R-:W2:Y:S04]  /*10700*/  LDL.LU R239, [R1+0x12c] ;  /* 0x00012c0001ef7983 */ /* 0x000ea80000300800 */
[----:B------:R-:W4:Y:S01]  /*10710*/  LDL.LU R113, [R1+0x38] ;  /* 0x0000380001717983 */ /* 0x000f220000300800 */
[----:B------:R-:W-:Y:S01]  /*10720*/  MOV R135, R164 ;  /* 0x000000a400877202 */ /* 0x000fe20000000f00 */
[----:B------:R-:W-:Y:S01]  /*10730*/  FFMA.FTZ R127, R180, R11, R70 ;  /* 0x0000000bb47f7223 */ /* 0x000fe20000010046 */
[----:B------:R-:W-:Y:S01]  /*10740*/  MOV R189, R74 ;  /* 0x0000004a00bd7202 */ /* 0x000fe20000000f00 */
[----:B------:R-:W-:Y:S01]  /*10750*/  IMAD.MOV.U32 R190, RZ, RZ, R75 ;  /* 0x000000ffffbe7224 */ /* 0x000fe200078e004b */
[----:B------:R-:W-:Y:S01]  /*10760*/  MOV R188, R72 ;  /* 0x0000004800bc7202 */ /* 0x000fe20000000f00 */
[----:B------:R-:W-:Y:S01]  /*10770*/  IMAD.MOV.U32 R120, RZ, RZ, R91 ;  /* 0x000000ffff787224 */ /* 0x000fe200078e005b */
[----:B------:R-:W-:Y:S01]  /*10780*/  MOV R164, R73 ;  /* 0x0000004900a47202 */ /* 0x000fe20000000f00 */
[----:B------:R-:W-:Y:S01]  /*10790*/  IMAD.MOV.U32 R140, RZ, RZ, R88 ;  /* 0x000000ffff8c7224 */ /* 0x000fe200078e0058 */
[----:B------:R-:W-:Y:S01]  /*107a0*/  MOV R208, R90 ;  /* 0x0000005a00d07202 */ /* 0x000fe20000000f00 */
[----:B---3--:R-:W-:Y:S01]  /*107b0*/  HMMA.16816.F32 R72, R4, R16, R52 ;  /* 0x000000100448723c */ /* 0x008fe20000001834 */
[----:B------:R-:W-:-:S02]  /*107c0*/  MOV R133, R89 ;  /* 0x0000005900857202 */ /* 0x000fc40000000f00 */
[----:B------:R-:W-:Y:S02]  /*107d0*/  MOV R134, R83 ;  /* 0x0000005300867202 */ /* 0x000fe40000000f00 */
[----:B------:R-:W-:Y:S02]  /*107e0*/  MOV R151, R82 ;  /* 0x0000005200977202 */ /* 0x000fe40000000f00 */
[----:B------:R-:W-:Y:S01]  /*107f0*/  MOV R155, R80 ;  /* 0x00000050009b7202 */ /* 0x000fe20000000f00 */
[----:B------:R-:W-:Y:S01]  /*10800*/  HMMA.16816.F32 R64, R4, R12, R44 ;  /* 0x0000000c0440723c */ /* 0x000fe2000000182c */
[----:B------:R-:W-:Y:S02]  /*10810*/  MOV R123, R79 ;  /* 0x0000004f007b7202 */ /* 0x000fe40000000f00 */
[----:B------:R-:W-:Y:S02]  /*10820*/  MOV R11, R78 ;  /* 0x0000004e000b7202 */ /* 0x000fe40000000f00 */
[----:B------:R-:W-:-:S02]  /*10830*/  MOV R191, R76 ;  /* 0x0000004c00bf7202 */ /* 0x000fc40000000f00 */
[----:B------:R-:W-:Y:S01]  /*10840*/  MOV R176, R71 ;  /* 0x0000004700b07202 */ /* 0x000fe20000000f00 */
[C---:B------:R-:W-:Y:S01]  /*10850*/  HMMA.16816.F32 R52, R4.reuse, R14, R40 ;  /* 0x0000000e0434723c */ /* 0x040fe20000001828 */
[----:B------:R-:W-:Y:S02]  /*10860*/  MOV R180, R77 ;  /* 0x0000004d00b47202 */ /* 0x000fe40000000f00 */
[----:B------:R-:W-:Y:S01]  /*10870*/  MOV R142, R81 ;  /* 0x00000051008e7202 */ /* 0x000fe20000000f00 */
[--C-:B------:R-:W-:Y:S02]  /*10880*/  FFMA.FTZ R3, R214, c[0x0][0x23c], -R2.reuse ;  /* 0x00008f00d6037a23 */ /* 0x100fe40000010802 */
[----:B------:R-:W-:Y:S02]  /*10890*/  FFMA.FTZ R114, R190, c[0x0][0x23c], -R2 ;  /* 0x00008f00be727a23 */ /* 0x000fe40000010802 */
[----:B------:R-:W-:Y:S01]  /*108a0*/  HMMA.16816.F32 R80, R4, R22, R56 ;  /* 0x000000160450723c */ /* 0x000fe20000001838 */
[----:B------:R-:W-:-:S02]  /*108b0*/  MOV R190, R10 ;  /* 0x0000000a00be7202 */ /* 0x000fc40000000f00 */
[----:B------:R-:W-:-:S05]  /*108c0*/  MOV R10, R115 ;  /* 0x00000073000a7202 */ /* 0x000fca0000000f00 */
[----:B------:R-:W-:Y:S01]  /*108d0*/  HMMA.16816.F32 R68, R4, R18, R48 ;  /* 0x000000120444723c */ /* 0x000fe20000001830 */
[----:B------:R-:W-:Y:S01]  /*108e0*/  FFMA.FTZ R115, R123, c[0x0][0x23c], -R2 ;  /* 0x00008f007b737a23 */ /* 0x000fe20000010802 */
[----:B------:R-:W-:-:S06]  /*108f0*/  MOV R123, R245 ;  /* 0x000000f5007b7202 */ /* 0x000fcc0000000f00 */
[----:B------:R-:W-:Y:S01]  /*10900*/  HMMA.16816.F32 R88, R4, R28, R36 ;  /* 0x0000001c0458723c */ /* 0x000fe20000001824 */
[----:B------:R-:W-:-:S07]  /*10910*/  IMAD.MOV.U32 R245, RZ, RZ, R155 ;  /* 0x000000fffff57224 */ /* 0x000fce00078e009b */
[----:B------:R-:W-:Y:S01]  /*10920*/  HMMA.16816.F32 R76, R4, R30, R32 ;  /* 0x0000001e044c723c */ /* 0x000fe20000001820 */
[----:B------:R-:W-:-:S06]  /*10930*/  FFMA.FTZ R39, R243, c[0x0][0x23c], -R2 ;  /* 0x00008f00f3277a23 */ /* 0x000fcc0000010802 */
[--C-:B------:R-:W-:Y:S02]  /*10940*/  FFMA.FTZ R4, R240, c[0x0][0x23c], -R2.reuse ;  /* 0x00008f00f0047a23 */ /* 0x100fe40000010802 */
[--C-:B------:R-:W-:Y:S02]  /*10950*/  FFMA.FTZ R6, R241, c[0x0][0x23c], -R2.reuse ;  /* 0x00008f00f1067a23 */ /* 0x100fe40000010802 */
[--C-:B------:R-:W-:Y:S02]  /*10960*/  FFMA.FTZ R5, R225, c[0x0][0x23c], -R2.reuse ;  /* 0x00008f00e1057a23 */ /* 0x100fe40000010802 */
[--C-:B------:R-:W-:Y:S02]  /*10970*/  FFMA.FTZ R35, R242, c[0x0][0x23c], -R2.reuse ;  /* 0x00008f00f2237a23 */ /* 0x100fe40000010802 */
[--C-:B------:R-:W-:Y:S02]  /*10980*/  FFMA.FTZ R34, R227, c[0x0][0x23c], -R2.reuse ;  /* 0x00008f00e3227a23 */ /* 0x100fe40000010802 */
[----:B------:R-:W-:-:S02]  /*10990*/  FFMA.FTZ R155, R180, c[0x0][0x23c], -R2 ;  /* 0x00008f00b49b7a23 */ /* 0x000fc40000010802 */
[----:B------:R-:W-:Y:S02]  /*109a0*/  FFMA.FTZ R180, R228, c[0x0][0x23c], -R2 ;  /* 0x00008f00e4b47a23 */ /* 0x000fe40000010802 */
[--C-:B------:R-:W-:Y:S01]  /*109b0*/  FFMA.FTZ R144, R244, c[0x0][0x23c], -R0.reuse ;  /* 0x00008f00f4907a23 */ /* 0x100fe20000010800 */
[----:B------:R-:W-:Y:S01]  /*109c0*/  MUFU.EX2 R108, R4 ;  /* 0x00000004006c7308 */ /* 0x000fe20000000800 */
[----:B------:R-:W-:Y:S02]  /*109d0*/  FFMA.FTZ R145, R250, c[0x0][0x23c], -R0 ;  /* 0x00008f00fa917a23 */ /* 0x000fe40000010800 */
[----:B------:R-:W-:Y:S02]  /*109e0*/  FFMA.FTZ R38, R188, c[0x0][0x23c], -R2 ;  /* 0x00008f00bc267a23 */ /* 0x000fe40000010802 */
[--C-:B------:R-:W-:Y:S02]  /*109f0*/  FFMA.FTZ R146, R252, c[0x0][0x23c], -R0.reuse ;  /* 0x00008f00fc927a23 */ /* 0x100fe40000010800 */
[--C-:B------:R-:W-:Y:S01]  /*10a00*/  FFMA.FTZ R188, R248, c[0x0][0x23c], -R0.reuse ;  /* 0x00008f00f8bc7a23 */ /* 0x100fe20000010800 */
[----:B------:R1:W-:Y:S02]  /*10a10*/  MUFU.EX2 R40, R3 ;  /* 0x0000000300287308 */ /* 0x0003e40000000800 */
[----:B-1----:R-:W-:-:S02]  /*10a20*/  FFMA.FTZ R3, R190, c[0x0][0x23c], -R0 ;  /* 0x00008f00be037a23 */ /* 0x002fc40000010800 */
[----:B------:R-:W-:Y:S02]  /*10a30*/  FFMA.FTZ R190, R231, c[0x0][0x23c], -R0 ;  /* 0x00008f00e7be7a23 */ /* 0x000fe40000010800 */
[--C-:B------:R-:W-:Y:S02]  /*10a40*/  FFMA.FTZ R135, R135, c[0x0][0x23c], -R2.reuse ;  /* 0x00008f0087877a23 */ /* 0x100fe40000010802 */
[--C-:B------:R-:W-:Y:S02]  /*10a50*/  FFMA.FTZ R140, R140, c[0x0][0x23c], -R2.reuse ;  /* 0x00008f008c8c7a23 */ /* 0x100fe40000010802 */
[--C-:B------:R-:W-:Y:S02]  /*10a60*/  FFMA.FTZ R141, R141, c[0x0][0x23c], -R2.reuse ;  /* 0x00008f008d8d7a23 */ /* 0x100fe40000010802 */
[--C-:B------:R-:W-:Y:S02]  /*10a70*/  FFMA.FTZ R142, R142, c[0x0][0x23c], -R2.reuse ;  /* 0x00008f008e8e7a23 */ /* 0x100fe40000010802 */
[----:B------:R-:W-:-:S02]  /*10a80*/  FFMA.FTZ R164, R164, c[0x0][0x23c], -R2 ;  /* 0x00008f00a4a47a23 */ /* 0x000fc40000010802 */
[--C-:B------:R-:W-:Y:S02]  /*10a90*/  FFMA.FTZ R176, R176, c[0x0][0x23c], -R2.reuse ;  /* 0x00008f00b0b07a23 */ /* 0x100fe40000010802 */
[----:B----4-:R-:W-:Y:S02]  /*10aa0*/  FFMA.FTZ R62, R113, R100, R213 ;  /* 0x00000064713e7223 */ /* 0x010fe400000100d5 */
[----:B------:R-:W3:Y:S01]  /*10ab0*/  LDL.LU R213, [R1+0x128] ;  /* 0x0001280001d57983 */ /* 0x000ee20000300800 */
[----:B------:R-:W-:Y:S01]  /*10ac0*/  FFMA.FTZ R113, R189, c[0x0][0x23c], -R2 ;  /* 0x00008f00bd717a23 */ /* 0x000fe20000010802 */
[----:B------:R-:W-:Y:S02]  /*10ad0*/  MOV R189, R191 ;  /* 0x000000bf00bd7202 */ /* 0x000fe40000000f00 */
[----:B------:R-:W4:Y:S01]  /*10ae0*/  LDL.LU R240, [R1+0x124] ;  /* 0x0001240001f07983 */ /* 0x000f220000300800 */
[----:B------:R-:W-:-:S03]  /*10af0*/  MOV R191, R11 ;  /* 0x0000000b00bf7202 */ /* 0x000fc60000000f00 */
[----:B------:R-:W4:Y:S01]  /*10b00*/  LDL.LU R214, [R1+0x120] ;  /* 0x0001200001d67983 */ /* 0x000f220000300800 */
[----:B------:R-:W-:-:S03]  /*10b10*/  MOV R11, R118 ;  /* 0x00000076000b7202 */ /* 0x000fc60000000f00 */
[----:B------:R-:W4:Y:S01]  /*10b20*/  LDL.LU R241, [R1+0x11c] ;  /* 0x00011c0001f17983 */ /* 0x000f220000300800 */
[----:B------:R-:W-:-:S03]  /*10b30*/  MOV R118, R119 ;  /* 0x0000007700767202 */ /* 0x000fc60000000f00 */
[----:B------:R-:W4:Y:S01]  /*10b40*/  LDL.LU R225, [R1+0x118] ;  /* 0x0001180001e17983 */ /* 0x000f220000300800 */
[----:B------:R-:W-:-:S03]  /*10b50*/  FFMA.FTZ R119, R219, c[0x0][0x23c], -R2 ;  /* 0x00008f00db777a23 */ /* 0x000fc60000010802 */
[----:B------:R-:W4:Y:S04]  /*10b60*/  LDL.LU R242, [R1+0x114] ;  /* 0x0001140001f27983 */ /* 0x000f280000300800 */
[----:B------:R-:W4:Y:S04]  /*10b70*/  LDL.LU R227, [R1+0x110] ;  /* 0x0001100001e37983 */ /* 0x000f280000300800 */
[----:B------:R-:W4:Y:S04]  /*10b80*/  LDL.LU R243, [R1+0x10c] ;  /* 0x00010c0001f37983 */ /* 0x000f280000300800 */
[----:B------:R-:W4:Y:S01]  /*10b90*/  LDL.LU R219, [R1+0x4] ;  /* 0x0000040001db7983 */ /* 0x000f220000300800 */
[----:B------:R-:W-:-:S03]  /*10ba0*/  FFMA.FTZ R4, R189, c[0x0][0x23c], -R0 ;  /* 0x00008f00bd047a23 */ /* 0x000fc60000010800 */
[----:B------:R-:W4:Y:S01]  /*10bb0*/  LDL.LU R228, [R1+0x108] ;  /* 0x0001080001e47983 */ /* 0x000f220000300800 */
[----:B------:R-:W-:-:S03]  /*10bc0*/  FFMA.FTZ R189, R229, c[0x0][0x23c], -R0 ;  /* 0x00008f00e5bd7a23 */ /* 0x000fc60000010800 */
[----:B------:R-:W4:Y:S04]  /*10bd0*/  LDL.LU R244, [R1+0x104] ;  /* 0x0001040001f47983 */ /* 0x000f280000300800 */
[----:B------:R-:W4:Y:S04]  /*10be0*/  LDL.LU R250, [R1+0x100] ;  /* 0x0001000001fa7983 */ /* 0x000f280000300800 */
[----:B------:R-:W4:Y:S04]  /*10bf0*/  LDL.LU R252, [R1+0xfc] ;  /* 0x0000fc0001fc7983 */ /* 0x000f280000300800 */
[----:B------:R-:W4:Y:S04]  /*10c00*/  LDL.LU R248, [R1+0xf8] ;  /* 0x0000f80001f87983 */ /* 0x000f280000300800 */
[----:B------:R-:W4:Y:S04]  /*10c10*/  LDL.LU R229, [R1+0xf4] ;  /* 0x0000f40001e57983 */ /* 0x000f280000300800 */
[----:B------:R-:W4:Y:S01]  /*10c20*/  LDL.LU R231, [R1+0xf0] ;  /* 0x0000f00001e77983 */ /* 0x000f220000300800 */
[----:B------:R-:W-:-:S02]  /*10c30*/  FFMA.FTZ R2, R191, c[0x0][0x23c], -R0 ;  /* 0x00008f00bf027a23 */ /* 0x000fc40000010800 */
[--C-:B------:R-:W-:Y:S02]  /*10c40*/  FFMA.FTZ R191, R246, c[0x0][0x23c], -R0.reuse ;  /* 0x00008f00f6bf7a23 */ /* 0x100fe40000010800 */
[----:B------:R-:W4:Y:S01]  /*10c50*/  LDL.LU R246, [R1+0xec] ;  /* 0x0000ec0001f67983 */ /* 0x000f220000300800 */
[----:B------:R-:W-:Y:S01]  /*10c60*/  FFMA.FTZ R7, R10, c[0x0][0x23c], -R0 ;  /* 0x00008f000a077a23 */ /* 0x000fe20000010800 */
[----:B------:R-:W1:Y:S01]  /*10c70*/  MUFU.EX2 R6, R6 ;  /* 0x0000000600067308 */ /* 0x000e620000000800 */
[----:B------:R-:W-:Y:S02]  /*10c80*/  IMAD.MOV.U32 R111, RZ, RZ, R122 ;  /* 0x000000ffff6f7224 */ /* 0x000fe400078e007a */
[----:B------:R-:W-:-:S05]  /*10c90*/  FFMA.FTZ R32, R245, c[0x0][0x23c], -R0 ;  /* 0x00008f00f5207a23 */ /* 0x000fca0000010800 */
[----:B------:R-:W2:Y:S08]  /*10ca0*/  MUFU.EX2 R5, R5 ;  /* 0x0000000500057308 */ /* 0x000eb00000000800 */
[----:B------:R2:W-:Y:S01]  /*10cb0*/  MUFU.EX2 R245, R4 ;  /* 0x0000000400f57308 */ /* 0x0005e20000000800 */
[--C-:B------:R-:W-:Y:S01]  /*10cc0*/  FFMA.FTZ R33, R123, c[0x0][0x23c], -R0.reuse ;  /* 0x00008f007b217a23 */ /* 0x100fe20000010800 */
[----:B------:R-:W-:Y:S01]  /*10cd0*/  MOV R105, R132 ;  /* 0x0000008400697202 */ /* 0x000fe20000000f00 */
[----:B------:R-:W-:Y:S01]  /*10ce0*/  FFMA.FTZ R123, R211, c[0x0][0x23c], -R0 ;  /* 0x00008f00d37b7a23 */ /* 0x000fe20000010800 */
[----:B------:R-:W-:Y:S01]  /*10cf0*/  MOV R211, R151 ;  /* 0x0000009700d37202 */ /* 0x000fe20000000f00 */
[--C-:B------:R-:W-:Y:S01]  /*10d00*/  FFMA.FTZ R132, R251, c[0x0][0x23c], -R8.reuse ;  /* 0x00008f00fb847a23 */ /* 0x100fe20000010808 */
[----:B-1----:R-:W-:Y:S01]  /*10d10*/  MOV R251, R6 ;  /* 0x0000000600fb7202 */ /* 0x002fe20000000f00 */
[----:B------:R-:W-:Y:S01]  /*10d20*/  FFMA.FTZ R151, R230, c[0x0][0x23c], -R8 ;  /* 0x00008f00e6977a23 */ /* 0x000fe20000010808 */
[----:B------:R-:W-:Y:S01]  /*10d30*/  MOV R230, R40 ;  /* 0x0000002800e67202 */ /* 0x000fe20000000f00 */
[--C-:B------:R-:W-:Y:S01]  /*10d40*/  FFMA.FTZ R37, R11, c[0x0][0x23c], -R0.reuse ;  /* 0x00008f000b257a23 */ /* 0x100fe20000010800 */
[----:B------:R-:W-:Y:S01]  /*10d50*/  MOV R58, R206 ;  /* 0x000000ce003a7202 */ /* 0x000fe20000000f00 */
[--C-:B------:R-:W-:Y:S01]  /*10d60*/  FFMA.FTZ R36, R118, c[0x0][0x23c], -R0.reuse ;  /* 0x00008f0076247a23 */ /* 0x100fe20000010800 */
        /* <DEDUP_REMOVED lines=8> */
[----:B------:R-:W-:-:S02]  /*10df0*/  MOV R49, R124 ;  /* 0x0000007c00317202 */ /* 0x000fc40000000f00 */
[----:B------:R-:W-:Y:S01]  /*10e00*/  MOV R206, R150 ;  /* 0x0000009600ce7202 */ /* 0x000fe20000000f00 */
[----:B------:R-:W-:Y:S01]  /*10e10*/  FFMA.FTZ R150, R103, c[0x0][0x23c], -R9 ;  /* 0x00008f0067967a23 */ /* 0x000fe20000010809 */
[----:B--2---:R-:W-:Y:S01]  /*10e20*/  F2FP.PACK_AB R4, R230, R108 ;  /* 0x0000006ce604723e */ /* 0x004fe200000000ff */
[--C-:B------:R-:W-:Y:S01]  /*10e30*/  FFMA.FTZ R120, R120, c[0x0][0x23c], -R0.reuse ;  /* 0x00008f0078787a23 */ /* 0x100fe20000010800 */
[----:B------:R-:W-:Y:S01]  /*10e40*/  MOV R208, R133 ;  /* 0x0000008500d07202 */ /* 0x000fe20000000f00 */
[--C-:B------:R-:W-:Y:S01]  /*10e50*/  FFMA.FTZ R121, R121, c[0x0][0x23c], -R0.reuse ;  /* 0x00008f0079797a23 */ /* 0x100fe20000010800 */
[----:B------:R-:W-:Y:S01]  /*10e60*/  MOV R59, R131 ;  /* 0x00000083003b7202 */ /* 0x000fe20000000f00 */
[----:B------:R-:W-:Y:S02]  /*10e70*/  FFMA.FTZ R143, R143, c[0x0][0x23c], -R0 ;  /* 0x00008f008f8f7a23 */ /* 0x000fe40000010800 */
[--C-:B------:R-:W-:Y:S02]  /*10e80*/  FFMA.FTZ R102, R239, c[0x0][0x23c], -R8.reuse ;  /* 0x00008f00ef667a23 */ /* 0x100fe40000010808 */
[----:B------:R-:W-:-:S02]  /*10e90*/  FFMA.FTZ R103, R238, c[0x0][0x23c], -R8 ;  /* 0x00008f00ee677a23 */ /* 0x000fc40000010808 */
[--C-:B------:R-:W-:Y:S02]  /*10ea0*/  FFMA.FTZ R112, R237, c[0x0][0x23c], -R8.reuse ;  /* 0x00008f00ed707a23 */ /* 0x100fe40000010808 */
[--C-:B------:R-:W-:Y:S02]  /*10eb0*/  FFMA.FTZ R131, R232, c[0x0][0x23c], -R8.reuse ;  /* 0x00008f00e8837a23 */ /* 0x100fe40000010808 */
[--C-:B------:R-:W-:Y:S01]  /*10ec0*/  FFMA.FTZ R133, R249, c[0x0][0x23c], -R8.reuse ;  /* 0x00008f00f9857a23 */ /* 0x100fe20000010808 */
[----:B------:R-:W-:Y:S01]  /*10ed0*/  MOV R249, R57 ;  /* 0x0000003900f97202 */ /* 0x000fe20000000f00 */
[----:B------:R-:W-:Y:S08]  /*10ee0*/  MUFU.EX2 R114, R114 ;  /* 0x0000007200727308 */ /* 0x000ff00000000800 */
[----:B------:R-:W-:Y:S08]  /*10ef0*/  MUFU.EX2 R115, R115 ;  /* 0x0000007300737308 */ /* 0x000ff00000000800 */
[----:B------:R-:W-:Y:S08]  /*10f00*/  MUFU.EX2 R119, R119 ;  /* 0x0000007700777308 */ /* 0x000ff00000000800 */
[----:B------:R-:W-:Y:S08]  /*10f10*/  MUFU.EX2 R118, R118 ;  /* 0x0000007600767308 */ /* 0x000ff00000000800 */
[----:B------:R-:W-:Y:S08]  /*10f20*/  MUFU.EX2 R120, R120 ;  /* 0x0000007800787308 */ /* 0x000ff00000000800 */
[----:B------:R-:W-:Y:S08]  /*10f30*/  MUFU.EX2 R121, R121 ;  /* 0x0000007900797308 */ /* 0x000ff00000000800 */
[----:B------:R-:W-:Y:S01]  /*10f40*/  MUFU.EX2 R123, R123 ;  /* 0x0000007b007b7308 */ /* 0x000fe20000000800 */
[----:B---3--:R-:W-:Y:S01]  /*10f50*/  FFMA.FTZ R130, R213, c[0x0][0x23c], -R9 ;  /* 0x00008f00d5827a23 */ /* 0x008fe20000010809 */
[----:B------:R-:W-:Y:S01]  /*10f60*/  MOV R213, R154 ;  /* 0x0000009a00d57202 */ /* 0x000fe20000000f00 */
[----:B------:R-:W-:-:S02]  /*10f70*/  FFMA.FTZ R154, R215, c[0x0][0x23c], -R8 ;  /* 0x00008f00d79a7a23 */ /* 0x000fc40000010808 */
[----:B----4-:R-:W-:Y:S02]  /*10f80*/  FFMA.FTZ R101, R240, c[0x0][0x23c], -R8 ;  /* 0x00008f00f0657a23 */ /* 0x010fe40000010808 */
[--C-:B------:R-:W-:Y:S02]  /*10f90*/  FFMA.FTZ R122, R227, c[0x0][0x23c], -R9.reuse ;  /* 0x00008f00e37a7a23 */ /* 0x100fe40000010809 */
[----:B------:R-:W-:Y:S01]  /*10fa0*/  MUFU.EX2 R227, R7 ;  /* 0x0000000700e37308 */ /* 0x000fe20000000800 */
[----:B------:R-:W-:-:S07]  /*10fb0*/  FFMA.FTZ R100, R228, c[0x0][0x23c], -R9 ;  /* 0x00008f00e4647a23 */ /* 0x000fce0000010809 */
[----:B------:R-:W1:Y:S01]  /*10fc0*/  MUFU.EX2 R228, R2 ;  /* 0x0000000200e47308 */ /* 0x000e620000000800 */
[--C-:B------:R-:W-:Y:S01]  /*10fd0*/  FFMA.FTZ R25, R219, c[0x0][0x23c], -R9.reuse ;  /* 0x00008f00db197a23 */ /* 0x100fe20000010809 */
[----:B------:R-:W-:Y:S01]  /*10fe0*/  MOV R219, R220 ;  /* 0x000000dc00db7202 */ /* 0x000fe20000000f00 */
[--C-:B------:R-:W-:Y:S01]  /*10ff0*/  FFMA.FTZ R124, R225, c[0x0][0x23c], -R9.reuse ;  /* 0x00008f00e17c7a23 */ /* 0x100fe20000010809 */
[----:B------:R-:W-:Y:S01]  /*11000*/  MOV R220, R223 ;  /* 0x000000df00dc7202 */ /* 0x000fe20000000f00 */
[----:B------:R-:W-:-:S03]  /*11010*/  FFMA.FTZ R60, R231, c[0x0][0x23c], -R9 ;  /* 0x00008f00e73c7a23 */ /* 0x000fc60000010809 */
[----:B------:R-:W2:Y:S01]  /*11020*/  MUFU.EX2 R231, R3 ;  /* 0x0000000300e77308 */ /* 0x000ea20000000800 */
[--C-:B------:R-:W-:Y:S01]  /*11030*/  FFMA.FTZ R10, R248, c[0x0][0x23c], -R9.reuse ;  /* 0x00008f00f80a7a23 */ /* 0x100fe20000010809 */
[----:B------:R-:W-:Y:S01]  /*11040*/  MOV R248, R5 ;  /* 0x0000000500f87202 */ /* 0x000fe20000000f00 */
[--C-:B------:R-:W-:Y:S01]  /*11050*/  FFMA.FTZ R24, R252, c[0x0][0x23c], -R9.reuse ;  /* 0x00008f00fc187a23 */ /* 0x100fe20000010809 */
[----:B-1----:R-:W-:Y:S01]  /*11060*/  F2FP.PACK_AB R7, R227, R228 ;  /* 0x000000e4e307723e */ /* 0x002fe200000000ff */
[--C-:B------:R-:W-:Y:S01]  /*11070*/  FFMA.FTZ R11, R250, c[0x0][0x23c], -R9.reuse ;  /* 0x00008f00fa0b7a23 */ /* 0x100fe20000010809 */
[----:B------:R-:W-:Y:S01]  /*11080*/  F2FP.PACK_AB R6, R248, R251 ;  /* 0x000000fbf806723e */ /* 0x000fe200000000ff */
[--C-:B------:R-:W-:Y:S02]  /*11090*/  FFMA.FTZ R27, R246, c[0x0][0x23c], -R9.reuse ;  /* 0x00008f00f61b7a23 */ /* 0x100fe40000010809 */
[--C-:B------:R-:W-:Y:S02]  /*110a0*/  FFMA.FTZ R63, R229, c[0x0][0x23c], -R9.reuse ;  /* 0x00008f00e53f7a23 */ /* 0x100fe40000010809 */
[----:B------:R-:W-:Y:S01]  /*110b0*/  FFMA.FTZ R129, R214, c[0x0][0x23c], -R9 ;  /* 0x00008f00d6817a23 */ /* 0x000fe20000010809 */
[----:B------:R-:W-:Y:S01]  /*110c0*/  MOV R9, R153 ;  /* 0x0000009900097202 */ /* 0x000fe20000000f00 */
[----:B------:R-:W-:Y:S01]  /*110d0*/  IMAD.MOV.U32 R223, RZ, RZ, R134 ;  /* 0x000000ffffdf7224 */ /* 0x000fe200078e0086 */
[----:B------:R-:W-:-:S02]  /*110e0*/  MOV R214, R152 ;  /* 0x0000009800d67202 */ /* 0x000fc40000000f00 */
[----:B--2---:R-:W-:Y:S01]  /*110f0*/  F2FP.PACK_AB R5, R231, R245 ;  /* 0x000000f5e705723e */ /* 0x004fe200000000ff */
[--C-:B------:R-:W-:Y:S02]  /*11100*/  FFMA.FTZ R2, R244, c[0x0][0x23c], -R8.reuse ;  /* 0x00008f00f4027a23 */ /* 0x100fe40000010808 */
[--C-:B------:R-:W-:Y:S02]  /*11110*/  FFMA.FTZ R0, R243, c[0x0][0x23c], -R8.reuse ;  /* 0x00008f00f3007a23 */ /* 0x100fe40000010808 */
[--C-:B------:R-:W-:Y:S02]  /*11120*/  FFMA.FTZ R3, R242, c[0x0][0x23c], -R8.reuse ;  /* 0x00008f00f2037a23 */ /* 0x100fe40000010808 */
[--C-:B------:R-:W-:Y:S02]  /*11130*/  FFMA.FTZ R26, R241, c[0x0][0x23c], -R8.reuse ;  /* 0x00008f00f11a7a23 */ /* 0x100fe40000010808 */
[--C-:B------:R-:W-:Y:S02]  /*11140*/  FFMA.FTZ R134, R247, c[0x0][0x23c], -R8.reuse ;  /* 0x00008f00f7867a23 */ /* 0x100fe40000010808 */
[----:B------:R-:W-:-:S02]  /*11150*/  FFMA.FTZ R152, R226, c[0x0][0x23c], -R8 ;  /* 0x00008f00e2987a23 */ /* 0x000fc40000010808 */
[----:B------:R-:W-:Y:S01]  /*11160*/  FFMA.FTZ R153, R224, c[0x0][0x23c], -R8 ;  /* 0x00008f00e0997a23 */ /* 0x000fe20000010808 */
[----:B------:R-:W-:Y:S01]  /*11170*/  MOV R8, R105 ;  /* 0x0000006900087202 */ /* 0x000fe20000000f00 */
[----:B------:R-:W-:Y:S01]  /*11180*/  IMAD.MOV.U32 R247, RZ, RZ, R58 ;  /* 0x000000fffff77224 */ /* 0x000fe200078e003a */
[----:B------:R-:W-:Y:S01]  /*11190*/  MOV R252, R49 ;  /* 0x0000003100fc7202 */ /* 0x000fe20000000f00 */
[C---:B------:R-:W-:Y:S01]  /*111a0*/  HMMA.16816.F32 R44, R4.reuse, R20, R160 ;  /* 0x00000014042c723c */ /* 0x040fe200000018a0 */
[----:B------:R-:W-:Y:S02]  /*111b0*/  MOV R250, R50 ;  /* 0x0000003200fa7202 */ /* 0x000fe40000000f00 */
[----:B------:R-:W-:Y:S02]  /*111c0*/  MOV R246, R51 ;  /* 0x0000003300f67202 */ /* 0x000fe40000000f00 */
[----:B------:R-:W-:Y:S02]  /*111d0*/  MOV R229, R56 ;  /* 0x0000003800e57202 */ /* 0x000fe40000000f00 */
[----:B------:R-:W-:Y:S01]  /*111e0*/  MOV R215, R59 ;  /* 0x0000003b00d77202 */ /* 0x000fe20000000f00 */
[C---:B------:R-:W-:Y:S01]  /*111f0*/  HMMA.16816.F32 R48, R4.reuse, R16, R172 ;  /* 0x000000100430723c */ /* 0x040fe200000018ac */
[----:B------:R-:W-:Y:S01]  /*11200*/  MOV R162, R223 ;  /* 0x000000df00a27202 */ /* 0x000fe20000000f00 */
[----:B------:R-:W-:Y:S01]  /*11210*/  MUFU.EX2 R224, R11 ;  /* 0x0000000b00e07308 */ /* 0x000fe20000000800 */
[----:B------:R1:W5:Y:S04]  /*11220*/  LDL.LU R244, [R1+0xe8] ;  /* 0x0000e80001f47983 */ /* 0x0003680000300800 */
[----:B------:R-:W-:Y:S01]  /*11230*/  MOV R172, R9 ;  /* 0x0000000900ac7202 */ /* 0x000fe20000000f00 */
[C---:B------:R-:W-:Y:S01]  /*11240*/  HMMA.16816.F32 R56, R4.reuse, R18, R184 ;  /* 0x000000120438723c */ /* 0x040fe200000018b8 */
[----:B------:R-:W-:Y:S01]  /*11250*/  LDSM.16.MT88.4 R16, [R235+0xa000] ;  /* 0x00a00000eb10783b */ /* 0x000fe20000004200 */
[----:B------:R2:W-:Y:S06]  /*11260*/  MUFU.EX2 R223, R10 ;  /* 0x0000000a00df7308 */ /* 0x0005ec0000000800 */
[C---:B------:R-:W-:Y:S01]  /*11270*/  HMMA.16816.F32 R40, R4.reuse, R22, R168 ;  /* 0x000000160428723c */ /* 0x040fe200000018a8 */
[----:B------:R-:W-:Y:S01]  /*11280*/  MOV R187, R8 ;  /* 0x0000000800bb7202 */ /* 0x000fe20000000f00 */
[----:B------:R-:W-:Y:S06]  /*11290*/  LDSM.16.MT88.4 R20, [R234+0xa000] ;  /* 0x00a00000ea14783b */ /* 0x000fec0000004200 */
[C---:B------:R-:W-:Y:S08]  /*112a0*/  HMMA.16816.F32 R92, R4.reuse, R12, R92 ;  /* 0x0000000c045c723c */ /* 0x040ff0000000185c */
[----:B------:R-:W-:Y:S01]  /*112b0*/  HMMA.16816.F32 R104, R4, R14, R136 ;  /* 0x0000000e0468723c */ /* 0x000fe20000001888 */
[----:B------:R-:W3:Y:S04]  /*112c0*/  LDSM.16.MT88.4 R12, [R233+0xa000] ;  /* 0x00a00000e90c783b */ /* 0x000ee80000004200 */
[----:B--2---:R-:W2:Y:S01]  /*112d0*/  LDSM.16.MT88.4 R8, [R236+0xa000] ;  /* 0x00a00000ec08783b */ /* 0x004ea20000004200 */
[----:B------:R-:W-:Y:S01]  /*112e0*/  MOV R163, R222 ;  /* 0x000000de00a37202 */ /* 0x000fe20000000f00 */
[----:B------:R-:W-:Y:S01]  /*112f0*/  IMAD.MOV.U32 R168, RZ, RZ, R221 ;  /* 0x000000ffffa87224 */ /* 0x000fe200078e00dd */
[----:B------:R4:W-:Y:S01]  /*11300*/  MUFU.EX2 R222, R2 ;  /* 0x0000000200de7308 */ /* 0x0009e20000000800 */
[----:B------:R-:W-:-:S07]  /*11310*/  MOV R184, R220 ;  /* 0x000000dc00b87202 */ /* 0x000fce0000000f00 */
[----:B------:R1:W-:Y:S01]  /*11320*/  MUFU.EX2 R225, R25 ;  /* 0x0000001900e17308 */ /* 0x0003e20000000800 */
[----:B------:R-:W-:Y:S01]  /*11330*/  MOV R173, R213 ;  /* 0x000000d500ad7202 */ /* 0x000fe20000000f00 */
[----:B------:R-:W-:Y:S06]  /*11340*/  HMMA.16816.F32 R84, R4, R30, R84 ;  /* 0x0000001e0454723c */ /* 0x000fec0000001854 */
[----:B------:R1:W1:Y:S01]  /*11350*/  MUFU.EX2 R226, R24 ;  /* 0x0000001800e27308 */ /* 0x0002620000000800 */
[----:B----4-:R-:W-:Y:S01]  /*11360*/  MOV R2, R219 ;  /* 0x000000db00027202 */ /* 0x010fe20000000f00 */
[----:B------:R4:W5:Y:S06]  /*11370*/  LDL.LU R243, [R1+0xe4] ;  /* 0x0000e40001f37983 */ /* 0x00096c0000300800 */
[----:B------:R1:W1:Y:S01]  /*11380*/  MUFU.EX2 R221, R0 ;  /* 0x0000000000dd7308 */ /* 0x0002620000000800 */
[----:B------:R-:W-:-:S07]  /*11390*/  MOV R186, R215 ;  /* 0x000000d700ba7202 */ /* 0x000fce0000000f00 */
[----:B------:R-:W-:Y:S01]  /*113a0*/  MUFU.EX2 R220, R3 ;  /* 0x0000000300dc7308 */ /* 0x000fe20000000800 */
[----:B------:R-:W-:-:S07]  /*113b0*/  MOV R174, R214 ;  /* 0x000000d600ae7202 */ /* 0x000fce0000000f00 */
[----:B------:R-:W2:Y:S01]  /*113c0*/  MUFU.EX2 R219, R26 ;  /* 0x0000001a00db7308 */ /* 0x000ea20000000800 */
[----:B------:R-:W-:Y:S01]  /*113d0*/  MOV R169, R217 ;  /* 0x000000d900a97202 */ /* 0x000fe20000000f00 */
[----:B------:R-:W-:Y:S01]  /*113e0*/  IMAD.MOV.U32 R185, RZ, RZ, R211 ;  /* 0x000000ffffb97224 */ /* 0x000fe200078e00d3 */
[----:B------:R-:W-:Y:S02]  /*113f0*/  MOV R170, R216 ;  /* 0x000000d800aa7202 */ /* 0x000fe40000000f00 */
[----:B------:R-:W-:Y:S02]  /*11400*/  MOV R160, R212 ;  /* 0x000000d400a07202 */ /* 0x000fe40000000f00 */
[----:B------:R-:W-:Y:S01]  /*11410*/  MOV R171, R218 ;  /* 0x000000da00ab7202 */ /* 0x000fe20000000f00 */
[----:B------:R-:W-:Y:S01]  /*11420*/  MUFU.EX2 R215, R35 ;  /* 0x0000002300d77308 */ /* 0x000fe20000000800 */
[----:B------:R-:W-:Y:S01]  /*11430*/  IMAD.MOV.U32 R138, RZ, RZ, R162 ;  /* 0x000000ffff8a7224 */ /* 0x000fe200078e00a2 */
[----:B-1----:R-:W-:-:S06]  /*11440*/  MOV R25, R163 ;  /* 0x000000a300197202 */ /* 0x002fcc0000000f00 */
[----:B------:R-:W-:Y:S01]  /*11450*/  MUFU.EX2 R213, R36 ;  /* 0x0000002400d57308 */ /* 0x000fe20000000800 */
[----:B------:R-:W-:Y:S02]  /*11460*/  MOV R175, R111 ;  /* 0x0000006f00af7202 */ /* 0x000fe40000000f00 */
[----:B------:R-:W-:Y:S02]  /*11470*/  MOV R161, R108 ;  /* 0x0000006c00a17202 */ /* 0x000fe40000000f00 */
[----:B------:R-:W-:Y:S01]  /*11480*/  MOV R139, R184 ;  /* 0x000000b8008b7202 */ /* 0x000fe20000000f00 */
[----:B------:R-:W-:Y:S01]  /*11490*/  FADD.FTZ R24, R159, R127 ;  /* 0x0000007f9f187221 */ /* 0x000fe20000010000 */
[----:B------:R-:W-:Y:S01]  /*114a0*/  MOV R137, R205 ;  /* 0x000000cd00897202 */ /* 0x000fe20000000f00 */
[----:B------:R-:W1:Y:S01]  /*114b0*/  MUFU.EX2 R218, R34 ;  /* 0x0000002200da7308 */ /* 0x000e620000000800 */
[----:B------:R-:W-:Y:S01]  /*114c0*/  MOV R162, R110 ;  /* 0x0000006e00a27202 */ /* 0x000fe20000000f00 */
[----:B------:R-:W-:Y:S01]  /*114d0*/  FADD.FTZ R2, R2, R61 ;  /* 0x0000003d02027221 */ /* 0x000fe20000010000 */
[----:B------:R-:W-:Y:S01]  /*114e0*/  MOV R136, R209 ;  /* 0x000000d100887202 */ /* 0x000fe20000000f00 */
[----:B------:R4:W5:Y:S04]  /*114f0*/  LDL.LU R242, [R1+0xe0] ;  /* 0x0000e00001f27983 */ /* 0x0009680000300800 */
[----:B------:R-:W-:Y:S01]  /*11500*/  MUFU.EX2 R217, R39 ;  /* 0x0000002700d97308 */ /* 0x000fe20000000800 */
[----:B------:R-:W-:-:S07]  /*11510*/  MOV R163, R109 ;  /* 0x0000006d00a37202 */ /* 0x000fce0000000f00 */
[----:B------:R-:W-:Y:S01]  /*11520*/  MUFU.EX2 R216, R38 ;  /* 0x0000002600d87308 */ /* 0x000fe20000000800 */
[----:B------:R-:W-:Y:S07]  /*11530*/  HMMA.16816.F32 R108, R4, R28, R196 ;  /* 0x0000001c046c723c */ /* 0x000fee00000018c4 */
[----:B------:R1:W1:Y:S08]  /*11540*/  MUFU.EX2 R214, R37 ;  /* 0x0000002500d67308 */ /* 0x0002700000000800 */
[----:B------:R-:W-:Y:S08]  /*11550*/  MUFU.EX2 R212, R33 ;  /* 0x0000002100d47308 */ /* 0x000ff00000000800 */
[----:B------:R-:W1:Y:S01]  /*11560*/  MUFU.EX2 R211, R32 ;  /* 0x0000002000d37308 */ /* 0x000e620000000800 */
[----:B------:R-:W-:-:S02]  /*11570*/  F2FP.PACK_AB R4, R226, R225 ;  /* 0x000000e1e204723e */ /* 0x000fc400000000ff */
[----:B------:R-:W-:Y:S01]  /*11580*/  MOV R184, R185 ;  /* 0x000000b900b87202 */ /* 0x000fe20000000f00 */
[----:B------:R-:W-:Y:S01]  /*11590*/  FADD.FTZ R0, R138, R62 ;  /* 0x0000003e8a007221 */ /* 0x000fe20000010000 */
[----:B------:R-:W-:Y:S01]  /*115a0*/  F2FP.PACK_AB R5, R221, R222 ;  /* 0x000000dedd05723e */ /* 0x000fe200000000ff */
[----:B------:R-:W-:Y:S01]  /*115b0*/  FADD.FTZ R61, R166, R24 ;  /* 0x00000018a63d7221 */ /* 0x000fe20000010000 */
[----:B------:R-:W-:Y:S01]  /*115c0*/  F2FP.PACK_AB R6, R223, R224 ;  /* 0x000000e0df06723e */ /* 0x000fe200000000ff */
[----:B------:R-:W-:Y:S01]  /*115d0*/  LDSM.16.MT88.4 R28, [R234+0xa800] ;  /* 0x00a80000ea1c783b */ /* 0x000fe20000004200 */
[----:B--2---:R-:W-:Y:S01]  /*115e0*/  F2FP.PACK_AB R7, R219, R220 ;  /* 0x000000dcdb07723e */ /* 0x004fe200000000ff */
[----:B------:R-:W-:Y:S01]  /*115f0*/  FADD.FTZ R2, R139, R2 ;  /* 0x000000028b027221 */ /* 0x000fe20000010000 */
[----:B------:R-:W-:Y:S08]  /*11600*/  MUFU.EX2 R209, R60 ;  /* 0x0000003c00d17308 */ /* 0x000ff00000000800 */
[----:B------:R-:W-:Y:S01]  /*11610*/  MUFU.EX2 R205, R102 ;  /* 0x0000006600cd7308 */ /* 0x000fe20000000800 */
[----:B---3--:R-:W-:Y:S01]  /*11620*/  HMMA.16816.F32 R96, R4, R12, R96 ;  /* 0x0000000c0460723c */ /* 0x008fe20000001860 */
[----:B------:R-:W-:Y:S01]  /*11630*/  MOV R185, R25 ;  /* 0x0000001900b97202 */ /* 0x000fe20000000f00 */
[----:B------:R-:W-:-:S05]  /*11640*/  FADD.FTZ R3, R156, R126 ;  /* 0x0000007e9c037221 */ /* 0x000fca0000010000 */
[----:B------:R-:W-:Y:S01]  /*11650*/  MUFU.EX2 R127, R112 ;  /* 0x00000070007f7308 */ /* 0x000fe20000000800 */
[C---:B------:R-:W-:Y:S01]  /*11660*/  HMMA.16816.F32 R80, R4.reuse, R14, R80 ;  /* 0x0000000e0450723c */ /* 0x040fe20000001850 */
[----:B------:R-:W-:Y:S01]  /*11670*/  MOV R25, R210 ;  /* 0x000000d200197202 */ /* 0x000fe20000000f00 */
[----:B------:R4:W5:Y:S06]  /*11680*/  LDL.LU R241, [R1+0xdc] ;  /* 0x0000dc0001f17983 */ /* 0x00096c0000300800 */
[C---:B------:R-:W-:Y:S08]  /*11690*/  HMMA.16816.F32 R72, R4.reuse, R8, R72 ;  /* 0x000000080448723c */ /* 0x040ff00000001848 */
[C---:B------:R-:W-:Y:S08]  /*116a0*/  HMMA.16816.F32 R68, R4.reuse, R10, R68 ;  /* 0x0000000a0444723c */ /* 0x040ff00000001844 */
[C---:B------:R-:W-:Y:S08]  /*116b0*/  HMMA.16816.F32 R64, R4.reuse, R20, R64 ;  /* 0x000000140440723c */ /* 0x040ff00000001840 */
[C---:B------:R-:W-:Y:S08]  /*116c0*/  HMMA.16816.F32 R52, R4.reuse, R22, R52 ;  /* 0x000000160434723c */ /* 0x040ff00000001834 */
[C---:B------:R-:W-:Y:S08]  /*116d0*/  HMMA.16816.F32 R88, R4.reuse, R16, R88 ;  /* 0x000000100458723c */ /* 0x040ff00000001858 */
[----:B-1----:R-:W-:Y:S01]  /*116e0*/  HMMA.16816.F32 R36, R4, R18, R76 ;  /* 0x000000120424723c */ /* 0x002fe2000000184c */
[----:B------:R-:W-:Y:S01]  /*116f0*/  FADD.FTZ R0, R184, R0 ;  /* 0x00000000b8007221 */ /* 0x000fe20000010000 */
[----:B------:R1:W2:Y:S01]  /*11700*/  MUFU.EX2 R210, R27 ;  /* 0x0000001b00d27308 */ /* 0x0002a20000000800 */
[----:B------:R-:W-:Y:S01]  /*11710*/  IMAD.MOV.U32 R139, RZ, RZ, R204 ;  /* 0x000000ffff8b7224 */ /* 0x000fe200078e00cc */
[----:B------:R-:W-:-:S02]  /*11720*/  MOV R138, R207 ;  /* 0x000000cf008a7202 */ /* 0x000fc40000000f00 */
[----:B------:R-:W-:Y:S02]  /*11730*/  MOV R199, R206 ;  /* 0x000000ce00c77202 */ /* 0x000fe40000000f00 */
[----:B------:R-:W-:Y:S02]  /*11740*/  MOV R198, R208 ;  /* 0x000000d000c67202 */ /* 0x000fe40000000f00 */
[----:B------:R-:W-:Y:S01]  /*11750*/  MUFU.EX2 R126, R113 ;  /* 0x00000071007e7308 */ /* 0x000fe20000000800 */
[----:B------:R-:W-:-:S07]  /*11760*/  F2FP.PACK_AB R4, R218, R215 ;  /* 0x000000d7da04723e */ /* 0x000fce00000000ff */
[----:B------:R-:W-:Y:S01]  /*11770*/  MUFU.EX2 R122, R122 ;  /* 0x0000007a007a7308 */ /* 0x000fe20000000800 */
[----:B------:R-:W-:-:S07]  /*11780*/  F2FP.PACK_AB R5, R213, R214 ;  /* 0x000000d6d505723e */ /* 0x000fce00000000ff */
[----:B------:R-:W-:Y:S01]  /*11790*/  MUFU.EX2 R124, R124 ;  /* 0x0000007c007c7308 */ /* 0x000fe20000000800 */
[----:B------:R-:W-:-:S07]  /*117a0*/  F2FP.PACK_AB R6, R216, R217 ;  /* 0x000000d9d806723e */ /* 0x000fce00000000ff */
[----:B------:R-:W-:Y:S01]  /*117b0*/  MUFU.EX2 R129, R129 ;  /* 0x0000008100817308 */ /* 0x000fe20000000800 */
[----:B------:R-:W-:-:S07]  /*117c0*/  F2FP.PACK_AB R7, R211, R212 ;  /* 0x000000d4d307723e */ /* 0x000fce00000000ff */
[----:B------:R-:W-:Y:S01]  /*117d0*/  MUFU.EX2 R130, R130 ;  /* 0x0000008200827308 */ /* 0x000fe20000000800 */
[----:B------:R-:W-:Y:S01]  /*117e0*/  HMMA.16816.F32 R44, R4, R12, R44 ;  /* 0x0000000c042c723c */ /* 0x000fe2000000182c */
[----:B------:R-:W-:-:S06]  /*117f0*/  MOV R184, R25 ;  /* 0x0000001900b87202 */ /* 0x000fcc0000000f00 */
[----:B------:R-:W-:Y:S01]  /*11800*/  MUFU.EX2 R131, R131 ;  /* 0x0000008300837308 */ /* 0x000fe20000000800 */
[C---:B------:R-:W-:Y:S01]  /*11810*/  HMMA.16816.F32 R40, R4.reuse, R14, R40 ;  /* 0x0000000e0428723c */ /* 0x040fe20000001828 */
[----:B------:R-:W3:Y:S04]  /*11820*/  LDSM.16.MT88.4 R12, [R233+0xa800] ;  /* 0x00a80000e90c783b */ /* 0x000ee80000004200 */
[----:B-1----:R-:W-:Y:S03]  /*11830*/  LDSM.16.MT88.4 R24, [R235+0xa800] ;  /* 0x00a80000eb18783b */ /* 0x002fe60000004200 */
[C---:B------:R-:W-:Y:S01]  /*11840*/  HMMA.16816.F32 R32, R4.reuse, R8, R48 ;  /* 0x000000080420723c */ /* 0x040fe20000001830 */
[----:B------:R-:W-:Y:S01]  /*11850*/  MUFU.EX2 R112, R133 ;  /* 0x0000008500707308 */ /* 0x000fe20000000800 */
[----:B------:R-:W-:Y:S01]  /*11860*/  FADD.FTZ R3, R157, R3 ;  /* 0x000000039d037221 */ /* 0x000fe20000010000 */
[----:B------:R-:W-:Y:S01]  /*11870*/  MOV R159, R137 ;  /* 0x00000089009f7202 */ /* 0x000fe20000000f00 */
[----:B------:R4:W5:Y:S04]  /*11880*/  LDL.LU R240, [R1+0xd8] ;  /* 0x0000d80001f07983 */ /* 0x0009680000300800 */
[C---:B------:R-:W-:Y:S01]  /*11890*/  HMMA.16816.F32 R48, R4.reuse, R10, R56 ;  /* 0x0000000a0430723c */ /* 0x040fe20000001838 */
[----:B------:R-:W1:Y:S01]  /*118a0*/  LDSM.16.MT88.4 R8, [R236+0xa800] ;  /* 0x00a80000ec08783b */ /* 0x000e620000004200 */
[----:B------:R-:W-:Y:S08]  /*118b0*/  MUFU.EX2 R208, R63 ;  /* 0x0000003f00d07308 */ /* 0x000ff00000000800 */
[----:B------:R-:W-:Y:S08]  /*118c0*/  MUFU.EX2 R207, R100 ;  /* 0x0000006400cf7308 */ /* 0x000ff00000000800 */
[----:B------:R-:W1:Y:S08]  /*118d0*/  MUFU.EX2 R206, R101 ;  /* 0x0000006500ce7308 */ /* 0x000e700000000800 */
[----:B------:R-:W1:Y:S01]  /*118e0*/  MUFU.EX2 R204, R103 ;  /* 0x0000006700cc7308 */ /* 0x000e620000000800 */
[C---:B------:R-:W-:Y:S08]  /*118f0*/  HMMA.16816.F32 R92, R4.reuse, R20, R92 ;  /* 0x00000014045c723c */ /* 0x040ff0000000185c */
[C---:B------:R-:W-:Y:S01]  /*11900*/  HMMA.16816.F32 R104, R4.reuse, R22, R104 ;  /* 0x000000160468723c */ /* 0x040fe20000001868 */
[----:B------:R-:W4:Y:S07]  /*11910*/  LDSM.16.MT88.4 R20, [R233+0xb000] ;  /* 0x00b00000e914783b */ /* 0x000f2e0000004200 */
[C---:B------:R-:W-:Y:S08]  /*11920*/  HMMA.16816.F32 R108, R4.reuse, R16, R108 ;  /* 0x00000010046c723c */ /* 0x040ff0000000186c */
[----:B------:R-:W-:Y:S01]  /*11930*/  HMMA.16816.F32 R84, R4, R18, R84 ;  /* 0x000000120454723c */ /* 0x000fe20000001854 */
[----:B------:R-:W3:Y:S01]  /*11940*/  MUFU.EX2 R113, R132 ;  /* 0x0000008400717308 */ /* 0x000ee20000000800 */
[----:B------:R-:W-:-:S02]  /*11950*/  FADD.FTZ R3, R178, R3 ;  /* 0x00000003b2037221 */ /* 0x000fc40000010000 */
[----:B------:R-:W-:Y:S02]  /*11960*/  FADD.FTZ R2, R198, R2 ;  /* 0x00000002c6027221 */ /* 0x000fe40000010000 */
[----:B------:R-:W-:Y:S01]  /*11970*/  FADD.FTZ R0, R199, R0 ;  /* 0x00000000c7007221 */ /* 0x000fe20000010000 */
[----:B--2---:R-:W-:Y:S01]  /*11980*/  F2FP.PACK_AB R4, R209, R210 ;  /* 0x000000d2d104723e */ /* 0x004fe200000000ff */
[----:B------:R-:W-:Y:S01]  /*11990*/  IMAD.MOV.U32 R156, RZ, RZ, R138 ;  /* 0x000000ffff9c7224 */ /* 0x000fe200078e008a */
[----:B-1----:R-:W-:Y:S01]  /*119a0*/  F2FP.PACK_AB R5, R205, R206 ;  /* 0x000000cecd05723e */ /* 0x002fe200000000ff */
[----:B------:R-:W-:Y:S01]  /*119b0*/  MUFU.EX2 R148, R148 ;  /* 0x0000009400947308 */ /* 0x000fe20000000800 */
[----:B------:R-:W-:Y:S01]  /*119c0*/  F2FP.PACK_AB R6, R207, R208 ;  /* 0x000000d0cf06723e */ /* 0x000fe200000000ff */
[----:B------:R1:W5:Y:S01]  /*119d0*/  LDL.LU R239, [R1+0xd4] ;  /* 0x0000d40001ef7983 */ /* 0x0003620000300800 */
[----:B------:R-:W-:Y:S01]  /*119e0*/  F2FP.PACK_AB R7, R127, R204 ;  /* 0x000000cc7f07723e */ /* 0x000fe200000000ff */
[----:B------:R-:W-:-:S02]  /*119f0*/  FADD.FTZ R16, R192, R61 ;  /* 0x0000003dc0107221 */ /* 0x000fc40000010000 */
[----:B------:R-:W-:Y:S01]  /*11a00*/  FADD.FTZ R3, R167, R3 ;  /* 0x00000003a7037221 */ /* 0x000fe20000010000 */
[----:B------:R-:W-:Y:S01]  /*11a10*/  MOV R178, R186 ;  /* 0x000000ba00b27202 */ /* 0x000fe20000000f00 */
[----:B------:R-:W-:Y:S01]  /*11a20*/  FADD.FTZ R2, R165, R2 ;  /* 0x00000002a5027221 */ /* 0x000fe20000010000 */
[----:B------:R-:W-:Y:S01]  /*11a30*/  MOV R157, R184 ;  /* 0x000000b8009d7202 */ /* 0x000fe20000000f00 */
[C---:B---3--:R-:W-:Y:S01]  /*11a40*/  HMMA.16816.F32 R100, R4.reuse, R12, R96 ;  /* 0x0000000c0464723c */ /* 0x048fe20000001860 */
[----:B------:R-:W-:Y:S01]  /*11a50*/  FADD.FTZ R0, R158, R0 ;  /* 0x000000009e007221 */ /* 0x000fe20000010000 */
[----:B------:R-:W-:Y:S01]  /*11a60*/  MOV R166, R139 ;  /* 0x0000008b00a67202 */ /* 0x000fe20000000f00 */
[----:B------:R-:W-:Y:S01]  /*11a70*/  IMAD.MOV.U32 R199, RZ, RZ, R174 ;  /* 0x000000ffffc77224 */ /* 0x000fe200078e00ae */
[----:B------:R-:W-:Y:S01]  /*11a80*/  MOV R197, R172 ;  /* 0x000000ac00c57202 */ /* 0x000fe20000000f00 */
[----:B------:R-:W-:Y:S01]  /*11a90*/  MUFU.EX2 R149, R149 ;  /* 0x0000009500957308 */ /* 0x000fe20000000800 */
[----:B------:R-:W-:Y:S01]  /*11aa0*/  MOV R198, R173 ;  /* 0x000000ad00c67202 */ /* 0x000fe20000000f00 */
[----:B------:R1:W5:Y:S01]  /*11ab0*/  LDL.LU R238, [R1+0xd0] ;  /* 0x0000d00001ee7983 */ /* 0x0003620000300800 */
[C---:B------:R-:W-:Y:S08]  /*11ac0*/  HMMA.16816.F32 R96, R4.reuse, R14, R80 ;  /* 0x0000000e0460723c */ /* 0x040ff00000001850 */
[C---:B------:R-:W-:Y:S08]  /*11ad0*/  HMMA.16816.F32 R76, R4.reuse, R10, R68 ;  /* 0x0000000a044c723c */ /* 0x040ff00000001844 */
[----:B------:R-:W-:Y:S01]  /*11ae0*/  HMMA.16816.F32 R60, R4, R26, R36 ;  /* 0x0000001a043c723c */ /* 0x000fe20000001824 */
[----:B------:R-:W-:Y:S01]  /*11af0*/  FADD.FTZ R3, R181, R3 ;  /* 0x00000003b5037221 */ /* 0x000fe20000010000 */
[----:B------:R-:W-:Y:S01]  /*11b00*/  MOV R167, R171 ;  /* 0x000000ab00a77202 */ /* 0x000fe20000000f00 */
[----:B------:R-:W-:-:S02]  /*11b10*/  FADD.FTZ R2, R193, R2 ;  /* 0x00000002c1027221 */ /* 0x000fc40000010000 */
[----:B------:R-:W-:Y:S01]  /*11b20*/  FADD.FTZ R0, R182, R0 ;  /* 0x00000000b6007221 */ /* 0x000fe20000010000 */
[----:B------:R-:W-:Y:S01]  /*11b30*/  MOV R192, R185 ;  /* 0x000000b900c07202 */ /* 0x000fe20000000f00 */
[----:B------:R1:W5:Y:S01]  /*11b40*/  LDL.LU R237, [R1+0xcc] ;  /* 0x0000cc0001ed7983 */ /* 0x0003620000300800 */
[C---:B------:R-:W-:Y:S08]  /*11b50*/  HMMA.16816.F32 R80, R4.reuse, R8, R72 ;  /* 0x000000080450723c */ /* 0x040ff00000001848 */
[C---:B------:R-:W-:Y:S01]  /*11b60*/  HMMA.16816.F32 R68, R4.reuse, R24, R88 ;  /* 0x000000180444723c */ /* 0x040fe20000001858 */
[----:B------:R-:W-:Y:S01]  /*11b70*/  FADD.FTZ R3, R179, R3 ;  /* 0x00000003b3037221 */ /* 0x000fe20000010000 */
[----:B------:R-:W-:Y:S01]  /*11b80*/  MOV R196, R136 ;  /* 0x0000008800c47202 */ /* 0x000fe20000000f00 */
[----:B------:R-:W-:Y:S01]  /*11b90*/  FADD.FTZ R2, R194, R2 ;  /* 0x00000002c2027221 */ /* 0x000fe20000010000 */
[----:B------:R-:W-:Y:S01]  /*11ba0*/  MOV R172, R175 ;  /* 0x000000af00ac7202 */ /* 0x000fe20000000f00 */
[----:B------:R-:W-:Y:S01]  /*11bb0*/  FADD.FTZ R0, R183, R0 ;  /* 0x00000000b7007221 */ /* 0x000fe20000010000 */
[----:B------:R-:W-:Y:S01]  /*11bc0*/  MOV R173, R168 ;  /* 0x000000a800ad7202 */ /* 0x000fe20000000f00 */
[----:B------:R1:W5:Y:S01]  /*11bd0*/  LDL.LU R232, [R1+0xc8] ;  /* 0x0000c80001e87983 */ /* 0x0003620000300800 */
[----:B------:R-:W-:Y:S01]  /*11be0*/  HMMA.16816.F32 R72, R4, R28, R64 ;  /* 0x0000001c0448723c */ /* 0x000fe20000001840 */
[----:B------:R-:W-:-:S02]  /*11bf0*/  FADD.FTZ R88, R177, R16 ;  /* 0x00000010b1587221 */ /* 0x000fc40000010000 */
[----:B------:R-:W2:Y:S01]  /*11c00*/  LDSM.16.MT88.4 R16, [R236+0xb000] ;  /* 0x00b00000ec10783b */ /* 0x000ea20000004200 */
[----:B------:R-:W-:Y:S08]  /*11c10*/  MUFU.EX2 R91, R140 ;  /* 0x0000008c005b7308 */ /* 0x000ff00000000800 */
[----:B------:R-:W-:Y:S01]  /*11c20*/  MUFU.EX2 R90, R141 ;  /* 0x0000008d005a7308 */ /* 0x000fe20000000800 */
[----:B------:R-:W-:Y:S07]  /*11c30*/  HMMA.16816.F32 R64, R4, R30, R52 ;  /* 0x0000001e0440723c */ /* 0x000fee0000001834 */
[----:B------:R-:W-:Y:S01]  /*11c40*/  MUFU.EX2 R89, R142 ;  /* 0x0000008e00597308 */ /* 0x000fe20000000800 */
[----:B------:R-:W-:Y:S01]  /*11c50*/  F2FP.PACK_AB R4, R114, R126 ;  /* 0x0000007e7204723e */ /* 0x000fe200000000ff */
[----:B------:R-:W-:Y:S01]  /*11c60*/  FADD.FTZ R3, R201, R3 ;  /* 0x00000003c9037221 */ /* 0x000fe20000010000 */
[----:B------:R-:W-:Y:S01]  /*11c70*/  F2FP.PACK_AB R5, R120, R118 ;  /* 0x000000767805723e */ /* 0x000fe200000000ff */
[----:B------:R-:W-:Y:S01]  /*11c80*/  LDSM.16.MT88.4 R136, [R234+0xb800] ;  /* 0x00b80000ea88783b */ /* 0x000fe20000004200 */
[----:B------:R-:W-:-:S02]  /*11c90*/  F2FP.PACK_AB R6, R119, R115 ;  /* 0x000000737706723e */ /* 0x000fc400000000ff */
[----:B------:R-:W-:-:S07]  /*11ca0*/  F2FP.PACK_AB R7, R123, R121 ;  /* 0x000000797b07723e */ /* 0x000fce00000000ff */
[C---:B------:R-:W-:Y:S08]  /*11cb0*/  HMMA.16816.F32 R52, R4.reuse, R14, R40 ;  /* 0x0000000e0434723c */ /* 0x040ff00000001828 */
[C---:B------:R-:W-:Y:S01]  /*11cc0*/  HMMA.16816.F32 R56, R4.reuse, R12, R44 ;  /* 0x0000000c0438723c */ /* 0x040fe2000000182c */
[----:B------:R-:W3:Y:S07]  /*11cd0*/  LDSM.16.MT88.4 R12, [R234+0xb000] ;  /* 0x00b00000ea0c783b */ /* 0x000eee0000004200 */
[C---:B------:R-:W-:Y:S08]  /*11ce0*/  HMMA.16816.F32 R40, R4.reuse, R8, R32 ;  /* 0x000000080428723c */ /* 0x040ff00000001820 */
[C---:B------:R-:W-:Y:S01]  /*11cf0*/  HMMA.16816.F32 R36, R4.reuse, R10, R48 ;  /* 0x0000000a0424723c */ /* 0x040fe20000001830 */
[----:B------:R-:W1:Y:S07]  /*11d00*/  LDSM.16.MT88.4 R8, [R235+0xb000] ;  /* 0x00b00000eb08783b */ /* 0x000e6e0000004200 */
[C---:B------:R-:W-:Y:S01]  /*11d10*/  HMMA.16816.F32 R32, R4.reuse, R28, R92 ;  /* 0x0000001c0420723c */ /* 0x040fe2000000185c */
[----:B------:R-:W1:Y:S07]  /*11d20*/  MUFU.EX2 R93, R134 ;  /* 0x00000086005d7308 */ /* 0x000e6e0000000800 */
[C---:B------:R-:W-:Y:S01]  /*11d30*/  HMMA.16816.F32 R44, R4.reuse, R30, R104 ;  /* 0x0000001e042c723c */ /* 0x040fe20000001868 */
[----:B------:R-:W1:Y:S07]  /*11d40*/  MUFU.EX2 R92, R135 ;  /* 0x00000087005c7308 */ /* 0x000e6e0000000800 */
[C---:B------:R-:W-:Y:S08]  /*11d50*/  HMMA.16816.F32 R48, R4.reuse, R24, R108 ;  /* 0x000000180430723c */ /* 0x040ff0000000186c */
[----:B------:R-:W-:Y:S01]  /*11d60*/  HMMA.16816.F32 R28, R4, R26, R84 ;  /* 0x0000001a041c723c */ /* 0x000fe20000001854 */
[----:B------:R-:W-:Y:S08]  /*11d70*/  MUFU.EX2 R87, R143 ;  /* 0x0000008f00577308 */ /* 0x000ff00000000800 */
[----:B------:R-:W1:Y:S08]  /*11d80*/  MUFU.EX2 R86, R144 ;  /* 0x0000009000567308 */ /* 0x000e700000000800 */
[----:B------:R-:W-:Y:S08]  /*11d90*/  MUFU.EX2 R85, R145 ;  /* 0x0000009100557308 */ /* 0x000ff00000000800 */
[----:B------:R-:W2:Y:S01]  /*11da0*/  MUFU.EX2 R84, R146 ;  /* 0x0000009200547308 */ /* 0x000ea20000000800 */
[----:B------:R-:W-:-:S02]  /*11db0*/  F2FP.PACK_AB R4, R124, R122 ;  /* 0x0000007a7c04723e */ /* 0x000fc400000000ff */
[----:B------:R-:W-:Y:S02]  /*11dc0*/  F2FP.PACK_AB R5, R113, R131 ;  /* 0x000000837105723e */ /* 0x000fe400000000ff */
[----:B------:R-:W-:Y:S02]  /*11dd0*/  F2FP.PACK_AB R6, R130, R129 ;  /* 0x000000818206723e */ /* 0x000fe400000000ff */
[----:B-1----:R-:W-:Y:S01]  /*11de0*/  F2FP.PACK_AB R7, R93, R112 ;  /* 0x000000705d07723e */ /* 0x002fe200000000ff */
[----:B------:R-:W-:Y:S01]  /*11df0*/  FADD.FTZ R24, R195, R88 ;  /* 0x00000058c3187221 */ /* 0x000fe20000010000 */
[----:B------:R-:W-:-:S05]  /*11e00*/  MOV R177, R187 ;  /* 0x000000bb00b17202 */ /* 0x000fca0000000f00 */
[----:B----4-:R-:W-:Y:S01]  /*11e10*/  HMMA.16816.F32 R100, R4, R20, R100 ;  /* 0x000000140464723c */ /* 0x010fe20000001864 */
[----:B------:R-:W-:-:S07]  /*11e20*/  FADD.FTZ R24, R200, R24 ;  /* 0x00000018c8187221 */ /* 0x000fce0000010000 */
[C---:B------:R-:W-:Y:S08]  /*11e30*/  HMMA.16816.F32 R96, R4.reuse, R22, R96 ;  /* 0x000000160460723c */ /* 0x040ff00000001860 */
[C---:B--2---:R-:W-:Y:S08]  /*11e40*/  HMMA.16816.F32 R80, R4.reuse, R16, R80 ;  /* 0x000000100450723c */ /* 0x044ff00000001850 */
[C---:B------:R-:W-:Y:S08]  /*11e50*/  HMMA.16816.F32 R76, R4.reuse, R18, R76 ;  /* 0x00000012044c723c */ /* 0x040ff0000000184c */
[C---:B---3--:R-:W-:Y:S08]  /*11e60*/  HMMA.16816.F32 R72, R4.reuse, R12, R72 ;  /* 0x0000000c0448723c */ /* 0x048ff00000001848 */
[C---:B------:R-:W-:Y:S08]  /*11e70*/  HMMA.16816.F32 R64, R4.reuse, R14, R64 ;  /* 0x0000000e0440723c */ /* 0x040ff00000001840 */
[C---:B------:R-:W-:Y:S08]  /*11e80*/  HMMA.16816.F32 R68, R4.reuse, R8, R68 ;  /* 0x000000080444723c */ /* 0x040ff00000001844 */
[----:B------:R-:W-:Y:S01]  /*11e90*/  HMMA.16816.F32 R60, R4, R10, R60 ;  /* 0x0000000a043c723c */ /* 0x000fe2000000183c */
[----:B------:R-:W-:Y:S01]  /*11ea0*/  MOV R104, R178 ;  /* 0x000000b200687202 */ /* 0x000fe20000000f00 */
[----:B------:R-:W-:Y:S01]  /*11eb0*/  IMAD.MOV.U32 R105, RZ, RZ, R192 ;  /* 0x000000ffff697224 */ /* 0x000fe200078e00c0 */
[----:B------:R-:W-:Y:S01]  /*11ec0*/  MOV R106, R157 ;  /* 0x0000009d006a7202 */ /* 0x000fe20000000f00 */
[----:B------:R-:W-:Y:S01]  /*11ed0*/  FADD.FTZ R2, R203, R2 ;  /* 0x00000002cb027221 */ /* 0x000fe20000010000 */
[----:B------:R-:W-:Y:S01]  /*11ee0*/  MOV R107, R166 ;  /* 0x000000a6006b7202 */ /* 0x000fe20000000f00 */
[----:B------:R-:W-:Y:S01]  /*11ef0*/  FADD.FTZ R0, R202, R0 ;  /* 0x00000000ca007221 */ /* 0x000fe20000010000 */
[----:B------:R-:W-:-:S02]  /*11f00*/  F2FP.PACK_AB R4, R91, R92 ;  /* 0x0000005c5b04723e */ /* 0x000fc400000000ff */
[----:B------:R-:W-:Y:S02]  /*11f10*/  MOV R94, R156 ;  /* 0x0000009c005e7202 */ /* 0x000fe40000000f00 */
[----:B------:R-:W-:Y:S02]  /*11f20*/  MOV R95, R159 ;  /* 0x0000009f005f7202 */ /* 0x000fe40000000f00 */
[----:B------:R-:W-:Y:S02]  /*11f30*/  MOV R174, R169 ;  /* 0x000000a900ae7202 */ /* 0x000fe40000000f00 */
[----:B------:R-:W-:Y:S02]  /*11f40*/  MOV R108, R198 ;  /* 0x000000c6006c7202 */ /* 0x000fe40000000f00 */
[----:B------:R-:W-:Y:S02]  /*11f50*/  MOV R175, R170 ;  /* 0x000000aa00af7202 */ /* 0x000fe40000000f00 */
[----:B------:R-:W-:Y:S01]  /*11f60*/  MOV R109, R199 ;  /* 0x000000c7006d7202 */ /* 0x000fe20000000f00 */
[----:B------:R-:W-:Y:S01]  /*11f70*/  IMAD.MOV.U32 R110, RZ, RZ, R172 ;  /* 0x000000ffff6e7224 */ /* 0x000fe200078e00ac */
[----:B------:R-:W-:Y:S01]  /*11f80*/  F2FP.PACK_AB R5, R86, R87 ;  /* 0x000000575605723e */ /* 0x000fe200000000ff */
[----:B------:R-:W-:Y:S01]  /*11f90*/  MUFU.EX2 R27, R147 ;  /* 0x00000093001b7308 */ /* 0x000fe20000000800 */
[----:B------:R-:W-:Y:S01]  /*11fa0*/  F2FP.PACK_AB R6, R89, R90 ;  /* 0x0000005a5906723e */ /* 0x000fe200000000ff */
[----:B------:R-:W-:Y:S01]  /*11fb0*/  LDSM.16.MT88.4 R184, [R236+0xb800] ;  /* 0x00b80000ecb8783b */ /* 0x000fe20000004200 */
[----:B------:R-:W-:-:S02]  /*11fc0*/  F2FP.PACK_AB R7, R84, R85 ;  /* 0x000000555407723e */ /* 0x000fc400000000ff */
[----:B------:R-:W-:Y:S01]  /*11fd0*/  MOV R111, R177 ;  /* 0x000000b1006f7202 */ /* 0x000fe20000000f00 */
[----:B------:R-:W-:Y:S01]  /*11fe0*/  FADD.FTZ R3, R104, R3 ;  /* 0x0000000368037221 */ /* 0x000fe20000010000 */
[----:B------:R-:W-:Y:S01]  /*11ff0*/  MOV R88, R197 ;  /* 0x000000c500587202 */ /* 0x000fe20000000f00 */
[----:B------:R-:W-:Y:S01]  /*12000*/  FADD.FTZ R2, R105, R2 ;  /* 0x0000000269027221 */ /* 0x000fe20000010000 */
[----:B------:R-:W-:Y:S01]  /*12010*/  MUFU.EX2 R25, R151 ;  /* 0x0000009700197308 */ /* 0x000fe20000000800 */
[C---:B------:R-:W-:Y:S01]  /*12020*/  HMMA.16816.F32 R56, R4.reuse, R20, R56 ;  /* 0x000000140438723c */ /* 0x040fe20000001838 */
[----:B------:R-:W-:Y:S01]  /*12030*/  FADD.FTZ R0, R106, R0 ;  /* 0x000000006a007221 */ /* 0x000fe20000010000 */
[----:B------:R-:W1:Y:S06]  /*12040*/  LDSM.16.MT88.4 R168, [R233+0xb800] ;  /* 0x00b80000e9a8783b */ /* 0x000e6c0000004200 */
[C---:B------:R-:W-:Y:S08]  /*12050*/  HMMA.16816.F32 R52, R4.reuse, R22, R52 ;  /* 0x000000160434723c */ /* 0x040ff00000001834 */
[C---:B------:R-:W-:Y:S08]  /*12060*/  HMMA.16816.F32 R40, R4.reuse, R16, R40 ;  /* 0x000000100428723c */ /* 0x040ff00000001828 */
[C---:B------:R-:W-:Y:S08]  /*12070*/  HMMA.16816.F32 R36, R4.reuse, R18, R36 ;  /* 0x000000120424723c */ /* 0x040ff00000001824 */
[C---:B------:R-:W-:Y:S08]  /*12080*/  HMMA.16816.F32 R32, R4.reuse, R12, R32 ;  /* 0x0000000c0420723c */ /* 0x040ff00000001820 */
[C---:B------:R-:W-:Y:S08]  /*12090*/  HMMA.16816.F32 R44, R4.reuse, R14, R44 ;  /* 0x0000000e042c723c */ /* 0x040ff0000000182c */
[C---:B------:R-:W-:Y:S08]  /*120a0*/  HMMA.16816.F32 R48, R4.reuse, R8, R48 ;  /* 0x000000080430723c */ /* 0x040ff00000001830 */
[----:B------:R-:W-:Y:S01]  /*120b0*/  HMMA.16816.F32 R28, R4, R10, R28 ;  /* 0x0000000a041c723c */ /* 0x000fe2000000181c */
[----:B------:R-:W-:Y:S01]  /*120c0*/  FADD.FTZ R2, R95, R2 ;  /* 0x000000025f027221 */ /* 0x000fe20000010000 */
[----:B------:R-:W-:Y:S01]  /*120d0*/  MOV R104, R174 ;  /* 0x000000ae00687202 */ /* 0x000fe20000000f00 */
[----:B------:R-:W-:Y:S01]  /*120e0*/  FADD.FTZ R0, R196, R0 ;  /* 0x00000000c4007221 */ /* 0x000fe20000010000 */
[----:B------:R-:W-:-:S02]  /*120f0*/  MOV R105, R175 ;  /* 0x000000af00697202 */ /* 0x000fc40000000f00 */
[----:B------:R-:W-:Y:S01]  /*12100*/  MOV R106, R160 ;  /* 0x000000a0006a7202 */ /* 0x000fe20000000f00 */
[----:B------:R-:W-:Y:S01]  /*12110*/  FADD.FTZ R4, R167, R24 ;  /* 0x00000018a7047221 */ /* 0x000fe20000010000 */
[----:B------:R-:W2:Y:S01]  /*12120*/  MUFU.EX2 R20, R155 ;  /* 0x0000009b00147308 */ /* 0x000ea20000000800 */
[----:B------:R-:W3:Y:S02]  /*12130*/  LDSM.16.MT88.4 R12, [R235+0xb800] ;  /* 0x00b80000eb0c783b */ /* 0x000ee40000004200 */
[----:B------:R-:W-:Y:S01]  /*12140*/  FADD.FTZ R4, R111, R4 ;  /* 0x000000046f047221 */ /* 0x000fe20000010000 */
[----:B------:R-:W-:-:S03]  /*12150*/  MOV R111, R173 ;  /* 0x000000ad006f7202 */ /* 0x000fc60000000f00 */
[----:B------:R-:W-:Y:S02]  /*12160*/  FADD.FTZ R5, R107, R4 ;  /* 0x000000046b057221 */ /* 0x000fe40000010000 */
[----:B------:R-:W-:Y:S02]  /*12170*/  FADD.FTZ R4, R94, R3 ;  /* 0x000000035e047221 */ /* 0x000fe40000010000 */
[----:B------:R-:W-:Y:S02]  /*12180*/  FADD.FTZ R5, R88, R5 ;  /* 0x0000000558057221 */ /* 0x000fe40000010000 */
[----:B------:R-:W-:Y:S01]  /*12190*/  FADD.FTZ R4, R108, R4 ;  /* 0x000000046c047221 */ /* 0x000fe20000010000 */
[----:B------:R-:W-:Y:S01]  /*121a0*/  MOV R107, R161 ;  /* 0x000000a1006b7202 */ /* 0x000fe20000000f00 */
[----:B------:R-:W-:Y:S02]  /*121b0*/  FADD.FTZ R2, R109, R2 ;  /* 0x000000026d027221 */ /* 0x000fe40000010000 */
[----:B------:R-:W-:Y:S01]  /*121c0*/  FADD.FTZ R0, R110, R0 ;  /* 0x000000006e007221 */ /* 0x000fe20000010000 */
[----:B------:R-:W-:Y:S01]  /*121d0*/  MOV R94, R163 ;  /* 0x000000a3005e7202 */ /* 0x000fe20000000f00 */
[----:B------:R-:W-:Y:S01]  /*121e0*/  FADD.FTZ R8, R111, R5 ;  /* 0x000000056f087221 */ /* 0x000fe20000010000 */
[----:B------:R-:W-:Y:S01]  /*121f0*/  MOV R95, R162 ;  /* 0x000000a2005f7202 */ /* 0x000fe20000000f00 */
        /* <DEDUP_REMOVED lines=74> */
[----:B--2---:R-:W-:Y:S02]  /*126a0*/  FADD.FTZ R5, R20, R5 ;  /* 0x0000000514057221 */ /* 0x004fe40000010000 */
[----:B----4-:R-:W-:-:S05]  /*126b0*/  FADD.FTZ R4, R16, R4 ;  /* 0x0000000410047221 */ /* 0x010fca0000010000 */
[----:B------:R-:W2:Y:S01]  /*126c0*/  MUFU.EX2 R17, R180 ;  /* 0x000000b400117308 */ /* 0x000ea20000000800 */
[----:B------:R-:W-:-:S07]  /*126d0*/  FADD.FTZ R2, R27, R2 ;  /* 0x000000021b027221 */ /* 0x000fce0000010000 */
[----:B------:R-:W4:Y:S01]  /*126e0*/  MUFU.EX2 R9, R191 ;  /* 0x000000bf00097308 */ /* 0x000f220000000800 */
[----:B------:R-:W-:-:S07]  /*126f0*/  FADD.FTZ R0, R25, R0 ;  /* 0x0000000019007221 */ /* 0x000fce0000010000 */
[----:B------:R-:W2:Y:S01]  /*12700*/  MUFU.EX2 R26, R150 ;  /* 0x00000096001a7308 */ /* 0x000ea20000000800 */
[----:B-1----:R-:W-:-:S07]  /*12710*/  FADD.FTZ R5, R19, R5 ;  /* 0x0000000513057221 */ /* 0x002fce0000010000 */
        /* <DEDUP_REMOVED lines=8> */
[----:B--2---:R-:W-:Y:S02]  /*127a0*/  FADD.FTZ R5, R17, R5 ;  /* 0x0000000511057221 */ /* 0x004fe40000010000 */
[----:B----4-:R-:W-:Y:S02]  /*127b0*/  FADD.FTZ R4, R9, R4 ;  /* 0x0000000409047221 */ /* 0x010fe40000010000 */
[----:B------:R-:W-:Y:S02]  /*127c0*/  FADD.FTZ R2, R26, R2 ;  /* 0x000000021a027221 */ /* 0x000fe40000010000 */
        /* <DEDUP_REMOVED lines=18> */
[----:B------:R-:W-:Y:S02]  /*128f0*/  MOV R3, R125 ;  /* 0x0000007d00037202 */ /* 0x000fe40000000f00 */
[----:B------:R-:W-:-:S05]  /*12900*/  MOV R150, R128 ;  /* 0x0000008000967202 */ /* 0x000fca0000000f00 */
[----:B------:R-:W-:Y:S01]  /*12910*/  HMMA.16816.F32 R176, R140, R184, R80 ;  /* 0x000000b88cb0723c */ /* 0x000fe20000001850 */
[----:B------:R-:W-:Y:S02]  /*12920*/  @P0 MOV R151, R116 ;  /* 0x0000007400970202 */ /* 0x000fe40000000f00 */
[----:B------:R-:W-:-:S05]  /*12930*/  @P0 MOV R152, R117 ;  /* 0x0000007500980202 */ /* 0x000fca0000000f00 */
[----:B------:R-:W-:Y:S01]  /*12940*/  HMMA.16816.F32 R180, R140, R186, R76 ;  /* 0x000000ba8cb4723c */ /* 0x000fe2000000184c */
[----:B------:R-:W-:Y:S02]  /*12950*/  @P0 MOV R3, R125 ;  /* 0x0000007d00030202 */ /* 0x000fe40000000f00 */
[----:B------:R-:W-:-:S05]  /*12960*/  @P0 MOV R150, R128 ;  /* 0x0000008000960202 */ /* 0x000fca0000000f00 */
[C---:B------:R-:W-:Y:S08]  /*12970*/  HMMA.16816.F32 R192, R140.reuse, R136, R72 ;  /* 0x000000888cc0723c */ /* 0x040ff00000001848 */
[----:B------:R-:W-:Y:S08]  /*12980*/  HMMA.16816.F32 R132, R140, R138, R64 ;  /* 0x0000008a8c84723c */ /* 0x000ff00000001840 */
[C---:B------:R-:W-:Y:S08]  /*12990*/  HMMA.16816.F32 R160, R144.reuse, R168, R56 ;  /* 0x000000a890a0723c */ /* 0x040ff00000001838 */
[C---:B------:R-:W-:Y:S08]  /*129a0*/  HMMA.16816.F32 R172, R144.reuse, R184, R40 ;  /* 0x000000b890ac723c */ /* 0x040ff00000001828 */
[----:B------:R-:W-:Y:S08]  /*129b0*/  HMMA.16816.F32 R188, R144, R136, R32 ;  /* 0x0000008890bc723c */ /* 0x000ff00000001820 */
[----:B---3--:R-:W-:Y:S08]  /*129c0*/  HMMA.16816.F32 R200, R140, R12, R68 ;  /* 0x0000000c8cc8723c */ /* 0x008ff00000001844 */
[C---:B------:R-:W-:Y:S08]  /*129d0*/  HMMA.16816.F32 R168, R144.reuse, R170, R52 ;  /* 0x000000aa90a8723c */ /* 0x040ff00000001834 */
[C---:B------:R-:W-:Y:S08]  /*129e0*/  HMMA.16816.F32 R184, R144.reuse, R186, R36 ;  /* 0x000000ba90b8723c */ /* 0x040ff00000001824 */
[C---:B------:R-:W-:Y:S08]  /*129f0*/  HMMA.16816.F32 R136, R144.reuse, R138, R44 ;  /* 0x0000008a9088723c */ /* 0x040ff0000000182c */
[----:B------:R-:W-:Y:S08]  /*12a00*/  HMMA.16816.F32 R196, R144, R12, R48 ;  /* 0x0000000c90c4723c */ /* 0x000ff00000001830 */
[-C--:B------:R-:W-:Y:S08]  /*12a10*/  HMMA.16816.F32 R140, R140, R14.reuse, R60 ;  /* 0x0000000e8c8c723c */ /* 0x080ff0000000183c */
[----:B------:R-:W-:Y:S01]  /*12a20*/  HMMA.16816.F32 R144, R144, R14, R28 ;  /* 0x0000000e9090723c */ /* 0x000fe2000000181c */
[----:B------:R-:W-:Y:S11]  /*12a30*/  @P0 BRA `(.L_x_366) ;  /* 0x0000001000000947 */ /* 0x000ff60003800000 */
.L_x_362:
[----:B-1--4-:R-:W-:-:S12]  /*12a40*/  UIADD3 UR34, UR8, -0x1, URZ ;  /* 0xffffffff08227890 */ /* 0x012fd8000fffe03f */
.L_x_366:
[----:B-1----:R-:W-:-:S13]  /*12a50*/  ISETP.LE.AND P0, PT, RZ, UR34, PT ;  /* 0x00000022ff007c0c */ /* 0x002fda000bf03270 */
[----:B------:R-:W-:Y:S05]  /*12a60*/  @!P0 BRA `(.L_x_367) ;  /* 0x00005c0000008947 */ /* 0x000fea0003800000 */
[----:B------:R-:W2:Y:S01]  /*12a70*/  LDL.64 R8, [R1+0x48] ;  /* 0x0000480001087983 */ /* 0x000ea20000100a00 */
[----:B-----5:R-:W-:Y:S01]  /*12a80*/  MOV R154, R3 ;  /* 0x00000003009a7202 */ /* 0x020fe20000000f00 */
        /* <DEDUP_REMOVED lines=14> */
[----:B------:R-:W-:Y:S02]  /*12b70*/  USHF.L.U32 UR18, UR20, 0x5, URZ ;  /* 0x0000000514127899 */ /* 0x000fe4000800063f */
[----:B------:R-:W-:-:S02]  /*12b80*/  UIMAD.WIDE.U32 UR42, UR20, 0x30, URZ ;  /* 0x00000030142a78a5 */ /* 0x000fc4000f8e003f */
[----:B------:R-:W-:Y:S02]  /*12b90*/  USHF.L.U32 UR21, UR20, 0x6, URZ ;  /* 0x0000000614157899 */ /* 0x000fe4000800063f */
[----:B------:R-:W-:Y:S02]  /*12ba0*/  UIMAD.WIDE.U32 UR40, UR20, 0x50, URZ ;  /* 0x00000050142878a5 */ /* 0x000fe4000f8e003f */
[----:B------:R-:W-:Y:S02]  /*12bb0*/  UIMAD.WIDE.U32 UR38, UR20, 0x60, URZ ;  /* 0x00000060142678a5 */ /* 0x000fe4000f8e003f */
[----:B------:R-:W-:Y:S02]  /*12bc0*/  UIMAD.WIDE.U32 UR36, UR20, 0x70, URZ ;  /* 0x00000070142478a5 */ /* 0x000fe4000f8e003f */
        /* <DEDUP_REMOVED lines=9> */
[----:B------:R-:W-:Y:S02]  /*12c60*/  UIMAD UR16, UR16, 0x70, URZ ;  /* 0x00000070101078a4 */ /* 0x000fe4000f8e023f */
[----:B------:R-:W-:Y:S02]  /*12c70*/  UIMAD UR24, UR24, 0x70, URZ ;  /* 0x00000070181878a4 */ /* 0x000fe4000f8e023f */
        /* <DEDUP_REMOVED lines=13> */
.L_x_370:
        /* <DEDUP_REMOVED lines=11> */
[----:B------:R-:W-:Y:S01]  /*12e00*/  IMAD.U32 R2, RZ, RZ, UR8 ;  /* 0x00000008ff027e24 */ /* 0x000fe2000f8e00ff */
[----:B--2---:R-:W-:Y:S01]  /*12e10*/  LEA R0, P3, R0, R150, 0x7 ;  /* 0x0000009600007211 */ /* 0x004fe200078638ff */
[----:B------:R-:W-:Y:S03]  /*12e20*/  IMAD.U32 R150, RZ, RZ, UR54 ;  /* 0x00000036ff967e24 */ /* 0x000fe6000f8e00ff */
[----:B------:R-:W-:Y:S02]  /*12e30*/  @!P0 IADD3 R3, P2, R0, UR26, RZ ;  /* 0x0000001a00038c10 */ /* 0x000fe4000ff5e0ff */
[----:B---3--:R-:W-:Y:S02]  /*12e40*/  LEA.HI.X R2, R150, R247, R2, 0x7, P3 ;  /* 0x000000f796027211 */ /* 0x008fe400018f3c02 */
[C---:B------:R-:W-:Y:S02]  /*12e50*/  @!P0 LEA R216, P6, R3.reuse, c[0x0][0x168], 0x1 ;  /* 0x00005a0003d88a11 */ /* 0x040fe400078c08ff */
[----:B------:R-:W-:Y:S02]  /*12e60*/  @!P0 IADD3.X R151, R2, UR25, RZ, P2, !PT ;  /* 0x0000001902978c10 */ /* 0x000fe400097fe4ff */
[C---:B------:R-:W-:Y:S02]  /*12e70*/  @!P0 IADD3 R149, P5, R0.reuse, UR18, RZ ;  /* 0x0000001200958c10 */ /* 0x040fe4000ffbe0ff */
[----:B------:R-:W-:Y:S02]  /*12e80*/  @!P0 LEA.HI.X R217, R3, c[0x0][0x16c], R151, 0x1, P6 ;  /* 0x00005b0003d98a11 */ /* 0x000fe400030f0c97 */
[C---:B------:R-:W-:Y:S02]  /*12e90*/  @!P0 LEA R210, P6, R0.reuse, c[0x0][0x168], 0x1 ;  /* 0x00005a0000d28a11 */ /* 0x040fe400078c08ff */
[C---:B------:R-:W-:Y:S02]  /*12ea0*/  @!P0 LEA R214, P4, R149.reuse, c[0x0][0x168], 0x1 ;  /* 0x00005a0095d68a11 */ /* 0x040fe400078808ff */
        /* <DEDUP_REMOVED lines=8> */
[----:B------:R-:W-:Y:S01]  /*12f30*/  @!P0 LEA R212, P2, R150, c[0x0][0x168], 0x1 ;  /* 0x00005a0096d48a11 */ /* 0x000fe200078408ff */
[----:B------:R1:W-:Y:S01]  /*12f40*/  @P0 STS.128 [R244+0x4800], RZ ;  /* 0x004800fff4000388 */ /* 0x0003e20000000c00 */
        /* <DEDUP_REMOVED lines=54> */
.L_x_368:
        /* <DEDUP_REMOVED lines=102> */
[-C--:B------:R-:W-:Y:S03]  /*13910*/  HMMA.16816.F32 R28, R124, R34.reuse, RZ ;  /* 0x000000227c1c723c */ /* 0x080fe600000018ff */
[----:B------:R-:W-:Y:S05]  /*13920*/  LDSM.16.M88.4 R228, [R238+0x6000] ;  /* 0x00600000eee4783b */ /* 0x000fea0000000200 */
        /* <DEDUP_REMOVED lines=39> */
[C---:B------:R-:W-:Y:S01]  /*13ba0*/  HMMA.16816.F32 R48, R208.reuse, R206, R48 ;  /* 0x000000ced030723c */ /* 0x040fe20000001830 */
[----:B------:R-:W3:Y:S07]  /*13bb0*/  LDSM.16.M88.4 R204, [R238+0x7800] ;  /* 0x00780000eecc783b */ /* 0x000eee0000000200 */
[-C--:B------:R-:W-:Y:S08]  /*13bc0*/  HMMA.16816.F32 R52, R208, R224.reuse, R52 ;  /* 0x000000e0d034723c */ /* 0x080ff00000001834 */
[C---:B------:R-:W-:Y:S08]  /*13bd0*/  HMMA.16816.F32 R56, R216.reuse, R224, R56 ;  /* 0x000000e0d838723c */ /* 0x040ff00000001838 */
[-C--:B------:R-:W-:Y:S08]  /*13be0*/  HMMA.16816.F32 R60, R216, R226.reuse, R60 ;  /* 0x000000e2d83c723c */ /* 0x080ff0000000183c */
[C---:B------:R-:W-:Y:S01]  /*13bf0*/  HMMA.16816.F32 R64, R208.reuse, R226, R64 ;  /* 0x000000e2d040723c */ /* 0x040fe20000001840 */
[----:B------:R-:W-:Y:S07]  /*13c00*/  LDSM.16.M88.4 R224, [R239] ;  /* 0x00000000efe0783b */ /* 0x000fee0000000200 */
        /* <DEDUP_REMOVED lines=14> */
[----:B------:R-:W2:Y:S07]  /*13cf0*/  LDSM.16.M88.4 R220, [R239+0x800] ;  /* 0x00080000efdc783b */ /* 0x000eae0000000200 */
[-C--:B---3--:R-:W-:Y:S08]  /*13d00*/  HMMA.16816.F32 R116, R208, R204.reuse, R116 ;  /* 0x000000ccd074723c */ /* 0x088ff00000001874 */
[C---:B------:R-:W-:Y:S08]  /*13d10*/  HMMA.16816.F32 R120, R216.reuse, R204, R120 ;  /* 0x000000ccd878723c */ /* 0x040ff00000001878 */
[-C--:B------:R-:W-:Y:S01]  /*13d20*/  HMMA.16816.F32 R124, R216, R206.reuse, R124 ;  /* 0x000000ced87c723c */ /* 0x080fe2000000187c */
[----:B------:R-:W-:Y:S07]  /*13d30*/  LDSM.16.M88.4 R216, [R239+0x2000] ;  /* 0x00200000efd8783b */ /* 0x000fee0000000200 */
[----:B------:R-:W-:Y:S01]  /*13d40*/  HMMA.16816.F32 R128, R208, R206, R128 ;  /* 0x000000ced080723c */ /* 0x000fe20000001880 */
[----:B------:R-:W3:Y:S06]  /*13d50*/  LDSM.16.M88.4 R204, [R239+0x1000] ;  /* 0x00100000efcc783b */ /* 0x000eec0000000200 */
[----:B------:R-:W4:Y:S01]  /*13d60*/  LDSM.16.M88.4 R208, [R239+0x1800] ;  /* 0x00180000efd0783b */ /* 0x000f220000000200 */
        /* <DEDUP_REMOVED lines=24> */
[----:B------:R-:W4:Y:S07]  /*13ef0*/  LDSM.16.M88.4 R216, [R237] ;  /* 0x00000000edd8783b */ /* 0x000f2e0000000200 */
        /* <DEDUP_REMOVED lines=13> */
[----:B------:R-:W3:Y:S07]  /*13fd0*/  LDSM.16.M88.4 R228, [R237+0x1000] ;  /* 0x00100000ede4783b */ /* 0x000eee0000000200 */
[----:B------:R-:W-:Y:S01]  /*13fe0*/  HMMA.16816.F32 R128, R212, R206, R128 ;  /* 0x000000ced480723c */ /* 0x000fe20000001880 */
[----:B------:R-:W5:Y:S06]  /*13ff0*/  LDSM.16.M88.4 R204, [R237+0x1800] ;  /* 0x00180000edcc783b */ /* 0x000f6c0000000200 */
[----:B------:R-:W3:Y:S01]  /*14000*/  LDSM.16.M88.4 R212, [R237+0x2000] ;  /* 0x00200000edd4783b */ /* 0x000ee20000000200 */
[-C--:B----4-:R-:W-:Y:S08]  /*14010*/  HMMA.16816.F32 R4, R208, R216.reuse, R4 ;  /* 0x000000d8d004723c */ /* 0x090ff00000001804 */
[C---:B-1----:R-:W-:Y:S08]  /*14020*/  HMMA.16816.F32 R8, R224.reuse, R216, R8 ;  /* 0x000000d8e008723c */ /* 0x042ff00000001808 */
        /* <DEDUP_REMOVED lines=12> */
[----:B------:R-:W3:Y:S01]  /*140f0*/  LDSM.16.M88.4 R228, [R237+0x3800] ;  /* 0x00380000ede4783b */ /* 0x000ee20000000200 */
[----:B------:R-:W-:Y:S05]  /*14100*/  DEPBAR.LE SB0, 0x0 ;  /* 0x000080000000791a */ /* 0x000fea0000000000 */
[----:B------:R-:W-:Y:S01]  /*14110*/  BAR.SYNC.DEFER_BLOCKING 0x0 ;  /* 0x0000000000007b1d */ /* 0x000fe20000010000 */
[-C--:B-----5:R-:W-:Y:S08]  /*14120*/  HMMA.16816.F32 R52, R208, R204.reuse, R52 ;  /* 0x000000ccd034723c */ /* 0x0a0ff00000001834 */
[C---:B------:R-:W-:Y:S08]  /*14130*/  HMMA.16816.F32 R56, R224.reuse, R204, R56 ;  /* 0x000000cce038723c */ /* 0x040ff00000001838 */
[-C--:B------:R-:W-:Y:S08]  /*14140*/  HMMA.16816.F32 R60, R224, R206.reuse, R60 ;  /* 0x000000cee03c723c */ /* 0x080ff0000000183c */
[C---:B------:R-:W-:Y:S08]  /*14150*/  HMMA.16816.F32 R64, R208.reuse, R206, R64 ;  /* 0x000000ced040723c */ /* 0x040ff00000001840 */
[-C--:B------:R-:W-:Y:S08]  /*14160*/  HMMA.16816.F32 R68, R208, R212.reuse, R68 ;  /* 0x000000d4d044723c */ /* 0x080ff00000001844 */
[C---:B------:R-:W-:Y:S08]  /*14170*/  HMMA.16816.F32 R72, R224.reuse, R212, R72 ;  /* 0x000000d4e048723c */ /* 0x040ff00000001848 */
[-C--:B------:R-:W-:Y:S08]  /*14180*/  HMMA.16816.F32 R76, R224, R214.reuse, R76 ;  /* 0x000000d6e04c723c */ /* 0x080ff0000000184c */
[C---:B------:R-:W-:Y:S08]  /*14190*/  HMMA.16816.F32 R80, R208.reuse, R214, R80 ;  /* 0x000000d6d050723c */ /* 0x040ff00000001850 */
[-C--:B-1----:R-:W-:Y:S08]  /*141a0*/  HMMA.16816.F32 R84, R208, R216.reuse, R84 ;  /* 0x000000d8d054723c */ /* 0x082ff00000001854 */
[C---:B------:R-:W-:Y:S08]  /*141b0*/  HMMA.16816.F32 R88, R224.reuse, R216, R88 ;  /* 0x000000d8e058723c */ /* 0x040ff00000001858 */
[-C--:B------:R-:W-:Y:S08]  /*141c0*/  HMMA.16816.F32 R92, R224, R218.reuse, R92 ;  /* 0x000000dae05c723c */ /* 0x080ff0000000185c */
[C---:B------:R-:W-:Y:S08]  /*141d0*/  HMMA.16816.F32 R96, R208.reuse, R218, R96 ;  /* 0x000000dad060723c */ /* 0x040ff00000001860 */
[-C--:B--2---:R-:W-:Y:S08]  /*141e0*/  HMMA.16816.F32 R100, R208, R220.reuse, R100 ;  /* 0x000000dcd064723c */ /* 0x084ff00000001864 */
[C---:B------:R-:W-:Y:S08]  /*141f0*/  HMMA.16816.F32 R104, R224.reuse, R220, R104 ;  /* 0x000000dce068723c */ /* 0x040ff00000001868 */
[-C--:B------:R-:W-:Y:S08]  /*14200*/  HMMA.16816.F32 R108, R224, R222.reuse, R108 ;  /* 0x000000dee06c723c */ /* 0x080ff0000000186c */
[C---:B------:R-:W-:Y:S08]  /*14210*/  HMMA.16816.F32 R112, R208.reuse, R222, R112 ;  /* 0x000000ded070723c */ /* 0x040ff00000001870 */
[-C--:B---3--:R-:W-:Y:S08]  /*14220*/  HMMA.16816.F32 R116, R208, R228.reuse, R116 ;  /* 0x000000e4d074723c */ /* 0x088ff00000001874 */
[C---:B------:R-:W-:Y:S08]  /*14230*/  HMMA.16816.F32 R120, R224.reuse, R228, R120 ;  /* 0x000000e4e078723c */ /* 0x040ff00000001878 */
[-C--:B------:R-:W-:Y:S08]  /*14240*/  HMMA.16816.F32 R124, R224, R230.reuse, R124 ;  /* 0x000000e6e07c723c */ /* 0x080ff0000000187c */
[----:B------:R-:W-:Y:S01]  /*14250*/  HMMA.16816.F32 R128, R208, R230, R128 ;  /* 0x000000e6d080723c */ /* 0x000fe20000001880 */
[----:B------:R-:W-:-:S07]  /*14260*/  @P1 BRA `(.L_x_370) ;  /* 0xffffeae000001947 */ /* 0x000fce000383ffff */
.L_x_369:
[----:B------:R-:W-:Y:S01]  /*14270*/  MOV R0, UR34 ;  /* 0x0000002200007c02 */ /* 0x000fe20008000f00 */
[----:B------:R-:W2:Y:S01]  /*14280*/  S2R R2, SR_TID.X ;  /* 0x0000000000027919 */ /* 0x000ea20000002100 */
[----:B------:R-:W-:Y:S01]  /*14290*/  UIADD3 UR34, UR34, -0x1, URZ ;  /* 0xffffffff22227890 */ /* 0x000fe2000fffe03f */
[----:B--2---:R-:W-:Y:S04]  /*142a0*/  SHF.L.U32 R2, R2, 0x1, RZ ;  /* 0x0000000102027819 */ /* 0x004fe800000006ff */
[----:B------:R-:W-:Y:S04]  /*142b0*/  LOP3.LUT R2, R2, 0x6, RZ, 0xc0, !PT ;  /* 0x0000000602027812 */ /* 0x000fe800078ec0ff */
[----:B------:R-:W-:Y:S04]  /*142c0*/  LEA R0, R0, R2, 0x7 ;  /* 0x0000000200007211 */ /* 0x000fe800078e38ff */
[----:B------:R-:W2:Y:S01]  /*142d0*/  I2F R149, R0 ;  /* 0x0000000000957306 */ /* 0x000ea20000201400 */
[C---:B-1----:R-:W-:Y:S02]  /*142e0*/  IADD3 R207, R0.reuse, 0x20, RZ ;  /* 0x0000002000cf7810 */ /* 0x042fe40007ffe0ff */
[C---:B------:R-:W-:Y:S02]  /*142f0*/  IADD3 R206, R0.reuse, 0x50, RZ ;  /* 0x0000005000ce7810 */ /* 0x040fe40007ffe0ff */
[C---:B------:R-:W-:Y:S02]  /*14300*/  IADD3 R150, R0.reuse, 0x10, RZ ;  /* 0x0000001000967810 */ /* 0x040fe40007ffe0ff */
[C---:B------:R-:W-:Y:S02]  /*14310*/  IADD3 R204, R0.reuse, 0x11, RZ ;  /* 0x0000001100cc7810 */ /* 0x040fe40007ffe0ff */
[C---:B------:R-:W-:Y:S01]  /*14320*/  IADD3 R213, R0.reuse, 0x29, RZ ;  /* 0x0000002900d57810 */ /* 0x040fe20007ffe0ff */
[----:B------:R-:W1:Y:S01]  /*14330*/  I2F R207, R207 ;  /* 0x000000cf00cf7306 */ /* 0x000e620000201400 */
[C---:B------:R-:W-:Y:S02]  /*14340*/  IADD3 R212, R0.reuse, 0x30, RZ ;  /* 0x0000003000d47810 */ /* 0x040fe40007ffe0ff */
[C---:B------:R-:W-:Y:S02]  /*14350*/  IADD3 R215, R0.reuse, 0x31, RZ ;  /* 0x0000003100d77810 */ /* 0x040fe40007ffe0ff */
[C---:B------:R-:W-:Y:S02]  /*14360*/  IADD3 R214, R0.reuse, 0x38, RZ ;  /* 0x0000003800d67810 */ /* 0x040fe40007ffe0ff */
[C---:B------:R-:W-:Y:S02]  /*14370*/  IADD3 R217, R0.reuse, 0x39, RZ ;  /* 0x0000003900d97810 */ /* 0x040fe40007ffe0ff */
[C---:B------:R-:W-:Y:S01]  /*14380*/  IADD3 R216, R0.reuse, 0x40, RZ ;  /* 0x0000004000d87810 */ /* 0x040fe20007ffe0ff */
[----:B------:R-:W3:Y:S01]  /*14390*/  I2F R150, R150 ;  /* 0x0000009600967306 */ /* 0x000ee20000201400 */
[C---:B------:R-:W-:Y:S02]  /*143a0*/  IADD3 R219, R0.reuse, 0x41, RZ ;  /* 0x0000004100db7810 */ /* 0x040fe40007ffe0ff */
[C---:B------:R-:W-:Y:S01]  /*143b0*/  IADD3 R218, R0.reuse, 0x48, RZ ;  /* 0x0000004800da7810 */ /* 0x040fe20007ffe0ff */
[C---:B--2---:R-:W-:Y:S01]  /*143c0*/  FFMA.FTZ R4, R149.reuse, UR4, R4 ;  /* 0x0000000495047c23 */ /* 0x044fe20008010004 */
[C---:B------:R-:W-:Y:S01]  /*143d0*/  IADD3 R205, R0.reuse, 0x51, RZ ;  /* 0x0000005100cd7810 */ /* 0x040fe20007ffe0ff */
[C---:B------:R-:W-:Y:S01]  /*143e0*/  FFMA.FTZ R6, R149.reuse, UR4, R6 ;  /* 0x0000000495067c23 */ /* 0x040fe20008010006 */
[C---:B------:R-:W-:Y:S01]  /*143f0*/  IADD3 R2, R0.reuse, 0x8, RZ ;  /* 0x0000000800027810 */ /* 0x040fe20007ffe0ff */
[C---:B------:R-:W-:Y:S01]  /*14400*/  FFMA.FTZ R10, R149.reuse, UR4, R10 ;  /* 0x00000004950a7c23 */ /* 0x040fe2000801000a */
[C---:B------:R-:W-:Y:S01]  /*14410*/  IADD3 R151, R0.reuse, 0x9, RZ ;  /* 0x0000000900977810 */ /* 0x040fe20007ffe0ff */
[----:B------:R-:W2:Y:S01]  /*14420*/  I2F R204, R204 ;  /* 0x000000cc00cc7306 */ /* 0x000ea20000201400 */
[----:B------:R-:W-:Y:S01]  /*14430*/  FFMA.FTZ R8, R149, UR4, R8 ;  /* 0x0000000495087c23 */ /* 0x000fe20008010008 */
[C---:B------:R-:W-:Y:S01]  /*14440*/  IADD3 R208, R0.reuse, 0x19, RZ ;  /* 0x0000001900d07810 */ /* 0x040fe20007ffe0ff */
[C---:B-1----:R-:W-:Y:S01]  /*14450*/  FFMA.FTZ R36, R207.reuse, UR4, R36 ;  /* 0x00000004cf247c23 */ /* 0x042fe20008010024 */
[C---:B------:R-:W-:Y:S01]  /*14460*/  IADD3 R211, R0.reuse, 0x21, RZ ;  /* 0x0000002100d37810 */ /* 0x040fe20007ffe0ff */
[C---:B------:R-:W-:Y:S01]  /*14470*/  FFMA.FTZ R38, R207.reuse, UR4, R38 ;  /* 0x00000004cf267c23 */ /* 0x040fe20008010026 */
[C---:B------:R-:W-:Y:S01]  /*14480*/  IADD3 R210, R0.reuse, 0x28, RZ ;  /* 0x0000002800d27810 */ /* 0x040fe20007ffe0ff */
[C---:B------:R-:W-:Y:S01]  /*14490*/  FFMA.FTZ R40, R207.reuse, UR4, R40 ;  /* 0x00000004cf287c23 */ /* 0x040fe20008010028 */
[C---:B------:R-:W-:Y:S02]  /*144a0*/  IADD3 R209, R0.reuse, 0x49, RZ ;  /* 0x0000004900d17810 */ /* 0x040fe40007ffe0ff */
[----:B------:R-:W1:Y:S01]  /*144b0*/  I2F R2, R2 ;  /* 0x0000000200027306 */ /* 0x000e620000201400 */
[----:B------:R-:W-:Y:S01]  /*144c0*/  FFMA.FTZ R42, R207, UR4, R42 ;  /* 0x00000004cf2a7c23 */ /* 0x000fe2000801002a */
[----:B------:R-:W-:Y:S01]  /*144d0*/  IADD3 R207, R0, 0x71, RZ ;  /* 0x0000007100cf7810 */ /* 0x000fe20007ffe0ff */
[----:B---3--:R-:W-:Y:S01]  /*144e0*/  FFMA.FTZ R20, R150, UR4, R20 ;  /* 0x0000000496147c23 */ /* 0x008fe20008010014 */
[----:B------:R-:W-:Y:S01]  /*144f0*/  IADD3 R3, R0, 0x1, RZ ;  /* 0x0000000100037810 */ /* 0x000fe20007ffe0ff */
[----:B------:R-:W-:Y:S01]  /*14500*/  FFMA.FTZ R22, R150, UR4, R22 ;  /* 0x0000000496167c23 */ /* 0x000fe20008010016 */
[----:B------:R-:W-:Y:S01]  /*14510*/  IADD3 R152, R0, 0x18, RZ ;  /* 0x0000001800987810 */ /* 0x000fe20007ffe0ff */
[----:B------:R-:W-:Y:S01]  /*14520*/  FFMA.FTZ R24, R150, UR4, R24 ;  /* 0x0000000496187c23 */ /* 0x000fe20008010018 */
[----:B------:R-:W-:Y:S02]  /*14530*/  IADD3 R149, R0, 0x68, RZ ;  /* 0x0000006800957810 */ /* 0x000fe40007ffe0ff */
[----:B------:R-:W3:Y:S01]  /*14540*/  I2F R151, R151 ;  /* 0x0000009700977306 */ /* 0x000ee20000201400 */
[----:B------:R-:W-:Y:S01]  /*14550*/  FFMA.FTZ R26, R150, UR4, R26 ;  /* 0x00000004961a7c23 */ /* 0x000fe2000801001a */
[----:B------:R-:W-:Y:S01]  /*14560*/  IADD3 R150, R0, 0x61, RZ ;  /* 0x0000006100967810 */ /* 0x000fe20007ffe0ff */
[C---:B--2---:R-:W-:Y:S02]  /*14570*/  FFMA.FTZ R21, R204.reuse, UR4, R21 ;  /* 0x00000004cc157c23 */ /* 0x044fe40008010015 */
[C---:B------:R-:W-:Y:S02]  /*14580*/  FFMA.FTZ R23, R204.reuse, UR4, R23 ;  /* 0x00000004cc177c23 */ /* 0x040fe40008010017 */
[C---:B------:R-:W-:Y:S03]  /*14590*/  FFMA.FTZ R25, R204.reuse, UR4, R25 ;  /* 0x00000004cc197c23 */ /* 0x040fe60008010019 */
[----:B------:R-:W2:Y:S01]  /*145a0*/  I2F R3, R3 ;  /* 0x0000000300037306 */ /* 0x000ea20000201400 */
[----:B------:R-:W-:Y:S01]  /*145b0*/  FFMA.FTZ R27, R204, UR4, R27 ;  /* 0x00000004cc1b7c23 */ /* 0x000fe2000801001b */
[----:B------:R-:W-:Y:S01]  /*145c0*/  IADD3 R204, R0, 0x58, RZ ;  /* 0x0000005800cc7810 */ /* 0x000fe20007ffe0ff */
[C---:B-1----:R-:W-:Y:S02]  /*145d0*/  FFMA.FTZ R18, R2.reuse, UR4, R18 ;  /* 0x0000000402127c23 */ /* 0x042fe40008010012 */
[C---:B------:R-:W-:Y:S02]  /*145e0*/  FFMA.FTZ R14, R2.reuse, UR4, R14 ;  /* 0x00000004020e7c23 */ /* 0x040fe4000801000e */
[C---:B------:R-:W-:Y:S03]  /*145f0*/  FFMA.FTZ R12, R2.reuse, UR4, R12 ;  /* 0x00000004020c7c23 */ /* 0x040fe6000801000c */
[----:B------:R-:W1:Y:S01]  /*14600*/  I2F R152, R152 ;  /* 0x0000009800987306 */ /* 0x000e620000201400 */
[----:B------:R-:W-:Y:S01]  /*14610*/  FFMA.FTZ R16, R2, UR4, R16 ;  /* 0x0000000402107c23 */ /* 0x000fe20008010010 */
[C---:B------:R-:W-:Y:S01]  /*14620*/  IADD3 R2, R0.reuse, 0x70, RZ ;  /* 0x0000007000027810 */ /* 0x040fe20007ffe0ff */
[C---:B---3--:R-:W-:Y:S02]  /*14630*/  FFMA.FTZ R19, R151.reuse, UR4, R19 ;  /* 0x0000000497137c23 */ /* 0x048fe40008010013 */
[C---:B------:R-:W-:Y:S02]  /*14640*/  FFMA.FTZ R13, R151.reuse, UR4, R13 ;  /* 0x00000004970d7c23 */ /* 0x040fe4000801000d */
[C---:B------:R-:W-:Y:S03]  /*14650*/  FFMA.FTZ R15, R151.reuse, UR4, R15 ;  /* 0x00000004970f7c23 */ /* 0x040fe6000801000f */
[----:B------:R-:W3:Y:S01]  /*14660*/  I2F R150, R150 ;  /* 0x0000009600967306 */ /* 0x000ee20000201400 */
[----:B------:R-:W-:Y:S01]  /*14670*/  FFMA.FTZ R17, R151, UR4, R17 ;  /* 0x0000000497117c23 */ /* 0x000fe20008010011 */
[C---:B------:R-:W-:Y:S01]  /*14680*/  IADD3 R151, R0.reuse, 0x60, RZ ;  /* 0x0000006000977810 */ /* 0x040fe20007ffe0ff */
        /* <DEDUP_REMOVED lines=11> */
[----:B------:R-:W-:Y:S01]  /*14740*/  IADD3 R152, R0, 0x59, RZ ;  /* 0x0000005900987810 */ /* 0x000fe20007ffe0ff */
[C---:B---3--:R-:W-:Y:S02]  /*14750*/  FFMA.FTZ R101, R150.reuse, UR4, R101 ;  /* 0x0000000496657c23 */ /* 0x048fe40008010065 */
[C---:B------:R-:W-:Y:S02]  /*14760*/  FFMA.FTZ R103, R150.reuse, UR4, R103 ;  /* 0x0000000496677c23 */ /* 0x040fe40008010067 */
[C---:B------:R-:W-:Y:S03]  /*14770*/  FFMA.FTZ R107, R150.reuse, UR4, R107 ;  /* 0x00000004966b7c23 */ /* 0x040fe6000801006b */
[----:B------:R-:W3:Y:S01]  /*14780*/  I2F R3, R3 ;  /* 0x0000000300037306 */ /* 0x000ee20000201400 */
[----:B------:R-:W-:Y:S01]  /*14790*/  FFMA.FTZ R105, R150, UR4, R105 ;  /* 0x0000000496697c23 */ /* 0x000fe20008010069 */
[----:B------:R-:W-:Y:S01]  /*147a0*/  FMNMX.FTZ R150, R4, R148, !PT ;  /* 0x0000009404967209 */ /* 0x000fe20007810000 */
[----:B--2---:R-:W-:Y:S03]  /*147b0*/  FFMA.FTZ R112, R149, UR4, R112 ;  /* 0x0000000495707c23 */ /* 0x004fe60008010070 */
[----:B------:R-:W-:Y:S01]  /*147c0*/  FMNMX.FTZ R150, R5, R150, !PT ;  /* 0x0000009605967209 */ /* 0x000fe20007810000 */
[C---:B------:R-:W-:Y:S02]  /*147d0*/  FFMA.FTZ R114, R149.reuse, UR4, R114 ;  /* 0x0000000495727c23 */ /* 0x040fe40008010072 */
[C---:B------:R-:W-:Y:S01]  /*147e0*/  FFMA.FTZ R110, R149.reuse, UR4, R110 ;  /* 0x00000004956e7c23 */ /* 0x040fe2000801006e */
[----:B------:R-:W2:Y:S01]  /*147f0*/  I2F R152, R152 ;  /* 0x0000009800987306 */ /* 0x000ea20000201400 */
[----:B------:R-:W-:Y:S01]  /*14800*/  FMNMX.FTZ R150, R16, R150, !PT ;  /* 0x0000009610967209 */ /* 0x000fe20007810000 */
[----:B------:R-:W-:Y:S01]  /*14810*/  FFMA.FTZ R108, R149, UR4, R108 ;  /* 0x00000004956c7c23 */ /* 0x000fe2000801006c */
[----:B------:R-:W-:Y:S01]  /*14820*/  FMNMX.FTZ R149, R6, R153, !PT ;  /* 0x0000009906957209 */ /* 0x000fe20007810000 */
[C---:B-1----:R-:W-:Y:S01]  /*14830*/  FFMA.FTZ R33, R208.reuse, UR4, R33 ;  /* 0x00000004d0217c23 */ /* 0x042fe20008010021 */
[----:B------:R-:W-:Y:S01]  /*14840*/  FMNMX.FTZ R150, R17, R150, !PT ;  /* 0x0000009611967209 */ /* 0x000fe20007810000 */
[C---:B------:R-:W-:Y:S01]  /*14850*/  FFMA.FTZ R35, R208.reuse, UR4, R35 ;  /* 0x00000004d0237c23 */ /* 0x040fe20008010023 */
[----:B------:R-:W-:Y:S01]  /*14860*/  FMNMX.FTZ R149, R7, R149, !PT ;  /* 0x0000009507957209 */ /* 0x000fe20007810000 */
[----:B------:R-:W-:Y:S01]  /*14870*/  FFMA.FTZ R29, R208, UR4, R29 ;  /* 0x00000004d01d7c23 */ /* 0x000fe2000801001d */
[----:B------:R-:W-:Y:S01]  /*14880*/  FMNMX.FTZ R150, R20, R150, !PT ;  /* 0x0000009614967209 */ /* 0x000fe20007810000 */
[----:B------:R-:W1:Y:S01]  /*14890*/  I2F R211, R211 ;  /* 0x000000d300d37306 */ /* 0x000e620000201400 */
[----:B------:R-:W-:Y:S01]  /*148a0*/  FMNMX.FTZ R149, R18, R149, !PT ;  /* 0x0000009512957209 */ /* 0x000fe20007810000 */
[----:B------:R-:W-:Y:S01]  /*148b0*/  FFMA.FTZ R31, R208, UR4, R31 ;  /* 0x00000004d01f7c23 */ /* 0x000fe2000801001f */
[----:B------:R-:W-:Y:S01]  /*148c0*/  FMNMX.FTZ R150, R21, R150, !PT ;  /* 0x0000009615967209 */ /* 0x000fe20007810000 */
[----:B---3--:R-:W-:Y:S01]  /*148d0*/  FFMA.FTZ R113, R3, UR4, R113 ;  /* 0x0000000403717c23 */ /* 0x008fe20008010071 */
[----:B------:R-:W-:Y:S01]  /*148e0*/  FMNMX.FTZ R149, R19, R149, !PT ;  /* 0x0000009513957209 */ /* 0x000fe20007810000 */
[C---:B------:R-:W-:Y:S01]  /*148f0*/  FFMA.FTZ R115, R3.reuse, UR4, R115 ;  /* 0x0000000403737c23 */ /* 0x040fe20008010073 */
[----:B------:R-:W-:Y:S01]  /*14900*/  FMNMX.FTZ R150, R32, R150, !PT ;  /* 0x0000009620967209 */ /* 0x000fe20007810000 */
[C---:B------:R-:W-:Y:S01]  /*14910*/  FFMA.FTZ R111, R3.reuse, UR4, R111 ;  /* 0x00000004036f7c23 */ /* 0x040fe2000801006f */
[----:B------:R-:W-:Y:S01]  /*14920*/  FMNMX.FTZ R149, R22, R149, !PT ;  /* 0x0000009516957209 */ /* 0x000fe20007810000 */
[----:B------:R-:W3:Y:S01]  /*14930*/  I2F R2, R2 ;  /* 0x0000000200027306 */ /* 0x000ee20000201400 */
[----:B------:R-:W-:Y:S01]  /*14940*/  FFMA.FTZ R109, R3, UR4, R109 ;  /* 0x00000004036d7c23 */ /* 0x000fe2000801006d */
[----:B------:R-:W-:Y:S02]  /*14950*/  FMNMX.FTZ R3, R8, R155, !PT ;  /* 0x0000009b08037209 */ /* 0x000fe40007810000 */
[----:B------:R-:W-:Y:S01]  /*14960*/  FMNMX.FTZ R149, R23, R149, !PT ;  /* 0x0000009517957209 */ /* 0x000fe20007810000 */
[C---:B--2---:R-:W-:Y:S01]  /*14970*/  FFMA.FTZ R97, R152.reuse, UR4, R97 ;  /* 0x0000000498617c23 */ /* 0x044fe20008010061 */
[----:B------:R-:W-:Y:S01]  /*14980*/  FMNMX.FTZ R3, R9, R3, !PT ;  /* 0x0000000309037209 */ /* 0x000fe20007810000 */
[----:B------:R-:W-:Y:S01]  /*14990*/  FFMA.FTZ R99, R152, UR4, R99 ;  /* 0x0000000498637c23 */ /* 0x000fe20008010063 */
[----:B------:R-:W-:Y:S01]  /*149a0*/  FMNMX.FTZ R149, R34, R149, !PT ;  /* 0x0000009522957209 */ /* 0x000fe20007810000 */
[----:B------:R-:W-:Y:S01]  /*149b0*/  FFMA.FTZ R95, R152, UR4, R95 ;  /* 0x00000004985f7c23 */ /* 0x000fe2000801005f */
[----:B------:R-:W2:Y:S01]  /*149c0*/  I2F R210, R210 ;  /* 0x000000d200d27306 */ /* 0x000ea20000201400 */
[----:B------:R-:W-:Y:S01]  /*149d0*/  FMNMX.FTZ R3, R12, R3, !PT ;  /* 0x000000030c037209 */ /* 0x000fe20007810000 */
[----:B------:R-:W-:Y:S01]  /*149e0*/  FFMA.FTZ R93, R152, UR4, R93 ;  /* 0x00000004985d7c23 */ /* 0x000fe2000801005d */
[----:B------:R-:W-:Y:S01]  /*149f0*/  FMNMX.FTZ R152, R33, R150, !PT ;  /* 0x0000009621987209 */ /* 0x000fe20007810000 */
[----:B-1----:R-:W-:Y:S01]  /*14a00*/  FFMA.FTZ R37, R211, UR4, R37 ;  /* 0x00000004d3257c23 */ /* 0x002fe20008010025 */
        /* <DEDUP_REMOVED lines=13> */
[----:B------:R-:W-:Y:S01]  /*14ae0*/  FFMA.FTZ R118, R2, UR4, R118 ;  /* 0x0000000402767c23 */ /* 0x000fe20008010076 */
[----:B------:R-:W-:Y:S01]  /*14af0*/  FMNMX.FTZ R149, R39, R149, !PT ;  /* 0x0000009527957209 */ /* 0x000fe20007810000 */
[----:B------:R-:W3:Y:S01]  /*14b00*/  I2F R212, R212 ;  /* 0x000000d400d47306 */ /* 0x000ee20000201400 */
[----:B------:R-:W-:Y:S01]  /*14b10*/  FMNMX.FTZ R3, R28, R3, !PT ;  /* 0x000000031c037209 */ /* 0x000fe20007810000 */
[----:B------:R-:W-:Y:S01]  /*14b20*/  FFMA.FTZ R120, R2, UR4, R120 ;  /* 0x0000000402787c23 */ /* 0x000fe20008010078 */
[----:B------:R-:W-:Y:S01]  /*14b30*/  FMNMX.FTZ R2, R10, R154, !PT ;  /* 0x0000009a0a027209 */ /* 0x000fe20007810000 */
[C---:B--2---:R-:W-:Y:S01]  /*14b40*/  FFMA.FTZ R48, R210.reuse, UR4, R48 ;  /* 0x00000004d2307c23 */ /* 0x044fe20008010030 */
[----:B------:R-:W-:Y:S01]  /*14b50*/  FMNMX.FTZ R3, R29, R3, !PT ;  /* 0x000000031d037209 */ /* 0x000fe20007810000 */
[C---:B------:R-:W-:Y:S01]  /*14b60*/  FFMA.FTZ R50, R210.reuse, UR4, R50 ;  /* 0x00000004d2327c23 */ /* 0x040fe20008010032 */
[----:B------:R-:W-:Y:S01]  /*14b70*/  FMNMX.FTZ R2, R11, R2, !PT ;  /* 0x000000020b027209 */ /* 0x000fe20007810000 */
[----:B------:R-:W-:Y:S01]  /*14b80*/  FFMA.FTZ R44, R210, UR4, R44 ;  /* 0x00000004d22c7c23 */ /* 0x000fe2000801002c */
[----:B------:R-:W-:Y:S01]  /*14b90*/  FMNMX.FTZ R152, R48, R152, !PT ;  /* 0x0000009830987209 */ /* 0x000fe20007810000 */
        /* <DEDUP_REMOVED lines=14> */
[C---:B---3--:R-:W-:Y:S01]  /*14c80*/  FFMA.FTZ R52, R212.reuse, UR4, R52 ;  /* 0x00000004d4347c23 */ /* 0x048fe20008010034 */
        /* <DEDUP_REMOVED lines=11> */
[----:B------:R-:W-:Y:S01]  /*14d40*/  FFMA.FTZ R55, R215, UR4, R55 ;  /* 0x00000004d7377c23 */ /* 0x000fe20008010037 */
        /* <DEDUP_REMOVED lines=9> */
[----:B------:R-:W-:Y:S01]  /*14de0*/  FFMA.FTZ R66, R214, UR4, R66 ;  /* 0x00000004d6427c23 */ /* 0x000fe20008010042 */
        /* <DEDUP_REMOVED lines=17> */
[----:B--2---:R-:W-:Y:S01]  /*14f00*/  FFMA.FTZ R68, R216, UR4, R68 ;  /* 0x00000004d8447c23 */ /* 0x004fe20008010044 */
[----:B------:R-:W-:Y:S01]  /*14f10*/  FMNMX.FTZ R2, R46, R2, !PT ;  /* 0x000000022e027209 */ /* 0x000fe20007810000 */
[C---:B------:R-:W-:Y:S02]  /*14f20*/  FFMA.FTZ R70, R216.reuse, UR4, R70 ;  /* 0x00000004d8467c23 */ /* 0x040fe40008010046 */
        /* <DEDUP_REMOVED lines=8> */
[C---:B------:R-:W-:Y:S02]  /*14fb0*/  FFMA.FTZ R71, R219.reuse, UR4, R71 ;  /* 0x00000004db477c23 */ /* 0x040fe40008010047 */
        /* <DEDUP_REMOVED lines=33> */
[----:B------:R-:W-:Y:S01]  /*151d0*/  FFMA.FTZ R88, R206, UR4, R88 ;  /* 0x00000004ce587c23 */ /* 0x000fe20008010058 */
[----:B------:R-:W-:Y:S01]  /*151e0*/  FMNMX.FTZ R149, R86, R149, !PT ;  /* 0x0000009556957209 */ /* 0x000fe20007810000 */
[C---:B---3--:R-:W-:Y:S01]  /*151f0*/  FFMA.FTZ R85, R205.reuse, UR4, R85 ;  /* 0x00000004cd557c23 */ /* 0x048fe20008010055 */
[----:B------:R-:W-:Y:S01]  /*15200*/  FMNMX.FTZ R2, R78, R2, !PT ;  /* 0x000000024e027209 */ /* 0x000fe20007810000 */
[C---:B------:R-:W-:Y:S01]  /*15210*/  FFMA.FTZ R87, R205.reuse, UR4, R87 ;  /* 0x00000004cd577c23 */ /* 0x040fe20008010057 */
[----:B------:R-:W-:Y:S01]  /*15220*/  FMNMX.FTZ R3, R88, R3, !PT ;  /* 0x0000000358037209 */ /* 0x000fe20007810000 */
[----:B------:R-:W-:Y:S01]  /*15230*/  FFMA.FTZ R91, R205, UR4, R91 ;  /* 0x00000004cd5b7c23 */ /* 0x000fe2000801005b */
[----:B------:R-:W-:Y:S02]  /*15240*/  FMNMX.FTZ R152, R85, R152, !PT ;  /* 0x0000009855987209 */ /* 0x000fe40007810000 */
[----:B------:R-:W3:Y:S01]  /*15250*/  I2F R206, R207 ;  /* 0x000000cf00ce7306 */ /* 0x000ee20000201400 */
[----:B------:R-:W-:Y:S01]  /*15260*/  FFMA.FTZ R89, R205, UR4, R89 ;  /* 0x00000004cd597c23 */ /* 0x000fe20008010059 */
[----:B------:R-:W-:Y:S01]  /*15270*/  IADD3 R205, R0, 0x78, RZ ;  /* 0x0000007800cd7810 */ /* 0x000fe20007ffe0ff */
[----:B--2---:R-:W-:Y:S01]  /*15280*/  FFMA.FTZ R96, R204, UR4, R96 ;  /* 0x00000004cc607c23 */ /* 0x004fe20008010060 */
[----:B------:R-:W-:Y:S01]  /*15290*/  IADD3 R0, R0, 0x79, RZ ;  /* 0x0000007900007810 */ /* 0x000fe20007ffe0ff */
[C---:B------:R-:W-:Y:S01]  /*152a0*/  FFMA.FTZ R98, R204.reuse, UR4, R98 ;  /* 0x00000004cc627c23 */ /* 0x040fe20008010062 */
[----:B------:R-:W-:Y:S01]  /*152b0*/  FMNMX.FTZ R149, R87, R149, !PT ;  /* 0x0000009557957209 */ /* 0x000fe20007810000 */
[----:B------:R-:W-:Y:S01]  /*152c0*/  FFMA.FTZ R94, R204, UR4, R94 ;  /* 0x00000004cc5e7c23 */ /* 0x000fe2000801005e */
[----:B------:R-:W-:Y:S01]  /*152d0*/  FMNMX.FTZ R152, R96, R152, !PT ;  /* 0x0000009860987209 */ /* 0x000fe20007810000 */
[----:B------:R-:W-:Y:S01]  /*152e0*/  FFMA.FTZ R92, R204, UR4, R92 ;  /* 0x00000004cc5c7c23 */ /* 0x000fe2000801005c */
[----:B------:R-:W2:Y:S01]  /*152f0*/  I2F R0, R0 ;  /* 0x0000000000007306 */ /* 0x000ea20000201400 */
[----:B------:R-:W-:Y:S01]  /*15300*/  FMNMX.FTZ R149, R98, R149, !PT ;  /* 0x0000009562957209 */ /* 0x000fe20007810000 */
[----:B-1----:R-:W-:Y:S01]  /*15310*/  FFMA.FTZ R100, R151, UR4, R100 ;  /* 0x0000000497647c23 */ /* 0x002fe20008010064 */
[----:B------:R-:W-:Y:S01]  /*15320*/  FMNMX.FTZ R152, R97, R152, !PT ;  /* 0x0000009861987209 */ /* 0x000fe20007810000 */
[----:B------:R-:W-:Y:S01]  /*15330*/  FFMA.FTZ R102, R151, UR4, R102 ;  /* 0x0000000497667c23 */ /* 0x000fe20008010066 */
[----:B------:R-:W-:Y:S01]  /*15340*/  FMNMX.FTZ R149, R99, R149, !PT ;  /* 0x0000009563957209 */ /* 0x000fe20007810000 */
[C---:B------:R-:W-:Y:S01]  /*15350*/  FFMA.FTZ R104, R151.reuse, UR4, R104 ;  /* 0x0000000497687c23 */ /* 0x040fe20008010068 */
[----:B------:R-:W-:Y:S01]  /*15360*/  FMNMX.FTZ R152, R100, R152, !PT ;  /* 0x0000009864987209 */ /* 0x000fe20007810000 */
[----:B------:R-:W-:Y:S02]  /*15370*/  FFMA.FTZ R106, R151, UR4, R106 ;  /* 0x00000004976a7c23 */ /* 0x000fe4000801006a */
[----:B------:R-:W1:Y:S01]  /*15380*/  I2F R204, R205 ;  /* 0x000000cd00cc7306 */ /* 0x000e620000201400 */
[----:B------:R-:W-:Y:S02]  /*15390*/  FMNMX.FTZ R149, R102, R149, !PT ;  /* 0x0000009566957209 */ /* 0x000fe40007810000 */
[----:B------:R-:W-:Y:S01]  /*153a0*/  FMNMX.FTZ R152, R101, R152, !PT ;  /* 0x0000009865987209 */ /* 0x000fe20007810000 */
[C---:B---3--:R-:W-:Y:S01]  /*153b0*/  FFMA.FTZ R117, R206.reuse, UR4, R117 ;  /* 0x00000004ce757c23 */ /* 0x048fe20008010075 */
[----:B------:R-:W-:Y:S01]  /*153c0*/  FMNMX.FTZ R3, R89, R3, !PT ;  /* 0x0000000359037209 */ /* 0x000fe20007810000 */
[----:B------:R-:W-:Y:S01]  /*153d0*/  FFMA.FTZ R119, R206, UR4, R119 ;  /* 0x00000004ce777c23 */ /* 0x000fe20008010077 */
[----:B------:R-:W-:Y:S01]  /*153e0*/  FMNMX.FTZ R152, R112, R152, !PT ;  /* 0x0000009870987209 */ /* 0x000fe20007810000 */
[C---:B------:R-:W-:Y:S01]  /*153f0*/  FFMA.FTZ R123, R206.reuse, UR4, R123 ;  /* 0x00000004ce7b7c23 */ /* 0x040fe2000801007b */
[----:B------:R-:W-:Y:S01]  /*15400*/  FMNMX.FTZ R2, R79, R2, !PT ;  /* 0x000000024f027209 */ /* 0x000fe20007810000 */
[----:B------:R-:W-:Y:S01]  /*15410*/  FFMA.FTZ R121, R206, UR4, R121 ;  /* 0x00000004ce797c23 */ /* 0x000fe20008010079 */
[----:B------:R-:W-:Y:S02]  /*15420*/  FMNMX.FTZ R152, R113, R152, !PT ;  /* 0x0000009871987209 */ /* 0x000fe40007810000 */
[----:B------:R-:W-:Y:S01]  /*15430*/  FMNMX.FTZ R149, R103, R149, !PT ;  /* 0x0000009567957209 */ /* 0x000fe20007810000 */
[----:B--2---:R-:W-:Y:S01]  /*15440*/  FFMA.FTZ R129, R0, UR4, R129 ;  /* 0x0000000400817c23 */ /* 0x004fe20008010081 */
[----:B------:R-:W-:Y:S01]  /*15450*/  FMNMX.FTZ R3, R92, R3, !PT ;  /* 0x000000035c037209 */ /* 0x000fe20007810000 */
[----:B------:R-:W-:Y:S01]  /*15460*/  FFMA.FTZ R131, R0, UR4, R131 ;  /* 0x0000000400837c23 */ /* 0x000fe20008010083 */
[----:B------:R-:W-:Y:S01]  /*15470*/  FMNMX.FTZ R152, R116, R152, !PT ;  /* 0x0000009874987209 */ /* 0x000fe20007810000 */
[----:B------:R-:W-:Y:S01]  /*15480*/  FFMA.FTZ R127, R0, UR4, R127 ;  /* 0x00000004007f7c23 */ /* 0x000fe2000801007f */
[----:B------:R-:W-:Y:S01]  /*15490*/  FMNMX.FTZ R2, R90, R2, !PT ;  /* 0x000000025a027209 */ /* 0x000fe20007810000 */
[----:B------:R-:W-:Y:S01]  /*154a0*/  FFMA.FTZ R125, R0, UR4, R125 ;  /* 0x00000004007d7c23 */ /* 0x000fe2000801007d */
[----:B------:R-:W-:Y:S02]  /*154b0*/  FMNMX.FTZ R149, R114, R149, !PT ;  /* 0x0000009572957209 */ /* 0x000fe40007810000 */
[----:B------:R-:W-:Y:S01]  /*154c0*/  FMNMX.FTZ R3, R93, R3, !PT ;  /* 0x000000035d037209 */ /* 0x000fe20007810000 */
[C---:B-1----:R-:W-:Y:S01]  /*154d0*/  FFMA.FTZ R128, R204.reuse, UR4, R128 ;  /* 0x00000004cc807c23 */ /* 0x042fe20008010080 */
[----:B------:R-:W-:Y:S01]  /*154e0*/  FMNMX.FTZ R152, R117, R152, !PT ;  /* 0x0000009875987209 */ /* 0x000fe20007810000 */
[C---:B------:R-:W-:Y:S01]  /*154f0*/  FFMA.FTZ R130, R204.reuse, UR4, R130 ;  /* 0x00000004cc827c23 */ /* 0x040fe20008010082 */
[----:B------:R-:W-:Y:S01]  /*15500*/  FMNMX.FTZ R2, R91, R2, !PT ;  /* 0x000000025b027209 */ /* 0x000fe20007810000 */
[C---:B------:R-:W-:Y:S01]  /*15510*/  FFMA.FTZ R126, R204.reuse, UR4, R126 ;  /* 0x00000004cc7e7c23 */ /* 0x040fe2000801007e */
[----:B------:R-:W-:Y:S01]  /*15520*/  FMNMX.FTZ R149, R115, R149, !PT ;  /* 0x0000009573957209 */ /* 0x000fe20007810000 */
[----:B------:R-:W-:Y:S01]  /*15530*/  FFMA.FTZ R124, R204, UR4, R124 ;  /* 0x00000004cc7c7c23 */ /* 0x000fe2000801007c */
        /* <DEDUP_REMOVED lines=20> */
[----:B------:R-:W2:Y:S01]  /*15680*/  SHFL.BFLY PT, R3, R151, 0x2, 0x1f ;  /* 0x0c401f0097037f89 */ /* 0x000ea200000e0000 */
[----:B------:R-:W-:Y:S02]  /*15690*/  FMNMX.FTZ R2, R123, R2, !PT ;  /* 0x000000027b027209 */ /* 0x000fe40007810000 */
[----:B------:R-:W-:Y:S02]  /*156a0*/  FMNMX.FTZ R149, R124, R149, !PT ;  /* 0x000000957c957209 */ /* 0x000fe40007810000 */
[----:B-1----:R-:W-:Y:S02]  /*156b0*/  FMNMX.FTZ R152, R152, R150, !PT ;  /* 0x0000009698987209 */ /* 0x002fe40007810000 */
[----:B------:R-:W-:Y:S02]  /*156c0*/  FMNMX.FTZ R2, R126, R2, !PT ;  /* 0x000000027e027209 */ /* 0x000fe40007810000 */
[----:B------:R-:W-:Y:S01]  /*156d0*/  FMNMX.FTZ R149, R125, R149, !PT ;  /* 0x000000957d957209 */ /* 0x000fe20007810000 */
[----:B------:R-:W1:Y:S01]  /*156e0*/  SHFL.BFLY PT, R204, R152, 0x1, 0x1f ;  /* 0x0c201f0098cc7f89 */ /* 0x000e6200000e0000 */
[----:B------:R-:W-:Y:S07]  /*156f0*/  FMNMX.FTZ R2, R127, R2, !PT ;  /* 0x000000027f027209 */ /* 0x000fee0007810000 */
[----:B------:R-:W3:Y:S01]  /*15700*/  SHFL.BFLY PT, R150, R149, 0x2, 0x1f ;  /* 0x0c401f0095967f89 */ /* 0x000ee200000e0000 */
[----:B--2---:R-:W-:Y:S07]  /*15710*/  FMNMX.FTZ R151, R151, R3, !PT ;  /* 0x0000000397977209 */ /* 0x004fee0007810000 */
[----:B------:R-:W2:Y:S08]  /*15720*/  SHFL.BFLY PT, R0, R2, 0x2, 0x1f ;  /* 0x0c401f0002007f89 */ /* 0x000eb000000e0000 */
[----:B------:R-:W4:Y:S01]  /*15730*/  SHFL.BFLY PT, R205, R151, 0x1, 0x1f ;  /* 0x0c201f0097cd7f89 */ /* 0x000f2200000e0000 */
[----:B-1----:R-:W-:Y:S04]  /*15740*/  FMNMX.FTZ R152, R152, R204, !PT ;  /* 0x000000cc98987209 */ /* 0x002fe80007810000 */
[----:B------:R-:W-:Y:S02]  /*15750*/  FSETP.NEU.FTZ.AND P2, PT, R152, -INF , PT ;  /* 0xff8000009800780b */ /* 0x000fe40003f5d000 */
[----:B---3--:R-:W-:Y:S05]  /*15760*/  FMNMX.FTZ R150, R149, R150, !PT ;  /* 0x0000009695967209 */ /* 0x008fea0007810000 */
[----:B------:R-:W1:Y:S01]  /*15770*/  SHFL.BFLY PT, R204, R150, 0x1, 0x1f ;  /* 0x0c201f0096cc7f89 */ /* 0x000e6200000e0000 */
[----:B--2---:R-:W-:Y:S01]  /*15780*/  FMNMX.FTZ R2, R2, R0, !PT ;  /* 0x0000000002027209 */ /* 0x004fe20007810000 */
[----:B------:R-:W-:Y:S04]  /*15790*/  FADD.FTZ R0, -R152, R148 ;  /* 0x0000009498007221 */ /* 0x000fe80000010100 */
[----:B------:R-:W-:Y:S02]  /*157a0*/  FMUL.FTZ R0, R0, c[0x0][0x23c] ;  /* 0x00008f0000007a20 */ /* 0x000fe40000410000 */
[----:B------:R-:W2:Y:S01]  /*157b0*/  SHFL.BFLY PT, R3, R2, 0x1, 0x1f ;  /* 0x0c201f0002037f89 */ /* 0x000ea200000e0000 */
[----:B----4-:R-:W-:Y:S01]  /*157c0*/  FMNMX.FTZ R151, R151, R205, !PT ;  /* 0x000000cd97977209 */ /* 0x010fe20007810000 */
[----:B------:R-:W3:Y:S01]  /*157d0*/  MUFU.EX2 R149, R0 ;  /* 0x0000000000957308 */ /* 0x000ee20000000800 */
[----:B-1----:R-:W-:Y:S05]  /*157e0*/  FMNMX.FTZ R150, R150, R204, !PT ;  /* 0x000000cc96967209 */ /* 0x002fea0007810000 */
[----:B------:R-:W-:Y:S01]  /*157f0*/  LDSM.16.MT88.4 R204, [R236+0x8000] ;  /* 0x00800000eccc783b */ /* 0x000fe20000004200 */
[----:B------:R-:W-:Y:S01]  /*15800*/  FMUL.FTZ R208, R150, c[0x0][0x23c] ;  /* 0x00008f0096d07a20 */ /* 0x000fe20000410000 */
[----:B--2---:R-:W-:Y:S01]  /*15810*/  FMNMX.FTZ R3, R2, R3, !PT ;  /* 0x0000000302037209 */ /* 0x004fe20007810000 */
[C---:B---3--:R-:W-:Y:S02]  /*15820*/  FMUL.FTZ R136, R149.reuse, R136 ;  /* 0x0000008895887220 */ /* 0x048fe40000410000 */
[C---:B------:R-:W-:Y:S02]  /*15830*/  FMUL.FTZ R137, R149.reuse, R137 ;  /* 0x0000008995897220 */ /* 0x040fe40000410000 */
[C---:B------:R-:W-:Y:S02]  /*15840*/  FMUL.FTZ R144, R149.reuse, R144 ;  /* 0x0000009095907220 */ /* 0x040fe40000410000 */
[----:B------:R-:W-:Y:S02]  /*15850*/  FMUL.FTZ R145, R149, R145 ;  /* 0x0000009195917220 */ /* 0x000fe40000410000 */
[----:B------:R-:W-:Y:S02]  /*15860*/  FADD.FTZ R0, -R151, R153 ;  /* 0x0000009997007221 */ /* 0x000fe40000010100 */
[----:B------:R-:W-:Y:S02]  /*15870*/  FMUL.FTZ R153, R152, c[0x0][0x23c] ;  /* 0x00008f0098997a20 */ /* 0x000fe40000410000 */
[----:B------:R-:W-:Y:S03]  /*15880*/  FMUL.FTZ R0, R0, c[0x0][0x23c] ;  /* 0x00008f0000007a20 */ /* 0x000fe60000410000 */
[----:B------:R-:W-:Y:S01]  /*15890*/  FSEL R153, R153, RZ, P2 ;  /* 0x000000ff99997208 */ /* 0x000fe20001000000 */
[----:B------:R-:W1:Y:S01]  /*158a0*/  MUFU.EX2 R148, R0 ;  /* 0x0000000000947308 */ /* 0x000e620000000800 */
        /* <DEDUP_REMOVED lines=13> */
[C---:B-1----:R-:W-:Y:S02]  /*15980*/  FMUL.FTZ R138, R148.reuse, R138 ;  /* 0x0000008a948a7220 */ /* 0x042fe40000410000 */
[C---:B------:R-:W-:Y:S02]  /*15990*/  FMUL.FTZ R139, R148.reuse, R139 ;  /* 0x0000008b948b7220 */ /* 0x040fe40000410000 */
[C---:B------:R-:W-:Y:S01]  /*159a0*/  FMUL.FTZ R146, R148.reuse, R146 ;  /* 0x0000009294927220 */ /* 0x040fe20000410000 */
[----:B------:R-:W-:Y:S01]  /*159b0*/  MUFU.EX2 R216, R48 ;  /* 0x0000003000d87308 */ /* 0x000fe20000000800 */
[----:B------:R-:W-:Y:S02]  /*159c0*/  FMUL.FTZ R147, R148, R147 ;  /* 0x0000009394937220 */ /* 0x000fe40000410000 */
[--C-:B------:R-:W-:Y:S02]  /*159d0*/  FFMA.FTZ R16, R16, c[0x0][0x23c], -R153.reuse ;  /* 0x00008f0010107a23 */ /* 0x100fe40000010899 */
[--C-:B------:R-:W-:Y:S02]  /*159e0*/  FFMA.FTZ R17, R17, c[0x0][0x23c], -R153.reuse ;  /* 0x00008f0011117a23 */ /* 0x100fe40000010899 */
[--C-:B------:R-:W-:Y:S02]  /*159f0*/  FFMA.FTZ R33, R33, c[0x0][0x23c], -R153.reuse ;  /* 0x00008f0021217a23 */ /* 0x100fe40000010899 */
[--C-:B------:R-:W-:Y:S01]  /*15a00*/  FFMA.FTZ R49, R49, c[0x0][0x23c], -R153.reuse ;  /* 0x00008f0031317a23 */ /* 0x100fe20000010899 */
[----:B------:R-:W-:Y:S01]  /*15a10*/  MUFU.EX2 R246, R16 ;  /* 0x0000001000f67308 */ /* 0x000fe20000000800 */
[--C-:B------:R-:W-:Y:S02]  /*15a20*/  FFMA.FTZ R32, R32, c[0x0][0x23c], -R153.reuse ;  /* 0x00008f0020207a23 */ /* 0x100fe40000010899 */
[--C-:B------:R-:W-:Y:S02]  /*15a30*/  FFMA.FTZ R36, R36, c[0x0][0x23c], -R153.reuse ;  /* 0x00008f0024247a23 */ /* 0x100fe40000010899 */
[--C-:B------:R-:W-:Y:S02]  /*15a40*/  FFMA.FTZ R37, R37, c[0x0][0x23c], -R153.reuse ;  /* 0x00008f0025257a23 */ /* 0x100fe40000010899 */
[C---:B------:R-:W-:Y:S02]  /*15a50*/  FADD.FTZ R0, -R3.reuse, R154 ;  /* 0x0000009a03007221 */ /* 0x040fe40000010100 */
[----:B------:R-:W-:Y:S01]  /*15a60*/  FMUL.FTZ R154, R3, c[0x0][0x23c] ;  /* 0x00008f00039a7a20 */ /* 0x000fe20000410000 */
[----:B------:R-:W-:Y:S01]  /*15a70*/  MUFU.EX2 R250, R17 ;  /* 0x0000001100fa7308 */ /* 0x000fe20000000800 */
[----:B------:R-:W-:Y:S02]  /*15a80*/  FMUL.FTZ R0, R0, c[0x0][0x23c] ;  /* 0x00008f0000007a20 */ /* 0x000fe40000410000 */
[--C-:B------:R-:W-:Y:S02]  /*15a90*/  FFMA.FTZ R4, R4, c[0x0][0x23c], -R153.reuse ;  /* 0x00008f0004047a23 */ /* 0x100fe40000010899 */
[--C-:B------:R-:W-:Y:S02]  /*15aa0*/  FFMA.FTZ R5, R5, c[0x0][0x23c], -R153.reuse ;  /* 0x00008f0005057a23 */ /* 0x100fe40000010899 */
[--C-:B------:R-:W-:Y:S02]  /*15ab0*/  FFMA.FTZ R80, R80, c[0x0][0x23c], -R153.reuse ;  /* 0x00008f0050507a23 */ /* 0x100fe40000010899 */
[--C-:B------:R-:W-:Y:S01]  /*15ac0*/  FFMA.FTZ R84, R84, c[0x0][0x23c], -R153.reuse ;  /* 0x00008f0054547a23 */ /* 0x100fe20000010899 */
[----:B------:R-:W1:Y:S01]  /*15ad0*/  MUFU.EX2 R2, R0 ;  /* 0x0000000000027308 */ /* 0x000e620000000800 */
        /* <DEDUP_REMOVED lines=11> */
[----:B------:R3:W4:Y:S01]  /*15b90*/  MUFU.EX2 R215, R5 ;  /* 0x0000000500d77308 */ /* 0x0007220000000800 */
[----:B------:R-:W-:Y:S02]  /*15ba0*/  FFMA.FTZ R153, R129, c[0x0][0x23c], -R153 ;  /* 0x00008f0081997a23 */ /* 0x000fe40000010899 */
[C---:B-1----:R-:W-:Y:S02]  /*15bb0*/  FMUL.FTZ R134, R2.reuse, R134 ;  /* 0x0000008602867220 */ /* 0x042fe40000410000 */
[C---:B------:R-:W-:Y:S02]  /*15bc0*/  FMUL.FTZ R135, R2.reuse, R135 ;  /* 0x0000008702877220 */ /* 0x040fe40000410000 */
[C---:B------:R-:W-:Y:S03]  /*15bd0*/  FMUL.FTZ R142, R2.reuse, R142 ;  /* 0x0000008e028e7220 */ /* 0x040fe60000410000 */
[----:B------:R-:W-:Y:S01]  /*15be0*/  MUFU.EX2 R16, R33 ;  /* 0x0000002100107308 */ /* 0x000fe20000000800 */
[----:B------:R-:W-:Y:S02]  /*15bf0*/  FMUL.FTZ R143, R2, R143 ;  /* 0x0000008f028f7220 */ /* 0x000fe40000410000 */
[----:B------:R-:W-:Y:S02]  /*15c00*/  FADD.FTZ R0, -R150, R155 ;  /* 0x0000009b96007221 */ /* 0x000fe40000010100 */
[----:B------:R-:W-:Y:S02]  /*15c10*/  FMUL.FTZ R155, R151, c[0x0][0x23c] ;  /* 0x00008f00979b7a20 */ /* 0x000fe40000410000 */
[----:B------:R-:W-:Y:S02]  /*15c20*/  FMUL.FTZ R0, R0, c[0x0][0x23c] ;  /* 0x00008f0000007a20 */ /* 0x000fe40000410000 */
[----:B--2---:R-:W-:Y:S01]  /*15c30*/  FMUL.FTZ R4, R149, R160 ;  /* 0x000000a095047220 */ /* 0x004fe20000410000 */
[----:B------:R-:W-:Y:S01]  /*15c40*/  MUFU.EX2 R251, R32 ;  /* 0x0000002000fb7308 */ /* 0x000fe20000000800 */
[----:B------:R-:W-:Y:S02]  /*15c50*/  FSEL R155, R155, RZ, P2 ;  /* 0x000000ff9b9b7208 */ /* 0x000fe40001000000 */
[----:B------:R-:W-:Y:S01]  /*15c60*/  FSETP.NEU.FTZ.AND P2, PT, R3, -INF , PT ;  /* 0xff8000000300780b */ /* 0x000fe20003f5d000 */
[----:B---3--:R-:W-:Y:S01]  /*15c70*/  FMUL.FTZ R5, R149, R161 ;  /* 0x000000a195057220 */ /* 0x008fe20000410000 */
[----:B----4-:R-:W-:Y:S01]  /*15c80*/  F2FP.PACK_AB R160, R215, R213 ;  /* 0x000000d5d7a0723e */ /* 0x010fe200000000ff */
[--C-:B------:R-:W-:Y:S01]  /*15c90*/  FFMA.FTZ R22, R22, c[0x0][0x23c], -R155.reuse ;  /* 0x00008f0016167a23 */ /* 0x100fe2000001089b */
[----:B------:R-:W-:Y:S01]  /*15ca0*/  FSEL R154, R154, RZ, P2 ;  /* 0x000000ff9a9a7208 */ /* 0x000fe20001000000 */
[--C-:B------:R-:W-:Y:S01]  /*15cb0*/  FFMA.FTZ R23, R23, c[0x0][0x23c], -R155.reuse ;  /* 0x00008f0017177a23 */ /* 0x100fe2000001089b */
[----:B------:R-:W-:Y:S01]  /*15cc0*/  FSETP.NEU.FTZ.AND P2, PT, R150, -INF , PT ;  /* 0xff8000009600780b */ /* 0x000fe20003f5d000 */
[----:B------:R-:W-:Y:S01]  /*15cd0*/  MUFU.EX2 R228, R22 ;  /* 0x0000001600e47308 */ /* 0x000fe20000000800 */
[--C-:B------:R-:W-:Y:S02]  /*15ce0*/  FFMA.FTZ R54, R54, c[0x0][0x23c], -R155.reuse ;  /* 0x00008f0036367a23 */ /* 0x100fe4000001089b */
[--C-:B------:R-:W-:Y:S01]  /*15cf0*/  FFMA.FTZ R55, R55, c[0x0][0x23c], -R155.reuse ;  /* 0x00008f0037377a23 */ /* 0x100fe2000001089b */
[----:B------:R-:W-:Y:S01]  /*15d00*/  FSEL R208, R208, RZ, P2 ;  /* 0x000000ffd0d07208 */ /* 0x000fe20001000000 */
[--C-:B------:R-:W-:Y:S02]  /*15d10*/  FFMA.FTZ R66, R66, c[0x0][0x23c], -R155.reuse ;  /* 0x00008f0042427a23 */ /* 0x100fe4000001089b */
[--C-:B------:R-:W-:Y:S02]  /*15d20*/  FFMA.FTZ R67, R67, c[0x0][0x23c], -R155.reuse ;  /* 0x00008f0043437a23 */ /* 0x100fe4000001089b */
[--C-:B------:R-:W-:Y:S01]  /*15d30*/  FFMA.FTZ R58, R58, c[0x0][0x23c], -R154.reuse ;  /* 0x00008f003a3a7a23 */ /* 0x100fe2000001089a */
[----:B------:R1:W-:Y:S01]  /*15d40*/  MUFU.EX2 R247, R23 ;  /* 0x0000001700f77308 */ /* 0x0003e20000000800 */
[----:B------:R-:W-:Y:S02]  /*15d50*/  FFMA.FTZ R59, R59, c[0x0][0x23c], -R154 ;  /* 0x00008f003b3b7a23 */ /* 0x000fe4000001089a */
[--C-:B------:R-:W-:Y:S02]  /*15d60*/  FFMA.FTZ R56, R56, c[0x0][0x23c], -R208.reuse ;  /* 0x00008f0038387a23 */ /* 0x100fe400000108d0 */
[----:B------:R-:W-:Y:S02]  /*15d70*/  FFMA.FTZ R57, R57, c[0x0][0x23c], -R208 ;  /* 0x00008f0039397a23 */ /* 0x000fe400000108d0 */
[--C-:B------:R-:W-:Y:S02]  /*15d80*/  FFMA.FTZ R70, R70, c[0x0][0x23c], -R155.reuse ;  /* 0x00008f0046467a23 */ /* 0x100fe4000001089b */
[--C-:B------:R-:W-:Y:S01]  /*15d90*/  FFMA.FTZ R71, R71, c[0x0][0x23c], -R155.reuse ;  /* 0x00008f0047477a23 */ /* 0x100fe2000001089b */
[----:B------:R-:W2:Y:S01]  /*15da0*/  MUFU.EX2 R0, R0 ;  /* 0x0000000000007308 */ /* 0x000ea20000000800 */
[--C-:B------:R-:W-:Y:S02]  /*15db0*/  FFMA.FTZ R74, R74, c[0x0][0x23c], -R154.reuse ;  /* 0x00008f004a4a7a23 */ /* 0x100fe4000001089a */
[----:B------:R-:W-:Y:S02]  /*15dc0*/  FFMA.FTZ R75, R75, c[0x0][0x23c], -R154 ;  /* 0x00008f004b4b7a23 */ /* 0x000fe4000001089a */
[--C-:B------:R-:W-:Y:S02]  /*15dd0*/  FFMA.FTZ R72, R72, c[0x0][0x23c], -R208.reuse ;  /* 0x00008f0048487a23 */ /* 0x100fe400000108d0 */
[----:B------:R-:W-:Y:S02]  /*15de0*/  FFMA.FTZ R73, R73, c[0x0][0x23c], -R208 ;  /* 0x00008f0049497a23 */ /* 0x000fe400000108d0 */
[--C-:B------:R-:W-:Y:S01]  /*15df0*/  FFMA.FTZ R18, R18, c[0x0][0x23c], -R155.reuse ;  /* 0x00008f0012127a23 */ /* 0x100fe2000001089b */
[----:B------:R-:W-:Y:S01]  /*15e00*/  MUFU.EX2 R223, R36 ;  /* 0x0000002400df7308 */ /* 0x000fe20000000800 */
[--C-:B------:R-:W-:Y:S02]  /*15e10*/  FFMA.FTZ R19, R19, c[0x0][0x23c], -R155.reuse ;  /* 0x00008f0013137a23 */ /* 0x100fe4000001089b */
[--C-:B------:R-:W-:Y:S01]  /*15e20*/  FFMA.FTZ R14, R14, c[0x0][0x23c], -R154.reuse ;  /* 0x00008f000e0e7a23 */ /* 0x100fe2000001089a */
[----:B-1----:R-:W1:Y:S01]  /*15e30*/  LDSM.16.MT88.4 R20, [R233+0x8000] ;  /* 0x00800000e914783b */ /* 0x002e620000004200 */
[----:B------:R-:W-:Y:S02]  /*15e40*/  FFMA.FTZ R15, R15, c[0x0][0x23c], -R154 ;  /* 0x00008f000f0f7a23 */ /* 0x000fe4000001089a */
[--C-:B------:R-:W-:Y:S02]  /*15e50*/  FFMA.FTZ R12, R12, c[0x0][0x23c], -R208.reuse ;  /* 0x00008f000c0c7a23 */ /* 0x100fe400000108d0 */
[----:B------:R-:W-:Y:S01]  /*15e60*/  FFMA.FTZ R13, R13, c[0x0][0x23c], -R208 ;  /* 0x00008f000d0d7a23 */ /* 0x000fe200000108d0 */
[----:B------:R3:W-:Y:S01]  /*15e70*/  MUFU.EX2 R230, R18 ;  /* 0x0000001200e67308 */ /* 0x0007e20000000800 */
[--C-:B------:R-:W-:Y:S02]  /*15e80*/  FFMA.FTZ R31, R31, c[0x0][0x23c], -R154.reuse ;  /* 0x00008f001f1f7a23 */ /* 0x100fe4000001089a */
[--C-:B------:R-:W-:Y:S02]  /*15e90*/  FFMA.FTZ R6, R6, c[0x0][0x23c], -R155.reuse ;  /* 0x00008f0006067a23 */ /* 0x100fe4000001089b */
[--C-:B------:R-:W-:Y:S02]  /*15ea0*/  FFMA.FTZ R7, R7, c[0x0][0x23c], -R155.reuse ;  /* 0x00008f0007077a23 */ /* 0x100fe4000001089b */
[----:B------:R-:W-:Y:S02]  /*15eb0*/  FMUL.FTZ R32, R149, R184 ;  /* 0x000000b895207220 */ /* 0x000fe40000410000 */
[C---:B--2---:R-:W-:Y:S01]  /*15ec0*/  FMUL.FTZ R132, R0.reuse, R132 ;  /* 0x0000008400847220 */ /* 0x044fe20000410000 */
[----:B------:R-:W2:Y:S01]  /*15ed0*/  MUFU.EX2 R217, R31 ;  /* 0x0000001f00d97308 */ /* 0x000ea20000000800 */
[C---:B------:R-:W-:Y:S02]  /*15ee0*/  FMUL.FTZ R133, R0.reuse, R133 ;  /* 0x0000008500857220 */ /* 0x040fe40000410000 */
[C---:B------:R-:W-:Y:S02]  /*15ef0*/  FMUL.FTZ R140, R0.reuse, R140 ;  /* 0x0000008c008c7220 */ /* 0x040fe40000410000 */
[----:B------:R-:W-:Y:S02]  /*15f00*/  FMUL.FTZ R141, R0, R141 ;  /* 0x0000008d008d7220 */ /* 0x000fe40000410000 */
[--C-:B------:R-:W-:Y:S02]  /*15f10*/  FFMA.FTZ R62, R62, c[0x0][0x23c], -R154.reuse ;  /* 0x00008f003e3e7a23 */ /* 0x100fe4000001089a */
[----:B------:R-:W-:Y:S01]  /*15f20*/  FFMA.FTZ R63, R63, c[0x0][0x23c], -R154 ;  /* 0x00008f003f3f7a23 */ /* 0x000fe2000001089a */
[----:B------:R4:W-:Y:S01]  /*15f30*/  MUFU.EX2 R212, R6 ;  /* 0x0000000600d47308 */ /* 0x0009e20000000800 */
[--C-:B------:R-:W-:Y:S02]  /*15f40*/  FFMA.FTZ R60, R60, c[0x0][0x23c], -R208.reuse ;  /* 0x00008f003c3c7a23 */ /* 0x100fe400000108d0 */
[--C-:B------:R-:W-:Y:S02]  /*15f50*/  FFMA.FTZ R61, R61, c[0x0][0x23c], -R208.reuse ;  /* 0x00008f003d3d7a23 */ /* 0x100fe400000108d0 */
[----:B---3--:R-:W-:Y:S02]  /*15f60*/  FMUL.FTZ R18, R148, R170 ;  /* 0x000000aa94127220 */ /* 0x008fe40000410000 */
[--C-:B------:R-:W-:Y:S02]  /*15f70*/  FFMA.FTZ R83, R83, c[0x0][0x23c], -R155.reuse ;  /* 0x00008f0053537a23 */ /* 0x100fe4000001089b */
[--C-:B------:R-:W-:Y:S01]  /*15f80*/  FFMA.FTZ R35, R35, c[0x0][0x23c], -R155.reuse ;  /* 0x00008f0023237a23 */ /* 0x100fe2000001089b */
[----:B------:R3:W5:Y:S01]  /*15f90*/  MUFU.EX2 R214, R7 ;  /* 0x0000000700d67308 */ /* 0x0007620000000800 */
[--C-:B------:R-:W-:Y:S02]  /*15fa0*/  FFMA.FTZ R34, R34, c[0x0][0x23c], -R155.reuse ;  /* 0x00008f0022227a23 */ /* 0x100fe4000001089b */
[--C-:B------:R-:W-:Y:S01]  /*15fb0*/  FFMA.FTZ R24, R24, c[0x0][0x23c], -R208.reuse ;  /* 0x00008f0018187a23 */ /* 0x100fe200000108d0 */
[----:B--2---:R-:W-:Y:S01]  /*15fc0*/  MOV R48, R217 ;  /* 0x000000d900307202 */ /* 0x004fe20000000f00 */
[----:B------:R-:W-:Y:S02]  /*15fd0*/  FMUL.FTZ R31, R2, R183 ;  /* 0x000000b7021f7220 */ /* 0x000fe40000410000 */
[----:B------:R-:W-:Y:S02]  /*15fe0*/  FFMA.FTZ R29, R29, c[0x0][0x23c], -R208 ;  /* 0x00008f001d1d7a23 */ /* 0x000fe400000108d0 */
[--C-:B------:R-:W-:Y:S01]  /*15ff0*/  FFMA.FTZ R30, R30, c[0x0][0x23c], -R154.reuse ;  /* 0x00008f001e1e7a23 */ /* 0x100fe2000001089a */
[----:B------:R-:W2:Y:S01]  /*16000*/  MUFU.EX2 R248, R19 ;  /* 0x0000001300f87308 */ /* 0x000ea20000000800 */
[--C-:B------:R-:W-:Y:S02]  /*16010*/  FFMA.FTZ R10, R10, c[0x0][0x23c], -R154.reuse ;  /* 0x00008f000a0a7a23 */ /* 0x100fe4000001089a */
[----:B------:R-:W-:Y:S02]  /*16020*/  FFMA.FTZ R11, R11, c[0x0][0x23c], -R154 ;  /* 0x00008f000b0b7a23 */ /* 0x000fe4000001089a */
[--C-:B------:R-:W-:Y:S02]  /*16030*/  FFMA.FTZ R8, R8, c[0x0][0x23c], -R208.reuse ;  /* 0x00008f0008087a23 */ /* 0x100fe400000108d0 */
[--C-:B------:R-:W-:Y:S02]  /*16040*/  FFMA.FTZ R9, R9, c[0x0][0x23c], -R208.reuse ;  /* 0x00008f0009097a23 */ /* 0x100fe400000108d0 */
[----:B----4-:R-:W-:Y:S01]  /*16050*/  FMUL.FTZ R6, R148, R162 ;  /* 0x000000a294067220 */ /* 0x010fe20000410000 */
[----:B------:R4:W-:Y:S01]  /*16060*/  MUFU.EX2 R210, R10 ;  /* 0x0000000a00d27308 */ /* 0x0009e20000000800 */
[----:B------:R-:W-:Y:S01]  /*16070*/  F2FP.PACK_AB R162, R250, R246 ;  /* 0x000000f6faa2723e */ /* 0x000fe200000000ff */
[----:B------:R-:W-:Y:S02]  /*16080*/  FFMA.FTZ R28, R28, c[0x0][0x23c], -R208 ;  /* 0x00008f001c1c7a23 */ /* 0x000fe400000108d0 */
[----:B---3--:R-:W-:Y:S01]  /*16090*/  FMUL.FTZ R7, R148, R163 ;  /* 0x000000a394077220 */ /* 0x008fe20000410000 */
[----:B-----5:R-:W-:Y:S01]  /*160a0*/  F2FP.PACK_AB R161, R214, R212 ;  /* 0x000000d4d6a1723e */ /* 0x020fe200000000ff */
[--C-:B------:R-:W-:Y:S02]  /*160b0*/  FFMA.FTZ R38, R38, c[0x0][0x23c], -R155.reuse ;  /* 0x00008f0026267a23 */ /* 0x100fe4000001089b */
[--C-:B------:R-:W-:Y:S02]  /*160c0*/  FFMA.FTZ R39, R39, c[0x0][0x23c], -R155.reuse ;  /* 0x00008f0027277a23 */ /* 0x100fe4000001089b */
[----:B------:R3:W-:Y:S01]  /*160d0*/  MUFU.EX2 R211, R11 ;  /* 0x0000000b00d37308 */ /* 0x0007e20000000800 */
[--C-:B------:R-:W-:Y:S02]  /*160e0*/  FFMA.FTZ R50, R50, c[0x0][0x23c], -R155.reuse ;  /* 0x00008f0032327a23 */ /* 0x100fe4000001089b */
[--C-:B------:R-:W-:Y:S01]  /*160f0*/  FFMA.FTZ R51, R51, c[0x0][0x23c], -R155.reuse ;  /* 0x00008f0033337a23 */ /* 0x100fe2000001089b */
[----:B--2---:R-:W-:Y:S01]  /*16100*/  F2FP.PACK_AB R163, R248, R230 ;  /* 0x000000e6f8a3723e */ /* 0x004fe200000000ff */
[----:B------:R-:W-:Y:S02]  /*16110*/  FMUL.FTZ R19, R148, R171 ;  /* 0x000000ab94137220 */ /* 0x000fe40000410000 */
[--C-:B------:R-:W-:Y:S02]  /*16120*/  FFMA.FTZ R42, R42, c[0x0][0x23c], -R154.reuse ;  /* 0x00008f002a2a7a23 */ /* 0x100fe4000001089a */
[----:B------:R-:W-:Y:S01]  /*16130*/  FFMA.FTZ R43, R43, c[0x0][0x23c], -R154 ;  /* 0x00008f002b2b7a23 */ /* 0x000fe2000001089a */
[----:B------:R2:W-:Y:S01]  /*16140*/  MUFU.EX2 R226, R14 ;  /* 0x0000000e00e27308 */ /* 0x0005e20000000800 */
[-C--:B-1----:R-:W-:Y:S05]  /*16150*/  HMMA.16816.F32 R4, R160, R20.reuse, R4 ;  /* 0x00000014a004723c */ /* 0x082fea0000001804 */
[----:B----4-:R-:W-:Y:S02]  /*16160*/  FMUL.FTZ R10, R2, R158 ;  /* 0x0000009e020a7220 */ /* 0x010fe40000410000 */
[--C-:B------:R-:W-:Y:S02]  /*16170*/  FFMA.FTZ R40, R40, c[0x0][0x23c], -R208.reuse ;  /* 0x00008f0028287a23 */ /* 0x100fe400000108d0 */
[----:B------:R-:W1:Y:S03]  /*16180*/  MUFU.EX2 R229, R15 ;  /* 0x0000000f00e57308 */ /* 0x000e660000000800 */
[----:B------:R-:W-:Y:S02]  /*16190*/  FFMA.FTZ R41, R41, c[0x0][0x23c], -R208 ;  /* 0x00008f0029297a23 */ /* 0x000fe400000108d0 */
[----:B---3--:R-:W-:Y:S02]  /*161a0*/  FMUL.FTZ R11, R2, R159 ;  /* 0x0000009f020b7220 */ /* 0x008fe40000410000 */
[--C-:B------:R-:W-:Y:S02]  /*161b0*/  FFMA.FTZ R46, R46, c[0x0][0x23c], -R154.reuse ;  /* 0x00008f002e2e7a23 */ /* 0x100fe4000001089a */
[----:B------:R-:W-:Y:S01]  /*161c0*/  FFMA.FTZ R47, R47, c[0x0][0x23c], -R154 ;  /* 0x00008f002f2f7a23 */ /* 0x000fe2000001089a */
[----:B------:R3:W-:Y:S01]  /*161d0*/  MUFU.EX2 R209, R8 ;  /* 0x0000000800d17308 */ /* 0x0007e20000000800 */
[--C-:B------:R-:W-:Y:S02]  /*161e0*/  FFMA.FTZ R44, R44, c[0x0][0x23c], -R208.reuse ;  /* 0x00008f002c2c7a23 */ /* 0x100fe400000108d0 */
[--C-:B------:R-:W-:Y:S02]  /*161f0*/  FFMA.FTZ R77, R77, c[0x0][0x23c], -R208.reuse ;  /* 0x00008f004d4d7a23 */ /* 0x100fe400000108d0 */
[----:B--2---:R-:W-:Y:S02]  /*16200*/  FMUL.FTZ R14, R2, R166 ;  /* 0x000000a6020e7220 */ /* 0x004fe40000410000 */
[----:B------:R-:W-:Y:S02]  /*16210*/  FFMA.FTZ R25, R25, c[0x0][0x23c], -R208 ;  /* 0x00008f0019197a23 */ /* 0x000fe400000108d0 */
[--C-:B------:R-:W-:Y:S01]  /*16220*/  FFMA.FTZ R26, R26, c[0x0][0x23c], -R154.reuse ;  /* 0x00008f001a1a7a23 */ /* 0x100fe2000001089a */
[----:B------:R-:W2:Y:S01]  /*16230*/  MUFU.EX2 R222, R9 ;  /* 0x0000000900de7308 */ /* 0x000ea20000000800 */
[--C-:B------:R-:W-:Y:S02]  /*16240*/  FFMA.FTZ R27, R27, c[0x0][0x23c], -R154.reuse ;  /* 0x00008f001b1b7a23 */ /* 0x100fe4000001089a */
[--C-:B------:R-:W-:Y:S01]  /*16250*/  FFMA.FTZ R82, R82, c[0x0][0x23c], -R155.reuse ;  /* 0x00008f0052527a23 */ /* 0x100fe2000001089b */
[----:B-1----:R-:W-:Y:S01]  /*16260*/  F2FP.PACK_AB R159, R229, R226 ;  /* 0x000000e2e59f723e */ /* 0x002fe200000000ff */
[----:B------:R-:W-:Y:S02]  /*16270*/  FMUL.FTZ R15, R2, R167 ;  /* 0x000000a7020f7220 */ /* 0x000fe40000410000 */
[--C-:B------:R-:W-:Y:S02]  /*16280*/  FFMA.FTZ R78, R78, c[0x0][0x23c], -R154.reuse ;  /* 0x00008f004e4e7a23 */ /* 0x100fe4000001089a */
[----:B------:R-:W-:Y:S01]  /*16290*/  FFMA.FTZ R79, R79, c[0x0][0x23c], -R154 ;  /* 0x00008f004f4f7a23 */ /* 0x000fe2000001089a */
[----:B------:R1:W-:Y:S01]  /*162a0*/  MUFU.EX2 R227, R12 ;  /* 0x0000000c00e37308 */ /* 0x0003e20000000800 */
[----:B------:R-:W-:Y:S02]  /*162b0*/  FFMA.FTZ R76, R76, c[0x0][0x23c], -R208 ;  /* 0x00008f004c4c7a23 */ /* 0x000fe400000108d0 */
[--C-:B------:R-:W-:Y:S02]  /*162c0*/  FFMA.FTZ R86, R86, c[0x0][0x23c], -R155.reuse ;  /* 0x00008f0056567a23 */ /* 0x100fe4000001089b */
[----:B---3--:R-:W-:Y:S02]  /*162d0*/  FMUL.FTZ R8, R0, R156 ;  /* 0x0000009c00087220 */ /* 0x008fe40000410000 */
[--C-:B------:R-:W-:Y:S02]  /*162e0*/  FFMA.FTZ R87, R87, c[0x0][0x23c], -R155.reuse ;  /* 0x00008f0057577a23 */ /* 0x100fe4000001089b */
[--C-:B------:R-:W-:Y:S01]  /*162f0*/  FFMA.FTZ R98, R98, c[0x0][0x23c], -R155.reuse ;  /* 0x00008f0062627a23 */ /* 0x100fe2000001089b */
[----:B------:R-:W3:Y:S01]  /*16300*/  MUFU.EX2 R231, R13 ;  /* 0x0000000d00e77308 */ /* 0x000ee20000000800 */
[--C-:B------:R-:W-:Y:S02]  /*16310*/  FFMA.FTZ R99, R99, c[0x0][0x23c], -R155.reuse ;  /* 0x00008f0063637a23 */ /* 0x100fe4000001089b */
[--C-:B------:R-:W-:Y:S01]  /*16320*/  FFMA.FTZ R90, R90, c[0x0][0x23c], -R154.reuse ;  /* 0x00008f005a5a7a23 */ /* 0x100fe2000001089a */
[----:B--2---:R-:W-:Y:S01]  /*16330*/  F2FP.PACK_AB R156, R222, R209 ;  /* 0x000000d1de9c723e */ /* 0x004fe200000000ff */
[----:B------:R-:W-:Y:S01]  /*16340*/  FMUL.FTZ R9, R0, R157 ;  /* 0x0000009d00097220 */ /* 0x000fe20000410000 */
[----:B------:R-:W-:Y:S01]  /*16350*/  F2FP.PACK_AB R157, R211, R210 ;  /* 0x000000d2d39d723e */ /* 0x000fe200000000ff */
[--C-:B------:R-:W-:Y:S02]  /*16360*/  FFMA.FTZ R91, R91, c[0x0][0x23c], -R154.reuse ;  /* 0x00008f005b5b7a23 */ /* 0x100fe4000001089a */
[--C-:B------:R-:W-:Y:S01]  /*16370*/  FFMA.FTZ R94, R94, c[0x0][0x23c], -R154.reuse ;  /* 0x00008f005e5e7a23 */ /* 0x100fe2000001089a */
[----:B------:R-:W2:Y:S01]  /*16380*/  MUFU.EX2 R17, R35 ;  /* 0x0000002300117308 */ /* 0x000ea20000000800 */
[----:B------:R-:W-:Y:S02]  /*16390*/  FFMA.FTZ R95, R95, c[0x0][0x23c], -R154 ;  /* 0x00008f005f5f7a23 */ /* 0x000fe4000001089a */
[--C-:B------:R-:W-:Y:S02]  /*163a0*/  FFMA.FTZ R88, R88, c[0x0][0x23c], -R208.reuse ;  /* 0x00008f0058587a23 */ /* 0x100fe400000108d0 */
[----:B-1----:R-:W-:Y:S02]  /*163b0*/  FMUL.FTZ R12, R0, R164 ;  /* 0x000000a4000c7220 */ /* 0x002fe40000410000 */
[--C-:B------:R-:W-:Y:S02]  /*163c0*/  FFMA.FTZ R89, R89, c[0x0][0x23c], -R208.reuse ;  /* 0x00008f0059597a23 */ /* 0x100fe400000108d0 */
[--C-:B------:R-:W-:Y:S01]  /*163d0*/  FFMA.FTZ R92, R92, c[0x0][0x23c], -R208.reuse ;  /* 0x00008f005c5c7a23 */ /* 0x100fe200000108d0 */
[----:B------:R1:W-:Y:S01]  /*163e0*/  MUFU.EX2 R217, R49 ;  /* 0x0000003100d97308 */ /* 0x0003e20000000800 */
[----:B------:R-:W-:Y:S02]  /*163f0*/  FFMA.FTZ R93, R93, c[0x0][0x23c], -R208 ;  /* 0x00008f005d5d7a23 */ /* 0x000fe400000108d0 */
[--C-:B------:R-:W-:Y:S01]  /*16400*/  FFMA.FTZ R102, R102, c[0x0][0x23c], -R155.reuse ;  /* 0x00008f0066667a23 */ /* 0x100fe2000001089b */
[----:B---3--:R-:W-:Y:S01]  /*16410*/  F2FP.PACK_AB R158, R231, R227 ;  /* 0x000000e3e79e723e */ /* 0x008fe200000000ff */
[----:B------:R-:W-:Y:S02]  /*16420*/  FMUL.FTZ R13, R0, R165 ;  /* 0x000000a5000d7220 */ /* 0x000fe40000410000 */
[----:B------:R-:W3:Y:S01]  /*16430*/  LDSM.16.MT88.4 R164, [R234+0x8000] ;  /* 0x00800000eaa4783b */ /* 0x000ee20000004200 */
[--C-:B------:R-:W-:Y:S02]  /*16440*/  FFMA.FTZ R103, R103, c[0x0][0x23c], -R155.reuse ;  /* 0x00008f0067677a23 */ /* 0x100fe4000001089b */
[----:B------:R-:W-:Y:S01]  /*16450*/  MUFU.EX2 R183, R54 ;  /* 0x0000003600b77308 */ /* 0x000fe20000000800 */
[C---:B------:R-:W-:Y:S04]  /*16460*/  HMMA.16816.F32 R8, R156.reuse, R20, R8 ;  /* 0x000000149c08723c */ /* 0x040fe80000001808 */
[--C-:B------:R-:W-:Y:S02]  /*16470*/  FFMA.FTZ R114, R114, c[0x0][0x23c], -R155.reuse ;  /* 0x00008f0072727a23 */ /* 0x100fe4000001089b */
[--C-:B------:R-:W-:Y:S02]  /*16480*/  FFMA.FTZ R115, R115, c[0x0][0x23c], -R155.reuse ;  /* 0x00008f0073737a23 */ /* 0x100fe4000001089b */
[-C--:B------:R-:W-:Y:S01]  /*16490*/  HMMA.16816.F32 R12, R156, R22.reuse, R12 ;  /* 0x000000169c0c723c */ /* 0x080fe2000000180c */
[----:B------:R4:W5:Y:S03]  /*164a0*/  MUFU.EX2 R33, R34 ;  /* 0x0000002200217308 */ /* 0x0009660000000800 */
[C---:B------:R-:W-:Y:S01]  /*164b0*/  FMUL.FTZ R20, R149.reuse, R172 ;  /* 0x000000ac95147220 */ /* 0x040fe20000410000 */
[----:B-1----:R-:W-:Y:S01]  /*164c0*/  MOV R49, R16 ;  /* 0x0000001000317202 */ /* 0x002fe20000000f00 */
[C---:B------:R-:W-:Y:S01]  /*164d0*/  FMUL.FTZ R16, R149.reuse, R168 ;  /* 0x000000a895107220 */ /* 0x040fe20000410000 */
[----:B--2---:R-:W-:Y:S01]  /*164e0*/  MOV R168, R17 ;  /* 0x0000001100a87202 */ /* 0x004fe20000000f00 */
[C---:B------:R-:W-:Y:S03]  /*164f0*/  FMUL.FTZ R17, R149.reuse, R169 ;  /* 0x000000a995117220 */ /* 0x040fe60000410000 */
[----:B------:R1:W2:Y:S01]  /*16500*/  MUFU.EX2 R252, R25 ;  /* 0x0000001900fc7308 */ /* 0x0002a20000000800 */
[----:B------:R-:W-:Y:S02]  /*16510*/  FMUL.FTZ R21, R149, R173 ;  /* 0x000000ad95157220 */ /* 0x000fe40000410000 */
[--C-:B------:R-:W-:Y:S01]  /*16520*/  FFMA.FTZ R106, R106, c[0x0][0x23c], -R154.reuse ;  /* 0x00008f006a6a7a23 */ /* 0x100fe2000001089a */
[C---:B------:R-:W-:Y:S04]  /*16530*/  HMMA.16816.F32 R16, R160.reuse, R22, R16 ;  /* 0x00000016a010723c */ /* 0x040fe80000001810 */
[--C-:B------:R-:W-:Y:S02]  /*16540*/  FFMA.FTZ R107, R107, c[0x0][0x23c], -R154.reuse ;  /* 0x00008f006b6b7a23 */ /* 0x100fe4000001089a */
[----:B------:R3:W-:Y:S01]  /*16550*/  MUFU.EX2 R221, R24 ;  /* 0x0000001800dd7308 */ /* 0x0007e20000000800 */
[C---:B------:R-:W-:Y:S02]  /*16560*/  FMUL.FTZ R22, R148.reuse, R174 ;  /* 0x000000ae94167220 */ /* 0x040fe40000410000 */
[----:B------:R-:W-:Y:S03]  /*16570*/  FMUL.FTZ R23, R148, R175 ;  /* 0x000000af94177220 */ /* 0x000fe60000410000 */
[----:B----4-:R-:W-:Y:S01]  /*16580*/  MOV R34, R251 ;  /* 0x000000fb00227202 */ /* 0x010fe20000000f00 */
[--C-:B------:R-:W-:Y:S01]  /*16590*/  FFMA.FTZ R110, R110, c[0x0][0x23c], -R154.reuse ;  /* 0x00008f006e6e7a23 */ /* 0x100fe2000001089a */
[----:B-----5:R-:W-:Y:S01]  /*165a0*/  MOV R184, R33 ;  /* 0x0000002100b87202 */ /* 0x020fe20000000f00 */
[----:B------:R-:W-:Y:S01]  /*165b0*/  FMUL.FTZ R33, R149, R185 ;  /* 0x000000b995217220 */ /* 0x000fe20000410000 */
[-C--:B------:R-:W-:Y:S01]  /*165c0*/  HMMA.16816.F32 R20, R160, R204.reuse, R20 ;  /* 0x000000cca014723c */ /* 0x080fe20000001814 */
[----:B------:R4:W-:Y:S02]  /*165d0*/  MUFU.EX2 R224, R26 ;  /* 0x0000001a00e07308 */ /* 0x0009e40000000800 */
[----:B------:R-:W-:Y:S01]  /*165e0*/  MOV R185, R34 ;  /* 0x0000002200b97202 */ /* 0x000fe20000000f00 */
[----:B-1----:R-:W-:Y:S01]  /*165f0*/  FMUL.FTZ R25, R0, R177 ;  /* 0x000000b100197220 */ /* 0x002fe20000410000 */
[----:B--2---:R-:W-:Y:S01]  /*16600*/  MOV R36, R252 ;  /* 0x000000fc00247202 */ /* 0x004fe20000000f00 */
[----:B------:R-:W-:Y:S02]  /*16610*/  FMUL.FTZ R34, R148, R186 ;  /* 0x000000ba94227220 */ /* 0x000fe40000410000 */
[----:B------:R-:W-:Y:S03]  /*16620*/  FFMA.FTZ R111, R111, c[0x0][0x23c], -R154 ;  /* 0x00008f006f6f7a23 */ /* 0x000fe6000001089a */
[----:B------:R1:W-:Y:S01]  /*16630*/  MUFU.EX2 R225, R27 ;  /* 0x0000001b00e17308 */ /* 0x0003e20000000800 */
[--C-:B------:R-:W-:Y:S02]  /*16640*/  FFMA.FTZ R104, R104, c[0x0][0x23c], -R208.reuse ;  /* 0x00008f0068687a23 */ /* 0x100fe400000108d0 */
[----:B---3--:R-:W-:Y:S02]  /*16650*/  FMUL.FTZ R24, R0, R176 ;  /* 0x000000b000187220 */ /* 0x008fe40000410000 */
[--C-:B------:R-:W-:Y:S02]  /*16660*/  FFMA.FTZ R105, R105, c[0x0][0x23c], -R208.reuse ;  /* 0x00008f0069697a23 */ /* 0x100fe400000108d0 */
[--C-:B------:R-:W-:Y:S02]  /*16670*/  FFMA.FTZ R108, R108, c[0x0][0x23c], -R208.reuse ;  /* 0x00008f006c6c7a23 */ /* 0x100fe400000108d0 */
[--C-:B------:R-:W-:Y:S01]  /*16680*/  FFMA.FTZ R109, R109, c[0x0][0x23c], -R208.reuse ;  /* 0x00008f006d6d7a23 */ /* 0x100fe200000108d0 */
[----:B------:R-:W-:Y:S01]  /*16690*/  MUFU.EX2 R220, R37 ;  /* 0x0000002500dc7308 */ /* 0x000fe20000000800 */
[--C-:B------:R-:W-:Y:S02]  /*166a0*/  FFMA.FTZ R118, R118, c[0x0][0x23c], -R155.reuse ;  /* 0x00008f0076767a23 */ /* 0x100fe4000001089b */
[--C-:B------:R-:W-:Y:S02]  /*166b0*/  FFMA.FTZ R119, R119, c[0x0][0x23c], -R155.reuse ;  /* 0x00008f0077777a23 */ /* 0x100fe4000001089b */
[----:B----4-:R-:W-:Y:S02]  /*166c0*/  FMUL.FTZ R26, R2, R178 ;  /* 0x000000b2021a7220 */ /* 0x010fe40000410000 */
[--C-:B------:R-:W-:Y:S02]  /*166d0*/  FFMA.FTZ R130, R130, c[0x0][0x23c], -R155.reuse ;  /* 0x00008f0082827a23 */ /* 0x100fe4000001089b */
[----:B------:R-:W-:Y:S01]  /*166e0*/  FFMA.FTZ R155, R131, c[0x0][0x23c], -R155 ;  /* 0x00008f00839b7a23 */ /* 0x000fe2000001089b */
[----:B------:R-:W2:Y:S01]  /*166f0*/  MUFU.EX2 R219, R29 ;  /* 0x0000001d00db7308 */ /* 0x000ea20000000800 */
[--C-:B------:R-:W-:Y:S02]  /*16700*/  FFMA.FTZ R120, R120, c[0x0][0x23c], -R208.reuse ;  /* 0x00008f0078787a23 */ /* 0x100fe400000108d0 */
[--C-:B------:R-:W-:Y:S02]  /*16710*/  FFMA.FTZ R121, R121, c[0x0][0x23c], -R208.reuse ;  /* 0x00008f0079797a23 */ /* 0x100fe400000108d0 */
[----:B-1----:R-:W-:Y:S02]  /*16720*/  FMUL.FTZ R27, R2, R179 ;  /* 0x000000b3021b7220 */ /* 0x002fe40000410000 */
[--C-:B------:R-:W-:Y:S03]  /*16730*/  FFMA.FTZ R124, R124, c[0x0][0x23c], -R208.reuse ;  /* 0x00008f007c7c7a23 */ /* 0x100fe600000108d0 */
[----:B------:R1:W3:Y:S02]  /*16740*/  MUFU.EX2 R35, R30 ;  /* 0x0000001e00237308 */ /* 0x0002e40000000800 */
[C---:B------:R-:W-:Y:S07]  /*16750*/  HMMA.16816.F32 R24, R156.reuse, R204, R24 ;  /* 0x000000cc9c18723c */ /* 0x040fee0000001818 */
[----:B------:R-:W-:Y:S01]  /*16760*/  MOV R204, R217 ;  /* 0x000000d900cc7202 */ /* 0x000fe20000000f00 */
[----:B------:R4:W-:Y:S01]  /*16770*/  MUFU.EX2 R218, R28 ;  /* 0x0000001c00da7308 */ /* 0x0009e20000000800 */
[----:B--2---:R-:W-:Y:S03]  /*16780*/  MOV R37, R219 ;  /* 0x000000db00257202 */ /* 0x004fe60000000f00 */
[----:B------:R-:W-:Y:S06]  /*16790*/  FMUL.FTZ R29, R0, R181 ;  /* 0x000000b5001d7220 */ /* 0x000fec0000410000 */
[----:B------:R2:W-:Y:S01]  /*167a0*/  MUFU.EX2 R251, R38 ;  /* 0x0000002600fb7308 */ /* 0x0005e20000000800 */
[----:B-1----:R-:W-:Y:S01]  /*167b0*/  FMUL.FTZ R30, R2, R182 ;  /* 0x000000b6021e7220 */ /* 0x002fe20000410000 */
[----:B---3--:R-:W-:Y:S01]  /*167c0*/  MOV R186, R35 ;  /* 0x0000002300ba7202 */ /* 0x008fe20000000f00 */
[----:B------:R-:W-:Y:S01]  /*167d0*/  FMUL.FTZ R35, R148, R187 ;  /* 0x000000bb94237220 */ /* 0x000fe20000410000 */
[----:B------:R-:W-:Y:S01]  /*167e0*/  MOV R187, R36 ;  /* 0x0000002400bb7202 */ /* 0x000fe20000000f00 */
[C---:B------:R-:W-:Y:S01]  /*167f0*/  FMUL.FTZ R36, R149.reuse, R188 ;  /* 0x000000bc95247220 */ /* 0x040fe20000410000 */
[----:B------:R-:W-:Y:S04]  /*16800*/  MOV R188, R37 ;  /* 0x0000002500bc7202 */ /* 0x000fe80000000f00 */
[----:B------:R1:W-:Y:S01]  /*16810*/  MUFU.EX2 R252, R39 ;  /* 0x0000002700fc7308 */ /* 0x0003e20000000800 */
[----:B------:R-:W-:Y:S01]  /*16820*/  FMUL.FTZ R37, R149, R189 ;  /* 0x000000bd95257220 */ /* 0x000fe20000410000 */
[----:B------:R-:W-:Y:S01]  /*16830*/  MOV R189, R168 ;  /* 0x000000a800bd7202 */ /* 0x000fe20000000f00 */
[----:B----4-:R-:W-:Y:S01]  /*16840*/  FMUL.FTZ R28, R0, R180 ;  /* 0x000000b4001c7220 */ /* 0x010fe20000410000 */
[----:B------:R-:W3:Y:S01]  /*16850*/  LDSM.16.MT88.4 R168, [R235+0x8000] ;  /* 0x00800000eba8783b */ /* 0x000ee20000004200 */
[----:B------:R-:W-:Y:S02]  /*16860*/  MOV R182, R223 ;  /* 0x000000df00b67202 */ /* 0x000fe40000000f00 */
[----:B------:R-:W-:Y:S03]  /*16870*/  MOV R180, R220 ;  /* 0x000000dc00b47202 */ /* 0x000fe60000000f00 */
[----:B------:R4:W5:Y:S01]  /*16880*/  MUFU.EX2 R219, R50 ;  /* 0x0000003200db7308 */ /* 0x0009620000000800 */
[-C--:B------:R-:W-:Y:S03]  /*16890*/  HMMA.16816.F32 R28, R156, R206.reuse, R28 ;  /* 0x000000ce9c1c723c */ /* 0x080fe6000000181c */
[C---:B--2---:R-:W-:Y:S05]  /*168a0*/  FMUL.FTZ R38, R148.reuse, R190 ;  /* 0x000000be94267220 */ /* 0x044fea0000410000 */
[C---:B------:R-:W-:Y:S01]  /*168b0*/  HMMA.16816.F32 R32, R160.reuse, R206, R32 ;  /* 0x000000cea020723c */ /* 0x040fe20000001820 */
[----:B------:R2:W-:Y:S03]  /*168c0*/  MUFU.EX2 R179, R51 ;  /* 0x0000003300b37308 */ /* 0x0005e60000000800 */
[----:B-1----:R-:W-:Y:S07]  /*168d0*/  FMUL.FTZ R39, R148, R191 ;  /* 0x000000bf94277220 */ /* 0x002fee0000410000 */
[----:B------:R-:W-:Y:S01]  /*168e0*/  MUFU.EX2 R220, R52 ;  /* 0x0000003400dc7308 */ /* 0x000fe20000000800 */
[-C--:B------:R-:W-:Y:S03]  /*168f0*/  HMMA.16816.F32 R36, R160, R164.reuse, R36 ;  /* 0x000000a4a024723c */ /* 0x080fe60000001824 */
[----:B----4-:R-:W-:Y:S01]  /*16900*/  FMUL.FTZ R50, R2, R194 ;  /* 0x000000c202327220 */ /* 0x010fe20000410000 */
[----:B------:R-:W-:Y:S01]  /*16910*/  MOV R194, R49 ;  /* 0x0000003100c27202 */ /* 0x000fe20000000f00 */
[----:B------:R-:W-:Y:S01]  /*16920*/  FMUL.FTZ R49, R0, R193 ;  /* 0x000000c100317220 */ /* 0x000fe20000410000 */
[----:B-----5:R-:W-:Y:S02]  /*16930*/  MOV R205, R219 ;  /* 0x000000db00cd7202 */ /* 0x020fe40000000f00 */
[----:B------:R-:W-:Y:S01]  /*16940*/  MOV R193, R204 ;  /* 0x000000cc00c17202 */ /* 0x000fe20000000f00 */
[----:B------:R1:W-:Y:S03]  /*16950*/  MUFU.EX2 R174, R42 ;  /* 0x0000002a00ae7308 */ /* 0x0003e60000000800 */
[----:B--2---:R-:W-:Y:S01]  /*16960*/  FMUL.FTZ R51, R2, R195 ;  /* 0x000000c302337220 */ /* 0x004fe20000410000 */
[----:B------:R-:W-:Y:S01]  /*16970*/  MOV R195, R48 ;  /* 0x0000003000c37202 */ /* 0x000fe20000000f00 */
[----:B------:R-:W-:Y:S01]  /*16980*/  FMUL.FTZ R48, R0, R192 ;  /* 0x000000c000307220 */ /* 0x000fe20000410000 */
[----:B------:R-:W-:Y:S04]  /*16990*/  MOV R192, R218 ;  /* 0x000000da00c07202 */ /* 0x000fe80000000f00 */
[----:B------:R-:W-:Y:S02]  /*169a0*/  MUFU.EX2 R217, R53 ;  /* 0x0000003500d97308 */ /* 0x000fe40000000800 */
[C---:B------:R-:W-:Y:S07]  /*169b0*/  HMMA.16816.F32 R48, R156.reuse, R164, R48 ;  /* 0x000000a49c30723c */ /* 0x040fee0000001830 */
[--C-:B------:R-:W-:Y:S01]  /*169c0*/  FFMA.FTZ R164, R45, c[0x0][0x23c], -R208.reuse ;  /* 0x00008f002da47a23 */ /* 0x100fe200000108d0 */
[-C--:B------:R-:W-:Y:S01]  /*169d0*/  HMMA.16816.F32 R132, R156, R166.reuse, R132 ;  /* 0x000000a69c84723c */ /* 0x080fe20000001884 */
[----:B------:R2:W-:Y:S03]  /*169e0*/  MUFU.EX2 R175, R43 ;  /* 0x0000002b00af7308 */ /* 0x0005e60000000800 */
[----:B-1----:R-:W-:Y:S02]  /*169f0*/  FMUL.FTZ R42, R148, R198 ;  /* 0x000000c6942a7220 */ /* 0x002fe40000410000 */
[----:B------:R-:W-:Y:S02]  /*16a00*/  FMUL.FTZ R45, R0, R201 ;  /* 0x000000c9002d7220 */ /* 0x000fe40000410000 */
[C---:B------:R-:W-:Y:S03]  /*16a10*/  HMMA.16816.F32 R136, R160.reuse, R166, R136 ;  /* 0x000000a6a088723c */ /* 0x040fe60000001888 */
[----:B------:R1:W-:Y:S01]  /*16a20*/  MUFU.EX2 R223, R164 ;  /* 0x000000a400df7308 */ /* 0x0003e20000000800 */
[----:B------:R-:W-:Y:S09]  /*16a30*/  FFMA.FTZ R208, R125, c[0x0][0x23c], -R208 ;  /* 0x00008f007dd07a23 */ /* 0x000ff200000108d0 */
[----:B------:R4:W-:Y:S01]  /*16a40*/  MUFU.EX2 R172, R40 ;  /* 0x0000002800ac7308 */ /* 0x0009e20000000800 */
[----:B--2---:R-:W-:Y:S09]  /*16a50*/  FMUL.FTZ R43, R148, R199 ;  /* 0x000000c7942b7220 */ /* 0x004ff20000410000 */
[----:B------:R2:W-:Y:S01]  /*16a60*/  MUFU.EX2 R173, R41 ;  /* 0x0000002900ad7308 */ /* 0x0005e20000000800 */
[----:B-1----:R-:W1:Y:S09]  /*16a70*/  LDSM.16.MT88.4 R164, [R233+0x8800] ;  /* 0x00880000e9a4783b */ /* 0x002e720000004200 */
[----:B------:R5:W-:Y:S01]  /*16a80*/  MUFU.EX2 R178, R46 ;  /* 0x0000002e00b27308 */ /* 0x000be20000000800 */
[C---:B----4-:R-:W-:Y:S01]  /*16a90*/  FMUL.FTZ R40, R149.reuse, R196 ;  /* 0x000000c495287220 */ /* 0x050fe20000410000 */
[----:B------:R-:W-:Y:S08]  /*16aa0*/  MOV R196, R205 ;  /* 0x000000cd00c47202 */ /* 0x000ff00000000f00 */
[----:B------:R4:W-:Y:S01]  /*16ab0*/  MUFU.EX2 R177, R47 ;  /* 0x0000002f00b17308 */ /* 0x0009e20000000800 */
[----:B--2---:R-:W-:Y:S01]  /*16ac0*/  FMUL.FTZ R41, R149, R197 ;  /* 0x000000c595297220 */ /* 0x004fe20000410000 */
[----:B------:R-:W-:Y:S08]  /*16ad0*/  MOV R197, R216 ;  /* 0x000000d800c57202 */ /* 0x000ff00000000f00 */
[----:B------:R2:W1:Y:S01]  /*16ae0*/  MUFU.EX2 R176, R44 ;  /* 0x0000002c00b07308 */ /* 0x0004620000000800 */
[-C--:B---3--:R-:W-:Y:S03]  /*16af0*/  HMMA.16816.F32 R40, R160, R168.reuse, R40 ;  /* 0x000000a8a028723c */ /* 0x088fe60000001828 */
[C---:B-----5:R-:W-:Y:S06]  /*16b00*/  FMUL.FTZ R46, R2.reuse, R202 ;  /* 0x000000ca022e7220 */ /* 0x060fec0000410000 */
[----:B------:R3:W-:Y:S03]  /*16b10*/  MUFU.EX2 R207, R55 ;  /* 0x0000003700cf7308 */ /* 0x0007e60000000800 */
[----:B----4-:R-:W-:Y:S07]  /*16b20*/  FMUL.FTZ R47, R2, R203 ;  /* 0x000000cb022f7220 */ /* 0x010fee0000410000 */
[----:B------:R-:W-:Y:S01]  /*16b30*/  MUFU.EX2 R219, R64 ;  /* 0x0000004000db7308 */ /* 0x000fe20000000800 */
[----:B--2---:R-:W-:Y:S09]  /*16b40*/  FMUL.FTZ R44, R0, R200 ;  /* 0x000000c8002c7220 */ /* 0x004ff20000410000 */
[----:B------:R-:W-:Y:S01]  /*16b50*/  MUFU.EX2 R218, R65 ;  /* 0x0000004100da7308 */ /* 0x000fe20000000800 */
[C---:B------:R-:W-:Y:S01]  /*16b60*/  HMMA.16816.F32 R44, R156.reuse, R168, R44 ;  /* 0x000000a89c2c723c */ /* 0x040fe2000000182c */
[----:B---3--:R-:W-:Y:S07]  /*16b70*/  LDSM.16.MT88.4 R52, [R234+0x8800] ;  /* 0x00880000ea34783b */ /* 0x008fee0000004200 */
[-C--:B------:R-:W-:Y:S01]  /*16b80*/  HMMA.16816.F32 R140, R156, R170.reuse, R140 ;  /* 0x000000aa9c8c723c */ /* 0x080fe2000000188c */
[----:B------:R-:W-:Y:S06]  /*16b90*/  MUFU.EX2 R206, R66 ;  /* 0x0000004200ce7308 */ /* 0x000fec0000000800 */
[----:B------:R-:W-:Y:S01]  /*16ba0*/  F2FP.PACK_AB R156, R249, R245 ;  /* 0x000000f5f99c723e */ /* 0x000fe200000000ff */
[----:B------:R-:W-:Y:S01]  /*16bb0*/  HMMA.16816.F32 R144, R160, R170, R144 ;  /* 0x000000aaa090723c */ /* 0x000fe20000001890 */
[----:B------:R-:W2:Y:S02]  /*16bc0*/  LDSM.16.MT88.4 R168, [R236+0x8800] ;  /* 0x00880000eca8783b */ /* 0x000ea40000004200 */
[----:B------:R3:W-:Y:S01]  /*16bd0*/  MUFU.EX2 R216, R67 ;  /* 0x0000004300d87308 */ /* 0x0007e20000000800 */
[----:B------:R-:W-:Y:S02]  /*16be0*/  F2FP.PACK_AB R158, R194, R185 ;  /* 0x000000b9c29e723e */ /* 0x000fe400000000ff */
[----:B------:R-:W-:Y:S02]  /*16bf0*/  F2FP.PACK_AB R157, R247, R228 ;  /* 0x000000e4f79d723e */ /* 0x000fe400000000ff */
[----:B------:R-:W-:Y:S04]  /*16c00*/  F2FP.PACK_AB R159, R189, R184 ;  /* 0x000000b8bd9f723e */ /* 0x000fe800000000ff */
[----:B------:R-:W-:Y:S01]  /*16c10*/  F2FP.PACK_AB R163, R195, R186 ;  /* 0x000000bac3a3723e */ /* 0x000fe200000000ff */
[----:B------:R-:W-:Y:S01]  /*16c20*/  MUFU.EX2 R181, R59 ;  /* 0x0000003b00b57308 */ /* 0x000fe20000000800 */
[----:B------:R-:W-:Y:S01]  /*16c30*/  F2FP.PACK_AB R160, R187, R221 ;  /* 0x000000ddbba0723e */ /* 0x000fe200000000ff */
[-C--:B-1----:R-:W-:Y:S05]  /*16c40*/  HMMA.16816.F32 R4, R156, R164.reuse, R4 ;  /* 0x000000a49c04723c */ /* 0x082fea0000001804 */
[----:B------:R-:W-:Y:S02]  /*16c50*/  F2FP.PACK_AB R162, R188, R192 ;  /* 0x000000c0bca2723e */ /* 0x000fe400000000ff */
[----:B------:R-:W-:Y:S01]  /*16c60*/  F2FP.PACK_AB R161, R225, R224 ;  /* 0x000000e0e1a1723e */ /* 0x000fe200000000ff */
[----:B------:R-:W-:Y:S01]  /*16c70*/  MUFU.EX2 R202, R57 ;  /* 0x0000003900ca7308 */ /* 0x000fe20000000800 */
[----:B---3--:R-:W1:Y:S05]  /*16c80*/  LDSM.16.MT88.4 R64, [R235+0x8800] ;  /* 0x00880000eb40783b */ /* 0x008e6a0000004200 */
[C---:B------:R-:W-:Y:S04]  /*16c90*/  HMMA.16816.F32 R8, R160.reuse, R164, R8 ;  /* 0x000000a4a008723c */ /* 0x040fe80000001808 */
[----:B------:R-:W-:Y:S03]  /*16ca0*/  MUFU.EX2 R191, R68 ;  /* 0x0000004400bf7308 */ /* 0x000fe60000000800 */
[----:B------:R-:W-:Y:S01]  /*16cb0*/  MOV R165, R180 ;  /* 0x000000b400a57202 */ /* 0x000fe20000000f00 */
[-C--:B------:R-:W-:Y:S04]  /*16cc0*/  HMMA.16816.F32 R12, R160, R166.reuse, R12 ;  /* 0x000000a6a00c723c */ /* 0x080fe8000000180c */
[----:B------:R-:W-:Y:S02]  /*16cd0*/  MOV R164, R182 ;  /* 0x000000b600a47202 */ /* 0x000fe40000000f00 */
[----:B------:R-:W3:Y:S02]  /*16ce0*/  MUFU.EX2 R182, R58 ;  /* 0x0000003a00b67308 */ /* 0x000ee40000000800 */
[C---:B------:R-:W-:Y:S07]  /*16cf0*/  HMMA.16816.F32 R16, R156.reuse, R166, R16 ;  /* 0x000000a69c10723c */ /* 0x040fee0000001810 */
[----:B------:R-:W-:Y:S01]  /*16d00*/  MOV R166, R189 ;  /* 0x000000bd00a67202 */ /* 0x000fe20000000f00 */
[-C--:B--2---:R-:W-:Y:S01]  /*16d10*/  HMMA.16816.F32 R20, R156, R168.reuse, R20 ;  /* 0x000000a89c14723c */ /* 0x084fe20000001814 */
[----:B------:R2:W2:Y:S03]  /*16d20*/  MUFU.EX2 R180, R56 ;  /* 0x0000003800b47308 */ /* 0x0004a60000000800 */
[----:B------:R-:W-:Y:S04]  /*16d30*/  MOV R167, R188 ;  /* 0x000000bc00a77202 */ /* 0x000fe80000000f00 */
[C---:B------:R-:W-:Y:S03]  /*16d40*/  HMMA.16816.F32 R24, R160.reuse, R168, R24 ;  /* 0x000000a8a018723c */ /* 0x040fe60000001818 */
[----:B------:R-:W-:Y:S04]  /*16d50*/  MUFU.EX2 R201, R69 ;  /* 0x0000004500c97308 */ /* 0x000fe80000000800 */
[----:B------:R-:W-:Y:S01]  /*16d60*/  MOV R168, R195 ;  /* 0x000000c300a87202 */ /* 0x000fe20000000f00 */
[-C--:B------:R-:W-:Y:S04]  /*16d70*/  HMMA.16816.F32 R28, R160, R170.reuse, R28 ;  /* 0x000000aaa01c723c */ /* 0x080fe8000000181c */
[----:B------:R-:W-:Y:S01]  /*16d80*/  MOV R169, R192 ;  /* 0x000000c000a97202 */ /* 0x000fe20000000f00 */
[----:B------:R-:W-:Y:S03]  /*16d90*/  MUFU.EX2 R189, R70 ;  /* 0x0000004600bd7308 */ /* 0x000fe60000000800 */
[C---:B------:R-:W-:Y:S01]  /*16da0*/  HMMA.16816.F32 R32, R156.reuse, R170, R32 ;  /* 0x000000aa9c20723c */ /* 0x040fe20000001820 */
[----:B--2---:R-:W2:Y:S06]  /*16db0*/  LDSM.16.MT88.4 R56, [R233+0x9000] ;  /* 0x00900000e938783b */ /* 0x004eac0000004200 */
[----:B------:R5:W-:Y:S01]  /*16dc0*/  MUFU.EX2 R195, R71 ;  /* 0x0000004700c37308 */ /* 0x000be20000000800 */
[-C--:B------:R-:W-:Y:S01]  /*16dd0*/  HMMA.16816.F32 R36, R156, R52.reuse, R36 ;  /* 0x000000349c24723c */ /* 0x080fe20000001824 */
[----:B------:R-:W4:Y:S03]  /*16de0*/  LDL.LU R170, [R1+0x30] ;  /* 0x0000300001aa7983 */ /* 0x000f260000300800 */
[----:B------:R-:W-:Y:S04]  /*16df0*/  MOV R171, R194 ;  /* 0x000000c200ab7202 */ /* 0x000fe80000000f00 */
[C---:B------:R-:W-:Y:S01]  /*16e00*/  HMMA.16816.F32 R48, R160.reuse, R52, R48 ;  /* 0x00000034a030723c */ /* 0x040fe20000001830 */
[----:B------:R-:W-:Y:S06]  /*16e10*/  MUFU.EX2 R188, R74 ;  /* 0x0000004a00bc7308 */ /* 0x000fec0000000800 */
[----:B------:R-:W-:Y:S01]  /*16e20*/  F2FP.PACK_AB R52, R165, R164 ;  /* 0x000000a4a534723e */ /* 0x000fe200000000ff */
[-C--:B------:R-:W-:Y:S03]  /*16e30*/  HMMA.16816.F32 R132, R160, R54.reuse, R132 ;  /* 0x00000036a084723c */ /* 0x080fe60000001884 */
[----:B------:R2:W-:Y:S01]  /*16e40*/  MUFU.EX2 R205, R62 ;  /* 0x0000003e00cd7308 */ /* 0x0005e20000000800 */
[----:B------:R-:W-:Y:S01]  /*16e50*/  F2FP.PACK_AB R53, R252, R251 ;  /* 0x000000fbfc35723e */ /* 0x000fe200000000ff */
[----:B-----5:R-:W-:Y:S03]  /*16e60*/  LDSM.16.MT88.4 R68, [R234+0x9800] ;  /* 0x00980000ea44783b */ /* 0x020fe60000004200 */
[C---:B------:R-:W-:Y:S05]  /*16e70*/  HMMA.16816.F32 R136, R156.reuse, R54, R136 ;  /* 0x000000369c88723c */ /* 0x040fea0000001888 */
[----:B------:R5:W3:Y:S03]  /*16e80*/  MUFU.EX2 R204, R63 ;  /* 0x0000003f00cc7308 */ /* 0x000ae60000000800 */
[-C--:B-1----:R-:W-:Y:S07]  /*16e90*/  HMMA.16816.F32 R40, R156, R64.reuse, R40 ;  /* 0x000000409c28723c */ /* 0x082fee0000001828 */
[----:B------:R1:W-:Y:S01]  /*16ea0*/  MUFU.EX2 R190, R60 ;  /* 0x0000003c00be7308 */ /* 0x0003e20000000800 */
[C---:B------:R-:W-:Y:S04]  /*16eb0*/  HMMA.16816.F32 R44, R160.reuse, R64, R44 ;  /* 0x00000040a02c723c */ /* 0x040fe8000000182c */
[----:B--2---:R-:W-:Y:S04]  /*16ec0*/  F2FP.PACK_AB R62, R223, R176 ;  /* 0x000000b0df3e723e */ /* 0x004fe800000000ff */
[-C--:B------:R-:W-:Y:S01]  /*16ed0*/  HMMA.16816.F32 R140, R160, R66.reuse, R140 ;  /* 0x00000042a08c723c */ /* 0x080fe2000000188c */
[----:B------:R2:W2:Y:S01]  /*16ee0*/  MUFU.EX2 R203, R61 ;  /* 0x0000003d00cb7308 */ /* 0x0004a20000000800 */
[----:B------:R-:W4:Y:S02]  /*16ef0*/  LDL.LU R162, [R1+0x34] ;  /* 0x0000340001a27983 */ /* 0x000f240000300800 */
[----:B-----5:R-:W-:Y:S03]  /*16f00*/  F2FP.PACK_AB R63, R177, R178 ;  /* 0x000000b2b13f723e */ /* 0x020fe600000000ff */
[----:B------:R-:W-:Y:S01]  /*16f10*/  MOV R160, R197 ;  /* 0x000000c500a07202 */ /* 0x000fe20000000f00 */
[----:B------:R-:W-:Y:S01]  /*16f20*/  HMMA.16816.F32 R144, R156, R66, R144 ;  /* 0x000000429c90723c */ /* 0x000fe20000001890 */
[----:B------:R-:W5:Y:S02]  /*16f30*/  LDSM.16.MT88.4 R64, [R236+0x9000] ;  /* 0x00900000ec40783b */ /* 0x000f640000004200 */
[----:B------:R-:W-:Y:S01]  /*16f40*/  MUFU.EX2 R200, R81 ;  /* 0x0000005100c87308 */ /* 0x000fe20000000800 */
[----:B------:R-:W-:Y:S02]  /*16f50*/  MOV R161, R196 ;  /* 0x000000c400a17202 */ /* 0x000fe40000000f00 */
[----:B------:R-:W-:Y:S02]  /*16f60*/  MOV R163, R193 ;  /* 0x000000c100a37202 */ /* 0x000fe40000000f00 */
[-C--:B------:R-:W-:Y:S01]  /*16f70*/  F2FP.PACK_AB R55, R179, R161.reuse ;  /* 0x000000a1b337723e */ /* 0x080fe200000000ff */
[----:B------:R-:W3:Y:S03]  /*16f80*/  LDSM.16.MT88.4 R156, [R234+0x9000] ;  /* 0x00900000ea9c783b */ /* 0x000ee60000004200 */
[----:B------:R-:W-:Y:S01]  /*16f90*/  F2FP.PACK_AB R54, R163, R160 ;  /* 0x000000a0a336723e */ /* 0x000fe200000000ff */
[----:B------:R-:W3:Y:S01]  /*16fa0*/  MUFU.EX2 R193, R75 ;  /* 0x0000004b00c17308 */ /* 0x000ee20000000800 */
[----:B-1----:R-:W-:Y:S02]  /*16fb0*/  F2FP.PACK_AB R60, R173, R172 ;  /* 0x000000acad3c723e */ /* 0x002fe400000000ff */
[----:B------:R-:W-:Y:S02]  /*16fc0*/  MOV R131, R161 ;  /* 0x000000a100837202 */ /* 0x000fe40000000f00 */
[----:B--2---:R-:W-:Y:S01]  /*16fd0*/  F2FP.PACK_AB R61, R175, R174 ;  /* 0x000000aeaf3d723e */ /* 0x004fe200000000ff */
[-C--:B------:R-:W-:Y:S04]  /*16fe0*/  HMMA.16816.F32 R4, R52, R56.reuse, R4 ;  /* 0x000000383404723c */ /* 0x080fe80000001804 */
[----:B------:R-:W-:Y:S01]  /*16ff0*/  MUFU.EX2 R81, R72 ;  /* 0x0000004800517308 */ /* 0x000fe20000000800 */
[----:B------:R-:W-:Y:S03]  /*17000*/  MOV R129, R163 ;  /* 0x000000a300817202 */ /* 0x000fe60000000f00 */
[C---:B------:R-:W-:Y:S06]  /*17010*/  HMMA.16816.F32 R8, R60.reuse, R56, R8 ;  /* 0x000000383c08723c */ /* 0x040fec0000001808 */
[----:B------:R-:W-:Y:S02]  /*17020*/  MUFU.EX2 R198, R83 ;  /* 0x0000005300c67308 */ /* 0x000fe40000000800 */
[-C--:B------:R-:W-:Y:S08]  /*17030*/  HMMA.16816.F32 R12, R60, R58.reuse, R12 ;  /* 0x0000003a3c0c723c */ /* 0x080ff0000000180c */
[C---:B------:R-:W-:Y:S01]  /*17040*/  HMMA.16816.F32 R16, R52.reuse, R58, R16 ;  /* 0x0000003a3410723c */ /* 0x040fe20000001810 */
[----:B------:R-:W1:Y:S01]  /*17050*/  LDSM.16.MT88.4 R56, [R235+0x9000] ;  /* 0x00900000eb38783b */ /* 0x000e620000004200 */
[----:B------:R2:W-:Y:S06]  /*17060*/  MUFU.EX2 R83, R73 ;  /* 0x0000004900537308 */ /* 0x0005ec0000000800 */
[-C--:B-----5:R-:W-:Y:S04]  /*17070*/  HMMA.16816.F32 R20, R52, R64.reuse, R20 ;  /* 0x000000403414723c */ /* 0x0a0fe80000001814 */
[----:B------:R-:W-:Y:S04]  /*17080*/  MUFU.EX2 R153, R153 ;  /* 0x0000009900997308 */ /* 0x000fe80000000800 */
[C---:B------:R-:W-:Y:S06]  /*17090*/  HMMA.16816.F32 R24, R60.reuse, R64, R24 ;  /* 0x000000403c18723c */ /* 0x040fec0000001818 */
[----:B------:R-:W-:Y:S02]  /*170a0*/  MUFU.EX2 R155, R155 ;  /* 0x0000009b009b7308 */ /* 0x000fe40000000800 */
[-C--:B------:R-:W-:Y:S01]  /*170b0*/  HMMA.16816.F32 R28, R60, R66.reuse, R28 ;  /* 0x000000423c1c723c */ /* 0x080fe2000000181c */
[----:B--2---:R-:W-:Y:S07]  /*170c0*/  LDSM.16.MT88.4 R72, [R234+0xa800] ;  /* 0x00a80000ea48783b */ /* 0x004fee0000004200 */
[C---:B------:R-:W-:Y:S01]  /*170d0*/  HMMA.16816.F32 R32, R52.reuse, R66, R32 ;  /* 0x000000423420723c */ /* 0x040fe20000001820 */
[----:B------:R-:W-:Y:S01]  /*170e0*/  MUFU.EX2 R208, R208 ;  /* 0x000000d000d07308 */ /* 0x000fe20000000800 */
[----:B------:R-:W2:Y:S06]  /*170f0*/  LDSM.16.MT88.4 R64, [R233+0x9800] ;  /* 0x00980000e940783b */ /* 0x000eac0000004200 */
[-C--:B---3--:R-:W-:Y:S03]  /*17100*/  HMMA.16816.F32 R36, R52, R156.reuse, R36 ;  /* 0x0000009c3424723c */ /* 0x088fe60000001824 */
[----:B------:R3:W-:Y:S05]  /*17110*/  MUFU.EX2 R199, R80 ;  /* 0x0000005000c77308 */ /* 0x0007ea0000000800 */
[C---:B------:R-:W-:Y:S01]  /*17120*/  HMMA.16816.F32 R48, R60.reuse, R156, R48 ;  /* 0x0000009c3c30723c */ /* 0x040fe20000001830 */
[----:B------:R-:W5:Y:S04]  /*17130*/  LDL.LU R156, [R1+0x38] ;  /* 0x00003800019c7983 */ /* 0x000f680000300800 */
[----:B------:R-:W5:Y:S01]  /*17140*/  LDL.LU R157, [R1+0x2c] ;  /* 0x00002c00019d7983 */ /* 0x000f620000300800 */
[----:B------:R-:W-:Y:S02]  /*17150*/  MUFU.EX2 R194, R82 ;  /* 0x0000005200c27308 */ /* 0x000fe40000000800 */
[-C--:B------:R-:W-:Y:S08]  /*17160*/  HMMA.16816.F32 R132, R60, R158.reuse, R132 ;  /* 0x0000009e3c84723c */ /* 0x080ff00000001884 */
[C---:B------:R-:W-:Y:S01]  /*17170*/  HMMA.16816.F32 R136, R52.reuse, R158, R136 ;  /* 0x0000009e3488723c */ /* 0x040fe20000001888 */
[----:B------:R2:W-:Y:S03]  /*17180*/  MUFU.EX2 R192, R78 ;  /* 0x0000004e00c07308 */ /* 0x0005e60000000800 */
[--C-:B---3--:R-:W-:Y:S01]  /*17190*/  FFMA.FTZ R80, R122, c[0x0][0x23c], -R154.reuse ;  /* 0x00008f007a507a23 */ /* 0x108fe2000001089a */
[----:B------:R-:W-:Y:S03]  /*171a0*/  MOV R122, R160 ;  /* 0x000000a0007a7202 */ /* 0x000fe60000000f00 */
[-C--:B-1----:R-:W-:Y:S03]  /*171b0*/  HMMA.16816.F32 R40, R52, R56.reuse, R40 ;  /* 0x000000383428723c */ /* 0x082fe60000001828 */
[----:B------:R1:W3:Y:S05]  /*171c0*/  MUFU.EX2 R197, R79 ;  /* 0x0000004f00c57308 */ /* 0x0002ea0000000800 */
[C---:B------:R-:W-:Y:S05]  /*171d0*/  HMMA.16816.F32 R44, R60.reuse, R56, R44 ;  /* 0x000000383c2c723c */ /* 0x040fea000000182c */
[----:B------:R3:W-:Y:S02]  /*171e0*/  MUFU.EX2 R196, R76 ;  /* 0x0000004c00c47308 */ /* 0x0007e40000000800 */
[----:B------:R-:W-:Y:S01]  /*171f0*/  F2FP.PACK_AB R57, R181, R182 ;  /* 0x000000b6b539723e */ /* 0x000fe200000000ff */
[-C--:B------:R-:W-:Y:S01]  /*17200*/  HMMA.16816.F32 R140, R60, R58.reuse, R140 ;  /* 0x0000003a3c8c723c */ /* 0x080fe2000000188c */
[----:B------:R-:W3:Y:S03]  /*17210*/  LDSM.16.MT88.4 R60, [R236+0x9800] ;  /* 0x00980000ec3c783b */ /* 0x000ee60000004200 */
[----:B------:R-:W-:Y:S01]  /*17220*/  F2FP.PACK_AB R56, R202, R180 ;  /* 0x000000b4ca38723e */ /* 0x000fe200000000ff */
[--C-:B--2---:R-:W-:Y:S02]  /*17230*/  FFMA.FTZ R78, R126, c[0x0][0x23c], -R154.reuse ;  /* 0x00008f007e4e7a23 */ /* 0x104fe4000001089a */
[----:B------:R2:W2:Y:S01]  /*17240*/  MUFU.EX2 R82, R77 ;  /* 0x0000004d00527308 */ /* 0x0004a20000000800 */
[----:B------:R-:W-:Y:S04]  /*17250*/  HMMA.16816.F32 R144, R52, R58, R144 ;  /* 0x0000003a3490723c */ /* 0x000fe80000001890 */
[--C-:B-1----:R-:W-:Y:S02]  /*17260*/  FFMA.FTZ R79, R123, c[0x0][0x23c], -R154.reuse ;  /* 0x00008f007b4f7a23 */ /* 0x102fe4000001089a */
[----:B------:R-:W-:Y:S01]  /*17270*/  FFMA.FTZ R154, R127, c[0x0][0x23c], -R154 ;  /* 0x00008f007f9a7a23 */ /* 0x000fe2000001089a */
[----:B------:R-:W-:Y:S02]  /*17280*/  F2FP.PACK_AB R52, R217, R220 ;  /* 0x000000dcd934723e */ /* 0x000fe400000000ff */
[----:B------:R-:W-:Y:S01]  /*17290*/  F2FP.PACK_AB R54, R218, R219 ;  /* 0x000000dbda36723e */ /* 0x000fe200000000ff */
[----:B------:R-:W-:Y:S02]  /*172a0*/  MUFU.EX2 R84, R84 ;  /* 0x0000005400547308 */ /* 0x000fe40000000800 */
[----:B------:R-:W-:Y:S02]  /*172b0*/  F2FP.PACK_AB R53, R207, R183 ;  /* 0x000000b7cf35723e */ /* 0x000fe400000000ff */
[----:B------:R-:W-:Y:S02]  /*172c0*/  F2FP.PACK_AB R55, R216, R206 ;  /* 0x000000ced837723e */ /* 0x000fe400000000ff */
[----:B------:R-:W-:Y:S02]  /*172d0*/  F2FP.PACK_AB R59, R204, R205 ;  /* 0x000000cdcc3b723e */ /* 0x000fe400000000ff */
[----:B------:R-:W-:Y:S02]  /*172e0*/  F2FP.PACK_AB R58, R203, R190 ;  /* 0x000000becb3a723e */ /* 0x000fe400000000ff */
[----:B------:R-:W-:Y:S01]  /*172f0*/  MUFU.EX2 R154, R154 ;  /* 0x0000009a009a7308 */ /* 0x000fe20000000800 */
[-C--:B------:R-:W-:Y:S08]  /*17300*/  HMMA.16816.F32 R4, R52, R64.reuse, R4 ;  /* 0x000000403404723c */ /* 0x080ff00000001804 */
[C---:B------:R-:W-:Y:S01]  /*17310*/  HMMA.16816.F32 R8, R56.reuse, R64, R8 ;  /* 0x000000403808723c */ /* 0x040fe20000001808 */
[----:B------:R-:W-:Y:S07]  /*17320*/  MUFU.EX2 R85, R85 ;  /* 0x0000005500557308 */ /* 0x000fee0000000800 */
[-C--:B------:R-:W-:Y:S03]  /*17330*/  HMMA.16816.F32 R12, R56, R66.reuse, R12 ;  /* 0x00000042380c723c */ /* 0x080fe6000000180c */
[----:B------:R-:W-:Y:S05]  /*17340*/  MUFU.EX2 R96, R96 ;  /* 0x0000006000607308 */ /* 0x000fea0000000800 */
[C---:B------:R-:W-:Y:S01]  /*17350*/  HMMA.16816.F32 R16, R52.reuse, R66, R16 ;  /* 0x000000423410723c */ /* 0x040fe20000001810 */
[----:B------:R-:W1:Y:S04]  /*17360*/  LDSM.16.MT88.4 R64, [R235+0x9800] ;  /* 0x00980000eb40783b */ /* 0x000e680000004200 */
[----:B------:R-:W-:Y:S03]  /*17370*/  MUFU.EX2 R97, R97 ;  /* 0x0000006100617308 */ /* 0x000fe60000000800 */
[-C--:B---3--:R-:W-:Y:S07]  /*17380*/  HMMA.16816.F32 R20, R52, R60.reuse, R20 ;  /* 0x0000003c3414723c */ /* 0x088fee0000001814 */
        /* <DEDUP_REMOVED lines=11> */
[-C--:B------:R-:W-:Y:S04]  /*17440*/  HMMA.16816.F32 R132, R56, R70.reuse, R132 ;  /* 0x000000463884723c */ /* 0x080fe80000001884 */
[----:B----4-:R-:W-:Y:S04]  /*17450*/  FFMA.FTZ R148, R148, R170, R212 ;  /* 0x000000aa94947223 */ /* 0x010fe800000100d4 */
[C---:B------:R-:W-:Y:S01]  /*17460*/  HMMA.16816.F32 R136, R52.reuse, R70, R136 ;  /* 0x000000463488723c */ /* 0x040fe20000001888 */
[----:B------:R-:W4:Y:S01]  /*17470*/  LDSM.16.MT88.4 R68, [R236+0xa000] ;  /* 0x00a00000ec44783b */ /* 0x000f220000004200 */
[----:B------:R-:W2:Y:S02]  /*17480*/  MUFU.EX2 R91, R91 ;  /* 0x0000005b005b7308 */ /* 0x000ea40000000800 */
[----:B------:R-:W-:Y:S01]  /*17490*/  FADD.FTZ R76, R214, R148 ;  /* 0x00000094d64c7221 */ /* 0x000fe20000010000 */
[----:B------:R-:W-:Y:S03]  /*174a0*/  MOV R148, R152 ;  /* 0x0000009800947202 */ /* 0x000fe60000000f00 */
[-C--:B-1----:R-:W-:Y:S04]  /*174b0*/  HMMA.16816.F32 R40, R52, R64.reuse, R40 ;  /* 0x000000403428723c */ /* 0x082fe80000001828 */
[----:B------:R-:W-:Y:S01]  /*174c0*/  FADD.FTZ R76, R230, R76 ;  /* 0x0000004ce64c7221 */ /* 0x000fe20000010000 */
[----:B------:R-:W-:Y:S03]  /*174d0*/  MUFU.EX2 R94, R94 ;  /* 0x0000005e005e7308 */ /* 0x000fe60000000800 */
[C---:B------:R-:W-:Y:S07]  /*174e0*/  HMMA.16816.F32 R44, R56.reuse, R64, R44 ;  /* 0x00000040382c723c */ /* 0x040fee000000182c */
[----:B------:R-:W1:Y:S01]  /*174f0*/  MUFU.EX2 R95, R95 ;  /* 0x0000005f005f7308 */ /* 0x000e620000000800 */
[-C--:B------:R-:W-:Y:S07]  /*17500*/  HMMA.16816.F32 R140, R56, R66.reuse, R140 ;  /* 0x00000042388c723c */ /* 0x080fee000000188c */
[----:B------:R-:W-:Y:S01]  /*17510*/  F2FP.PACK_AB R57, R193, R188 ;  /* 0x000000bcc139723e */ /* 0x000fe200000000ff */
[----:B------:R-:W-:Y:S01]  /*17520*/  HMMA.16816.F32 R144, R52, R66, R144 ;  /* 0x000000423490723c */ /* 0x000fe20000001890 */
[----:B------:R-:W1:Y:S01]  /*17530*/  LDSM.16.MT88.4 R64, [R234+0xa000] ;  /* 0x00a00000ea40783b */ /* 0x000e620000004200 */
[----:B------:R-:W-:Y:S02]  /*17540*/  MUFU.EX2 R88, R88 ;  /* 0x0000005800587308 */ /* 0x000fe40000000800 */
[----:B------:R-:W-:Y:S02]  /*17550*/  F2FP.PACK_AB R59, R197, R192 ;  /* 0x000000c0c53b723e */ /* 0x000fe400000000ff */
[----:B------:R-:W-:Y:S02]  /*17560*/  F2FP.PACK_AB R56, R83, R81 ;  /* 0x000000515338723e */ /* 0x000fe400000000ff */
[----:B------:R-:W-:Y:S04]  /*17570*/  F2FP.PACK_AB R52, R201, R191 ;  /* 0x000000bfc934723e */ /* 0x000fe800000000ff */
[----:B------:R-:W-:Y:S01]  /*17580*/  F2FP.PACK_AB R54, R200, R199 ;  /* 0x000000c7c836723e */ /* 0x000fe200000000ff */
[----:B------:R-:W1:Y:S01]  /*17590*/  MUFU.EX2 R89, R89 ;  /* 0x0000005900597308 */ /* 0x000e620000000800 */
[----:B------:R-:W-:Y:S01]  /*175a0*/  F2FP.PACK_AB R53, R195, R189 ;  /* 0x000000bdc335723e */ /* 0x000fe200000000ff */
[----:B--2---:R-:W-:Y:S01]  /*175b0*/  FFMA.FTZ R77, R0, R162, R209 ;  /* 0x000000a2004d7223 */ /* 0x004fe200000100d1 */
[----:B------:R-:W-:Y:S02]  /*175c0*/  F2FP.PACK_AB R55, R198, R194 ;  /* 0x000000c2c637723e */ /* 0x000fe400000000ff */
[----:B------:R-:W-:Y:S02]  /*175d0*/  MOV R162, R171 ;  /* 0x000000ab00a27202 */ /* 0x000fe40000000f00 */
[----:B------:R-:W-:Y:S03]  /*175e0*/  F2FP.PACK_AB R58, R82, R196 ;  /* 0x000000c4523a723e */ /* 0x000fe600000000ff */
[-C--:B---3--:R-:W-:Y:S01]  /*175f0*/  HMMA.16816.F32 R4, R52, R60.reuse, R4 ;  /* 0x0000003c3404723c */ /* 0x088fe20000001804 */
[----:B------:R-:W-:Y:S07]  /*17600*/  MUFU.EX2 R92, R92 ;  /* 0x0000005c005c7308 */ /* 0x000fee0000000800 */
[C---:B------:R-:W-:Y:S03]  /*17610*/  HMMA.16816.F32 R8, R56.reuse, R60, R8 ;  /* 0x0000003c3808723c */ /* 0x040fe60000001808 */
[----:B------:R-:W2:Y:S05]  /*17620*/  MUFU.EX2 R93, R93 ;  /* 0x0000005d005d7308 */ /* 0x000eaa0000000800 */
[-C--:B------:R-:W-:Y:S05]  /*17630*/  HMMA.16816.F32 R12, R56, R62.reuse, R12 ;  /* 0x0000003e380c723c */ /* 0x080fea000000180c */
[----:B------:R-:W-:Y:S03]  /*17640*/  MUFU.EX2 R100, R100 ;  /* 0x0000006400647308 */ /* 0x000fe60000000800 */
[C---:B------:R-:W-:Y:S01]  /*17650*/  HMMA.16816.F32 R16, R52.reuse, R62, R16 ;  /* 0x0000003e3410723c */ /* 0x040fe20000001810 */
[----:B------:R-:W3:Y:S06]  /*17660*/  LDSM.16.MT88.4 R60, [R235+0xa000] ;  /* 0x00a00000eb3c783b */ /* 0x000eec0000004200 */
[----:B------:R-:W-:Y:S01]  /*17670*/  MUFU.EX2 R101, R101 ;  /* 0x0000006500657308 */ /* 0x000fe20000000800 */
[-C--:B----4-:R-:W-:Y:S08]  /*17680*/  HMMA.16816.F32 R20, R52, R68.reuse, R20 ;  /* 0x000000443414723c */ /* 0x090ff00000001814 */
[C---:B------:R-:W-:Y:S01]  /*17690*/  HMMA.16816.F32 R24, R56.reuse, R68, R24 ;  /* 0x000000443818723c */ /* 0x040fe20000001818 */
[----:B------:R-:W-:Y:S07]  /*176a0*/  MUFU.EX2 R112, R112 ;  /* 0x0000007000707308 */ /* 0x000fee0000000800 */
[-C--:B------:R-:W-:Y:S03]  /*176b0*/  HMMA.16816.F32 R28, R56, R70.reuse, R28 ;  /* 0x00000046381c723c */ /* 0x080fe6000000181c */
[----:B------:R-:W-:Y:S05]  /*176c0*/  MUFU.EX2 R113, R113 ;  /* 0x0000007100717308 */ /* 0x000fea0000000800 */
[C---:B------:R-:W-:Y:S01]  /*176d0*/  HMMA.16816.F32 R32, R52.reuse, R70, R32 ;  /* 0x000000463420723c */ /* 0x040fe20000001820 */
[----:B------:R-:W-:Y:S04]  /*176e0*/  LDSM.16.MT88.4 R68, [R236+0xa800] ;  /* 0x00a80000ec44783b */ /* 0x000fe80000004200 */
[----:B------:R-:W-:Y:S03]  /*176f0*/  MUFU.EX2 R102, R102 ;  /* 0x0000006600667308 */ /* 0x000fe60000000800 */
[-C--:B-1----:R-:W-:Y:S07]  /*17700*/  HMMA.16816.F32 R36, R52, R64.reuse, R36 ;  /* 0x000000403424723c */ /* 0x082fee0000001824 */
[----:B------:R-:W-:Y:S01]  /*17710*/  MUFU.EX2 R103, R103 ;  /* 0x0000006700677308 */ /* 0x000fe20000000800 */
[C---:B------:R-:W-:Y:S08]  /*17720*/  HMMA.16816.F32 R48, R56.reuse, R64, R48 ;  /* 0x000000403830723c */ /* 0x040ff00000001830 */
[-C--:B------:R-:W-:Y:S01]  /*17730*/  HMMA.16816.F32 R132, R56, R66.reuse, R132 ;  /* 0x000000423884723c */ /* 0x080fe20000001884 */
[----:B------:R-:W-:Y:S07]  /*17740*/  MUFU.EX2 R114, R114 ;  /* 0x0000007200727308 */ /* 0x000fee0000000800 */
[C---:B------:R-:W-:Y:S01]  /*17750*/  HMMA.16816.F32 R136, R52.reuse, R66, R136 ;  /* 0x000000423488723c */ /* 0x040fe20000001888 */
[----:B------:R-:W1:Y:S02]  /*17760*/  LDSM.16.MT88.4 R64, [R233+0xa800] ;  /* 0x00a80000e940783b */ /* 0x000e640000004200 */
[----:B------:R-:W-:Y:S01]  /*17770*/  MUFU.EX2 R115, R115 ;  /* 0x0000007300737308 */ /* 0x000fe20000000800 */
[----:B-----5:R-:W-:Y:S01]  /*17780*/  FFMA.FTZ R2, R2, R156, R210 ;  /* 0x0000009c02027223 */ /* 0x020fe200000100d2 */
[----:B------:R-:W-:Y:S01]  /*17790*/  MOV R156, R169 ;  /* 0x000000a9009c7202 */ /* 0x000fe20000000f00 */
[----:B------:R-:W-:Y:S01]  /*177a0*/  FFMA.FTZ R149, R149, R157, R213 ;  /* 0x0000009d95957223 */ /* 0x000fe200000100d5 */
[----:B------:R-:W-:Y:S01]  /*177b0*/  MOV R157, R168 ;  /* 0x000000a8009d7202 */ /* 0x000fe20000000f00 */
[-C--:B---3--:R-:W-:Y:S01]  /*177c0*/  HMMA.16816.F32 R40, R52, R60.reuse, R40 ;  /* 0x0000003c3428723c */ /* 0x088fe20000001828 */
[----:B------:R-:W-:Y:S03]  /*177d0*/  LDSM.16.MT88.4 R168, [R233+0xb800] ;  /* 0x00b80000e9a8783b */ /* 0x000fe60000004200 */
[----:B------:R-:W-:Y:S01]  /*177e0*/  FADD.FTZ R149, R215, R149 ;  /* 0x00000095d7957221 */ /* 0x000fe20000010000 */
[----:B------:R-:W-:Y:S01]  /*177f0*/  MUFU.EX2 R106, R106 ;  /* 0x0000006a006a7308 */ /* 0x000fe20000000800 */
[----:B------:R-:W-:Y:S02]  /*17800*/  FADD.FTZ R0, R211, R2 ;  /* 0x00000002d3007221 */ /* 0x000fe40000010000 */
[C---:B------:R-:W-:Y:S04]  /*17810*/  HMMA.16816.F32 R44, R56.reuse, R60, R44 ;  /* 0x0000003c382c723c */ /* 0x040fe8000000182c */
[----:B------:R-:W-:Y:S02]  /*17820*/  FADD.FTZ R2, R222, R77 ;  /* 0x0000004dde027221 */ /* 0x000fe40000010000 */
[----:B------:R-:W-:Y:S01]  /*17830*/  FADD.FTZ R0, R226, R0 ;  /* 0x00000000e2007221 */ /* 0x000fe20000010000 */
[----:B------:R-:W-:Y:S01]  /*17840*/  MUFU.EX2 R107, R107 ;  /* 0x0000006b006b7308 */ /* 0x000fe20000000800 */
[-C--:B------:R-:W-:Y:S04]  /*17850*/  HMMA.16816.F32 R140, R56, R62.reuse, R140 ;  /* 0x0000003e388c723c */ /* 0x080fe8000000188c */
[----:B------:R-:W-:Y:S02]  /*17860*/  FADD.FTZ R2, R227, R2 ;  /* 0x00000002e3027221 */ /* 0x000fe40000010000 */
[----:B------:R-:W-:Y:S01]  /*17870*/  FADD.FTZ R0, R229, R0 ;  /* 0x00000000e5007221 */ /* 0x000fe20000010000 */
[----:B------:R-:W-:Y:S01]  /*17880*/  F2FP.PACK_AB R57, R91, R90 ;  /* 0x0000005a5b39723e */ /* 0x000fe200000000ff */
[----:B------:R-:W-:Y:S01]  /*17890*/  HMMA.16816.F32 R144, R52, R62, R144 ;  /* 0x0000003e3490723c */ /* 0x000fe20000001890 */
[----:B------:R-:W3:Y:S01]  /*178a0*/  LDSM.16.MT88.4 R60, [R235+0xa800] ;  /* 0x00a80000eb3c783b */ /* 0x000ee20000004200 */
[----:B------:R-:W-:Y:S02]  /*178b0*/  MUFU.EX2 R110, R110 ;  /* 0x0000006e006e7308 */ /* 0x000fe40000000800 */
[----:B------:R-:W-:Y:S01]  /*178c0*/  F2FP.PACK_AB R59, R95, R94 ;  /* 0x0000005e5f3b723e */ /* 0x000fe200000000ff */
[----:B------:R-:W-:Y:S01]  /*178d0*/  FADD.FTZ R2, R231, R2 ;  /* 0x00000002e7027221 */ /* 0x000fe20000010000 */
[----:B------:R-:W-:Y:S01]  /*178e0*/  F2FP.PACK_AB R56, R89, R88 ;  /* 0x000000585938723e */ /* 0x000fe200000000ff */
[----:B------:R-:W-:Y:S01]  /*178f0*/  FADD.FTZ R0, R224, R0 ;  /* 0x00000000e0007221 */ /* 0x000fe20000010000 */
[----:B------:R-:W-:Y:S01]  /*17900*/  F2FP.PACK_AB R52, R85, R84 ;  /* 0x000000545534723e */ /* 0x000fe200000000ff */
[----:B------:R-:W-:Y:S03]  /*17910*/  FADD.FTZ R77, R221, R2 ;  /* 0x00000002dd4d7221 */ /* 0x000fe60000010000 */
[----:B------:R-:W-:Y:S01]  /*17920*/  F2FP.PACK_AB R54, R97, R96 ;  /* 0x000000606136723e */ /* 0x000fe200000000ff */
[----:B------:R-:W-:Y:S01]  /*17930*/  FADD.FTZ R0, R225, R0 ;  /* 0x00000000e1007221 */ /* 0x000fe20000010000 */
[----:B------:R-:W-:Y:S01]  /*17940*/  F2FP.PACK_AB R53, R87, R86 ;  /* 0x000000565735723e */ /* 0x000fe200000000ff */
[----:B------:R-:W4:Y:S01]  /*17950*/  MUFU.EX2 R111, R111 ;  /* 0x0000006f006f7308 */ /* 0x000f220000000800 */
[----:B------:R-:W-:Y:S01]  /*17960*/  F2FP.PACK_AB R55, R99, R98 ;  /* 0x000000626337723e */ /* 0x000fe200000000ff */
[----:B------:R-:W-:Y:S01]  /*17970*/  FADD.FTZ R0, R186, R0 ;  /* 0x00000000ba007221 */ /* 0x000fe20000010000 */
[----:B--2---:R-:W-:Y:S05]  /*17980*/  F2FP.PACK_AB R58, R93, R92 ;  /* 0x0000005c5d3a723e */ /* 0x004fea00000000ff */
[-C--:B-1----:R-:W-:Y:S02]  /*17990*/  HMMA.16816.F32 R4, R52, R64.reuse, R4 ;  /* 0x000000403404723c */ /* 0x082fe40000001804 */
[----:B------:R-:W-:Y:S06]  /*179a0*/  MUFU.EX2 R104, R104 ;  /* 0x0000006800687308 */ /* 0x000fec0000000800 */
[C---:B------:R-:W-:Y:S04]  /*179b0*/  HMMA.16816.F32 R8, R56.reuse, R64, R8 ;  /* 0x000000403808723c */ /* 0x040fe80000001808 */
[----:B------:R-:W1:Y:S04]  /*179c0*/  MUFU.EX2 R105, R105 ;  /* 0x0000006900697308 */ /* 0x000e680000000800 */
[-C--:B------:R-:W-:Y:S06]  /*179d0*/  HMMA.16816.F32 R12, R56, R66.reuse, R12 ;  /* 0x00000042380c723c */ /* 0x080fec000000180c */
[----:B------:R-:W-:Y:S02]  /*179e0*/  MUFU.EX2 R108, R108 ;  /* 0x0000006c006c7308 */ /* 0x000fe40000000800 */
[C---:B------:R-:W-:Y:S01]  /*179f0*/  HMMA.16816.F32 R16, R52.reuse, R66, R16 ;  /* 0x000000423410723c */ /* 0x040fe20000001810 */
[----:B------:R-:W2:Y:S07]  /*17a00*/  LDSM.16.MT88.4 R64, [R233+0xb000] ;  /* 0x00b00000e940783b */ /* 0x000eae0000004200 */
[-C--:B------:R-:W-:Y:S01]  /*17a10*/  HMMA.16816.F32 R20, R52, R68.reuse, R20 ;  /* 0x000000443414723c */ /* 0x080fe20000001814 */
[----:B------:R-:W5:Y:S07]  /*17a20*/  MUFU.EX2 R109, R109 ;  /* 0x0000006d006d7308 */ /* 0x000f6e0000000800 */
[C---:B------:R-:W-:Y:S03]  /*17a30*/  HMMA.16816.F32 R24, R56.reuse, R68, R24 ;  /* 0x000000443818723c */ /* 0x040fe60000001818 */
[----:B------:R-:W-:Y:S05]  /*17a40*/  MUFU.EX2 R116, R116 ;  /* 0x0000007400747308 */ /* 0x000fea0000000800 */
[-C--:B------:R-:W-:Y:S05]  /*17a50*/  HMMA.16816.F32 R28, R56, R70.reuse, R28 ;  /* 0x00000046381c723c */ /* 0x080fea000000181c */
[----:B------:R-:W-:Y:S03]  /*17a60*/  MUFU.EX2 R117, R117 ;  /* 0x0000007500757308 */ /* 0x000fe60000000800 */
[C---:B------:R-:W-:Y:S01]  /*17a70*/  HMMA.16816.F32 R32, R52.reuse, R70, R32 ;  /* 0x000000463420723c */ /* 0x040fe20000001820 */
[----:B------:R-:W1:Y:S06]  /*17a80*/  LDSM.16.MT88.4 R68, [R236+0xb000] ;  /* 0x00b00000ec44783b */ /* 0x000e6c0000004200 */
[----:B------:R-:W-:Y:S01]  /*17a90*/  MUFU.EX2 R128, R128 ;  /* 0x0000008000807308 */ /* 0x000fe20000000800 */
[-C--:B------:R-:W-:Y:S08]  /*17aa0*/  HMMA.16816.F32 R36, R52, R72.reuse, R36 ;  /* 0x000000483424723c */ /* 0x080ff00000001824 */
[C---:B------:R-:W-:Y:S01]  /*17ab0*/  HMMA.16816.F32 R48, R56.reuse, R72, R48 ;  /* 0x000000483830723c */ /* 0x040fe20000001830 */
[----:B------:R-:W-:Y:S06]  /*17ac0*/  MUFU.EX2 R118, R118 ;  /* 0x0000007600767308 */ /* 0x000fec0000000800 */
[----:B------:R-:W-:Y:S01]  /*17ad0*/  FADD.FTZ R72, R246, R149 ;  /* 0x00000095f6487221 */ /* 0x000fe20000010000 */
[-C--:B------:R-:W-:Y:S03]  /*17ae0*/  HMMA.16816.F32 R132, R56, R74.reuse, R132 ;  /* 0x0000004a3884723c */ /* 0x080fe60000001884 */
[----:B------:R-:W-:Y:S05]  /*17af0*/  MUFU.EX2 R119, R119 ;  /* 0x0000007700777308 */ /* 0x000fea0000000800 */
[C---:B------:R-:W-:Y:S05]  /*17b00*/  HMMA.16816.F32 R136, R52.reuse, R74, R136 ;  /* 0x0000004a3488723c */ /* 0x040fea0000001888 */
[----:B------:R-:W-:Y:S03]  /*17b10*/  MUFU.EX2 R130, R130 ;  /* 0x0000008200827308 */ /* 0x000fe60000000800 */
[-C--:B---3--:R-:W-:Y:S07]  /*17b20*/  HMMA.16816.F32 R40, R52, R60.reuse, R40 ;  /* 0x0000003c3428723c */ /* 0x088fee0000001828 */
[----:B------:R-:W-:Y:S01]  /*17b30*/  MUFU.EX2 R80, R80 ;  /* 0x0000005000507308 */ /* 0x000fe20000000800 */
[C---:B------:R-:W-:Y:S07]  /*17b40*/  HMMA.16816.F32 R44, R56.reuse, R60, R44 ;  /* 0x0000003c382c723c */ /* 0x040fee000000182c */
[----:B------:R-:W-:Y:S01]  /*17b50*/  FADD.FTZ R61, R250, R72 ;  /* 0x00000048fa3d7221 */ /* 0x000fe20000010000 */
[-C--:B------:R-:W-:Y:S01]  /*17b60*/  HMMA.16816.F32 R140, R56, R62.reuse, R140 ;  /* 0x0000003e388c723c */ /* 0x080fe2000000188c */
[----:B------:R-:W3:Y:S01]  /*17b70*/  LDSM.16.MT88.4 R72, [R234+0xb000] ;  /* 0x00b00000ea48783b */ /* 0x000ee20000004200 */
[----:B------:R-:W1:Y:S02]  /*17b80*/  MUFU.EX2 R79, R79 ;  /* 0x0000004f004f7308 */ /* 0x000e640000000800 */
[----:B------:R-:W-:Y:S03]  /*17b90*/  FADD.FTZ R60, R248, R76 ;  /* 0x0000004cf83c7221 */ /* 0x000fe60000010000 */
[----:B------:R-:W-:Y:S01]  /*17ba0*/  FADD.FTZ R57, R245, R61 ;  /* 0x0000003df5397221 */ /* 0x000fe20000010000 */
[----:B------:R-:W-:Y:S04]  /*17bb0*/  HMMA.16816.F32 R144, R52, R62, R144 ;  /* 0x0000003e3490723c */ /* 0x000fe80000001890 */
[----:B------:R-:W-:Y:S01]  /*17bc0*/  FADD.FTZ R56, R228, R60 ;  /* 0x0000003ce4387221 */ /* 0x000fe20000010000 */
[----:B----4-:R-:W-:Y:S01]  /*17bd0*/  F2FP.PACK_AB R59, R111, R110 ;  /* 0x0000006e6f3b723e */ /* 0x010fe200000000ff */
[----:B------:R-:W-:Y:S01]  /*17be0*/  FADD.FTZ R2, R249, R57 ;  /* 0x00000039f9027221 */ /* 0x000fe20000010000 */
[----:B------:R-:W-:Y:S01]  /*17bf0*/  F2FP.PACK_AB R52, R101, R100 ;  /* 0x000000646534723e */ /* 0x000fe200000000ff */
[----:B------:R-:W-:Y:S01]  /*17c00*/  FADD.FTZ R76, R247, R56 ;  /* 0x00000038f74c7221 */ /* 0x000fe20000010000 */
[----:B------:R-:W-:Y:S01]  /*17c10*/  F2FP.PACK_AB R54, R113, R112 ;  /* 0x000000707136723e */ /* 0x000fe200000000ff */
[----:B------:R-:W4:Y:S01]  /*17c20*/  LDSM.16.MT88.4 R60, [R235+0xb000] ;  /* 0x00b00000eb3c783b */ /* 0x000f220000004200 */
[----:B------:R-:W3:Y:S01]  /*17c30*/  MUFU.EX2 R78, R78 ;  /* 0x0000004e004e7308 */ /* 0x000ee20000000800 */
[----:B------:R-:W-:Y:S01]  /*17c40*/  F2FP.PACK_AB R53, R103, R102 ;  /* 0x000000666735723e */ /* 0x000fe200000000ff */
[----:B------:R-:W-:Y:S01]  /*17c50*/  FADD.FTZ R2, R185, R2 ;  /* 0x00000002b9027221 */ /* 0x000fe20000010000 */
[----:B------:R-:W-:Y:S02]  /*17c60*/  F2FP.PACK_AB R55, R115, R114 ;  /* 0x000000727337723e */ /* 0x000fe400000000ff */
[----:B------:R-:W-:Y:S02]  /*17c70*/  F2FP.PACK_AB R57, R107, R106 ;  /* 0x0000006a6b39723e */ /* 0x000fe400000000ff */
[----:B-1----:R-:W-:Y:S02]  /*17c80*/  F2FP.PACK_AB R56, R105, R104 ;  /* 0x000000686938723e */ /* 0x002fe400000000ff */
[----:B-----5:R-:W-:Y:S01]  /*17c90*/  F2FP.PACK_AB R58, R109, R108 ;  /* 0x0000006c6d3a723e */ /* 0x020fe200000000ff */
[-C--:B--2---:R-:W-:Y:S08]  /*17ca0*/  HMMA.16816.F32 R4, R52, R64.reuse, R4 ;  /* 0x000000403404723c */ /* 0x084ff00000001804 */
[C---:B------:R-:W-:Y:S01]  /*17cb0*/  HMMA.16816.F32 R8, R56.reuse, R64, R8 ;  /* 0x000000403808723c */ /* 0x040fe20000001808 */
[----:B------:R-:W-:Y:S06]  /*17cc0*/  MUFU.EX2 R65, R124 ;  /* 0x0000007c00417308 */ /* 0x000fec0000000800 */
[----:B------:R-:W-:Y:S01]  /*17cd0*/  FADD.FTZ R64, R187, R77 ;  /* 0x0000004dbb407221 */ /* 0x000fe20000010000 */
[-C--:B------:R-:W-:Y:S04]  /*17ce0*/  HMMA.16816.F32 R12, R56, R66.reuse, R12 ;  /* 0x00000042380c723c */ /* 0x080fe8000000180c */
[----:B------:R-:W-:Y:S04]  /*17cf0*/  FADD.FTZ R64, R156, R64 ;  /* 0x000000409c407221 */ /* 0x000fe80000010000 */
[C---:B------:R-:W-:Y:S01]  /*17d00*/  HMMA.16816.F32 R16, R52.reuse, R66, R16 ;  /* 0x000000423410723c */ /* 0x040fe20000001810 */
[----:B------:R-:W-:Y:S07]  /*17d10*/  MUFU.EX2 R66, R120 ;  /* 0x0000007800427308 */ /* 0x000fee0000000800 */
[-C--:B------:R-:W-:Y:S03]  /*17d20*/  HMMA.16816.F32 R20, R52, R68.reuse, R20 ;  /* 0x000000443414723c */ /* 0x080fe60000001814 */
[----:B------:R-:W1:Y:S05]  /*17d30*/  MUFU.EX2 R67, R121 ;  /* 0x0000007900437308 */ /* 0x000e6a0000000800 */
[C---:B------:R-:W-:Y:S08]  /*17d40*/  HMMA.16816.F32 R24, R56.reuse, R68, R24 ;  /* 0x000000443818723c */ /* 0x040ff00000001818 */
[-C--:B------:R-:W-:Y:S08]  /*17d50*/  HMMA.16816.F32 R28, R56, R70.reuse, R28 ;  /* 0x00000046381c723c */ /* 0x080ff0000000181c */
[C---:B------:R-:W-:Y:S08]  /*17d60*/  HMMA.16816.F32 R32, R52.reuse, R70, R32 ;  /* 0x000000463420723c */ /* 0x040ff00000001820 */
[-C--:B---3--:R-:W-:Y:S08]  /*17d70*/  HMMA.16816.F32 R36, R52, R72.reuse, R36 ;  /* 0x000000483424723c */ /* 0x088ff00000001824 */
[C---:B------:R-:W-:Y:S08]  /*17d80*/  HMMA.16816.F32 R48, R56.reuse, R72, R48 ;  /* 0x000000483830723c */ /* 0x040ff00000001830 */
[-C--:B------:R-:W-:Y:S08]  /*17d90*/  HMMA.16816.F32 R132, R56, R74.reuse, R132 ;  /* 0x0000004a3884723c */ /* 0x080ff00000001884 */
[C---:B------:R-:W-:Y:S08]  /*17da0*/  HMMA.16816.F32 R136, R52.reuse, R74, R136 ;  /* 0x0000004a3488723c */ /* 0x040ff00000001888 */
[-C--:B----4-:R-:W-:Y:S08]  /*17db0*/  HMMA.16816.F32 R40, R52, R60.reuse, R40 ;  /* 0x0000003c3428723c */ /* 0x090ff00000001828 */
[C---:B------:R-:W-:Y:S07]  /*17dc0*/  HMMA.16816.F32 R44, R56.reuse, R60, R44 ;  /* 0x0000003c382c723c */ /* 0x040fee000000182c */
[----:B------:R-:W-:Y:S01]  /*17dd0*/  FADD.FTZ R61, R184, R76 ;  /* 0x0000004cb83d7221 */ /* 0x000fe20000010000 */
[-C--:B------:R-:W-:Y:S01]  /*17de0*/  HMMA.16816.F32 R140, R56, R62.reuse, R140 ;  /* 0x0000003e388c723c */ /* 0x080fe2000000188c */
[----:B------:R-:W2:Y:S03]  /*17df0*/  LDSM.16.MT88.4 R184, [R236+0xb800] ;  /* 0x00b80000ecb8783b */ /* 0x000ea60000004200 */
[----:B------:R-:W-:Y:S02]  /*17e00*/  FADD.FTZ R60, R157, R0 ;  /* 0x000000009d3c7221 */ /* 0x000fe40000010000 */
[----:B------:R-:W-:Y:S01]  /*17e10*/  FADD.FTZ R0, R167, R64 ;  /* 0x00000040a7007221 */ /* 0x000fe20000010000 */
[----:B------:R-:W-:Y:S01]  /*17e20*/  F2FP.PACK_AB R57, R79, R80 ;  /* 0x000000504f39723e */ /* 0x000fe200000000ff */
[----:B------:R-:W-:Y:S01]  /*17e30*/  FADD.FTZ R56, R162, R2 ;  /* 0x00000002a2387221 */ /* 0x000fe20000010000 */
[----:B------:R-:W-:Y:S04]  /*17e40*/  HMMA.16816.F32 R144, R52, R62, R144 ;  /* 0x0000003e3490723c */ /* 0x000fe80000001890 */
[----:B------:R-:W-:Y:S01]  /*17e50*/  FADD.FTZ R60, R174, R60 ;  /* 0x0000003cae3c7221 */ /* 0x000fe20000010000 */
[----:B------:R-:W-:Y:S01]  /*17e60*/  F2FP.PACK_AB R59, R154, R78 ;  /* 0x0000004e9a3b723e */ /* 0x000fe200000000ff */
[----:B------:R-:W-:Y:S01]  /*17e70*/  FADD.FTZ R56, R164, R56 ;  /* 0x00000038a4387221 */ /* 0x000fe20000010000 */
[----:B------:R-:W-:Y:S01]  /*17e80*/  F2FP.PACK_AB R52, R117, R116 ;  /* 0x000000747534723e */ /* 0x000fe200000000ff */
[----:B------:R-:W-:Y:S01]  /*17e90*/  FADD.FTZ R2, R166, R61 ;  /* 0x0000003da6027221 */ /* 0x000fe20000010000 */
[----:B------:R-:W-:Y:S03]  /*17ea0*/  F2FP.PACK_AB R54, R153, R128 ;  /* 0x000000809936723e */ /* 0x000fe600000000ff */
[----:B------:R-:W-:Y:S01]  /*17eb0*/  FADD.FTZ R61, R172, R0 ;  /* 0x00000000ac3d7221 */ /* 0x000fe20000010000 */
[----:B------:R-:W-:Y:S01]  /*17ec0*/  F2FP.PACK_AB R53, R119, R118 ;  /* 0x000000767735723e */ /* 0x000fe200000000ff */
[----:B------:R-:W-:Y:S01]  /*17ed0*/  FADD.FTZ R0, R175, R60 ;  /* 0x0000003caf007221 */ /* 0x000fe20000010000 */
[----:B------:R-:W-:Y:S01]  /*17ee0*/  F2FP.PACK_AB R55, R155, R130 ;  /* 0x000000829b37723e */ /* 0x000fe200000000ff */
[----:B------:R-:W-:Y:S01]  /*17ef0*/  FADD.FTZ R60, R165, R56 ;  /* 0x00000038a53c7221 */ /* 0x000fe20000010000 */
[----:B-1----:R-:W-:Y:S01]  /*17f00*/  F2FP.PACK_AB R56, R67, R66 ;  /* 0x000000424338723e */ /* 0x002fe200000000ff */
[----:B------:R-:W-:Y:S01]  /*17f10*/  FADD.FTZ R2, R251, R2 ;  /* 0x00000002fb027221 */ /* 0x000fe20000010000 */
[----:B------:R-:W-:Y:S01]  /*17f20*/  F2FP.PACK_AB R58, R208, R65 ;  /* 0x00000041d03a723e */ /* 0x000fe200000000ff */
[----:B------:R-:W-:Y:S02]  /*17f30*/  FADD.FTZ R0, R178, R0 ;  /* 0x00000000b2007221 */ /* 0x000fe40000010000 */
[----:B------:R-:W-:Y:S01]  /*17f40*/  FADD.FTZ R2, R252, R2 ;  /* 0x00000002fc027221 */ /* 0x000fe20000010000 */
[-C--:B------:R-:W-:Y:S01]  /*17f50*/  HMMA.16816.F32 R160, R52, R168.reuse, R4 ;  /* 0x000000a834a0723c */ /* 0x080fe20000001804 */
[----:B------:R-:W1:Y:S02]  /*17f60*/  LDSM.16.MT88.4 R4, [R234+0xb800] ;  /* 0x00b80000ea04783b */ /* 0x000e640000004200 */
[----:B------:R-:W-:Y:S02]  /*17f70*/  FADD.FTZ R2, R131, R2 ;  /* 0x0000000283027221 */ /* 0x000fe40000010000 */
[----:B------:R-:W-:Y:S03]  /*17f80*/  FADD.FTZ R0, R177, R0 ;  /* 0x00000000b1007221 */ /* 0x000fe60000010000 */
[C---:B------:R-:W-:Y:S04]  /*17f90*/  HMMA.16816.F32 R156, R56.reuse, R168, R8 ;  /* 0x000000a8389c723c */ /* 0x040fe80000001808 */
[----:B------:R-:W-:Y:S03]  /*17fa0*/  FADD.FTZ R0, R182, R0 ;  /* 0x00000000b6007221 */ /* 0x000fe60000010000 */
[----:B------:R-:W-:Y:S01]  /*17fb0*/  FADD.FTZ R9, R173, R61 ;  /* 0x0000003dad097221 */ /* 0x000fe20000010000 */
[-C--:B------:R-:W-:Y:S04]  /*17fc0*/  HMMA.16816.F32 R164, R56, R170.reuse, R12 ;  /* 0x000000aa38a4723c */ /* 0x080fe8000000180c */
[----:B------:R-:W-:Y:S02]  /*17fd0*/  FADD.FTZ R8, R122, R60 ;  /* 0x0000003c7a087221 */ /* 0x000fe40000010000 */
[----:B------:R-:W-:Y:S02]  /*17fe0*/  FADD.FTZ R9, R176, R9 ;  /* 0x00000009b0097221 */ /* 0x000fe40000010000 */
[----:B------:R-:W-:Y:S01]  /*17ff0*/  FADD.FTZ R10, R179, R2 ;  /* 0x00000002b30a7221 */ /* 0x000fe20000010000 */
[C---:B------:R-:W-:Y:S04]  /*18000*/  HMMA.16816.F32 R168, R52.reuse, R170, R16 ;  /* 0x000000aa34a8723c */ /* 0x040fe80000001810 */
[----:B------:R-:W-:Y:S02]  /*18010*/  FADD.FTZ R8, R129, R8 ;  /* 0x0000000881087221 */ /* 0x000fe40000010000 */
[----:B------:R-:W-:Y:S02]  /*18020*/  FADD.FTZ R2, R223, R9 ;  /* 0x00000009df027221 */ /* 0x000fe40000010000 */
[----:B------:R-:W-:Y:S01]  /*18030*/  FADD.FTZ R8, R220, R8 ;  /* 0x00000008dc087221 */ /* 0x000fe20000010000 */
[-C--:B--2---:R-:W-:Y:S03]  /*18040*/  HMMA.16816.F32 R172, R52, R184.reuse, R20 ;  /* 0x000000b834ac723c */ /* 0x084fe60000001814 */
[----:B------:R-:W-:Y:S02]  /*18050*/  FADD.FTZ R9, R183, R10 ;  /* 0x0000000ab7097221 */ /* 0x000fe40000010000 */
[----:B------:R-:W-:Y:S02]  /*18060*/  FADD.FTZ R10, R217, R8 ;  /* 0x00000008d90a7221 */ /* 0x000fe40000010000 */
[----:B------:R-:W-:Y:S01]  /*18070*/  FADD.FTZ R8, R207, R9 ;  /* 0x00000009cf087221 */ /* 0x000fe20000010000 */
[C---:B------:R-:W-:Y:S04]  /*18080*/  HMMA.16816.F32 R176, R56.reuse, R184, R24 ;  /* 0x000000b838b0723c */ /* 0x040fe80000001818 */
[----:B------:R-:W-:Y:S02]  /*18090*/  FADD.FTZ R12, R219, R10 ;  /* 0x0000000adb0c7221 */ /* 0x000fe40000010000 */
[----:B------:R-:W-:Y:S02]  /*180a0*/  FADD.FTZ R15, R206, R8 ;  /* 0x00000008ce0f7221 */ /* 0x000fe40000010000 */
[----:B------:R-:W-:Y:S01]  /*180b0*/  FADD.FTZ R2, R180, R2 ;  /* 0x00000002b4027221 */ /* 0x000fe20000010000 */
[----:B------:R-:W2:Y:S03]  /*180c0*/  LDSM.16.MT88.4 R8, [R235+0xb800] ;  /* 0x00b80000eb08783b */ /* 0x000ea60000004200 */
        /* <DEDUP_REMOVED lines=14> */
[-C--:B-1----:R-:W-:Y:S03]  /*181b0*/  HMMA.16816.F32 R188, R52, R4.reuse, R36 ;  /* 0x0000000434bc723c */ /* 0x082fe60000001824 */
[----:B------:R-:W-:Y:S02]  /*181c0*/  FADD.FTZ R0, R193, R13 ;  /* 0x0000000dc1007221 */ /* 0x000fe40000010000 */
[----:B------:R-:W-:Y:S02]  /*181d0*/  FADD.FTZ R12, R201, R12 ;  /* 0x0000000cc90c7221 */ /* 0x000fe40000010000 */
[----:B------:R-:W-:Y:S02]  /*181e0*/  FADD.FTZ R2, R195, R2 ;  /* 0x00000002c3027221 */ /* 0x000fe40000010000 */
[----:B------:R-:W-:Y:S03]  /*181f0*/  FADD.FTZ R13, R83, R14 ;  /* 0x0000000e530d7221 */ /* 0x000fe60000010000 */
[----:B------:R-:W-:Y:S02]  /*18200*/  FADD.FTZ R0, R192, R0 ;  /* 0x00000000c0007221 */ /* 0x000fe40000010000 */
        /* <DEDUP_REMOVED lines=69> */
[----:B-1----:R-:W-:-:S05]  /*18660*/  @P1 BRA `(.L_x_368) ;  /* 0xffffac4000001947 */ /* 0x002fca000383ffff */
.L_x_367:
        /* <DEDUP_REMOVED lines=20> */
[CC--:B-----5:R-:W-:Y:S01]  /*187b0*/  LEA.HI R15, R48.reuse, R43.reuse, RZ, 0x2 ;  /* 0x0000002b300f7211 */ /* 0x0e0fe200078f10ff */
[----:B------:R-:W-:Y:S01]  /*187c0*/  @!UP0 UIMAD UR12, UR12, UR6, URZ ;  /* 0x000000060c0c82a4 */ /* 0x000fe2000f8e023f */
[----:B------:R-:W-:Y:S02]  /*187d0*/  LEA.HI R42, R48, R43, RZ, 0x5 ;  /* 0x0000002b302a7211 */ /* 0x000fe400078f28ff */
[----:B------:R-:W-:-:S02]  /*187e0*/  ULDC.U8 UR6, c[0x0][0x329] ;  /* 0x0000ca4000067ab9 */ /* 0x000fc40000000000 */
[----:B------:R-:W-:Y:S02]  /*187f0*/  UISETP.NE.AND UP1, UPT, UR6, URZ, UPT ;  /* 0x0000003f0600728c */ /* 0x000fe4000bf25270 */
[----:B------:R-:W-:Y:S02]  /*18800*/  @!UP0 UIMAD UR12, UR4, UR7, UR12 ;  /* 0x00000007040c82a4 */ /* 0x000fe4000f8e020c */
[----:B------:R-:W-:Y:S02]  /*18810*/  @!UP0 UMOV UR14, UR18 ;  /* 0x00000012000e8c82 */ /* 0x000fe40008000000 */
[----:B------:R-:W-:Y:S02]  /*18820*/  ULDC.U8 UR7, c[0x0][0x328] ;  /* 0x0000ca0000077ab9 */ /* 0x000fe40000000000 */
[----:B------:R-:W-:Y:S02]  /*18830*/  UISETP.NE.AND UP2, UPT, UR7, URZ, UPT ;  /* 0x0000003f0700728c */ /* 0x000fe4000bf45270 */
[----:B------:R-:W-:-:S02]  /*18840*/  @!UP0 UIADD3 UR8, UR19, UR12, URZ ;  /* 0x0000000c13088290 */ /* 0x000fc4000fffe03f */
[----:B------:R-:W-:Y:S02]  /*18850*/  UISETP.NE.OR UP3, UPT, UR6, URZ, !UP2 ;  /* 0x0000003f0600728c */ /* 0x000fe4000d765670 */
[----:B------:R-:W-:Y:S02]  /*18860*/  @UP1 ULDC UR13, c[0x0][0x210] ;  /* 0x00008400000d1ab9 */ /* 0x000fe40000000800 */
[----:B------:R-:W-:Y:S02]  /*18870*/  ULDC UR7, c[0x0][0x234] ;  /* 0x00008d0000077ab9 */ /* 0x000fe40000000800 */
[----:B------:R-:W-:Y:S02]  /*18880*/  @UP1 UIMAD UR13, UR13, UR9, URZ ;  /* 0x000000090d0d12a4 */ /* 0x000fe4000f8e023f */
[----:B------:R-:W-:Y:S02]  /*18890*/  @!UP1 USEL UR13, UR9, UR7, !UP2 ;  /* 0x00000007090d9287 */ /* 0x000fe4000d000000 */
[----:B------:R-:W-:-:S02]  /*188a0*/  ULDC UR6, c[0x0][0x1c0] ;  /* 0x0000700000067ab9 */ /* 0x000fc40000000800 */
[----:B------:R-:W-:Y:S02]  /*188b0*/  @UP1 UMOV UR15, 0x1 ;  /* 0x00000001000f1882 */ /* 0x000fe40000000000 */
[----:B------:R-:W-:Y:S02]  /*188c0*/  @!UP1 UIMAD UR15, UR13, UR6, URZ ;  /* 0x000000060d0f92a4 */ /* 0x000fe4000f8e023f */
[----:B------:R-:W-:Y:S02]  /*188d0*/  @!UP3 UIMAD UR17, UR4, UR9, URZ ;  /* 0x000000090411b2a4 */ /* 0x000fe4000f8e023f */
[----:B------:R-:W-:Y:S02]  /*188e0*/  @UP1 ULDC UR16, c[0x0][0x210] ;  /* 0x0000840000101ab9 */ /* 0x000fe40000000800 */
[----:B------:R-:W-:Y:S02]  /*188f0*/  UIMAD UR4, UR4, UR15, URZ ;  /* 0x0000000f040472a4 */ /* 0x000fe4000f8e023f */
[----:B------:R-:W-:-:S02]  /*18900*/  @!UP1 UMOV UR16, 0x1 ;  /* 0x0000000100109882 */ /* 0x000fc40000000000 */
[----:B------:R-:W-:Y:S02]  /*18910*/  @!UP3 USEL UR17, UR17, UR31, !UP0 ;  /* 0x0000001f1111b287 */ /* 0x000fe4000c000000 */
[----:B------:R-:W-:Y:S02]  /*18920*/  UIMAD UR6, UR10, UR16, URZ ;  /* 0x000000100a0672a4 */ /* 0x000fe4000f8e023f */
[----:B------:R-:W-:Y:S02]  /*18930*/  USEL UR4, UR4, URZ, UP3 ;  /* 0x0000003f04047287 */ /* 0x000fe40009800000 */
[----:B------:R-:W-:Y:S02]  /*18940*/  USHF.L.U32 UR6, UR6, 0x7, URZ ;  /* 0x0000000706067899 */ /* 0x000fe4000800063f */
[----:B------:R-:W-:Y:S02]  /*18950*/  UIMAD UR13, UR11, UR13, UR4 ;  /* 0x0000000d0b0d72a4 */ /* 0x000fe4000f8e0204 */
[----:B------:R-:W-:-:S02]  /*18960*/  @!UP3 UMOV UR20, UR17 ;  /* 0x000000110014bc82 */ /* 0x000fc40008000000 */
        /* <DEDUP_REMOVED lines=11> */
[----:B--2---:R-:W-:-:S05]  /*18a20*/  FADD.FTZ R0, R0, R7 ;  /* 0x0000000700007221 */ /* 0x004fca0000010000 */
[----:B------:R-:W2:Y:S01]  /*18a30*/  SHFL.BFLY PT, R7, R0, 0x1, 0x1f ;  /* 0x0c201f0000077f89 */ /* 0x000ea200000e0000 */
[----:B---3--:R-:W-:Y:S01]  /*18a40*/  FADD.FTZ R5, R5, R8 ;  /* 0x0000000805057221 */ /* 0x008fe20000010000 */
[----:B------:R-:W-:Y:S01]  /*18a50*/  SHF.R.S32.HI R8, RZ, 0x5, R42 ;  /* 0x00000005ff087819 */ /* 0x000fe2000001142a */
[----:B-1----:R-:W-:Y:S02]  /*18a60*/  FADD.FTZ R4, R4, R9 ;  /* 0x0000000904047221 */ /* 0x002fe40000010000 */
[----:B----4-:R-:W-:-:S03]  /*18a70*/  FADD.FTZ R39, R2, R6 ;  /* 0x0000000602277221 */ /* 0x010fc60000010000 */
[----:B------:R-:W1:Y:S02]  /*18a80*/  SHFL.BFLY PT, R2, R4, 0x1, 0x1f ;  /* 0x0c201f0004027f89 */ /* 0x000e6400000e0000 */
[----:B------:R-:W-:Y:S02]  /*18a90*/  FSETP.NE.FTZ.AND P5, PT, R39, RZ, PT ;  /* 0x000000ff2700720b */ /* 0x000fe40003fb5000 */
[----:B------:R-:W3:Y:S01]  /*18aa0*/  SHFL.BFLY PT, R6, R5, 0x1, 0x1f ;  /* 0x0c201f0005067f89 */ /* 0x000ee200000e0000 */
[----:B--2---:R-:W-:Y:S01]  /*18ab0*/  FADD.FTZ R38, R0, R7 ;  /* 0x0000000700267221 */ /* 0x004fe20000010000 */
[----:B------:R-:W-:Y:S02]  /*18ac0*/  MOV R0, 0x3f800000 ;  /* 0x3f80000000007802 */ /* 0x000fe40000000f00 */
[----:B------:R-:W-:Y:S02]  /*18ad0*/  LOP3.LUT R7, R15, 0x3ffffffc, RZ, 0xc0, !PT ;  /* 0x3ffffffc0f077812 */ /* 0x000fe400078ec0ff */
[----:B------:R-:W-:-:S05]  /*18ae0*/  FSETP.NE.FTZ.AND P4, PT, R38, RZ, PT ;  /* 0x000000ff2600720b */ /* 0x000fca0003f95000 */
[----:B------:R-:W2:Y:S01]  /*18af0*/  @P5 MUFU.RCP R0, R39 ;  /* 0x0000002700005308 */ /* 0x000ea20000001000 */
[----:B-1----:R-:W-:Y:S01]  /*18b00*/  FADD.FTZ R41, R4, R2 ;  /* 0x0000000204297221 */ /* 0x002fe20000010000 */
[----:B------:R-:W-:Y:S02]  /*18b10*/  IADD3 R2, -R7, R43, RZ ;  /* 0x0000002b07027210 */ /* 0x000fe40007ffe1ff */
[----:B------:R-:W-:Y:S01]  /*18b20*/  MOV R4, 0x3f800000 ;  /* 0x3f80000000047802 */ /* 0x000fe20000000f00 */
[----:B---3--:R-:W-:Y:S01]  /*18b30*/  FADD.FTZ R40, R5, R6 ;  /* 0x0000000605287221 */ /* 0x008fe20000010000 */
[----:B------:R-:W-:Y:S02]  /*18b40*/  FSETP.NE.FTZ.AND P3, PT, R41, RZ, PT ;  /* 0x000000ff2900720b */ /* 0x000fe40003f75000 */
[----:B------:R-:W-:Y:S01]  /*18b50*/  LEA R9, R8, R2, 0x9 ;  /* 0x0000000208097211 */ /* 0x000fe200078e48ff */
[----:B--2---:R-:W-:Y:S01]  /*18b60*/  FMUL.FTZ R160, R0, R160 ;  /* 0x000000a000a07220 */ /* 0x004fe20000410000 */
[----:B------:R-:W-:Y:S01]  /*18b70*/  MOV R2, 0x3f800000 ;  /* 0x3f80000000027802 */ /* 0x000fe20000000f00 */
[----:B------:R-:W1:Y:S01]  /*18b80*/  @P4 MUFU.RCP R4, R38 ;  /* 0x0000002600044308 */ /* 0x000e620000001000 */
[----:B------:R-:W-:Y:S01]  /*18b90*/  FSETP.NE.FTZ.AND P0, PT, R40, RZ, PT ;  /* 0x000000ff2800720b */ /* 0x000fe20003f15000 */
[----:B------:R-:W-:-:S02]  /*18ba0*/  FMUL.FTZ R8, R0, R161 ;  /* 0x000000a100087220 */ /* 0x000fc40000410000 */
[C---:B------:R-:W-:Y:S02]  /*18bb0*/  FMUL.FTZ R168, R0.reuse, R168 ;  /* 0x000000a800a87220 */ /* 0x040fe40000410000 */
[----:B------:R-:W-:Y:S01]  /*18bc0*/  FMUL.FTZ R6, R0, R169 ;  /* 0x000000a900067220 */ /* 0x000fe20000410000 */
[----:B------:R-:W-:Y:S01]  /*18bd0*/  F2FP.PACK_AB R8, R8, R160 ;  /* 0x000000a00808723e */ /* 0x000fe200000000ff */
[----:B------:R-:W2:Y:S01]  /*18be0*/  @P3 MUFU.RCP R2, R41 ;  /* 0x0000002900023308 */ /* 0x000ea20000001000 */
        /* <DEDUP_REMOVED lines=43> */
[----:B------:R-:W-:Y:S01]  /*18ea0*/  SHF.R.S32.HI R4, RZ, 0x2, R15 ;  /* 0x00000002ff047819 */ /* 0x000fe2000001140f */
[C---:B--2---:R-:W-:Y:S01]  /*18eb0*/  FMUL.FTZ R156, R2.reuse, R156 ;  /* 0x0000009c029c7220 */ /* 0x044fe20000410000 */
[----:B------:R-:W-:Y:S01]  /*18ec0*/  F2FP.PACK_AB R35, R35, R198 ;  /* 0x000000c62323723e */ /* 0x000fe200000000ff */
        /* <DEDUP_REMOVED lines=50> */
[----:B------:R-:W-:Y:S02]  /*191f0*/  F2FP.PACK_AB R24, R203, R24 ;  /* 0x00000018cb18723e */ /* 0x000fe400000000ff */
[C---:B------:R-:W-:Y:S02]  /*19200*/  SHF.L.U32 R2, R0.reuse, 0x6, RZ ;  /* 0x0000000600027819 */ /* 0x040fe400000006ff */
[----:B------:R-:W-:-:S02]  /*19210*/  LOP3.LUT R4, R0, 0x1, RZ, 0xc0, !PT ;  /* 0x0000000100047812 */ /* 0x000fc400078ec0ff */
[----:B------:R-:W-:Y:S02]  /*19220*/  LOP3.LUT R2, R2, 0x1c0, RZ, 0xc0, !PT ;  /* 0x000001c002027812 */ /* 0x000fe400078ec0ff */
[----:B------:R-:W-:Y:S02]  /*19230*/  ISETP.NE.U32.AND P1, PT, R4, 0x1, PT ;  /* 0x000000010400780c */ /* 0x000fe40003f25070 */
[----:B------:R-:W-:Y:S02]  /*19240*/  LEA.HI R2, R2, R2, RZ, 0x1d ;  /* 0x0000000202027211 */ /* 0x000fe400078fe8ff */
[----:B------:R-:W-:Y:S02]  /*19250*/  MOV R4, 0xfffffff0 ;  /* 0xfffffff000047802 */ /* 0x000fe40000000f00 */
[----:B------:R-:W-:Y:S02]  /*19260*/  LEA R2, R9, R2, 0x1 ;  /* 0x0000000209027211 */ /* 0x000fe400078e08ff */
[----:B------:R-:W-:-:S02]  /*19270*/  SEL R9, R4, 0x10, !P1 ;  /* 0x0000001004097807 */ /* 0x000fc40004800000 */
[----:B------:R-:W-:Y:S02]  /*19280*/  SHF.L.U32 R2, R2, 0x1, RZ ;  /* 0x0000000102027819 */ /* 0x000fe400000006ff */
[----:B------:R-:W-:Y:S02]  /*19290*/  R2P PR, R0, 0x6 ;  /* 0x0000000600007804 */ /* 0x000fe40000000000 */
[----:B------:R-:W-:Y:S01]  /*192a0*/  IADD3 R4, R2, R9, RZ ;  /* 0x0000000902047210 */ /* 0x000fe20007ffe0ff */
[----:B------:R-:W-:Y:S01]  /*192b0*/  STS [R2], R8 ;  /* 0x0000000802007388 */ /* 0x000fe20000000800 */
[----:B------:R-:W-:Y:S02]  /*192c0*/  MOV R0, 0x20 ;  /* 0x0000002000007802 */ /* 0x000fe40000000f00 */
[----:B------:R-:W-:Y:S01]  /*192d0*/  F2FP.PACK_AB R21, R143, R21 ;  /* 0x000000158f15723e */ /* 0x000fe200000000ff */
[----:B------:R-:W-:Y:S04]  /*192e0*/  STS [R2+0x400], R7 ;  /* 0x0004000702007388 */ /* 0x000fe80000000800 */
[----:B------:R1:W-:Y:S04]  /*192f0*/  STS [R4], R6 ;  /* 0x0000000604007388 */ /* 0x0003e80000000800 */
[----:B------:R2:W-:Y:S04]  /*19300*/  STS [R4+0x400], R5 ;  /* 0x0004000504007388 */ /* 0x0005e80000000800 */
[----:B------:R-:W-:Y:S04]  /*19310*/  STS [R2+0x2000], R10 ;  /* 0x0020000a02007388 */ /* 0x000fe80000000800 */
[----:B------:R3:W-:Y:S04]  /*19320*/  STS [R2+0x2400], R11 ;  /* 0x0024000b02007388 */ /* 0x0007e80000000800 */
[----:B------:R-:W-:Y:S04]  /*19330*/  STS [R4+0x2000], R20 ;  /* 0x0020001404007388 */ /* 0x000fe80000000800 */
[----:B------:R-:W-:Y:S01]  /*19340*/  STS [R4+0x2400], R19 ;  /* 0x0024001304007388 */ /* 0x000fe20000000800 */
[----:B-1----:R-:W-:-:S02]  /*19350*/  SEL R6, R0, 0xffffffe0, !P1 ;  /* 0xffffffe000067807 */ /* 0x002fc40004800000 */
[C---:B------:R-:W-:Y:S02]  /*19360*/  IADD3 R0, R2.reuse, 0x40, RZ ;  /* 0x0000004002007810 */ /* 0x040fe40007ffe0ff */
[C---:B--2---:R-:W-:Y:S02]  /*19370*/  IADD3 R5, R2.reuse, R6, RZ ;  /* 0x0000000602057210 */ /* 0x044fe40007ffe0ff */
[----:B------:R-:W-:-:S03]  /*19380*/  @P2 IADD3 R0, R2, -0x40, RZ ;  /* 0xffffffc002002810 */ /* 0x000fc60007ffe0ff */
[----:B------:R-:W-:Y:S01]  /*19390*/  STS [R5], R18 ;  /* 0x0000001205007388 */ /* 0x000fe20000000800 */
[----:B---3--:R-:W-:-:S03]  /*193a0*/  IADD3 R2, R4, R6, RZ ;  /* 0x0000000604027210 */ /* 0x008fc60007ffe0ff */
[----:B------:R-:W-:Y:S04]  /*193b0*/  STS [R5+0x400], R17 ;  /* 0x0004001105007388 */ /* 0x000fe80000000800 */
[----:B------:R1:W-:Y:S04]  /*193c0*/  STS [R2], R14 ;  /* 0x0000000e02007388 */ /* 0x0003e80000000800 */
[----:B------:R2:W-:Y:S04]  /*193d0*/  STS [R2+0x400], R13 ;  /* 0x0004000d02007388 */ /* 0x0005e80000000800 */
[----:B------:R-:W-:Y:S04]  /*193e0*/  STS [R5+0x2000], R16 ;  /* 0x0020001005007388 */ /* 0x000fe80000000800 */
[----:B------:R3:W-:Y:S04]  /*193f0*/  STS [R5+0x2400], R15 ;  /* 0x0024000f05007388 */ /* 0x0007e80000000800 */
[----:B------:R4:W-:Y:S04]  /*19400*/  STS [R2+0x2000], R12 ;  /* 0x0020000c02007388 */ /* 0x0009e80000000800 */
[----:B------:R4:W-:Y:S04]  /*19410*/  STS [R2+0x2400], R25 ;  /* 0x0024001902007388 */ /* 0x0009e80000000800 */
[----:B------:R-:W-:Y:S01]  /*19420*/  STS [R0], R34 ;  /* 0x0000002200007388 */ /* 0x000fe20000000800 */
[----:B-1----:R-:W-:-:S03]  /*19430*/  MOV R14, 0x7f800000 ;  /* 0x7f800000000e7802 */ /* 0x002fc60000000f00 */
[----:B------:R-:W-:Y:S01]  /*19440*/  STS [R0+0x400], R33 ;  /* 0x0004002100007388 */ /* 0x000fe20000000800 */
[----:B--2---:R-:W-:Y:S02]  /*19450*/  MOV R13, 0x7f800000 ;  /* 0x7f800000000d7802 */ /* 0x004fe40000000f00 */
[----:B---3--:R-:W-:-:S04]  /*19460*/  IADD3 R5, R0, 0x400, RZ ;  /* 0x0000040000057810 */ /* 0x008fc80007ffe0ff */
[C---:B------:R-:W-:Y:S02]  /*19470*/  IADD3 R5, R9.reuse, R5, R6 ;  /* 0x0000000509057210 */ /* 0x040fe40007ffe006 */
[----:B----4-:R-:W-:Y:S02]  /*19480*/  MOV R12, 0x7f800000 ;  /* 0x7f800000000c7802 */ /* 0x010fe40000000f00 */
[----:B------:R-:W-:Y:S02]  /*19490*/  IADD3 R2, R9, R0, RZ ;  /* 0x0000000009027210 */ /* 0x000fe40007ffe0ff */
[----:B------:R-:W-:Y:S02]  /*194a0*/  MOV R9, 0x7f800000 ;  /* 0x7f80000000097802 */ /* 0x000fe40000000f00 */
[C---:B------:R-:W-:Y:S01]  /*194b0*/  IADD3 R4, R6.reuse, R2, RZ ;  /* 0x0000000206047210 */ /* 0x040fe20007ffe0ff */
[----:B------:R-:W-:Y:S04]  /*194c0*/  STS [R2], R30 ;  /* 0x0000001e02007388 */ /* 0x000fe80000000800 */
[----:B------:R-:W-:Y:S04]  /*194d0*/  STS [R2+0x400], R29 ;  /* 0x0004001d02007388 */ /* 0x000fe80000000800 */
[----:B------:R-:W-:Y:S04]  /*194e0*/  STS [R0+0x2000], R32 ;  /* 0x0020002000007388 */ /* 0x000fe80000000800 */
[----:B------:R1:W-:Y:S04]  /*194f0*/  STS [R0+0x2400], R31 ;  /* 0x0024001f00007388 */ /* 0x0003e80000000800 */
[----:B------:R-:W-:Y:S04]  /*19500*/  STS [R2+0x2000], R28 ;  /* 0x0020001c02007388 */ /* 0x000fe80000000800 */
[----:B------:R2:W-:Y:S01]  /*19510*/  STS [R2+0x2400], R37 ;  /* 0x0024002502007388 */ /* 0x0005e20000000800 */
[----:B-1----:R-:W-:-:S02]  /*19520*/  IADD3 R0, R6, R0, RZ ;  /* 0x0000000006007210 */ /* 0x002fc40007ffe0ff */
[----:B------:R-:W-:Y:S03]  /*19530*/  @P5 MUFU.LG2 R6, R39 ;  /* 0x0000002700065308 */ /* 0x000fe60000000c00 */
[----:B------:R-:W-:Y:S04]  /*19540*/  STS [R0], R36 ;  /* 0x0000002400007388 */ /* 0x000fe80000000800 */
[----:B------:R-:W-:Y:S01]  /*19550*/  STS [R0+0x400], R35 ;  /* 0x0004002300007388 */ /* 0x000fe20000000800 */
[----:B--2---:R-:W1:Y:S03]  /*19560*/  @P3 MUFU.LG2 R2, R41 ;  /* 0x0000002900023308 */ /* 0x004e660000000c00 */
[----:B------:R-:W-:Y:S04]  /*19570*/  STS [R4], R23 ;  /* 0x0000001704007388 */ /* 0x000fe80000000800 */
[----:B------:R-:W-:Y:S04]  /*19580*/  STS [R5], R22 ;  /* 0x0000001605007388 */ /* 0x000fe80000000800 */
[----:B------:R-:W-:Y:S04]  /*19590*/  STS [R0+0x2000], R27 ;  /* 0x0020001b00007388 */ /* 0x000fe80000000800 */
[----:B------:R2:W-:Y:S01]  /*195a0*/  STS [R0+0x2400], R24 ;  /* 0x0024001800007388 */ /* 0x0005e20000000800 */
[----:B-1----:R-:W-:-:S03]  /*195b0*/  @P3 FMUL.FTZ R2, R2, 0.69314718246459960938 ;  /* 0x3f31721802023820 */ /* 0x002fc60000410000 */
[----:B------:R1:W-:Y:S01]  /*195c0*/  STS [R4+0x2000], R26 ;  /* 0x0020001a04007388 */ /* 0x0003e20000000800 */
[----:B------:R-:W-:-:S03]  /*195d0*/  @P3 FFMA.FTZ R9, R150, c[0x0][0x238], R2 ;  /* 0x00008e0096093a23 */ /* 0x000fc60000010002 */
[----:B------:R3:W-:Y:S04]  /*195e0*/  STS [R5+0x2000], R21 ;  /* 0x0020001505007388 */ /* 0x0007e80000000800 */
[----:B------:R-:W-:Y:S01]  /*195f0*/  BAR.SYNC.DEFER_BLOCKING 0x0 ;  /* 0x0000000000007b1d */ /* 0x000fe20000010000 */
[----:B--2---:R-:W-:-:S05]  /*19600*/  LOP3.LUT R0, R42, 0xffffffe0, RZ, 0xc0, !PT ;  /* 0xffffffe02a007812 */ /* 0x004fca00078ec0ff */
[----:B-1----:R-:W1:Y:S01]  /*19610*/  @P4 MUFU.LG2 R4, R38 ;  /* 0x0000002600044308 */ /* 0x002e620000000c00 */
[----:B------:R-:W-:Y:S01]  /*19620*/  IADD3 R0, -R0, R43, RZ ;  /* 0x0000002b00007210 */ /* 0x000fe20007ffe1ff */
[----:B---3--:R-:W-:-:S03]  /*19630*/  @P5 FMUL.FTZ R5, R6, 0.69314718246459960938 ;  /* 0x3f31721806055820 */ /* 0x008fc60000410000 */
        /* <DEDUP_REMOVED lines=16> */
[----:B------:R-:W5:Y:S02]  /*19740*/  S2R R4, SR_TID.X ;  /* 0x0000000000047919 */ /* 0x000f640000002100 */
[----:B-----5:R-:W-:-:S04]  /*19750*/  SHF.R.S32.HI R2, RZ, 0x1f, R4 ;  /* 0x0000001fff027819 */ /* 0x020fc80000011404 */
[----:B------:R-:W-:-:S04]  /*19760*/  LEA.HI R2, R2, R4, RZ, 0x5 ;  /* 0x0000000402027211 */ /* 0x000fc800078f28ff */
[----:B------:R-:W-:Y:S02]  /*19770*/  SHF.R.S32.HI R0, RZ, 0x5, R2 ;  /* 0x00000005ff007819 */ /* 0x000fe40000011402 */
[----:B------:R-:W-:Y:S02]  /*19780*/  LOP3.LUT R2, R2, 0xffffffe0, RZ, 0xc0, !PT ;  /* 0xffffffe002027812 */ /* 0x000fe400078ec0ff */
[----:B------:R-:W-:-:S03]  /*19790*/  SHF.R.S32.HI R3, RZ, 0x1f, R0 ;  /* 0x0000001fff037819 */ /* 0x000fc60000011400 */
[----:B------:R-:W-:Y:S01]  /*197a0*/  IMAD.IADD R2, R4, 0x1, -R2 ;  /* 0x0000000104027824 */ /* 0x000fe200078e0a02 */
[----:B------:R-:W-:-:S04]  /*197b0*/  LEA.HI R3, R3, R0, RZ, 0x2 ;  /* 0x0000000003037211 */ /* 0x000fc800078f10ff */
[----:B------:R-:W-:Y:S02]  /*197c0*/  SHF.R.S32.HI R4, RZ, 0x1f, R2 ;  /* 0x0000001fff047819 */ /* 0x000fe40000011402 */
[----:B------:R-:W-:Y:S02]  /*197d0*/  LOP3.LUT R3, R3, 0xfffffffc, RZ, 0xc0, !PT ;  /* 0xfffffffc03037812 */ /* 0x000fe400078ec0ff */
[----:B------:R-:W-:-:S03]  /*197e0*/  LEA.HI R2, R4, R2, RZ, 0x2 ;  /* 0x0000000204027211 */ /* 0x000fc600078f10ff */
[----:B------:R-:W-:Y:S01]  /*197f0*/  IMAD.IADD R3, R0, 0x1, -R3 ;  /* 0x0000000100037824 */ /* 0x000fe200078e0a03 */
        /* <DEDUP_REMOVED lines=33> */
.L_x_372:
[----:B------:R-:W-:Y:S05]  /*19a10*/  BSYNC B0 ;  /* 0x0000000000007941 */ /* 0x000fea0003800000 */
.L_x_371:
        /* <DEDUP_REMOVED lines=36> */
.L_x_374:
[----:B------:R-:W-:Y:S05]  /*19c60*/  BSYNC B0 ;  /* 0x0000000000007941 */ /* 0x000fea0003800000 */
.L_x_373:
        /* <DEDUP_REMOVED lines=15> */
.L_x_376:
[----:B------:R-:W-:Y:S05]  /*19d60*/  BSYNC B0 ;  /* 0x0000000000007941 */ /* 0x000fea0003800000 */
.L_x_375:
        /* <DEDUP_REMOVED lines=15> */
.L_x_378:
[----:B------:R-:W-:Y:S05]  /*19e60*/  BSYNC B0 ;  /* 0x0000000000007941 */ /* 0x000fea0003800000 */
.L_x_377:
        /* <DEDUP_REMOVED lines=15> */
.L_x_380:
[----:B------:R-:W-:Y:S05]  /*19f60*/  BSYNC B0 ;  /* 0x0000000000007941 */ /* 0x000fea0003800000 */
.L_x_379:
        /* <DEDUP_REMOVED lines=15> */
.L_x_382:
[----:B------:R-:W-:Y:S05]  /*1a060*/  BSYNC B0 ;  /* 0x0000000000007941 */ /* 0x000fea0003800000 */
.L_x_381:
        /* <DEDUP_REMOVED lines=15> */
.L_x_384:
[----:B------:R-:W-:Y:S05]  /*1a160*/  BSYNC B0 ;  /* 0x0000000000007941 */ /* 0x000fea0003800000 */
.L_x_383:
        /* <DEDUP_REMOVED lines=15> */
.L_x_386:
[----:B------:R-:W-:Y:S05]  /*1a260*/  BSYNC B0 ;  /* 0x0000000000007941 */ /* 0x000fea0003800000 */
.L_x_385:
        /* <DEDUP_REMOVED lines=15> */
.L_x_308:
        /* <DEDUP_REMOVED lines=8> */
[----:B------:R-:W-:Y:S01]  /*1a3e0*/  UIADD3 UR35, -UR15, UR35, URZ ;  /* 0x000000230f237290 */ /* 0x000fe2000fffe13f */
[----:B------:R-:W-:Y:S01]  /*1a3f0*/  LOP3.LUT R0, R4, 0xfffffff8, RZ, 0xc0, !PT ;  /* 0xfffffff804007812 */ /* 0x000fe200078ec0ff */
[----:B------:R-:W-:Y:S01]  /*1a400*/  UMOV UR18, URZ ;  /* 0x0000003f00127c82 */ /* 0x000fe20008000000 */
[----:B------:R-:W-:Y:S01]  /*1a410*/  SHF.R.S32.HI R4, RZ, 0x3, R4 ;  /* 0x00000003ff047819 */ /* 0x000fe20000011404 */
[----:B------:R-:W-:-:S02]  /*1a420*/  @UP4 UIMAD.WIDE.U32 UR10, UR31, UR4, URZ ;  /* 0x000000041f0a42a5 */ /* 0x000fc4000f8e003f */
[----:B------:R-:W-:Y:S01]  /*1a430*/  @!UP4 USHF.R.S32.HI UR13, URZ, 0x1f, UR12 ;  /* 0x0000001f3f0dc899 */ /* 0x000fe2000801140c */
[----:B------:R-:W-:Y:S01]  /*1a440*/  IMAD.IADD R14, R29, 0x1, -R0 ;  /* 0x000000011d0e7824 */ /* 0x000fe200078e0a00 */
[----:B------:R-:W-:Y:S01]  /*1a450*/  @UP4 UIMAD UR8, UR31, UR5, UR11 ;  /* 0x000000051f0842a4 */ /* 0x000fe2000f8e020b */
[----:B------:R-:W-:Y:S01]  /*1a460*/  SHF.R.S32.HI R5, RZ, 0x1f, R4 ;  /* 0x0000001fff057819 */ /* 0x000fe20000011404 */
[----:B------:R-:W-:Y:S01]  /*1a470*/  @!UP4 UIMAD UR13, UR13, UR6, URZ ;  /* 0x000000060d0dc2a4 */ /* 0x000fe2000f8e023f */
[----:B------:R-:W-:Y:S01]  /*1a480*/  IMAD.SHL.U32 R0, R14, 0x8, RZ ;  /* 0x000000080e007824 */ /* 0x000fe200078e00ff */
[----:B------:R-:W-:Y:S01]  /*1a490*/  ULDC.64 UR4, c[0x0][0x1f0] ;  /* 0x00007c0000047ab9 */ /* 0x000fe20000000a00 */
[----:B------:R-:W-:Y:S01]  /*1a4a0*/  ISETP.GE.AND P2, PT, R4, UR35, PT ;  /* 0x0000002304007c0c */ /* 0x000fe2000bf46270 */
[----:B------:R-:W-:Y:S02]  /*1a4b0*/  UIMAD UR4, UR9, UR4, URZ ;  /* 0x00000004090472a4 */ /* 0x000fe4000f8e023f */
[----:B------:R-:W-:Y:S01]  /*1a4c0*/  ULDC.U8 UR11, c[0x0][0x328] ;  /* 0x0000ca00000b7ab9 */ /* 0x000fe20000000000 */
[----:B------:R-:W-:Y:S01]  /*1a4d0*/  ISETP.GE.AND P1, PT, R0, c[0x0][0x220], PT ;  /* 0x0000880000007a0c */ /* 0x000fe20003f26270 */
[----:B------:R-:W-:Y:S01]  /*1a4e0*/  ULDC.U8 UR9, c[0x0][0x329] ;  /* 0x0000ca4000097ab9 */ /* 0x000fe20000000000 */
[----:B------:R-:W-:Y:S01]  /*1a4f0*/  P2R R22, PR, RZ, 0x4 ;  /* 0x00000004ff167803 */ /* 0x000fe20000000000 */
[----:B------:R-:W-:-:S02]  /*1a500*/  UISETP.NE.AND UP1, UPT, UR9, URZ, UPT ;  /* 0x0000003f0900728c */ /* 0x000fc4000bf25270 */
[----:B------:R-:W-:Y:S02]  /*1a510*/  UISETP.NE.AND UP3, UPT, UR11, URZ, UPT ;  /* 0x0000003f0b00728c */ /* 0x000fe4000bf65270 */
[----:B------:R-:W-:Y:S02]  /*1a520*/  @!UP4 UIMAD UR13, UR12, UR7, UR13 ;  /* 0x000000070c0dc2a4 */ /* 0x000fe4000f8e020d */
[----:B------:R-:W-:Y:S02]  /*1a530*/  UISETP.NE.OR UP2, UPT, UR9, URZ, !UP3 ;  /* 0x0000003f0900728c */ /* 0x000fe4000df45670 */
[----:B------:R-:W-:Y:S02]  /*1a540*/  @!UP4 UIMAD.WIDE.U32 UR16, UR12, UR6, URZ ;  /* 0x000000060c10c2a5 */ /* 0x000fe4000f8e003f */
[----:B------:R-:W-:Y:S02]  /*1a550*/  ULDC UR7, c[0x0][0x214] ;  /* 0x0000850000077ab9 */ /* 0x000fe40000000800 */
[----:B------:R-:W-:-:S02]  /*1a560*/  @UP1 ULDC UR9, c[0x0][0x210] ;  /* 0x0000840000091ab9 */ /* 0x000fc40000000800 */
[----:B------:R-:W-:Y:S02]  /*1a570*/  ULDC UR6, c[0x0][0x234] ;  /* 0x00008d0000067ab9 */ /* 0x000fe40000000800 */
[----:B------:R-:W-:Y:S02]  /*1a580*/  @UP1 UIMAD UR9, UR9, UR7, URZ ;  /* 0x00000007090912a4 */ /* 0x000fe4000f8e023f */
[----:B------:R-:W-:Y:S02]  /*1a590*/  @!UP1 USEL UR9, UR7, UR6, !UP3 ;  /* 0x0000000607099287 */ /* 0x000fe4000d800000 */
[----:B------:R-:W-:Y:S02]  /*1a5a0*/  UIMAD UR5, UR14, UR5, UR4 ;  /* 0x000000050e0572a4 */ /* 0x000fe4000f8e0204 */
[----:B------:R-:W-:Y:S02]  /*1a5b0*/  UISETP.NE.OR UP0, UPT, UR31, -0x1, UP2 ;  /* 0xffffffff1f00788c */ /* 0x000fe40009705670 */
[----:B------:R-:W-:-:S02]  /*1a5c0*/  ULDC UR4, c[0x0][0x1c0] ;  /* 0x0000700000047ab9 */ /* 0x000fc40000000800 */
[----:B------:R-:W-:Y:S02]  /*1a5d0*/  @UP1 UMOV UR11, 0x1 ;  /* 0x00000001000b1882 */ /* 0x000fe40000000000 */
[----:B------:R-:W-:Y:S02]  /*1a5e0*/  @!UP1 UIMAD UR11, UR9, UR4, URZ ;  /* 0x00000004090b92a4 */ /* 0x000fe4000f8e023f */
[----:B------:R-:W-:Y:S02]  /*1a5f0*/  @!UP4 UMOV UR10, UR16 ;  /* 0x00000010000acc82 */ /* 0x000fe40008000000 */
[----:B------:R-:W-:Y:S01]  /*1a600*/  @!UP4 UIADD3 UR8, UR17, UR13, URZ ;  /* 0x0000000d1108c290 */ /* 0x000fe2000fffe03f */
[----:B------:R-:W-:Y:S01]  /*1a610*/  IADD3 R2, P0, R0, UR10, RZ ;  /* 0x0000000a00027c10 */ /* 0x000fe2000ff1e0ff */
[----:B------:R-:W-:Y:S02]  /*1a620*/  UIMAD UR11, UR12, UR11, URZ ;  /* 0x0000000b0c0b72a4 */ /* 0x000fe4000f8e023f */
[----:B------:R-:W-:-:S02]  /*1a630*/  @!UP0 UIMAD UR31, UR12, UR7, URZ ;  /* 0x000000070c1f82a4 */ /* 0x000fc4000f8e023f */
[----:B------:R-:W-:Y:S01]  /*1a640*/  LEA.HI.X.SX32 R3, R0, UR8, 0x1, P0 ;  /* 0x0000000800037c11 */ /* 0x000fe200080f0eff */
[----:B------:R-:W-:Y:S01]  /*1a650*/  USEL UR11, UR11, URZ, UP2 ;  /* 0x0000003f0b0b7287 */ /* 0x000fe20009000000 */
[----:B------:R-:W-:Y:S01]  /*1a660*/  ISETP.GE.OR P0, PT, R4, UR35, P1 ;  /* 0x0000002304007c0c */ /* 0x000fe20008f06670 */
[----:B------:R-:W-:Y:S02]  /*1a670*/  @UP1 ULDC UR20, c[0x0][0x210] ;  /* 0x0000840000141ab9 */ /* 0x000fe40000000800 */
[----:B------:R-:W-:Y:S01]  /*1a680*/  @!UP1 UMOV UR20, 0x1 ;  /* 0x0000000100149882 */ /* 0x000fe20000000000 */
[----:B-1----:R-:W-:Y:S01]  /*1a690*/  IMAD.WIDE.U32 R8, R8, c[0x0][0x1f0], R2 ;  /* 0x00007c0008087a25 */ /* 0x002fe200078e0002 */
[----:B------:R-:W-:Y:S02]  /*1a6a0*/  UIMAD UR11, UR14, UR9, UR11 ;  /* 0x000000090e0b72a4 */ /* 0x000fe4000f8e020b */
[----:B------:R-:W-:Y:S01]  /*1a6b0*/  UIMAD UR15, UR15, UR20, URZ ;  /* 0x000000140f0f72a4 */ /* 0x000fe2000f8e023f */
[----:B------:R-:W-:Y:S01]  /*1a6c0*/  IMAD.U32 R2, RZ, RZ, UR32 ;  /* 0x00000020ff027e24 */ /* 0x000fe2000f8e00ff */
[----:B------:R-:W-:Y:S01]  /*1a6d0*/  @!UP2 UMOV UR18, UR31 ;  /* 0x0000001f0012ac82 */ /* 0x000fe20008000000 */
[----:B------:R-:W-:Y:S01]  /*1a6e0*/  IADD3 R7, R9, UR5, RZ ;  /* 0x0000000509077c10 */ /* 0x000fe2000fffe0ff */
[----:B------:R-:W-:Y:S01]  /*1a6f0*/  UMOV UR19, URZ ;  /* 0x0000003f00137c82 */ /* 0x000fe20008000000 */
[----:B------:R-:W-:Y:S01]  /*1a700*/  IMAD.WIDE R2, R2, 0x80, R4 ;  /* 0x0000008002027825 */ /* 0x000fe200078e0204 */
[----:B------:R-:W-:-:S02]  /*1a710*/  USHF.R.S32.HI UR6, URZ, 0x1f, UR11 ;  /* 0x0000001f3f067899 */ /* 0x000fc4000801140b */
        /* <DEDUP_REMOVED lines=13> */
.L_x_388:
[----:B------:R-:W-:Y:S05]  /*1a7f0*/  BSYNC B0 ;  /* 0x0000000000007941 */ /* 0x000fea0003800000 */
.L_x_387:
        /* <DEDUP_REMOVED lines=17> */
.L_x_390:
[----:B------:R-:W-:Y:S05]  /*1a910*/  BSYNC B0 ;  /* 0x0000000000007941 */ /* 0x000fea0003800000 */
.L_x_389:
        /* <DEDUP_REMOVED lines=16> */
.L_x_392:
[----:B------:R-:W-:Y:S05]  /*1aa20*/  BSYNC B0 ;  /* 0x0000000000007941 */ /* 0x000fea0003800000 */
.L_x_391:
        /* <DEDUP_REMOVED lines=16> */
.L_x_394:
[----:B------:R-:W-:Y:S05]  /*1ab30*/  BSYNC B0 ;  /* 0x0000000000007941 */ /* 0x000fea0003800000 */
.L_x_393:
        /* <DEDUP_REMOVED lines=16> */
.L_x_396:
[----:B------:R-:W-:Y:S05]  /*1ac40*/  BSYNC B0 ;  /* 0x0000000000007941 */ /* 0x000fea0003800000 */
.L_x_395:
        /* <DEDUP_REMOVED lines=16> */
.L_x_398:
[----:B------:R-:W-:Y:S05]  /*1ad50*/  BSYNC B0 ;  /* 0x0000000000007941 */ /* 0x000fea0003800000 */
.L_x_397:
        /* <DEDUP_REMOVED lines=16> */
.L_x_400:
[----:B------:R-:W-:Y:S05]  /*1ae60*/  BSYNC B0 ;  /* 0x0000000000007941 */ /* 0x000fea0003800000 */
.L_x_399:
        /* <DEDUP_REMOVED lines=15> */
.L_x_402:
[----:B------:R-:W-:Y:S05]  /*1af60*/  BSYNC B0 ;  /* 0x0000000000007941 */ /* 0x000fea0003800000 */
.L_x_401:
        /* <DEDUP_REMOVED lines=72> */
.L_x_403:
        /* <DEDUP_REMOVED lines=9> */
.L_x_1136:


//--------------------- .text._ZN5flash16flash_fwd_kernelI23Flash_fwd_kernel_traitsILi64ELi128ELi128ELi4ELb0ELb0EN7cutlass6half_tE19Flash_kernel_traitsILi64ELi128ELi128ELi4ES3_EELb0ELb1ELb0ELb1ELb0ELb0ELb1ELb0EEEvNS_16Flash_fwd_paramsE --------------------------
	.section	.text._ZN5flash16flash_fwd_kernelI23Flash_fwd_kernel_traitsILi64ELi128ELi128ELi4ELb0ELb0EN7cutlass6half_tE19Flash_kernel_traitsILi64ELi128ELi128ELi4ES3_EELb0ELb1ELb0ELb1ELb0ELb0ELb1ELb0EEEvNS_16Flash_fwd_paramsE,"ax",@progbits
	.sectioninfo	@"SHI_REGISTERS=255"
	.align	128
        .global         _ZN5flash16flash_fwd_kernelI23Flash_fwd_kernel_traitsILi64ELi128ELi128ELi4ELb0ELb0EN7cutlass6half_tE19Flash_kernel_traitsILi64ELi128ELi128ELi4ES3_EELb0ELb1ELb0ELb1ELb0ELb0ELb1ELb0EEEvNS_16Flash_fwd_paramsE
        .type           _ZN5flash16flash_fwd_kernelI23Flash_fwd_kernel_traitsILi64ELi128ELi128ELi4ELb0ELb0EN7cutlass6half_tE19Flash_kernel_traitsILi64ELi128ELi128ELi4ES3_EELb0ELb1ELb0ELb1ELb0ELb0ELb1ELb0EEEvNS_16Flash_fwd_paramsE,@function
        .size           _ZN5flash16flash_fwd_kernelI23Flash_fwd_kernel_traitsILi64ELi128ELi128ELi4ELb0ELb0EN7cutlass6half_tE19Flash_kernel_traitsILi64ELi128ELi128ELi4ES3_EELb0ELb1ELb0ELb1ELb0ELb0ELb1ELb0EEEvNS_16Flash_fwd_paramsE,(.L_x_1137 - _ZN5flash16flash_fwd_kernelI23Flash_fwd_kernel_traitsILi64ELi128ELi128ELi4ELb0ELb0EN7cutlass6half_tE19Flash_kernel_traitsILi64ELi128ELi128ELi4ES3_EELb0ELb1ELb0ELb1ELb0ELb0ELb1ELb0EEEvNS_16Flash_fwd_paramsE)
        .other          _ZN5flash16flash_fwd_kernelI23Flash_fwd_kernel_traitsILi64ELi128ELi128ELi4ELb0ELb0EN7cutlass6half_tE19Flash_kernel_traitsILi64ELi128ELi128ELi4ES3_EELb0ELb1ELb0ELb1ELb0ELb0ELb1ELb0EEEvNS_16Flash_fwd_paramsE,@"STO_CUDA_ENTRY STV_DEFAULT"
_ZN5flash16flash_fwd_kernelI23Flash_fwd_kernel_traitsILi64ELi128ELi128ELi4ELb0ELb0EN7cutlass6half_tE19Flash_kernel_traitsILi64ELi128ELi128ELi4ES3_EELb0ELb1ELb0ELb1ELb0ELb0ELb1ELb0EEEvNS_16Flash_fwd_paramsE:
.text._ZN5flash16flash_fwd_kernelI23Flash_fwd_kernel_traitsILi64ELi128ELi128ELi4ELb0ELb0EN7cutlass6half_tE19Flash_kernel_traitsILi64ELi128ELi128ELi4ES3_EELb0ELb1ELb0ELb1ELb0ELb0ELb1ELb0EEEvNS_16Flash_fwd_paramsE:
        /* <DEDUP_REMOVED lines=56> */
.L_x_404:
[----:B-1----:R-:W-:Y:S02]  /*0380*/  ULDC UR6, c[0x0][0x218] ;  /* 0x0000860000067ab9 */ /* 0x002fe40000000800 */
.L_x_405:
        /* <DEDUP_REMOVED lines=71> */
.L_x_407:
        /* <DEDUP_REMOVED lines=45> */
.L_x_408:
        /* <DEDUP_REMOVED lines=8> */
[----:B------:R-:W-:Y:S01]  /*0b50*/  LEA.HI R16, R27, R29, RZ, 0x5 ;  /* 0x0000001d1b107211 */ /* 0x000fe200078f28ff */
[----:B------:R-:W-:Y:S01]  /*0b60*/  IMAD.SHL.U32 R0, R4, 0x40, RZ ;  /* 0x0000004004007824 */ /* 0x000fe200078e00ff */
[----:B------:R-:W-:Y:S01]  /*0b70*/  SHF.R.S32.HI R15, RZ, 0x1f, R14 ;  /* 0x0000001fff0f7819 */ /* 0x000fe2000001140e */
[----:B------:R-:W-:Y:S01]  /*0b80*/  IMAD.IADD R19, R29, 0x1, -R2 ;  /* 0x000000011d137824 */ /* 0x000fe200078e0a02 */
[----:B------:R-:W-:Y:S02]  /*0b90*/  SHF.R.S32.HI R28, RZ, 0x5, R16 ;  /* 0x00000005ff1c7819 */ /* 0x000fe40000011410 */
[----:B------:R-:W-:Y:S01]  /*0ba0*/  LOP3.LUT R0, R0, 0x1c0, RZ, 0xc0, !PT ;  /* 0x000001c000007812 */ /* 0x000fe200078ec0ff */
[----:B------:R-:W-:-:S03]  /*0bb0*/  IMAD.SHL.U32 R32, R19, 0x8, RZ ;  /* 0x0000000813207824 */ /* 0x000fc600078e00ff */
[----:B------:R-:W-:Y:S02]  /*0bc0*/  SHF.R.U32.HI R2, RZ, 0x3, R0 ;  /* 0x00000003ff027819 */ /* 0x000fe40000011600 */
[--C-:B------:R-:W-:Y:S02]  /*0bd0*/  SHF.R.S32.HI R33, RZ, 0x1f, R32.reuse ;  /* 0x0000001fff217819 */ /* 0x100fe40000011420 */
[----:B------:R-:W-:Y:S01]  /*0be0*/  IADD3 R8, P0, R32, UR6, RZ ;  /* 0x0000000620087c10 */ /* 0x000fe2000ff1e0ff */
[----:B------:R-:W-:Y:S01]  /*0bf0*/  ULDC.64 UR6, c[0x0][0x1a8] ;  /* 0x00006a0000067ab9 */ /* 0x000fe20000000a00 */
[----:B------:R-:W-:Y:S01]  /*0c00*/  LOP3.LUT R0, R0, 0x38, R32, 0xf8, !PT ;  /* 0x0000003800007812 */ /* 0x000fe200078ef820 */
[----:B------:R2:W-:Y:S01]  /*0c10*/  STL.64 [R1+0xd8], R32 ;  /* 0x0000d82001007387 */ /* 0x0005e20000100a00 */
[----:B------:R-:W-:Y:S01]  /*0c20*/  IADD3.X R9, R33, UR8, RZ, P0, !PT ;  /* 0x0000000821097c10 */ /* 0x000fe200087fe4ff */
[----:B------:R-:W-:Y:S01]  /*0c30*/  UIMAD UR6, UR13, UR6, URZ ;  /* 0x000000060d0672a4 */ /* 0x000fe2000f8e023f */
[----:B------:R-:W-:-:S02]  /*0c40*/  ISETP.GE.AND P0, PT, R4, UR5, PT ;  /* 0x0000000504007c0c */ /* 0x000fc4000bf06270 */
[----:B------:R-:W-:Y:S01]  /*0c50*/  LOP3.LUT R0, R0, R2, RZ, 0x3c, !PT ;  /* 0x0000000200007212 */ /* 0x000fe200078e3cff */
[----:B------:R-:W-:Y:S01]  /*0c60*/  IMAD.SHL.U32 R2, R3, 0x8, RZ ;  /* 0x0000000803027824 */ /* 0x000fe200078e00ff */
[----:B------:R-:W-:Y:S01]  /*0c70*/  UIMAD UR6, UR14, UR7, UR6 ;  /* 0x000000070e0672a4 */ /* 0x000fe2000f8e0206 */
[----:B-1----:R-:W-:Y:S01]  /*0c80*/  IMAD.WIDE.U32 R8, R5, c[0x0][0x1a8], R8 ;  /* 0x00006a0005087a25 */ /* 0x002fe200078e0008 */
[----:B------:R-:W-:Y:S02]  /*0c90*/  SHF.R.S32.HI R5, RZ, 0x1f, R4 ;  /* 0x0000001fff057819 */ /* 0x000fe40000011404 */
        /* <DEDUP_REMOVED lines=20> */
.L_x_410:
[----:B------:R-:W-:Y:S05]  /*0de0*/  BSYNC B0 ;  /* 0x0000000000007941 */ /* 0x000fea0003800000 */
.L_x_409:
        /* <DEDUP_REMOVED lines=21> */
.L_x_412:
[----:B------:R-:W-:Y:S05]  /*0f40*/  BSYNC B0 ;  /* 0x0000000000007941 */ /* 0x000fea0003800000 */
.L_x_411:
        /* <DEDUP_REMOVED lines=21> */
.L_x_414:
[----:B------:R-:W-:Y:S05]  /*10a0*/  BSYNC B0 ;  /* 0x0000000000007941 */ /* 0x000fea0003800000 */
.L_x_413:
        /* <DEDUP_REMOVED lines=21> */
.L_x_416:
[----:B------:R-:W-:Y:S05]  /*1200*/  BSYNC B0 ;  /* 0x0000000000007941 */ /* 0x000fea0003800000 */
.L_x_415:
        /* <DEDUP_REMOVED lines=21> */
.L_x_418:
[----:B------:R-:W-:Y:S05]  /*1360*/  BSYNC B0 ;  /* 0x0000000000007941 */ /* 0x000fea0003800000 */
.L_x_417:
        /* <DEDUP_REMOVED lines=21> */
.L_x_420:
[----:B------:R-:W-:Y:S05]  /*14c0*/  BSYNC B0 ;  /* 0x0000000000007941 */ /* 0x000fea0003800000 */
.L_x_419:
        /* <DEDUP_REMOVED lines=21> */
.L_x_422:
[----:B------:R-:W-:Y:S05]  /*1620*/  BSYNC B0 ;  /* 0x0000000000007941 */ /* 0x000fea0003800000 */
.L_x_421:
        /* <DEDUP_REMOVED lines=24> */
.L_x_424:
[----:B------:R-:W-:Y:S05]  /*17b0*/  BSYNC B0 ;  /* 0x0000000000007941 */ /* 0x000fea0003800000 */
.L_x_423:
        /* <DEDUP_REMOVED lines=22> */
[----:B------:R-:W-:Y:S01]  /*1920*/  IMAD.WIDE.U32 R38, R14, c[0x0][0x1b0], R6 ;  /* 0x00006c000e267a25 */ /* 0x000fe200078e0006 */
[----:B------:R-:W-:Y:S01]  /*1930*/  LEA.HI R9, R9, R0, RZ, 0x3 ;  /* 0x0000000009097211 */ /* 0x000fe200078f18ff */
[----:B------:R-:W-:-:S02]  /*1940*/  USHF.R.S32.HI UR4, URZ, 0x1f, UR8 ;  /* 0x0000001f3f047899 */ /* 0x000fc40008011408 */
[C---:B------:R-:W-:Y:S01]  /*1950*/  IMAD R11, R14.reuse, c[0x0][0x1bc], R8 ;  /* 0x00006f000e0b7a24 */ /* 0x040fe200078e0208 */
[----:B---3--:R-:W-:Y:S01]  /*1960*/  IADD3 R13, R39, R10, RZ ;  /* 0x0000000a270d7210 */ /* 0x008fe20007ffe0ff */
[----:B------:R-:W-:Y:S01]  /*1970*/  IMAD.WIDE.U32 R34, R14, c[0x0][0x1b8], R2 ;  /* 0x00006e000e227a25 */ /* 0x000fe200078e0002 */
[----:B------:R-:W-:Y:S01]  /*1980*/  MOV R12, R38 ;  /* 0x00000026000c7202 */ /* 0x000fe20000000f00 */
[----:B------:R1:W-:Y:S01]  /*1990*/  STL.64 [R1+0xe8], R38 ;  /* 0x0000e82601007387 */ /* 0x0003e20000100a00 */
[----:B------:R-:W-:Y:S01]  /*19a0*/  LOP3.LUT R8, R9, 0xfffffff8, RZ, 0xc0, !PT ;  /* 0xfffffff809087812 */ /* 0x000fe200078ec0ff */
[----:B------:R-:W-:Y:S01]  /*19b0*/  IMAD.IADD R37, R35, 0x1, R11 ;  /* 0x0000000123257824 */ /* 0x000fe200078e020b */
[----:B------:R-:W-:Y:S01]  /*19c0*/  ISETP.GE.AND P0, PT, R4, UR10, PT ;  /* 0x0000000a04007c0c */ /* 0x000fe2000bf06270 */
[----:B------:R1:W-:Y:S01]  /*19d0*/  STL.64 [R1+0xf8], R34 ;  /* 0x0000f82201007387 */ /* 0x0003e20000100a00 */
[----:B------:R-:W-:Y:S01]  /*19e0*/  UIMAD UR6, UR4, UR11, UR6 ;  /* 0x0000000b040672a4 */ /* 0x000fe2000f8e0206 */
[----:B------:R-:W-:Y:S01]  /*19f0*/  IMAD.IADD R17, R0, 0x1, -R8 ;  /* 0x0000000100117824 */ /* 0x000fe200078e0a08 */
[----:B------:R-:W-:Y:S01]  /*1a00*/  LOP3.LUT R0, R16, 0xffffffe0, RZ, 0xc0, !PT ;  /* 0xffffffe010007812 */ /* 0x000fe200078ec0ff */
[----:B------:R1:W-:Y:S01]  /*1a10*/  STL.64 [R1+0xe0], R12 ;  /* 0x0000e00c01007387 */ /* 0x0003e20000100a00 */
[----:B------:R-:W-:-:S02]  /*1a20*/  IMAD.U32 R8, RZ, RZ, UR8 ;  /* 0x00000008ff087e24 */ /* 0x000fc4000f8e00ff */
[----:B------:R-:W-:Y:S01]  /*1a30*/  IADD3 R16, -R0, R29, RZ ;  /* 0x0000001d00107210 */ /* 0x000fe20007ffe1ff */
[----:B------:R1:W-:Y:S01]  /*1a40*/  STL [R1+0xf4], R37 ;  /* 0x0000f42501007387 */ /* 0x0003e20000100800 */
[----:B------:R-:W-:Y:S01]  /*1a50*/  IMAD.SHL.U32 R0, R9, 0x40, RZ ;  /* 0x0000004009007824 */ /* 0x000fe200078e00ff */
[----:B------:R-:W-:Y:S01]  /*1a60*/  R2P PR, R17, 0x6 ;  /* 0x0000000611007804 */ /* 0x000fe20000000000 */
[----:B------:R-:W-:-:S03]  /*1a70*/  IMAD.WIDE.U32 R8, R8, UR11, R12 ;  /* 0x0000000b08087c25 */ /* 0x000fc6000f8e000c */
[----:B------:R-:W-:Y:S01]  /*1a80*/  LOP3.LUT R18, R0, 0xfffffe00, RZ, 0xc0, !PT ;  /* 0xfffffe0000127812 */ /* 0x000fe200078ec0ff */
[----:B------:R-:W-:Y:S01]  /*1a90*/  IMAD.MOV.U32 R31, RZ, RZ, 0x20 ;  /* 0x00000020ff1f7424 */ /* 0x000fe200078e00ff */
[----:B------:R-:W-:Y:S02]  /*1aa0*/  IADD3 R11, R9, UR6, RZ ;  /* 0x00000006090b7c10 */ /* 0x000fe4000fffe0ff */
[----:B------:R-:W-:Y:S02]  /*1ab0*/  SEL R3, R30, 0xfffffff0, !P1 ;  /* 0xfffffff01e037807 */ /* 0x000fe40004800000 */
        /* <DEDUP_REMOVED lines=11> */
.L_x_426:
[----:B------:R-:W-:Y:S05]  /*1b70*/  BSYNC B0 ;  /* 0x0000000000007941 */ /* 0x000fea0003800000 */
.L_x_425:
        /* <DEDUP_REMOVED lines=17> */
.L_x_428:
[----:B------:R-:W-:Y:S05]  /*1c90*/  BSYNC B0 ;  /* 0x0000000000007941 */ /* 0x000fea0003800000 */
.L_x_427:
        /* <DEDUP_REMOVED lines=17> */
.L_x_430:
[----:B------:R-:W-:Y:S05]  /*1db0*/  BSYNC B0 ;  /* 0x0000000000007941 */ /* 0x000fea0003800000 */
.L_x_429:
        /* <DEDUP_REMOVED lines=18> */
.L_x_432:
[----:B------:R-:W-:Y:S05]  /*1ee0*/  BSYNC B0 ;  /* 0x0000000000007941 */ /* 0x000fea0003800000 */
.L_x_431:
        /* <DEDUP_REMOVED lines=17> */
.L_x_434:
[----:B------:R-:W-:Y:S05]  /*2000*/  BSYNC B0 ;  /* 0x0000000000007941 */ /* 0x000fea0003800000 */
.L_x_433:
        /* <DEDUP_REMOVED lines=19> */
.L_x_436:
[----:B------:R-:W-:Y:S05]  /*2140*/  BSYNC B0 ;  /* 0x0000000000007941 */ /* 0x000fea0003800000 */
.L_x_435:
        /* <DEDUP_REMOVED lines=19> */
.L_x_438:
[----:B------:R-:W-:Y:S05]  /*2280*/  BSYNC B0 ;  /* 0x0000000000007941 */ /* 0x000fea0003800000 */
.L_x_437:
        /* <DEDUP_REMOVED lines=18> */
.L_x_440:
[----:B------:R-:W-:Y:S05]  /*23b0*/  BSYNC B0 ;  /* 0x0000000000007941 */ /* 0x000fea0003800000 */
.L_x_439:
        /* <DEDUP_REMOVED lines=25> */
[----:B------:R-:W-:Y:S01]  /*2550*/  LEA.HI R2, R27, R7, RZ, 0x1 ;  /* 0x000000071b027211 */ /* 0x000fe200078f08ff */
[----:B------:R-:W1:Y:S01]  /*2560*/  @P0 MUFU.RCP R12, c[0x0][0x238] ;  /* 0x00008e00000c0b08 */ /* 0x000e620000001000 */
[----:B------:R-:W-:Y:S02]  /*2570*/  IMAD.SHL.U32 R4, R4, 0x8, RZ ;  /* 0x0000000804047824 */ /* 0x000fe400078e00ff */
[----:B------:R-:W-:Y:S01]  /*2580*/  IMAD.SHL.U32 R5, R17, 0x40, RZ ;  /* 0x0000004011057824 */ /* 0x000fe200078e00ff */
[----:B------:R5:W1:Y:S01]  /*2590*/  @P0 LDG.E R11, [R8.64] ;  /* 0x00000034080b0981 */ /* 0x000a62000c1e1900 */
[----:B------:R-:W-:Y:S01]  /*25a0*/  LOP3.LUT R2, R2, 0xfffffffe, RZ, 0xc0, !PT ;  /* 0xfffffffe02027812 */ /* 0x000fe200078ec0ff */
[----:B------:R-:W-:Y:S01]  /*25b0*/  IMAD.MOV.U32 R14, RZ, RZ, R34 ;  /* 0x000000ffff0e7224 */ /* 0x000fe200078e0022 */
[----:B------:R-:W-:Y:S01]  /*25c0*/  LEA R10, R28, UR15, 0x4 ;  /* 0x0000000f1c0a7c11 */ /* 0x000fe2000f8e20ff */
[----:B------:R-:W-:Y:S01]  /*25d0*/  BAR.SYNC.DEFER_BLOCKING 0x0 ;  /* 0x0000000000007b1d */ /* 0x000fe20000010000 */
[----:B------:R-:W-:Y:S01]  /*25e0*/  IMAD.SHL.U32 R29, R29, 0x2, RZ ;  /* 0x000000021d1d7824 */ /* 0x000fe200078e00ff */
[----:B------:R-:W-:Y:S01]  /*25f0*/  LOP3.LUT P3, RZ, R19, 0x2, RZ, 0xc0, !PT ;  /* 0x0000000213ff7812 */ /* 0x000fe2000786c0ff */
[----:B------:R-:W-:Y:S01]  /*2600*/  IMAD.IADD R7, R7, 0x1, -R2 ;  /* 0x0000000107077824 */ /* 0x000fe200078e0a02 */
[----:B------:R-:W-:-:S02]  /*2610*/  LOP3.LUT P2, RZ, R19, 0x4, RZ, 0xc0, !PT ;  /* 0x0000000413ff7812 */ /* 0x000fc4000784c0ff */
[----:B------:R2:W-:Y:S01]  /*2620*/  STL.64 [R1+0xf0], R14 ;  /* 0x0000f00e01007387 */ /* 0x0005e20000100a00 */
[----:B------:R-:W-:Y:S01]  /*2630*/  ULDC.64 UR12, c[0x0][0x1a0] ;  /* 0x00006800000c7ab9 */ /* 0x000fe20000000a00 */
[----:B------:R-:W-:Y:S01]  /*2640*/  BSSY B0, `(.L_x_441) ;  /* 0x000002e000007945 */ /* 0x000fe20003800000 */
[----:B------:R-:W-:Y:S01]  /*2650*/  USHF.L.U64.HI UR27, UR12, UR27, UR13 ;  /* 0x0000001b0c1b7299 */ /* 0x000fe2000801020d */
[----:B------:R-:W-:Y:S01]  /*2660*/  LOP3.LUT R88, R29, 0x6, RZ, 0xc0, !PT ;  /* 0x000000061d587812 */ /* 0x000fe200078ec0ff */
[----:B------:R-:W-:Y:S02]  /*2670*/  USHF.L.U32 UR28, UR12, 0x7, URZ ;  /* 0x000000070c1c7899 */ /* 0x000fe4000800063f */
[----:B------:R-:W-:-:S04]  /*2680*/  UIMAD UR7, UR27, UR8, URZ ;  /* 0x000000081b0772a4 */ /* 0x000fc8000f8e023f */
[----:B------:R-:W-:-:S03]  /*2690*/  UIMAD UR7, UR4, UR28, UR7 ;  /* 0x0000001c040772a4 */ /* 0x000fc6000f8e0207 */
[----:B------:R-:W-:Y:S01]  /*26a0*/  UMOV UR4, URZ ;  /* 0x0000003f00047c82 */ /* 0x000fe20008000000 */
[----:B-----5:R-:W-:Y:S01]  /*26b0*/  LEA.HI R8, R0, R16, RZ, 0x2 ;  /* 0x0000001000087211 */ /* 0x020fe200078f10ff */
[----:B------:R-:W-:Y:S01]  /*26c0*/  IMAD.SHL.U32 R0, R19, 0x40, RZ ;  /* 0x0000004013007824 */ /* 0x000fe200078e00ff */
[----:B------:R2:W-:Y:S04]  /*26d0*/  @P1 STS.128 [R240+0x8000], RZ ;  /* 0x008000fff0001388 */ /* 0x0005e80000000c00 */
[----:B------:R-:W-:-:S04]  /*26e0*/  LOP3.LUT R0, R0, 0x1c0, RZ, 0xc0, !PT ;  /* 0x000001c000007812 */ /* 0x000fc800078ec0ff */
[----:B------:R-:W-:Y:S02]  /*26f0*/  LOP3.LUT R9, R0, 0x8, R4, 0xf8, !PT ;  /* 0x0000000800097812 */ /* 0x000fe400078ef804 */
[----:B------:R-:W-:Y:S02]  /*2700*/  SHF.R.U32.HI R2, RZ, 0x3, R0 ;  /* 0x00000003ff027819 */ /* 0x000fe40000011600 */
[----:B------:R-:W-:Y:S01]  /*2710*/  LOP3.LUT R0, R5, 0x1c0, RZ, 0xc0, !PT ;  /* 0x000001c005007812 */ /* 0x000fe200078ec0ff */
[----:B------:R-:W-:Y:S01]  /*2720*/  IMAD.SHL.U32 R5, R7, 0x8, RZ ;  /* 0x0000000807057824 */ /* 0x000fe200078e00ff */
[----:B------:R-:W-:Y:S01]  /*2730*/  SHF.R.S32.HI R4, RZ, 0x2, R8 ;  /* 0x00000002ff047819 */ /* 0x000fe20000011408 */
[----:B------:R-:W-:Y:S01]  /*2740*/  IMAD.U32 R8, RZ, RZ, UR9 ;  /* 0x00000009ff087e24 */ /* 0x000fe2000f8e00ff */
[----:B------:R-:W-:Y:S02]  /*2750*/  LOP3.LUT R9, R9, R2, RZ, 0x3c, !PT ;  /* 0x0000000209097212 */ /* 0x000fe400078e3cff */
[----:B------:R-:W-:-:S02]  /*2760*/  IADD3 R10, R10, 0x1, R4 ;  /* 0x000000010a0a7810 */ /* 0x000fc40007ffe004 */
[----:B------:R-:W-:Y:S01]  /*2770*/  LOP3.LUT R2, R0, 0x8, R5, 0xf8, !PT ;  /* 0x0000000800027812 */ /* 0x000fe200078ef805 */
[----:B------:R-:W-:Y:S01]  /*2780*/  IMAD R5, R7, 0x200, R9 ;  /* 0x0000020007057824 */ /* 0x000fe200078e0209 */
[----:B------:R-:W-:Y:S02]  /*2790*/  SHF.R.U32.HI R4, RZ, 0x3, R0 ;  /* 0x00000003ff047819 */ /* 0x000fe40000011600 */
[----:B------:R-:W-:Y:S01]  /*27a0*/  IADD3 R10, R8, -UR35, R10 ;  /* 0x80000023080a7c10 */ /* 0x000fe2000fffe00a */
[----:B------:R-:W-:Y:S01]  /*27b0*/  IMAD.U32 R8, RZ, RZ, UR8 ;  /* 0x00000008ff087e24 */ /* 0x000fe2000f8e00ff */
[----:B------:R-:W-:Y:S02]  /*27c0*/  LOP3.LUT R4, R2, R4, RZ, 0x3c, !PT ;  /* 0x0000000402047212 */ /* 0x000fe400078e3cff */
        /* <DEDUP_REMOVED lines=21> */
.L_x_442:
[----:B--2---:R-:W-:Y:S05]  /*2920*/  BSYNC B0 ;  /* 0x0000000000007941 */ /* 0x004fea0003800000 */
.L_x_441:
        /* <DEDUP_REMOVED lines=18> */
.L_x_444:
[----:B------:R-:W-:Y:S05]  /*2a50*/  BSYNC B0 ;  /* 0x0000000000007941 */ /* 0x000fea0003800000 */
.L_x_443:
        /* <DEDUP_REMOVED lines=18> */
.L_x_446:
[----:B------:R-:W-:Y:S05]  /*2b80*/  BSYNC B0 ;  /* 0x0000000000007941 */ /* 0x000fea0003800000 */
.L_x_445:
        /* <DEDUP_REMOVED lines=19> */
.L_x_448:
[----:B------:R-:W-:Y:S05]  /*2cc0*/  BSYNC B0 ;  /* 0x0000000000007941 */ /* 0x000fea0003800000 */
.L_x_447:
        /* <DEDUP_REMOVED lines=18> */
.L_x_450:
[----:B------:R-:W-:Y:S05]  /*2df0*/  BSYNC B0 ;  /* 0x0000000000007941 */ /* 0x000fea0003800000 */
.L_x_449:
        /* <DEDUP_REMOVED lines=20> */
.L_x_452:
[----:B------:R-:W-:Y:S05]  /*2f40*/  BSYNC B0 ;  /* 0x0000000000007941 */ /* 0x000fea0003800000 */
.L_x_451:
        /* <DEDUP_REMOVED lines=20> */
.L_x_454:
[----:B------:R-:W-:Y:S05]  /*3090*/  BSYNC B0 ;  /* 0x0000000000007941 */ /* 0x000fea0003800000 */
.L_x_453:
        /* <DEDUP_REMOVED lines=19> */
.L_x_456:
[----:B------:R-:W-:Y:S05]  /*31d0*/  BSYNC B0 ;  /* 0x0000000000007941 */ /* 0x000fea0003800000 */
.L_x_455:
[----:B------:R-:W-:Y:S01]  /*31e0*/  IMAD.SHL.U32 R236, R4, 0x2, RZ ;  /* 0x0000000204ec7824 */ /* 0x000fe200078e00ff */
[----:B------:R-:W0:Y:S01]  /*31f0*/  LDGDEPBAR ;  /* 0x00000000000079af */ /* 0x000e220000000000 */
[----:B------:R-:W-:Y:S01]  /*3200*/  IMAD.SHL.U32 R228, R5, 0x2, RZ ;  /* 0x0000000205e47824 */ /* 0x000fe200078e00ff */
[----:B------:R-:W-:Y:S01]  /*3210*/  UISETP.GE.AND UP0, UPT, UR34, 0x2, UPT ;  /* 0x000000022200788c */ /* 0x000fe2000bf06270 */
[C---:B------:R-:W-:Y:S01]  /*3220*/  IMAD R239, R3.reuse, 0x2, R236 ;  /* 0x0000000203ef7824 */ /* 0x040fe200078e02ec */
[----:B------:R-:W-:Y:S01]  /*3230*/  LDSM.16.M88.4 R16, [R236+0x2000] ;  /* 0x00200000ec10783b */ /* 0x000fe20000000200 */
[----:B------:R-:W-:Y:S01]  /*3240*/  LEA R237, R6, R236, 0x1 ;  /* 0x000000ec06ed7211 */ /* 0x000fe200078e08ff */
[----:B------:R-:W-:Y:S01]  /*3250*/  IMAD.U32 R5, RZ, RZ, UR8 ;  /* 0x00000008ff057e24 */ /* 0x000fe2000f8e00ff */
[----:B------:R-:W-:Y:S01]  /*3260*/  LEA R234, R2, R228, 0x1 ;  /* 0x000000e402ea7211 */ /* 0x000fe200078e08ff */
[----:B------:R-:W5:Y:S01]  /*3270*/  LDSM.16.M88.4 R100, [R228+0x5800] ;  /* 0x00580000e464783b */ /* 0x000f620000000200 */
[----:B------:R-:W-:Y:S01]  /*3280*/  IADD3 R4, R228, 0x4000, RZ ;  /* 0x00004000e4047810 */ /* 0x000fe20007ffe0ff */
[----:B------:R-:W-:-:S02]  /*3290*/  IMAD R238, R3, 0x2, R237 ;  /* 0x0000000203ee7824 */ /* 0x000fc400078e02ed */
[----:B------:R-:W-:Y:S01]  /*32a0*/  LDSM.16.M88.4 R20, [R236] ;  /* 0x00000000ec14783b */ /* 0x000fe20000000200 */
[----:B------:R-:W-:Y:S02]  /*32b0*/  IMAD R5, R5, 0x80, R88 ;  /* 0x0000008005057824 */ /* 0x000fe400078e0258 */
[----:B------:R-:W-:Y:S01]  /*32c0*/  IMAD R235, R0, 0x2, R4 ;  /* 0x0000000200eb7824 */ /* 0x000fe200078e0204 */
[----:B------:R-:W1:Y:S01]  /*32d0*/  LDSM.16.M88.4 R52, [R228+0x5000] ;  /* 0x00500000e434783b */ /* 0x000e620000000200 */
[----:B------:R-:W-:Y:S01]  /*32e0*/  I2F R249, R5 ;  /* 0x0000000500f97306 */ /* 0x000fe20000201400 */
[C---:B------:R-:W-:Y:S01]  /*32f0*/  IADD3 R145, R5.reuse, 0x1, RZ ;  /* 0x0000000105917810 */ /* 0x040fe20007ffe0ff */
[----:B------:R-:W-:Y:S01]  /*3300*/  IMAD R233, R2, 0x2, R235 ;  /* 0x0000000202e97824 */ /* 0x000fe200078e02eb */
[----:B------:R-:W2:Y:S01]  /*3310*/  LDSM.16.M88.4 R24, [R228+0x4000] ;  /* 0x00400000e418783b */ /* 0x000ea20000000200 */
[C---:B------:R-:W-:Y:S02]  /*3320*/  IADD3 R146, R5.reuse, 0x8, RZ ;  /* 0x0000000805927810 */ /* 0x040fe40007ffe0ff */
[C---:B------:R-:W-:Y:S01]  /*3330*/  IADD3 R147, R5.reuse, 0x9, RZ ;  /* 0x0000000905937810 */ /* 0x040fe20007ffe0ff */
[----:B-1----:R-:W-:Y:S01]  /*3340*/  LDSM.16.M88.4 R8, [R239+0x2000] ;  /* 0x00200000ef08783b */ /* 0x002fe20000000200 */
[----:B------:R-:W-:Y:S01]  /*3350*/  I2F R162, R145 ;  /* 0x0000009100a27306 */ /* 0x000fe20000201400 */
[----:B------:R-:W-:-:S02]  /*3360*/  IADD3 R160, R5, 0x10, RZ ;  /* 0x0000001005a07810 */ /* 0x000fc40007ffe0ff */
[----:B------:R-:W1:Y:S01]  /*3370*/  LDSM.16.M88.4 R112, [R234+0x5800] ;  /* 0x00580000ea70783b */ /* 0x000e620000000200 */
[C---:B------:R-:W-:Y:S02]  /*3380*/  IADD3 R161, R5.reuse, 0x11, RZ ;  /* 0x0000001105a17810 */ /* 0x040fe40007ffe0ff */
[C---:B------:R-:W-:Y:S01]  /*3390*/  IADD3 R163, R5.reuse, 0x18, RZ ;  /* 0x0000001805a37810 */ /* 0x040fe20007ffe0ff */
[----:B------:R-:W3:Y:S01]  /*33a0*/  LDSM.16.M88.4 R28, [R228+0x4800] ;  /* 0x00480000e41c783b */ /* 0x000ee20000000200 */
[----:B------:R-:W-:Y:S01]  /*33b0*/  I2F R169, R146 ;  /* 0x0000009200a97306 */ /* 0x000fe20000201400 */
[C---:B------:R-:W-:Y:S02]  /*33c0*/  IADD3 R168, R5.reuse, 0x19, RZ ;  /* 0x0000001905a87810 */ /* 0x040fe40007ffe0ff */
[----:B------:R-:W-:Y:S01]  /*33d0*/  LDSM.16.M88.4 R12, [R239] ;  /* 0x00000000ef0c783b */ /* 0x000fe20000000200 */
[C---:B------:R-:W-:Y:S02]  /*33e0*/  IADD3 R170, R5.reuse, 0x20, RZ ;  /* 0x0000002005aa7810 */ /* 0x040fe40007ffe0ff */
[C---:B------:R-:W-:Y:S01]  /*33f0*/  IADD3 R172, R5.reuse, 0x21, RZ ;  /* 0x0000002105ac7810 */ /* 0x040fe20007ffe0ff */
[----:B------:R-:W4:Y:S01]  /*3400*/  LDSM.16.M88.4 R56, [R234+0x5000] ;  /* 0x00500000ea38783b */ /* 0x000f220000000200 */
[----:B------:R-:W-:Y:S01]  /*3410*/  I2F R171, R147 ;  /* 0x0000009300ab7306 */ /* 0x000fe20000201400 */
[----:B------:R-:W-:-:S02]  /*3420*/  IADD3 R180, R5, 0x28, RZ ;  /* 0x0000002805b47810 */ /* 0x000fc40007ffe0ff */
[----:B------:R-:W3:Y:S01]  /*3430*/  LDSM.16.M88.4 R40, [R234+0x4000] ;  /* 0x00400000ea28783b */ /* 0x000ee20000000200 */
[C---:B------:R-:W-:Y:S02]  /*3440*/  IADD3 R182, R5.reuse, 0x29, RZ ;  /* 0x0000002905b67810 */ /* 0x040fe40007ffe0ff */
[C---:B------:R-:W-:Y:S01]  /*3450*/  IADD3 R185, R5.reuse, 0x30, RZ ;  /* 0x0000003005b97810 */ /* 0x040fe20007ffe0ff */
[----:B-----5:R-:W-:Y:S01]  /*3460*/  HMMA.16816.F32 R32, R16, R100, RZ ;  /* 0x000000641020723c */ /* 0x020fe200000018ff */
[----:B------:R-:W5:Y:S01]  /*3470*/  LDSM.16.M88.4 R44, [R234+0x4800] ;  /* 0x00480000ea2c783b */ /* 0x000f620000000200 */
[----:B------:R-:W-:Y:S01]  /*3480*/  I2F R174, R160 ;  /* 0x000000a000ae7306 */ /* 0x000fe20000201400 */
[C---:B------:R-:W-:Y:S02]  /*3490*/  IADD3 R186, R5.reuse, 0x31, RZ ;  /* 0x0000003105ba7810 */ /* 0x040fe40007ffe0ff */
[----:B------:R-:W-:Y:S01]  /*34a0*/  LDSM.16.M88.4 R132, [R234+0x7800] ;  /* 0x00780000ea84783b */ /* 0x000fe20000000200 */
[----:B------:R-:W-:-:S02]  /*34b0*/  IADD3 R187, R5, 0x38, RZ ;  /* 0x0000003805bb7810 */ /* 0x000fc40007ffe0ff */
[C---:B------:R-:W-:Y:S01]  /*34c0*/  HMMA.16816.F32 R60, R20.reuse, R52, RZ ;  /* 0x00000034143c723c */ /* 0x040fe200000018ff */
[----:B------:R-:W-:Y:S01]  /*34d0*/  LDSM.16.M88.4 R124, [R234+0x6800] ;  /* 0x00680000ea7c783b */ /* 0x000fe20000000200 */
[----:B------:R-:W-:Y:S01]  /*34e0*/  I2F R173, R161 ;  /* 0x000000a100ad7306 */ /* 0x000fe20000201400 */
[C---:B------:R-:W-:Y:S02]  /*34f0*/  IADD3 R189, R5.reuse, 0x39, RZ ;  /* 0x0000003905bd7810 */ /* 0x040fe40007ffe0ff */
[----:B------:R-:W-:Y:S01]  /*3500*/  LDSM.16.M88.4 R128, [R234+0x7000] ;  /* 0x00700000ea80783b */ /* 0x000fe20000000200 */
[----:B------:R-:W-:Y:S02]  /*3510*/  IADD3 R190, R5, 0x40, RZ ;  /* 0x0000004005be7810 */ /* 0x000fe40007ffe0ff */
[C---:B------:R-:W-:Y:S02]  /*3520*/  HMMA.16816.F32 R36, R20.reuse, R100, RZ ;  /* 0x000000641424723c */ /* 0x040fe400000018ff */
[----:B------:R-:W-:Y:S05]  /*3530*/  I2F R175, R163 ;  /* 0x000000a300af7306 */ /* 0x000fea0000201400 */
[----:B------:R-:W-:Y:S01]  /*3540*/  IMAD R100, R0, 0x2, R228 ;  /* 0x0000000200647824 */ /* 0x000fe200078e02e4 */
[----:B--2---:R-:W-:Y:S02]  /*3550*/  HMMA.16816.F32 R76, R20, R24, RZ ;  /* 0x00000018144c723c */ /* 0x004fe400000018ff */
[----:B------:R-:W-:Y:S06]  /*3560*/  I2F R181, R168 ;  /* 0x000000a800b57306 */ /* 0x000fec0000201400 */
[----:B-1----:R-:W-:Y:S02]  /*3570*/  HMMA.16816.F32 R156, R8, R112, R32 ;  /* 0x00000070089c723c */ /* 0x002fe40000001820 */
[----:B------:R-:W-:Y:S06]  /*3580*/  I2F R183, R170 ;  /* 0x000000aa00b77306 */ /* 0x000fec0000201400 */
[C---:B------:R-:W-:Y:S02]  /*3590*/  HMMA.16816.F32 R32, R16.reuse, R26, RZ ;  /* 0x0000001a1020723c */ /* 0x040fe400000018ff */
[----:B------:R-:W-:Y:S06]  /*35a0*/  I2F R184, R172 ;  /* 0x000000ac00b87306 */ /* 0x000fec0000201400 */
[-C--:B---3--:R-:W-:Y:S02]  /*35b0*/  HMMA.16816.F32 R64, R16, R28.reuse, RZ ;  /* 0x0000001c1040723c */ /* 0x088fe400000018ff */
[----:B------:R-:W-:Y:S06]  /*35c0*/  I2F R188, R180 ;  /* 0x000000b400bc7306 */ /* 0x000fec0000201400 */
[----:B------:R-:W-:Y:S02]  /*35d0*/  HMMA.16816.F32 R68, R20, R28, RZ ;  /* 0x0000001c1444723c */ /* 0x000fe400000018ff */
[----:B------:R-:W-:Y:S06]  /*35e0*/  I2F R191, R182 ;  /* 0x000000b600bf7306 */ /* 0x000fec0000201400 */
[----:B------:R-:W-:Y:S02]  /*35f0*/  HMMA.16816.F32 R48, R16, R52, RZ ;  /* 0x000000341030723c */ /* 0x000fe400000018ff */
[----:B------:R-:W-:Y:S06]  /*3600*/  I2F R192, R185 ;  /* 0x000000b900c07306 */ /* 0x000fec0000201400 */
[C---:B----4-:R-:W-:Y:S01]  /*3610*/  HMMA.16816.F32 R116, R12.reuse, R56, R60 ;  /* 0x000000380c74723c */ /* 0x050fe2000000183c */
[----:B------:R-:W-:Y:S01]  /*3620*/  LDSM.16.M88.4 R60, [R100+0x4000] ;  /* 0x00400000643c783b */ /* 0x000fe20000000200 */
[----:B------:R-:W-:Y:S06]  /*3630*/  I2F R193, R186 ;  /* 0x000000ba00c17306 */ /* 0x000fec0000201400 */
[----:B------:R-:W-:Y:S01]  /*3640*/  HMMA.16816.F32 R164, R12, R112, R36 ;  /* 0x000000700ca4723c */ /* 0x000fe20000001824 */
[----:B------:R-:W1:Y:S01]  /*3650*/  LDSM.16.M88.4 R36, [R237] ;  /* 0x00000000ed24783b */ /* 0x000e620000000200 */
[----:B------:R-:W-:Y:S06]  /*3660*/  I2F R194, R187 ;  /* 0x000000bb00c27306 */ /* 0x000fec0000201400 */
[----:B------:R-:W-:Y:S02]  /*3670*/  HMMA.16816.F32 R72, R16, R24, RZ ;  /* 0x000000181048723c */ /* 0x000fe400000018ff */
[----:B------:R-:W-:Y:S06]  /*3680*/  I2F R195, R189 ;  /* 0x000000bd00c37306 */ /* 0x000fec0000201400 */
[----:B------:R-:W-:Y:S02]  /*3690*/  HMMA.16816.F32 R80, R12, R40, R76 ;  /* 0x000000280c50723c */ /* 0x000fe4000000184c */
[----:B------:R-:W-:Y:S06]  /*36a0*/  I2F R196, R190 ;  /* 0x000000be00c47306 */ /* 0x000fec0000201400 */
[----:B------:R-:W-:Y:S08]  /*36b0*/  HMMA.16816.F32 R24, R20, R26, RZ ;  /* 0x0000001a1418723c */ /* 0x000ff000000018ff */
[C---:B------:R-:W-:Y:S01]  /*36c0*/  HMMA.16816.F32 R76, R8.reuse, R42, R32 ;  /* 0x0000002a084c723c */ /* 0x040fe20000001820 */
[----:B------:R-:W2:Y:S07]  /*36d0*/  LDSM.16.M88.4 R32, [R237+0x2000] ;  /* 0x00200000ed20783b */ /* 0x000eae0000000200 */
[----:B-----5:R-:W-:Y:S08]  /*36e0*/  HMMA.16816.F32 R96, R8, R44, R64 ;  /* 0x0000002c0860723c */ /* 0x020ff00000001840 */
[----:B------:R-:W-:Y:S08]  /*36f0*/  HMMA.16816.F32 R64, R20, R30, RZ ;  /* 0x0000001e1440723c */ /* 0x000ff000000018ff */
[----:B------:R-:W-:Y:S08]  /*3700*/  HMMA.16816.F32 R104, R12, R44, R68 ;  /* 0x0000002c0c68723c */ /* 0x000ff00000001844 */
[----:B------:R-:W-:Y:S01]  /*3710*/  HMMA.16816.F32 R108, R8, R56, R48 ;  /* 0x00000038086c723c */ /* 0x000fe20000001830 */
[----:B------:R-:W-:Y:S07]  /*3720*/  LDSM.16.M88.4 R48, [R233] ;  /* 0x00000000e930783b */ /* 0x000fee0000000200 */
[----:B------:R-:W-:Y:S01]  /*3730*/  HMMA.16816.F32 R68, R16, R30, RZ ;  /* 0x0000001e1044723c */ /* 0x000fe200000018ff */
[----:B------:R-:W3:Y:S07]  /*3740*/  LDSM.16.M88.4 R28, [R238] ;  /* 0x00000000ee1c783b */ /* 0x000eee0000000200 */
[----:B------:R-:W-:Y:S08]  /*3750*/  HMMA.16816.F32 R84, R8, R40, R72 ;  /* 0x000000280854723c */ /* 0x000ff00000001848 */
[C---:B------:R-:W-:Y:S01]  /*3760*/  HMMA.16816.F32 R72, R12.reuse, R42, R24 ;  /* 0x0000002a0c48723c */ /* 0x040fe20000001818 */
[----:B------:R-:W4:Y:S07]  /*3770*/  LDSM.16.M88.4 R24, [R238+0x2000] ;  /* 0x00200000ee18783b */ /* 0x000f2e0000000200 */
[----:B------:R-:W-:Y:S08]  /*3780*/  HMMA.16816.F32 R92, R12, R46, R64 ;  /* 0x0000002e0c5c723c */ /* 0x000ff00000001840 */
[----:B-1----:R-:W-:Y:S08]  /*3790*/  HMMA.16816.F32 R64, R36, R60, R80 ;  /* 0x0000003c2440723c */ /* 0x002ff00000001850 */
[----:B------:R-:W-:Y:S01]  /*37a0*/  HMMA.16816.F32 R88, R8, R46, R68 ;  /* 0x0000002e0858723c */ /* 0x000fe20000001844 */
[----:B------:R-:W1:Y:S07]  /*37b0*/  LDSM.16.M88.4 R44, [R100+0x4800] ;  /* 0x00480000642c783b */ /* 0x000e6e0000000200 */
[-C--:B------:R-:W-:Y:S08]  /*37c0*/  HMMA.16816.F32 R68, R16, R54.reuse, RZ ;  /* 0x000000361044723c */ /* 0x080ff000000018ff */
[----:B------:R-:W-:Y:S08]  /*37d0*/  HMMA.16816.F32 R52, R20, R54, RZ ;  /* 0x000000361434723c */ /* 0x000ff000000018ff */
[----:B--2---:R-:W-:Y:S08]  /*37e0*/  HMMA.16816.F32 R40, R32, R60, R84 ;  /* 0x0000003c2028723c */ /* 0x004ff00000001854 */
[----:B---3--:R-:W-:Y:S08]  /*37f0*/  HMMA.16816.F32 R64, R28, R48, R64 ;  /* 0x000000301c40723c */ /* 0x008ff00000001840 */
[-C--:B------:R-:W-:Y:S08]  /*3800*/  HMMA.16816.F32 R84, R8, R58.reuse, R68 ;  /* 0x0000003a0854723c */ /* 0x080ff00000001844 */
[----:B------:R-:W-:Y:S01]  /*3810*/  HMMA.16816.F32 R80, R12, R58, R52 ;  /* 0x0000003a0c50723c */ /* 0x000fe20000001834 */
[----:B------:R-:W2:Y:S07]  /*3820*/  LDSM.16.M88.4 R52, [R100+0x5000] ;  /* 0x005000006434783b */ /* 0x000eae0000000200 */
[----:B----4-:R-:W-:Y:S01]  /*3830*/  HMMA.16816.F32 R56, R24, R48, R40 ;  /* 0x000000301838723c */ /* 0x010fe20000001828 */
[----:B------:R-:W-:-:S04]  /*3840*/  FMUL.FTZ R0, R64, c[0x0][0x2ec] ;  /* 0x0000bb0040007a20 */ /* 0x000fc80000410000 */
[----:B------:R3:W-:Y:S03]  /*3850*/  MUFU.TANH R227, R0 ;  /* 0x0000000000e37308 */ /* 0x0007e60000002400 */
[-C--:B------:R-:W-:Y:S08]  /*3860*/  HMMA.16816.F32 R40, R36, R62.reuse, R72 ;  /* 0x0000003e2428723c */ /* 0x080ff00000001848 */
[----:B------:R-:W-:Y:S01]  /*3870*/  HMMA.16816.F32 R60, R32, R62, R76 ;  /* 0x0000003e203c723c */ /* 0x000fe2000000184c */
[----:B---3--:R-:W-:-:S07]  /*3880*/  FMUL.FTZ R0, R65, c[0x0][0x2ec] ;  /* 0x0000bb0041007a20 */ /* 0x008fce0000410000 */
[----:B-1----:R-:W-:Y:S01]  /*3890*/  HMMA.16816.F32 R72, R36, R44, R104 ;  /* 0x0000002c2448723c */ /* 0x002fe20000001868 */
[----:B------:R1:W-:Y:S07]  /*38a0*/  MUFU.TANH R209, R0 ;  /* 0x0000000000d17308 */ /* 0x0003ee0000002400 */
[----:B------:R-:W-:Y:S01]  /*38b0*/  HMMA.16816.F32 R68, R28, R50, R40 ;  /* 0x000000321c44723c */ /* 0x000fe20000001828 */
[----:B------:R-:W3:Y:S07]  /*38c0*/  LDSM.16.M88.4 R40, [R233+0x800] ;  /* 0x00080000e928783b */ /* 0x000eee0000000200 */
[C---:B------:R-:W-:Y:S01]  /*38d0*/  HMMA.16816.F32 R76, R32.reuse, R44, R96 ;  /* 0x0000002c204c723c */ /* 0x040fe20000001860 */
[----:B-1----:R-:W-:Y:S01]  /*38e0*/  FMUL.FTZ R0, R66, c[0x0][0x2ec] ;  /* 0x0000bb0042007a20 */ /* 0x002fe20000410000 */
[----:B------:R-:W1:Y:S03]  /*38f0*/  LDSM.16.M88.4 R96, [R228+0x6800] ;  /* 0x00680000e460783b */ /* 0x000e660000000200 */
[----:B------:R4:W-:Y:S03]  /*3900*/  MUFU.TANH R241, R0 ;  /* 0x0000000000f17308 */ /* 0x0009e60000002400 */
[-C--:B------:R-:W-:Y:S08]  /*3910*/  HMMA.16816.F32 R88, R32, R46.reuse, R88 ;  /* 0x0000002e2058723c */ /* 0x080ff00000001858 */
[----:B------:R-:W-:Y:S01]  /*3920*/  HMMA.16816.F32 R92, R36, R46, R92 ;  /* 0x0000002e245c723c */ /* 0x000fe2000000185c */
[----:B------:R-:W5:Y:S01]  /*3930*/  LDSM.16.M88.4 R44, [R233+0x1000] ;  /* 0x00100000e92c783b */ /* 0x000f620000000200 */
[----:B----4-:R-:W-:-:S06]  /*3940*/  FMUL.FTZ R0, R67, c[0x0][0x2ec] ;  /* 0x0000bb0043007a20 */ /* 0x010fcc0000410000 */
[----:B------:R-:W-:Y:S01]  /*3950*/  HMMA.16816.F32 R64, R24, R50, R60 ;  /* 0x000000321840723c */ /* 0x000fe2000000183c */
[----:B------:R4:W-:Y:S07]  /*3960*/  MUFU.TANH R214, R0 ;  /* 0x0000000000d67308 */ /* 0x0009ee0000002400 */
[----:B--2---:R-:W-:Y:S01]  /*3970*/  HMMA.16816.F32 R140, R32, R54, R84 ;  /* 0x00000036208c723c */ /* 0x004fe20000001854 */
[----:B------:R-:W2:Y:S07]  /*3980*/  LDSM.16.M88.4 R84, [R228+0x6000] ;  /* 0x00600000e454783b */ /* 0x000eae0000000200 */
[----:B---3--:R-:W-:Y:S01]  /*3990*/  HMMA.16816.F32 R48, R28, R40, R72 ;  /* 0x000000281c30723c */ /* 0x008fe20000001848 */
[----:B----4-:R-:W-:-:S04]  /*39a0*/  FMUL.FTZ R0, R56, c[0x0][0x2ec] ;  /* 0x0000bb0038007a20 */ /* 0x010fc80000410000 */
[----:B------:R3:W-:Y:S03]  /*39b0*/  MUFU.TANH R248, R0 ;  /* 0x0000000000f87308 */ /* 0x0007e60000002400 */
[-C--:B------:R-:W-:Y:S01]  /*39c0*/  HMMA.16816.F32 R120, R24, R42.reuse, R88 ;  /* 0x0000002a1878723c */ /* 0x080fe20000001858 */
[----:B------:R-:W-:Y:S07]  /*39d0*/  LDSM.16.M88.4 R88, [R228+0x7800] ;  /* 0x00780000e458783b */ /* 0x000fee0000000200 */
[----:B------:R-:W-:Y:S01]  /*39e0*/  HMMA.16816.F32 R104, R28, R42, R92 ;  /* 0x0000002a1c68723c */ /* 0x000fe2000000185c */
[----:B------:R-:W-:Y:S01]  /*39f0*/  LDSM.16.M88.4 R92, [R234+0x6000] ;  /* 0x00600000ea5c783b */ /* 0x000fe20000000200 */
[----:B---3--:R-:W-:-:S06]  /*3a00*/  FMUL.FTZ R0, R57, c[0x0][0x2ec] ;  /* 0x0000bb0039007a20 */ /* 0x008fcc0000410000 */
[C---:B------:R-:W-:Y:S01]  /*3a10*/  HMMA.16816.F32 R136, R36.reuse, R54, R80 ;  /* 0x000000362488723c */ /* 0x040fe20000001850 */
[----:B------:R3:W-:Y:S01]  /*3a20*/  MUFU.TANH R215, R0 ;  /* 0x0000000000d77308 */ /* 0x0007e20000002400 */
[----:B------:R-:W4:Y:S06]  /*3a30*/  LDSM.16.M88.4 R80, [R228+0x7000] ;  /* 0x00700000e450783b */ /* 0x000f2c0000000200 */
[----:B------:R-:W-:Y:S08]  /*3a40*/  HMMA.16816.F32 R60, R36, R52, R116 ;  /* 0x00000034243c723c */ /* 0x000ff00000001874 */
[----:B-1----:R-:W-:Y:S01]  /*3a50*/  HMMA.16816.F32 R72, R16, R96, RZ ;  /* 0x000000601048723c */ /* 0x002fe200000018ff */
[----:B---3--:R-:W-:-:S04]  /*3a60*/  FMUL.FTZ R0, R58, c[0x0][0x2ec] ;  /* 0x0000bb003a007a20 */ /* 0x008fc80000410000 */
[----:B------:R1:W-:Y:S02]  /*3a70*/  MUFU.TANH R251, R0 ;  /* 0x0000000000fb7308 */ /* 0x0003e40000002400 */
[----:B-1----:R-:W-:Y:S02]  /*3a80*/  FMUL.FTZ R0, R59, c[0x0][0x2ec] ;  /* 0x0000bb003b007a20 */ /* 0x002fe40000410000 */
[----:B------:R-:W-:Y:S04]  /*3a90*/  HMMA.16816.F32 R56, R32, R52, R108 ;  /* 0x000000342038723c */ /* 0x000fe8000000186c */
[----:B------:R1:W-:Y:S04]  /*3aa0*/  MUFU.TANH R223, R0 ;  /* 0x0000000000df7308 */ /* 0x0003e80000002400 */
[----:B-----5:R-:W-:Y:S08]  /*3ab0*/  HMMA.16816.F32 R108, R28, R44, R60 ;  /* 0x0000002c1c6c723c */ /* 0x020ff0000000183c */
[----:B--2---:R-:W-:Y:S01]  /*3ac0*/  HMMA.16816.F32 R52, R16, R86, RZ ;  /* 0x000000561034723c */ /* 0x004fe200000018ff */
[----:B-1----:R-:W-:-:S04]  /*3ad0*/  FMUL.FTZ R0, R68, c[0x0][0x2ec] ;  /* 0x0000bb0044007a20 */ /* 0x002fc80000410000 */
[----:B------:R1:W-:Y:S03]  /*3ae0*/  MUFU.TANH R198, R0 ;  /* 0x0000000000c67308 */ /* 0x0003e60000002400 */
[----:B------:R-:W-:Y:S08]  /*3af0*/  HMMA.16816.F32 R116, R24, R44, R56 ;  /* 0x0000002c1874723c */ /* 0x000ff00000001838 */
[----:B------:R-:W-:Y:S01]  /*3b00*/  HMMA.16816.F32 R56, R16, R102, RZ ;  /* 0x000000661038723c */ /* 0x000fe200000018ff */
[----:B-1----:R-:W-:-:S07]  /*3b10*/  FMUL.FTZ R0, R69, c[0x0][0x2ec] ;  /* 0x0000bb0045007a20 */ /* 0x002fce0000410000 */
[----:B----4-:R-:W-:Y:S01]  /*3b20*/  HMMA.16816.F32 R60, R16, R82, RZ ;  /* 0x00000052103c723c */ /* 0x010fe200000018ff */
        /* <DEDUP_REMOVED lines=8> */
[----:B------:R-:W-:Y:S01]  /*3bb0*/  HMMA.16816.F32 R68, R24, R40, R76 ;  /* 0x000000281844723c */ /* 0x000fe2000000184c */
[----:B------:R1:W-:Y:S07]  /*3bc0*/  MUFU.TANH R113, R0 ;  /* 0x0000000000717308 */ /* 0x0003ee0000002400 */
[C---:B------:R-:W-:Y:S08]  /*3bd0*/  HMMA.16816.F32 R40, R16.reuse, R88, RZ ;  /* 0x000000581028723c */ /* 0x040ff000000018ff */
[----:B------:R-:W-:Y:S01]  /*3be0*/  HMMA.16816.F32 R76, R16, R84, RZ ;  /* 0x00000054104c723c */ /* 0x000fe200000018ff */
[----:B-1----:R-:W-:-:S04]  /*3bf0*/  FMUL.FTZ R0, R64, c[0x0][0x2ec] ;  /* 0x0000bb0040007a20 */ /* 0x002fc80000410000 */
[----:B------:R1:W-:Y:S03]  /*3c00*/  MUFU.TANH R208, R0 ;  /* 0x0000000000d07308 */ /* 0x0003e60000002400 */
[----:B------:R-:W-:Y:S08]  /*3c10*/  HMMA.16816.F32 R60, R20, R80, RZ ;  /* 0x00000050143c723c */ /* 0x000ff000000018ff */
[----:B------:R-:W-:Y:S01]  /*3c20*/  HMMA.16816.F32 R216, R8, R132, R40 ;  /* 0x0000008408d8723c */ /* 0x000fe20000001828 */
[----:B------:R-:W2:Y:S01]  /*3c30*/  LDSM.16.M88.4 R40, [R100+0x5800] ;  /* 0x005800006428783b */ /* 0x000ea20000000200 */
[----:B-1----:R-:W-:-:S06]  /*3c40*/  FMUL.FTZ R0, R65, c[0x0][0x2ec] ;  /* 0x0000bb0041007a20 */ /* 0x002fcc0000410000 */
[----:B------:R-:W-:Y:S01]  /*3c50*/  HMMA.16816.F32 R148, R8, R92, R76 ;  /* 0x0000005c0894723c */ /* 0x000fe2000000184c */
[----:B------:R1:W-:Y:S06]  /*3c60*/  MUFU.TANH R101, R0 ;  /* 0x0000000000657308 */ /* 0x0003ec0000002400 */
[C---:B------:R-:W-:Y:S02]  /*3c70*/  IADD3 R76, R5.reuse, 0x41, RZ ;  /* 0x00000041054c7810 */ /* 0x040fe40007ffe0ff */
[C---:B------:R-:W-:Y:S02]  /*3c80*/  IADD3 R78, R5.reuse, 0x48, RZ ;  /* 0x00000048054e7810 */ /* 0x040fe40007ffe0ff */
[----:B------:R-:W-:Y:S01]  /*3c90*/  IADD3 R77, R5, 0x49, RZ ;  /* 0x00000049054d7810 */ /* 0x000fe20007ffe0ff */
        /* <DEDUP_REMOVED lines=10> */
[----:B-1----:R-:W-:-:S07]  /*3d40*/  FMUL.FTZ R0, R49, c[0x0][0x2ec] ;  /* 0x0000bb0031007a20 */ /* 0x002fce0000410000 */
[----:B------:R-:W-:Y:S01]  /*3d50*/  HMMA.16816.F32 R84, R20, R86, RZ ;  /* 0x000000561454723c */ /* 0x000fe200000018ff */
[----:B------:R1:W-:Y:S02]  /*3d60*/  MUFU.TANH R2, R0 ;  /* 0x0000000000027308 */ /* 0x0003e40000002400 */
[----:B-1----:R-:W-:-:S06]  /*3d70*/  FMUL.FTZ R0, R50, c[0x0][0x2ec] ;  /* 0x0000bb0032007a20 */ /* 0x002fcc0000410000 */
[----:B------:R1:W-:Y:S02]  /*3d80*/  MUFU.TANH R213, R0 ;  /* 0x0000000000d57308 */ /* 0x0003e40000002400 */
[----:B-1----:R-:W-:Y:S02]  /*3d90*/  FMUL.FTZ R0, R51, c[0x0][0x2ec] ;  /* 0x0000bb0033007a20 */ /* 0x002fe40000410000 */
[C---:B------:R-:W-:Y:S04]  /*3da0*/  HMMA.16816.F32 R48, R16.reuse, R80, RZ ;  /* 0x000000501030723c */ /* 0x040fe800000018ff */
[----:B------:R1:W-:Y:S04]  /*3db0*/  MUFU.TANH R224, R0 ;  /* 0x0000000000e07308 */ /* 0x0003e80000002400 */
[----:B------:R-:W-:Y:S08]  /*3dc0*/  HMMA.16816.F32 R16, R16, R90, RZ ;  /* 0x0000005a1010723c */ /* 0x000ff000000018ff */
[----:B------:R-:W-:Y:S01]  /*3dd0*/  HMMA.16816.F32 R80, R20, R82, RZ ;  /* 0x000000521450723c */ /* 0x000fe200000018ff */
[----:B-1----:R-:W-:-:S04]  /*3de0*/  FMUL.FTZ R0, R68, c[0x0][0x2ec] ;  /* 0x0000bb0044007a20 */ /* 0x002fc80000410000 */
[----:B------:R1:W3:Y:S03]  /*3df0*/  MUFU.TANH R231, R0 ;  /* 0x0000000000e77308 */ /* 0x0002e60000002400 */
[C---:B------:R-:W-:Y:S08]  /*3e00*/  HMMA.16816.F32 R200, R8.reuse, R128, R48 ;  /* 0x0000008008c8723c */ /* 0x040ff00000001830 */
[----:B------:R-:W-:Y:S01]  /*3e10*/  HMMA.16816.F32 R244, R8, R134, R16 ;  /* 0x0000008608f4723c */ /* 0x000fe20000001810 */
[----:B------:R-:W4:Y:S01]  /*3e20*/  LDSM.16.M88.4 R16, [R233+0x1800] ;  /* 0x00180000e910783b */ /* 0x000f220000000200 */
[----:B-1----:R-:W-:-:S06]  /*3e30*/  FMUL.FTZ R0, R69, c[0x0][0x2ec] ;  /* 0x0000bb0045007a20 */ /* 0x002fcc0000410000 */
[----:B--2---:R-:W-:Y:S01]  /*3e40*/  HMMA.16816.F32 R48, R32, R40, R156 ;  /* 0x000000282030723c */ /* 0x004fe2000000189c */
[----:B---3--:R-:W-:Y:S01]  /*3e50*/  IMAD.MOV.U32 R141, RZ, RZ, R231 ;  /* 0x000000ffff8d7224 */ /* 0x008fe200078e00e7 */
[----:B------:R1:W2:Y:S05]  /*3e60*/  MUFU.TANH R212, R0 ;  /* 0x0000000000d47308 */ /* 0x0002aa0000002400 */
[----:B------:R-:W-:Y:S01]  /*3e70*/  MOV R158, R141 ;  /* 0x0000008d009e7202 */ /* 0x000fe20000000f00 */
[----:B-1----:R-:W-:Y:S02]  /*3e80*/  FMUL.FTZ R0, R70, c[0x0][0x2ec] ;  /* 0x0000bb0046007a20 */ /* 0x002fe40000410000 */
[----:B--2---:R-:W-:-:S02]  /*3e90*/  IMAD.MOV.U32 R157, RZ, RZ, R212 ;  /* 0x000000ffff9d7224 */ /* 0x004fc400078e00d4 */
[----:B------:R1:W-:Y:S02]  /*3ea0*/  MUFU.TANH R197, R0 ;  /* 0x0000000000c57308 */ /* 0x0003e40000002400 */
[----:B-1----:R-:W-:Y:S02]  /*3eb0*/  FMUL.FTZ R0, R71, c[0x0][0x2ec] ;  /* 0x0000bb0047007a20 */ /* 0x002fe40000410000 */
[----:B------:R-:W-:Y:S04]  /*3ec0*/  HMMA.16816.F32 R68, R20, R102, RZ ;  /* 0x000000661444723c */ /* 0x000fe800000018ff */
[----:B------:R-:W-:Y:S08]  /*3ed0*/  I2F R102, R78 ;  /* 0x0000004e00667306 */ /* 0x000ff00000201400 */
[----:B------:R1:W-:Y:S08]  /*3ee0*/  MUFU.TANH R211, R0 ;  /* 0x0000000000d37308 */ /* 0x0003f00000002400 */
[----:B------:R-:W-:Y:S04]  /*3ef0*/  I2F R103, R77 ;  /* 0x0000004d00677306 */ /* 0x000fe80000201400 */
[----:B------:R-:W-:Y:S01]  /*3f00*/  HMMA.16816.F32 R68, R12, R114, R68 ;  /* 0x000000720c44723c */ /* 0x000fe20000001844 */
[----:B-1----:R-:W-:-:S04]  /*3f10*/  FMUL.FTZ R0, R104, c[0x0][0x2ec] ;  /* 0x0000bb0068007a20 */ /* 0x002fc80000410000 */
[----:B------:R1:W2:Y:S02]  /*3f20*/  MUFU.TANH R229, R0 ;  /* 0x0000000000e57308 */ /* 0x0002a40000002400 */
[----:B-1----:R-:W-:Y:S02]  /*3f30*/  FMUL.FTZ R0, R105, c[0x0][0x2ec] ;  /* 0x0000bb0069007a20 */ /* 0x002fe40000410000 */
[----:B--2---:R-:W-:-:S04]  /*3f40*/  IMAD.MOV.U32 R140, RZ, RZ, R229 ;  /* 0x000000ffff8c7224 */ /* 0x004fc800078e00e5 */
[----:B------:R1:W2:Y:S02]  /*3f50*/  MUFU.TANH R226, R0 ;  /* 0x0000000000e27308 */ /* 0x0002a40000002400 */
[----:B-1----:R-:W-:Y:S02]  /*3f60*/  FMUL.FTZ R0, R106, c[0x0][0x2ec] ;  /* 0x0000bb006a007a20 */ /* 0x002fe40000410000 */
[----:B--2---:R-:W-:-:S04]  /*3f70*/  IMAD.MOV.U32 R143, RZ, RZ, R226 ;  /* 0x000000ffff8f7224 */ /* 0x004fc800078e00e2 */
[----:B------:R1:W2:Y:S02]  /*3f80*/  MUFU.TANH R250, R0 ;  /* 0x0000000000fa7308 */ /* 0x0002a40000002400 */
[----:B-1----:R-:W-:Y:S02]  /*3f90*/  FMUL.FTZ R0, R107, c[0x0][0x2ec] ;  /* 0x0000bb006b007a20 */ /* 0x002fe40000410000 */
[----:B------:R-:W-:Y:S01]  /*3fa0*/  HMMA.16816.F32 R104, R8, R94, R52 ;  /* 0x0000005e0868723c */ /* 0x000fe20000001834 */
[----:B--2---:R-:W-:-:S03]  /*3fb0*/  IMAD.MOV.U32 R79, RZ, RZ, R250 ;  /* 0x000000ffff4f7224 */ /* 0x004fc600078e00fa */
[----:B------:R1:W-:Y:S04]  /*3fc0*/  MUFU.TANH R112, R0 ;  /* 0x0000000000707308 */ /* 0x0003e80000002400 */
[----:B------:R-:W-:Y:S08]  /*3fd0*/  HMMA.16816.F32 R52, R28, R46, R136 ;  /* 0x0000002e1c34723c */ /* 0x000ff00000001888 */
[----:B------:R-:W-:Y:S01]  /*3fe0*/  HMMA.16816.F32 R8, R36, R40, R164 ;  /* 0x000000282408723c */ /* 0x000fe200000018a4 */
[----:B-1----:R-:W-:-:S04]  /*3ff0*/  FMUL.FTZ R0, R120, c[0x0][0x2ec] ;  /* 0x0000bb0078007a20 */ /* 0x002fc80000410000 */
[----:B------:R1:W2:Y:S02]  /*4000*/  MUFU.TANH R222, R0 ;  /* 0x0000000000de7308 */ /* 0x0002a40000002400 */
[----:B------:R-:W-:Y:S01]  /*4010*/  MOV R166, R251 ;  /* 0x000000fb00a67202 */ /* 0x000fe20000000f00 */
[----:B------:R-:W-:Y:S01]  /*4020*/  IMAD.MOV.U32 R164, RZ, RZ, R101 ;  /* 0x000000ffffa47224 */ /* 0x000fe200078e0065 */
[----:B------:R-:W-:-:S04]  /*4030*/  MOV R167, R113 ;  /* 0x0000007100a77202 */ /* 0x000fc80000000f00 */
[----:B------:R-:W-:Y:S01]  /*4040*/  I2F R101, R76 ;  /* 0x0000004c00657306 */ /* 0x000fe20000201400 */
[----:B-1----:R-:W-:-:S10]  /*4050*/  FMUL.FTZ R0, R121, c[0x0][0x2ec] ;  /* 0x0000bb0079007a20 */ /* 0x002fd40000410000 */
[----:B----4-:R-:W-:Y:S01]  /*4060*/  HMMA.16816.F32 R44, R28, R16, R8 ;  /* 0x000000101c2c723c */ /* 0x010fe20000001808 */
[----:B--2---:R-:W-:Y:S01]  /*4070*/  IMAD.MOV.U32 R141, RZ, RZ, R222 ;  /* 0x000000ffff8d7224 */ /* 0x004fe200078e00de */
[----:B------:R1:W2:Y:S06]  /*4080*/  MUFU.TANH R232, R0 ;  /* 0x0000000000e87308 */ /* 0x0002ac0000002400 */
[-C--:B------:R-:W-:Y:S07]  /*4090*/  HMMA.16816.F32 R8, R36, R42.reuse, R68 ;  /* 0x0000002a2408723c */ /* 0x080fee0000001844 */
[C---:B------:R-:W-:Y:S01]  /*40a0*/  IADD3 R68, R5.reuse, 0x58, RZ ;  /* 0x0000005805447810 */ /* 0x040fe20007ffe0ff */
[----:B------:R-:W-:Y:S01]  /*40b0*/  HMMA.16816.F32 R40, R32, R42, R72 ;  /* 0x0000002a2028723c */ /* 0x000fe20000001848 */
[C---:B------:R-:W-:Y:S01]  /*40c0*/  IADD3 R70, R5.reuse, 0x60, RZ ;  /* 0x0000006005467810 */ /* 0x040fe20007ffe0ff */
[----:B-1----:R-:W-:Y:S01]  /*40d0*/  FMUL.FTZ R0, R122, c[0x0][0x2ec] ;  /* 0x0000bb007a007a20 */ /* 0x002fe20000410000 */
[C---:B------:R-:W-:Y:S01]  /*40e0*/  IADD3 R69, R5.reuse, 0x68, RZ ;  /* 0x0000006805457810 */ /* 0x040fe20007ffe0ff */
[----:B--2---:R-:W-:Y:S01]  /*40f0*/  IMAD.MOV.U32 R142, RZ, RZ, R232 ;  /* 0x000000ffff8e7224 */ /* 0x004fe200078e00e8 */
[C---:B------:R-:W-:Y:S01]  /*4100*/  IADD3 R71, R5.reuse, 0x69, RZ ;  /* 0x0000006905477810 */ /* 0x040fe20007ffe0ff */
[----:B------:R1:W2:Y:S01]  /*4110*/  MUFU.TANH R4, R0 ;  /* 0x0000000000047308 */ /* 0x0002a20000002400 */
[C---:B------:R-:W-:Y:S01]  /*4120*/  IADD3 R74, R5.reuse, 0x51, RZ ;  /* 0x00000051054a7810 */ /* 0x040fe20007ffe0ff */
[----:B------:R-:W-:Y:S01]  /*4130*/  IMAD.MOV.U32 R159, RZ, RZ, R142 ;  /* 0x000000ffff9f7224 */ /* 0x000fe200078e008e */
[----:B------:R-:W-:Y:S01]  /*4140*/  IADD3 R72, R5, 0x61, RZ ;  /* 0x0000006105487810 */ /* 0x000fe20007ffe0ff */
[----:B------:R-:W-:Y:S01]  /*4150*/  IMAD.MOV.U32 R142, RZ, RZ, R2 ;  /* 0x000000ffff8e7224 */ /* 0x000fe200078e0002 */
[----:B------:R-:W-:Y:S01]  /*4160*/  IADD3 R2, R144, 0x40, RZ ;  /* 0x0000004090027810 */ /* 0x000fe20007ffe0ff */
[----:B-1----:R-:W-:Y:S11]  /*4170*/  FMUL.FTZ R0, R123, c[0x0][0x2ec] ;  /* 0x0000bb007b007a20 */ /* 0x002ff60000410000 */
[----:B------:R-:W-:Y:S01]  /*4180*/  @!UPT UIADD3 URZ, URZ, URZ, URZ ;  /* 0x0000003f3f3ff290 */ /* 0x000fe2000fffe03f */
[----:B------:R-:W-:Y:S01]  /*4190*/  HMMA.16816.F32 R40, R24, R18, R40 ;  /* 0x000000121828723c */ /* 0x000fe20000001828 */
[----:B------:R1:W-:Y:S02]  /*41a0*/  MUFU.TANH R122, R0 ;  /* 0x00000000007a7308 */ /* 0x0003e40000002400 */
[----:B-1----:R-:W-:-:S06]  /*41b0*/  FMUL.FTZ R0, R108, c[0x0][0x2ec] ;  /* 0x0000bb006c007a20 */ /* 0x002fcc0000410000 */
[----:B------:R1:W-:Y:S02]  /*41c0*/  MUFU.TANH R123, R0 ;  /* 0x00000000007b7308 */ /* 0x0003e40000002400 */
[----:B-1----:R-:W-:-:S06]  /*41d0*/  FMUL.FTZ R0, R109, c[0x0][0x2ec] ;  /* 0x0000bb006d007a20 */ /* 0x002fcc0000410000 */
[----:B------:R1:W-:Y:S02]  /*41e0*/  MUFU.TANH R120, R0 ;  /* 0x0000000000787308 */ /* 0x0003e40000002400 */
[----:B-1----:R-:W-:Y:S02]  /*41f0*/  FMUL.FTZ R0, R110, c[0x0][0x2ec] ;  /* 0x0000bb006e007a20 */ /* 0x002fe40000410000 */
[----:B------:R-:W-:-:S04]  /*4200*/  IMAD.MOV.U32 R110, RZ, RZ, R248 ;  /* 0x000000ffff6e7224 */ /* 0x000fc800078e00f8 */
[----:B------:R1:W3:Y:S02]  /*4210*/  MUFU.TANH R210, R0 ;  /* 0x0000000000d27308 */ /* 0x0002e40000002400 */
[----:B-1----:R-:W-:Y:S02]  /*4220*/  FMUL.FTZ R0, R111, c[0x0][0x2ec] ;  /* 0x0000bb006f007a20 */ /* 0x002fe40000410000 */
[----:B------:R-:W-:-:S04]  /*4230*/  IMAD.MOV.U32 R111, RZ, RZ, R242 ;  /* 0x000000ffff6f7224 */ /* 0x000fc800078e00f2 */
[----:B------:R1:W4:Y:S02]  /*4240*/  MUFU.TANH R109, R0 ;  /* 0x00000000006d7308 */ /* 0x0003240000002400 */
[----:B-1----:R-:W-:Y:S01]  /*4250*/  FMUL.FTZ R0, R116, c[0x0][0x2ec] ;  /* 0x0000bb0074007a20 */ /* 0x002fe20000410000 */
[----:B------:R-:W-:-:S05]  /*4260*/  MOV R116, R241 ;  /* 0x000000f100747202 */ /* 0x000fca0000000f00 */
[----:B------:R1:W5:Y:S02]  /*4270*/  MUFU.TANH R243, R0 ;  /* 0x0000000000f37308 */ /* 0x0003640000002400 */
[----:B-1----:R-:W-:Y:S02]  /*4280*/  FMUL.FTZ R0, R117, c[0x0][0x2ec] ;  /* 0x0000bb0075007a20 */ /* 0x002fe40000410000 */
[----:B------:R-:W-:-:S04]  /*4290*/  IMAD.MOV.U32 R117, RZ, RZ, R224 ;  /* 0x000000ffff757224 */ /* 0x000fc800078e00e0 */
[----:B------:R1:W-:Y:S02]  /*42a0*/  MUFU.TANH R252, R0 ;  /* 0x0000000000fc7308 */ /* 0x0003e40000002400 */
[----:B-1----:R-:W-:Y:S01]  /*42b0*/  FMUL.FTZ R0, R118, c[0x0][0x2ec] ;  /* 0x0000bb0076007a20 */ /* 0x002fe20000410000 */
[----:B------:R-:W-:-:S05]  /*42c0*/  MOV R118, R227 ;  /* 0x000000e300767202 */ /* 0x000fca0000000f00 */
[----:B------:R1:W1:Y:S02]  /*42d0*/  MUFU.TANH R121, R0 ;  /* 0x0000000000797308 */ /* 0x0002640000002400 */
[----:B-1----:R-:W-:Y:S02]  /*42e0*/  FMUL.FTZ R0, R119, c[0x0][0x2ec] ;  /* 0x0000bb0077007a20 */ /* 0x002fe40000410000 */
[----:B------:R-:W-:-:S04]  /*42f0*/  IMAD.MOV.U32 R119, RZ, RZ, R225 ;  /* 0x000000ffff777224 */ /* 0x000fc800078e00e1 */
        /* <DEDUP_REMOVED lines=8> */
[C---:B------:R-:W-:Y:S04]  /*4380*/  HMMA.16816.F32 R52, R20.reuse, R96, RZ ;  /* 0x000000601434723c */ /* 0x040fe800000018ff */
[----:B------:R1:W-:Y:S04]  /*4390*/  MUFU.TANH R251, R0 ;  /* 0x0000000000fb7308 */ /* 0x0003e80000002400 */
[----:B------:R-:W-:Y:S01]  /*43a0*/  HMMA.16816.F32 R96, R20, R98, RZ ;  /* 0x000000621460723c */ /* 0x000fe200000018ff */
[----:B-1----:R-:W-:-:S04]  /*43b0*/  FMUL.FTZ R0, R56, c[0x0][0x2ec] ;  /* 0x0000bb0038007a20 */ /* 0x002fc80000410000 */
[----:B------:R1:W1:Y:S11]  /*43c0*/  MUFU.TANH R165, R0 ;  /* 0x0000000000a57308 */ /* 0x0002760000002400 */
[----:B------:R-:W-:Y:S08]  /*43d0*/  @!UPT UIADD3 URZ, URZ, URZ, URZ ;  /* 0x0000003f3f3ff290 */ /* 0x000ff0000fffe03f */
[----:B------:R-:W-:Y:S01]  /*43e0*/  HMMA.16816.F32 R96, R12, R126, R96 ;  /* 0x0000007e0c60723c */ /* 0x000fe20000001860 */
[----:B-1----:R-:W-:-:S06]  /*43f0*/  FMUL.FTZ R0, R57, c[0x0][0x2ec] ;  /* 0x0000bb0039007a20 */ /* 0x002fcc0000410000 */
[----:B------:R-:W-:Y:S01]  /*4400*/  IMAD.MOV.U32 R126, RZ, RZ, R209 ;  /* 0x000000ffff7e7224 */ /* 0x000fe200078e00d1 */
[----:B------:R1:W1:Y:S01]  /*4410*/  MUFU.TANH R248, R0 ;  /* 0x0000000000f87308 */ /* 0x0002620000002400 */
[----:B------:R-:W-:Y:S02]  /*4420*/  IMAD.MOV.U32 R127, RZ, RZ, R214 ;  /* 0x000000ffff7f7224 */ /* 0x000fe400078e00d6 */
[----:B-1----:R-:W-:-:S05]  /*4430*/  FMUL.FTZ R0, R58, c[0x0][0x2ec] ;  /* 0x0000bb003a007a20 */ /* 0x002fca0000410000 */
[----:B------:R1:W-:Y:S02]  /*4440*/  MUFU.TANH R156, R0 ;  /* 0x00000000009c7308 */ /* 0x0003e40000002400 */
[----:B-1----:R-:W-:Y:S02]  /*4450*/  FMUL.FTZ R0, R59, c[0x0][0x2ec] ;  /* 0x0000bb003b007a20 */ /* 0x002fe40000410000 */
[C---:B------:R-:W-:Y:S04]  /*4460*/  HMMA.16816.F32 R56, R20.reuse, R88, RZ ;  /* 0x000000581438723c */ /* 0x040fe800000018ff */
[----:B------:R1:W-:Y:S04]  /*4470*/  MUFU.TANH R231, R0 ;  /* 0x0000000000e77308 */ /* 0x0003e80000002400 */
[----:B------:R-:W-:Y:S08]  /*4480*/  HMMA.16816.F32 R88, R20, R90, RZ ;  /* 0x0000005a1458723c */ /* 0x000ff000000018ff */
[----:B------:R-:W-:Y:S01]  /*4490*/  HMMA.16816.F32 R20, R24, R16, R48 ;  /* 0x000000101814723c */ /* 0x000fe20000001830 */
[----:B-1----:R-:W-:-:S04]  /*44a0*/  FMUL.FTZ R0, R44, c[0x0][0x2ec] ;  /* 0x0000bb002c007a20 */ /* 0x002fc80000410000 */
[----:B------:R1:W1:Y:S03]  /*44b0*/  MUFU.TANH R241, R0 ;  /* 0x0000000000f17308 */ /* 0x0002660000002400 */
[C---:B------:R-:W-:Y:S05]  /*44c0*/  HMMA.16816.F32 R48, R12.reuse, R92, R64 ;  /* 0x0000005c0c30723c */ /* 0x040fea0000001840 */
[----:B------:R-:W-:Y:S02]  /*44d0*/  I2F R93, R74 ;  /* 0x0000004a005d7306 */ /* 0x000fe40000201400 */
[----:B------:R-:W-:Y:S01]  /*44e0*/  IADD3 R92, R5, 0x50, RZ ;  /* 0x00000050055c7810 */ /* 0x000fe20007ffe0ff */
[----:B------:R-:W-:Y:S01]  /*44f0*/  HMMA.16816.F32 R64, R12, R124, R52 ;  /* 0x0000007c0c40723c */ /* 0x000fe20000001834 */
[----:B-1----:R-:W-:-:S04]  /*4500*/  FMUL.FTZ R0, R45, c[0x0][0x2ec] ;  /* 0x0000bb002d007a20 */ /* 0x002fc80000410000 */
[----:B------:R-:W-:Y:S02]  /*4510*/  I2F R108, R92 ;  /* 0x0000005c006c7306 */ /* 0x000fe40000201400 */
[----:B------:R-:W-:Y:S01]  /*4520*/  IMAD.MOV.U32 R125, RZ, RZ, R112 ;  /* 0x000000ffff7d7224 */ /* 0x000fe200078e0070 */
[C---:B------:R-:W-:Y:S01]  /*4530*/  HMMA.16816.F32 R136, R12.reuse, R132, R56 ;  /* 0x000000840c88723c */ /* 0x040fe20000001838 */
[----:B------:R-:W-:Y:S01]  /*4540*/  IMAD.MOV.U32 R124, RZ, RZ, R140 ;  /* 0x000000ffff7c7224 */ /* 0x000fe200078e008c */
[----:B--2---:R-:W-:Y:S02]  /*4550*/  MOV R140, R4 ;  /* 0x00000004008c7202 */ /* 0x004fe40000000f00 */
[----:B------:R-:W-:Y:S01]  /*4560*/  IADD3 R4, R144, 0x48, RZ ;  /* 0x0000004890047810 */ /* 0x000fe20007ffe0ff */
[----:B------:R1:W-:Y:S02]  /*4570*/  MUFU.TANH R242, R0 ;  /* 0x0000000000f27308 */ /* 0x0003e40000002400 */
[----:B------:R-:W-:Y:S01]  /*4580*/  MOV R59, R164 ;  /* 0x000000a4003b7202 */ /* 0x000fe20000000f00 */
[----:B------:R-:W-:Y:S01]  /*4590*/  HMMA.16816.F32 R112, R12, R128, R60 ;  /* 0x000000800c70723c */ /* 0x000fe2000000183c */
[----:B------:R-:W-:Y:S01]  /*45a0*/  MOV R164, R110 ;  /* 0x0000006e00a47202 */ /* 0x000fe20000000f00 */
[----:B------:R-:W-:-:S02]  /*45b0*/  IMAD.MOV.U32 R110, RZ, RZ, R220 ;  /* 0x000000ffff6e7224 */ /* 0x000fc400078e00dc */
[----:B------:R-:W-:Y:S01]  /*45c0*/  IMAD.MOV.U32 R56, RZ, RZ, R111 ;  /* 0x000000ffff387224 */ /* 0x000fe200078e006f */
[----:B---3--:R-:W-:Y:S01]  /*45d0*/  MOV R111, R210 ;  /* 0x000000d2006f7202 */ /* 0x008fe20000000f00 */
[----:B------:R-:W-:Y:S01]  /*45e0*/  IMAD.MOV.U32 R58, RZ, RZ, R167 ;  /* 0x000000ffff3a7224 */ /* 0x000fe200078e00a7 */
[----:B------:R-:W-:Y:S01]  /*45f0*/  MOV R61, R213 ;  /* 0x000000d5003d7202 */ /* 0x000fe20000000f00 */
[----:B------:R-:W-:Y:S01]  /*4600*/  IMAD.MOV.U32 R60, RZ, RZ, R221 ;  /* 0x000000ffff3c7224 */ /* 0x000fe200078e00dd */
[C---:B------:R-:W-:Y:S01]  /*4610*/  HMMA.16816.F32 R52, R12.reuse, R94, R84 ;  /* 0x0000005e0c34723c */ /* 0x040fe20000001854 */
[----:B------:R-:W-:Y:S01]  /*4620*/  IMAD.MOV.U32 R167, RZ, RZ, R116 ;  /* 0x000000ffffa77224 */ /* 0x000fe200078e0074 */
[C---:B------:R-:W-:Y:S01]  /*4630*/  IADD3 R63, R5.reuse, 0x59, RZ ;  /* 0x00000059053f7810 */ /* 0x040fe20007ffe0ff */
[----:B------:R-:W-:Y:S01]  /*4640*/  IMAD.MOV.U32 R116, RZ, RZ, R211 ;  /* 0x000000ffff747224 */ /* 0x000fe200078e00d3 */
[----:B------:R-:W-:Y:S01]  /*4650*/  IADD3 R62, R5, 0x70, RZ ;  /* 0x00000070053e7810 */ /* 0x000fe20007ffe0ff */
[----:B-1----:R-:W-:Y:S01]  /*4660*/  FMUL.FTZ R0, R46, c[0x0][0x2ec] ;  /* 0x0000bb002e007a20 */ /* 0x002fe20000410000 */
[----:B------:R-:W-:Y:S01]  /*4670*/  I2F R75, R63 ;  /* 0x0000003f004b7306 */ /* 0x000fe20000201400 */
[----:B------:R-:W-:Y:S01]  /*4680*/  MOV R95, R223 ;  /* 0x000000df005f7202 */ /* 0x000fe20000000f00 */
[----:B------:R-:W-:Y:S01]  /*4690*/  IMAD.MOV.U32 R94, RZ, RZ, R215 ;  /* 0x000000ffff5e7224 */ /* 0x000fe200078e00d7 */
[----:B------:R-:W-:Y:S01]  /*46a0*/  HMMA.16816.F32 R132, R12, R134, R88 ;  /* 0x000000860c84723c */ /* 0x000fe20000001858 */
[----:B------:R-:W-:-:S02]  /*46b0*/  IMAD.MOV.U32 R57, RZ, RZ, R119 ;  /* 0x000000ffff397224 */ /* 0x000fc400078e0077 */
[----:B------:R-:W-:Y:S02]  /*46c0*/  IMAD.MOV.U32 R119, RZ, RZ, R120 ;  /* 0x000000ffff777224 */ /* 0x000fe400078e0078 */
[----:B------:R1:W-:Y:S01]  /*46d0*/  MUFU.TANH R227, R0 ;  /* 0x0000000000e37308 */ /* 0x0003e20000002400 */
[----:B------:R-:W-:Y:S02]  /*46e0*/  IMAD.MOV.U32 R120, RZ, RZ, R79 ;  /* 0x000000ffff787224 */ /* 0x000fe400078e004f */
[----:B------:R-:W-:Y:S01]  /*46f0*/  HMMA.16816.F32 R128, R12, R130, R80 ;  /* 0x000000820c80723c */ /* 0x000fe20000001850 */
[----:B------:R-:W-:Y:S04]  /*4700*/  LDSM.16.M88.4 R12, [R100+0x6800] ;  /* 0x00680000640c783b */ /* 0x000fe80000000200 */
[----:B------:R-:W-:Y:S01]  /*4710*/  I2F R79, R68 ;  /* 0x00000044004f7306 */ /* 0x000fe20000201400 */
[----:B-1----:R-:W-:-:S07]  /*4720*/  FMUL.FTZ R0, R47, c[0x0][0x2ec] ;  /* 0x0000bb002f007a20 */ /* 0x002fce0000410000 */
[----:B------:R-:W-:Y:S01]  /*4730*/  I2F R82, R70 ;  /* 0x0000004600527306 */ /* 0x000fe20000201400 */
[----:B------:R-:W-:Y:S01]  /*4740*/  HMMA.16816.F32 R44, R28, R18, R8 ;  /* 0x000000121c2c723c */ /* 0x000fe20000001808 */
[----:B------:R-:W1:Y:S04]  /*4750*/  LDSM.16.M88.4 R8, [R100+0x6000] ;  /* 0x006000006408783b */ /* 0x000e680000000200 */
[----:B------:R-:W2:Y:S02]  /*4760*/  LDSM.16.M88.4 R16, [R233+0x2000] ;  /* 0x00200000e910783b */ /* 0x000ea40000000200 */
[----:B------:R3:W-:Y:S08]  /*4770*/  MUFU.TANH R226, R0 ;  /* 0x0000000000e27308 */ /* 0x0007f00000002400 */
[----:B------:R-:W-:Y:S01]  /*4780*/  I2F R83, R72 ;  /* 0x0000004800537306 */ /* 0x000fe20000201400 */
[----:B---3--:R-:W-:-:S07]  /*4790*/  FMUL.FTZ R0, R20, c[0x0][0x2ec] ;  /* 0x0000bb0014007a20 */ /* 0x008fce0000410000 */
[----:B------:R-:W-:Y:S08]  /*47a0*/  I2F R81, R69 ;  /* 0x0000004500517306 */ /* 0x000ff00000201400 */
[----:B------:R3:W1:Y:S08]  /*47b0*/  MUFU.TANH R224, R0 ;  /* 0x0000000000e07308 */ /* 0x0006700000002400 */
[----:B------:R-:W-:Y:S01]  /*47c0*/  I2F R80, R71 ;  /* 0x0000004700507306 */ /* 0x000fe20000201400 */
[----:B---3--:R-:W-:-:S07]  /*47d0*/  FMUL.FTZ R0, R21, c[0x0][0x2ec] ;  /* 0x0000bb0015007a20 */ /* 0x008fce0000410000 */
[----:B------:R-:W-:Y:S08]  /*47e0*/  I2F R73, R62 ;  /* 0x0000003e00497306 */ /* 0x000ff00000201400 */
[----:B------:R3:W-:Y:S02]  /*47f0*/  MUFU.TANH R225, R0 ;  /* 0x0000000000e17308 */ /* 0x0007e40000002400 */
[----:B---3--:R-:W-:-:S06]  /*4800*/  FMUL.FTZ R0, R22, c[0x0][0x2ec] ;  /* 0x0000bb0016007a20 */ /* 0x008fcc0000410000 */
[----:B------:R3:W1:Y:S02]  /*4810*/  MUFU.TANH R221, R0 ;  /* 0x0000000000dd7308 */ /* 0x0006640000002400 */
[----:B---3--:R-:W-:Y:S02]  /*4820*/  FMUL.FTZ R0, R23, c[0x0][0x2ec] ;  /* 0x0000bb0017007a20 */ /* 0x008fe40000410000 */
[----:B-1----:R-:W-:Y:S04]  /*4830*/  HMMA.16816.F32 R20, R36, R8, R48 ;  /* 0x000000082414723c */ /* 0x002fe80000001830 */
[----:B------:R1:W3:Y:S04]  /*4840*/  MUFU.TANH R220, R0 ;  /* 0x0000000000dc7308 */ /* 0x0002e80000002400 */
[----:B------:R-:W-:Y:S01]  /*4850*/  HMMA.16816.F32 R48, R32, R10, R104 ;  /* 0x0000000a2030723c */ /* 0x000fe20000001868 */
[----:B-1----:R-:W-:-:S04]  /*4860*/  FMUL.FTZ R0, R44, c[0x0][0x2ec] ;  /* 0x0000bb002c007a20 */ /* 0x002fc80000410000 */
[----:B------:R1:W-:Y:S11]  /*4870*/  MUFU.TANH R222, R0 ;  /* 0x0000000000de7308 */ /* 0x0003f60000002400 */
[----:B--2---:R-:W-:Y:S01]  /*4880*/  HMMA.16816.F32 R20, R28, R16, R20 ;  /* 0x000000101c14723c */ /* 0x004fe20000001814 */
[----:B-1----:R-:W-:-:S04]  /*4890*/  FMUL.FTZ R0, R45, c[0x0][0x2ec] ;  /* 0x0000bb002d007a20 */ /* 0x002fc80000410000 */
[----:B------:R1:W-:Y:S02]  /*48a0*/  MUFU.TANH R223, R0 ;  /* 0x0000000000df7308 */ /* 0x0003e40000002400 */
[----:B-1----:R-:W-:-:S06]  /*48b0*/  FMUL.FTZ R0, R46, c[0x0][0x2ec] ;  /* 0x0000bb002e007a20 */ /* 0x002fcc0000410000 */
[----:B------:R1:W2:Y:S02]  /*48c0*/  MUFU.TANH R213, R0 ;  /* 0x0000000000d57308 */ /* 0x0002a40000002400 */
[----:B-1----:R-:W-:Y:S02]  /*48d0*/  FMUL.FTZ R0, R47, c[0x0][0x2ec] ;  /* 0x0000bb002f007a20 */ /* 0x002fe40000410000 */
[----:B------:R-:W-:Y:S04]  /*48e0*/  HMMA.16816.F32 R44, R32, R8, R148 ;  /* 0x00000008202c723c */ /* 0x000fe80000001894 */
[----:B------:R1:W-:Y:S03]  /*48f0*/  MUFU.TANH R215, R0 ;  /* 0x0000000000d77308 */ /* 0x0003e60000002400 */
[----:B------:R-:W-:-:S04]  /*4900*/  IMNMX R8, R144, UR9, PT ;  /* 0x0000000990087c17 */ /* 0x000fc8000b800200 */
[-C--:B------:R-:W-:Y:S02]  /*4910*/  ISETP.GE.AND P0, PT, R145, R8.reuse, PT ;  /* 0x000000089100720c */ /* 0x080fe40003f06270 */
[----:B------:R-:W-:Y:S01]  /*4920*/  ISETP.GE.AND P6, PT, R146, R8, PT ;  /* 0x000000089200720c */ /* 0x000fe20003fc6270 */
[----:B-1----:R-:W-:-:S04]  /*4930*/  FMUL.FTZ R0, R40, c[0x0][0x2ec] ;  /* 0x0000bb0028007a20 */ /* 0x002fc80000410000 */
[----:B------:R1:W-:Y:S06]  /*4940*/  MUFU.TANH R86, R0 ;  /* 0x0000000000567308 */ /* 0x0003ec0000002400 */
[----:B------:R-:W-:Y:S01]  /*4950*/  HMMA.16816.F32 R44, R24, R16, R44 ;  /* 0x00000010182c723c */ /* 0x000fe2000000182c */
[----:B-1----:R-:W-:-:S04]  /*4960*/  FMUL.FTZ R0, R41, c[0x0][0x2ec] ;  /* 0x0000bb0029007a20 */ /* 0x002fc80000410000 */
[----:B------:R1:W-:Y:S02]  /*4970*/  MUFU.TANH R210, R0 ;  /* 0x0000000000d27308 */ /* 0x0003e40000002400 */
[----:B-1----:R-:W-:-:S06]  /*4980*/  FMUL.FTZ R0, R42, c[0x0][0x2ec] ;  /* 0x0000bb002a007a20 */ /* 0x002fcc0000410000 */
[----:B------:R1:W1:Y:S02]  /*4990*/  MUFU.TANH R85, R0 ;  /* 0x0000000000557308 */ /* 0x0002640000002400 */
[----:B-1----:R-:W-:Y:S02]  /*49a0*/  FMUL.FTZ R0, R43, c[0x0][0x2ec] ;  /* 0x0000bb002b007a20 */ /* 0x002fe40000410000 */
[----:B------:R-:W-:Y:S04]  /*49b0*/  HMMA.16816.F32 R40, R36, R10, R52 ;  /* 0x0000000a2428723c */ /* 0x000fe80000001834 */
[----:B------:R1:W1:Y:S03]  /*49c0*/  MUFU.TANH R87, R0 ;  /* 0x0000000000577308 */ /* 0x0002660000002400 */
[----:B------:R-:W-:Y:S01]  /*49d0*/  FMUL.FTZ R10, R45, c[0x0][0x2ec] ;  /* 0x0000bb002d0a7a20 */ /* 0x000fe20000410000 */
[----:B------:R-:W-:Y:S01]  /*49e0*/  IMNMX R11, R2, UR9, PT ;  /* 0x00000009020b7c17 */ /* 0x000fe2000b800200 */
[----:B------:R-:W-:Y:S01]  /*49f0*/  FMUL.FTZ R2, R46, c[0x0][0x2ec] ;  /* 0x0000bb002e027a20 */ /* 0x000fe20000410000 */
[----:B------:R-:W-:Y:S02]  /*4a00*/  HMMA.16816.F32 R52, R32, R12, R152 ;  /* 0x0000000c2034723c */ /* 0x000fe40000001898 */
[----:B------:R2:W-:Y:S01]  /*4a10*/  MUFU.TANH R212, R10 ;  /* 0x0000000a00d47308 */ /* 0x0005e20000002400 */
[----:B------:R-:W-:-:S02]  /*4a20*/  ISETP.GE.AND P2, PT, R145, R11, PT ;  /* 0x0000000b9100720c */ /* 0x000fc40003f46270 */
[----:B------:R-:W-:Y:S01]  /*4a30*/  ISETP.GE.AND P1, PT, R146, R11, PT ;  /* 0x0000000b9200720c */ /* 0x000fe20003f26270 */
[----:B-1----:R-:W-:-:S04]  /*4a40*/  FMUL.FTZ R0, R20, c[0x0][0x2ec] ;  /* 0x0000bb0014007a20 */ /* 0x002fc80000410000 */
[----:B------:R1:W1:Y:S04]  /*4a50*/  MUFU.TANH R88, R0 ;  /* 0x0000000000587308 */ /* 0x0002680000002400 */
[----:B------:R-:W-:Y:S01]  /*4a60*/  HMMA.16816.F32 R40, R28, R18, R40 ;  /* 0x000000121c28723c */ /* 0x000fe20000001828 */
[----:B--2---:R-:W-:Y:S01]  /*4a70*/  IMNMX R10, R4, UR9, PT ;  /* 0x00000009040a7c17 */ /* 0x004fe2000b800200 */
[----:B------:R-:W-:Y:S02]  /*4a80*/  FFMA.FTZ R4, R162, UR4, R94 ;  /* 0x00000004a2047c23 */ /* 0x000fe4000801005e */
[----:B------:R-:W-:Y:S01]  /*4a90*/  IMAD.MOV.U32 R94, RZ, RZ, R56 ;  /* 0x000000ffff5e7224 */ /* 0x000fe200078e0038 */
[----:B------:R-:W-:Y:S01]  /*4aa0*/  ISETP.GE.AND P3, PT, R145, R10, PT ;  /* 0x0000000a9100720c */ /* 0x000fe20003f66270 */
[----:B------:R-:W-:Y:S01]  /*4ab0*/  IMAD.MOV.U32 R56, RZ, RZ, R58 ;  /* 0x000000ffff387224 */ /* 0x000fe200078e003a */
[----:B------:R-:W-:Y:S01]  /*4ac0*/  MOV R58, R60 ;  /* 0x0000003c003a7202 */ /* 0x000fe20000000f00 */
[----:B------:R-:W-:Y:S01]  /*4ad0*/  IMAD.MOV.U32 R60, RZ, RZ, R157 ;  /* 0x000000ffff3c7224 */ /* 0x000fe200078e009d */
[----:B------:R-:W-:Y:S01]  /*4ae0*/  MOV R157, R116 ;  /* 0x00000074009d7202 */ /* 0x000fe20000000f00 */
[----:B------:R-:W-:Y:S01]  /*4af0*/  IMAD.MOV.U32 R116, RZ, RZ, R111 ;  /* 0x000000ffff747224 */ /* 0x000fe200078e006f */
[----:B------:R-:W-:Y:S01]  /*4b00*/  FSEL R105, R4, -INF , !P2 ;  /* 0xff80000004697808 */ /* 0x000fe20005000000 */
[----:B-1----:R-:W-:-:S02]  /*4b10*/  FMUL.FTZ R0, R21, c[0x0][0x2ec] ;  /* 0x0000bb0015007a20 */ /* 0x002fc40000410000 */
[----:B------:R-:W-:Y:S02]  /*4b20*/  FFMA.FTZ R4, R169, UR4, R208 ;  /* 0x00000004a9047c23 */ /* 0x000fe400080100d0 */
[----:B------:R1:W-:Y:S02]  /*4b30*/  MUFU.TANH R211, R0 ;  /* 0x0000000000d37308 */ /* 0x0003e40000002400 */
[----:B-1----:R-:W-:-:S06]  /*4b40*/  FMUL.FTZ R0, R22, c[0x0][0x2ec] ;  /* 0x0000bb0016007a20 */ /* 0x002fcc0000410000 */
[----:B------:R1:W-:Y:S02]  /*4b50*/  MUFU.TANH R209, R0 ;  /* 0x0000000000d17308 */ /* 0x0003e40000002400 */
[----:B-1----:R-:W-:Y:S02]  /*4b60*/  FMUL.FTZ R0, R23, c[0x0][0x2ec] ;  /* 0x0000bb0017007a20 */ /* 0x002fe40000410000 */
[----:B------:R-:W-:Y:S04]  /*4b70*/  HMMA.16816.F32 R20, R36, R12, R64 ;  /* 0x0000000c2414723c */ /* 0x000fe80000001840 */
[----:B------:R1:W-:Y:S03]  /*4b80*/  MUFU.TANH R66, R2 ;  /* 0x0000000200427308 */ /* 0x0003e60000002400 */
[----:B------:R-:W-:-:S05]  /*4b90*/  FMUL.FTZ R12, R47, c[0x0][0x2ec] ;  /* 0x0000bb002f0c7a20 */ /* 0x000fca0000410000 */
[----:B------:R2:W-:Y:S01]  /*4ba0*/  MUFU.TANH R214, R0 ;  /* 0x0000000000d67308 */ /* 0x0005e20000002400 */
[----:B-1----:R-:W-:Y:S01]  /*4bb0*/  FFMA.FTZ R2, R162, UR4, R95 ;  /* 0x00000004a2027c23 */ /* 0x002fe2000801005f */
[----:B------:R-:W-:Y:S01]  /*4bc0*/  MOV R95, R57 ;  /* 0x00000039005f7202 */ /* 0x000fe20000000f00 */
[----:B------:R-:W-:Y:S02]  /*4bd0*/  IMAD.MOV.U32 R57, RZ, RZ, R59 ;  /* 0x000000ffff397224 */ /* 0x000fe400078e003b */
[----:B------:R-:W-:Y:S01]  /*4be0*/  IMAD.MOV.U32 R59, RZ, RZ, R61 ;  /* 0x000000ffff3b7224 */ /* 0x000fe200078e003d */
[----:B------:R-:W-:Y:S01]  /*4bf0*/  FSEL R111, R2, -INF , !P3 ;  /* 0xff800000026f7808 */ /* 0x000fe20005800000 */
[----:B------:R-:W-:Y:S01]  /*4c00*/  FFMA.FTZ R2, R169, UR4, R199 ;  /* 0x00000004a9027c23 */ /* 0x000fe200080100c7 */
[----:B------:R-:W-:Y:S01]  /*4c10*/  ISETP.GE.AND P3, PT, R147, R11, PT ;  /* 0x0000000b9300720c */ /* 0x000fe20003f66270 */
[----:B--2---:R-:W-:Y:S01]  /*4c20*/  FMUL.FTZ R0, R44, c[0x0][0x2ec] ;  /* 0x0000bb002c007a20 */ /* 0x004fe20000410000 */
[----:B------:R-:W-:Y:S01]  /*4c30*/  IADD3 R61, R5, 0x71, RZ ;  /* 0x00000071053d7810 */ /* 0x000fe20007ffe0ff */
[----:B------:R-:W-:Y:S01]  /*4c40*/  HMMA.16816.F32 R44, R24, R18, R48 ;  /* 0x00000012182c723c */ /* 0x000fe20000001830 */
[----:B------:R-:W1:Y:S01]  /*4c50*/  LDSM.16.M88.4 R16, [R233+0x2800] ;  /* 0x00280000e910783b */ /* 0x000e620000000200 */
[----:B------:R2:W1:Y:S08]  /*4c60*/  MUFU.TANH R84, R0 ;  /* 0x0000000000547308 */ /* 0x0004700000002400 */
[----:B------:R-:W-:Y:S01]  /*4c70*/  I2F R67, R61 ;  /* 0x0000003d00437306 */ /* 0x000fe20000201400 */
[----:B--2---:R-:W-:-:S04]  /*4c80*/  IADD3 R0, R144, 0x8, RZ ;  /* 0x0000000890007810 */ /* 0x004fc80007ffe0ff */
[----:B------:R-:W-:Y:S01]  /*4c90*/  IMNMX R9, R0, UR9, PT ;  /* 0x0000000900097c17 */ /* 0x000fe2000b800200 */
[----:B------:R-:W-:-:S03]  /*4ca0*/  FFMA.FTZ R0, R162, UR4, R126 ;  /* 0x00000004a2007c23 */ /* 0x000fc6000801007e */
[-C--:B------:R-:W-:Y:S02]  /*4cb0*/  ISETP.GE.AND P4, PT, R145, R9.reuse, PT ;  /* 0x000000099100720c */ /* 0x080fe40003f86270 */
[----:B------:R-:W-:Y:S01]  /*4cc0*/  FSEL R104, R0, -INF , !P0 ;  /* 0xff80000000687808 */ /* 0x000fe20004000000 */
[----:B------:R-:W-:Y:S01]  /*4cd0*/  FFMA.FTZ R0, R162, UR4, R127 ;  /* 0x00000004a2007c23 */ /* 0x000fe2000801007f */
[CC--:B------:R-:W-:Y:S01]  /*4ce0*/  ISETP.GE.AND P5, PT, R146.reuse, R9.reuse, PT ;  /* 0x000000099200720c */ /* 0x0c0fe20003fa6270 */
[----:B------:R-:W-:Y:S01]  /*4cf0*/  IMAD.MOV.U32 R127, RZ, RZ, R56 ;  /* 0x000000ffff7f7224 */ /* 0x000fe200078e0038 */
[----:B------:R-:W-:Y:S01]  /*4d00*/  ISETP.GE.AND P0, PT, R146, R10, PT ;  /* 0x0000000a9200720c */ /* 0x000fe20003f06270 */
[----:B------:R-:W-:Y:S01]  /*4d10*/  IMAD.MOV.U32 R56, RZ, RZ, R59 ;  /* 0x000000ffff387224 */ /* 0x000fe200078e003b */
[----:B------:R-:W-:Y:S01]  /*4d20*/  FSEL R148, R0, -INF , !P4 ;  /* 0xff80000000947808 */ /* 0x000fe20006000000 */
[----:B------:R-:W-:Y:S01]  /*4d30*/  FFMA.FTZ R0, R169, UR4, R198 ;  /* 0x00000004a9007c23 */ /* 0x000fe200080100c6 */
[C---:B------:R-:W-:Y:S01]  /*4d40*/  ISETP.GE.AND P4, PT, R147.reuse, R8, PT ;  /* 0x000000089300720c */ /* 0x040fe20003f86270 */
[----:B------:R2:W1:Y:S01]  /*4d50*/  MUFU.TANH R198, R12 ;  /* 0x0000000c00c67308 */ /* 0x0004620000002400 */
[----:B------:R-:W-:-:S02]  /*4d60*/  ISETP.GE.AND P2, PT, R147, R9, PT ;  /* 0x000000099300720c */ /* 0x000fc40003f46270 */
[----:B------:R-:W-:Y:S01]  /*4d70*/  FSEL R144, R0, -INF , !P6 ;  /* 0xff80000000907808 */ /* 0x000fe20007000000 */
[----:B------:R-:W-:Y:S01]  /*4d80*/  FFMA.FTZ R0, R169, UR4, R94 ;  /* 0x00000004a9007c23 */ /* 0x000fe2000801005e */
[----:B------:R-:W-:Y:S01]  /*4d90*/  MOV R94, R57 ;  /* 0x00000039005e7202 */ /* 0x000fe20000000f00 */
[----:B------:R-:W-:Y:S01]  /*4da0*/  IMAD.MOV.U32 R57, RZ, RZ, R158 ;  /* 0x000000ffff397224 */ /* 0x000fe200078e009e */
[----:B------:R-:W-:Y:S01]  /*4db0*/  MOV R59, R110 ;  /* 0x0000006e003b7202 */ /* 0x000fe20000000f00 */
[----:B------:R-:W-:Y:S01]  /*4dc0*/  IMAD.MOV.U32 R158, RZ, RZ, R159 ;  /* 0x000000ffff9e7224 */ /* 0x000fe200078e009f */
[----:B------:R-:W-:Y:S01]  /*4dd0*/  FSEL R155, R0, -INF , !P5 ;  /* 0xff800000009b7808 */ /* 0x000fe20006800000 */
[C---:B------:R-:W-:Y:S01]  /*4de0*/  FFMA.FTZ R0, R171.reuse, UR4, R95 ;  /* 0x00000004ab007c23 */ /* 0x040fe2000801005f */
[----:B------:R-:W-:Y:S01]  /*4df0*/  MOV R159, R164 ;  /* 0x000000a4009f7202 */ /* 0x000fe20000000f00 */
[----:B------:R-:W-:Y:S01]  /*4e00*/  IMAD.MOV.U32 R95, RZ, RZ, R58 ;  /* 0x000000ffff5f7224 */ /* 0x000fe200078e003a */
[----:B------:R-:W-:Y:S01]  /*4e10*/  MOV R58, R124 ;  /* 0x0000007c003a7202 */ /* 0x000fe20000000f00 */
[----:B------:R-:W-:Y:S01]  /*4e20*/  IMAD.MOV.U32 R124, RZ, RZ, R141 ;  /* 0x000000ffff7c7224 */ /* 0x000fe200078e008d */
[----:B------:R-:W-:Y:S01]  /*4e30*/  FSEL R141, R0, -INF , !P4 ;  /* 0xff800000008d7808 */ /* 0x000fe20006000000 */
[----:B------:R-:W-:Y:S01]  /*4e40*/  IMAD.MOV.U32 R164, RZ, RZ, R119 ;  /* 0x000000ffffa47224 */ /* 0x000fe200078e0077 */
[----:B------:R-:W-:Y:S01]  /*4e50*/  FSEL R119, R2, -INF , !P0 ;  /* 0xff80000002777808 */ /* 0x000fe20004000000 */
[----:B------:R-:W-:Y:S01]  /*4e60*/  FFMA.FTZ R0, R171, UR4, R127 ;  /* 0x00000004ab007c23 */ /* 0x000fe2000801007f */
[----:B------:R-:W-:Y:S01]  /*4e70*/  ISETP.GE.AND P5, PT, R160, R8, PT ;  /* 0x00000008a000720c */ /* 0x000fe20003fa6270 */
[----:B------:R-:W-:Y:S01]  /*4e80*/  FMUL.FTZ R2, R41, c[0x0][0x2ec] ;  /* 0x0000bb0029027a20 */ /* 0x000fe20000410000 */
[----:B------:R-:W-:Y:S01]  /*4e90*/  FSEL R110, R4, -INF , !P1 ;  /* 0xff800000046e7808 */ /* 0x000fe20004800000 */
[----:B------:R-:W-:Y:S01]  /*4ea0*/  FFMA.FTZ R4, R171, UR4, R94 ;  /* 0x00000004ab047c23 */ /* 0x000fe2000801005e */
[----:B------:R-:W-:Y:S01]  /*4eb0*/  FSEL R151, R0, -INF , !P2 ;  /* 0xff80000000977808 */ /* 0x000fe20005000000 */
[----:B------:R3:W-:Y:S01]  /*4ec0*/  MUFU.TANH R199, R2 ;  /* 0x0000000200c77308 */ /* 0x0007e20000002400 */
[----:B------:R-:W-:Y:S01]  /*4ed0*/  FFMA.FTZ R0, R174, UR4, R59 ;  /* 0x00000004ae007c23 */ /* 0x000fe2000801003b */
[----:B------:R-:W-:Y:S01]  /*4ee0*/  MOV R59, R124 ;  /* 0x0000007c003b7202 */ /* 0x000fe20000000f00 */
[----:B------:R-:W-:Y:S01]  /*4ef0*/  IMAD.MOV.U32 R124, RZ, RZ, R140 ;  /* 0x000000ffff7c7224 */ /* 0x000fe200078e008c */
[----:B------:R-:W-:Y:S01]  /*4f00*/  ISETP.GE.AND P1, PT, R160, R9, PT ;  /* 0x00000009a000720c */ /* 0x000fe20003f26270 */
[----:B------:R-:W-:Y:S01]  /*4f10*/  IMAD.MOV.U32 R140, RZ, RZ, R142 ;  /* 0x000000ffff8c7224 */ /* 0x000fe200078e008e */
[----:B------:R-:W-:Y:S01]  /*4f20*/  FSEL R142, R0, -INF , !P5 ;  /* 0xff800000008e7808 */ /* 0x000fe20006800000 */
[----:B-1----:R-:W-:Y:S01]  /*4f30*/  HMMA.16816.F32 R20, R28, R16, R20 ;  /* 0x000000101c14723c */ /* 0x002fe20000001814 */
[----:B------:R-:W-:Y:S01]  /*4f40*/  ISETP.GE.AND P6, PT, R147, R10, PT ;  /* 0x0000000a9300720c */ /* 0x000fe20003fc6270 */
[----:B--2---:R-:W-:Y:S01]  /*4f50*/  FMUL.FTZ R12, R40, c[0x0][0x2ec] ;  /* 0x0000bb00280c7a20 */ /* 0x004fe20000410000 */
[----:B------:R-:W-:Y:S01]  /*4f60*/  FSEL R106, R4, -INF , !P3 ;  /* 0xff800000046a7808 */ /* 0x000fe20005800000 */
[----:B------:R-:W-:Y:S01]  /*4f70*/  FMUL.FTZ R4, R42, c[0x0][0x2ec] ;  /* 0x0000bb002a047a20 */ /* 0x000fe20000410000 */
[----:B------:R-:W-:Y:S01]  /*4f80*/  MOV R127, R117 ;  /* 0x00000075007f7202 */ /* 0x000fe20000000f00 */
[----:B------:R1:W2:Y:S01]  /*4f90*/  MUFU.TANH R208, R12 ;  /* 0x0000000c00d07308 */ /* 0x0002a20000002400 */
[----:B------:R-:W-:Y:S01]  /*4fa0*/  ISETP.GE.AND P2, PT, R161, R8, PT ;  /* 0x00000008a100720c */ /* 0x000fe20003f46270 */
[----:B---3--:R-:W-:Y:S01]  /*4fb0*/  FFMA.FTZ R2, R171, UR4, R95 ;  /* 0x00000004ab027c23 */ /* 0x008fe2000801005f */
[C---:B------:R-:W-:Y:S01]  /*4fc0*/  ISETP.GE.AND P4, PT, R160.reuse, R10, PT ;  /* 0x0000000aa000720c */ /* 0x040fe20003f86270 */
[----:B------:R-:W-:Y:S01]  /*4fd0*/  IMAD.MOV.U32 R95, RZ, RZ, R56 ;  /* 0x000000ffff5f7224 */ /* 0x000fe200078e0038 */
[-C--:B------:R-:W-:Y:S01]  /*4fe0*/  ISETP.GE.AND P0, PT, R160, R11.reuse, PT ;  /* 0x0000000ba000720c */ /* 0x080fe20003f06270 */
[----:B------:R-:W-:Y:S01]  /*4ff0*/  IMAD.MOV.U32 R56, RZ, RZ, R57 ;  /* 0x000000ffff387224 */ /* 0x000fe200078e0039 */
[----:B------:R-:W-:Y:S01]  /*5000*/  FSEL R117, R2, -INF , !P6 ;  /* 0xff80000002757808 */ /* 0x000fe20007000000 */
[C---:B------:R-:W-:Y:S01]  /*5010*/  FFMA.FTZ R0, R174.reuse, UR4, R95 ;  /* 0x00000004ae007c23 */ /* 0x040fe2000801005f */
[----:B------:R3:W2:Y:S01]  /*5020*/  MUFU.TANH R171, R4 ;  /* 0x0000000400ab7308 */ /* 0x0006a20000002400 */
[----:B------:R-:W-:Y:S01]  /*5030*/  FFMA.FTZ R2, R174, UR4, R197 ;  /* 0x00000004ae027c23 */ /* 0x000fe200080100c5 */
[----:B------:R-:W-:Y:S01]  /*5040*/  MOV R94, R120 ;  /* 0x00000078005e7202 */ /* 0x000fe20000000f00 */
[----:B------:R-:W-:Y:S01]  /*5050*/  IMAD.MOV.U32 R95, RZ, RZ, R58 ;  /* 0x000000ffff5f7224 */ /* 0x000fe200078e003a */
[----:B------:R-:W-:Y:S01]  /*5060*/  FSEL R154, R0, -INF , !P1 ;  /* 0xff800000009a7808 */ /* 0x000fe20004800000 */
[----:B------:R-:W-:Y:S01]  /*5070*/  FFMA.FTZ R0, R173, UR4, R140 ;  /* 0x00000004ad007c23 */ /* 0x000fe2000801008c */
[----:B------:R-:W-:Y:S01]  /*5080*/  ISETP.GE.AND P6, PT, R161, R11, PT ;  /* 0x0000000ba100720c */ /* 0x000fe20003fc6270 */
[----:B-1----:R-:W-:Y:S01]  /*5090*/  FMUL.FTZ R12, R43, c[0x0][0x2ec] ;  /* 0x0000bb002b0c7a20 */ /* 0x002fe20000410000 */
[-C--:B------:R-:W-:Y:S01]  /*50a0*/  ISETP.GE.AND P3, PT, R161, R9.reuse, PT ;  /* 0x00000009a100720c */ /* 0x080fe20003f66270 */
[----:B------:R-:W-:Y:S01]  /*50b0*/  HMMA.16816.F32 R40, R36, R14, R96 ;  /* 0x0000000e2428723c */ /* 0x000fe20000001860 */
[----:B------:R-:W-:Y:S01]  /*50c0*/  FSEL R140, R0, -INF , !P2 ;  /* 0xff800000008c7808 */ /* 0x000fe20005000000 */
[----:B------:R-:W-:Y:S01]  /*50d0*/  FFMA.FTZ R0, R173, UR4, R60 ;  /* 0x00000004ad007c23 */ /* 0x000fe2000801003c */
[----:B------:R-:W-:Y:S01]  /*50e0*/  ISETP.GE.AND P5, PT, R161, R10, PT ;  /* 0x0000000aa100720c */ /* 0x000fe20003fa6270 */
[----:B------:R1:W-:Y:S01]  /*50f0*/  MUFU.TANH R197, R12 ;  /* 0x0000000c00c57308 */ /* 0x0003e20000002400 */
[C---:B------:R-:W-:Y:S01]  /*5100*/  IADD3 R57, R5.reuse, 0x78, RZ ;  /* 0x0000007805397810 */ /* 0x040fe20007ffe0ff */
[----:B---3--:R-:W-:Y:S01]  /*5110*/  FFMA.FTZ R4, R174, UR4, R56 ;  /* 0x00000004ae047c23 */ /* 0x008fe20008010038 */
[----:B------:R-:W-:Y:S01]  /*5120*/  IADD3 R58, R5, 0x79, RZ ;  /* 0x00000079053a7810 */ /* 0x000fe20007ffe0ff */
[----:B------:R-:W-:Y:S01]  /*5130*/  IMAD.MOV.U32 R56, RZ, RZ, R125 ;  /* 0x000000ffff387224 */ /* 0x000fe200078e007d */
[----:B------:R-:W-:Y:S01]  /*5140*/  FSEL R125, R2, -INF , !P4 ;  /* 0xff800000027d7808 */ /* 0x000fe20006000000 */
[C---:B------:R-:W-:Y:S01]  /*5150*/  FFMA.FTZ R2, R173.reuse, UR4, R127 ;  /* 0x00000004ad027c23 */ /* 0x040fe2000801007f */
[----:B------:R-:W-:Y:S01]  /*5160*/  FSEL R120, R4, -INF , !P0 ;  /* 0xff80000004787808 */ /* 0x000fe20004000000 */
[----:B------:R-:W-:Y:S01]  /*5170*/  FFMA.FTZ R4, R173, UR4, R157 ;  /* 0x00000004ad047c23 */ /* 0x000fe2000801009d */
[----:B------:R-:W-:Y:S01]  /*5180*/  MOV R127, R56 ;  /* 0x00000038007f7202 */ /* 0x000fe20000000f00 */
[----:B------:R-:W-:Y:S01]  /*5190*/  IMAD.MOV.U32 R157, RZ, RZ, R143 ;  /* 0x000000ffff9d7224 */ /* 0x000fe200078e008f */
[----:B------:R-:W-:Y:S01]  /*51a0*/  FSEL R153, R2, -INF , !P3 ;  /* 0xff80000002997808 */ /* 0x000fe20005800000 */
[----:B------:R-:W-:Y:S01]  /*51b0*/  IMAD.MOV.U32 R143, RZ, RZ, R118 ;  /* 0x000000ffff8f7224 */ /* 0x000fe200078e0076 */
[----:B------:R-:W-:Y:S01]  /*51c0*/  FSEL R118, R0, -INF , !P6 ;  /* 0xff80000000767808 */ /* 0x000fe20007000000 */
[----:B------:R-:W-:Y:S01]  /*51d0*/  FFMA.FTZ R0, R175, UR4, R95 ;  /* 0x00000004af007c23 */ /* 0x000fe2000801005f */
[-C--:B------:R-:W-:Y:S01]  /*51e0*/  ISETP.GE.AND P3, PT, R163, R8.reuse, PT ;  /* 0x00000008a300720c */ /* 0x080fe20003f66270 */
[----:B------:R-:W-:Y:S01]  /*51f0*/  FMUL.FTZ R2, R45, c[0x0][0x2ec] ;  /* 0x0000bb002d027a20 */ /* 0x000fe20000410000 */
[----:B------:R-:W-:Y:S01]  /*5200*/  ISETP.GE.AND P6, PT, R163, R9, PT ;  /* 0x00000009a300720c */ /* 0x000fe20003fc6270 */
[----:B------:R-:W-:Y:S01]  /*5210*/  IMAD.MOV.U32 R56, RZ, RZ, R122 ;  /* 0x000000ffff387224 */ /* 0x000fe200078e007a */
[----:B------:R-:W-:Y:S01]  /*5220*/  FSEL R145, R0, -INF , !P3 ;  /* 0xff80000000917808 */ /* 0x000fe20005800000 */
[----:B------:R-:W-:Y:S01]  /*5230*/  FFMA.FTZ R0, R175, UR4, R94 ;  /* 0x00000004af007c23 */ /* 0x000fe2000801005e */
[----:B------:R-:W-:Y:S01]  /*5240*/  FSEL R122, R4, -INF , !P5 ;  /* 0xff800000047a7808 */ /* 0x000fe20006800000 */
[----:B------:R-:W-:Y:S01]  /*5250*/  IMAD.MOV.U32 R95, RZ, RZ, R158 ;  /* 0x000000ffff5f7224 */ /* 0x000fe200078e009e */
[----:B------:R-:W-:Y:S01]  /*5260*/  ISETP.GE.AND P5, PT, R163, R11, PT ;  /* 0x0000000ba300720c */ /* 0x000fe20003fa6270 */
[----:B------:R3:W-:Y:S01]  /*5270*/  MUFU.TANH R158, R2 ;  /* 0x00000002009e7308 */ /* 0x0007e20000002400 */
[----:B------:R-:W-:Y:S01]  /*5280*/  FSEL R149, R0, -INF , !P6 ;  /* 0xff80000000957808 */ /* 0x000fe20007000000 */
[----:B------:R-:W-:Y:S01]  /*5290*/  FFMA.FTZ R0, R181, UR4, R157 ;  /* 0x00000004b5007c23 */ /* 0x000fe2000801009d */
[-C--:B------:R-:W-:Y:S01]  /*52a0*/  ISETP.GE.AND P6, PT, R168, R8.reuse, PT ;  /* 0x00000008a800720c */ /* 0x080fe20003fc6270 */
[----:B------:R-:W-:Y:S01]  /*52b0*/  FFMA.FTZ R4, R175, UR4, R59 ;  /* 0x00000004af047c23 */ /* 0x000fe2000801003b */
[C---:B------:R-:W-:Y:S01]  /*52c0*/  ISETP.GE.AND P1, PT, R5.reuse, R8, PT ;  /* 0x000000080500720c */ /* 0x040fe20003f26270 */
[----:B------:R-:W-:Y:S01]  /*52d0*/  IMAD.MOV.U32 R94, RZ, RZ, R116 ;  /* 0x000000ffff5e7224 */ /* 0x000fe200078e0074 */
[C---:B------:R-:W-:Y:S01]  /*52e0*/  ISETP.GE.AND P0, PT, R5.reuse, R9, PT ;  /* 0x000000090500720c */ /* 0x040fe20003f06270 */
[----:B-1----:R-:W-:Y:S01]  /*52f0*/  FMUL.FTZ R12, R46, c[0x0][0x2ec] ;  /* 0x0000bb002e0c7a20 */ /* 0x002fe20000410000 */
[C---:B------:R-:W-:Y:S01]  /*5300*/  ISETP.GE.AND P4, PT, R5.reuse, R11, PT ;  /* 0x0000000b0500720c */ /* 0x040fe20003f86270 */
[----:B------:R-:W-:Y:S01]  /*5310*/  HMMA.16816.F32 R40, R28, R18, R40 ;  /* 0x000000121c28723c */ /* 0x000fe20000001828 */
[-C--:B------:R-:W-:Y:S01]  /*5320*/  ISETP.GE.AND P2, PT, R5, R10.reuse, PT ;  /* 0x0000000a0500720c */ /* 0x080fe20003f46270 */
[----:B------:R-:W-:Y:S01]  /*5330*/  FMUL.FTZ R5, R44, c[0x0][0x2ec] ;  /* 0x0000bb002c057a20 */ /* 0x000fe20000410000 */
[-C--:B------:R-:W-:Y:S01]  /*5340*/  ISETP.GE.AND P3, PT, R163, R10.reuse, PT ;  /* 0x0000000aa300720c */ /* 0x080fe20003f66270 */
[----:B------:R1:W-:Y:S01]  /*5350*/  MUFU.TANH R59, R12 ;  /* 0x0000000c003b7308 */ /* 0x0003e20000002400 */
[----:B------:R-:W-:Y:S01]  /*5360*/  MOV R157, R143 ;  /* 0x0000008f009d7202 */ /* 0x000fe20000000f00 */
[----:B---3--:R-:W-:Y:S01]  /*5370*/  FFMA.FTZ R2, R175, UR4, R124 ;  /* 0x00000004af027c23 */ /* 0x008fe2000801007c */
[----:B------:R-:W-:Y:S01]  /*5380*/  FSEL R143, R0, -INF , !P6 ;  /* 0xff800000008f7808 */ /* 0x000fe20007000000 */
[C---:B------:R-:W-:Y:S01]  /*5390*/  FFMA.FTZ R0, R181.reuse, UR4, R127 ;  /* 0x00000004b5007c23 */ /* 0x040fe2000801007f */
[----:B------:R-:W-:Y:S01]  /*53a0*/  FSEL R116, R4, -INF , !P5 ;  /* 0xff80000004747808 */ /* 0x000fe20006800000 */
[C---:B------:R-:W-:Y:S01]  /*53b0*/  FFMA.FTZ R4, R181.reuse, UR4, R95 ;  /* 0x00000004b5047c23 */ /* 0x040fe2000801005f */
[----:B------:R-:W-:Y:S01]  /*53c0*/  ISETP.GE.AND P5, PT, R168, R9, PT ;  /* 0x00000009a800720c */ /* 0x000fe20003fa6270 */
[----:B------:R3:W2:Y:S01]  /*53d0*/  MUFU.TANH R60, R5 ;  /* 0x00000005003c7308 */ /* 0x0006a20000002400 */
[----:B------:R-:W-:Y:S01]  /*53e0*/  FSEL R124, R2, -INF , !P3 ;  /* 0xff800000027c7808 */ /* 0x000fe20005800000 */
[----:B------:R-:W-:Y:S01]  /*53f0*/  FFMA.FTZ R2, R181, UR4, R56 ;  /* 0x00000004b5027c23 */ /* 0x000fe20008010038 */
[----:B------:R-:W-:Y:S01]  /*5400*/  ISETP.GE.AND P6, PT, R168, R10, PT ;  /* 0x0000000aa800720c */ /* 0x000fe20003fc6270 */
[----:B------:R-:W-:Y:S01]  /*5410*/  IMAD.MOV.U32 R56, RZ, RZ, R166 ;  /* 0x000000ffff387224 */ /* 0x000fe200078e00a6 */
[----:B------:R-:W-:Y:S01]  /*5420*/  FSEL R146, R0, -INF , !P5 ;  /* 0xff80000000927808 */ /* 0x000fe20006800000 */
[----:B------:R-:W-:Y:S01]  /*5430*/  FFMA.FTZ R0, R183, UR4, R123 ;  /* 0x00000004b7007c23 */ /* 0x000fe2000801007b */
[----:B------:R-:W-:Y:S01]  /*5440*/  FSEL R123, R2, -INF , !P6 ;  /* 0xff800000027b7808 */ /* 0x000fe20007000000 */
[----:B------:R-:W-:Y:S01]  /*5450*/  FMUL.FTZ R2, R21, c[0x0][0x2ec] ;  /* 0x0000bb0015027a20 */ /* 0x000fe20000410000 */
[----:B------:R-:W-:Y:S01]  /*5460*/  ISETP.GE.AND P5, PT, R170, R8, PT ;  /* 0x00000008aa00720c */ /* 0x000fe20003fa6270 */
[----:B-1----:R-:W-:Y:S01]  /*5470*/  FMUL.FTZ R12, R23, c[0x0][0x2ec] ;  /* 0x0000bb00170c7a20 */ /* 0x002fe20000410000 */
[----:B------:R-:W-:Y:S01]  /*5480*/  ISETP.GE.AND P3, PT, R168, R11, PT ;  /* 0x0000000ba800720c */ /* 0x000fe20003f66270 */
[----:B------:R1:W-:Y:S01]  /*5490*/  MUFU.TANH R127, R2 ;  /* 0x00000002007f7308 */ /* 0x0003e20000002400 */
[----:B----4-:R-:W-:-:S02]  /*54a0*/  MOV R95, R109 ;  /* 0x0000006d005f7202 */ /* 0x010fc40000000f00 */
[----:B------:R-:W-:Y:S01]  /*54b0*/  FSEL R166, R0, -INF , !P5 ;  /* 0xff80000000a67808 */ /* 0x000fe20006800000 */
[----:B---3--:R-:W-:Y:S01]  /*54c0*/  FMUL.FTZ R5, R47, c[0x0][0x2ec] ;  /* 0x0000bb002f057a20 */ /* 0x008fe20000410000 */
[----:B------:R-:W-:Y:S01]  /*54d0*/  FSEL R109, R4, -INF , !P3 ;  /* 0xff800000046d7808 */ /* 0x000fe20005800000 */
[----:B------:R-:W-:Y:S01]  /*54e0*/  HMMA.16816.F32 R44, R24, R16, R52 ;  /* 0x00000010182c723c */ /* 0x000fe20000001834 */
[C---:B------:R-:W-:Y:S01]  /*54f0*/  FFMA.FTZ R0, R183.reuse, UR4, R94 ;  /* 0x00000004b7007c23 */ /* 0x040fe2000801005e */
[----:B------:R3:W4:Y:S01]  /*5500*/  MUFU.TANH R126, R5 ;  /* 0x00000005007e7308 */ /* 0x0007220000002400 */
[C---:B------:R-:W-:Y:S01]  /*5510*/  ISETP.GE.AND P3, PT, R170.reuse, R9, PT ;  /* 0x00000009aa00720c */ /* 0x040fe20003f66270 */
[C---:B-----5:R-:W-:Y:S01]  /*5520*/  FFMA.FTZ R4, R183.reuse, UR4, R243 ;  /* 0x00000004b7047c23 */ /* 0x060fe200080100f3 */
[----:B------:R-:W-:Y:S01]  /*5530*/  ISETP.GE.AND P5, PT, R170, R10, PT ;  /* 0x0000000aaa00720c */ /* 0x000fe20003fa6270 */
[----:B------:R-:W-:Y:S01]  /*5540*/  IMAD.MOV.U32 R243, RZ, RZ, R56 ;  /* 0x000000fffff37224 */ /* 0x000fe200078e0038 */
[----:B------:R-:W-:Y:S01]  /*5550*/  FSEL R163, R0, -INF , !P3 ;  /* 0xff80000000a37808 */ /* 0x000fe20005800000 */
[----:B------:R-:W-:Y:S01]  /*5560*/  FFMA.FTZ R0, R184, UR4, R164 ;  /* 0x00000004b8007c23 */ /* 0x000fe200080100a4 */
[-C--:B------:R-:W-:Y:S01]  /*5570*/  ISETP.GE.AND P3, PT, R172, R8.reuse, PT ;  /* 0x00000008ac00720c */ /* 0x080fe20003f66270 */
[----:B-1----:R-:W-:Y:S01]  /*5580*/  FFMA.FTZ R2, R183, UR4, R121 ;  /* 0x00000004b7027c23 */ /* 0x002fe20008010079 */
[-C--:B------:R-:W-:Y:S01]  /*5590*/  ISETP.GE.AND P6, PT, R170, R11.reuse, PT ;  /* 0x0000000baa00720c */ /* 0x080fe20003fc6270 */
[----:B------:R-:W-:Y:S01]  /*55a0*/  MUFU.TANH R121, R12 ;  /* 0x0000000c00797308 */ /* 0x000fe20000002400 */
[----:B------:R-:W-:Y:S01]  /*55b0*/  FSEL R160, R0, -INF , !P3 ;  /* 0xff80000000a07808 */ /* 0x000fe20005800000 */
[----:B------:R-:W-:Y:S01]  /*55c0*/  FFMA.FTZ R0, R184, UR4, R252 ;  /* 0x00000004b8007c23 */ /* 0x000fe200080100fc */
[----:B------:R-:W-:Y:S01]  /*55d0*/  FSEL R164, R2, -INF , !P5 ;  /* 0xff80000002a47808 */ /* 0x000fe20006800000 */
[----:B------:R-:W-:Y:S01]  /*55e0*/  FFMA.FTZ R2, R184, UR4, R95 ;  /* 0x00000004b8027c23 */ /* 0x000fe2000801005f */
[----:B------:R-:W-:Y:S01]  /*55f0*/  FSEL R162, R4, -INF , !P6 ;  /* 0xff80000004a27808 */ /* 0x000fe20007000000 */
[----:B---3--:R-:W-:Y:S01]  /*5600*/  FMUL.FTZ R5, R20, c[0x0][0x2ec] ;  /* 0x0000bb0014057a20 */ /* 0x008fe20000410000 */
[C---:B------:R-:W-:Y:S01]  /*5610*/  ISETP.GE.AND P5, PT, R172.reuse, R11, PT ;  /* 0x0000000bac00720c */ /* 0x040fe20003fa6270 */
[----:B------:R-:W-:Y:S01]  /*5620*/  IMAD.MOV.U32 R252, RZ, RZ, R159 ;  /* 0x000000fffffc7224 */ /* 0x000fe200078e009f */
[----:B------:R-:W-:Y:S01]  /*5630*/  ISETP.GE.AND P6, PT, R172, R9, PT ;  /* 0x00000009ac00720c */ /* 0x000fe20003fc6270 */
[----:B------:R1:W3:Y:S01]  /*5640*/  MUFU.TANH R53, R5 ;  /* 0x0000000500357308 */ /* 0x0002e20000002400 */
[----:B------:R-:W-:Y:S01]  /*5650*/  FFMA.FTZ R4, R184, UR4, R230 ;  /* 0x00000004b8047c23 */ /* 0x000fe200080100e6 */
[----:B------:R-:W-:Y:S01]  /*5660*/  MOV R230, R167 ;  /* 0x000000a700e67202 */ /* 0x000fe20000000f00 */
[----:B------:R-:W-:Y:S01]  /*5670*/  FMUL.FTZ R16, R47, c[0x0][0x2ec] ;  /* 0x0000bb002f107a20 */ /* 0x000fe20000410000 */
[----:B------:R-:W-:Y:S01]  /*5680*/  FSEL R159, R0, -INF , !P5 ;  /* 0xff800000009f7808 */ /* 0x000fe20006800000 */
[----:B------:R-:W-:Y:S01]  /*5690*/  FFMA.FTZ R0, R188, UR4, R232 ;  /* 0x00000004bc007c23 */ /* 0x000fe200080100e8 */
[----:B------:R-:W-:Y:S01]  /*56a0*/  FSEL R167, R2, -INF , !P6 ;  /* 0xff80000002a77808 */ /* 0x000fe20007000000 */
[----:B------:R-:W-:Y:S01]  /*56b0*/  IMAD.MOV.U32 R232, RZ, RZ, R157 ;  /* 0x000000ffffe87224 */ /* 0x000fe200078e009d */
[----:B------:R-:W-:Y:S01]  /*56c0*/  MUFU.TANH R95, R16 ;  /* 0x00000010005f7308 */ /* 0x000fe20000002400 */
[----:B------:R-:W-:Y:S01]  /*56d0*/  ISETP.GE.AND P6, PT, R180, R8, PT ;  /* 0x00000008b400720c */ /* 0x000fe20003fc6270 */
[----:B------:R-:W-:Y:S01]  /*56e0*/  FMUL.FTZ R2, R45, c[0x0][0x2ec] ;  /* 0x0000bb002d027a20 */ /* 0x000fe20000410000 */
[----:B------:R-:W-:-:S02]  /*56f0*/  ISETP.GE.AND P3, PT, R172, R10, PT ;  /* 0x0000000aac00720c */ /* 0x000fc40003f66270 */
[----:B------:R-:W-:Y:S01]  /*5700*/  FSEL R152, R0, -INF , !P6 ;  /* 0xff80000000987808 */ /* 0x000fe20007000000 */
[----:B------:R-:W-:Y:S01]  /*5710*/  FFMA.FTZ R0, R188, UR4, R229 ;  /* 0x00000004bc007c23 */ /* 0x000fe200080100e5 */
[----:B------:R-:W-:Y:S01]  /*5720*/  ISETP.GE.AND P5, PT, R180, R9, PT ;  /* 0x00000009b400720c */ /* 0x000fe20003fa6270 */
[----:B-1----:R-:W-:Y:S01]  /*5730*/  FMUL.FTZ R5, R22, c[0x0][0x2ec] ;  /* 0x0000bb0016057a20 */ /* 0x002fe20000410000 */
[----:B------:R-:W-:Y:S01]  /*5740*/  FSEL R157, R4, -INF , !P3 ;  /* 0xff800000049d7808 */ /* 0x000fe20005800000 */
[----:B------:R-:W-:Y:S01]  /*5750*/  HMMA.16816.F32 R20, R32, R14, R176 ;  /* 0x0000000e2014723c */ /* 0x000fe200000018b0 */
[----:B------:R-:W1:Y:S01]  /*5760*/  LDSM.16.M88.4 R12, [R100+0x7000] ;  /* 0x00700000640c783b */ /* 0x000e620000000200 */
[----:B------:R-:W-:Y:S01]  /*5770*/  FFMA.FTZ R4, R188, UR4, R165 ;  /* 0x00000004bc047c23 */ /* 0x000fe200080100a5 */
[----:B------:R-:W-:Y:S01]  /*5780*/  FSEL R165, R0, -INF , !P5 ;  /* 0xff80000000a57808 */ /* 0x000fe20006800000 */
[----:B------:R-:W-:Y:S01]  /*5790*/  FFMA.FTZ R0, R191, UR4, R250 ;  /* 0x00000004bf007c23 */ /* 0x000fe200080100fa */
[----:B------:R-:W-:Y:S01]  /*57a0*/  ISETP.GE.AND P5, PT, R182, R8, PT ;  /* 0x00000008b600720c */ /* 0x000fe20003fa6270 */
[----:B------:R5:W-:Y:S01]  /*57b0*/  MUFU.TANH R107, R5 ;  /* 0x00000005006b7308 */ /* 0x000be20000002400 */
[----:B------:R-:W-:-:S02]  /*57c0*/  ISETP.GE.AND P3, PT, R180, R11, PT ;  /* 0x0000000bb400720c */ /* 0x000fc40003f66270 */
[----:B------:R-:W-:Y:S01]  /*57d0*/  FSEL R147, R0, -INF , !P5 ;  /* 0xff80000000937808 */ /* 0x000fe20006800000 */
[C---:B------:R-:W-:Y:S01]  /*57e0*/  FFMA.FTZ R0, R191.reuse, UR4, R251 ;  /* 0x00000004bf007c23 */ /* 0x040fe200080100fb */
[----:B------:R-:W-:Y:S01]  /*57f0*/  FSEL R150, R4, -INF , !P3 ;  /* 0xff80000004967808 */ /* 0x000fe20005800000 */
[----:B------:R-:W-:Y:S01]  /*5800*/  FFMA.FTZ R4, R191, UR4, R248 ;  /* 0x00000004bf047c23 */ /* 0x000fe200080100f8 */
[----:B------:R-:W-:Y:S01]  /*5810*/  ISETP.GE.AND P3, PT, R182, R9, PT ;  /* 0x00000009b600720c */ /* 0x000fe20003f66270 */
[----:B------:R2:W-:Y:S01]  /*5820*/  MUFU.TANH R99, R2 ;  /* 0x0000000200637308 */ /* 0x0005e20000002400 */
[----:B------:R-:W-:Y:S02]  /*5830*/  ISETP.GE.AND P6, PT, R180, R10, PT ;  /* 0x0000000ab400720c */ /* 0x000fe40003fc6270 */
[----:B------:R-:W-:Y:S01]  /*5840*/  FSEL R161, R0, -INF , !P3 ;  /* 0xff80000000a17808 */ /* 0x000fe20005800000 */
[----:B------:R-:W-:Y:S01]  /*5850*/  FFMA.FTZ R0, R192, UR4, R241 ;  /* 0x00000004c0007c23 */ /* 0x000fe200080100f1 */
[----:B------:R-:W-:-:S02]  /*5860*/  ISETP.GE.AND P3, PT, R185, R8, PT ;  /* 0x00000008b900720c */ /* 0x000fc40003f66270 */
[-C--:B------:R-:W-:Y:S01]  /*5870*/  ISETP.GE.AND P5, PT, R182, R10.reuse, PT ;  /* 0x0000000ab600720c */ /* 0x080fe20003fa6270 */
[----:B-----5:R-:W-:Y:S01]  /*5880*/  FMUL.FTZ R5, R44, c[0x0][0x2ec] ;  /* 0x0000bb002c057a20 */ /* 0x020fe20000410000 */
[----:B------:R-:W-:Y:S01]  /*5890*/  FSEL R180, R0, -INF , !P3 ;  /* 0xff80000000b47808 */ /* 0x000fe20005800000 */
[----:B------:R-:W-:Y:S01]  /*58a0*/  HMMA.16816.F32 R48, R24, R18, R20 ;  /* 0x000000121830723c */ /* 0x000fe20000001814 */
[----:B------:R-:W5:Y:S01]  /*58b0*/  LDSM.16.M88.4 R16, [R233+0x3000] ;  /* 0x00300000e910783b */ /* 0x000f620000000200 */
[----:B------:R3:W-:Y:S01]  /*58c0*/  MUFU.TANH R56, R5 ;  /* 0x0000000500387308 */ /* 0x0007e20000002400 */
[----:B------:R-:W-:Y:S01]  /*58d0*/  FFMA.FTZ R0, R192, UR4, R224 ;  /* 0x00000004c0007c23 */ /* 0x000fe200080100e0 */
[----:B------:R-:W-:Y:S01]  /*58e0*/  ISETP.GE.AND P3, PT, R185, R10, PT ;  /* 0x0000000ab900720c */ /* 0x000fe20003f66270 */
[----:B--2---:R-:W-:-:S05]  /*58f0*/  FFMA.FTZ R2, R188, UR4, R156 ;  /* 0x00000004bc027c23 */ /* 0x004fca000801009c */
[----:B------:R-:W-:Y:S01]  /*5900*/  I2F R64, R57 ;  /* 0x0000003900407306 */ /* 0x000fe20000201400 */
[----:B------:R-:W-:Y:S01]  /*5910*/  FSEL R156, R2, -INF , !P6 ;  /* 0xff800000029c7808 */ /* 0x000fe20007000000 */
[----:B------:R-:W-:Y:S01]  /*5920*/  FFMA.FTZ R2, R191, UR4, R231 ;  /* 0x00000004bf027c23 */ /* 0x000fe200080100e7 */
[----:B------:R-:W-:Y:S01]  /*5930*/  ISETP.GE.AND P6, PT, R182, R11, PT ;  /* 0x0000000bb600720c */ /* 0x000fe20003fc6270 */
[----:B-1----:R-:W-:Y:S01]  /*5940*/  HMMA.16816.F32 R20, R36, R12, R112 ;  /* 0x0000000c2414723c */ /* 0x002fe20000001870 */
[----:B---3--:R-:W-:-:S03]  /*5950*/  FMUL.FTZ R5, R46, c[0x0][0x2ec] ;  /* 0x0000bb002e057a20 */ /* 0x008fc60000410000 */
[----:B------:R-:W-:Y:S03]  /*5960*/  I2F R65, R58 ;  /* 0x0000003a00417306 */ /* 0x000fe60000201400 */
[----:B------:R-:W-:Y:S01]  /*5970*/  FSEL R113, R2, -INF , !P5 ;  /* 0xff80000002717808 */ /* 0x000fe20006800000 */
[----:B------:R-:W-:Y:S01]  /*5980*/  FFMA.FTZ R2, R192, UR4, R227 ;  /* 0x00000004c0027c23 */ /* 0x000fe200080100e3 */
[----:B------:R-:W-:-:S03]  /*5990*/  FSEL R112, R4, -INF , !P6 ;  /* 0xff80000004707808 */ /* 0x000fc60007000000 */
[----:B------:R1:W2:Y:S01]  /*59a0*/  MUFU.TANH R52, R5 ;  /* 0x0000000500347308 */ /* 0x0002a20000002400 */
[C---:B------:R-:W-:Y:S01]  /*59b0*/  ISETP.GE.AND P5, PT, R185.reuse, R11, PT ;  /* 0x0000000bb900720c */ /* 0x040fe20003fa6270 */
[----:B------:R-:W-:Y:S01]  /*59c0*/  FFMA.FTZ R4, R192, UR4, R221 ;  /* 0x00000004c0047c23 */ /* 0x000fe200080100dd */
[-C--:B------:R-:W-:Y:S01]  /*59d0*/  ISETP.GE.AND P6, PT, R185, R9.reuse, PT ;  /* 0x00000009b900720c */ /* 0x080fe20003fc6270 */
[----:B------:R-:W-:Y:S01]  /*59e0*/  HMMA.16816.F32 R44, R32, R12, R200 ;  /* 0x0000000c202c723c */ /* 0x000fe200000018c8 */
[----:B------:R-:W-:Y:S01]  /*59f0*/  FSEL R176, R0, -INF , !P5 ;  /* 0xff80000000b07808 */ /* 0x000fe20006800000 */
[C---:B------:R-:W-:Y:S01]  /*5a00*/  FFMA.FTZ R0, R193.reuse, UR4, R242 ;  /* 0x00000004c1007c23 */ /* 0x040fe200080100f2 */
[----:B------:R-:W-:Y:S01]  /*5a10*/  FSEL R178, R2, -INF , !P6 ;  /* 0xff80000002b27808 */ /* 0x000fe20007000000 */
[C---:B------:R-:W-:Y:S01]  /*5a20*/  FFMA.FTZ R2, R193.reuse, UR4, R225 ;  /* 0x00000004c1027c23 */ /* 0x040fe200080100e1 */
[----:B------:R-:W-:Y:S02]  /*5a30*/  ISETP.GE.AND P6, PT, R186, R8, PT ;  /* 0x00000008ba00720c */ /* 0x000fe40003fc6270 */
[----:B------:R-:W-:Y:S01]  /*5a40*/  FSEL R179, R4, -INF , !P3 ;  /* 0xff80000004b37808 */ /* 0x000fe20005800000 */
[C---:B------:R-:W-:Y:S01]  /*5a50*/  FFMA.FTZ R4, R193.reuse, UR4, R226 ;  /* 0x00000004c1047c23 */ /* 0x040fe200080100e2 */
[----:B------:R-:W-:Y:S01]  /*5a60*/  FSEL R175, R0, -INF , !P6 ;  /* 0xff80000000af7808 */ /* 0x000fe20007000000 */
[-C--:B-----5:R-:W-:Y:S01]  /*5a70*/  HMMA.16816.F32 R20, R28, R16.reuse, R20 ;  /* 0x000000101c14723c */ /* 0x0a0fe20000001814 */
[----:B------:R-:W-:Y:S01]  /*5a80*/  FFMA.FTZ R0, R193, UR4, R220 ;  /* 0x00000004c1007c23 */ /* 0x000fe200080100dc */
[----:B------:R-:W-:Y:S01]  /*5a90*/  ISETP.GE.AND P6, PT, R186, R10, PT ;  /* 0x0000000aba00720c */ /* 0x000fe20003fc6270 */
[----:B-1----:R-:W-:Y:S01]  /*5aa0*/  FMUL.FTZ R5, R40, c[0x0][0x2ec] ;  /* 0x0000bb0028057a20 */ /* 0x002fe20000410000 */
[----:B------:R-:W-:Y:S01]  /*5ab0*/  ISETP.GE.AND P5, PT, R186, R9, PT ;  /* 0x00000009ba00720c */ /* 0x000fe20003fa6270 */
[----:B------:R-:W-:Y:S01]  /*5ac0*/  FMUL.FTZ R12, R42, c[0x0][0x2ec] ;  /* 0x0000bb002a0c7a20 */ /* 0x000fe20000410000 */
[----:B------:R-:W-:Y:S01]  /*5ad0*/  ISETP.GE.AND P3, PT, R186, R11, PT ;  /* 0x0000000bba00720c */ /* 0x000fe20003f66270 */
[----:B------:R1:W3:Y:S01]  /*5ae0*/  MUFU.TANH R97, R5 ;  /* 0x0000000500617308 */ /* 0x0002e20000002400 */
[----:B------:R-:W-:Y:S01]  /*5af0*/  FSEL R174, R0, -INF , !P6 ;  /* 0xff80000000ae7808 */ /* 0x000fe20007000000 */
[----:B------:R-:W-:Y:S01]  /*5b00*/  FFMA.FTZ R0, R194, UR4, R213 ;  /* 0x00000004c2007c23 */ /* 0x000fe200080100d5 */
[----:B------:R-:W-:Y:S01]  /*5b10*/  FSEL R191, R4, -INF , !P5 ;  /* 0xff80000004bf7808 */ /* 0x000fe20006800000 */
[----:B------:R-:W-:Y:S01]  /*5b20*/  FFMA.FTZ R4, R194, UR4, R222 ;  /* 0x00000004c2047c23 */ /* 0x000fe200080100de */
[----:B------:R-:W-:Y:S01]  /*5b30*/  FSEL R172, R2, -INF , !P3 ;  /* 0xff80000002ac7808 */ /* 0x000fe20005800000 */
[----:B------:R-:W-:Y:S01]  /*5b40*/  FFMA.FTZ R2, R194, UR4, R85 ;  /* 0x00000004c2027c23 */ /* 0x000fe20008010055 */
[C---:B------:R-:W-:Y:S01]  /*5b50*/  ISETP.GE.AND P3, PT, R187.reuse, R9, PT ;  /* 0x00000009bb00720c */ /* 0x040fe20003f66270 */
[----:B------:R5:W-:Y:S01]  /*5b60*/  MUFU.TANH R91, R12 ;  /* 0x0000000c005b7308 */ /* 0x000be20000002400 */
[-C--:B------:R-:W-:Y:S01]  /*5b70*/  ISETP.GE.AND P5, PT, R187, R8.reuse, PT ;  /* 0x00000008bb00720c */ /* 0x080fe20003fa6270 */
[----:B------:R-:W-:Y:S01]  /*5b80*/  HMMA.16816.F32 R44, R24, R16, R44 ;  /* 0x00000010182c723c */ /* 0x000fe2000000182c */
[----:B------:R-:W-:Y:S01]  /*5b90*/  FSEL R182, R0, -INF , !P3 ;  /* 0xff80000000b67808 */ /* 0x000fe20005800000 */
[----:B------:R-:W-:Y:S01]  /*5ba0*/  FFMA.FTZ R0, R195, UR4, R223 ;  /* 0x00000004c3007c23 */ /* 0x000fe200080100df */
[----:B------:R-:W-:Y:S01]  /*5bb0*/  FSEL R170, R4, -INF , !P5 ;  /* 0xff80000004aa7808 */ /* 0x000fe20006800000 */
[----:B------:R-:W-:Y:S01]  /*5bc0*/  FFMA.FTZ R4, R194, UR4, R86 ;  /* 0x00000004c2047c23 */ /* 0x000fe20008010056 */
[----:B------:R-:W-:Y:S01]  /*5bd0*/  ISETP.GE.AND P3, PT, R189, R8, PT ;  /* 0x00000008bd00720c */ /* 0x000fe20003f66270 */
[----:B-1----:R-:W-:Y:S01]  /*5be0*/  FMUL.FTZ R5, R41, c[0x0][0x2ec] ;  /* 0x0000bb0029057a20 */ /* 0x002fe20000410000 */
[----:B------:R-:W-:-:S02]  /*5bf0*/  ISETP.GE.AND P6, PT, R187, R11, PT ;  /* 0x0000000bbb00720c */ /* 0x000fc40003fc6270 */
[----:B------:R-:W-:Y:S01]  /*5c00*/  ISETP.GE.AND P5, PT, R187, R10, PT ;  /* 0x0000000abb00720c */ /* 0x000fe20003fa6270 */
[----:B------:R1:W-:Y:S01]  /*5c10*/  MUFU.TANH R98, R5 ;  /* 0x0000000500627308 */ /* 0x0003e20000002400 */
[----:B------:R-:W-:Y:S01]  /*5c20*/  FSEL R115, R0, -INF , !P3 ;  /* 0xff80000000737808 */ /* 0x000fe20005800000 */
[----:B------:R-:W-:Y:S01]  /*5c30*/  FFMA.FTZ R0, R195, UR4, R215 ;  /* 0x00000004c3007c23 */ /* 0x000fe200080100d7 */
[----:B------:R-:W-:Y:S01]  /*5c40*/  FSEL R169, R4, -INF , !P6 ;  /* 0xff80000004a97808 */ /* 0x000fe20007000000 */
[----:B-----5:R-:W-:Y:S01]  /*5c50*/  FMUL.FTZ R12, R50, c[0x0][0x2ec] ;  /* 0x0000bb00320c7a20 */ /* 0x020fe20000410000 */
[----:B------:R-:W-:Y:S01]  /*5c60*/  ISETP.GE.AND P6, PT, R189, R9, PT ;  /* 0x00000009bd00720c */ /* 0x000fe20003fc6270 */
[C---:B------:R-:W-:Y:S01]  /*5c70*/  FFMA.FTZ R4, R195.reuse, UR4, R210 ;  /* 0x00000004c3047c23 */ /* 0x040fe200080100d2 */
[----:B------:R-:W-:Y:S01]  /*5c80*/  FSEL R173, R2, -INF , !P5 ;  /* 0xff80000002ad7808 */ /* 0x000fe20006800000 */
[----:B------:R-:W-:Y:S01]  /*5c90*/  FFMA.FTZ R2, R195, UR4, R87 ;  /* 0x00000004c3027c23 */ /* 0x000fe20008010057 */
[----:B------:R5:W2:Y:S01]  /*5ca0*/  MUFU.TANH R86, R12 ;  /* 0x0000000c00567308 */ /* 0x000aa20000002400 */
[----:B------:R-:W-:-:S02]  /*5cb0*/  ISETP.GE.AND P5, PT, R189, R11, PT ;  /* 0x0000000bbd00720c */ /* 0x000fc40003fa6270 */
[----:B------:R-:W-:Y:S01]  /*5cc0*/  FSEL R177, R0, -INF , !P6 ;  /* 0xff80000000b17808 */ /* 0x000fe20007000000 */
[----:B------:R-:W-:Y:S01]  /*5cd0*/  FFMA.FTZ R0, R196, UR4, R88 ;  /* 0x00000004c4007c23 */ /* 0x000fe20008010058 */
[----:B------:R-:W-:Y:S01]  /*5ce0*/  ISETP.GE.AND P6, PT, R190, R8, PT ;  /* 0x00000008be00720c */ /* 0x000fe20003fc6270 */
[----:B-1----:R-:W-:Y:S01]  /*5cf0*/  FMUL.FTZ R5, R43, c[0x0][0x2ec] ;  /* 0x0000bb002b057a20 */ /* 0x002fe20000410000 */
[----:B------:R-:W-:Y:S01]  /*5d00*/  FSEL R114, R4, -INF , !P5 ;  /* 0xff80000004727808 */ /* 0x000fe20006800000 */
[----:B------:R-:W-:Y:S01]  /*5d10*/  HMMA.16816.F32 R40, R36, R14, R128 ;  /* 0x0000000e2428723c */ /* 0x000fe20000001880 */
[----:B------:R-:W-:Y:S01]  /*5d20*/  FFMA.FTZ R4, R196, UR4, R84 ;  /* 0x00000004c4047c23 */ /* 0x000fe20008010054 */
[----:B------:R1:W-:Y:S01]  /*5d30*/  MUFU.TANH R96, R5 ;  /* 0x0000000500607308 */ /* 0x0003e20000002400 */
[-C--:B------:R-:W-:Y:S02]  /*5d40*/  ISETP.GE.AND P3, PT, R189, R10.reuse, PT ;  /* 0x0000000abd00720c */ /* 0x080fe40003f66270 */
[----:B------:R-:W-:Y:S01]  /*5d50*/  FSEL R213, R0, -INF , !P6 ;  /* 0xff80000000d57808 */ /* 0x000fe20007000000 */
[----:B------:R-:W-:Y:S01]  /*5d60*/  FFMA.FTZ R0, R196, UR4, R209 ;  /* 0x00000004c4007c23 */ /* 0x000fe200080100d1 */
[----:B------:R-:W-:Y:S01]  /*5d70*/  ISETP.GE.AND P5, PT, R190, R9, PT ;  /* 0x00000009be00720c */ /* 0x000fe20003fa6270 */
[----:B-----5:R-:W-:Y:S01]  /*5d80*/  FMUL.FTZ R12, R22, c[0x0][0x2ec] ;  /* 0x0000bb00160c7a20 */ /* 0x020fe20000410000 */
[----:B------:R-:W-:Y:S01]  /*5d90*/  FSEL R168, R2, -INF , !P3 ;  /* 0xff80000002a87808 */ /* 0x000fe20005800000 */
[----:B------:R-:W-:Y:S01]  /*5da0*/  FFMA.FTZ R2, R196, UR4, R66 ;  /* 0x00000004c4027c23 */ /* 0x000fe20008010042 */
[----:B------:R-:W-:Y:S01]  /*5db0*/  ISETP.GE.AND P6, PT, R190, R10, PT ;  /* 0x0000000abe00720c */ /* 0x000fe20003fc6270 */
[----:B------:R-:W-:Y:S01]  /*5dc0*/  MUFU.TANH R84, R12 ;  /* 0x0000000c00547308 */ /* 0x000fe20000002400 */
[----:B------:R-:W-:Y:S01]  /*5dd0*/  FSEL R210, R0, -INF , !P5 ;  /* 0xff80000000d27808 */ /* 0x000fe20006800000 */
[----:B------:R-:W-:Y:S01]  /*5de0*/  FFMA.FTZ R0, R101, UR4, R211 ;  /* 0x0000000465007c23 */ /* 0x000fe200080100d3 */
[----:B------:R-:W-:-:S02]  /*5df0*/  ISETP.GE.AND P3, PT, R190, R11, PT ;  /* 0x0000000bbe00720c */ /* 0x000fc40003f66270 */
[----:B------:R-:W-:Y:S01]  /*5e00*/  ISETP.GE.AND P5, PT, R76, R8, PT ;  /* 0x000000084c00720c */ /* 0x000fe20003fa6270 */
[----:B-1----:R-:W-:Y:S01]  /*5e10*/  FMUL.FTZ R5, R48, c[0x0][0x2ec] ;  /* 0x0000bb0030057a20 */ /* 0x002fe20000410000 */
[----:B------:R-:W-:Y:S01]  /*5e20*/  FSEL R211, R2, -INF , !P6 ;  /* 0xff80000002d37808 */ /* 0x000fe20007000000 */
[C---:B------:R-:W-:Y:S01]  /*5e30*/  FFMA.FTZ R2, R101.reuse, UR4, R214 ;  /* 0x0000000465027c23 */ /* 0x040fe200080100d6 */
[----:B------:R-:W-:Y:S01]  /*5e40*/  FSEL R209, R4, -INF , !P3 ;  /* 0xff80000004d17808 */ /* 0x000fe20005800000 */
[----:B------:R1:W5:Y:S01]  /*5e50*/  MUFU.TANH R90, R5 ;  /* 0x00000005005a7308 */ /* 0x0003620000002400 */
[----:B------:R-:W-:Y:S01]  /*5e60*/  ISETP.GE.AND P3, PT, R76, R9, PT ;  /* 0x000000094c00720c */ /* 0x000fe20003f66270 */
[----:B------:R-:W-:Y:S01]  /*5e70*/  HMMA.16816.F32 R40, R28, R18, R40 ;  /* 0x000000121c28723c */ /* 0x000fe20000001828 */
[----:B------:R-:W-:Y:S01]  /*5e80*/  FSEL R203, R0, -INF , !P5 ;  /* 0xff80000000cb7808 */ /* 0x000fe20006800000 */
[C---:B------:R-:W-:Y:S01]  /*5e90*/  FFMA.FTZ R0, R101.reuse, UR4, R212 ;  /* 0x0000000465007c23 */ /* 0x040fe200080100d4 */
[----:B------:R-:W-:Y:S01]  /*5ea0*/  ISETP.GE.AND P6, PT, R76, R11, PT ;  /* 0x0000000b4c00720c */ /* 0x000fe20003fc6270 */
[----:B------:R-:W-:Y:S01]  /*5eb0*/  FFMA.FTZ R4, R101, UR4, R198 ;  /* 0x0000000465047c23 */ /* 0x000fe200080100c6 */
[----:B------:R-:W-:Y:S01]  /*5ec0*/  FSEL R214, R2, -INF , !P3 ;  /* 0xff80000002d67808 */ /* 0x000fe20005800000 */
[----:B------:R-:W-:Y:S01]  /*5ed0*/  FMUL.FTZ R2, R45, c[0x0][0x2ec] ;  /* 0x0000bb002d027a20 */ /* 0x000fe20000410000 */
[----:B------:R-:W-:Y:S01]  /*5ee0*/  FSEL R190, R0, -INF , !P6 ;  /* 0xff80000000be7808 */ /* 0x000fe20007000000 */
[----:B------:R-:W-:Y:S01]  /*5ef0*/  FFMA.FTZ R0, R102, UR4, R208 ;  /* 0x0000000466007c23 */ /* 0x000fe200080100d0 */
[----:B------:R-:W-:-:S02]  /*5f00*/  ISETP.GE.AND P5, PT, R76, R10, PT ;  /* 0x0000000a4c00720c */ /* 0x000fc40003fa6270 */
[C---:B------:R-:W-:Y:S01]  /*5f10*/  ISETP.GE.AND P3, PT, R78.reuse, R8, PT ;  /* 0x000000084e00720c */ /* 0x040fe20003f66270 */
[----:B------:R2:W-:Y:S01]  /*5f20*/  MUFU.TANH R76, R2 ;  /* 0x00000002004c7308 */ /* 0x0005e20000002400 */
[----:B------:R-:W-:Y:S01]  /*5f30*/  ISETP.GE.AND P6, PT, R78, R9, PT ;  /* 0x000000094e00720c */ /* 0x000fe20003fc6270 */
[----:B-1----:R-:W-:Y:S01]  /*5f40*/  FMUL.FTZ R5, R49, c[0x0][0x2ec] ;  /* 0x0000bb0031057a20 */ /* 0x002fe20000410000 */
[----:B------:R-:W-:Y:S01]  /*5f50*/  FSEL R188, R0, -INF , !P3 ;  /* 0xff80000000bc7808 */ /* 0x000fe20005800000 */
[----:B------:R-:W-:Y:S01]  /*5f60*/  FFMA.FTZ R0, R102, UR4, R171 ;  /* 0x0000000466007c23 */ /* 0x000fe200080100ab */
[----:B------:R-:W-:Y:S01]  /*5f70*/  FSEL R196, R4, -INF , !P5 ;  /* 0xff80000004c47808 */ /* 0x000fe20006800000 */
[----:B------:R-:W-:Y:S01]  /*5f80*/  FFMA.FTZ R4, R102, UR4, R60 ;  /* 0x0000000466047c23 */ /* 0x000fe2000801003c */
[C---:B------:R-:W-:Y:S01]  /*5f90*/  ISETP.GE.AND P5, PT, R78.reuse, R11, PT ;  /* 0x0000000b4e00720c */ /* 0x040fe20003fa6270 */
[----:B------:R1:W1:Y:S01]  /*5fa0*/  MUFU.TANH R94, R5 ;  /* 0x00000005005e7308 */ /* 0x0002620000002400 */
[----:B------:R-:W-:-:S02]  /*5fb0*/  ISETP.GE.AND P3, PT, R78, R10, PT ;  /* 0x0000000a4e00720c */ /* 0x000fc40003f66270 */
[----:B------:R-:W-:Y:S01]  /*5fc0*/  FSEL R187, R4, -INF , !P5 ;  /* 0xff80000004bb7808 */ /* 0x000fe20006800000 */
[----:B----4-:R-:W-:Y:S01]  /*5fd0*/  FFMA.FTZ R4, R103, UR4, R126 ;  /* 0x0000000467047c23 */ /* 0x010fe2000801007e */
[----:B------:R-:W-:Y:S01]  /*5fe0*/  ISETP.GE.AND P5, PT, R77, R9, PT ;  /* 0x000000094d00720c */ /* 0x000fe20003fa6270 */
[----:B--2---:R-:W-:-:S04]  /*5ff0*/  FMUL.FTZ R2, R46, c[0x0][0x2ec] ;  /* 0x0000bb002e027a20 */ /* 0x004fc80000410000 */
[----:B------:R2:W-:Y:S01]  /*6000*/  MUFU.TANH R54, R2 ;  /* 0x0000000200367308 */ /* 0x0005e20000002400 */
[----:B-1----:R-:W-:-:S07]  /*6010*/  FMUL.FTZ R5, R51, c[0x0][0x2ec] ;  /* 0x0000bb0033057a20 */ /* 0x002fce0000410000 */
[----:B------:R1:W-:Y:S01]  /*6020*/  MUFU.TANH R89, R5 ;  /* 0x0000000500597308 */ /* 0x0003e20000002400 */
[----:B--2---:R-:W-:-:S05]  /*6030*/  FFMA.FTZ R2, R102, UR4, R59 ;  /* 0x0000000466027c23 */ /* 0x004fca000801003b */
[----:B------:R-:W-:Y:S01]  /*6040*/  FSEL R189, R2, -INF , !P3 ;  /* 0xff80000002bd7808 */ /* 0x000fe20005800000 */
[----:B------:R-:W-:Y:S01]  /*6050*/  FFMA.FTZ R2, R103, UR4, R197 ;  /* 0x0000000467027c23 */ /* 0x000fe200080100c5 */
[----:B------:R-:W-:Y:S01]  /*6060*/  ISETP.GE.AND P3, PT, R77, R11, PT ;  /* 0x0000000b4d00720c */ /* 0x000fe20003f66270 */
[----:B-1----:R-:W-:-:S03]  /*6070*/  FMUL.FTZ R5, R20, c[0x0][0x2ec] ;  /* 0x0000bb0014057a20 */ /* 0x002fc60000410000 */
[----:B------:R-:W-:Y:S01]  /*6080*/  FSEL R198, R2, -INF , !P5 ;  /* 0xff80000002c67808 */ /* 0x000fe20006800000 */
[----:B------:R1:W2:Y:S01]  /*6090*/  MUFU.TANH R87, R5 ;  /* 0x0000000500577308 */ /* 0x0002a20000002400 */
[----:B------:R-:W-:Y:S01]  /*60a0*/  ISETP.GE.AND P5, PT, R92, R8, PT ;  /* 0x000000085c00720c */ /* 0x000fe20003fa6270 */
[----:B------:R-:W-:Y:S02]  /*60b0*/  FMUL.FTZ R2, R42, c[0x0][0x2ec] ;  /* 0x0000bb002a027a20 */ /* 0x000fe40000410000 */
[----:B-1----:R-:W-:-:S04]  /*60c0*/  FMUL.FTZ R5, R21, c[0x0][0x2ec] ;  /* 0x0000bb0015057a20 */ /* 0x002fc80000410000 */
[----:B------:R1:W-:Y:S02]  /*60d0*/  MUFU.TANH R88, R5 ;  /* 0x0000000500587308 */ /* 0x0003e40000002400 */
[----:B-1----:R-:W-:Y:S02]  /*60e0*/  FMUL.FTZ R5, R23, c[0x0][0x2ec] ;  /* 0x0000bb0017057a20 */ /* 0x002fe40000410000 */
[----:B------:R-:W-:Y:S01]  /*60f0*/  HMMA.16816.F32 R20, R32, R14, R204 ;  /* 0x0000000e2014723c */ /* 0x000fe200000018cc */
[----:B------:R-:W1:Y:S03]  /*6100*/  LDSM.16.M88.4 R12, [R100+0x7800] ;  /* 0x00780000640c783b */ /* 0x000e660000000200 */
[----:B------:R4:W-:Y:S03]  /*6110*/  MUFU.TANH R85, R5 ;  /* 0x0000000500557308 */ /* 0x0009e60000002400 */
[----:B------:R-:W-:Y:S01]  /*6120*/  FSEL R204, R0, -INF , !P6 ;  /* 0xff80000000cc7808 */ /* 0x000fe20007000000 */
[----:B------:R-:W-:Y:S01]  /*6130*/  FFMA.FTZ R0, R103, UR4, R199 ;  /* 0x0000000467007c23 */ /* 0x000fe200080100c7 */
[----:B------:R-:W-:-:S04]  /*6140*/  ISETP.GE.AND P6, PT, R77, R8, PT ;  /* 0x000000084d00720c */ /* 0x000fc80003fc6270 */
[----:B------:R-:W-:Y:S01]  /*6150*/  FSEL R184, R0, -INF , !P6 ;  /* 0xff80000000b87808 */ /* 0x000fe20007000000 */
[----:B------:R-:W-:Y:S01]  /*6160*/  FMUL.FTZ R0, R40, c[0x0][0x2ec] ;  /* 0x0000bb0028007a20 */ /* 0x000fe20000410000 */
[----:B------:R-:W-:Y:S01]  /*6170*/  ISETP.GE.AND P6, PT, R77, R10, PT ;  /* 0x0000000a4d00720c */ /* 0x000fe20003fc6270 */
[----:B----4-:R-:W-:Y:S02]  /*6180*/  FMUL.FTZ R5, R44, c[0x0][0x2ec] ;  /* 0x0000bb002c057a20 */ /* 0x010fe40000410000 */
[----:B------:R4:W-:Y:S08]  /*6190*/  MUFU.TANH R55, R0 ;  /* 0x0000000000377308 */ /* 0x0009f00000002400 */
[----:B------:R1:W-:Y:S01]  /*61a0*/  MUFU.TANH R66, R5 ;  /* 0x0000000500427308 */ /* 0x0003e20000002400 */
[----:B----4-:R-:W-:-:S05]  /*61b0*/  FFMA.FTZ R0, R103, UR4, R158 ;  /* 0x0000000467007c23 */ /* 0x010fca000801009e */
[----:B------:R-:W-:Y:S01]  /*61c0*/  FSEL R158, R0, -INF , !P3 ;  /* 0xff800000009e7808 */ /* 0x000fe20005800000 */
[----:B------:R-:W-:Y:S01]  /*61d0*/  FFMA.FTZ R0, R108, UR4, R53 ;  /* 0x000000046c007c23 */ /* 0x000fe20008010035 */
[----:B------:R-:W-:Y:S01]  /*61e0*/  ISETP.GE.AND P3, PT, R92, R9, PT ;  /* 0x000000095c00720c */ /* 0x000fe20003f66270 */
[----:B-1----:R-:W-:Y:S01]  /*61f0*/  FMUL.FTZ R5, R47, c[0x0][0x2ec] ;  /* 0x0000bb002f057a20 */ /* 0x002fe20000410000 */
[----:B------:R-:W-:Y:S01]  /*6200*/  HMMA.16816.F32 R48, R32, R12, R216 ;  /* 0x0000000c2030723c */ /* 0x000fe200000018d8 */
[----:B------:R1:W-:Y:S01]  /*6210*/  MUFU.TANH R53, R2 ;  /* 0x0000000200357308 */ /* 0x0003e20000002400 */
[----:B------:R-:W-:Y:S01]  /*6220*/  FSEL R242, R0, -INF , !P5 ;  /* 0xff80000000f27808 */ /* 0x000fe20006800000 */
[----:B------:R-:W-:Y:S01]  /*6230*/  FFMA.FTZ R0, R108, UR4, R52 ;  /* 0x000000046c007c23 */ /* 0x000fe20008010034 */
[----:B------:R-:W-:-:S04]  /*6240*/  ISETP.GE.AND P5, PT, R92, R10, PT ;  /* 0x0000000a5c00720c */ /* 0x000fc80003fa6270 */
[----:B------:R-:W-:Y:S01]  /*6250*/  HMMA.16816.F32 R44, R24, R18, R20 ;  /* 0x00000012182c723c */ /* 0x000fe20000001814 */
[----:B------:R-:W4:Y:S01]  /*6260*/  LDSM.16.M88.4 R16, [R233+0x3800] ;  /* 0x00380000e910783b */ /* 0x000f220000000200 */
[----:B------:R-:W-:Y:S01]  /*6270*/  FSEL R217, R0, -INF , !P5 ;  /* 0xff80000000d97808 */ /* 0x000fe20006800000 */
[----:B------:R-:W-:Y:S01]  /*6280*/  FFMA.FTZ R0, R93, UR4, R121 ;  /* 0x000000045d007c23 */ /* 0x000fe20008010079 */
[----:B------:R-:W-:Y:S01]  /*6290*/  ISETP.GE.AND P5, PT, R74, R11, PT ;  /* 0x0000000b4a00720c */ /* 0x000fe20003fa6270 */
[----:B------:R2:W2:Y:S01]  /*62a0*/  MUFU.TANH R60, R5 ;  /* 0x00000005003c7308 */ /* 0x0004a20000002400 */
[----:B------:R-:W-:-:S04]  /*62b0*/  DEPBAR.LE SB0, 0x0 ;  /* 0x000080000000791a */ /* 0x000fc80000000000 */
[----:B------:R-:W-:Y:S01]  /*62c0*/  HMMA.16816.F32 R20, R36, R12, R136 ;  /* 0x0000000c2414723c */ /* 0x000fe20000001888 */
[----:B-1----:R-:W-:-:S06]  /*62d0*/  FFMA.FTZ R2, R108, UR4, R56 ;  /* 0x000000046c027c23 */ /* 0x002fcc0008010038 */
[----:B------:R-:W-:Y:S01]  /*62e0*/  FSEL R136, R4, -INF , !P6 ;  /* 0xff80000004887808 */ /* 0x000fe20007000000 */
[----:B------:R-:W-:Y:S01]  /*62f0*/  FFMA.FTZ R4, R108, UR4, R107 ;  /* 0x000000046c047c23 */ /* 0x000fe2000801006b */
[----:B------:R-:W-:Y:S01]  /*6300*/  BAR.SYNC.DEFER_BLOCKING 0x0 ;  /* 0x0000000000007b1d */ /* 0x000fe20000010000 */
[----:B------:R-:W-:Y:S01]  /*6310*/  ISETP.GE.AND P6, PT, R92, R11, PT ;  /* 0x0000000b5c00720c */ /* 0x000fe20003fc6270 */
[----:B--2---:R-:W-:Y:S01]  /*6320*/  FMUL.FTZ R5, R41, c[0x0][0x2ec] ;  /* 0x0000bb0029057a20 */ /* 0x004fe20000410000 */
[----:B------:R-:W-:Y:S01]  /*6330*/  HMMA.16816.F32 R32, R32, R14, R244 ;  /* 0x0000000e2020723c */ /* 0x000fe200000018f4 */
[----:B------:R-:W-:Y:S01]  /*6340*/  FSEL R241, R4, -INF , !P3 ;  /* 0xff80000004f17808 */ /* 0x000fe20005800000 */
[C---:B------:R-:W-:Y:S01]  /*6350*/  FFMA.FTZ R4, R93.reuse, UR4, R127 ;  /* 0x000000045d047c23 */ /* 0x040fe2000801007f */
[----:B------:R-:W-:Y:S01]  /*6360*/  ISETP.GE.AND P3, PT, R74, R8, PT ;  /* 0x000000084a00720c */ /* 0x000fe20003f66270 */
[----:B------:R1:W-:Y:S01]  /*6370*/  MUFU.TANH R59, R5 ;  /* 0x00000005003b7308 */ /* 0x0003e20000002400 */
[----:B------:R-:W-:Y:S01]  /*6380*/  FSEL R216, R2, -INF , !P6 ;  /* 0xff80000002d87808 */ /* 0x000fe20007000000 */
[----:B------:R-:W-:Y:S01]  /*6390*/  FMUL.FTZ R2, R44, c[0x0][0x2ec] ;  /* 0x0000bb002c027a20 */ /* 0x000fe20000410000 */
[----:B------:R-:W-:Y:S01]  /*63a0*/  FSEL R227, R4, -INF , !P3 ;  /* 0xff80000004e37808 */ /* 0x000fe20005800000 */
[----:B------:R-:W-:Y:S01]  /*63b0*/  FFMA.FTZ R4, R93, UR4, R99 ;  /* 0x000000045d047c23 */ /* 0x000fe20008010063 */
[----:B------:R-:W-:-:S02]  /*63c0*/  ISETP.GE.AND P6, PT, R74, R9, PT ;  /* 0x000000094a00720c */ /* 0x000fc40003fc6270 */
[----:B------:R-:W-:Y:S01]  /*63d0*/  ISETP.GE.AND P3, PT, R74, R10, PT ;  /* 0x0000000a4a00720c */ /* 0x000fe20003f66270 */
[----:B------:R2:W2:Y:S01]  /*63e0*/  MUFU.TANH R52, R2 ;  /* 0x0000000200347308 */ /* 0x0004a20000002400 */
[----:B------:R-:W-:Y:S01]  /*63f0*/  FSEL R206, R4, -INF , !P5 ;  /* 0xff80000004ce7808 */ /* 0x000fe20006800000 */
[----:B------:R-:W-:Y:S01]  /*6400*/  FMUL.FTZ R4, R46, c[0x0][0x2ec] ;  /* 0x0000bb002e047a20 */ /* 0x000fe20000410000 */
[----:B------:R-:W-:Y:S01]  /*6410*/  FSEL R226, R0, -INF , !P6 ;  /* 0xff80000000e27808 */ /* 0x000fe20007000000 */
[----:B---3--:R-:W-:Y:S01]  /*6420*/  FFMA.FTZ R0, R79, UR4, R97 ;  /* 0x000000044f007c23 */ /* 0x008fe20008010061 */
[C---:B------:R-:W-:Y:S01]  /*6430*/  ISETP.GE.AND P5, PT, R68.reuse, R9, PT ;  /* 0x000000094400720c */ /* 0x040fe20003fa6270 */
[----:B----4-:R-:W-:Y:S02]  /*6440*/  HMMA.16816.F32 R20, R28, R16, R20 ;  /* 0x000000101c14723c */ /* 0x010fe40000001814 */
[----:B------:R3:W4:Y:S01]  /*6450*/  MUFU.TANH R12, R4 ;  /* 0x00000004000c7308 */ /* 0x0007220000002400 */
[----:B------:R-:W-:Y:S01]  /*6460*/  ISETP.GE.AND P6, PT, R68, R8, PT ;  /* 0x000000084400720c */ /* 0x000fe20003fc6270 */
[----:B-1----:R-:W-:-:S03]  /*6470*/  FMUL.FTZ R5, R43, c[0x0][0x2ec] ;  /* 0x0000bb002b057a20 */ /* 0x002fc60000410000 */
[----:B------:R-:W-:Y:S01]  /*6480*/  FSEL R225, R0, -INF , !P6 ;  /* 0xff80000000e17808 */ /* 0x000fe20007000000 */
[----:B------:R-:W-:Y:S01]  /*6490*/  FFMA.FTZ R0, R79, UR4, R86 ;  /* 0x000000044f007c23 */ /* 0x000fe20008010056 */
[----:B------:R-:W-:Y:S01]  /*64a0*/  HMMA.16816.F32 R40, R36, R14, R132 ;  /* 0x0000000e2428723c */ /* 0x000fe20000001884 */
[----:B--2---:R-:W-:Y:S01]  /*64b0*/  FFMA.FTZ R2, R93, UR4, R95 ;  /* 0x000000045d027c23 */ /* 0x004fe2000801005f */
[----:B------:R-:W-:Y:S01]  /*64c0*/  ISETP.GE.AND P6, PT, R68, R10, PT ;  /* 0x0000000a4400720c */ /* 0x000fe20003fc6270 */
[----:B------:R1:W2:Y:S03]  /*64d0*/  MUFU.TANH R56, R5 ;  /* 0x0000000500387308 */ /* 0x0002a60000002400 */
[----:B------:R-:W-:Y:S01]  /*64e0*/  FSEL R207, R2, -INF , !P3 ;  /* 0xff80000002cf7808 */ /* 0x000fe20005800000 */
[C---:B-----5:R-:W-:Y:S01]  /*64f0*/  FFMA.FTZ R2, R79.reuse, UR4, R90 ;  /* 0x000000044f027c23 */ /* 0x060fe2000801005a */
[----:B------:R-:W-:Y:S01]  /*6500*/  FSEL R199, R0, -INF , !P6 ;  /* 0xff80000000c77808 */ /* 0x000fe20007000000 */
[----:B---3--:R-:W-:Y:S01]  /*6510*/  FFMA.FTZ R4, R79, UR4, R91 ;  /* 0x000000044f047c23 */ /* 0x008fe2000801005b */
[-C--:B------:R-:W-:Y:S01]  /*6520*/  ISETP.GE.AND P6, PT, R63, R11.reuse, PT ;  /* 0x0000000b3f00720c */ /* 0x080fe20003fc6270 */
[C---:B------:R-:W-:Y:S01]  /*6530*/  FFMA.FTZ R0, R75.reuse, UR4, R96 ;  /* 0x000000044b007c23 */ /* 0x040fe20008010060 */
[----:B------:R-:W-:Y:S01]  /*6540*/  ISETP.GE.AND P3, PT, R68, R11, PT ;  /* 0x0000000b4400720c */ /* 0x000fe20003f66270 */
[----:B------:R-:W-:Y:S01]  /*6550*/  HMMA.16816.F32 R36, R24, R16, R48 ;  /* 0x000000101824723c */ /* 0x000fe20000001830 */
[----:B------:R-:W-:Y:S01]  /*6560*/  FSEL R224, R4, -INF , !P5 ;  /* 0xff80000004e07808 */ /* 0x000fe20006800000 */
[----:B------:R-:W-:Y:S01]  /*6570*/  FFMA.FTZ R4, R75, UR4, R98 ;  /* 0x000000044b047c23 */ /* 0x000fe20008010062 */
[----:B------:R-:W-:Y:S01]  /*6580*/  ISETP.GE.AND P5, PT, R63, R8, PT ;  /* 0x000000083f00720c */ /* 0x000fe20003fa6270 */
[----:B------:R-:W-:Y:S01]  /*6590*/  FMUL.FTZ R23, R23, c[0x0][0x2ec] ;  /* 0x0000bb0017177a20 */ /* 0x000fe20000410000 */
[----:B------:R-:W-:Y:S01]  /*65a0*/  FSEL R139, R2, -INF , !P3 ;  /* 0xff800000028b7808 */ /* 0x000fe20005800000 */
[----:B------:R-:W-:Y:S01]  /*65b0*/  FMUL.FTZ R2, R20, c[0x0][0x2ec] ;  /* 0x0000bb0014027a20 */ /* 0x000fe20000410000 */
[----:B------:R-:W-:Y:S01]  /*65c0*/  FSEL R223, R4, -INF , !P5 ;  /* 0xff80000004df7808 */ /* 0x000fe20006800000 */
[----:B------:R-:W-:Y:S01]  /*65d0*/  FFMA.FTZ R4, R75, UR4, R94 ;  /* 0x000000044b047c23 */ /* 0x000fe2000801005e */
[CC--:B------:R-:W-:Y:S01]  /*65e0*/  ISETP.GE.AND P3, PT, R63.reuse, R9.reuse, PT ;  /* 0x000000093f00720c */ /* 0x0c0fe20003f66270 */
[----:B------:R3:W-:Y:S01]  /*65f0*/  MUFU.TANH R20, R2 ;  /* 0x0000000200147308 */ /* 0x0007e20000002400 */
[----:B------:R-:W-:Y:S01]  /*6600*/  ISETP.GE.AND P5, PT, R63, R10, PT ;  /* 0x0000000a3f00720c */ /* 0x000fe20003fa6270 */
[-C--:B------:R-:W-:Y:S01]  /*6610*/  HMMA.16816.F32 R28, R28, R18.reuse, R40 ;  /* 0x000000121c1c723c */ /* 0x080fe20000001828 */
[----:B------:R-:W-:Y:S01]  /*6620*/  FSEL R137, R4, -INF , !P6 ;  /* 0xff80000004897808 */ /* 0x000fe20007000000 */
[----:B------:R-:W-:Y:S01]  /*6630*/  FMUL.FTZ R4, R22, c[0x0][0x2ec] ;  /* 0x0000bb0016047a20 */ /* 0x000fe20000410000 */
[----:B------:R-:W-:Y:S01]  /*6640*/  ISETP.GE.AND P6, PT, R70, R9, PT ;  /* 0x000000094600720c */ /* 0x000fe20003fc6270 */
[----:B-1----:R-:W-:Y:S01]  /*6650*/  FMUL.FTZ R5, R45, c[0x0][0x2ec] ;  /* 0x0000bb002d057a20 */ /* 0x002fe20000410000 */
[----:B------:R-:W-:Y:S01]  /*6660*/  FSEL R222, R0, -INF , !P3 ;  /* 0xff80000000de7808 */ /* 0x000fe20005800000 */
[----:B------:R1:W-:Y:S01]  /*6670*/  MUFU.TANH R13, R4 ;  /* 0x00000004000d7308 */ /* 0x0003e20000002400 */
[----:B------:R-:W-:Y:S01]  /*6680*/  FFMA.FTZ R0, R82, UR4, R87 ;  /* 0x0000000452007c23 */ /* 0x000fe20008010057 */
[----:B------:R-:W-:Y:S01]  /*6690*/  ISETP.GE.AND P3, PT, R70, R8, PT ;  /* 0x000000084600720c */ /* 0x000fe20003f66270 */
[----:B------:R-:W-:Y:S03]  /*66a0*/  HMMA.16816.F32 R24, R24, R18, R32 ;  /* 0x000000121818723c */ /* 0x000fe60000001820 */
[----:B------:R-:W-:Y:S01]  /*66b0*/  FSEL R219, R0, -INF , !P3 ;  /* 0xff80000000db7808 */ /* 0x000fe20005800000 */
[----:B------:R-:W-:Y:S01]  /*66c0*/  FFMA.FTZ R0, R82, UR4, R54 ;  /* 0x0000000452007c23 */ /* 0x000fe20008010036 */
[----:B------:R-:W-:Y:S01]  /*66d0*/  ISETP.GE.AND P3, PT, R70, R10, PT ;  /* 0x0000000a4600720c */ /* 0x000fe20003f66270 */
[----:B---3--:R-:W-:Y:S01]  /*66e0*/  FFMA.FTZ R2, R75, UR4, R89 ;  /* 0x000000044b027c23 */ /* 0x008fe20008010059 */
[----:B------:R3:W-:Y:S01]  /*66f0*/  MUFU.TANH R45, R5 ;  /* 0x00000005002d7308 */ /* 0x0007e20000002400 */
[----:B------:R-:W-:Y:S01]  /*6700*/  FMUL.FTZ R36, R36, c[0x0][0x2ec] ;  /* 0x0000bb0024247a20 */ /* 0x000fe20000410000 */
[----:B------:R-:W-:Y:S01]  /*6710*/  FSEL R221, R0, -INF , !P3 ;  /* 0xff80000000dd7808 */ /* 0x000fe20005800000 */
[C---:B------:R-:W-:Y:S01]  /*6720*/  FFMA.FTZ R0, R83.reuse, UR4, R60 ;  /* 0x0000000453007c23 */ /* 0x040fe2000801003c */
[----:B------:R-:W-:Y:S01]  /*6730*/  FSEL R138, R2, -INF , !P5 ;  /* 0xff800000028a7808 */ /* 0x000fe20006800000 */
[----:B------:R-:W-:Y:S01]  /*6740*/  FFMA.FTZ R2, R82, UR4, R66 ;  /* 0x0000000452027c23 */ /* 0x000fe20008010042 */
[-C--:B------:R-:W-:Y:S01]  /*6750*/  ISETP.GE.AND P5, PT, R70, R11.reuse, PT ;  /* 0x0000000b4600720c */ /* 0x080fe20003fa6270 */
[----:B-1----:R-:W-:Y:S01]  /*6760*/  FFMA.FTZ R4, R82, UR4, R84 ;  /* 0x0000000452047c23 */ /* 0x002fe20008010054 */
[----:B------:R-:W-:Y:S01]  /*6770*/  ISETP.GE.AND P3, PT, R72, R11, PT ;  /* 0x0000000b4800720c */ /* 0x000fe20003f66270 */
[----:B------:R-:W-:Y:S01]  /*6780*/  MUFU.TANH R36, R36 ;  /* 0x0000002400247308 */ /* 0x000fe20000002400 */
[----:B------:R-:W-:Y:S01]  /*6790*/  FSEL R220, R2, -INF , !P5 ;  /* 0xff80000002dc7808 */ /* 0x000fe20006800000 */
[C---:B------:R-:W-:Y:S01]  /*67a0*/  FFMA.FTZ R2, R83.reuse, UR4, R76 ;  /* 0x0000000453027c23 */ /* 0x040fe2000801004c */
[----:B------:R-:W-:Y:S01]  /*67b0*/  FSEL R218, R4, -INF , !P6 ;  /* 0xff80000004da7808 */ /* 0x000fe20007000000 */
[----:B------:R-:W-:Y:S01]  /*67c0*/  FFMA.FTZ R4, R83, UR4, R88 ;  /* 0x0000000453047c23 */ /* 0x000fe20008010058 */
[----:B------:R-:W-:Y:S01]  /*67d0*/  ISETP.GE.AND P6, PT, R72, R8, PT ;  /* 0x000000084800720c */ /* 0x000fe20003fc6270 */
[----:B------:R-:W-:Y:S01]  /*67e0*/  FMUL.FTZ R38, R38, c[0x0][0x2ec] ;  /* 0x0000bb0026267a20 */ /* 0x000fe20000410000 */
[-C--:B------:R-:W-:Y:S01]  /*67f0*/  ISETP.GE.AND P5, PT, R72, R9.reuse, PT ;  /* 0x000000094800720c */ /* 0x080fe20003fa6270 */
[----:B---3--:R-:W-:Y:S01]  /*6800*/  FMUL.FTZ R5, R47, c[0x0][0x2ec] ;  /* 0x0000bb002f057a20 */ /* 0x008fe20000410000 */
[----:B------:R-:W-:Y:S01]  /*6810*/  FSEL R208, R4, -INF , !P6 ;  /* 0xff80000004d07808 */ /* 0x000fe20007000000 */
[----:B------:R-:W-:Y:S01]  /*6820*/  FFMA.FTZ R4, R83, UR4, R85 ;  /* 0x0000000453047c23 */ /* 0x000fe20008010055 */
[----:B------:R-:W-:Y:S01]  /*6830*/  ISETP.GE.AND P6, PT, R72, R10, PT ;  /* 0x0000000a4800720c */ /* 0x000fe20003fc6270 */
[----:B------:R1:W3:Y:S01]  /*6840*/  MUFU.TANH R44, R5 ;  /* 0x00000005002c7308 */ /* 0x0002e20000002400 */
[----:B------:R-:W-:Y:S01]  /*6850*/  FSEL R212, R2, -INF , !P3 ;  /* 0xff80000002d47808 */ /* 0x000fe20005800000 */
[C---:B------:R-:W-:Y:S01]  /*6860*/  FFMA.FTZ R2, R81.reuse, UR4, R52 ;  /* 0x0000000451027c23 */ /* 0x040fe20008010034 */
[----:B------:R-:W-:Y:S01]  /*6870*/  FSEL R205, R4, -INF , !P5 ;  /* 0xff80000004cd7808 */ /* 0x000fe20006800000 */
[----:B------:R-:W-:Y:S01]  /*6880*/  FFMA.FTZ R4, R81, UR4, R55 ;  /* 0x0000000451047c23 */ /* 0x000fe20008010037 */
[----:B------:R-:W-:Y:S01]  /*6890*/  ISETP.GE.AND P5, PT, R69, R8, PT ;  /* 0x000000084500720c */ /* 0x000fe20003fa6270 */
[----:B------:R-:W-:Y:S01]  /*68a0*/  FMUL.FTZ R37, R37, c[0x0][0x2ec] ;  /* 0x0000bb0025257a20 */ /* 0x000fe20000410000 */
[----:B------:R-:W-:Y:S01]  /*68b0*/  FSEL R215, R0, -INF , !P6 ;  /* 0xff80000000d77808 */ /* 0x000fe20007000000 */
[C---:B----4-:R-:W-:Y:S01]  /*68c0*/  FFMA.FTZ R0, R81.reuse, UR4, R12 ;  /* 0x0000000451007c23 */ /* 0x050fe2000801000c */
[----:B------:R-:W-:Y:S01]  /*68d0*/  FSEL R201, R4, -INF , !P5 ;  /* 0xff80000004c97808 */ /* 0x000fe20006800000 */
[----:B------:R-:W-:Y:S01]  /*68e0*/  FFMA.FTZ R4, R81, UR4, R53 ;  /* 0x0000000451047c23 */ /* 0x000fe20008010035 */
[C---:B------:R-:W-:Y:S01]  /*68f0*/  ISETP.GE.AND P5, PT, R69.reuse, R10, PT ;  /* 0x0000000a4500720c */ /* 0x040fe20003fa6270 */
[----:B------:R-:W-:Y:S01]  /*6900*/  MUFU.TANH R38, R38 ;  /* 0x0000002600267308 */ /* 0x000fe20000002400 */
[C---:B------:R-:W-:Y:S01]  /*6910*/  ISETP.GE.AND P3, PT, R69.reuse, R9, PT ;  /* 0x000000094500720c */ /* 0x040fe20003f66270 */
[----:B------:R-:W-:Y:S01]  /*6920*/  FMUL.FTZ R26, R26, c[0x0][0x2ec] ;  /* 0x0000bb001a1a7a20 */ /* 0x000fe20000410000 */
[----:B------:R-:W-:Y:S01]  /*6930*/  FSEL R202, R0, -INF , !P5 ;  /* 0xff80000000ca7808 */ /* 0x000fe20006800000 */
[----:B------:R-:W-:Y:S01]  /*6940*/  FMUL.FTZ R0, R28, c[0x0][0x2ec] ;  /* 0x0000bb001c007a20 */ /* 0x000fe20000410000 */
[-C--:B------:R-:W-:Y:S01]  /*6950*/  ISETP.GE.AND P6, PT, R69, R11.reuse, PT ;  /* 0x0000000b4500720c */ /* 0x080fe20003fc6270 */
[----:B-1----:R-:W-:Y:S01]  /*6960*/  FMUL.FTZ R5, R21, c[0x0][0x2ec] ;  /* 0x0000bb0015057a20 */ /* 0x002fe20000410000 */
[----:B------:R-:W-:Y:S01]  /*6970*/  FSEL R197, R4, -INF , !P3 ;  /* 0xff80000004c57808 */ /* 0x000fe20005800000 */
[----:B------:R1:W-:Y:S01]  /*6980*/  MUFU.TANH R12, R0 ;  /* 0x00000000000c7308 */ /* 0x0003e20000002400 */
[----:B------:R-:W-:Y:S01]  /*6990*/  FSEL R200, R2, -INF , !P6 ;  /* 0xff80000002c87808 */ /* 0x000fe20007000000 */
[C---:B------:R-:W-:Y:S01]  /*69a0*/  FFMA.FTZ R4, R80.reuse, UR4, R59 ;  /* 0x0000000450047c23 */ /* 0x040fe2000801003b */
[C---:B------:R-:W-:Y:S01]  /*69b0*/  ISETP.GE.AND P5, PT, R71.reuse, R11, PT ;  /* 0x0000000b4700720c */ /* 0x040fe20003fa6270 */
[----:B--2---:R-:W-:Y:S01]  /*69c0*/  FFMA.FTZ R2, R80, UR4, R56 ;  /* 0x0000000450027c23 */ /* 0x004fe20008010038 */
[CC--:B------:R-:W-:Y:S01]  /*69d0*/  ISETP.GE.AND P3, PT, R71.reuse, R8.reuse, PT ;  /* 0x000000084700720c */ /* 0x0c0fe20003f66270 */
[----:B------:R-:W-:Y:S01]  /*69e0*/  FMUL.FTZ R24, R24, c[0x0][0x2ec] ;  /* 0x0000bb0018187a20 */ /* 0x000fe20000410000 */
[----:B------:R-:W-:Y:S01]  /*69f0*/  ISETP.GE.AND P6, PT, R71, R9, PT ;  /* 0x000000094700720c */ /* 0x000fe20003fc6270 */
[----:B------:R2:W4:Y:S01]  /*6a00*/  MUFU.TANH R16, R5 ;  /* 0x0000000500107308 */ /* 0x0005220000002400 */
[----:B------:R-:W-:Y:S01]  /*6a10*/  FSEL R186, R4, -INF , !P3 ;  /* 0xff80000004ba7808 */ /* 0x000fe20005800000 */
[----:B---3--:R-:W-:Y:S01]  /*6a20*/  FFMA.FTZ R4, R80, UR4, R44 ;  /* 0x0000000450047c23 */ /* 0x008fe2000801002c */
[----:B------:R-:W-:Y:S01]  /*6a30*/  FSEL R193, R2, -INF , !P6 ;  /* 0xff80000002c17808 */ /* 0x000fe20007000000 */
[----:B------:R-:W-:Y:S01]  /*6a40*/  FMUL.FTZ R2, R30, c[0x0][0x2ec] ;  /* 0x0000bb001e027a20 */ /* 0x000fe20000410000 */
[----:B------:R-:W-:Y:S01]  /*6a50*/  ISETP.GE.AND P6, PT, R62, R8, PT ;  /* 0x000000083e00720c */ /* 0x000fe20003fc6270 */
[----:B------:R-:W-:Y:S01]  /*6a60*/  FMUL.FTZ R25, R25, c[0x0][0x2ec] ;  /* 0x0000bb0019197a20 */ /* 0x000fe20000410000 */
[----:B------:R-:W-:Y:S01]  /*6a70*/  ISETP.GE.AND P3, PT, R71, R10, PT ;  /* 0x0000000a4700720c */ /* 0x000fe20003f66270 */
[----:B-1----:R-:W-:Y:S01]  /*6a80*/  FFMA.FTZ R0, R80, UR4, R45 ;  /* 0x0000000450007c23 */ /* 0x002fe2000801002d */
[----:B------:R-:W1:Y:S01]  /*6a90*/  MUFU.TANH R23, R23 ;  /* 0x0000001700177308 */ /* 0x000e620000002400 */
[----:B------:R-:W-:Y:S01]  /*6aa0*/  FMUL.FTZ R27, R27, c[0x0][0x2ec] ;  /* 0x0000bb001b1b7a20 */ /* 0x000fe20000410000 */
[----:B------:R-:W-:Y:S01]  /*6ab0*/  FSEL R195, R4, -INF , !P3 ;  /* 0xff80000004c37808 */ /* 0x000fe20005800000 */
[C---:B------:R-:W-:Y:S01]  /*6ac0*/  FFMA.FTZ R4, R73.reuse, UR4, R13 ;  /* 0x0000000449047c23 */ /* 0x040fe2000801000d */
[----:B------:R-:W-:Y:S01]  /*6ad0*/  FSEL R194, R0, -INF , !P5 ;  /* 0xff80000000c27808 */ /* 0x000fe20006800000 */
[----:B------:R-:W-:Y:S01]  /*6ae0*/  FFMA.FTZ R0, R73, UR4, R20 ;  /* 0x0000000449007c23 */ /* 0x000fe20008010014 */
[C---:B------:R-:W-:Y:S01]  /*6af0*/  ISETP.GE.AND P3, PT, R62.reuse, R11, PT ;  /* 0x0000000b3e00720c */ /* 0x040fe20003f66270 */
[----:B--2---:R-:W-:Y:S01]  /*6b00*/  FMUL.FTZ R5, R39, c[0x0][0x2ec] ;  /* 0x0000bb0027057a20 */ /* 0x004fe20000410000 */
[----:B------:R-:W2:Y:S01]  /*6b10*/  MUFU.TANH R37, R37 ;  /* 0x0000002500257308 */ /* 0x000ea20000002400 */
[----:B------:R-:W-:-:S02]  /*6b20*/  ISETP.GE.AND P5, PT, R62, R9, PT ;  /* 0x000000093e00720c */ /* 0x000fc40003fa6270 */
[----:B------:R-:W-:Y:S01]  /*6b30*/  FSEL R171, R0, -INF , !P6 ;  /* 0xff80000000ab7808 */ /* 0x000fe20007000000 */
[----:B------:R-:W-:Y:S01]  /*6b40*/  FFMA.FTZ R0, R73, UR4, R36 ;  /* 0x0000000449007c23 */ /* 0x000fe20008010024 */
[----:B------:R-:W-:Y:S02]  /*6b50*/  FSEL R183, R4, -INF , !P5 ;  /* 0xff80000004b77808 */ /* 0x000fe40006800000 */
[----:B------:R-:W-:Y:S01]  /*6b60*/  ISETP.GE.AND P5, PT, R61, R8, PT ;  /* 0x000000083d00720c */ /* 0x000fe20003fa6270 */
[----:B------:R3:W-:Y:S01]  /*6b70*/  MUFU.TANH R13, R2 ;  /* 0x00000002000d7308 */ /* 0x0007e20000002400 */
[----:B------:R-:W-:Y:S01]  /*6b80*/  FSEL R185, R0, -INF , !P3 ;  /* 0xff80000000b97808 */ /* 0x000fe20005800000 */
[----:B----4-:R-:W-:Y:S01]  /*6b90*/  FFMA.FTZ R0, R67, UR4, R16 ;  /* 0x0000000443007c23 */ /* 0x010fe20008010010 */
[----:B------:R-:W-:Y:S02]  /*6ba0*/  ISETP.GE.AND P6, PT, R62, R10, PT ;  /* 0x0000000a3e00720c */ /* 0x000fe40003fc6270 */
[----:B------:R-:W-:-:S02]  /*6bb0*/  ISETP.GE.AND P3, PT, R61, R9, PT ;  /* 0x000000093d00720c */ /* 0x000fc40003f66270 */
[----:B------:R-:W-:Y:S01]  /*6bc0*/  FSEL R132, R0, -INF , !P5 ;  /* 0xff80000000847808 */ /* 0x000fe20006800000 */
[----:B------:R4:W5:Y:S01]  /*6bd0*/  MUFU.TANH R14, R5 ;  /* 0x00000005000e7308 */ /* 0x0009620000002400 */
[----:B-1----:R-:W-:Y:S01]  /*6be0*/  FFMA.FTZ R0, R67, UR4, R23 ;  /* 0x0000000443007c23 */ /* 0x002fe20008010017 */
[----:B------:R-:W-:Y:S01]  /*6bf0*/  ISETP.GE.AND P5, PT, R61, R10, PT ;  /* 0x0000000a3d00720c */ /* 0x000fe20003fa6270 */
[----:B--2---:R-:W-:-:S03]  /*6c00*/  FFMA.FTZ R4, R67, UR4, R37 ;  /* 0x0000000443047c23 */ /* 0x004fc60008010025 */
[----:B------:R-:W-:Y:S01]  /*6c10*/  FSEL R133, R0, -INF , !P3 ;  /* 0xff80000000857808 */ /* 0x000fe20005800000 */
[----:B------:R-:W-:Y:S01]  /*6c20*/  FFMA.FTZ R0, R64, UR4, R12 ;  /* 0x0000000440007c23 */ /* 0x000fe2000801000c */
[----:B------:R-:W1:Y:S01]  /*6c30*/  MUFU.TANH R26, R26 ;  /* 0x0000001a001a7308 */ /* 0x000e620000002400 */
[----:B---3--:R-:W-:Y:S01]  /*6c40*/  FFMA.FTZ R2, R73, UR4, R38 ;  /* 0x0000000449027c23 */ /* 0x008fe20008010026 */
[----:B------:R-:W-:-:S04]  /*6c50*/  ISETP.GE.AND P3, PT, R57, R8, PT ;  /* 0x000000083900720c */ /* 0x000fc80003f66270 */
[----:B------:R-:W-:Y:S01]  /*6c60*/  FSEL R192, R2, -INF , !P6 ;  /* 0xff80000002c07808 */ /* 0x000fe20007000000 */
[----:B----4-:R-:W-:Y:S01]  /*6c70*/  FMUL.FTZ R5, R29, c[0x0][0x2ec] ;  /* 0x0000bb001d057a20 */ /* 0x010fe20000410000 */
[----:B------:R-:W2:Y:S01]  /*6c80*/  MUFU.TANH R24, R24 ;  /* 0x0000001800187308 */ /* 0x000ea20000002400 */
[----:B------:R-:W-:Y:S01]  /*6c90*/  ISETP.GE.AND P6, PT, R61, R11, PT ;  /* 0x0000000b3d00720c */ /* 0x000fe20003fc6270 */
[----:B-----5:R-:W-:Y:S01]  /*6ca0*/  FFMA.FTZ R2, R67, UR4, R14 ;  /* 0x0000000443027c23 */ /* 0x020fe2000801000e */
[----:B------:R-:W-:Y:S02]  /*6cb0*/  FSEL R128, R0, -INF , !P3 ;  /* 0xff80000000807808 */ /* 0x000fe40005800000 */
[----:B------:R-:W-:Y:S01]  /*6cc0*/  FSEL R135, R4, -INF , !P6 ;  /* 0xff80000004877808 */ /* 0x000fe20007000000 */
[----:B------:R-:W-:Y:S01]  /*6cd0*/  FFMA.FTZ R4, R64, UR4, R13 ;  /* 0x0000000440047c23 */ /* 0x000fe2000801000d */
[----:B------:R-:W-:Y:S01]  /*6ce0*/  ISETP.GE.AND P3, PT, R57, R10, PT ;  /* 0x0000000a3900720c */ /* 0x000fe20003f66270 */
[----:B------:R3:W4:Y:S01]  /*6cf0*/  MUFU.TANH R15, R5 ;  /* 0x00000005000f7308 */ /* 0x0007220000002400 */
[----:B------:R-:W-:Y:S01]  /*6d00*/  FFMA.FTZ R13, R249, UR4, R230 ;  /* 0x00000004f90d7c23 */ /* 0x000fe200080100e6 */
[----:B------:R-:W-:Y:S01]  /*6d10*/  FSEL R181, R2, -INF , !P5 ;  /* 0xff80000002b57808 */ /* 0x000fe20006800000 */
[----:B-1----:R-:W-:Y:S01]  /*6d20*/  FFMA.FTZ R0, R64, UR4, R26 ;  /* 0x0000000440007c23 */ /* 0x002fe2000801001a */
[----:B------:R-:W-:-:S02]  /*6d30*/  ISETP.GE.AND P6, PT, R57, R9, PT ;  /* 0x000000093900720c */ /* 0x000fc40003fc6270 */
[----:B------:R-:W-:Y:S02]  /*6d40*/  FSEL R69, R13, -INF , !P0 ;  /* 0xff8000000d457808 */ /* 0x000fe40004000000 */
[----:B------:R-:W1:Y:S01]  /*6d50*/  MUFU.TANH R25, R25 ;  /* 0x0000001900197308 */ /* 0x000e620000002400 */
[----:B------:R-:W-:Y:S01]  /*6d60*/  PLOP3.LUT P0, PT, PT, PT, UP0, 0x80, 0x0 ;  /* 0x000000000000781c */ /* 0x000fe20003f0f008 */
[----:B--2---:R-:W-:Y:S01]  /*6d70*/  FFMA.FTZ R2, R64, UR4, R24 ;  /* 0x0000000440027c23 */ /* 0x004fe20008010018 */
[----:B------:R-:W-:Y:S01]  /*6d80*/  FSEL R134, R0, -INF , !P3 ;  /* 0xff80000000867808 */ /* 0x000fe20005800000 */
[----:B------:R-:W-:Y:S01]  /*6d90*/  FFMA.FTZ R0, R249, UR4, R232 ;  /* 0x00000004f9007c23 */ /* 0x000fe200080100e8 */
[----:B------:R-:W-:Y:S02]  /*6da0*/  ISETP.GE.AND P5, PT, R57, R11, PT ;  /* 0x0000000b3900720c */ /* 0x000fe40003fa6270 */
[----:B------:R-:W-:Y:S01]  /*6db0*/  FSEL R130, R4, -INF , !P6 ;  /* 0xff80000004827808 */ /* 0x000fe20007000000 */
[----:B---3--:R-:W-:Y:S01]  /*6dc0*/  FMUL.FTZ R5, R31, c[0x0][0x2ec] ;  /* 0x0000bb001f057a20 */ /* 0x008fe20000410000 */
[----:B------:R-:W2:Y:S01]  /*6dd0*/  MUFU.TANH R27, R27 ;  /* 0x0000001b001b7308 */ /* 0x000ea20000002400 */
[----:B------:R-:W-:Y:S01]  /*6de0*/  FSEL R131, R2, -INF , !P5 ;  /* 0xff80000002837808 */ /* 0x000fe20006800000 */
[----:B------:R-:W-:Y:S01]  /*6df0*/  FFMA.FTZ R2, R249, UR4, R243 ;  /* 0x00000004f9027c23 */ /* 0x000fe200080100f3 */
[----:B------:R-:W-:Y:S01]  /*6e00*/  FSEL R34, R0, -INF , !P1 ;  /* 0xff80000000227808 */ /* 0x000fe20004800000 */
[C---:B----4-:R-:W-:Y:S01]  /*6e10*/  FFMA.FTZ R14, R65.reuse, UR4, R15 ;  /* 0x00000004410e7c23 */ /* 0x050fe2000801000f */
[----:B------:R-:W-:Y:S01]  /*6e20*/  ISETP.GE.AND P6, PT, R58, R8, PT ;  /* 0x000000083a00720c */ /* 0x000fe20003fc6270 */
[----:B-1----:R-:W-:-:S02]  /*6e30*/  FFMA.FTZ R4, R65, UR4, R25 ;  /* 0x0000000441047c23 */ /* 0x002fc40008010019 */
[----:B------:R1:W3:Y:S01]  /*6e40*/  MUFU.TANH R12, R5 ;  /* 0x00000005000c7308 */ /* 0x0002e20000002400 */
[C---:B------:R-:W-:Y:S02]  /*6e50*/  ISETP.GE.AND P5, PT, R58.reuse, R9, PT ;  /* 0x000000093a00720c */ /* 0x040fe40003fa6270 */
[C---:B------:R-:W-:Y:S02]  /*6e60*/  ISETP.GE.AND P3, PT, R58.reuse, R11, PT ;  /* 0x0000000b3a00720c */ /* 0x040fe40003f66270 */
[----:B------:R-:W-:Y:S02]  /*6e70*/  ISETP.GE.AND P1, PT, R58, R10, PT ;  /* 0x0000000a3a00720c */ /* 0x000fe40003f26270 */
[----:B------:R-:W-:Y:S01]  /*6e80*/  FSEL R36, R2, -INF , !P2 ;  /* 0xff80000002247808 */ /* 0x000fe20005000000 */
[----:B--2---:R-:W-:Y:S01]  /*6e90*/  FFMA.FTZ R0, R65, UR4, R27 ;  /* 0x0000000441007c23 */ /* 0x004fe2000801001b */
[----:B------:R-:W-:Y:S02]  /*6ea0*/  FSEL R70, R14, -INF , !P6 ;  /* 0xff8000000e467808 */ /* 0x000fe40007000000 */
[----:B------:R-:W-:-:S02]  /*6eb0*/  FSEL R75, R4, -INF , !P3 ;  /* 0xff800000044b7808 */ /* 0x000fc40005800000 */
[----:B------:R-:W-:Y:S01]  /*6ec0*/  FSEL R129, R0, -INF , !P1 ;  /* 0xff80000000817808 */ /* 0x000fe20004800000 */
[----:B-1----:R-:W-:Y:S02]  /*6ed0*/  FFMA.FTZ R5, R249, UR4, R252 ;  /* 0x00000004f9057c23 */ /* 0x002fe400080100fc */
[----:B---3--:R-:W-:-:S03]  /*6ee0*/  FFMA.FTZ R12, R65, UR4, R12 ;  /* 0x00000004410c7c23 */ /* 0x008fc6000801000c */
[----:B------:R-:W-:Y:S02]  /*6ef0*/  FSEL R35, R5, -INF , !P4 ;  /* 0xff80000005237808 */ /* 0x000fe40006000000 */
[----:B------:R-:W-:Y:S01]  /*6f00*/  FSEL R74, R12, -INF , !P5 ;  /* 0xff8000000c4a7808 */ /* 0x000fe20006800000 */
        /* <DEDUP_REMOVED lines=12> */
[----:B------:R-:W-:Y:S01]  /*6fd0*/  IMAD.U32 R21, RZ, RZ, UR20 ;  /* 0x00000014ff157e24 */ /* 0x000fe2000f8e00ff */
[----:B------:R-:W-:Y:S01]  /*6fe0*/  UIMAD UR6, UR6, UR11, UR7 ;  /* 0x0000000b060672a4 */ /* 0x000fe2000f8e0207 */
[----:B--2---:R-:W-:Y:S01]  /*6ff0*/  ISETP.GE.AND P1, PT, R230, c[0x0][0x220], PT ;  /* 0x00008800e6007a0c */ /* 0x004fe20003f26270 */
[----:B---3--:R-:W-:-:S05]  /*7000*/  IMAD.WIDE.U32 R12, R12, UR11, R250 ;  /* 0x0000000b0c0c7c25 */ /* 0x008fca000f8e00fa */
[----:B------:R-:W-:-:S07]  /*7010*/  IADD3 R5, R13, UR6, RZ ;  /* 0x000000060d057c10 */ /* 0x000fce000fffe0ff */
        /* <DEDUP_REMOVED lines=12> */
[----:B------:R-:W-:Y:S02]  /*70e0*/  @!P1 LEA R28, P3, R4, c[0x0][0x168], 0x1 ;  /* 0x00005a00041c9a11 */ /* 0x000fe400078608ff */
[----:B------:R-:W-:Y:S02]  /*70f0*/  @!P1 LEA R32, P4, R0, c[0x0][0x168], 0x1 ;  /* 0x00005a0000209a11 */ /* 0x000fe400078808ff */
[----:B------:R-:W-:Y:S01]  /*7100*/  @!P1 LEA.HI.X R29, R4, c[0x0][0x16c], R16, 0x1, P3 ;  /* 0x00005b00041d9a11 */ /* 0x000fe200018f0c10 */
[----:B------:R-:W-:Y:S01]  /*7110*/  @!P1 IMAD.MOV.U32 R4, RZ, RZ, R12 ;  /* 0x000000ffff049224 */ /* 0x000fe200078e000c */
[----:B------:R-:W-:Y:S01]  /*7120*/  @!P1 LEA.HI.X R33, R0, c[0x0][0x16c], R14, 0x1, P4 ;  /* 0x00005b0000219a11 */ /* 0x000fe200020f0c0e */
[----:B------:R-:W-:Y:S01]  /*7130*/  IMAD.U32 R0, RZ, RZ, UR20 ;  /* 0x00000014ff007e24 */ /* 0x000fe2000f8e00ff */
[----:B------:R-:W-:Y:S01]  /*7140*/  @!P1 MOV R16, R12 ;  /* 0x0000000c00109202 */ /* 0x000fe20000000f00 */
[----:B------:R-:W-:Y:S01]  /*7150*/  @!P1 IMAD.WIDE.U32 R18, R18, 0x30, R4 ;  /* 0x0000003012129825 */ /* 0x000fe200078e0004 */
[----:B------:R-:W-:-:S03]  /*7160*/  @!P1 LEA R30, P2, R2, c[0x0][0x168], 0x1 ;  /* 0x00005a00021e9a11 */ /* 0x000fc600078408ff */
[----:B------:R-:W-:Y:S01]  /*7170*/  @!P1 IMAD.WIDE.U32 R16, R0, 0x50, R16 ;  /* 0x0000005000109825 */ /* 0x000fe200078e0010 */
[----:B------:R-:W-:Y:S02]  /*7180*/  @!P1 LEA.HI.X R31, R2, c[0x0][0x16c], R15, 0x1, P2 ;  /* 0x00005b00021f9a11 */ /* 0x000fe400010f0c0f */
[----:B------:R-:W-:Y:S01]  /*7190*/  @!P1 MOV R2, c[0x0][0x19c] ;  /* 0x0000670000029a02 */ /* 0x000fe20000000f00 */
[----:B------:R-:W-:Y:S01]  /*71a0*/  @!P1 IMAD.MOV.U32 R0, RZ, RZ, c[0x0][0x19c] ;  /* 0x00006700ff009624 */ /* 0x000fe200078e00ff */
[----:B------:R-:W-:Y:S01]  /*71b0*/  @!P1 LEA R26, P2, R12, c[0x0][0x168], 0x1 ;  /* 0x00005a000c1a9a11 */ /* 0x000fe200078408ff */
[----:B------:R-:W-:Y:S01]  /*71c0*/  @!P1 IMAD.MOV.U32 R14, RZ, RZ, R12 ;  /* 0x000000ffff0e9224 */ /* 0x000fe200078e000c */
[----:B------:R-:W-:Y:S01]  /*71d0*/  @!P1 LEA R24, P4, R18, c[0x0][0x168], 0x1 ;  /* 0x00005a0012189a11 */ /* 0x000fe200078808ff */
[----:B------:R-:W-:Y:S01]  /*71e0*/  @!P1 IMAD R0, R0, 0x30, RZ ;  /* 0x0000003000009824 */ /* 0x000fe200078e02ff */
[--C-:B------:R-:W-:Y:S01]  /*71f0*/  @!P1 LEA.HI.X R27, R12, c[0x0][0x16c], R5.reuse, 0x1, P2 ;  /* 0x00005b000c1b9a11 */ /* 0x100fe200010f0c05 */
[----:B------:R-:W-:Y:S01]  /*7200*/  @!P1 IMAD.MOV.U32 R15, RZ, RZ, R5 ;  /* 0x000000ffff0f9224 */ /* 0x000fe200078e0005 */
[----:B------:R-:W-:Y:S01]  /*7210*/  @!P1 LEA R22, P3, R16, c[0x0][0x168], 0x1 ;  /* 0x00005a0010169a11 */ /* 0x000fe200078608ff */
[----:B------:R-:W-:Y:S01]  /*7220*/  @!P1 IMAD R2, R2, 0x50, RZ ;  /* 0x0000005002029824 */ /* 0x000fe200078e02ff */
[----:B------:R-:W-:Y:S01]  /*7230*/  @!P1 IADD3 R0, R0, R19, RZ ;  /* 0x0000001300009210 */ /* 0x000fe20007ffe0ff */
[----:B------:R-:W-:Y:S01]  /*7240*/  @!P1 IMAD.WIDE.U32 R14, R21, 0x60, R14 ;  /* 0x00000060150e9825 */ /* 0x000fe200078e000e */
[----:B------:R-:W-:Y:S01]  /*7250*/  @!PT LDS RZ, [RZ] ;  /* 0x00000000fffff984 */ /* 0x000fe20000000800 */
[----:B------:R-:W-:Y:S01]  /*7260*/  @!PT LDS RZ, [RZ] ;  /* 0x00000000fffff984 */ /* 0x000fe20000000800 */
[----:B------:R-:W-:Y:S01]  /*7270*/  @!PT LDS RZ, [RZ] ;  /* 0x00000000fffff984 */ /* 0x000fe20000000800 */
[----:B------:R1:W-:Y:S02]  /*7280*/  @!P1 LDGSTS.E.BYPASS.LTC128B.128 [R240+0x4000], [R26.64] ;  /* 0x040000001af09fae */ /* 0x0003e4000b901d74 */
[----:B------:R-:W-:Y:S01]  /*7290*/  @!P1 LEA.HI.X R25, R18, c[0x0][0x16c], R0, 0x1, P4 ;  /* 0x00005b0012199a11 */ /* 0x000fe200020f0c00 */
[----:B------:R-:W-:Y:S01]  /*72a0*/  @!P1 IMAD.IADD R2, R2, 0x1, R17 ;  /* 0x0000000102029824 */ /* 0x000fe200078e0211 */
[----:B------:R1:W-:Y:S01]  /*72b0*/  @P1 STS.128 [R240+0x4800], RZ ;  /* 0x004800fff0001388 */ /* 0x0003e20000000c00 */
[----:B------:R-:W-:Y:S01]  /*72c0*/  @!P1 IMAD.IADD R15, R20, 0x1, R15 ;  /* 0x00000001140f9824 */ /* 0x000fe200078e020f */
[----:B------:R-:W-:-:S02]  /*72d0*/  @!P1 LEA R20, P2, R14, c[0x0][0x168], 0x1 ;  /* 0x00005a000e149a11 */ /* 0x000fc400078408ff */
[----:B------:R-:W-:Y:S01]  /*72e0*/  @!PT LDS RZ, [RZ] ;  /* 0x00000000fffff984 */ /* 0x000fe20000000800 */
[----:B------:R-:W-:Y:S01]  /*72f0*/  @!PT LDS RZ, [RZ] ;  /* 0x00000000fffff984 */ /* 0x000fe20000000800 */
[----:B------:R-:W-:Y:S01]  /*7300*/  @!PT LDS RZ, [RZ] ;  /* 0x00000000fffff984 */ /* 0x000fe20000000800 */
[----:B------:R1:W-:Y:S01]  /*7310*/  @!P1 LDGSTS.E.BYPASS.LTC128B.128 [R240+0x4800], [R32.64] ;  /* 0x0480000020f09fae */ /* 0x0003e2000b901d74 */
[----:B------:R-:W-:Y:S02]  /*7320*/  @!P1 LEA.HI.X R23, R16, c[0x0][0x16c], R2, 0x1, P3 ;  /* 0x00005b0010179a11 */ /* 0x000fe400018f0c02 */
[----:B------:R-:W-:Y:S01]  /*7330*/  @!P1 LEA.HI.X R21, R14, c[0x0][0x16c], R15, 0x1, P2 ;  /* 0x00005b000e159a11 */ /* 0x000fe200010f0c0f */
        /* <DEDUP_REMOVED lines=39> */
.L_x_459:
[----:B------:R-:W-:Y:S05]  /*75b0*/  BSYNC B0 ;  /* 0x0000000000007941 */ /* 0x000fea0003800000 */
.L_x_458:
[----:B------:R-:W0:Y:S02]  /*75c0*/  LDGDEPBAR ;  /* 0x00000000000079af */ /* 0x000e240000000000 */
.L_x_457:
[----:B------:R-:W-:Y:S01]  /*75d0*/  FMNMX.FTZ R0, R34, R104, !PT ;  /* 0x0000006822007209 */ /* 0x000fe20007810000 */
[----:B------:R-:W-:Y:S01]  /*75e0*/  STL [R1+0x130], R240 ;  /* 0x000130f001007387 */ /* 0x000fe20000100800 */
[----:B------:R-:W-:Y:S02]  /*75f0*/  SHF.L.U32 R229, R7, 0x1, RZ ;  /* 0x0000000107e57819 */ /* 0x000fe400000006ff */
[----:B------:R-:W-:Y:S01]  /*7600*/  FMNMX.FTZ R0, R144, R0, !PT ;  /* 0x0000000090007209 */ /* 0x000fe20007810000 */
[----:B------:R-:W-:Y:S01]  /*7610*/  STL [R1+0x12c], R239 ;  /* 0x00012cef01007387 */ /* 0x000fe20000100800 */
[----:B------:R-:W-:Y:S01]  /*7620*/  LEA R230, R6, R229, 0x1 ;  /* 0x000000e506e67211 */ /* 0x000fe200078e08ff */
[----:B------:R-:W-:Y:S01]  /*7630*/  IMAD R232, R3, 0x2, R229 ;  /* 0x0000000203e87824 */ /* 0x000fe200078e02e5 */
        /* <DEDUP_REMOVED lines=106> */
[----:B------:R-:W3:Y:S01]  /*7ce0*/  SHFL.BFLY PT, R4, R0, 0x2, 0x1f ;  /* 0x0c401f0000047f89 */ /* 0x000ee200000e0000 */
        /* <DEDUP_REMOVED lines=11> */
[----:B---3--:R-:W-:Y:S02]  /*7da0*/  FMNMX.FTZ R0, R0, R4, !PT ;  /* 0x0000000400007209 */ /* 0x008fe40007810000 */
[----:B------:R-:W-:Y:S01]  /*7db0*/  FMNMX.FTZ R2, R154, R2, !PT ;  /* 0x000000029a027209 */ /* 0x000fe20007810000 */
[----:B------:R-:W3:Y:S03]  /*7dc0*/  SHFL.BFLY PT, R4, R68, 0x2, 0x1f ;  /* 0x0c401f0044047f89 */ /* 0x000ee600000e0000 */
[----:B------:R-:W-:Y:S01]  /*7dd0*/  FMNMX.FTZ R2, R153, R2, !PT ;  /* 0x0000000299027209 */ /* 0x000fe20007810000 */
[----:B------:R-:W4:Y:S03]  /*7de0*/  SHFL.BFLY PT, R71, R0, 0x1, 0x1f ;  /* 0x0c201f0000477f89 */ /* 0x000f2600000e0000 */
        /* <DEDUP_REMOVED lines=10> */
[----:B---3--:R-:W-:Y:S01]  /*7e90*/  FMNMX.FTZ R68, R68, R4, !PT ;  /* 0x0000000444447209 */ /* 0x008fe20007810000 */
[--C-:B------:R-:W-:Y:S01]  /*7ea0*/  FFMA.FTZ R4, R34, c[0x0][0x23c], -R5.reuse ;  /* 0x00008f0022047a23 */ /* 0x100fe20000010805 */
[----:B----4-:R-:W-:Y:S02]  /*7eb0*/  FMNMX.FTZ R71, R0, R71, !PT ;  /* 0x0000004700477209 */ /* 0x010fe40007810000 */
[----:B------:R-:W-:Y:S01]  /*7ec0*/  FMNMX.FTZ R0, R161, R2, !PT ;  /* 0x00000002a1007209 */ /* 0x000fe20007810000 */
[----:B------:R1:W-:Y:S01]  /*7ed0*/  MUFU.EX2 R247, R4 ;  /* 0x0000000400f77308 */ /* 0x0003e20000000800 */
[----:B------:R-:W-:Y:S01]  /*7ee0*/  FSETP.NEU.FTZ.AND P1, PT, R71, -INF , PT ;  /* 0xff8000004700780b */ /* 0x000fe20003f3d000 */
[----:B------:R-:W-:Y:S01]  /*7ef0*/  FFMA.FTZ R2, R104, c[0x0][0x23c], -R5 ;  /* 0x00008f0068027a23 */ /* 0x000fe20000010805 */
[----:B------:R-:W-:Y:S01]  /*7f00*/  FMNMX.FTZ R0, R178, R0, !PT ;  /* 0x00000000b2007209 */ /* 0x000fe20007810000 */
[----:B--2---:R-:W2:Y:S03]  /*7f10*/  SHFL.BFLY PT, R12, R68, 0x1, 0x1f ;  /* 0x0c201f00440c7f89 */ /* 0x004ea600000e0000 */
        /* <DEDUP_REMOVED lines=15> */
[----:B------:R1:W-:Y:S02]  /*8010*/  MUFU.EX2 R248, R2 ;  /* 0x0000000200f87308 */ /* 0x0003e40000000800 */
[----:B-1----:R-:W-:Y:S01]  /*8020*/  FMNMX.FTZ R2, R214, R0, !PT ;  /* 0x00000000d6027209 */ /* 0x002fe20007810000 */
[----:B------:R-:W-:-:S03]  /*8030*/  FFMA.FTZ R0, R110, c[0x0][0x23c], -R4 ;  /* 0x00008f006e007a23 */ /* 0x000fc60000010804 */
[----:B------:R-:W-:Y:S02]  /*8040*/  FMNMX.FTZ R2, R204, R2, !PT ;  /* 0x00000002cc027209 */ /* 0x000fe40007810000 */
[----:B------:R1:W2:Y:S02]  /*8050*/  MUFU.EX2 R13, R0 ;  /* 0x00000000000d7308 */ /* 0x0002a40000000800 */
[----:B-1----:R-:W-:Y:S01]  /*8060*/  FMNMX.FTZ R0, R198, R2, !PT ;  /* 0x00000002c6007209 */ /* 0x002fe20007810000 */
[----:B------:R-:W-:Y:S01]  /*8070*/  FMUL.FTZ R2, R68, c[0x0][0x23c] ;  /* 0x00008f0044027a20 */ /* 0x000fe20000410000 */
[----:B--2---:R1:W-:Y:S02]  /*8080*/  STL [R1+0xa0], R13 ;  /* 0x0000a00d01007387 */ /* 0x0043e40000100800 */
[----:B------:R-:W-:Y:S02]  /*8090*/  FMNMX.FTZ R0, R241, R0, !PT ;  /* 0x00000000f1007209 */ /* 0x000fe40007810000 */
[----:B------:R-:W-:Y:S01]  /*80a0*/  FSEL R2, R2, RZ, P1 ;  /* 0x000000ff02027208 */ /* 0x000fe20000800000 */
[----:B------:R-:W-:Y:S01]  /*80b0*/  STL [R1+0x13c], R68 ;  /* 0x00013c4401007387 */ /* 0x000fe20000100800 */
[----:B------:R-:W-:-:S03]  /*80c0*/  FMNMX.FTZ R0, R226, R0, !PT ;  /* 0x00000000e2007209 */ /* 0x000fc60007810000 */
[--C-:B------:R-:W-:Y:S01]  /*80d0*/  FFMA.FTZ R7, R111, c[0x0][0x23c], -R2.reuse ;  /* 0x00008f006f077a23 */ /* 0x100fe20000010802 */
[----:B------:R-:W-:Y:S01]  /*80e0*/  FMNMX.FTZ R0, R224, R0, !PT ;  /* 0x00000000e0007209 */ /* 0x000fe20007810000 */
[----:B------:R-:W-:Y:S02]  /*80f0*/  FFMA.FTZ R12, R36, c[0x0][0x23c], -R2 ;  /* 0x00008f00240c7a23 */ /* 0x000fe40000010802 */
[----:B------:R2:W-:Y:S01]  /*8100*/  MUFU.EX2 R14, R7 ;  /* 0x00000007000e7308 */ /* 0x0005e20000000800 */
[----:B------:R-:W-:-:S04]  /*8110*/  FMNMX.FTZ R0, R222, R0, !PT ;  /* 0x00000000de007209 */ /* 0x000fc80007810000 */
[----:B------:R-:W-:-:S03]  /*8120*/  FMNMX.FTZ R0, R218, R0, !PT ;  /* 0x00000000da007209 */ /* 0x000fc60007810000 */
[----:B------:R3:W-:Y:S01]  /*8130*/  MUFU.EX2 R246, R12 ;  /* 0x0000000c00f67308 */ /* 0x0007e20000000800 */
[----:B------:R-:W-:-:S04]  /*8140*/  FMNMX.FTZ R0, R205, R0, !PT ;  /* 0x00000000cd007209 */ /* 0x000fc80007810000 */
[----:B------:R-:W-:Y:S01]  /*8150*/  FMNMX.FTZ R0, R197, R0, !PT ;  /* 0x00000000c5007209 */ /* 0x000fe20007810000 */
[----:B--2---:R-:W-:-:S03]  /*8160*/  FFMA.FTZ R7, R119, c[0x0][0x23c], -R2 ;  /* 0x00008f0077077a23 */ /* 0x004fc60000010802 */
[----:B------:R-:W-:Y:S01]  /*8170*/  FMNMX.FTZ R6, R193, R0, !PT ;  /* 0x00000000c1067209 */ /* 0x000fe20007810000 */
[----:B------:R-:W-:Y:S01]  /*8180*/  FFMA.FTZ R0, R117, c[0x0][0x23c], -R2 ;  /* 0x00008f0075007a23 */ /* 0x000fe20000010802 */
[----:B------:R-:W2:Y:S02]  /*8190*/  MUFU.EX2 R239, R7 ;  /* 0x0000000700ef7308 */ /* 0x000ea40000000800 */
[----:B------:R-:W-:Y:S02]  /*81a0*/  FMNMX.FTZ R3, R183, R6, !PT ;  /* 0x00000006b7037209 */ /* 0x000fe40007810000 */
[----:B---3--:R-:W-:-:S04]  /*81b0*/  F2FP.PACK_AB R12, R248, R251 ;  /* 0x000000fbf80c723e */ /* 0x008fc800000000ff */
[----:B------:R3:W4:Y:S01]  /*81c0*/  MUFU.EX2 R252, R0 ;  /* 0x0000000000fc7308 */ /* 0x0007220000000800 */
[----:B--2---:R-:W-:Y:S01]  /*81d0*/  STL [R1+0x140], R239 ;  /* 0x000140ef01007387 */ /* 0x004fe20000100800 */
[----:B---3--:R-:W-:Y:S01]  /*81e0*/  FMNMX.FTZ R0, R133, R3, !PT ;  /* 0x0000000385007209 */ /* 0x008fe20007810000 */
[----:B------:R-:W-:Y:S01]  /*81f0*/  FFMA.FTZ R3, R120, c[0x0][0x23c], -R4 ;  /* 0x00008f0078037a23 */ /* 0x000fe20000010804 */
[----:B----4-:R-:W-:Y:S02]  /*8200*/  F2FP.PACK_AB R15, R252, R239 ;  /* 0x000000effc0f723e */ /* 0x010fe400000000ff */
[----:B------:R-:W-:Y:S02]  /*8210*/  FMNMX.FTZ R0, R130, R0, !PT ;  /* 0x0000000082007209 */ /* 0x000fe40007810000 */
[----:B------:R2:W-:Y:S01]  /*8220*/  MUFU.EX2 R121, R3 ;  /* 0x0000000300797308 */ /* 0x0005e20000000800 */
[----:B------:R-:W-:Y:S02]  /*8230*/  MOV R120, R14 ;  /* 0x0000000e00787202 */ /* 0x000fe40000000f00 */
[----:B------:R-:W-:-:S02]  /*8240*/  FMNMX.FTZ R0, R74, R0, !PT ;  /* 0x000000004a007209 */ /* 0x000fc40007810000 */
[----:B------:R-:W-:Y:S02]  /*8250*/  F2FP.PACK_AB R14, R245, R13 ;  /* 0x0000000df50e723e */ /* 0x000fe400000000ff */
[----:B-1----:R-:W-:Y:S01]  /*8260*/  F2FP.PACK_AB R13, R120, R246 ;  /* 0x000000f6780d723e */ /* 0x002fe200000000ff */
[----:B------:R-:W1:Y:S06]  /*8270*/  SHFL.BFLY PT, R6, R0, 0x2, 0x1f ;  /* 0x0c401f0000067f89 */ /* 0x000e6c00000e0000 */
[----:B------:R-:W-:Y:S01]  /*8280*/  HMMA.16816.F32 R44, R12, R24, RZ ;  /* 0x000000180c2c723c */ /* 0x000fe200000018ff */
[----:B--2---:R-:W-:-:S04]  /*8290*/  FFMA.FTZ R3, R118, c[0x0][0x23c], -R4 ;  /* 0x00008f0076037a23 */ /* 0x004fc80000010804 */
[----:B------:R2:W3:Y:S03]  /*82a0*/  MUFU.EX2 R243, R3 ;  /* 0x0000000300f37308 */ /* 0x0004e60000000800 */
[C---:B------:R-:W-:Y:S08]  /*82b0*/  HMMA.16816.F32 R80, R12.reuse, R40, RZ ;  /* 0x000000280c50723c */ /* 0x040ff000000018ff */
[----:B------:R-:W-:Y:S01]  /*82c0*/  HMMA.16816.F32 R76, R12, R48, RZ ;  /* 0x000000300c4c723c */ /* 0x000fe200000018ff */
[----:B-1----:R-:W-:Y:S01]  /*82d0*/  FMNMX.FTZ R0, R0, R6, !PT ;  /* 0x0000000600007209 */ /* 0x002fe20007810000 */
[----:B--2---:R-:W-:-:S04]  /*82e0*/  FFMA.FTZ R3, R116, c[0x0][0x23c], -R4 ;  /* 0x00008f0074037a23 */ /* 0x004fc80000010804 */
[----:B------:R-:W1:Y:S02]  /*82f0*/  SHFL.BFLY PT, R6, R0, 0x1, 0x1f ;  /* 0x0c201f0000067f89 */ /* 0x000e6400000e0000 */
[----:B------:R-:W-:Y:S01]  /*8300*/  HMMA.16816.F32 R20, R12, R52, RZ ;  /* 0x000000340c14723c */ /* 0x000fe200000018ff */
[----:B---3--:R-:W-:Y:S01]  /*8310*/  F2FP.PACK_AB R16, R243, R121 ;  /* 0x00000079f310723e */ /* 0x008fe200000000ff */
[----:B------:R2:W-:Y:S01]  /*8320*/  MUFU.EX2 R235, R3 ;  /* 0x0000000300eb7308 */ /* 0x0005e20000000800 */
[----:B------:R-:W-:-:S05]  /*8330*/  IMAD.MOV.U32 R116, RZ, RZ, R246 ;  /* 0x000000ffff747224 */ /* 0x000fca00078e00f6 */
[C---:B------:R-:W-:Y:S08]  /*8340*/  HMMA.16816.F32 R36, R12.reuse, R26, RZ ;  /* 0x0000001a0c24723c */ /* 0x040ff000000018ff */
[----:B------:R-:W-:Y:S01]  /*8350*/  HMMA.16816.F32 R32, R12, R42, RZ ;  /* 0x0000002a0c20723c */ /* 0x000fe200000018ff */
[----:B--2---:R-:W-:-:S04]  /*8360*/  FFMA.FTZ R3, R109, c[0x0][0x23c], -R4 ;  /* 0x00008f006d037a23 */ /* 0x004fc80000010804 */
[----:B------:R2:W3:Y:S01]  /*8370*/  MUFU.EX2 R239, R3 ;  /* 0x0000000300ef7308 */ /* 0x0004e20000000800 */
[----:B-1----:R-:W-:Y:S02]  /*8380*/  FMNMX.FTZ R72, R0, R6, !PT ;  /* 0x0000000600487209 */ /* 0x002fe40007810000 */
[----:B------:R-:W-:Y:S02]  /*8390*/  HMMA.16816.F32 R28, R12, R50, RZ ;  /* 0x000000320c1c723c */ /* 0x000fe400000018ff */
[C---:B------:R-:W-:Y:S01]  /*83a0*/  FSETP.NEU.FTZ.AND P1, PT, R72.reuse, -INF , PT ;  /* 0xff8000004800780b */ /* 0x040fe20003f3d000 */
[----:B------:R-:W-:-:S05]  /*83b0*/  FMUL.FTZ R0, R72, c[0x0][0x23c] ;  /* 0x00008f0048007a20 */ /* 0x000fca0000410000 */
[----:B------:R-:W-:Y:S01]  /*83c0*/  HMMA.16816.F32 R12, R12, R54, RZ ;  /* 0x000000360c0c723c */ /* 0x000fe200000018ff */
[----:B------:R-:W-:Y:S01]  /*83d0*/  FSEL R0, R0, RZ, P1 ;  /* 0x000000ff00007208 */ /* 0x000fe20000800000 */
[----:B--2---:R-:W-:Y:S01]  /*83e0*/  FFMA.FTZ R3, R125, c[0x0][0x23c], -R2 ;  /* 0x00008f007d037a23 */ /* 0x004fe20000010802 */
[----:B---3--:R-:W-:-:S03]  /*83f0*/  F2FP.PACK_AB R18, R239, R235 ;  /* 0x000000ebef12723e */ /* 0x008fc600000000ff */
[----:B------:R1:W-:Y:S02]  /*8400*/  MUFU.EX2 R117, R3 ;  /* 0x0000000300757308 */ /* 0x0003e40000000800 */
[----:B-1----:R-:W-:-:S06]  /*8410*/  FFMA.FTZ R3, R122, c[0x0][0x23c], -R2 ;  /* 0x00008f007a037a23 */ /* 0x002fcc0000010802 */
        /* <DEDUP_REMOVED lines=9> */
[C---:B------:R-:W-:Y:S08]  /*84b0*/  HMMA.16816.F32 R108, R16.reuse, R86, R12 ;  /* 0x00000056106c723c */ /* 0x040ff0000000180c */
[----:B------:R-:W-:Y:S01]  /*84c0*/  HMMA.16816.F32 R92, R16, R64, R44 ;  /* 0x00000040105c723c */ /* 0x000fe2000000182c */
[----:B-1----:R-:W-:-:S04]  /*84d0*/  FFMA.FTZ R3, R141, c[0x0][0x23c], -R5 ;  /* 0x00008f008d037a23 */ /* 0x002fc80000010805 */
[----:B------:R1:W2:Y:S03]  /*84e0*/  MUFU.EX2 R119, R3 ;  /* 0x0000000300777308 */ /* 0x0002a60000000800 */
[C---:B------:R-:W-:Y:S08]  /*84f0*/  HMMA.16816.F32 R88, R16.reuse, R56, R80 ;  /* 0x000000381058723c */ /* 0x040ff00000001850 */
[----:B------:R-:W-:Y:S01]  /*8500*/  HMMA.16816.F32 R80, R16, R66, R36 ;  /* 0x000000421050723c */ /* 0x000fe20000001824 */
[----:B-1----:R-:W-:Y:S01]  /*8510*/  FFMA.FTZ R3, R142, c[0x0][0x23c], -R5 ;  /* 0x00008f008e037a23 */ /* 0x002fe20000010805 */
[----:B--2---:R-:W-:-:S06]  /*8520*/  F2FP.PACK_AB R14, R119, R73 ;  /* 0x00000049770e723e */ /* 0x004fcc00000000ff */
[C---:B------:R-:W-:Y:S01]  /*8530*/  HMMA.16816.F32 R100, R16.reuse, R60, R76 ;  /* 0x0000003c1064723c */ /* 0x040fe2000000184c */
[----:B------:R1:W-:Y:S07]  /*8540*/  MUFU.EX2 R244, R3 ;  /* 0x0000000300f47308 */ /* 0x0003ee0000000800 */
[C---:B------:R-:W-:Y:S08]  /*8550*/  HMMA.16816.F32 R124, R16.reuse, R84, R20 ;  /* 0x00000054107c723c */ /* 0x040ff00000001814 */
[----:B------:R-:W-:Y:S01]  /*8560*/  HMMA.16816.F32 R104, R16, R62, R28 ;  /* 0x0000003e1068723c */ /* 0x000fe2000000181c */
[----:B-1----:R-:W-:-:S04]  /*8570*/  FFMA.FTZ R3, R140, c[0x0][0x23c], -R5 ;  /* 0x00008f008c037a23 */ /* 0x002fc80000010805 */
[----:B------:R1:W-:Y:S02]  /*8580*/  MUFU.EX2 R118, R3 ;  /* 0x0000000300767308 */ /* 0x0003e40000000800 */
[----:B-1----:R-:W-:Y:S02]  /*8590*/  FFMA.FTZ R3, R69, c[0x0][0x23c], -R0 ;  /* 0x00008f0045037a23 */ /* 0x002fe40000010800 */
[----:B------:R-:W-:-:S04]  /*85a0*/  IMAD.MOV.U32 R69, RZ, RZ, R96 ;  /* 0x000000ffff457224 */ /* 0x000fc800078e0060 */
[----:B------:R1:W-:Y:S01]  /*85b0*/  MUFU.EX2 R140, R3 ;  /* 0x00000003008c7308 */ /* 0x0003e20000000800 */
[----:B------:R-:W-:Y:S01]  /*85c0*/  HMMA.16816.F32 R96, R16, R58, R32 ;  /* 0x0000003a1060723c */ /* 0x000fe20000001820 */
[----:B------:R-:W-:Y:S01]  /*85d0*/  F2FP.PACK_AB R12, R69, R247 ;  /* 0x000000f7450c723e */ /* 0x000fe200000000ff */
[----:B-1----:R-:W-:-:S05]  /*85e0*/  FFMA.FTZ R3, R148, c[0x0][0x23c], -R0 ;  /* 0x00008f0094037a23 */ /* 0x002fca0000010800 */
        /* <DEDUP_REMOVED lines=9> */
[C---:B------:R-:W-:Y:S08]  /*8680*/  HMMA.16816.F32 R44, R12.reuse, R24, RZ ;  /* 0x000000180c2c723c */ /* 0x040ff000000018ff */
[----:B------:R-:W-:Y:S01]  /*8690*/  HMMA.16816.F32 R36, R12, R26, RZ ;  /* 0x0000001a0c24723c */ /* 0x000fe200000018ff */
[----:B-1----:R-:W-:-:S04]  /*86a0*/  FFMA.FTZ R3, R143, c[0x0][0x23c], -R5 ;  /* 0x00008f008f037a23 */ /* 0x002fc80000010805 */
[----:B------:R1:W2:Y:S03]  /*86b0*/  MUFU.EX2 R233, R3 ;  /* 0x0000000300e97308 */ /* 0x0002a60000000800 */
[C---:B------:R-:W-:Y:S08]  /*86c0*/  HMMA.16816.F32 R32, R12.reuse, R40, RZ ;  /* 0x000000280c20723c */ /* 0x040ff000000018ff */
[----:B------:R-:W-:Y:S01]  /*86d0*/  HMMA.16816.F32 R28, R12, R42, RZ ;  /* 0x0000002a0c1c723c */ /* 0x000fe200000018ff */
[----:B-1----:R-:W-:-:S07]  /*86e0*/  FFMA.FTZ R3, R154, c[0x0][0x23c], -R0 ;  /* 0x00008f009a037a23 */ /* 0x002fce0000010800 */
[C---:B------:R-:W-:Y:S01]  /*86f0*/  HMMA.16816.F32 R24, R12.reuse, R48, RZ ;  /* 0x000000300c18723c */ /* 0x040fe200000018ff */
[----:B------:R1:W-:Y:S07]  /*8700*/  MUFU.EX2 R148, R3 ;  /* 0x0000000300947308 */ /* 0x0003ee0000000800 */
[C---:B------:R-:W-:Y:S08]  /*8710*/  HMMA.16816.F32 R16, R12.reuse, R52, RZ ;  /* 0x000000340c10723c */ /* 0x040ff000000018ff */
[----:B------:R-:W-:Y:S01]  /*8720*/  HMMA.16816.F32 R20, R12, R50, RZ ;  /* 0x000000320c14723c */ /* 0x000fe200000018ff */
[----:B-1----:R-:W-:-:S04]  /*8730*/  FFMA.FTZ R3, R153, c[0x0][0x23c], -R0 ;  /* 0x00008f0099037a23 */ /* 0x002fc80000010800 */
[----:B------:R1:W3:Y:S03]  /*8740*/  MUFU.EX2 R143, R3 ;  /* 0x00000003008f7308 */ /* 0x0002e60000000800 */
[----:B------:R-:W-:Y:S07]  /*8750*/  HMMA.16816.F32 R40, R12, R54, RZ ;  /* 0x000000360c28723c */ /* 0x000fee00000018ff */
[----:B------:R-:W-:-:S02]  /*8760*/  F2FP.PACK_AB R12, R118, R244 ;  /* 0x000000f4760c723e */ /* 0x000fc400000000ff */
[----:B--2---:R-:W-:Y:S01]  /*8770*/  F2FP.PACK_AB R14, R233, R6 ;  /* 0x00000006e90e723e */ /* 0x004fe200000000ff */
[----:B-1----:R-:W-:Y:S01]  /*8780*/  FFMA.FTZ R3, R149, c[0x0][0x23c], -R0 ;  /* 0x00008f0095037a23 */ /* 0x002fe20000010800 */
[----:B---3--:R-:W-:-:S03]  /*8790*/  F2FP.PACK_AB R13, R143, R148 ;  /* 0x000000948f0d723e */ /* 0x008fc600000000ff */
[----:B------:R1:W-:Y:S02]  /*87a0*/  MUFU.EX2 R236, R3 ;  /* 0x0000000300ec7308 */ /* 0x0003e40000000800 */
[----:B-1----:R-:W-:Y:S01]  /*87b0*/  FFMA.FTZ R3, R146, c[0x0][0x23c], -R0 ;  /* 0x00008f0092037a23 */ /* 0x002fe20000010800 */
[----:B------:R-:W-:-:S05]  /*87c0*/  MOV R146, R252 ;  /* 0x000000fc00927202 */ /* 0x000fca0000000f00 */
[----:B------:R1:W2:Y:S02]  /*87d0*/  MUFU.EX2 R228, R3 ;  /* 0x0000000300e47308 */ /* 0x0002a40000000800 */
[----:B-1----:R-:W-:Y:S01]  /*87e0*/  FFMA.FTZ R3, R166, c[0x0][0x23c], -R5 ;  /* 0x00008f00a6037a23 */ /* 0x002fe20000010805 */
[----:B--2---:R-:W-:-:S05]  /*87f0*/  F2FP.PACK_AB R15, R228, R236 ;  /* 0x000000ece40f723e */ /* 0x004fca00000000ff */
[----:B------:R1:W-:Y:S02]  /*8800*/  MUFU.EX2 R249, R3 ;  /* 0x0000000300f97308 */ /* 0x0003e40000000800 */
[C---:B------:R-:W-:Y:S08]  /*8810*/  HMMA.16816.F32 R52, R12.reuse, R64, R44 ;  /* 0x000000400c34723c */ /* 0x040ff0000000182c */
[----:B------:R-:W-:Y:S01]  /*8820*/  HMMA.16816.F32 R44, R12, R56, R32 ;  /* 0x000000380c2c723c */ /* 0x000fe20000001820 */
[----:B-1----:R-:W-:-:S04]  /*8830*/  FFMA.FTZ R3, R160, c[0x0][0x23c], -R5 ;  /* 0x00008f00a0037a23 */ /* 0x002fc80000010805 */
[----:B------:R1:W-:Y:S03]  /*8840*/  MUFU.EX2 R71, R3 ;  /* 0x0000000300477308 */ /* 0x0003e60000000800 */
[C---:B------:R-:W-:Y:S08]  /*8850*/  HMMA.16816.F32 R64, R12.reuse, R66, R36 ;  /* 0x000000420c40723c */ /* 0x040ff00000001824 */
[----:B------:R-:W-:Y:S01]  /*8860*/  HMMA.16816.F32 R48, R12, R60, R24 ;  /* 0x0000003c0c30723c */ /* 0x000fe20000001818 */
[----:B------:R-:W2:Y:S01]  /*8870*/  LDSM.16.MT88.4 R24, [R229+0x9000] ;  /* 0x00900000e518783b */ /* 0x000ea20000004200 */
[----:B-1----:R-:W-:-:S06]  /*8880*/  FFMA.FTZ R3, R152, c[0x0][0x23c], -R5 ;  /* 0x00008f0098037a23 */ /* 0x002fcc0000010805 */
[C---:B------:R-:W-:Y:S01]  /*8890*/  HMMA.16816.F32 R76, R12.reuse, R84, R16 ;  /* 0x000000540c4c723c */ /* 0x040fe20000001810 */
[----:B------:R-:W-:Y:S01]  /*88a0*/  LDSM.16.MT88.4 R16, [R230+0x9000] ;  /* 0x00900000e610783b */ /* 0x000fe20000004200 */
[----:B------:R1:W-:Y:S06]  /*88b0*/  MUFU.EX2 R9, R3 ;  /* 0x0000000300097308 */ /* 0x0003ec0000000800 */
[C---:B------:R-:W-:Y:S01]  /*88c0*/  HMMA.16816.F32 R36, R12.reuse, R58, R28 ;  /* 0x0000003a0c24723c */ /* 0x040fe2000000181c */
[----:B------:R-:W-:Y:S07]  /*88d0*/  LDSM.16.MT88.4 R28, [R231+0x9000] ;  /* 0x00900000e71c783b */ /* 0x000fee0000004200 */
[----:B------:R-:W-:Y:S01]  /*88e0*/  HMMA.16816.F32 R32, R12, R62, R20 ;  /* 0x0000003e0c20723c */ /* 0x000fe20000001814 */
[----:B------:R-:W3:Y:S01]  /*88f0*/  LDSM.16.MT88.4 R20, [R232+0x9000] ;  /* 0x00900000e814783b */ /* 0x000ee20000004200 */
[----:B-1----:R-:W-:-:S04]  /*8900*/  FFMA.FTZ R3, R147, c[0x0][0x23c], -R5 ;  /* 0x00008f0093037a23 */ /* 0x002fc80000010805 */
[----:B------:R1:W-:Y:S02]  /*8910*/  MUFU.EX2 R145, R3 ;  /* 0x0000000300917308 */ /* 0x0003e40000000800 */
[----:B------:R-:W-:Y:S01]  /*8920*/  HMMA.16816.F32 R40, R12, R86, R40 ;  /* 0x000000560c28723c */ /* 0x000fe20000001828 */
[----:B-1----:R-:W-:-:S05]  /*8930*/  FFMA.FTZ R3, R163, c[0x0][0x23c], -R0 ;  /* 0x00008f00a3037a23 */ /* 0x002fca0000010800 */
[----:B------:R1:W-:Y:S02]  /*8940*/  MUFU.EX2 R155, R3 ;  /* 0x00000003009b7308 */ /* 0x0003e40000000800 */
[----:B-1----:R-:W-:-:S06]  /*8950*/  FFMA.FTZ R3, R162, c[0x0][0x23c], -R4 ;  /* 0x00008f00a2037a23 */ /* 0x002fcc0000010804 */
[----:B------:R1:W-:Y:S02]  /*8960*/  MUFU.EX2 R154, R3 ;  /* 0x00000003009a7308 */ /* 0x0003e40000000800 */
[----:B-1----:R-:W-:-:S06]  /*8970*/  FFMA.FTZ R3, R159, c[0x0][0x23c], -R4 ;  /* 0x00008f009f037a23 */ /* 0x002fcc0000010804 */
[----:B------:R1:W4:Y:S02]  /*8980*/  MUFU.EX2 R159, R3 ;  /* 0x00000003009f7308 */ /* 0x0003240000000800 */
[----:B-1----:R-:W-:Y:S01]  /*8990*/  FFMA.FTZ R3, R150, c[0x0][0x23c], -R4 ;  /* 0x00008f0096037a23 */ /* 0x002fe20000010804 */
[----:B----4-:R-:W-:-:S05]  /*89a0*/  F2FP.PACK_AB R12, R159, R154 ;  /* 0x0000009a9f0c723e */ /* 0x010fca00000000ff */
[----:B------:R1:W4:Y:S02]  /*89b0*/  MUFU.EX2 R8, R3 ;  /* 0x0000000300087308 */ /* 0x0003240000000800 */
[----:B-1----:R-:W-:-:S06]  /*89c0*/  FFMA.FTZ R3, R112, c[0x0][0x23c], -R4 ;  /* 0x00008f0070037a23 */ /* 0x002fcc0000010804 */
[----:B------:R1:W1:Y:S02]  /*89d0*/  MUFU.EX2 R151, R3 ;  /* 0x0000000300977308 */ /* 0x0002640000000800 */
[----:B-1----:R-:W-:Y:S01]  /*89e0*/  FFMA.FTZ R3, R164, c[0x0][0x23c], -R2 ;  /* 0x00008f00a4037a23 */ /* 0x002fe20000010802 */
[----:B------:R-:W-:-:S05]  /*89f0*/  MOV R164, R119 ;  /* 0x0000007700a47202 */ /* 0x000fca0000000f00 */
[----:B------:R1:W-:Y:S02]  /*8a00*/  MUFU.EX2 R153, R3 ;  /* 0x0000000300997308 */ /* 0x0003e40000000800 */
[----:B-1----:R-:W-:Y:S01]  /*8a10*/  FFMA.FTZ R3, R157, c[0x0][0x23c], -R2 ;  /* 0x00008f009d037a23 */ /* 0x002fe20000010802 */
[----:B----4-:R-:W-:-:S05]  /*8a20*/  MOV R157, R8 ;  /* 0x00000008009d7202 */ /* 0x010fca0000000f00 */
[----:B------:R1:W4:Y:S01]  /*8a30*/  MUFU.EX2 R10, R3 ;  /* 0x00000003000a7308 */ /* 0x0003220000000800 */
[----:B------:R-:W-:Y:S01]  /*8a40*/  F2FP.PACK_AB R14, R151, R157 ;  /* 0x0000009d970e723e */ /* 0x000fe200000000ff */
        /* <DEDUP_REMOVED lines=9> */
[----:B---3--:R-:W-:Y:S01]  /*8ae0*/  HMMA.16816.F32 R88, R12, R20, R88 ;  /* 0x000000140c58723c */ /* 0x008fe20000001858 */
[----:B-1----:R-:W-:-:S04]  /*8af0*/  FFMA.FTZ R3, R165, c[0x0][0x23c], -R0 ;  /* 0x00008f00a5037a23 */ /* 0x002fc80000010800 */
        /* <DEDUP_REMOVED lines=8> */
[----:B-1----:R-:W-:-:S02]  /*8b80*/  FFMA.FTZ R3, R180, c[0x0][0x23c], -R5 ;  /* 0x00008f00b4037a23 */ /* 0x002fc40000010805 */
[----:B------:R-:W-:Y:S02]  /*8b90*/  IMAD.MOV.U32 R180, RZ, RZ, R251 ;  /* 0x000000ffffb47224 */ /* 0x000fe400078e00fb */
[----:B------:R1:W-:Y:S03]  /*8ba0*/  MUFU.EX2 R150, R3 ;  /* 0x0000000300967308 */ /* 0x0003e60000000800 */
[----:B------:R-:W-:Y:S07]  /*8bb0*/  HMMA.16816.F32 R108, R12, R30, R108 ;  /* 0x0000001e0c6c723c */ /* 0x000fee000000186c */
[----:B------:R-:W-:-:S02]  /*8bc0*/  F2FP.PACK_AB R12, R71, R249 ;  /* 0x000000f9470c723e */ /* 0x000fc400000000ff */
[----:B----4-:R-:W-:Y:S02]  /*8bd0*/  F2FP.PACK_AB R13, R152, R155 ;  /* 0x0000009b980d723e */ /* 0x010fe400000000ff */
[----:B------:R-:W-:Y:S02]  /*8be0*/  F2FP.PACK_AB R14, R145, R9 ;  /* 0x00000009910e723e */ /* 0x000fe400000000ff */
[----:B--2---:R-:W-:Y:S01]  /*8bf0*/  F2FP.PACK_AB R15, R147, R8 ;  /* 0x00000008930f723e */ /* 0x004fe200000000ff */
[----:B-1----:R-:W-:Y:S01]  /*8c00*/  FFMA.FTZ R3, R175, c[0x0][0x23c], -R5 ;  /* 0x00008f00af037a23 */ /* 0x002fe20000010805 */
[----:B------:R-:W-:-:S03]  /*8c10*/  MOV R175, R117 ;  /* 0x0000007500af7202 */ /* 0x000fc60000000f00 */
[----:B------:R1:W2:Y:S02]  /*8c20*/  MUFU.EX2 R11, R3 ;  /* 0x00000003000b7308 */ /* 0x0002a40000000800 */
[C---:B------:R-:W-:Y:S08]  /*8c30*/  HMMA.16816.F32 R48, R12.reuse, R16, R48 ;  /* 0x000000100c30723c */ /* 0x040ff00000001830 */
[----:B------:R-:W-:Y:S01]  /*8c40*/  HMMA.16816.F32 R84, R12, R24, R52 ;  /* 0x000000180c54723c */ /* 0x000fe20000001834 */
[----:B-1----:R-:W-:Y:S01]  /*8c50*/  FFMA.FTZ R3, R170, c[0x0][0x23c], -R5 ;  /* 0x00008f00aa037a23 */ /* 0x002fe20000010805 */
[----:B--2---:R-:W-:-:S06]  /*8c60*/  MOV R170, R11 ;  /* 0x0000000b00aa7202 */ /* 0x004fcc0000000f00 */
[C---:B------:R-:W-:Y:S01]  /*8c70*/  HMMA.16816.F32 R56, R12.reuse, R20, R44 ;  /* 0x000000140c38723c */ /* 0x040fe2000000182c */
[----:B------:R1:W-:Y:S07]  /*8c80*/  MUFU.EX2 R160, R3 ;  /* 0x0000000300a07308 */ /* 0x0003ee0000000800 */
        /* <DEDUP_REMOVED lines=8> */
[----:B-1----:R-:W-:Y:S01]  /*8d10*/  FFMA.FTZ R3, R178, c[0x0][0x23c], -R0 ;  /* 0x00008f00b2037a23 */ /* 0x002fe20000010800 */
[----:B------:R-:W-:-:S06]  /*8d20*/  MOV R178, R121 ;  /* 0x0000007900b27202 */ /* 0x000fcc0000000f00 */
[----:B------:R-:W-:Y:S01]  /*8d30*/  HMMA.16816.F32 R32, R12, R30, R40 ;  /* 0x0000001e0c20723c */ /* 0x000fe20000001828 */
[----:B------:R-:W-:Y:S01]  /*8d40*/  LDSM.16.MT88.4 R28, [R231+0x9800] ;  /* 0x00980000e71c783b */ /* 0x000fe20000004200 */
[----:B------:R1:W-:Y:S02]  /*8d50*/  MUFU.EX2 R250, R3 ;  /* 0x0000000300fa7308 */ /* 0x0003e40000000800 */
[----:B-1----:R-:W-:Y:S02]  /*8d60*/  FFMA.FTZ R3, R176, c[0x0][0x23c], -R4 ;  /* 0x00008f00b0037a23 */ /* 0x002fe40000010804 */
[----:B------:R-:W-:-:S04]  /*8d70*/  IMAD.MOV.U32 R176, RZ, RZ, R118 ;  /* 0x000000ffffb07224 */ /* 0x000fc800078e0076 */
[----:B------:R1:W-:Y:S02]  /*8d80*/  MUFU.EX2 R16, R3 ;  /* 0x0000000300107308 */ /* 0x0003e40000000800 */
[----:B-1----:R-:W-:-:S06]  /*8d90*/  FFMA.FTZ R3, R172, c[0x0][0x23c], -R4 ;  /* 0x00008f00ac037a23 */ /* 0x002fcc0000010804 */
[----:B------:R1:W-:Y:S02]  /*8da0*/  MUFU.EX2 R162, R3 ;  /* 0x0000000300a27308 */ /* 0x0003e40000000800 */
[----:B-1----:R-:W-:-:S06]  /*8db0*/  FFMA.FTZ R3, R169, c[0x0][0x23c], -R4 ;  /* 0x00008f00a9037a23 */ /* 0x002fcc0000010804 */
[----:B------:R1:W-:Y:S02]  /*8dc0*/  MUFU.EX2 R68, R3 ;  /* 0x0000000300447308 */ /* 0x0003e40000000800 */
[----:B-1----:R-:W-:-:S06]  /*8dd0*/  FFMA.FTZ R3, R114, c[0x0][0x23c], -R4 ;  /* 0x00008f0072037a23 */ /* 0x002fcc0000010804 */
[----:B------:R1:W-:Y:S02]  /*8de0*/  MUFU.EX2 R237, R3 ;  /* 0x0000000300ed7308 */ /* 0x0003e40000000800 */
[----:B-1----:R-:W-:Y:S01]  /*8df0*/  FFMA.FTZ R3, R179, c[0x0][0x23c], -R2 ;  /* 0x00008f00b3037a23 */ /* 0x002fe20000010802 */
[----:B------:R-:W-:-:S05]  /*8e00*/  MOV R179, R116 ;  /* 0x0000007400b37202 */ /* 0x000fca0000000f00 */
[----:B------:R1:W-:Y:S02]  /*8e10*/  MUFU.EX2 R169, R3 ;  /* 0x0000000300a97308 */ /* 0x0003e40000000800 */
[----:B-1----:R-:W-:Y:S02]  /*8e20*/  FFMA.FTZ R3, R174, c[0x0][0x23c], -R2 ;  /* 0x00008f00ae037a23 */ /* 0x002fe40000010802 */
[----:B------:R-:W-:-:S04]  /*8e30*/  IMAD.MOV.U32 R174, RZ, RZ, R120 ;  /* 0x000000ffffae7224 */ /* 0x000fc800078e0078 */
[----:B------:R1:W4:Y:S02]  /*8e40*/  MUFU.EX2 R161, R3 ;  /* 0x0000000300a17308 */ /* 0x0003240000000800 */
[----:B-1----:R-:W-:Y:S01]  /*8e50*/  FFMA.FTZ R3, R173, c[0x0][0x23c], -R2 ;  /* 0x00008f00ad037a23 */ /* 0x002fe20000010802 */
[----:B----4-:R-:W-:-:S05]  /*8e60*/  F2FP.PACK_AB R13, R161, R169 ;  /* 0x000000a9a10d723e */ /* 0x010fca00000000ff */
[----:B------:R1:W-:Y:S02]  /*8e70*/  MUFU.EX2 R11, R3 ;  /* 0x00000003000b7308 */ /* 0x0003e40000000800 */
[----:B-1----:R-:W-:Y:S02]  /*8e80*/  FFMA.FTZ R3, R168, c[0x0][0x23c], -R2 ;  /* 0x00008f00a8037a23 */ /* 0x002fe40000010802 */
[----:B------:R-:W-:Y:S02]  /*8e90*/  IMAD.MOV.U32 R168, RZ, RZ, R16 ;  /* 0x000000ffffa87224 */ /* 0x000fe400078e0010 */
[----:B------:R-:W1:Y:S02]  /*8ea0*/  LDSM.16.MT88.4 R16, [R230+0x9800] ;  /* 0x00980000e610783b */ /* 0x000e640000004200 */
[----:B------:R4:W2:Y:S01]  /*8eb0*/  MUFU.EX2 R173, R3 ;  /* 0x0000000300ad7308 */ /* 0x0008a20000000800 */
[----:B------:R-:W-:Y:S01]  /*8ec0*/  F2FP.PACK_AB R12, R162, R168 ;  /* 0x000000a8a20c723e */ /* 0x000fe200000000ff */
[----:B----4-:R-:W-:Y:S01]  /*8ed0*/  FFMA.FTZ R3, R191, c[0x0][0x23c], -R0 ;  /* 0x00008f00bf037a23 */ /* 0x010fe20000010800 */
[----:B--2---:R-:W-:Y:S01]  /*8ee0*/  F2FP.PACK_AB R15, R173, R11 ;  /* 0x0000000bad0f723e */ /* 0x004fe200000000ff */
[----:B------:R-:W-:-:S04]  /*8ef0*/  IMAD.MOV.U32 R191, RZ, RZ, R68 ;  /* 0x000000ffffbf7224 */ /* 0x000fc800078e0044 */
[----:B------:R2:W4:Y:S01]  /*8f00*/  MUFU.EX2 R163, R3 ;  /* 0x0000000300a37308 */ /* 0x0005220000000800 */
[----:B------:R-:W-:-:S07]  /*8f10*/  F2FP.PACK_AB R14, R237, R191 ;  /* 0x000000bfed0e723e */ /* 0x000fce00000000ff */
[----:B------:R-:W-:Y:S01]  /*8f20*/  HMMA.16816.F32 R76, R12, R24, R60 ;  /* 0x000000180c4c723c */ /* 0x000fe2000000183c */
[----:B--2---:R-:W-:-:S07]  /*8f30*/  FFMA.FTZ R3, R182, c[0x0][0x23c], -R0 ;  /* 0x00008f00b6037a23 */ /* 0x004fce0000010800 */
[C---:B------:R-:W-:Y:S01]  /*8f40*/  HMMA.16816.F32 R60, R12.reuse, R26, R80 ;  /* 0x0000001a0c3c723c */ /* 0x040fe20000001850 */
[----:B------:R2:W-:Y:S07]  /*8f50*/  MUFU.EX2 R172, R3 ;  /* 0x0000000300ac7308 */ /* 0x0005ee0000000800 */
[C---:B---3--:R-:W-:Y:S08]  /*8f60*/  HMMA.16816.F32 R88, R12.reuse, R20, R88 ;  /* 0x000000140c58723c */ /* 0x048ff00000001858 */
[----:B------:R-:W-:Y:S01]  /*8f70*/  HMMA.16816.F32 R96, R12, R22, R96 ;  /* 0x000000160c60723c */ /* 0x000fe20000001860 */
[----:B--2---:R-:W-:Y:S01]  /*8f80*/  FFMA.FTZ R3, R177, c[0x0][0x23c], -R0 ;  /* 0x00008f00b1037a23 */ /* 0x004fe20000010800 */
[----:B------:R-:W-:-:S03]  /*8f90*/  MOV R177, R249 ;  /* 0x000000f900b17202 */ /* 0x000fc60000000f00 */
[----:B------:R2:W3:Y:S03]  /*8fa0*/  MUFU.EX2 R165, R3 ;  /* 0x0000000300a57308 */ /* 0x0004e60000000800 */
[C---:B-1----:R-:W-:Y:S08]  /*8fb0*/  HMMA.16816.F32 R100, R12.reuse, R16, R100 ;  /* 0x000000100c64723c */ /* 0x042ff00000001864 */
[----:B------:R-:W-:Y:S01]  /*8fc0*/  HMMA.16816.F32 R104, R12, R18, R104 ;  /* 0x000000120c68723c */ /* 0x000fe20000001868 */
[----:B--2---:R-:W-:-:S07]  /*8fd0*/  FFMA.FTZ R3, R213, c[0x0][0x23c], -R5 ;  /* 0x00008f00d5037a23 */ /* 0x004fce0000010805 */
[C---:B------:R-:W-:Y:S01]  /*8fe0*/  HMMA.16816.F32 R124, R12.reuse, R28, R124 ;  /* 0x0000001c0c7c723c */ /* 0x040fe2000000187c */
[----:B------:R-:W-:Y:S01]  /*8ff0*/  IMAD.MOV.U32 R213, RZ, RZ, R177 ;  /* 0x000000ffffd57224 */ /* 0x000fe200078e00b1 */
[----:B------:R1:W2:Y:S06]  /*9000*/  MUFU.EX2 R68, R3 ;  /* 0x0000000300447308 */ /* 0x0002ac0000000800 */
[----:B------:R-:W-:Y:S07]  /*9010*/  HMMA.16816.F32 R108, R12, R30, R108 ;  /* 0x0000001e0c6c723c */ /* 0x000fee000000186c */
[----:B------:R-:W-:-:S02]  /*9020*/  F2FP.PACK_AB R12, R170, R150 ;  /* 0x00000096aa0c723e */ /* 0x000fc400000000ff */
[----:B----4-:R-:W-:Y:S01]  /*9030*/  F2FP.PACK_AB R13, R163, R250 ;  /* 0x000000faa30d723e */ /* 0x010fe200000000ff */
[----:B-1----:R-:W-:Y:S01]  /*9040*/  FFMA.FTZ R3, R203, c[0x0][0x23c], -R5 ;  /* 0x00008f00cb037a23 */ /* 0x002fe20000010805 */
[----:B------:R-:W-:Y:S02]  /*9050*/  F2FP.PACK_AB R14, R167, R160 ;  /* 0x000000a0a70e723e */ /* 0x000fe400000000ff */
[----:B---3--:R-:W-:Y:S01]  /*9060*/  F2FP.PACK_AB R15, R165, R172 ;  /* 0x000000aca50f723e */ /* 0x008fe200000000ff */
[----:B------:R1:W-:Y:S01]  /*9070*/  MUFU.EX2 R156, R3 ;  /* 0x00000003009c7308 */ /* 0x0003e20000000800 */
[----:B--2---:R-:W-:-:S05]  /*9080*/  MOV R203, R68 ;  /* 0x0000004400cb7202 */ /* 0x004fca0000000f00 */
[C---:B------:R-:W-:Y:S08]  /*9090*/  HMMA.16816.F32 R40, R12.reuse, R28, R36 ;  /* 0x0000001c0c28723c */ /* 0x040ff00000001824 */
[----:B------:R-:W-:Y:S01]  /*90a0*/  HMMA.16816.F32 R120, R12, R24, R84 ;  /* 0x000000180c78723c */ /* 0x000fe20000001854 */
[----:B-1----:R-:W-:-:S04]  /*90b0*/  FFMA.FTZ R3, R188, c[0x0][0x23c], -R5 ;  /* 0x00008f00bc037a23 */ /* 0x002fc80000010805 */
[----:B------:R1:W-:Y:S03]  /*90c0*/  MUFU.EX2 R36, R3 ;  /* 0x0000000300247308 */ /* 0x0003e60000000800 */
[C---:B------:R-:W-:Y:S08]  /*90d0*/  HMMA.16816.F32 R84, R12.reuse, R16, R48 ;  /* 0x000000100c54723c */ /* 0x040ff00000001830 */
[----:B------:R-:W-:Y:S01]  /*90e0*/  HMMA.16816.F32 R116, R12, R26, R64 ;  /* 0x0000001a0c74723c */ /* 0x000fe20000001840 */
[----:B------:R-:W2:Y:S01]  /*90f0*/  LDSM.16.MT88.4 R24, [R229+0xa000] ;  /* 0x00a00000e518783b */ /* 0x000ea20000004200 */
[----:B-1----:R-:W-:-:S05]  /*9100*/  FFMA.FTZ R3, R184, c[0x0][0x23c], -R5 ;  /* 0x00008f00b8037a23 */ /* 0x002fca0000010805 */
[----:B------:R-:W-:Y:S01]  /*9110*/  MOV R65, R174 ;  /* 0x000000ae00417202 */ /* 0x000fe20000000f00 */
[C---:B------:R-:W-:Y:S01]  /*9120*/  HMMA.16816.F32 R112, R12.reuse, R20, R56 ;  /* 0x000000140c70723c */ /* 0x040fe20000001838 */
[----:B------:R-:W-:Y:S01]  /*9130*/  IMAD.MOV.U32 R67, RZ, RZ, R250 ;  /* 0x000000ffff437224 */ /* 0x000fe200078e00fa */
[----:B------:R1:W-:Y:S01]  /*9140*/  MUFU.EX2 R149, R3 ;  /* 0x0000000300957308 */ /* 0x0003e20000000800 */
[----:B------:R-:W-:Y:S01]  /*9150*/  IMAD.MOV.U32 R174, RZ, RZ, R247 ;  /* 0x000000ffffae7224 */ /* 0x000fe200078e00f7 */
[----:B------:R-:W-:Y:S02]  /*9160*/  MOV R66, R179 ;  /* 0x000000b300427202 */ /* 0x000fe40000000f00 */
[----:B------:R-:W-:Y:S02]  /*9170*/  MOV R179, R246 ;  /* 0x000000f600b37202 */ /* 0x000fe40000000f00 */
[----:B------:R-:W-:Y:S01]  /*9180*/  HMMA.16816.F32 R92, R12, R22, R52 ;  /* 0x000000160c5c723c */ /* 0x000fe20000001834 */
[----:B------:R-:W3:Y:S01]  /*9190*/  LDSM.16.MT88.4 R20, [R232+0xa000] ;  /* 0x00a00000e814783b */ /* 0x000ee20000004200 */
[----:B------:R-:W-:-:S02]  /*91a0*/  MOV R184, R66 ;  /* 0x0000004200b87202 */ /* 0x000fc40000000f00 */
[----:B------:R-:W-:-:S04]  /*91b0*/  MOV R188, R67 ;  /* 0x0000004300bc7202 */ /* 0x000fc80000000f00 */
[C---:B------:R-:W-:Y:S01]  /*91c0*/  HMMA.16816.F32 R80, R12.reuse, R18, R44 ;  /* 0x000000120c50723c */ /* 0x040fe2000000182c */
[----:B-1----:R-:W-:Y:S02]  /*91d0*/  FFMA.FTZ R3, R210, c[0x0][0x23c], -R0 ;  /* 0x00008f00d2037a23 */ /* 0x002fe40000010800 */
[----:B------:R-:W-:Y:S02]  /*91e0*/  IMAD.MOV.U32 R210, RZ, RZ, R65 ;  /* 0x000000ffffd27224 */ /* 0x000fe400078e0041 */
[----:B------:R1:W-:Y:S03]  /*91f0*/  MUFU.EX2 R68, R3 ;  /* 0x0000000300447308 */ /* 0x0003e60000000800 */
[----:B------:R-:W-:Y:S01]  /*9200*/  HMMA.16816.F32 R32, R12, R30, R32 ;  /* 0x0000001e0c20723c */ /* 0x000fe20000001820 */
[----:B------:R-:W-:Y:S01]  /*9210*/  LDSM.16.MT88.4 R28, [R231+0xa000] ;  /* 0x00a00000e71c783b */ /* 0x000fe20000004200 */
[----:B-1----:R-:W-:-:S02]  /*9220*/  FFMA.FTZ R3, R209, c[0x0][0x23c], -R4 ;  /* 0x00008f00d1037a23 */ /* 0x002fc40000010804 */
[----:B------:R-:W-:Y:S01]  /*9230*/  IMAD.MOV.U32 R209, RZ, RZ, R191 ;  /* 0x000000ffffd17224 */ /* 0x000fe200078e00bf */
[----:B------:R-:W-:Y:S01]  /*9240*/  MOV R191, R248 ;  /* 0x000000f800bf7202 */ /* 0x000fe20000000f00 */
[----:B------:R1:W-:Y:S03]  /*9250*/  MUFU.EX2 R252, R3 ;  /* 0x0000000300fc7308 */ /* 0x0003e60000000800 */
[----:B------:R-:W-:Y:S02]  /*9260*/  MOV R177, R191 ;  /* 0x000000bf00b17202 */ /* 0x000fe40000000f00 */
[----:B------:R-:W-:Y:S01]  /*9270*/  MOV R191, R174 ;  /* 0x000000ae00bf7202 */ /* 0x000fe20000000f00 */
[----:B------:R-:W-:Y:S01]  /*9280*/  IMAD.MOV.U32 R174, RZ, RZ, R176 ;  /* 0x000000ffffae7224 */ /* 0x000fe200078e00b0 */
[----:B------:R-:W-:Y:S01]  /*9290*/  MOV R176, R245 ;  /* 0x000000f500b07202 */ /* 0x000fe20000000f00 */
[----:B-1----:R-:W-:-:S02]  /*92a0*/  FFMA.FTZ R3, R190, c[0x0][0x23c], -R4 ;  /* 0x00008f00be037a23 */ /* 0x002fc40000010804 */
[----:B------:R-:W-:Y:S01]  /*92b0*/  IMAD.MOV.U32 R190, RZ, RZ, R174 ;  /* 0x000000ffffbe7224 */ /* 0x000fe200078e00ae */
[----:B------:R-:W-:Y:S01]  /*92c0*/  MOV R174, R244 ;  /* 0x000000f400ae7202 */ /* 0x000fe20000000f00 */
[----:B------:R1:W4:Y:S02]  /*92d0*/  MUFU.EX2 R144, R3 ;  /* 0x0000000300907308 */ /* 0x0003240000000800 */
[----:B-1----:R-:W-:Y:S01]  /*92e0*/  FFMA.FTZ R3, R187, c[0x0][0x23c], -R4 ;  /* 0x00008f00bb037a23 */ /* 0x002fe20000010804 */
[----:B----4-:R-:W-:Y:S01]  /*92f0*/  F2FP.PACK_AB R12, R144, R252 ;  /* 0x000000fc900c723e */ /* 0x010fe200000000ff */
[----:B------:R-:W-:-:S04]  /*9300*/  IMAD.MOV.U32 R187, RZ, RZ, R147 ;  /* 0x000000ffffbb7224 */ /* 0x000fc800078e0093 */
[----:B------:R1:W-:Y:S02]  /*9310*/  MUFU.EX2 R182, R3 ;  /* 0x0000000300b67308 */ /* 0x0003e40000000800 */
[----:B-1----:R-:W-:-:S06]  /*9320*/  FFMA.FTZ R3, R158, c[0x0][0x23c], -R4 ;  /* 0x00008f009e037a23 */ /* 0x002fcc0000010804 */
[----:B------:R1:W4:Y:S02]  /*9330*/  MUFU.EX2 R16, R3 ;  /* 0x0000000300107308 */ /* 0x0003240000000800 */
[----:B-1----:R-:W-:-:S06]  /*9340*/  FFMA.FTZ R3, R211, c[0x0][0x23c], -R2 ;  /* 0x00008f00d3037a23 */ /* 0x002fcc0000010802 */
[----:B------:R1:W-:Y:S02]  /*9350*/  MUFU.EX2 R251, R3 ;  /* 0x0000000300fb7308 */ /* 0x0003e40000000800 */
[--C-:B-1----:R-:W-:Y:S01]  /*9360*/  FFMA.FTZ R3, R196, c[0x0][0x23c], -R2.reuse ;  /* 0x00008f00c4037a23 */ /* 0x102fe20000010802 */
[----:B----4-:R-:W-:Y:S02]  /*9370*/  MOV R196, R16 ;  /* 0x0000001000c47202 */ /* 0x010fe40000000f00 */
[----:B------:R-:W1:Y:S03]  /*9380*/  LDSM.16.MT88.4 R16, [R230+0xa000] ;  /* 0x00a00000e610783b */ /* 0x000e660000004200 */
[----:B------:R4:W2:Y:S01]  /*9390*/  MUFU.EX2 R248, R3 ;  /* 0x0000000300f87308 */ /* 0x0008a20000000800 */
[----:B------:R-:W-:Y:S01]  /*93a0*/  F2FP.PACK_AB R14, R196, R182 ;  /* 0x000000b6c40e723e */ /* 0x000fe200000000ff */
[----:B----4-:R-:W-:Y:S01]  /*93b0*/  FFMA.FTZ R3, R189, c[0x0][0x23c], -R2 ;  /* 0x00008f00bd037a23 */ /* 0x010fe20000010802 */
[----:B--2---:R-:W-:-:S05]  /*93c0*/  F2FP.PACK_AB R13, R248, R251 ;  /* 0x000000fbf80d723e */ /* 0x004fca00000000ff */
[----:B------:R2:W-:Y:S02]  /*93d0*/  MUFU.EX2 R249, R3 ;  /* 0x0000000300f97308 */ /* 0x0005e40000000800 */
[----:B--2---:R-:W-:-:S06]  /*93e0*/  FFMA.FTZ R3, R136, c[0x0][0x23c], -R2 ;  /* 0x00008f0088037a23 */ /* 0x004fcc0000010802 */
[----:B------:R2:W4:Y:S02]  /*93f0*/  MUFU.EX2 R250, R3 ;  /* 0x0000000300fa7308 */ /* 0x0005240000000800 */
[----:B--2---:R-:W-:Y:S01]  /*9400*/  FFMA.FTZ R3, R214, c[0x0][0x23c], -R0 ;  /* 0x00008f00d6037a23 */ /* 0x004fe20000010800 */
[----:B----4-:R-:W-:-:S05]  /*9410*/  F2FP.PACK_AB R15, R250, R249 ;  /* 0x000000f9fa0f723e */ /* 0x010fca00000000ff */
[----:B------:R2:W4:Y:S02]  /*9420*/  MUFU.EX2 R247, R3 ;  /* 0x0000000300f77308 */ /* 0x0005240000000800 */
[C---:B------:R-:W-:Y:S08]  /*9430*/  HMMA.16816.F32 R64, R12.reuse, R26, R60 ;  /* 0x0000001a0c40723c */ /* 0x040ff0000000183c */
[----:B------:R-:W-:Y:S01]  /*9440*/  HMMA.16816.F32 R76, R12, R24, R76 ;  /* 0x000000180c4c723c */ /* 0x000fe2000000184c */
[----:B--2---:R-:W-:-:S04]  /*9450*/  FFMA.FTZ R3, R204, c[0x0][0x23c], -R0 ;  /* 0x00008f00cc037a23 */ /* 0x004fc80000010800 */
[----:B------:R2:W-:Y:S03]  /*9460*/  MUFU.EX2 R246, R3 ;  /* 0x0000000300f67308 */ /* 0x0005e60000000800 */
[C---:B---3--:R-:W-:Y:S08]  /*9470*/  HMMA.16816.F32 R60, R12.reuse, R20, R88 ;  /* 0x000000140c3c723c */ /* 0x048ff00000001858 */
[----:B------:R-:W-:Y:S01]  /*9480*/  HMMA.16816.F32 R56, R12, R22, R96 ;  /* 0x000000160c38723c */ /* 0x000fe20000001860 */
[----:B--2---:R-:W-:Y:S01]  /*9490*/  FFMA.FTZ R3, R198, c[0x0][0x23c], -R0 ;  /* 0x00008f00c6037a23 */ /* 0x004fe20000010800 */
[----:B------:R-:W-:-:S06]  /*94a0*/  MOV R198, R36 ;  /* 0x0000002400c67202 */ /* 0x000fcc0000000f00 */
[C---:B-1----:R-:W-:Y:S01]  /*94b0*/  HMMA.16816.F32 R52, R12.reuse, R16, R100 ;  /* 0x000000100c34723c */ /* 0x042fe20000001864 */
[----:B------:R1:W2:Y:S07]  /*94c0*/  MUFU.EX2 R245, R3 ;  /* 0x0000000300f57308 */ /* 0x0002ae0000000800 */
[C---:B------:R-:W-:Y:S08]  /*94d0*/  HMMA.16816.F32 R48, R12.reuse, R18, R104 ;  /* 0x000000120c30723c */ /* 0x040ff00000001868 */
[----:B------:R-:W-:Y:S01]  /*94e0*/  HMMA.16816.F32 R44, R12, R28, R124 ;  /* 0x0000001c0c2c723c */ /* 0x000fe2000000187c */
[----:B-1----:R-:W-:-:S04]  /*94f0*/  FFMA.FTZ R3, R216, c[0x0][0x23c], -R4 ;  /* 0x00008f00d8037a23 */ /* 0x002fc80000010804 */
[----:B------:R1:W-:Y:S02]  /*9500*/  MUFU.EX2 R214, R3 ;  /* 0x0000000300d67308 */ /* 0x0003e40000000800 */
[--C-:B------:R-:W-:Y:S01]  /*9510*/  FFMA.FTZ R124, R133, c[0x0][0x23c], -R0.reuse ;  /* 0x00008f00857c7a23 */ /* 0x100fe20000010800 */
[----:B------:R-:W-:Y:S01]  /*9520*/  HMMA.16816.F32 R36, R12, R30, R108 ;  /* 0x0000001e0c24723c */ /* 0x000fe2000000186c */
[--C-:B------:R-:W-:Y:S02]  /*9530*/  FFMA.FTZ R125, R130, c[0x0][0x23c], -R0.reuse ;  /* 0x00008f00827d7a23 */ /* 0x100fe40000010800 */
[----:B------:R-:W-:Y:S02]  /*9540*/  FFMA.FTZ R126, R74, c[0x0][0x23c], -R0 ;  /* 0x00008f004a7e7a23 */ /* 0x000fe40000010800 */
[----:B------:R-:W-:Y:S02]  /*9550*/  FFMA.FTZ R74, R192, c[0x0][0x23c], -R2 ;  /* 0x00008f00c04a7a23 */ /* 0x000fe40000010802 */
[----:B------:R-:W-:-:S02]  /*9560*/  F2FP.PACK_AB R12, R156, R203 ;  /* 0x000000cb9c0c723e */ /* 0x000fc400000000ff */
[----:B----4-:R-:W-:Y:S02]  /*9570*/  F2FP.PACK_AB R13, R247, R68 ;  /* 0x00000044f70d723e */ /* 0x010fe400000000ff */
[----:B------:R-:W-:Y:S02]  /*9580*/  F2FP.PACK_AB R14, R149, R198 ;  /* 0x000000c6950e723e */ /* 0x000fe400000000ff */
[----:B--2---:R-:W-:Y:S01]  /*9590*/  F2FP.PACK_AB R15, R245, R246 ;  /* 0x000000f6f50f723e */ /* 0x004fe200000000ff */
[----:B-1----:R-:W-:-:S04]  /*95a0*/  FFMA.FTZ R3, R206, c[0x0][0x23c], -R4 ;  /* 0x00008f00ce037a23 */ /* 0x002fc80000010804 */
[----:B------:R1:W2:Y:S02]  /*95b0*/  MUFU.EX2 R216, R3 ;  /* 0x0000000300d87308 */ /* 0x0002a40000000800 */
[C---:B------:R-:W-:Y:S08]  /*95c0*/  HMMA.16816.F32 R88, R12.reuse, R18, R80 ;  /* 0x000000120c58723c */ /* 0x040ff00000001850 */
[----:B------:R-:W-:Y:S01]  /*95d0*/  HMMA.16816.F32 R80, R12, R28, R40 ;  /* 0x0000001c0c50723c */ /* 0x000fe20000001828 */
[----:B-1----:R-:W-:-:S06]  /*95e0*/  FFMA.FTZ R3, R139, c[0x0][0x23c], -R4 ;  /* 0x00008f008b037a23 */ /* 0x002fcc0000010804 */
[----:B------:R-:W-:Y:S01]  /*95f0*/  MOV R40, R177 ;  /* 0x000000b100287202 */ /* 0x000fe20000000f00 */
[C---:B------:R-:W-:Y:S01]  /*9600*/  HMMA.16816.F32 R96, R12.reuse, R24, R120 ;  /* 0x000000180c60723c */ /* 0x040fe20000001878 */
[----:B------:R-:W-:Y:S01]  /*9610*/  MOV R177, R180 ;  /* 0x000000b400b17202 */ /* 0x000fe20000000f00 */
[----:B------:R-:W-:Y:S01]  /*9620*/  IMAD.MOV.U32 R41, RZ, RZ, R213 ;  /* 0x000000ffff297224 */ /* 0x000fe200078e00d5 */
[----:B------:R-:W-:Y:S01]  /*9630*/  MOV R180, R243 ;  /* 0x000000f300b47202 */ /* 0x000fe20000000f00 */
[----:B------:R-:W-:Y:S01]  /*9640*/  IMAD.MOV.U32 R43, RZ, RZ, R210 ;  /* 0x000000ffff2b7224 */ /* 0x000fe200078e00d2 */
[----:B------:R1:W-:Y:S01]  /*9650*/  MUFU.EX2 R243, R3 ;  /* 0x0000000300f37308 */ /* 0x0003e20000000800 */
[----:B------:R-:W-:Y:S01]  /*9660*/  MOV R42, R184 ;  /* 0x000000b8002a7202 */ /* 0x000fe20000000f00 */
[----:B------:R-:W-:Y:S01]  /*9670*/  FFMA.FTZ R123, R183, c[0x0][0x23c], -R0 ;  /* 0x00008f00b77b7a23 */ /* 0x000fe20000010800 */
[C---:B------:R-:W-:Y:S01]  /*9680*/  HMMA.16816.F32 R104, R12.reuse, R26, R116 ;  /* 0x0000001a0c68723c */ /* 0x040fe20000001874 */
[----:B------:R-:W3:Y:S01]  /*9690*/  LDSM.16.MT88.4 R24, [R229+0xa800] ;  /* 0x00a80000e518783b */ /* 0x000ee20000004200 */
[----:B------:R-:W-:Y:S01]  /*96a0*/  MOV R184, R188 ;  /* 0x000000bc00b87202 */ /* 0x000fe20000000f00 */
[----:B------:R-:W-:Y:S01]  /*96b0*/  IMAD.MOV.U32 R183, RZ, RZ, R239 ;  /* 0x000000ffffb77224 */ /* 0x000fe200078e00ef */
[----:B------:R-:W-:Y:S01]  /*96c0*/  MOV R188, R173 ;  /* 0x000000ad00bc7202 */ /* 0x000fe20000000f00 */
[----:B------:R-:W4:Y:S01]  /*96d0*/  LDL.LU R239, [R1+0x140] ;  /* 0x0001400001ef7983 */ /* 0x000f220000300800 */
[----:B------:R-:W-:Y:S01]  /*96e0*/  MOV R173, R164 ;  /* 0x000000a400ad7202 */ /* 0x000fe20000000f00 */
[----:B------:R-:W-:Y:S01]  /*96f0*/  IMAD.MOV.U32 R164, RZ, RZ, R6 ;  /* 0x000000ffffa47224 */ /* 0x000fe200078e0006 */
[----:B------:R-:W-:Y:S01]  /*9700*/  HMMA.16816.F32 R108, R12, R20, R112 ;  /* 0x000000140c6c723c */ /* 0x000fe20000001870 */
[----:B------:R-:W-:Y:S01]  /*9710*/  FFMA.FTZ R6, R138, c[0x0][0x23c], -R2 ;  /* 0x00008f008a067a23 */ /* 0x000fe20000010802 */
[----:B------:R-:W-:Y:S01]  /*9720*/  MOV R118, R209 ;  /* 0x000000d100767202 */ /* 0x000fe20000000f00 */
[----:B------:R-:W-:-:S02]  /*9730*/  FFMA.FTZ R119, R171, c[0x0][0x23c], -R5 ;  /* 0x00008f00ab777a23 */ /* 0x000fc40000010805 */
[--C-:B-1----:R-:W-:Y:S01]  /*9740*/  FFMA.FTZ R3, R137, c[0x0][0x23c], -R4.reuse ;  /* 0x00008f0089037a23 */ /* 0x102fe20000010804 */
[----:B------:R1:W-:Y:S01]  /*9750*/  MUFU.EX2 R210, R6 ;  /* 0x0000000600d27308 */ /* 0x0003e20000000800 */
[--C-:B------:R-:W-:Y:S01]  /*9760*/  FFMA.FTZ R120, R132, c[0x0][0x23c], -R5.reuse ;  /* 0x00008f0084787a23 */ /* 0x100fe20000010805 */
[C---:B------:R-:W-:Y:S01]  /*9770*/  HMMA.16816.F32 R100, R12.reuse, R22, R92 ;  /* 0x000000160c64723c */ /* 0x040fe2000000185c */
[----:B------:R-:W-:Y:S01]  /*9780*/  LDSM.16.MT88.4 R20, [R232+0xa800] ;  /* 0x00a80000e814783b */ /* 0x000fe20000004200 */
[--C-:B------:R-:W-:Y:S02]  /*9790*/  FFMA.FTZ R121, R128, c[0x0][0x23c], -R5.reuse ;  /* 0x00008f0080797a23 */ /* 0x100fe40000010805 */
[----:B------:R-:W-:Y:S02]  /*97a0*/  FFMA.FTZ R122, R70, c[0x0][0x23c], -R5 ;  /* 0x00008f00467a7a23 */ /* 0x000fe40000010805 */
[----:B------:R2:W2:Y:S01]  /*97b0*/  MUFU.EX2 R244, R3 ;  /* 0x0000000300f47308 */ /* 0x0004a20000000800 */
[----:B------:R-:W-:Y:S01]  /*97c0*/  FFMA.FTZ R70, R75, c[0x0][0x23c], -R4 ;  /* 0x00008f004b467a23 */ /* 0x000fe20000010804 */
[----:B------:R-:W-:Y:S01]  /*97d0*/  HMMA.16816.F32 R92, R12, R16, R84 ;  /* 0x000000100c5c723c */ /* 0x000fe20000001854 */
[----:B------:R-:W-:Y:S01]  /*97e0*/  LDSM.16.MT88.4 R16, [R230+0xa800] ;  /* 0x00a80000e610783b */ /* 0x000fe20000004200 */
[----:B------:R-:W-:-:S02]  /*97f0*/  FFMA.FTZ R75, R181, c[0x0][0x23c], -R2 ;  /* 0x00008f00b54b7a23 */ /* 0x000fc40000010802 */
[----:B------:R-:W-:Y:S02]  /*9800*/  FFMA.FTZ R116, R134, c[0x0][0x23c], -R2 ;  /* 0x00008f0086747a23 */ /* 0x000fe40000010802 */
[----:B-1----:R-:W-:Y:S02]  /*9810*/  FFMA.FTZ R6, R226, c[0x0][0x23c], -R0 ;  /* 0x00008f00e2067a23 */ /* 0x002fe40000010800 */
[----:B------:R-:W-:Y:S01]  /*9820*/  HMMA.16816.F32 R84, R12, R30, R32 ;  /* 0x0000001e0c54723c */ /* 0x000fe20000001820 */
[----:B------:R-:W1:Y:S01]  /*9830*/  LDSM.16.MT88.4 R28, [R231+0xa800] ;  /* 0x00a80000e71c783b */ /* 0x000e620000004200 */
[----:B------:R-:W-:Y:S01]  /*9840*/  MUFU.EX2 R132, R6 ;  /* 0x0000000600847308 */ /* 0x000fe20000000800 */
[--C-:B------:R-:W-:Y:S02]  /*9850*/  FFMA.FTZ R117, R129, c[0x0][0x23c], -R2.reuse ;  /* 0x00008f0081757a23 */ /* 0x100fe40000010802 */
[----:B--2---:R-:W-:Y:S02]  /*9860*/  FFMA.FTZ R3, R217, c[0x0][0x23c], -R2 ;  /* 0x00008f00d9037a23 */ /* 0x004fe40000010802 */
[----:B------:R-:W-:Y:S01]  /*9870*/  F2FP.PACK_AB R12, R216, R214 ;  /* 0x000000d6d80c723e */ /* 0x000fe200000000ff */
[----:B------:R-:W-:Y:S01]  /*9880*/  FFMA.FTZ R34, R219, c[0x0][0x23c], -R5 ;  /* 0x00008f00db227a23 */ /* 0x000fe20000010805 */
[----:B------:R-:W-:Y:S01]  /*9890*/  F2FP.PACK_AB R14, R244, R243 ;  /* 0x000000f3f40e723e */ /* 0x000fe200000000ff */
[----:B------:R2:W-:Y:S01]  /*98a0*/  MUFU.EX2 R211, R3 ;  /* 0x0000000300d37308 */ /* 0x0005e20000000800 */
[----:B------:R-:W-:Y:S01]  /*98b0*/  MOV R217, R145 ;  /* 0x0000009100d97202 */ /* 0x000fe20000000f00 */
[----:B------:R-:W-:-:S02]  /*98c0*/  FFMA.FTZ R35, R185, c[0x0][0x23c], -R4 ;  /* 0x00008f00b9237a23 */ /* 0x000fc40000010804 */
[--C-:B------:R-:W-:Y:S02]  /*98d0*/  FFMA.FTZ R32, R202, c[0x0][0x23c], -R2.reuse ;  /* 0x00008f00ca207a23 */ /* 0x100fe40000010802 */
[----:B------:R-:W-:Y:S02]  /*98e0*/  FFMA.FTZ R33, R195, c[0x0][0x23c], -R2 ;  /* 0x00008f00c3217a23 */ /* 0x000fe40000010802 */
[----:B------:R-:W-:Y:S02]  /*98f0*/  IMAD.MOV.U32 R185, RZ, RZ, R42 ;  /* 0x000000ffffb97224 */ /* 0x000fe400078e002a */
[----:B--2---:R-:W-:-:S04]  /*9900*/  FFMA.FTZ R3, R207, c[0x0][0x23c], -R2 ;  /* 0x00008f00cf037a23 */ /* 0x004fc80000010802 */
[----:B------:R2:W1:Y:S02]  /*9910*/  MUFU.EX2 R213, R3 ;  /* 0x0000000300d57308 */ /* 0x0004640000000800 */
[----:B--2---:R-:W-:Y:S01]  /*9920*/  FFMA.FTZ R3, R199, c[0x0][0x23c], -R2 ;  /* 0x00008f00c7037a23 */ /* 0x004fe20000010802 */
[----:B-1----:R-:W-:Y:S01]  /*9930*/  F2FP.PACK_AB R13, R213, R211 ;  /* 0x000000d3d50d723e */ /* 0x002fe200000000ff */
[----:B------:R-:W-:-:S04]  /*9940*/  IMAD.MOV.U32 R199, RZ, RZ, R144 ;  /* 0x000000ffffc77224 */ /* 0x000fc800078e0090 */
[----:B------:R-:W1:Y:S02]  /*9950*/  MUFU.EX2 R209, R3 ;  /* 0x0000000300d17308 */ /* 0x000e640000000800 */
[----:B-1----:R-:W-:Y:S01]  /*9960*/  F2FP.PACK_AB R15, R210, R209 ;  /* 0x000000d1d20f723e */ /* 0x002fe200000000ff */
[----:B------:R-:W-:-:S06]  /*9970*/  FFMA.FTZ R3, R242, c[0x0][0x23c], -R5 ;  /* 0x00008f00f2037a23 */ /* 0x000fcc0000010805 */
[C---:B---3--:R-:W-:Y:S07]  /*9980*/  HMMA.16816.F32 R136, R12.reuse, R24, R76 ;  /* 0x000000180c88723c */ /* 0x048fee000000184c */
[----:B------:R-:W-:Y:S01]  /*9990*/  MOV R76, R146 ;  /* 0x00000092004c7202 */ /* 0x000fe20000000f00 */
[----:B------:R-:W-:Y:S01]  /*99a0*/  IMAD.MOV.U32 R79, RZ, RZ, R177 ;  /* 0x000000ffff4f7224 */ /* 0x000fe200078e00b1 */
[----:B------:R-:W-:Y:S01]  /*99b0*/  HMMA.16816.F32 R144, R12, R26, R64 ;  /* 0x0000001a0c90723c */ /* 0x000fe20000001840 */
[----:B------:R-:W-:-:S02]  /*99c0*/  MOV R78, R173 ;  /* 0x000000ad004e7202 */ /* 0x000fc40000000f00 */
[----:B------:R-:W-:Y:S01]  /*99d0*/  MOV R77, R174 ;  /* 0x000000ae004d7202 */ /* 0x000fe20000000f00 */
[----:B------:R-:W-:-:S03]  /*99e0*/  IMAD.MOV.U32 R130, RZ, RZ, R76 ;  /* 0x000000ffff827224 */ /* 0x000fc600078e004c */
[----:B------:R-:W-:Y:S01]  /*99f0*/  MOV R66, R156 ;  /* 0x0000009c00427202 */ /* 0x000fe20000000f00 */
[----:B------:R-:W-:Y:S01]  /*9a00*/  IMAD.MOV.U32 R65, RZ, RZ, R157 ;  /* 0x000000ffff417224 */ /* 0x000fe200078e009d */
[----:B------:R-:W-:Y:S01]  /*9a10*/  MOV R64, R159 ;  /* 0x0000009f00407202 */ /* 0x000fe20000000f00 */
[----:B------:R-:W-:Y:S01]  /*9a20*/  HMMA.16816.F32 R112, R12, R30, R36 ;  /* 0x0000001e0c70723c */ /* 0x000fe20000001824 */
[----:B------:R-:W-:-:S04]  /*9a30*/  MOV R67, R179 ;  /* 0x000000b300437202 */ /* 0x000fc80000000f00 */
[----:B------:R-:W-:Y:S02]  /*9a40*/  MOV R242, R67 ;  /* 0x0000004300f27202 */ /* 0x000fe40000000f00 */
[----:B------:R-:W-:Y:S01]  /*9a50*/  MOV R39, R69 ;  /* 0x0000004500277202 */ /* 0x000fe20000000f00 */
[----:B------:R-:W-:Y:S01]  /*9a60*/  HMMA.16816.F32 R156, R12, R20, R60 ;  /* 0x000000140c9c723c */ /* 0x000fe2000000183c */
[----:B------:R-:W-:Y:S01]  /*9a70*/  FFMA.FTZ R69, R131, c[0x0][0x23c], -R4 ;  /* 0x00008f0083457a23 */ /* 0x000fe20000010804 */
[----:B------:R-:W-:-:S05]  /*9a80*/  MOV R131, R40 ;  /* 0x0000002800837202 */ /* 0x000fca0000000f00 */
[----:B------:R-:W-:Y:S01]  /*9a90*/  MOV R63, R163 ;  /* 0x000000a3003f7202 */ /* 0x000fe20000000f00 */
[----:B------:R-:W-:Y:S01]  /*9aa0*/  IMAD.MOV.U32 R62, RZ, RZ, R162 ;  /* 0x000000ffff3e7224 */ /* 0x000fe200078e00a2 */
[----:B------:R-:W-:Y:S02]  /*9ab0*/  MOV R61, R161 ;  /* 0x000000a1003d7202 */ /* 0x000fe40000000f00 */
[----:B------:R-:W-:Y:S02]  /*9ac0*/  MOV R60, R160 ;  /* 0x000000a0003c7202 */ /* 0x000fe40000000f00 */
[----:B------:R-:W-:Y:S01]  /*9ad0*/  HMMA.16816.F32 R160, R12, R22, R56 ;  /* 0x000000160ca0723c */ /* 0x000fe20000001838 */
[----:B------:R-:W-:Y:S02]  /*9ae0*/  MOV R171, R61 ;  /* 0x0000003d00ab7202 */ /* 0x000fe40000000f00 */
[----:B------:R-:W-:-:S04]  /*9af0*/  MOV R219, R63 ;  /* 0x0000003f00db7202 */ /* 0x000fc80000000f00 */
[----:B------:R-:W-:Y:S01]  /*9b00*/  MOV R58, R176 ;  /* 0x000000b0003a7202 */ /* 0x000fe20000000f00 */
[----:B------:R-:W-:Y:S01]  /*9b10*/  IMAD.MOV.U32 R59, RZ, RZ, R172 ;  /* 0x000000ffff3b7224 */ /* 0x000fe200078e00ac */
[----:B------:R-:W-:Y:S01]  /*9b20*/  MOV R57, R178 ;  /* 0x000000b200397202 */ /* 0x000fe20000000f00 */
[----:B------:R-:W-:Y:S01]  /*9b30*/  IMAD.MOV.U32 R56, RZ, RZ, R175 ;  /* 0x000000ffff387224 */ /* 0x000fe200078e00af */
[----:B------:R-:W-:Y:S01]  /*9b40*/  HMMA.16816.F32 R176, R12, R18, R48 ;  /* 0x000000120cb0723c */ /* 0x000fe20000001830 */
[----:B------:R-:W-:-:S06]  /*9b50*/  MOV R133, R58 ;  /* 0x0000003a00857202 */ /* 0x000fcc0000000f00 */
[----:B------:R-:W-:Y:S01]  /*9b60*/  MOV R51, R190 ;  /* 0x000000be00337202 */ /* 0x000fe20000000f00 */
[C---:B------:R-:W-:Y:S01]  /*9b70*/  HMMA.16816.F32 R172, R12.reuse, R16, R52 ;  /* 0x000000100cac723c */ /* 0x040fe20000001834 */
[----:B------:R-:W-:Y:S01]  /*9b80*/  MOV R50, R188 ;  /* 0x000000bc00327202 */ /* 0x000fe20000000f00 */
[----:B------:R-:W-:Y:S01]  /*9b90*/  IMAD.MOV.U32 R49, RZ, RZ, R203 ;  /* 0x000000ffff317224 */ /* 0x000fe200078e00cb */
[----:B------:R-:W-:Y:S01]  /*9ba0*/  MOV R48, R191 ;  /* 0x000000bf00307202 */ /* 0x000fe20000000f00 */
[----:B------:R1:W-:Y:S01]  /*9bb0*/  MUFU.EX2 R203, R3 ;  /* 0x0000000300cb7308 */ /* 0x0003e20000000800 */
[----:B------:R-:W-:Y:S02]  /*9bc0*/  MOV R226, R51 ;  /* 0x0000003300e27202 */ /* 0x000fe40000000f00 */
[--C-:B------:R-:W-:Y:S01]  /*9bd0*/  FFMA.FTZ R54, R201, c[0x0][0x23c], -R5.reuse ;  /* 0x00008f00c9367a23 */ /* 0x100fe20000010805 */
[----:B------:R-:W-:Y:S01]  /*9be0*/  HMMA.16816.F32 R188, R12, R28, R44 ;  /* 0x0000001c0cbc723c */ /* 0x000fe2000000182c */
[----:B------:R-:W-:-:S02]  /*9bf0*/  FFMA.FTZ R53, R186, c[0x0][0x23c], -R5 ;  /* 0x00008f00ba357a23 */ /* 0x000fc40000010805 */
[----:B------:R-:W-:Y:S02]  /*9c00*/  FFMA.FTZ R55, R135, c[0x0][0x23c], -R4 ;  /* 0x00008f0087377a23 */ /* 0x000fe40000010804 */
[----:B------:R-:W-:Y:S02]  /*9c10*/  FFMA.FTZ R52, R218, c[0x0][0x23c], -R0 ;  /* 0x00008f00da347a23 */ /* 0x000fe40000010800 */
[----:B------:R-:W-:Y:S02]  /*9c20*/  FFMA.FTZ R13, R200, c[0x0][0x23c], -R4 ;  /* 0x00008f00c80d7a23 */ /* 0x000fe40000010804 */
[----:B------:R-:W2:Y:S01]  /*9c30*/  LDL.LU R200, [R1+0xa0] ;  /* 0x0000a00001c87983 */ /* 0x000ea20000300800 */
[--C-:B------:R-:W-:Y:S02]  /*9c40*/  FFMA.FTZ R46, R208, c[0x0][0x23c], -R5.reuse ;  /* 0x00008f00d02e7a23 */ /* 0x100fe40000010805 */
[----:B-1----:R-:W-:Y:S01]  /*9c50*/  FFMA.FTZ R3, R227, c[0x0][0x23c], -R5 ;  /* 0x00008f00e3037a23 */ /* 0x002fe20000010805 */
[----:B------:R-:W-:Y:S01]  /*9c60*/  MOV R227, R66 ;  /* 0x0000004200e37202 */ /* 0x000fe20000000f00 */
[----:B------:R-:W-:Y:S01]  /*9c70*/  FFMA.FTZ R45, R197, c[0x0][0x23c], -R0 ;  /* 0x00008f00c52d7a23 */ /* 0x000fe20000010800 */
[----:B------:R-:W-:Y:S01]  /*9c80*/  MOV R197, R118 ;  /* 0x0000007600c57202 */ /* 0x000fe20000000f00 */
[----:B------:R1:W3:Y:S01]  /*9c90*/  MUFU.EX2 R204, R3 ;  /* 0x0000000300cc7308 */ /* 0x0002e20000000800 */
        /* <DEDUP_REMOVED lines=12> */
[----:B------:R-:W-:Y:S02]  /*9d60*/  IMAD.MOV.U32 R218, RZ, RZ, R59 ;  /* 0x000000ffffda7224 */ /* 0x000fe400078e003b */
[----:B-1----:R-:W-:Y:S01]  /*9d70*/  FFMA.FTZ R3, R225, c[0x0][0x23c], -R5 ;  /* 0x00008f00e1037a23 */ /* 0x002fe20000010805 */
[----:B---3--:R-:W-:Y:S01]  /*9d80*/  F2FP.PACK_AB R4, R204, R203 ;  /* 0x000000cbcc04723e */ /* 0x008fe200000000ff */
[----:B------:R-:W-:Y:S02]  /*9d90*/  FADD.FTZ R118, R140, R7 ;  /* 0x000000078c767221 */ /* 0x000fe40000010000 */
[----:B------:R1:W-:Y:S01]  /*9da0*/  MUFU.EX2 R207, R3 ;  /* 0x0000000300cf7308 */ /* 0x0003e20000000800 */
[----:B------:R-:W-:Y:S02]  /*9db0*/  IMAD.MOV.U32 R186, RZ, RZ, R62 ;  /* 0x000000ffffba7224 */ /* 0x000fe400078e003e */
[----:B------:R-:W-:-:S02]  /*9dc0*/  IMAD.MOV.U32 R225, RZ, RZ, R65 ;  /* 0x000000ffffe17224 */ /* 0x000fc400078e0041 */
[----:B-1----:R-:W-:Y:S01]  /*9dd0*/  FFMA.FTZ R3, R223, c[0x0][0x23c], -R5 ;  /* 0x00008f00df037a23 */ /* 0x002fe20000010805 */
[----:B------:R-:W-:Y:S01]  /*9de0*/  MOV R223, R64 ;  /* 0x0000004000df7202 */ /* 0x000fe20000000f00 */
[----:B------:R-:W-:Y:S02]  /*9df0*/  FFMA.FTZ R5, R224, c[0x0][0x23c], -R0 ;  /* 0x00008f00e0057a23 */ /* 0x000fe40000010800 */
[----:B------:R1:W3:Y:S01]  /*9e00*/  MUFU.EX2 R206, R3 ;  /* 0x0000000300ce7308 */ /* 0x0002e20000000800 */
[----:B------:R-:W-:-:S07]  /*9e10*/  IMAD.MOV.U32 R224, RZ, RZ, R56 ;  /* 0x000000ffffe07224 */ /* 0x000fce00078e0038 */
[----:B------:R-:W-:Y:S01]  /*9e20*/  MUFU.EX2 R128, R5 ;  /* 0x0000000500807308 */ /* 0x000fe20000000800 */
[----:B-1----:R-:W-:Y:S01]  /*9e30*/  FFMA.FTZ R3, R241, c[0x0][0x23c], -R0 ;  /* 0x00008f00f1037a23 */ /* 0x002fe20000010800 */
[----:B---3--:R-:W-:Y:S02]  /*9e40*/  F2FP.PACK_AB R6, R206, R207 ;  /* 0x000000cfce06723e */ /* 0x008fe400000000ff */
[----:B------:R-:W-:-:S04]  /*9e50*/  MOV R241, R50 ;  /* 0x0000003200f17202 */ /* 0x000fc80000000f00 */
[----:B------:R1:W3:Y:S02]  /*9e60*/  MUFU.EX2 R201, R3 ;  /* 0x0000000300c97308 */ /* 0x0002e40000000800 */
[----:B-1----:R-:W-:Y:S01]  /*9e70*/  FFMA.FTZ R3, R222, c[0x0][0x23c], -R0 ;  /* 0x00008f00de037a23 */ /* 0x002fe20000010800 */
[----:B---3--:R-:W-:Y:S01]  /*9e80*/  F2FP.PACK_AB R5, R132, R201 ;  /* 0x000000c98405723e */ /* 0x008fe200000000ff */
[----:B------:R-:W-:Y:S01]  /*9e90*/  FFMA.FTZ R0, R215, c[0x0][0x23c], -R2 ;  /* 0x00008f00d7007a23 */ /* 0x000fe20000010802 */
[----:B------:R-:W-:-:S03]  /*9ea0*/  MOV R222, R60 ;  /* 0x0000003c00de7202 */ /* 0x000fc60000000f00 */
[----:B------:R-:W1:Y:S02]  /*9eb0*/  MUFU.EX2 R127, R3 ;  /* 0x00000003007f7308 */ /* 0x000e640000000800 */
[----:B-1----:R-:W-:Y:S01]  /*9ec0*/  F2FP.PACK_AB R7, R127, R128 ;  /* 0x000000807f07723e */ /* 0x002fe200000000ff */
[----:B------:R-:W-:Y:S02]  /*9ed0*/  FFMA.FTZ R3, R221, c[0x0][0x23c], -R2 ;  /* 0x00008f00dd037a23 */ /* 0x000fe40000010802 */
[----:B------:R-:W-:-:S04]  /*9ee0*/  FADD.FTZ R2, R48, R39 ;  /* 0x0000002730027221 */ /* 0x000fc80000010000 */
[C---:B------:R-:W-:Y:S01]  /*9ef0*/  HMMA.16816.F32 R76, R4.reuse, R24, R96 ;  /* 0x00000018044c723c */ /* 0x040fe20000001860 */
[----:B------:R-:W-:Y:S07]  /*9f00*/  MUFU.EX2 R96, R15 ;  /* 0x0000000f00607308 */ /* 0x000fee0000000800 */
[C---:B------:R-:W-:Y:S01]  /*9f10*/  HMMA.16816.F32 R36, R4.reuse, R16, R92 ;  /* 0x000000100424723c */ /* 0x040fe2000000185c */
[----:B------:R-:W1:Y:S07]  /*9f20*/  MUFU.EX2 R97, R14 ;  /* 0x0000000e00617308 */ /* 0x000e6e0000000800 */
[C---:B------:R-:W-:Y:S01]  /*9f30*/  HMMA.16816.F32 R60, R4.reuse, R26, R104 ;  /* 0x0000001a043c723c */ /* 0x040fe20000001868 */
[----:B------:R-:W-:Y:S01]  /*9f40*/  MUFU.EX2 R98, R13 ;  /* 0x0000000d00627308 */ /* 0x000fe20000000800 */
[----:B------:R-:W3:Y:S06]  /*9f50*/  LDSM.16.MT88.4 R24, [R229+0xb000] ;  /* 0x00b00000e518783b */ /* 0x000eec0000004200 */
[C---:B------:R-:W-:Y:S01]  /*9f60*/  HMMA.16816.F32 R48, R4.reuse, R20, R108 ;  /* 0x000000140430723c */ /* 0x040fe2000000186c */
[----:B------:R1:W-:Y:S07]  /*9f70*/  MUFU.EX2 R92, R12 ;  /* 0x0000000c005c7308 */ /* 0x0003ee0000000800 */
[C---:B------:R-:W-:Y:S01]  /*9f80*/  HMMA.16816.F32 R40, R4.reuse, R22, R100 ;  /* 0x000000160428723c */ /* 0x040fe20000001864 */
[----:B------:R-:W3:Y:S07]  /*9f90*/  LDSM.16.MT88.4 R20, [R232+0xb000] ;  /* 0x00b00000e814783b */ /* 0x000eee0000004200 */
[C---:B------:R-:W-:Y:S01]  /*9fa0*/  HMMA.16816.F32 R56, R4.reuse, R18, R88 ;  /* 0x000000120438723c */ /* 0x040fe20000001858 */
[----:B------:R-:W2:Y:S04]  /*9fb0*/  LDSM.16.MT88.4 R16, [R230+0xb000] ;  /* 0x00b00000e610783b */ /* 0x000ea80000004200 */
[----:B-1----:R-:W1:Y:S01]  /*9fc0*/  LDSM.16.MT88.4 R12, [R231+0xb000] ;  /* 0x00b00000e70c783b */ /* 0x002e620000004200 */
[----:B------:R4:W-:Y:S02]  /*9fd0*/  MUFU.EX2 R89, R3 ;  /* 0x0000000300597308 */ /* 0x0009e40000000800 */
[----:B------:R-:W-:Y:S06]  /*9fe0*/  HMMA.16816.F32 R64, R4, R30, R84 ;  /* 0x0000001e0440723c */ /* 0x000fec0000001854 */
[----:B------:R-:W1:Y:S08]  /*9ff0*/  MUFU.EX2 R88, R0 ;  /* 0x0000000000587308 */ /* 0x000e700000000800 */
[----:B------:R-:W-:Y:S01]  /*a000*/  MUFU.EX2 R31, R32 ;  /* 0x00000020001f7308 */ /* 0x000fe20000000800 */
[----:B----4-:R-:W-:Y:S01]  /*a010*/  FADD.FTZ R3, R135, R131 ;  /* 0x0000008387037221 */ /* 0x010fe20000010000 */
[----:B------:R-:W-:-:S06]  /*a020*/  MOV R135, R185 ;  /* 0x000000b900877202 */ /* 0x000fcc0000000f00 */
[----:B------:R-:W4:Y:S01]  /*a030*/  MUFU.EX2 R84, R33 ;  /* 0x0000002100547308 */ /* 0x000f220000000800 */
[----:B------:R-:W-:Y:S01]  /*a040*/  MOV R131, R194 ;  /* 0x000000c200837202 */ /* 0x000fe20000000f00 */
[----:B------:R-:W-:Y:S01]  /*a050*/  HMMA.16816.F32 R80, R4, R28, R80 ;  /* 0x0000001c0450723c */ /* 0x000fe20000001850 */
[----:B------:R-:W-:-:S05]  /*a060*/  MOV R194, R212 ;  /* 0x000000d400c27202 */ /* 0x000fca0000000f00 */
[----:B------:R-:W-:Y:S01]  /*a070*/  MUFU.EX2 R30, R34 ;  /* 0x00000022001e7308 */ /* 0x000fe20000000800 */
[----:B------:R-:W-:Y:S01]  /*a080*/  FADD.FTZ R4, R135, R131 ;  /* 0x0000008387047221 */ /* 0x000fe20000010000 */
[----:B------:R-:W-:-:S06]  /*a090*/  MOV R212, R220 ;  /* 0x000000dc00d47202 */ /* 0x000fcc0000000f00 */
[----:B------:R-:W1:Y:S01]  /*a0a0*/  MUFU.EX2 R46, R46 ;  /* 0x0000002e002e7308 */ /* 0x000e620000000800 */
[----:B------:R-:W-:-:S07]  /*a0b0*/  MOV R220, R133 ;  /* 0x0000008500dc7202 */ /* 0x000fce0000000f00 */
[----:B------:R-:W-:Y:S01]  /*a0c0*/  MUFU.EX2 R54, R54 ;  /* 0x0000003600367308 */ /* 0x000fe20000000800 */
[----:B------:R-:W-:-:S07]  /*a0d0*/  FADD.FTZ R28, R239, R4 ;  /* 0x00000004ef1c7221 */ /* 0x000fce0000010000 */
[----:B------:R-:W-:Y:S08]  /*a0e0*/  MUFU.EX2 R53, R53 ;  /* 0x0000003500357308 */ /* 0x000ff00000000800 */
[----:B------:R-:W-:Y:S08]  /*a0f0*/  MUFU.EX2 R52, R52 ;  /* 0x0000003400347308 */ /* 0x000ff00000000800 */
[----:B------:R-:W1:Y:S08]  /*a100*/  MUFU.EX2 R47, R47 ;  /* 0x0000002f002f7308 */ /* 0x000e700000000800 */
[----:B------:R-:W-:Y:S08]  /*a110*/  MUFU.EX2 R45, R45 ;  /* 0x0000002d002d7308 */ /* 0x000ff00000000800 */
[----:B------:R-:W2:Y:S01]  /*a120*/  MUFU.EX2 R44, R44 ;  /* 0x0000002c002c7308 */ /* 0x000ea20000000800 */
[----:B------:R-:W-:-:S02]  /*a130*/  F2FP.PACK_AB R4, R97, R96 ;  /* 0x000000606104723e */ /* 0x000fc400000000ff */
[----:B-1----:R-:W-:Y:S02]  /*a140*/  F2FP.PACK_AB R5, R88, R89 ;  /* 0x000000595805723e */ /* 0x002fe400000000ff */
[----:B------:R-:W-:Y:S02]  /*a150*/  F2FP.PACK_AB R6, R92, R98 ;  /* 0x000000625c06723e */ /* 0x000fe400000000ff */
[----:B----4-:R-:W-:Y:S01]  /*a160*/  F2FP.PACK_AB R7, R84, R31 ;  /* 0x0000001f5407723e */ /* 0x010fe200000000ff */
[----:B------:R1:W-:Y:S01]  /*a170*/  MUFU.EX2 R29, R35 ;  /* 0x00000023001d7308 */ /* 0x0003e20000000800 */
[----:B------:R-:W-:Y:S02]  /*a180*/  IMAD.MOV.U32 R133, RZ, RZ, R224 ;  /* 0x000000ffff857224 */ /* 0x000fe400078e00e0 */
[----:B------:R-:W-:Y:S02]  /*a190*/  FADD.FTZ R2, R73, R2 ;  /* 0x0000000249027221 */ /* 0x000fe40000010000 */
[----:B------:R-:W-:Y:S01]  /*a1a0*/  FADD.FTZ R0, R142, R118 ;  /* 0x000000768e007221 */ /* 0x000fe20000010000 */
[----:B---3--:R-:W-:Y:S01]  /*a1b0*/  HMMA.16816.F32 R136, R4, R24, R136 ;  /* 0x000000180488723c */ /* 0x008fe20000001888 */
[----:B------:R-:W-:-:S02]  /*a1c0*/  MOV R221, R180 ;  /* 0x000000b400dd7202 */ /* 0x000fc40000000f00 */
[----:B------:R-:W-:-:S05]  /*a1d0*/  FADD.FTZ R0, R141, R0 ;  /* 0x000000008d007221 */ /* 0x000fca0000010000 */
[----:B------:R-:W-:Y:S01]  /*a1e0*/  HMMA.16816.F32 R144, R4, R26, R144 ;  /* 0x0000001a0490723c */ /* 0x000fe20000001890 */
[----:B------:R-:W-:-:S07]  /*a1f0*/  MOV R131, R164 ;  /* 0x000000a400837202 */ /* 0x000fce0000000f00 */
[C---:B------:R-:W-:Y:S08]  /*a200*/  HMMA.16816.F32 R156, R4.reuse, R20, R156 ;  /* 0x00000014049c723c */ /* 0x040ff0000000189c */
[----:B------:R-:W-:Y:S01]  /*a210*/  HMMA.16816.F32 R160, R4, R22, R160 ;  /* 0x0000001604a0723c */ /* 0x000fe200000018a0 */
[----:B--2---:R-:W-:Y:S02]  /*a220*/  IMAD.MOV.U32 R185, RZ, RZ, R200 ;  /* 0x000000ffffb97224 */ /* 0x004fe400078e00c8 */
[----:B------:R-:W-:-:S02]  /*a230*/  IMAD.MOV.U32 R200, RZ, RZ, R130 ;  /* 0x000000ffffc87224 */ /* 0x000fc400078e0082 */
[----:B------:R-:W-:Y:S01]  /*a240*/  IMAD.MOV.U32 R135, RZ, RZ, R185 ;  /* 0x000000ffff877224 */ /* 0x000fe200078e00b9 */
[----:B------:R-:W-:Y:S02]  /*a250*/  MOV R185, R194 ;  /* 0x000000c200b97202 */ /* 0x000fe40000000f00 */
[----:B------:R-:W-:Y:S01]  /*a260*/  MOV R130, R193 ;  /* 0x000000c100827202 */ /* 0x000fe20000000f00 */
[----:B------:R-:W-:Y:S01]  /*a270*/  FADD.FTZ R3, R135, R3 ;  /* 0x0000000387037221 */ /* 0x000fe20000010000 */
[----:B------:R-:W-:Y:S01]  /*a280*/  MOV R194, R220 ;  /* 0x000000dc00c27202 */ /* 0x000fe20000000f00 */
[----:B------:R-:W-:Y:S02]  /*a290*/  HMMA.16816.F32 R172, R4, R16, R172 ;  /* 0x0000001004ac723c */ /* 0x000fe400000018ac */
[----:B------:R-:W-:Y:S02]  /*a2a0*/  IMAD.MOV.U32 R220, RZ, RZ, R130 ;  /* 0x000000ffffdc7224 */ /* 0x000fe400078e0082 */
[----:B------:R-:W-:Y:S01]  /*a2b0*/  FADD.FTZ R3, R194, R3 ;  /* 0x00000003c2037221 */ /* 0x000fe20000010000 */
[----:B------:R-:W-:-:S03]  /*a2c0*/  MOV R193, R226 ;  /* 0x000000e200c17202 */ /* 0x000fc60000000f00 */
[----:B------:R-:W-:Y:S01]  /*a2d0*/  HMMA.16816.F32 R176, R4, R18, R176 ;  /* 0x0000001204b0723c */ /* 0x000fe200000018b0 */
[----:B------:R-:W-:Y:S01]  /*a2e0*/  FADD.FTZ R2, R185, R2 ;  /* 0x00000002b9027221 */ /* 0x000fe20000010000 */
[----:B------:R-:W-:Y:S01]  /*a2f0*/  MOV R130, R133 ;  /* 0x0000008500827202 */ /* 0x000fe20000000f00 */
[----:B------:R-:W-:-:S05]  /*a300*/  FADD.FTZ R3, R220, R3 ;  /* 0x00000003dc037221 */ /* 0x000fca0000010000 */
[----:B------:R-:W-:Y:S01]  /*a310*/  HMMA.16816.F32 R188, R4, R12, R188 ;  /* 0x0000000c04bc723c */ /* 0x000fe200000018bc */
[----:B------:R-:W-:-:S07]  /*a320*/  FADD.FTZ R28, R200, R28 ;  /* 0x0000001cc81c7221 */ /* 0x000fce0000010000 */
[----:B-1----:R-:W-:Y:S01]  /*a330*/  HMMA.16816.F32 R32, R4, R14, R112 ;  /* 0x0000000e0420723c */ /* 0x002fe20000001870 */
[----:B------:R-:W-:-:S06]  /*a340*/  MOV R133, R193 ;  /* 0x000000c100857202 */ /* 0x000fcc0000000f00 */
[----:B------:R-:W-:Y:S02]  /*a350*/  F2FP.PACK_AB R4, R46, R30 ;  /* 0x0000001e2e04723e */ /* 0x000fe400000000ff */
[----:B------:R-:W-:Y:S02]  /*a360*/  F2FP.PACK_AB R5, R47, R52 ;  /* 0x000000342f05723e */ /* 0x000fe400000000ff */
[----:B------:R-:W-:Y:S02]  /*a370*/  F2FP.PACK_AB R6, R53, R54 ;  /* 0x000000363506723e */ /* 0x000fe400000000ff */
[----:B------:R-:W-:Y:S01]  /*a380*/  F2FP.PACK_AB R7, R44, R45 ;  /* 0x0000002d2c07723e */ /* 0x000fe200000000ff */
[----:B------:R-:W-:Y:S01]  /*a390*/  IMAD.MOV.U32 R193, RZ, RZ, R240 ;  /* 0x000000ffffc17224 */ /* 0x000fe200078e00f0 */
[----:B------:R-:W-:Y:S01]  /*a3a0*/  MOV R194, R183 ;  /* 0x000000b700c27202 */ /* 0x000fe20000000f00 */
[----:B------:R-:W-:Y:S02]  /*a3b0*/  FADD.FTZ R2, R212, R2 ;  /* 0x00000002d4027221 */ /* 0x000fe40000010000 */
[----:B------:R-:W-:-:S02]  /*a3c0*/  FADD.FTZ R0, R148, R0 ;  /* 0x0000000094007221 */ /* 0x000fc40000010000 */
[----:B------:R-:W-:Y:S01]  /*a3d0*/  HMMA.16816.F32 R36, R4, R16, R36 ;  /* 0x000000100424723c */ /* 0x000fe20000001824 */
[----:B------:R-:W-:Y:S02]  /*a3e0*/  FADD.FTZ R28, R130, R28 ;  /* 0x0000001c821c7221 */ /* 0x000fe40000010000 */
[----:B------:R-:W-:-:S04]  /*a3f0*/  FADD.FTZ R2, R133, R2 ;  /* 0x0000000285027221 */ /* 0x000fc80000010000 */
[----:B------:R-:W-:Y:S01]  /*a400*/  FADD.FTZ R16, R221, R3 ;  /* 0x00000003dd107221 */ /* 0x000fe20000010000 */
[----:B------:R-:W-:Y:S02]  /*a410*/  MOV R221, R131 ;  /* 0x0000008300dd7202 */ /* 0x000fe40000000f00 */
[----:B------:R-:W-:Y:S01]  /*a420*/  MOV R131, R194 ;  /* 0x000000c200837202 */ /* 0x000fe20000000f00 */
[----:B------:R-:W-:Y:S02]  /*a430*/  IMAD.MOV.U32 R194, RZ, RZ, R193 ;  /* 0x000000ffffc27224 */ /* 0x000fe400078e00c1 */
[----:B------:R-:W-:Y:S01]  /*a440*/  FADD.FTZ R0, R143, R0 ;  /* 0x000000008f007221 */ /* 0x000fe20000010000 */
[----:B------:R-:W-:Y:S01]  /*a450*/  MOV R224, R71 ;  /* 0x0000004700e07202 */ /* 0x000fe20000000f00 */
[----:B------:R-:W-:Y:S01]  /*a460*/  FADD.FTZ R3, R238, R28 ;  /* 0x0000001cee037221 */ /* 0x000fe20000010000 */
[----:B------:R-:W-:Y:S01]  /*a470*/  MOV R193, R205 ;  /* 0x000000cd00c17202 */ /* 0x000fe20000000f00 */
[----:B------:R-:W-:Y:S01]  /*a480*/  FADD.FTZ R2, R221, R2 ;  /* 0x00000002dd027221 */ /* 0x000fe20000010000 */
[----:B------:R-:W-:Y:S01]  /*a490*/  MOV R215, R194 ;  /* 0x000000c200d77202 */ /* 0x000fe20000000f00 */
[----:B------:R-:W-:Y:S01]  /*a4a0*/  FADD.FTZ R0, R236, R0 ;  /* 0x00000000ec007221 */ /* 0x000fe20000010000 */
[----:B------:R-:W-:Y:S01]  /*a4b0*/  HMMA.16816.F32 R80, R4, R12, R80 ;  /* 0x0000000c0450723c */ /* 0x000fe20000001850 */
[----:B------:R-:W-:Y:S01]  /*a4c0*/  FADD.FTZ R3, R234, R3 ;  /* 0x00000003ea037221 */ /* 0x000fe20000010000 */
[----:B------:R-:W-:Y:S01]  /*a4d0*/  MOV R202, R131 ;  /* 0x0000008300ca7202 */ /* 0x000fe20000000f00 */
[----:B------:R-:W-:Y:S01]  /*a4e0*/  IMAD.MOV.U32 R221, RZ, RZ, R193 ;  /* 0x000000ffffdd7224 */ /* 0x000fe200078e00c1 */
[----:B------:R-:W-:-:S03]  /*a4f0*/  MOV R205, R224 ;  /* 0x000000e000cd7202 */ /* 0x000fc60000000f00 */
[----:B------:R-:W-:Y:S02]  /*a500*/  FADD.FTZ R12, R235, R16 ;  /* 0x00000010eb0c7221 */ /* 0x000fe40000010000 */
[----:B------:R-:W-:Y:S01]  /*a510*/  FADD.FTZ R16, R233, R2 ;  /* 0x00000002e9107221 */ /* 0x000fe20000010000 */
[----:B------:R-:W-:Y:S01]  /*a520*/  MOV R185, R223 ;  /* 0x000000df00b97202 */ /* 0x000fe20000000f00 */
[----:B------:R-:W-:Y:S01]  /*a530*/  FADD.FTZ R13, R228, R0 ;  /* 0x00000000e40d7221 */ /* 0x000fe20000010000 */
[----:B------:R-:W-:Y:S01]  /*a540*/  HMMA.16816.F32 R76, R4, R24, R76 ;  /* 0x00000018044c723c */ /* 0x000fe2000000184c */
[----:B------:R-:W-:Y:S01]  /*a550*/  FADD.FTZ R0, R215, R3 ;  /* 0x00000003d7007221 */ /* 0x000fe20000010000 */
[----:B------:R-:W-:Y:S01]  /*a560*/  MOV R131, R205 ;  /* 0x000000cd00837202 */ /* 0x000fe20000000f00 */
[----:B------:R-:W-:Y:S01]  /*a570*/  FADD.FTZ R2, R202, R12 ;  /* 0x0000000cca027221 */ /* 0x000fe20000010000 */
[----:B------:R-:W-:Y:S01]  /*a580*/  MOV R133, R197 ;  /* 0x000000c500857202 */ /* 0x000fe20000000f00 */
[----:B------:R-:W-:Y:S01]  /*a590*/  IMAD.MOV.U32 R197, RZ, RZ, R225 ;  /* 0x000000ffffc57224 */ /* 0x000fe200078e00e1 */
[----:B------:R-:W-:-:S02]  /*a5a0*/  MOV R212, R171 ;  /* 0x000000ab00d47202 */ /* 0x000fc40000000f00 */
[----:B------:R-:W-:Y:S01]  /*a5b0*/  HMMA.16816.F32 R60, R4, R26, R60 ;  /* 0x0000001a043c723c */ /* 0x000fe2000000183c */
[----:B------:R-:W-:Y:S01]  /*a5c0*/  MOV R135, R219 ;  /* 0x000000db00877202 */ /* 0x000fe20000000f00 */
[----:B------:R-:W-:Y:S01]  /*a5d0*/  FADD.FTZ R3, R155, R13 ;  /* 0x0000000d9b037221 */ /* 0x000fe20000010000 */
[----:B------:R-:W-:Y:S01]  /*a5e0*/  MOV R171, R242 ;  /* 0x000000f200ab7202 */ /* 0x000fe20000000f00 */
[----:B------:R-:W-:Y:S01]  /*a5f0*/  IMAD.MOV.U32 R200, RZ, RZ, R186 ;  /* 0x000000ffffc87224 */ /* 0x000fe200078e00ba */
[----:B------:R-:W-:-:S03]  /*a600*/  MOV R219, R227 ;  /* 0x000000e300db7202 */ /* 0x000fc60000000f00 */
[----:B------:R-:W-:Y:S01]  /*a610*/  HMMA.16816.F32 R48, R4, R20, R48 ;  /* 0x000000140430723c */ /* 0x000fe20000001830 */
[----:B------:R-:W-:Y:S01]  /*a620*/  FADD.FTZ R0, R153, R0 ;  /* 0x0000000099007221 */ /* 0x000fe20000010000 */
[----:B------:R-:W-:Y:S01]  /*a630*/  MOV R186, R217 ;  /* 0x000000d900ba7202 */ /* 0x000fe20000000f00 */
[----:B------:R-:W-:-:S05]  /*a640*/  IMAD.MOV.U32 R227, RZ, RZ, R187 ;  /* 0x000000ffffe37224 */ /* 0x000fca00078e00bb */
[----:B------:R-:W-:Y:S01]  /*a650*/  HMMA.16816.F32 R40, R4, R22, R40 ;  /* 0x000000160428723c */ /* 0x000fe20000001828 */
[----:B------:R-:W-:Y:S01]  /*a660*/  FADD.FTZ R2, R154, R2 ;  /* 0x000000029a027221 */ /* 0x000fe20000010000 */
[----:B------:R-:W-:Y:S01]  /*a670*/  MOV R225, R198 ;  /* 0x000000c600e17202 */ /* 0x000fe20000000f00 */
[----:B------:R-:W-:-:S05]  /*a680*/  IMAD.MOV.U32 R111, RZ, RZ, R185 ;  /* 0x000000ffff6f7224 */ /* 0x000fca00078e00b9 */
[----:B------:R-:W-:Y:S01]  /*a690*/  HMMA.16816.F32 R56, R4, R18, R56 ;  /* 0x000000120438723c */ /* 0x000fe20000001838 */
[----:B------:R-:W-:Y:S01]  /*a6a0*/  MOV R198, R166 ;  /* 0x000000a600c67202 */ /* 0x000fe20000000f00 */
[----:B------:R-:W-:-:S06]  /*a6b0*/  FADD.FTZ R3, R152, R3 ;  /* 0x0000000398037221 */ /* 0x000fcc0000010000 */
[----:B------:R-:W-:Y:S01]  /*a6c0*/  HMMA.16816.F32 R64, R4, R14, R64 ;  /* 0x0000000e0440723c */ /* 0x000fe20000001840 */
[----:B------:R-:W-:Y:S01]  /*a6d0*/  MOV R105, R171 ;  /* 0x000000ab00697202 */ /* 0x000fe20000000f00 */
[----:B------:R-:W-:Y:S01]  /*a6e0*/  IMAD.MOV.U32 R223, RZ, RZ, R199 ;  /* 0x000000ffffdf7224 */ /* 0x000fe200078e00c7 */
[----:B------:R-:W-:Y:S01]  /*a6f0*/  MOV R104, R197 ;  /* 0x000000c500687202 */ /* 0x000fe20000000f00 */
[----:B------:R-:W-:Y:S02]  /*a700*/  IMAD.MOV.U32 R187, RZ, RZ, R150 ;  /* 0x000000ffffbb7224 */ /* 0x000fe400078e0096 */
[----:B------:R-:W-:Y:S01]  /*a710*/  FADD.FTZ R0, R10, R0 ;  /* 0x000000000a007221 */ /* 0x000fe20000010000 */
[----:B------:R-:W-:Y:S01]  /*a720*/  MOV R107, R227 ;  /* 0x000000e3006b7202 */ /* 0x000fe20000000f00 */
[----:B------:R-:W-:Y:S01]  /*a730*/  FADD.FTZ R4, R221, R16 ;  /* 0x00000010dd047221 */ /* 0x000fe20000010000 */
[----:B------:R-:W-:Y:S01]  /*a740*/  MOV R202, R184 ;  /* 0x000000b800ca7202 */ /* 0x000fe20000000f00 */
[----:B------:R-:W-:-:S02]  /*a750*/  IMAD.MOV.U32 R106, RZ, RZ, R186 ;  /* 0x000000ffff6a7224 */ /* 0x000fc400078e00ba */
[----:B------:R-:W-:Y:S01]  /*a760*/  IMAD.MOV.U32 R215, RZ, RZ, R168 ;  /* 0x000000ffffd77224 */ /* 0x000fe200078e00a8 */
[----:B------:R-:W-:Y:S01]  /*a770*/  MOV R220, R222 ;  /* 0x000000de00dc7202 */ /* 0x000fe20000000f00 */
[----:B------:R-:W-:Y:S01]  /*a780*/  FADD.FTZ R4, R131, R4 ;  /* 0x0000000483047221 */ /* 0x000fe20000010000 */
[----:B------:R-:W-:Y:S01]  /*a790*/  MOV R205, R11 ;  /* 0x0000000b00cd7202 */ /* 0x000fe20000000f00 */
[----:B------:R-:W-:Y:S02]  /*a7a0*/  IMAD.MOV.U32 R199, RZ, RZ, R151 ;  /* 0x000000ffffc77224 */ /* 0x000fe400078e0097 */
        /* <DEDUP_REMOVED lines=20> */
[----:B------:R-:W-:Y:S01]  /*a8f0*/  LDSM.16.MT88.4 R20, [R231+0xb800] ;  /* 0x00b80000e714783b */ /* 0x000fe20000004200 */
[----:B------:R-:W-:-:S02]  /*a900*/  FADD.FTZ R2, R99, R2 ;  /* 0x0000000263027221 */ /* 0x000fc40000010000 */
[----:B------:R-:W-:Y:S02]  /*a910*/  FADD.FTZ R4, R134, R4 ;  /* 0x0000000486047221 */ /* 0x000fe40000010000 */
[----:B------:R-:W-:Y:S02]  /*a920*/  IMAD.MOV.U32 R218, RZ, RZ, R167 ;  /* 0x000000ffffda7224 */ /* 0x000fe400078e00a7 */
[----:B------:R-:W-:Y:S01]  /*a930*/  IMAD.MOV.U32 R241, RZ, RZ, R208 ;  /* 0x000000fffff17224 */ /* 0x000fe200078e00d0 */
[----:B------:R-:W-:Y:S01]  /*a940*/  MOV R227, R242 ;  /* 0x000000f200e37202 */ /* 0x000fe20000000f00 */
[----:B------:R-:W-:Y:S01]  /*a950*/  FADD.FTZ R3, R202, R3 ;  /* 0x00000003ca037221 */ /* 0x000fe20000010000 */
[----:B------:R-:W2:Y:S01]  /*a960*/  MUFU.EX2 R123, R123 ;  /* 0x0000007b007b7308 */ /* 0x000ea20000000800 */
[----:B------:R-:W-:Y:S01]  /*a970*/  FADD.FTZ R0, R221, R0 ;  /* 0x00000000dd007221 */ /* 0x000fe20000010000 */
[----:B------:R-:W3:Y:S01]  /*a980*/  LDSM.16.MT88.4 R148, [R229+0xb800] ;  /* 0x00b80000e594783b */ /* 0x000ee20000004200 */
[----:B------:R-:W-:-:S02]  /*a990*/  FADD.FTZ R2, R215, R2 ;  /* 0x00000002d7027221 */ /* 0x000fc40000010000 */
[----:B------:R-:W-:Y:S01]  /*a9a0*/  FADD.FTZ R4, R131, R4 ;  /* 0x0000000483047221 */ /* 0x000fe20000010000 */
[----:B------:R-:W4:Y:S01]  /*a9b0*/  LDSM.16.MT88.4 R164, [R232+0xb800] ;  /* 0x00b80000e8a4783b */ /* 0x000f220000004200 */
[----:B------:R-:W-:Y:S02]  /*a9c0*/  FADD.FTZ R3, R135, R3 ;  /* 0x0000000387037221 */ /* 0x000fe40000010000 */
[----:B------:R-:W-:Y:S01]  /*a9d0*/  FADD.FTZ R0, R212, R0 ;  /* 0x00000000d4007221 */ /* 0x000fe20000010000 */
[----:B------:R-:W1:Y:S01]  /*a9e0*/  MUFU.EX2 R74, R74 ;  /* 0x0000004a004a7308 */ /* 0x000e620000000800 */
[----:B------:R-:W-:Y:S01]  /*a9f0*/  FADD.FTZ R2, R200, R2 ;  /* 0x00000002c8027221 */ /* 0x000fe20000010000 */
[----:B------:R-:W1:Y:S01]  /*aa00*/  LDSM.16.MT88.4 R180, [R230+0xb800] ;  /* 0x00b80000e6b4783b */ /* 0x000e620000004200 */
[----:B------:R-:W-:Y:S02]  /*aa10*/  FADD.FTZ R4, R220, R4 ;  /* 0x00000004dc047221 */ /* 0x000fe40000010000 */
[----:B------:R-:W-:-:S02]  /*aa20*/  FADD.FTZ R3, R130, R3 ;  /* 0x0000000382037221 */ /* 0x000fc40000010000 */
        /* <DEDUP_REMOVED lines=28> */
[----:B------:R-:W-:Y:S01]  /*abf0*/  IMAD.MOV.U32 R217, RZ, RZ, R196 ;  /* 0x000000ffffd97224 */ /* 0x000fe200078e00c4 */
        /* <DEDUP_REMOVED lines=47> */
[----:B------:R-:W3:Y:S01]  /*aef0*/  MUFU.EX2 R122, R122 ;  /* 0x0000007a007a7308 */ /* 0x000ee20000000800 */
[----:B------:R-:W-:Y:S02]  /*af00*/  FADD.FTZ R2, R98, R2 ;  /* 0x0000000262027221 */ /* 0x000fe40000010000 */
[----:B------:R-:W-:Y:S02]  /*af10*/  FADD.FTZ R4, R53, R4 ;  /* 0x0000000435047221 */ /* 0x000fe40000010000 */
[----:B------:R-:W-:Y:S02]  /*af20*/  FADD.FTZ R3, R44, R3 ;  /* 0x000000032c037221 */ /* 0x000fe40000010000 */
[----:B------:R-:W-:Y:S01]  /*af30*/  FADD.FTZ R0, R84, R0 ;  /* 0x0000000054007221 */ /* 0x000fe20000010000 */
[----:B------:R-:W3:Y:S01]  /*af40*/  MUFU.EX2 R126, R126 ;  /* 0x0000007e007e7308 */ /* 0x000ee20000000800 */
[----:B------:R-:W-:-:S02]  /*af50*/  FADD.FTZ R2, R92, R2 ;  /* 0x000000025c027221 */ /* 0x000fc40000010000 */
[----:B-1----:R-:W-:Y:S02]  /*af60*/  FADD.FTZ R4, R119, R4 ;  /* 0x0000000477047221 */ /* 0x002fe40000010000 */
[----:B--2---:R-:W-:-:S03]  /*af70*/  FADD.FTZ R3, R123, R3 ;  /* 0x000000037b037221 */ /* 0x004fc60000010000 */
[----:B------:R-:W1:Y:S01]  /*af80*/  MUFU.EX2 R117, R117 ;  /* 0x0000007500757308 */ /* 0x000e620000000800 */
[----:B------:R-:W-:Y:S02]  /*af90*/  FADD.FTZ R0, R74, R0 ;  /* 0x000000004a007221 */ /* 0x000fe40000010000 */
[----:B------:R-:W-:-:S05]  /*afa0*/  FADD.FTZ R2, R29, R2 ;  /* 0x000000021d027221 */ /* 0x000fca0000010000 */
[----:B------:R-:W2:Y:S01]  /*afb0*/  MUFU.EX2 R70, R70 ;  /* 0x0000004600467308 */ /* 0x000ea20000000800 */
        /* <DEDUP_REMOVED lines=8> */
[----:B---3--:R-:W-:Y:S02]  /*b040*/  FADD.FTZ R4, R122, R4 ;  /* 0x000000047a047221 */ /* 0x008fe40000010000 */
[----:B------:R-:W-:Y:S02]  /*b050*/  FADD.FTZ R3, R126, R3 ;  /* 0x000000037e037221 */ /* 0x000fe40000010000 */
[----:B-1----:R-:W-:Y:S02]  /*b060*/  FADD.FTZ R0, R117, R0 ;  /* 0x0000000075007221 */ /* 0x002fe40000010000 */
[----:B--2---:R-:W-:Y:S01]  /*b070*/  FADD.FTZ R2, R70, R2 ;  /* 0x0000000246027221 */ /* 0x004fe20000010000 */
        /* <DEDUP_REMOVED lines=14> */
[C---:B----4-:R-:W-:Y:S08]  /*b160*/  HMMA.16816.F32 R156, R192.reuse, R164, R156 ;  /* 0x000000a4c09c723c */ /* 0x050ff0000000189c */
        /* <DEDUP_REMOVED lines=14> */
[----:B-1----:R-:W2:Y:S04]  /*b250*/  LDL.64 R224, [R1+0xd8] ;  /* 0x0000d80001e07983 */ /* 0x002ea80000100a00 */
[----:B------:R-:W3:Y:S01]  /*b260*/  LDL.64 R226, [R1+0xf0] ;  /* 0x0000f00001e27983 */ /* 0x000ee20000100a00 */
[----:B------:R-:W-:Y:S01]  /*b270*/  UIADD3 UR8, UR34, -0x2, URZ ;  /* 0xfffffffe22087890 */ /* 0x000fe2000fffe03f */
[----:B------:R-:W-:Y:S01]  /*b280*/  IMAD.U32 R4, RZ, RZ, UR12 ;  /* 0x0000000cff047e24 */ /* 0x000fe2000f8e00ff */
[----:B------:R-:W-:Y:S01]  /*b290*/  MOV R6, UR12 ;  /* 0x0000000c00067c02 */ /* 0x000fe20008000f00 */
[----:B------:R-:W-:Y:S01]  /*b2a0*/  IMAD.U32 R5, RZ, RZ, UR12 ;  /* 0x0000000cff057e24 */ /* 0x000fe2000f8e00ff */
[----:B------:R-:W-:Y:S01]  /*b2b0*/  USHF.R.S32.HI UR7, URZ, 0x1f, UR8 ;  /* 0x0000001f3f077899 */ /* 0x000fe20008011408 */
[----:B------:R-:W-:-:S04]  /*b2c0*/  DEPBAR.LE SB0, 0x0 ;  /* 0x000080000000791a */ /* 0x000fc80000000000 */
[----:B------:R-:W-:Y:S01]  /*b2d0*/  UIMAD UR6, UR27, UR8, URZ ;  /* 0x000000081b0672a4 */ /* 0x000fe2000f8e023f */
[----:B------:R-:W-:Y:S01]  /*b2e0*/  IMAD.U32 R2, RZ, RZ, UR8 ;  /* 0x00000008ff027e24 */ /* 0x000fe2000f8e00ff */
[----:B------:R-:W-:Y:S01]  /*b2f0*/  STL.64 [R1+0x110], R138 ;  /* 0x0001108a01007387 */ /* 0x000fe20000100a00 */
[----:B------:R-:W-:Y:S01]  /*b300*/  IMAD.U32 R7, RZ, RZ, UR12 ;  /* 0x0000000cff077e24 */ /* 0x000fe2000f8e00ff */
[----:B------:R-:W-:Y:S01]  /*b310*/  UIMAD UR6, UR7, UR28, UR6 ;  /* 0x0000001c070672a4 */ /* 0x000fe2000f8e0206 */
[----:B------:R-:W-:Y:S01]  /*b320*/  IMAD.U32 R21, RZ, RZ, UR12 ;  /* 0x0000000cff157e24 */ /* 0x000fe2000f8e00ff */
[----:B------:R-:W-:Y:S04]  /*b330*/  STL.64 [R1+0x108], R136 ;  /* 0x0001088801007387 */ /* 0x000fe80000100a00 */
[----:B-----5:R-:W-:Y:S04]  /*b340*/  STL [R1+0x104], R71 ;  /* 0x0001044701007387 */ /* 0x020fe80000100800 */
[----:B------:R-:W-:Y:S04]  /*b350*/  STL [R1+0x100], R68 ;  /* 0x0001004401007387 */ /* 0x000fe80000100800 */
[----:B------:R-:W-:Y:S01]  /*b360*/  BAR.SYNC.DEFER_BLOCKING 0x0 ;  /* 0x0000000000007b1d */ /* 0x000fe20000010000 */
[----:B--2---:R-:W-:Y:S01]  /*b370*/  ISETP.GE.AND P1, PT, R224, c[0x0][0x220], PT ;  /* 0x00008800e0007a0c */ /* 0x004fe20003f26270 */
[----:B---3--:R-:W-:-:S05]  /*b380*/  IMAD.WIDE.U32 R2, R2, UR28, R226 ;  /* 0x0000001c02027c25 */ /* 0x008fca000f8e00e2 */
[----:B------:R-:W-:-:S07]  /*b390*/  IADD3 R3, R3, UR6, RZ ;  /* 0x0000000603037c10 */ /* 0x000fce000fffe0ff */
[----:B------:R-:W-:Y:S01]  /*b3a0*/  @!P1 MOV R13, c[0x0][0x1a4] ;  /* 0x00006900000d9a02 */ /* 0x000fe20000000f00 */
[----:B------:R-:W-:Y:S01]  /*b3b0*/  @!P1 IMAD.MOV.U32 R20, RZ, RZ, c[0x0][0x1a4] ;  /* 0x00006900ff149624 */ /* 0x000fe200078e00ff */
[-C--:B------:R-:W-:Y:S01]  /*b3c0*/  @!P1 LEA R4, P2, R4, R2.reuse, 0x5 ;  /* 0x0000000204049211 */ /* 0x080fe200078428ff */
[----:B------:R-:W-:Y:S01]  /*b3d0*/  @!P1 IMAD.MOV.U32 R19, RZ, RZ, R3 ;  /* 0x000000ffff139224 */ /* 0x000fe200078e0003 */
[----:B------:R-:W-:Y:S01]  /*b3e0*/  @!P1 IADD3 R0, P3, R2, UR30, RZ ;  /* 0x0000001e02009c10 */ /* 0x000fe2000ff7e0ff */
[--C-:B------:R-:W-:Y:S01]  /*b3f0*/  @!P1 IMAD.MOV.U32 R16, RZ, RZ, R2.reuse ;  /* 0x000000ffff109224 */ /* 0x100fe200078e0002 */
[----:B------:R-:W-:Y:S01]  /*b400*/  @!P1 LEA.HI.X R13, R6, R3, R13, 0x5, P2 ;  /* 0x00000003060d9211 */ /* 0x000fe200010f2c0d */
[----:B------:R-:W-:Y:S01]  /*b410*/  @!P1 IMAD.MOV.U32 R6, RZ, RZ, R2 ;  /* 0x000000ffff069224 */ /* 0x000fe200078e0002 */
[----:B------:R-:W-:Y:S01]  /*b420*/  @!P1 LEA R5, P0, R5, R2, 0x6 ;  /* 0x0000000205059211 */ /* 0x000fe200078030ff */
[----:B------:R-:W-:Y:S01]  /*b430*/  @!P1 IMAD.MOV.U32 R17, RZ, RZ, R3 ;  /* 0x000000ffff119224 */ /* 0x000fe200078e0003 */
[----:B------:R-:W-:Y:S01]  /*b440*/  @!P1 IADD3.X R12, R3, UR29, RZ, P3, !PT ;  /* 0x0000001d030c9c10 */ /* 0x000fe20009ffe4ff */
[----:B------:R-:W-:Y:S01]  /*b450*/  @P1 STS.128 [R240+0x8000], RZ ;  /* 0x008000fff0001388 */ /* 0x000fe20000000c00 */
[----:B------:R-:W-:-:S02]  /*b460*/  @!P1 LEA R26, P2, R0, c[0x0][0x170], 0x1 ;  /* 0x00005c00001a9a11 */ /* 0x000fc400078408ff */
[-C--:B------:R-:W-:Y:S02]  /*b470*/  @!P1 LEA.HI.X R20, R7, R3.reuse, R20, 0x6, P0 ;  /* 0x0000000307149211 */ /* 0x080fe400000f3414 */
[----:B------:R-:W-:Y:S01]  /*b480*/  @!P1 LEA.HI.X R27, R0, c[0x0][0x174], R12, 0x1, P2 ;  /* 0x00005d00001b9a11 */ /* 0x000fe200010f0c0c */
[----:B------:R-:W-:Y:S01]  /*b490*/  IMAD.U32 R12, RZ, RZ, UR12 ;  /* 0x0000000cff0c7e24 */ /* 0x000fe2000f8e00ff */
[----:B------:R-:W-:Y:S02]  /*b4a0*/  @!P1 LEA R24, P0, R4, c[0x0][0x170], 0x1 ;  /* 0x00005c0004189a11 */ /* 0x000fe400078008ff */
[----:B------:R-:W-:Y:S02]  /*b4b0*/  @!P1 MOV R7, R3 ;  /* 0x0000000300079202 */ /* 0x000fe40000000f00 */
[----:B------:R-:W-:Y:S02]  /*b4c0*/  MOV R0, UR12 ;  /* 0x0000000c00007c02 */ /* 0x000fe40008000f00 */
[----:B------:R-:W-:-:S02]  /*b4d0*/  @!P1 LEA R14, P4, R2, c[0x0][0x170], 0x1 ;  /* 0x00005c00020e9a11 */ /* 0x000fc400078808ff */
[----:B------:R-:W-:Y:S01]  /*b4e0*/  @!P1 MOV R18, R2 ;  /* 0x0000000200129202 */ /* 0x000fe20000000f00 */
[----:B------:R-:W-:Y:S01]  /*b4f0*/  @!P1 IMAD.WIDE.U32 R6, R0, 0x50, R6 ;  /* 0x0000005000069825 */ /* 0x000fe200078e0006 */
[----:B------:R-:W-:Y:S02]  /*b500*/  @!P1 LEA.HI.X R25, R4, c[0x0][0x174], R13, 0x1, P0 ;  /* 0x00005d0004199a11 */ /* 0x000fe400000f0c0d */
[C---:B------:R-:W-:Y:S01]  /*b510*/  @!P1 LEA R22, P0, R5.reuse, c[0x0][0x170], 0x1 ;  /* 0x00005c0005169a11 */ /* 0x040fe200078008ff */
[----:B------:R-:W-:Y:S01]  /*b520*/  IMAD.U32 R4, RZ, RZ, UR12 ;  /* 0x0000000cff047e24 */ /* 0x000fe2000f8e00ff */
[----:B------:R-:W-:Y:S01]  /*b530*/  @!P1 MOV R0, c[0x0][0x1a4] ;  /* 0x0000690000009a02 */ /* 0x000fe20000000f00 */
[----:B------:R-:W-:Y:S01]  /*b540*/  @!P1 IMAD.WIDE.U32 R12, R12, 0x30, R2 ;  /* 0x000000300c0c9825 */ /* 0x000fe200078e0002 */
[----:B------:R-:W-:Y:S02]  /*b550*/  @!P1 LEA.HI.X R15, R2, c[0x0][0x174], R3, 0x1, P4 ;  /* 0x00005d00020f9a11 */ /* 0x000fe400020f0c03 */
[----:B------:R-:W-:Y:S01]  /*b560*/  @!P1 LEA.HI.X R23, R5, c[0x0][0x174], R20, 0x1, P0 ;  /* 0x00005d0005179a11 */ /* 0x000fe200000f0c14 */
[----:B------:R-:W-:Y:S01]  /*b570*/  @!P1 IMAD.WIDE.U32 R2, R21, 0x70, R18 ;  /* 0x0000007015029825 */ /* 0x000fe200078e0012 */
[----:B------:R-:W-:Y:S01]  /*b580*/  @!P1 MOV R18, c[0x0][0x1a4] ;  /* 0x0000690000129a02 */ /* 0x000fe20000000f00 */
[----:B------:R-:W-:Y:S01]  /*b590*/  @!PT LDS RZ, [RZ] ;  /* 0x00000000fffff984 */ /* 0x000fe20000000800 */
[----:B------:R-:W-:Y:S01]  /*b5a0*/  @!PT LDS RZ, [RZ] ;  /* 0x00000000fffff984 */ /* 0x000fe20000000800 */
[----:B------:R-:W-:Y:S01]  /*b5b0*/  @!PT LDS RZ, [RZ] ;  /* 0x00000000fffff984 */ /* 0x000fe20000000800 */
[----:B------:R1:W-:Y:S01]  /*b5c0*/  @!P1 LDGSTS.E.BYPASS.LTC128B.128 [R240+0x8000], [R14.64] ;  /* 0x080000000ef09fae */ /* 0x0003e2000b901d74 */
[----:B------:R-:W-:Y:S01]  /*b5d0*/  @!P1 LEA R20, P4, R12, c[0x0][0x170], 0x1 ;  /* 0x00005c000c149a11 */ /* 0x000fe200078808ff */
[----:B------:R-:W-:-:S02]  /*b5e0*/  @!P1 IMAD.WIDE.U32 R4, R4, 0x60, R16 ;  /* 0x0000006004049825 */ /* 0x000fc400078e0010 */
[----:B------:R-:W-:Y:S02]  /*b5f0*/  @P1 STS.128 [R240+0x8800], RZ ;  /* 0x008800fff0001388 */ /* 0x000fe40000000c00 */
[----:B------:R-:W-:Y:S02]  /*b600*/  @!P1 IMAD.MOV.U32 R16, RZ, RZ, c[0x0][0x1a4] ;  /* 0x00006900ff109624 */ /* 0x000fe400078e00ff */
[----:B------:R-:W-:Y:S01]  /*b610*/  @!P1 IMAD R0, R0, 0x30, RZ ;  /* 0x0000003000009824 */ /* 0x000fe200078e02ff */
[----:B------:R-:W-:Y:S01]  /*b620*/  @!PT LDS RZ, [RZ] ;  /* 0x00000000fffff984 */ /* 0x000fe20000000800 */
[----:B------:R-:W-:Y:S01]  /*b630*/  @!PT LDS RZ, [RZ] ;  /* 0x00000000fffff984 */ /* 0x000fe20000000800 */
[----:B------:R-:W-:Y:S01]  /*b640*/  @!PT LDS RZ, [RZ] ;  /* 0x00000000fffff984 */ /* 0x000fe20000000800 */
[----:B------:R2:W-:Y:S01]  /*b650*/  @!P1 LDGSTS.E.BYPASS.LTC128B.128 [R240+0x8800], [R26.64] ;  /* 0x088000001af09fae */ /* 0x0005e2000b901d74 */
[----:B------:R-:W-:Y:S02]  /*b660*/  @!P1 IMAD.MOV.U32 R17, RZ, RZ, c[0x0][0x1a4] ;  /* 0x00006900ff119624 */ /* 0x000fe400078e00ff */
[----:B------:R-:W-:Y:S01]  /*b670*/  @!P1 IMAD R16, R16, 0x50, RZ ;  /* 0x0000005010109824 */ /* 0x000fe200078e02ff */
[----:B------:R-:W-:Y:S01]  /*b680*/  @P1 STS.128 [R240+0x9000], RZ ;  /* 0x009000fff0001388 */ /* 0x000fe20000000c00 */
[----:B------:R-:W-:-:S02]  /*b690*/  @!P1 IMAD R18, R18, 0x70, RZ ;  /* 0x0000007012129824 */ /* 0x000fc400078e02ff */
[----:B------:R-:W-:Y:S01]  /*b6a0*/  @!P1 IMAD.IADD R0, R0, 0x1, R13 ;  /* 0x0000000100009824 */ /* 0x000fe200078e020d */
[----:B------:R-:W-:Y:S01]  /*b6b0*/  @!PT LDS RZ, [RZ] ;  /* 0x00000000fffff984 */ /* 0x000fe20000000800 */
[----:B------:R-:W-:Y:S01]  /*b6c0*/  @!PT LDS RZ, [RZ] ;  /* 0x00000000fffff984 */ /* 0x000fe20000000800 */
[----:B------:R-:W-:Y:S01]  /*b6d0*/  @!PT LDS RZ, [RZ] ;  /* 0x00000000fffff984 */ /* 0x000fe20000000800 */
[----:B------:R2:W-:Y:S01]  /*b6e0*/  @!P1 LDGSTS.E.BYPASS.LTC128B.128 [R240+0x9000], [R24.64] ;  /* 0x0900000018f09fae */ /* 0x0005e2000b901d74 */
[----:B------:R-:W-:Y:S02]  /*b6f0*/  @!P1 IMAD R17, R17, 0x60, RZ ;  /* 0x0000006011119824 */ /* 0x000fe400078e02ff */
[----:B------:R-:W-:Y:S01]  /*b700*/  @!P1 IMAD.IADD R7, R16, 0x1, R7 ;  /* 0x0000000110079824 */ /* 0x000fe200078e0207 */
[----:B------:R-:W-:Y:S01]  /*b710*/  @!P1 LEA.HI.X R21, R12, c[0x0][0x174], R0, 0x1, P4 ;  /* 0x00005d000c159a11 */ /* 0x000fe200020f0c00 */
[----:B------:R-:W-:Y:S01]  /*b720*/  @!P1 IMAD.IADD R3, R18, 0x1, R3 ;  /* 0x0000000112039824 */ /* 0x000fe200078e0203 */
[----:B------:R-:W-:Y:S01]  /*b730*/  @!P1 LEA R18, P3, R6, c[0x0][0x170], 0x1 ;  /* 0x00005c0006129a11 */ /* 0x000fe200078608ff */
[----:B------:R-:W-:Y:S01]  /*b740*/  @P1 STS.128 [R240+0x9800], RZ ;  /* 0x009800fff0001388 */ /* 0x000fe20000000c00 */
[----:B------:R-:W-:Y:S02]  /*b750*/  @!P1 IADD3 R5, R17, R5, RZ ;  /* 0x0000000511059210 */ /* 0x000fe40007ffe0ff */
[----:B------:R-:W-:Y:S01]  /*b760*/  @!P1 LEA R16, P2, R4, c[0x0][0x170], 0x1 ;  /* 0x00005c0004109a11 */ /* 0x000fe200078408ff */
[----:B------:R-:W-:Y:S01]  /*b770*/  @!PT LDS RZ, [RZ] ;  /* 0x00000000fffff984 */ /* 0x000fe20000000800 */
[----:B------:R-:W-:Y:S01]  /*b780*/  @!PT LDS RZ, [RZ] ;  /* 0x00000000fffff984 */ /* 0x000fe20000000800 */
[----:B------:R-:W-:Y:S01]  /*b790*/  @!PT LDS RZ, [RZ] ;  /* 0x00000000fffff984 */ /* 0x000fe20000000800 */
[----:B------:R3:W-:Y:S01]  /*b7a0*/  @!P1 LDGSTS.E.BYPASS.LTC128B.128 [R240+0x9800], [R20.64] ;  /* 0x0980000014f09fae */ /* 0x0007e2000b901d74 */
[----:B-1----:R-:W-:-:S02]  /*b7b0*/  @!P1 LEA R14, P0, R2, c[0x0][0x170], 0x1 ;  /* 0x00005c00020e9a11 */ /* 0x002fc400078008ff */
[----:B------:R-:W-:Y:S01]  /*b7c0*/  @!P1 LEA.HI.X R19, R6, c[0x0][0x174], R7, 0x1, P3 ;  /* 0x00005d0006139a11 */ /* 0x000fe200018f0c07 */
[----:B------:R-:W-:Y:S01]  /*b7d0*/  @P1 STS.128 [R240+0xa000], RZ ;  /* 0x00a000fff0001388 */ /* 0x000fe20000000c00 */
[----:B------:R-:W-:Y:S02]  /*b7e0*/  @!P1 LEA.HI.X R17, R4, c[0x0][0x174], R5, 0x1, P2 ;  /* 0x00005d0004119a11 */ /* 0x000fe400010f0c05 */
[----:B------:R-:W-:Y:S01]  /*b7f0*/  @!P1 LEA.HI.X R15, R2, c[0x0][0x174], R3, 0x1, P0 ;  /* 0x00005d00020f9a11 */ /* 0x000fe200000f0c03 */
        /* <DEDUP_REMOVED lines=20> */
[----:B------:R-:W-:Y:S04]  /*b940*/  LDSM.16.M88.4 R56, [R228+0x6000] ;  /* 0x00600000e438783b */ /* 0x000fe80000000200 */
[----:B------:R-:W-:Y:S04]  /*b950*/  LDSM.16.M88.4 R48, [R228+0x7000] ;  /* 0x00700000e430783b */ /* 0x000fe80000000200 */
[----:B------:R-:W-:Y:S04]  /*b960*/  LDSM.16.M88.4 R4, [R239+0x2000] ;  /* 0x00200000ef04783b */ /* 0x000fe80000000200 */
[----:B------:R-:W-:Y:S04]  /*b970*/  LDSM.16.M88.4 R28, [R234+0x5800] ;  /* 0x00580000ea1c783b */ /* 0x000fe80000000200 */
[----:B------:R-:W-:Y:S04]  /*b980*/  LDSM.16.M88.4 R80, [R228+0x4000] ;  /* 0x00400000e450783b */ /* 0x000fe80000000200 */
[----:B----4-:R-:W4:Y:S04]  /*b990*/  LDSM.16.M88.4 R12, [R236+0x2000] ;  /* 0x00200000ec0c783b */ /* 0x010f280000000200 */
[----:B------:R-:W1:Y:S04]  /*b9a0*/  LDSM.16.M88.4 R76, [R228+0x4800] ;  /* 0x00480000e44c783b */ /* 0x000e680000000200 */
[----:B------:R-:W1:Y:S04]  /*b9b0*/  LDSM.16.M88.4 R64, [R228+0x5000] ;  /* 0x00500000e440783b */ /* 0x000e680000000200 */
[----:B------:R-:W1:Y:S04]  /*b9c0*/  LDSM.16.M88.4 R52, [R228+0x6800] ;  /* 0x00680000e434783b */ /* 0x000e680000000200 */
[----:B------:R-:W1:Y:S04]  /*b9d0*/  LDSM.16.M88.4 R44, [R228+0x7800] ;  /* 0x00780000e42c783b */ /* 0x000e680000000200 */
[----:B--2---:R-:W2:Y:S04]  /*b9e0*/  LDSM.16.M88.4 R24, [R234+0x6000] ;  /* 0x00600000ea18783b */ /* 0x004ea80000000200 */
[----:B------:R-:W2:Y:S04]  /*b9f0*/  LDSM.16.M88.4 R88, [R234+0x7000] ;  /* 0x00700000ea58783b */ /* 0x000ea80000000200 */
[----:B------:R-:W2:Y:S04]  /*ba00*/  LDSM.16.M88.4 R40, [R234+0x4000] ;  /* 0x00400000ea28783b */ /* 0x000ea80000000200 */
[----:B---3--:R-:W-:Y:S04]  /*ba10*/  LDSM.16.M88.4 R20, [R234+0x6800] ;  /* 0x00680000ea14783b */ /* 0x008fe80000000200 */
[----:B------:R-:W3:Y:S01]  /*ba20*/  LDSM.16.M88.4 R84, [R234+0x7800] ;  /* 0x00780000ea54783b */ /* 0x000ee20000000200 */
[C---:B----4-:R-:W-:Y:S03]  /*ba30*/  HMMA.16816.F32 R108, R12.reuse, R60, RZ ;  /* 0x0000003c0c6c723c */ /* 0x050fe600000018ff */
[----:B------:R-:W4:Y:S04]  /*ba40*/  LDSM.16.M88.4 R36, [R234+0x4800] ;  /* 0x00480000ea24783b */ /* 0x000f280000000200 */
[----:B-1----:R-:W-:Y:S01]  /*ba50*/  LDSM.16.M88.4 R16, [R236] ;  /* 0x00000000ec10783b */ /* 0x002fe20000000200 */
[C---:B------:R-:W-:Y:S03]  /*ba60*/  HMMA.16816.F32 R104, R12.reuse, R56, RZ ;  /* 0x000000380c68723c */ /* 0x040fe600000018ff */
[----:B------:R-:W1:Y:S04]  /*ba70*/  LDSM.16.M88.4 R32, [R234+0x5000] ;  /* 0x00500000ea20783b */ /* 0x000e680000000200 */
[----:B------:R-:W0:Y:S01]  /*ba80*/  LDGDEPBAR ;  /* 0x00000000000079af */ /* 0x000e220000000000 */
[C---:B------:R-:W-:Y:S08]  /*ba90*/  HMMA.16816.F32 R96, R12.reuse, R48, RZ ;  /* 0x000000300c60723c */ /* 0x040ff000000018ff */
[----:B------:R-:W-:Y:S08]  /*baa0*/  HMMA.16816.F32 R204, R12, R62, RZ ;  /* 0x0000003e0ccc723c */ /* 0x000ff000000018ff */
[----:B------:R-:W-:Y:S08]  /*bab0*/  HMMA.16816.F32 R68, R4, R28, R108 ;  /* 0x0000001c0444723c */ /* 0x000ff0000000186c */
[C---:B------:R-:W-:Y:S08]  /*bac0*/  HMMA.16816.F32 R120, R12.reuse, R80, RZ ;  /* 0x000000500c78723c */ /* 0x040ff000000018ff */
[C---:B------:R-:W-:Y:S08]  /*bad0*/  HMMA.16816.F32 R116, R12.reuse, R76, RZ ;  /* 0x0000004c0c74723c */ /* 0x040ff000000018ff */
[----:B------:R-:W-:Y:S01]  /*bae0*/  HMMA.16816.F32 R112, R12, R64, RZ ;  /* 0x000000400c70723c */ /* 0x000fe200000018ff */
[----:B------:R-:W-:Y:S01]  /*baf0*/  IMAD.MOV.U32 R108, RZ, RZ, R71 ;  /* 0x000000ffff6c7224 */ /* 0x000fe200078e0047 */
[----:B------:R-:W-:Y:S01]  /*bb00*/  MOV R109, R70 ;  /* 0x00000046006d7202 */ /* 0x000fe20000000f00 */
[----:B------:R-:W-:-:S02]  /*bb10*/  IMAD.MOV.U32 R110, RZ, RZ, R69 ;  /* 0x000000ffff6e7224 */ /* 0x000fc400078e0045 */
        /* <DEDUP_REMOVED lines=10> */
[C---:B--2---:R-:W-:Y:S08]  /*bbc0*/  HMMA.16816.F32 R12, R4.reuse, R24, R104 ;  /* 0x00000018040c723c */ /* 0x044ff00000001868 */
[C---:B------:R-:W-:Y:S08]  /*bbd0*/  HMMA.16816.F32 R136, R4.reuse, R88, R96 ;  /* 0x000000580488723c */ /* 0x040ff00000001860 */
[C---:B------:R-:W-:Y:S07]  /*bbe0*/  HMMA.16816.F32 R96, R4.reuse, R30, R204 ;  /* 0x0000001e0460723c */ /* 0x040fee00000018cc */
[----:B------:R-:W-:Y:S01]  /*bbf0*/  IMAD.MOV.U32 R204, RZ, RZ, R71 ;  /* 0x000000ffffcc7224 */ /* 0x000fe200078e0047 */
[----:B------:R-:W-:Y:S01]  /*bc00*/  HMMA.16816.F32 R220, R4, R40, R120 ;  /* 0x0000002804dc723c */ /* 0x000fe20000001878 */
[----:B------:R-:W-:Y:S01]  /*bc10*/  MOV R70, R14 ;  /* 0x0000000e00467202 */ /* 0x000fe20000000f00 */
[----:B------:R-:W-:Y:S01]  /*bc20*/  IMAD.MOV.U32 R69, RZ, RZ, R15 ;  /* 0x000000ffff457224 */ /* 0x000fe200078e000f */
[----:B------:R-:W-:Y:S01]  /*bc30*/  MOV R207, R108 ;  /* 0x0000006c00cf7202 */ /* 0x000fe20000000f00 */
[----:B------:R-:W-:-:S02]  /*bc40*/  IMAD.MOV.U32 R68, RZ, RZ, R12 ;  /* 0x000000ffff447224 */ /* 0x000fc400078e000c */
[----:B------:R-:W-:Y:S01]  /*bc50*/  IMAD.MOV.U32 R206, RZ, RZ, R109 ;  /* 0x000000ffffce7224 */ /* 0x000fe200078e006d */
[----:B------:R-:W-:Y:S01]  /*bc60*/  MOV R121, R13 ;  /* 0x0000000d00797202 */ /* 0x000fe20000000f00 */
[----:B---3--:R-:W-:Y:S01]  /*bc70*/  HMMA.16816.F32 R92, R4, R86, R92 ;  /* 0x00000056045c723c */ /* 0x008fe2000000185c */
[----:B------:R-:W-:-:S07]  /*bc80*/  IMAD.MOV.U32 R205, RZ, RZ, R110 ;  /* 0x000000ffffcd7224 */ /* 0x000fce00078e006e */
[----:B------:R-:W-:Y:S01]  /*bc90*/  HMMA.16816.F32 R12, R4, R20, R100 ;  /* 0x00000014040c723c */ /* 0x000fe20000001864 */
[----:B------:R-:W-:Y:S02]  /*bca0*/  MOV R122, R96 ;  /* 0x00000060007a7202 */ /* 0x000fe40000000f00 */
[----:B------:R-:W-:-:S05]  /*bcb0*/  MOV R252, R99 ;  /* 0x0000006300fc7202 */ /* 0x000fca0000000f00 */
[C---:B------:R-:W-:Y:S07]  /*bcc0*/  HMMA.16816.F32 R100, R4.reuse, R84, R124 ;  /* 0x000000540464723c */ /* 0x040fee000000187c */
[----:B------:R-:W-:Y:S01]  /*bcd0*/  IMAD.MOV.U32 R127, RZ, RZ, R97 ;  /* 0x000000ffff7f7224 */ /* 0x000fe200078e0061 */
[----:B----4-:R-:W-:Y:S01]  /*bce0*/  HMMA.16816.F32 R224, R4, R36, R116 ;  /* 0x0000002404e0723c */ /* 0x010fe20000001874 */
[----:B------:R-:W-:Y:S01]  /*bcf0*/  IMAD.MOV.U32 R126, RZ, RZ, R98 ;  /* 0x000000ffff7e7224 */ /* 0x000fe200078e0062 */
[----:B------:R-:W-:Y:S01]  /*bd00*/  MOV R109, R92 ;  /* 0x0000005c006d7202 */ /* 0x000fe20000000f00 */
[----:B------:R-:W-:-:S04]  /*bd10*/  IMAD.MOV.U32 R108, RZ, RZ, R93 ;  /* 0x000000ffff6c7224 */ /* 0x000fc800078e005d */
[----:B------:R-:W-:Y:S01]  /*bd20*/  IMAD.MOV.U32 R117, RZ, RZ, R94 ;  /* 0x000000ffff757224 */ /* 0x000fe200078e005e */
[C---:B------:R-:W-:Y:S01]  /*bd30*/  HMMA.16816.F32 R96, R4.reuse, R26, R200 ;  /* 0x0000001a0460723c */ /* 0x040fe200000018c8 */
[----:B------:R-:W-:Y:S01]  /*bd40*/  IMAD.MOV.U32 R74, RZ, RZ, R12 ;  /* 0x000000ffff4a7224 */ /* 0x000fe200078e000c */
[----:B------:R-:W-:Y:S01]  /*bd50*/  MOV R2, R14 ;  /* 0x0000000e00027202 */ /* 0x000fe20000000f00 */
[----:B------:R-:W-:Y:S02]  /*bd60*/  IMAD.MOV.U32 R3, RZ, RZ, R13 ;  /* 0x000000ffff037224 */ /* 0x000fe400078e000d */
[----:B------:R-:W-:Y:S02]  /*bd70*/  IMAD.MOV.U32 R0, RZ, RZ, R15 ;  /* 0x000000ffff007224 */ /* 0x000fe400078e000f */
[----:B------:R-:W-:Y:S01]  /*bd80*/  MOV R201, R70 ;  /* 0x0000004600c97202 */ /* 0x000fe20000000f00 */
[----:B------:R-:W-:Y:S01]  /*bd90*/  IMAD.MOV.U32 R202, RZ, RZ, R69 ;  /* 0x000000ffffca7224 */ /* 0x000fe200078e0045 */
[----:B------:R-:W2:Y:S01]  /*bda0*/  LDSM.16.M88.4 R12, [R239] ;  /* 0x00000000ef0c783b */ /* 0x000ea20000000200 */
[----:B------:R-:W-:Y:S01]  /*bdb0*/  IMAD.MOV.U32 R203, RZ, RZ, R68 ;  /* 0x000000ffffcb7224 */ /* 0x000fe200078e0044 */
[----:B-1----:R-:W-:Y:S01]  /*bdc0*/  HMMA.16816.F32 R248, R4, R32, R112 ;  /* 0x0000002004f8723c */ /* 0x002fe20000001870 */
[----:B------:R-:W-:Y:S01]  /*bdd0*/  IMAD.MOV.U32 R116, RZ, RZ, R95 ;  /* 0x000000ffff747224 */ /* 0x000fe200078e005f */
[----:B------:R-:W-:Y:S01]  /*bde0*/  MOV R242, R101 ;  /* 0x0000006500f27202 */ /* 0x000fe20000000f00 */
[----:B------:R-:W-:-:S02]  /*bdf0*/  IMAD.MOV.U32 R243, RZ, RZ, R100 ;  /* 0x000000fffff37224 */ /* 0x000fc400078e0064 */
[----:B------:R-:W-:Y:S02]  /*be00*/  IMAD.MOV.U32 R241, RZ, RZ, R102 ;  /* 0x000000fffff17224 */ /* 0x000fe400078e0066 */
[----:B------:R-:W-:Y:S01]  /*be10*/  IMAD.MOV.U32 R75, RZ, RZ, R103 ;  /* 0x000000ffff4b7224 */ /* 0x000fe200078e0067 */
[----:B------:R-:W-:Y:S05]  /*be20*/  HMMA.16816.F32 R68, R4, R22, R132 ;  /* 0x000000160444723c */ /* 0x000fea0000001884 */
[----:B------:R-:W-:Y:S01]  /*be30*/  IMAD.MOV.U32 R120, RZ, RZ, R96 ;  /* 0x000000ffff787224 */ /* 0x000fe200078e0060 */
[----:B------:R-:W-:Y:S01]  /*be40*/  MOV R200, R99 ;  /* 0x0000006300c87202 */ /* 0x000fe20000000f00 */
[----:B------:R-:W-:Y:S01]  /*be50*/  IMAD.MOV.U32 R111, RZ, RZ, R97 ;  /* 0x000000ffff6f7224 */ /* 0x000fe200078e0061 */
[----:B------:R-:W-:Y:S01]  /*be60*/  HMMA.16816.F32 R92, R16, R60, RZ ;  /* 0x0000003c105c723c */ /* 0x000fe200000018ff */
[----:B------:R-:W-:-:S07]  /*be70*/  IMAD.MOV.U32 R110, RZ, RZ, R98 ;  /* 0x000000ffff6e7224 */ /* 0x000fce00078e0062 */
[----:B------:R-:W-:Y:S08]  /*be80*/  HMMA.16816.F32 R96, R16, R64, RZ ;  /* 0x000000401060723c */ /* 0x000ff000000018ff */
[----:B------:R-:W-:Y:S01]  /*be90*/  MOV R125, R68 ;  /* 0x00000044007d7202 */ /* 0x000fe20000000f00 */
[----:B------:R-:W-:Y:S01]  /*bea0*/  IMAD.MOV.U32 R124, RZ, RZ, R69 ;  /* 0x000000ffff7c7224 */ /* 0x000fe200078e0045 */
[----:B------:R-:W-:Y:S01]  /*beb0*/  MOV R118, R71 ;  /* 0x0000004700767202 */ /* 0x000fe20000000f00 */
[----:B------:R-:W-:Y:S01]  /*bec0*/  IMAD.MOV.U32 R119, RZ, RZ, R70 ;  /* 0x000000ffff777224 */ /* 0x000fe200078e0046 */
[C---:B------:R-:W-:Y:S08]  /*bed0*/  HMMA.16816.F32 R216, R4.reuse, R42, R216 ;  /* 0x0000002a04d8723c */ /* 0x040ff000000018d8 */
[C---:B------:R-:W-:Y:S08]  /*bee0*/  HMMA.16816.F32 R212, R4.reuse, R38, R212 ;  /* 0x0000002604d4723c */ /* 0x040ff000000018d4 */
[C---:B------:R-:W-:Y:S08]  /*bef0*/  HMMA.16816.F32 R208, R4.reuse, R34, R208 ;  /* 0x0000002204d0723c */ /* 0x040ff000000018d0 */
[----:B------:R-:W-:Y:S08]  /*bf00*/  HMMA.16816.F32 R68, R4, R90, R128 ;  /* 0x0000005a0444723c */ /* 0x000ff00000001880 */
[C---:B------:R-:W-:Y:S08]  /*bf10*/  HMMA.16816.F32 R4, R16.reuse, R56, RZ ;  /* 0x000000381004723c */ /* 0x040ff000000018ff */
[C---:B------:R-:W-:Y:S08]  /*bf20*/  HMMA.16816.F32 R104, R16.reuse, R80, RZ ;  /* 0x000000501068723c */ /* 0x040ff000000018ff */
[----:B------:R-:W-:Y:S08]  /*bf30*/  HMMA.16816.F32 R100, R16, R76, RZ ;  /* 0x0000004c1064723c */ /* 0x000ff000000018ff */
[----:B--2---:R-:W-:Y:S08]  /*bf40*/  HMMA.16816.F32 R132, R12, R28, R92 ;  /* 0x0000001c0c84723c */ /* 0x004ff0000000185c */
[----:B------:R-:W-:Y:S08]  /*bf50*/  HMMA.16816.F32 R92, R16, R66, RZ ;  /* 0x00000042105c723c */ /* 0x000ff000000018ff */
[----:B------:R-:W-:Y:S08]  /*bf60*/  HMMA.16816.F32 R128, R12, R32, R96 ;  /* 0x000000200c80723c */ /* 0x000ff00000001860 */
[C---:B------:R-:W-:Y:S08]  /*bf70*/  HMMA.16816.F32 R64, R16.reuse, R58, RZ ;  /* 0x0000003a1040723c */ /* 0x040ff000000018ff */
        /* <DEDUP_REMOVED lines=8> */
[----:B------:R-:W-:Y:S01]  /*c000*/  MOV R41, R121 ;  /* 0x0000007900297202 */ /* 0x000fe20000000f00 */
[----:B------:R-:W-:Y:S01]  /*c010*/  IMAD.MOV.U32 R107, RZ, RZ, R120 ;  /* 0x000000ffff6b7224 */ /* 0x000fe200078e0078 */
[----:B------:R-:W-:Y:S01]  /*c020*/  MOV R105, R116 ;  /* 0x0000007400697202 */ /* 0x000fe20000000f00 */
[----:B------:R-:W-:Y:S01]  /*c030*/  HMMA.16816.F32 R120, R12, R36, R100 ;  /* 0x000000240c78723c */ /* 0x000fe20000001864 */
[----:B------:R-:W-:-:S02]  /*c040*/  IMAD.MOV.U32 R106, RZ, RZ, R118 ;  /* 0x000000ffff6a7224 */ /* 0x000fc400078e0076 */
[----:B------:R-:W-:-:S04]  /*c050*/  IMAD.MOV.U32 R104, RZ, RZ, R117 ;  /* 0x000000ffff687224 */ /* 0x000fc800078e0075 */
[----:B------:R-:W-:Y:S01]  /*c060*/  IMAD.MOV.U32 R37, RZ, RZ, R127 ;  /* 0x000000ffff257224 */ /* 0x000fe200078e007f */
[----:B------:R-:W-:Y:S01]  /*c070*/  MOV R103, R119 ;  /* 0x0000007700677202 */ /* 0x000fe20000000f00 */
[----:B------:R-:W-:Y:S01]  /*c080*/  IMAD.MOV.U32 R101, RZ, RZ, R125 ;  /* 0x000000ffff657224 */ /* 0x000fe200078e007d */
[----:B------:R-:W-:Y:S01]  /*c090*/  MOV R100, R126 ;  /* 0x0000007e00647202 */ /* 0x000fe20000000f00 */
[----:B------:R-:W-:Y:S01]  /*c0a0*/  IMAD.MOV.U32 R102, RZ, RZ, R124 ;  /* 0x000000ffff667224 */ /* 0x000fe200078e007c */
[C---:B------:R-:W-:Y:S07]  /*c0b0*/  HMMA.16816.F32 R116, R12.reuse, R88, R56 ;  /* 0x000000580c74723c */ /* 0x040fee0000001838 */
[----:B------:R-:W-:Y:S01]  /*c0c0*/  IMAD.MOV.U32 R58, RZ, RZ, R37 ;  /* 0x000000ffff3a7224 */ /* 0x000fe200078e0025 */
[----:B------:R-:W-:Y:S01]  /*c0d0*/  HMMA.16816.F32 R124, R12, R20, R60 ;  /* 0x000000140c7c723c */ /* 0x000fe2000000183c */
[----:B------:R-:W-:Y:S01]  /*c0e0*/  IMAD.MOV.U32 R56, RZ, RZ, R200 ;  /* 0x000000ffff387224 */ /* 0x000fe200078e00c8 */
[----:B------:R-:W-:Y:S01]  /*c0f0*/  MOV R200, R204 ;  /* 0x000000cc00c87202 */ /* 0x000fe20000000f00 */
[----:B------:R-:W-:Y:S01]  /*c100*/  IMAD.MOV.U32 R59, RZ, RZ, R100 ;  /* 0x000000ffff3b7224 */ /* 0x000fe200078e0064 */
[----:B------:R-:W-:-:S03]  /*c110*/  MOV R57, R40 ;  /* 0x0000002800397202 */ /* 0x000fc60000000f00 */
[----:B------:R-:W-:Y:S01]  /*c120*/  IMAD.MOV.U32 R62, RZ, RZ, R201 ;  /* 0x000000ffff3e7224 */ /* 0x000fe200078e00c9 */
[----:B------:R-:W-:Y:S01]  /*c130*/  MOV R63, R202 ;  /* 0x000000ca003f7202 */ /* 0x000fe20000000f00 */
        /* <DEDUP_REMOVED lines=8> */
[----:B------:R-:W-:Y:S01]  /*c1c0*/  MOV R79, R110 ;  /* 0x0000006e004f7202 */ /* 0x000fe20000000f00 */
[----:B------:R-:W-:Y:S01]  /*c1d0*/  IMAD.MOV.U32 R77, RZ, RZ, R107 ;  /* 0x000000ffff4d7224 */ /* 0x000fe200078e006b */
[----:B------:R-:W-:-:S04]  /*c1e0*/  MOV R76, R106 ;  /* 0x0000006a004c7202 */ /* 0x000fc80000000f00 */
[----:B------:R-:W-:Y:S01]  /*c1f0*/  IMAD.MOV.U32 R94, RZ, RZ, R109 ;  /* 0x000000ffff5e7224 */ /* 0x000fe200078e006d */
[C---:B------:R-:W-:Y:S01]  /*c200*/  HMMA.16816.F32 R204, R12.reuse, R84, R4 ;  /* 0x000000540ccc723c */ /* 0x040fe20000001804 */
[----:B------:R-:W-:Y:S01]  /*c210*/  IMAD.MOV.U32 R95, RZ, RZ, R108 ;  /* 0x000000ffff5f7224 */ /* 0x000fe200078e006c */
[----:B------:R-:W-:Y:S05]  /*c220*/  LDSM.16.M88.4 R4, [R237+0x2000] ;  /* 0x00200000ed04783b */ /* 0x000fea0000000200 */
[----:B------:R-:W-:Y:S01]  /*c230*/  IMAD.MOV.U32 R84, RZ, RZ, R104 ;  /* 0x000000ffff547224 */ /* 0x000fe200078e0068 */
[----:B------:R-:W-:Y:S01]  /*c240*/  HMMA.16816.F32 R108, R12, R30, R96 ;  /* 0x0000001e0c6c723c */ /* 0x000fe20000001860 */
[----:B------:R-:W1:Y:S01]  /*c250*/  LDSM.16.M88.4 R28, [R235] ;  /* 0x00000000eb1c783b */ /* 0x000e620000000200 */
[----:B------:R-:W-:-:S06]  /*c260*/  IMAD.MOV.U32 R85, RZ, RZ, R105 ;  /* 0x000000ffff557224 */ /* 0x000fcc00078e0069 */
[C---:B------:R-:W-:Y:S08]  /*c270*/  HMMA.16816.F32 R80, R16.reuse, R82, RZ ;  /* 0x000000521050723c */ /* 0x040ff000000018ff */
[C---:B------:R-:W-:Y:S08]  /*c280*/  HMMA.16816.F32 R52, R16.reuse, R54, RZ ;  /* 0x000000361034723c */ /* 0x040ff000000018ff */
[C---:B------:R-:W-:Y:S08]  /*c290*/  HMMA.16816.F32 R48, R16.reuse, R50, RZ ;  /* 0x000000321030723c */ /* 0x040ff000000018ff */
[----:B------:R-:W-:Y:S01]  /*c2a0*/  HMMA.16816.F32 R44, R16, R46, RZ ;  /* 0x0000002e102c723c */ /* 0x000fe200000018ff */
[----:B------:R-:W2:Y:S07]  /*c2b0*/  LDSM.16.M88.4 R16, [R237] ;  /* 0x00000000ed10783b */ /* 0x000eae0000000200 */
[C---:B------:R-:W-:Y:S01]  /*c2c0*/  HMMA.16816.F32 R104, R12.reuse, R26, R64 ;  /* 0x0000001a0c68723c */ /* 0x040fe20000001840 */
[----:B------:R-:W3:Y:S06]  /*c2d0*/  LDSM.16.M88.4 R24, [R235+0x800] ;  /* 0x00080000eb18783b */ /* 0x000eec0000000200 */
[----:B------:R-:W-:Y:S01]  /*c2e0*/  MOV R65, R101 ;  /* 0x0000006500417202 */ /* 0x000fe20000000f00 */
[----:B------:R-:W-:Y:S01]  /*c2f0*/  HMMA.16816.F32 R40, R12, R42, R80 ;  /* 0x0000002a0c28723c */ /* 0x000fe20000001850 */
[----:B------:R-:W-:-:S02]  /*c300*/  IMAD.MOV.U32 R67, RZ, RZ, R103 ;  /* 0x000000ffff437224 */ /* 0x000fc400078e0067 */
[----:B------:R-:W-:-:S05]  /*c310*/  IMAD.MOV.U32 R66, RZ, RZ, R102 ;  /* 0x000000ffff427224 */ /* 0x000fca00078e0066 */
[----:B------:R-:W-:Y:S01]  /*c320*/  HMMA.16816.F32 R80, R12, R22, R52 ;  /* 0x000000160c50723c */ /* 0x000fe20000001834 */
[----:B------:R-:W4:Y:S07]  /*c330*/  LDSM.16.M88.4 R20, [R235+0x1000] ;  /* 0x00100000eb14783b */ /* 0x000f2e0000000200 */
[----:B-1----:R-:W-:Y:S07]  /*c340*/  HMMA.16816.F32 R96, R4, R28, R220 ;  /* 0x0000001c0460723c */ /* 0x002fee00000018dc */
[----:B------:R-:W-:Y:S01]  /*c350*/  IMAD.MOV.U32 R222, RZ, RZ, R84 ;  /* 0x000000ffffde7224 */ /* 0x000fe200078e0054 */
[----:B------:R-:W-:Y:S01]  /*c360*/  HMMA.16816.F32 R100, R12, R86, R44 ;  /* 0x000000560c64723c */ /* 0x000fe2000000182c */
[----:B------:R-:W-:Y:S01]  /*c370*/  MOV R223, R85 ;  /* 0x0000005500df7202 */ /* 0x000fe20000000f00 */
[----:B------:R-:W-:Y:S01]  /*c380*/  IMAD.MOV.U32 R221, RZ, RZ, R95 ;  /* 0x000000ffffdd7224 */ /* 0x000fe200078e005f */
[----:B------:R-:W-:-:S05]  /*c390*/  MOV R220, R94 ;  /* 0x0000005e00dc7202 */ /* 0x000fca0000000f00 */
[----:B------:R-:W-:Y:S07]  /*c3a0*/  HMMA.16816.F32 R84, R4, R30, R216 ;  /* 0x0000001e0454723c */ /* 0x000fee00000018d8 */
[----:B------:R-:W-:Y:S01]  /*c3b0*/  IMAD.MOV.U32 R216, RZ, RZ, R65 ;  /* 0x000000ffffd87224 */ /* 0x000fe200078e0041 */
[----:B------:R-:W-:Y:S01]  /*c3c0*/  MOV R218, R67 ;  /* 0x0000004300da7202 */ /* 0x000fe20000000f00 */
[----:B------:R-:W-:Y:S01]  /*c3d0*/  IMAD.MOV.U32 R217, RZ, RZ, R66 ;  /* 0x000000ffffd97224 */ /* 0x000fe200078e0042 */
[----:B--2---:R-:W-:Y:S01]  /*c3e0*/  HMMA.16816.F32 R92, R16, R28, R112 ;  /* 0x0000001c105c723c */ /* 0x004fe20000001870 */
[----:B------:R-:W-:-:S06]  /*c3f0*/  IMAD.MOV.U32 R219, RZ, RZ, R76 ;  /* 0x000000ffffdb7224 */ /* 0x000fcc00078e004c */
[----:B------:R-:W-:Y:S01]  /*c400*/  IMAD.MOV.U32 R115, RZ, RZ, R56 ;  /* 0x000000ffff737224 */ /* 0x000fe200078e0038 */
[----:B---3--:R-:W-:Y:S01]  /*c410*/  HMMA.16816.F32 R64, R16, R24, R120 ;  /* 0x000000181040723c */ /* 0x008fe20000001878 */
[----:B------:R-:W-:Y:S01]  /*c420*/  IMAD.MOV.U32 R112, RZ, RZ, R77 ;  /* 0x000000ffff707224 */ /* 0x000fe200078e004d */
[----:B------:R-:W-:Y:S01]  /*c430*/  MOV R113, R78 ;  /* 0x0000004e00717202 */ /* 0x000fe20000000f00 */
[----:B------:R-:W-:-:S04]  /*c440*/  IMAD.MOV.U32 R114, RZ, RZ, R79 ;  /* 0x000000ffff727224 */ /* 0x000fc800078e004f */
[----:B------:R-:W-:Y:S01]  /*c450*/  MOV R120, R60 ;  /* 0x0000003c00787202 */ /* 0x000fe20000000f00 */
[----:B------:R-:W-:Y:S01]  /*c460*/  IMAD.MOV.U32 R121, RZ, RZ, R61 ;  /* 0x000000ffff797224 */ /* 0x000fe200078e003d */
[----:B------:R-:W-:Y:S01]  /*c470*/  MOV R123, R63 ;  /* 0x0000003f007b7202 */ /* 0x000fe20000000f00 */
[----:B------:R-:W-:Y:S01]  /*c480*/  IMAD.MOV.U32 R122, RZ, RZ, R62 ;  /* 0x000000ffff7a7224 */ /* 0x000fe200078e003e */
[----:B------:R-:W-:Y:S08]  /*c490*/  HMMA.16816.F32 R52, R16, R26, R36 ;  /* 0x0000001a1034723c */ /* 0x000ff00000001824 */
[----:B------:R-:W-:Y:S07]  /*c4a0*/  HMMA.16816.F32 R60, R4, R24, R224 ;  /* 0x00000018043c723c */ /* 0x000fee00000018e0 */
[----:B------:R-:W-:Y:S01]  /*c4b0*/  IMAD.MOV.U32 R224, RZ, RZ, R57 ;  /* 0x000000ffffe07224 */ /* 0x000fe200078e0039 */
[----:B------:R-:W-:Y:S01]  /*c4c0*/  MOV R226, R59 ;  /* 0x0000003b00e27202 */ /* 0x000fe20000000f00 */
[----:B------:R-:W-:Y:S01]  /*c4d0*/  IMAD.MOV.U32 R225, RZ, RZ, R58 ;  /* 0x000000ffffe17224 */ /* 0x000fe200078e003a */
[----:B------:R-:W-:Y:S01]  /*c4e0*/  HMMA.16816.F32 R88, R12, R90, R48 ;  /* 0x0000005a0c58723c */ /* 0x000fe20000001830 */
[----:B------:R-:W-:Y:S01]  /*c4f0*/  LDSM.16.M88.4 R12, [R235+0x3000] ;  /* 0x00300000eb0c783b */ /* 0x000fe20000000200 */
[----:B------:R-:W-:-:S06]  /*c500*/  IMAD.MOV.U32 R227, RZ, RZ, R252 ;  /* 0x000000ffffe37224 */ /* 0x000fcc00078e00fc */
[----:B------:R-:W-:Y:S01]  /*c510*/  HMMA.16816.F32 R56, R4, R26, R212 ;  /* 0x0000001a0438723c */ /* 0x000fe200000018d4 */
[----:B------:R-:W1:Y:S06]  /*c520*/  LDSM.16.M88.4 R24, [R235+0x2000] ;  /* 0x00200000eb18783b */ /* 0x000e6c0000000200 */
[----:B------:R-:W-:Y:S01]  /*c530*/  IMAD.MOV.U32 R212, RZ, RZ, R243 ;  /* 0x000000ffffd47224 */ /* 0x000fe200078e00f3 */
[----:B------:R-:W-:Y:S01]  /*c540*/  HMMA.16816.F32 R76, R16, R30, R40 ;  /* 0x0000001e104c723c */ /* 0x000fe20000001828 */
[----:B------:R-:W-:Y:S01]  /*c550*/  MOV R213, R242 ;  /* 0x000000f200d57202 */ /* 0x000fe20000000f00 */
[----:B------:R-:W-:Y:S01]  /*c560*/  IMAD.MOV.U32 R214, RZ, RZ, R241 ;  /* 0x000000ffffd67224 */ /* 0x000fe200078e00f1 */
[----:B------:R-:W2:Y:S01]  /*c570*/  LDSM.16.M88.4 R28, [R235+0x1800] ;  /* 0x00180000eb1c783b */ /* 0x000ea20000000200 */
[----:B------:R-:W-:-:S04]  /*c580*/  IMAD.MOV.U32 R215, RZ, RZ, R75 ;  /* 0x000000ffffd77224 */ /* 0x000fc800078e004b */
[-C--:B----4-:R-:W-:Y:S08]  /*c590*/  HMMA.16816.F32 R48, R16, R20.reuse, R128 ;  /* 0x000000141030723c */ /* 0x090ff00000001880 */
[C---:B------:R-:W-:Y:S07]  /*c5a0*/  HMMA.16816.F32 R44, R4.reuse, R20, R248 ;  /* 0x00000014042c723c */ /* 0x040fee00000018f8 */
[----:B------:R-:W-:Y:S01]  /*c5b0*/  MOV R248, R74 ;  /* 0x0000004a00f87202 */ /* 0x000fe20000000f00 */
[----:B------:R-:W-:Y:S01]  /*c5c0*/  HMMA.16816.F32 R40, R4, R22, R208 ;  /* 0x000000160428723c */ /* 0x000fe200000018d0 */
[----:B------:R-:W-:Y:S01]  /*c5d0*/  IMAD.MOV.U32 R249, RZ, RZ, R3 ;  /* 0x000000fffff97224 */ /* 0x000fe200078e0003 */
[----:B------:R-:W-:Y:S01]  /*c5e0*/  MOV R251, R0 ;  /* 0x0000000000fb7202 */ /* 0x000fe20000000f00 */
[----:B------:R-:W-:-:S05]  /*c5f0*/  IMAD.MOV.U32 R250, RZ, RZ, R2 ;  /* 0x000000fffffa7224 */ /* 0x000fca00078e0002 */
[----:B------:R-:W-:Y:S01]  /*c600*/  HMMA.16816.F32 R36, R16, R22, R32 ;  /* 0x000000161024723c */ /* 0x000fe20000001820 */
[----:B------:R-:W3:Y:S04]  /*c610*/  LDSM.16.M88.4 R20, [R235+0x2800] ;  /* 0x00280000eb14783b */ /* 0x000ee80000000200 */
[----:B------:R-:W4:Y:S03]  /*c620*/  LDSM.16.M88.4 R32, [R235+0x3800] ;  /* 0x00380000eb20783b */ /* 0x000f260000000200 */
[----:B-1----:R-:W-:Y:S08]  /*c630*/  HMMA.16816.F32 R208, R4, R24, R120 ;  /* 0x0000001804d0723c */ /* 0x002ff00000001878 */
[C---:B--2---:R-:W-:Y:S08]  /*c640*/  HMMA.16816.F32 R132, R16.reuse, R28, R132 ;  /* 0x0000001c1084723c */ /* 0x044ff00000001884 */
[----:B------:R-:W-:Y:S08]  /*c650*/  HMMA.16816.F32 R108, R16, R30, R108 ;  /* 0x0000001e106c723c */ /* 0x000ff0000000186c */
[----:B------:R-:W-:Y:S01]  /*c660*/  IMAD.MOV.U32 R129, RZ, RZ, R208 ;  /* 0x000000ffff817224 */ /* 0x000fe200078e00d0 */
[----:B------:R-:W-:Y:S01]  /*c670*/  MOV R123, R210 ;  /* 0x000000d2007b7202 */ /* 0x000fe20000000f00 */
[----:B------:R-:W-:Y:S01]  /*c680*/  IMAD.MOV.U32 R128, RZ, RZ, R209 ;  /* 0x000000ffff807224 */ /* 0x000fe200078e00d1 */
[----:B------:R-:W-:Y:S01]  /*c690*/  HMMA.16816.F32 R200, R4, R28, R200 ;  /* 0x0000001c04c8723c */ /* 0x000fe200000018c8 */
[----:B------:R-:W-:-:S06]  /*c6a0*/  IMAD.MOV.U32 R122, RZ, RZ, R211 ;  /* 0x000000ffff7a7224 */ /* 0x000fcc00078e00d3 */
[----:B------:R-:W-:Y:S01]  /*c6b0*/  MOV R28, R135 ;  /* 0x00000087001c7202 */ /* 0x000fe20000000f00 */
[----:B---3--:R-:W-:Y:S05]  /*c6c0*/  HMMA.16816.F32 R208, R4, R20, R248 ;  /* 0x0000001404d0723c */ /* 0x008fea00000018f8 */
[----:B------:R-:W-:-:S03]  /*c6d0*/  IMAD.MOV.U32 R121, RZ, RZ, R108 ;  /* 0x000000ffff797224 */ /* 0x000fc600078e006c */
[----:B------:R-:W-:Y:S08]  /*c6e0*/  HMMA.16816.F32 R248, R16, R26, R104 ;  /* 0x0000001a10f8723c */ /* 0x000ff00000001868 */
[C---:B------:R-:W-:Y:S08]  /*c6f0*/  HMMA.16816.F32 R136, R4.reuse, R12, R136 ;  /* 0x0000000c0488723c */ /* 0x040ff00000001888 */
[----:B------:R-:W-:Y:S01]  /*c700*/  IMAD.MOV.U32 R74, RZ, RZ, R208 ;  /* 0x000000ffff4a7224 */ /* 0x000fe200078e00d0 */
[----:B------:R-:W-:Y:S01]  /*c710*/  MOV R3, R209 ;  /* 0x000000d100037202 */ /* 0x000fe20000000f00 */
[----:B------:R-:W-:Y:S01]  /*c720*/  IMAD.MOV.U32 R2, RZ, RZ, R210 ;  /* 0x000000ffff027224 */ /* 0x000fe200078e00d2 */
[----:B------:R-:W-:Y:S01]  /*c730*/  HMMA.16816.F32 R224, R4, R30, R224 ;  /* 0x0000001e04e0723c */ /* 0x000fe200000018e0 */
[----:B------:R-:W-:-:S07]  /*c740*/  IMAD.MOV.U32 R0, RZ, RZ, R211 ;  /* 0x000000ffff007224 */ /* 0x000fce00078e00d3 */
[C---:B----4-:R-:W-:Y:S08]  /*c750*/  HMMA.16816.F32 R208, R4.reuse, R32, R212 ;  /* 0x0000002004d0723c */ /* 0x050ff000000018d4 */
[C---:B------:R-:W-:Y:S08]  /*c760*/  HMMA.16816.F32 R212, R4.reuse, R22, R216 ;  /* 0x0000001604d4723c */ /* 0x040ff000000018d8 */
[-C--:B------:R-:W-:Y:S08]  /*c770*/  HMMA.16816.F32 R68, R4, R14.reuse, R68 ;  /* 0x0000000e0444723c */ /* 0x080ff00000001844 */
[----:B------:R-:W-:Y:S01]  /*c780*/  MOV R243, R208 ;  /* 0x000000d000f37202 */ /* 0x000fe20000000f00 */
[----:B------:R-:W-:Y:S01]  /*c790*/  IMAD.MOV.U32 R242, RZ, RZ, R209 ;  /* 0x000000fffff27224 */ /* 0x000fe200078e00d1 */
[----:B------:R-:W-:Y:S01]  /*c7a0*/  MOV R241, R210 ;  /* 0x000000d200f17202 */ /* 0x000fe20000000f00 */
[----:B------:R-:W-:Y:S01]  /*c7b0*/  IMAD.MOV.U32 R75, RZ, RZ, R211 ;  /* 0x000000ffff4b7224 */ /* 0x000fe200078e00d3 */
[----:B------:R-:W-:Y:S04]  /*c7c0*/  HMMA.16816.F32 R216, R16, R14, R88 ;  /* 0x0000000e10d8723c */ /* 0x000fe80000001858 */
[----:B------:R-:W-:Y:S01]  /*c7d0*/  MOV R120, R212 ;  /* 0x000000d400787202 */ /* 0x000fe20000000f00 */
[----:B------:R-:W-:-:S03]  /*c7e0*/  IMAD.MOV.U32 R131, RZ, RZ, R215 ;  /* 0x000000ffff837224 */ /* 0x000fc600078e00d7 */
[----:B------:R-:W-:Y:S07]  /*c7f0*/  HMMA.16816.F32 R208, R4, R26, R112 ;  /* 0x0000001a04d0723c */ /* 0x000fee0000001870 */
[----:B------:R-:W-:-:S04]  /*c800*/  IMAD.MOV.U32 R115, RZ, RZ, R213 ;  /* 0x000000ffff737224 */ /* 0x000fc800078e00d5 */
[----:B------:R-:W-:Y:S02]  /*c810*/  IMAD.MOV.U32 R135, RZ, RZ, R115 ;  /* 0x000000ffff877224 */ /* 0x000fe400078e0073 */
[----:B------:R-:W-:-:S11]  /*c820*/  IMAD.MOV.U32 R115, RZ, RZ, R110 ;  /* 0x000000ffff737224 */ /* 0x000fd600078e006e */
[----:B------:R-:W-:Y:S01]  /*c830*/  MOV R130, R211 ;  /* 0x000000d300827202 */ /* 0x000fe20000000f00 */
[----:B------:R-:W-:Y:S01]  /*c840*/  IMAD.MOV.U32 R114, RZ, RZ, R208 ;  /* 0x000000ffff727224 */ /* 0x000fe200078e00d0 */
[----:B------:R-:W-:Y:S01]  /*c850*/  MOV R211, R214 ;  /* 0x000000d600d37202 */ /* 0x000fe20000000f00 */
[----:B------:R-:W-:Y:S01]  /*c860*/  IMAD.MOV.U32 R112, RZ, RZ, R210 ;  /* 0x000000ffff707224 */ /* 0x000fe200078e00d2 */
[----:B------:R-:W-:Y:S01]  /*c870*/  HMMA.16816.F32 R212, R4, R34, R220 ;  /* 0x0000002204d4723c */ /* 0x000fe200000018dc */
[----:B------:R-:W-:Y:S02]  /*c880*/  MOV R113, R209 ;  /* 0x000000d100717202 */ /* 0x000fe40000000f00 */
[----:B------:R-:W-:-:S04]  /*c890*/  MOV R107, R211 ;  /* 0x000000d3006b7202 */ /* 0x000fc80000000f00 */
[----:B------:R-:W-:Y:S01]  /*c8a0*/  IMAD.MOV.U32 R7, RZ, RZ, R133 ;  /* 0x000000ffff077224 */ /* 0x000fe200078e0085 */
[----:B------:R-:W-:Y:S01]  /*c8b0*/  HMMA.16816.F32 R220, R16, R22, R80 ;  /* 0x0000001610dc723c */ /* 0x000fe20000001850 */
[----:B------:R-:W-:Y:S01]  /*c8c0*/  MOV R6, R134 ;  /* 0x0000008600067202 */ /* 0x000fe20000000f00 */
[----:B------:R-:W-:Y:S01]  /*c8d0*/  IMAD.MOV.U32 R5, RZ, RZ, R132 ;  /* 0x000000ffff057224 */ /* 0x000fe200078e0084 */
[----:B------:R-:W-:Y:S01]  /*c8e0*/  MOV R4, R111 ;  /* 0x0000006f00047202 */ /* 0x000fe20000000f00 */
[----:B------:R-:W-:Y:S01]  /*c8f0*/  IMAD.MOV.U32 R90, RZ, RZ, R7 ;  /* 0x000000ffff5a7224 */ /* 0x000fe200078e0007 */
[----:B------:R-:W-:Y:S01]  /*c900*/  MOV R91, R6 ;  /* 0x00000006005b7202 */ /* 0x000fe20000000f00 */
[----:B------:R-:W-:Y:S01]  /*c910*/  IMAD.MOV.U32 R89, RZ, RZ, R5 ;  /* 0x000000ffff597224 */ /* 0x000fe200078e0005 */
[----:B------:R-:W-:Y:S02]  /*c920*/  MOV R80, R28 ;  /* 0x0000001c00507202 */ /* 0x000fe40000000f00 */
[----:B------:R-:W-:Y:S01]  /*c930*/  LDSM.16.M88.4 R28, [R233] ;  /* 0x00000000e91c783b */ /* 0x000fe20000000200 */
[----:B------:R-:W-:-:S02]  /*c940*/  MOV R88, R4 ;  /* 0x0000000400587202 */ /* 0x000fc40000000f00 */
[----:B------:R-:W-:Y:S01]  /*c950*/  MOV R134, R120 ;  /* 0x0000007800867202 */ /* 0x000fe20000000f00 */
[----:B------:R-:W1:Y:S01]  /*c960*/  LDSM.16.M88.4 R4, [R238+0x2000] ;  /* 0x00200000ee04783b */ /* 0x000e620000000200 */
[----:B------:R-:W-:Y:S02]  /*c970*/  MOV R120, R109 ;  /* 0x0000006d00787202 */ /* 0x000fe40000000f00 */
[----:B------:R-:W-:Y:S01]  /*c980*/  MOV R210, R213 ;  /* 0x000000d500d27202 */ /* 0x000fe20000000f00 */
[----:B------:R-:W-:Y:S01]  /*c990*/  IMAD.MOV.U32 R209, RZ, RZ, R214 ;  /* 0x000000ffffd17224 */ /* 0x000fe200078e00d6 */
[----:B------:R-:W-:Y:S01]  /*c9a0*/  MOV R208, R212 ;  /* 0x000000d400d07202 */ /* 0x000fe20000000f00 */
[----:B------:R-:W-:Y:S02]  /*c9b0*/  IMAD.MOV.U32 R252, RZ, RZ, R215 ;  /* 0x000000fffffc7224 */ /* 0x000fe400078e00d7 */
[----:B------:R-:W-:Y:S01]  /*c9c0*/  IMAD.MOV.U32 R82, RZ, RZ, R210 ;  /* 0x000000ffff527224 */ /* 0x000fe200078e00d2 */
[----:B------:R-:W-:Y:S01]  /*c9d0*/  MOV R83, R209 ;  /* 0x000000d100537202 */ /* 0x000fe20000000f00 */
[----:B------:R-:W-:Y:S01]  /*c9e0*/  IMAD.MOV.U32 R81, RZ, RZ, R208 ;  /* 0x000000ffff517224 */ /* 0x000fe200078e00d0 */
[C---:B------:R-:W-:Y:S01]  /*c9f0*/  HMMA.16816.F32 R212, R16.reuse, R24, R244 ;  /* 0x0000001810d4723c */ /* 0x040fe200000018f4 */
[----:B------:R-:W-:Y:S07]  /*ca00*/  LDSM.16.M88.4 R24, [R233+0x800] ;  /* 0x00080000e918783b */ /* 0x000fee0000000200 */
[C---:B------:R-:W-:Y:S01]  /*ca10*/  HMMA.16816.F32 R208, R16.reuse, R12, R116 ;  /* 0x0000000c10d0723c */ /* 0x040fe20000001874 */
[----:B------:R-:W2:Y:S07]  /*ca20*/  LDSM.16.M88.4 R12, [R238] ;  /* 0x00000000ee0c783b */ /* 0x000eae0000000200 */
[----:B------:R-:W-:Y:S01]  /*ca30*/  HMMA.16816.F32 R244, R16, R20, R124 ;  /* 0x0000001410f4723c */ /* 0x000fe2000000187c */
[----:B------:R-:W3:Y:S07]  /*ca40*/  LDSM.16.M88.4 R20, [R233+0x1000] ;  /* 0x00100000e914783b */ /* 0x000eee0000000200 */
[----:B------:R-:W-:Y:S01]  /*ca50*/  MOV R111, R215 ;  /* 0x000000d7006f7202 */ /* 0x000fe20000000f00 */
[----:B------:R-:W-:Y:S01]  /*ca60*/  IMAD.MOV.U32 R110, RZ, RZ, R212 ;  /* 0x000000ffff6e7224 */ /* 0x000fe200078e00d4 */
[----:B------:R-:W-:Y:S01]  /*ca70*/  MOV R109, R213 ;  /* 0x000000d5006d7202 */ /* 0x000fe20000000f00 */
[----:B------:R-:W-:-:S02]  /*ca80*/  IMAD.MOV.U32 R108, RZ, RZ, R214 ;  /* 0x000000ffff6c7224 */ /* 0x000fc400078e00d6 */
[----:B------:R-:W-:Y:S07]  /*ca90*/  HMMA.16816.F32 R212, R16, R32, R204 ;  /* 0x0000002010d4723c */ /* 0x000fee00000018cc */
[----:B------:R-:W-:Y:S01]  /*caa0*/  IMAD.MOV.U32 R32, RZ, RZ, R134 ;  /* 0x000000ffff207224 */ /* 0x000fe200078e0086 */
[----:B------:R-:W-:Y:S01]  /*cab0*/  MOV R33, R135 ;  /* 0x0000008700217202 */ /* 0x000fe20000000f00 */
[----:B-1----:R-:W-:Y:S07]  /*cac0*/  HMMA.16816.F32 R204, R4, R28, R96 ;  /* 0x0000001c04cc723c */ /* 0x002fee0000001860 */
[----:B------:R-:W-:Y:S01]  /*cad0*/  IMAD.MOV.U32 R96, RZ, RZ, R111 ;  /* 0x000000ffff607224 */ /* 0x000fe200078e006f */
[----:B------:R-:W-:Y:S01]  /*cae0*/  HMMA.16816.F32 R132, R16, R34, R100 ;  /* 0x000000221084723c */ /* 0x000fe20000001864 */
[----:B------:R-:W-:Y:S01]  /*caf0*/  MOV R97, R114 ;  /* 0x0000007200617202 */ /* 0x000fe20000000f00 */
[----:B------:R-:W-:Y:S01]  /*cb00*/  IMAD.MOV.U32 R98, RZ, RZ, R113 ;  /* 0x000000ffff627224 */ /* 0x000fe200078e0071 */
[----:B------:R-:W-:-:S04]  /*cb10*/  MOV R99, R112 ;  /* 0x0000007000637202 */ /* 0x000fc80000000f00 */
[----:B------:R-:W-:Y:S01]  /*cb20*/  MOV R35, R131 ;  /* 0x0000008300237202 */ /* 0x000fe20000000f00 */
[----:B------:R-:W-:Y:S01]  /*cb30*/  IMAD.MOV.U32 R16, RZ, RZ, R130 ;  /* 0x000000ffff107224 */ /* 0x000fe200078e0082 */
[----:B------:R-:W-:Y:S01]  /*cb40*/  MOV R17, R129 ;  /* 0x0000008100117202 */ /* 0x000fe20000000f00 */
[----:B------:R-:W-:Y:S01]  /*cb50*/  IMAD.MOV.U32 R18, RZ, RZ, R128 ;  /* 0x000000ffff127224 */ /* 0x000fe200078e0080 */
[----:B------:R-:W-:Y:S01]  /*cb60*/  MOV R19, R123 ;  /* 0x0000007b00137202 */ /* 0x000fe20000000f00 */
[----:B--2---:R-:W-:Y:S01]  /*cb70*/  HMMA.16816.F32 R128, R12, R28, R92 ;  /* 0x0000001c0c80723c */ /* 0x004fe2000000185c */
[----:B------:R-:W-:Y:S01]  /*cb80*/  IMAD.MOV.U32 R34, RZ, RZ, R107 ;  /* 0x000000ffff227224 */ /* 0x000fe200078e006b */
[----:B------:R-:W-:Y:S01]  /*cb90*/  MOV R101, R121 ;  /* 0x0000007900657202 */ /* 0x000fe20000000f00 */
[----:B------:R-:W-:Y:S01]  /*cba0*/  IMAD.MOV.U32 R100, RZ, RZ, R122 ;  /* 0x000000ffff647224 */ /* 0x000fe200078e007a */
[----:B------:R-:W-:Y:S01]  /*cbb0*/  MOV R103, R115 ;  /* 0x0000007300677202 */ /* 0x000fe20000000f00 */
[----:B------:R-:W-:-:S02]  /*cbc0*/  IMAD.MOV.U32 R102, RZ, RZ, R120 ;  /* 0x000000ffff667224 */ /* 0x000fc400078e0078 */
[----:B------:R-:W-:Y:S01]  /*cbd0*/  IMAD.MOV.U32 R93, RZ, RZ, R110 ;  /* 0x000000ffff5d7224 */ /* 0x000fe200078e006e */
[----:B------:R-:W-:Y:S01]  /*cbe0*/  MOV R94, R109 ;  /* 0x0000006d005e7202 */ /* 0x000fe20000000f00 */
[----:B------:R-:W-:Y:S01]  /*cbf0*/  IMAD.MOV.U32 R95, RZ, RZ, R108 ;  /* 0x000000ffff5f7224 */ /* 0x000fe200078e006c */
[----:B------:R-:W-:Y:S07]  /*cc00*/  HMMA.16816.F32 R104, R12, R26, R52 ;  /* 0x0000001a0c68723c */ /* 0x000fee0000001834 */
[----:B------:R-:W-:Y:S01]  /*cc10*/  MOV R52, R93 ;  /* 0x0000005d00347202 */ /* 0x000fe20000000f00 */
[----:B------:R-:W-:Y:S01]  /*cc20*/  IMAD.MOV.U32 R53, RZ, RZ, R94 ;  /* 0x000000ffff357224 */ /* 0x000fe200078e005e */
[----:B------:R-:W-:Y:S01]  /*cc30*/  MOV R54, R95 ;  /* 0x0000005f00367202 */ /* 0x000fe20000000f00 */
[----:B------:R-:W-:Y:S01]  /*cc40*/  HMMA.16816.F32 R124, R4, R30, R84 ;  /* 0x0000001e047c723c */ /* 0x000fe20000001854 */
[----:B------:R-:W-:-:S07]  /*cc50*/  IMAD.MOV.U32 R55, RZ, RZ, R96 ;  /* 0x000000ffff377224 */ /* 0x000fce00078e0060 */
[----:B---3--:R-:W-:Y:S01]  /*cc60*/  HMMA.16816.F32 R92, R4, R22, R40 ;  /* 0x00000016045c723c */ /* 0x008fe20000001828 */
[----:B------:R-:W-:Y:S07]  /*cc70*/  LDSM.16.M88.4 R40, [R233+0x3800] ;  /* 0x00380000e928783b */ /* 0x000fee0000000200 */
[C---:B------:R-:W-:Y:S01]  /*cc80*/  HMMA.16816.F32 R120, R12.reuse, R30, R76 ;  /* 0x0000001e0c78723c */ /* 0x040fe2000000184c */
[----:B------:R-:W1:Y:S06]  /*cc90*/  LDSM.16.M88.4 R28, [R233+0x3000] ;  /* 0x00300000e91c783b */ /* 0x000e6c0000000200 */
[----:B------:R-:W-:Y:S01]  /*cca0*/  MOV R76, R17 ;  /* 0x00000011004c7202 */ /* 0x000fe20000000f00 */
[----:B------:R-:W-:Y:S01]  /*ccb0*/  HMMA.16816.F32 R116, R12, R24, R64 ;  /* 0x000000180c74723c */ /* 0x000fe20000001840 */
[----:B------:R-:W-:Y:S01]  /*ccc0*/  IMAD.MOV.U32 R77, RZ, RZ, R18 ;  /* 0x000000ffff4d7224 */ /* 0x000fe200078e0012 */
[----:B------:R-:W-:Y:S01]  /*ccd0*/  MOV R78, R19 ;  /* 0x00000013004e7202 */ /* 0x000fe20000000f00 */
[----:B------:R-:W-:-:S04]  /*cce0*/  IMAD.MOV.U32 R79, RZ, RZ, R100 ;  /* 0x000000ffff4f7224 */ /* 0x000fc800078e0064 */
[----:B------:R-:W-:Y:S01]  /*ccf0*/  IMAD.MOV.U32 R67, RZ, RZ, R16 ;  /* 0x000000ffff437224 */ /* 0x000fe200078e0010 */
[C---:B------:R-:W-:Y:S01]  /*cd00*/  HMMA.16816.F32 R112, R4.reuse, R24, R60 ;  /* 0x000000180470723c */ /* 0x040fe2000000183c */
[----:B------:R-:W-:Y:S01]  /*cd10*/  MOV R64, R97 ;  /* 0x0000006100407202 */ /* 0x000fe20000000f00 */
[----:B------:R-:W-:Y:S01]  /*cd20*/  IMAD.MOV.U32 R65, RZ, RZ, R98 ;  /* 0x000000ffff417224 */ /* 0x000fe200078e0062 */
[----:B------:R-:W-:Y:S01]  /*cd30*/  MOV R66, R99 ;  /* 0x0000006300427202 */ /* 0x000fe20000000f00 */
[----:B------:R-:W-:Y:S03]  /*cd40*/  LDSM.16.M88.4 R16, [R233+0x2800] ;  /* 0x00280000e910783b */ /* 0x000fe60000000200 */
[----:B------:R-:W-:Y:S01]  /*cd50*/  MOV R60, R89 ;  /* 0x00000059003c7202 */ /* 0x000fe20000000f00 */
[----:B------:R-:W-:Y:S01]  /*cd60*/  HMMA.16816.F32 R108, R4, R26, R56 ;  /* 0x0000001a046c723c */ /* 0x000fe20000001838 */
[----:B------:R-:W2:Y:S01]  /*cd70*/  LDSM.16.M88.4 R24, [R233+0x1800] ;  /* 0x00180000e918783b */ /* 0x000ea20000000200 */
[----:B------:R-:W-:Y:S01]  /*cd80*/  IMAD.MOV.U32 R61, RZ, RZ, R90 ;  /* 0x000000ffff3d7224 */ /* 0x000fe200078e005a */
[----:B------:R-:W-:Y:S01]  /*cd90*/  MOV R62, R91 ;  /* 0x0000005b003e7202 */ /* 0x000fe20000000f00 */
[----:B------:R-:W-:-:S03]  /*cda0*/  IMAD.MOV.U32 R63, RZ, RZ, R80 ;  /* 0x000000ffff3f7224 */ /* 0x000fc600078e0050 */
[----:B------:R-:W-:Y:S01]  /*cdb0*/  MOV R56, R101 ;  /* 0x0000006500387202 */ /* 0x000fe20000000f00 */
[----:B------:R-:W-:Y:S01]  /*cdc0*/  IMAD.MOV.U32 R57, RZ, RZ, R102 ;  /* 0x000000ffff397224 */ /* 0x000fe200078e0066 */
[----:B------:R-:W-:Y:S01]  /*cdd0*/  MOV R58, R103 ;  /* 0x00000067003a7202 */ /* 0x000fe20000000f00 */
[----:B------:R-:W-:Y:S01]  /*cde0*/  IMAD.MOV.U32 R59, RZ, RZ, R88 ;  /* 0x000000ffff3b7224 */ /* 0x000fe200078e0058 */
[-C--:B------:R-:W-:Y:S07]  /*cdf0*/  HMMA.16816.F32 R100, R12, R20.reuse, R48 ;  /* 0x000000140c64723c */ /* 0x080fee0000001830 */
[----:B------:R-:W-:Y:S01]  /*ce00*/  IMAD.MOV.U32 R51, RZ, RZ, R252 ;  /* 0x000000ffff337224 */ /* 0x000fe200078e00fc */
[----:B------:R-:W-:Y:S01]  /*ce10*/  HMMA.16816.F32 R96, R4, R20, R44 ;  /* 0x000000140460723c */ /* 0x000fe2000000182c */
[----:B------:R-:W-:Y:S01]  /*ce20*/  MOV R48, R81 ;  /* 0x0000005100307202 */ /* 0x000fe20000000f00 */
[----:B------:R-:W-:Y:S01]  /*ce30*/  IMAD.MOV.U32 R49, RZ, RZ, R82 ;  /* 0x000000ffff317224 */ /* 0x000fe200078e0052 */
[----:B------:R-:W-:-:S04]  /*ce40*/  MOV R50, R83 ;  /* 0x0000005300327202 */ /* 0x000fc80000000f00 */
[----:B------:R-:W-:Y:S01]  /*ce50*/  MOV R44, R243 ;  /* 0x000000f3002c7202 */ /* 0x000fe20000000f00 */
[----:B------:R-:W-:Y:S01]  /*ce60*/  HMMA.16816.F32 R88, R12, R22, R36 ;  /* 0x000000160c58723c */ /* 0x000fe20000001824 */
[----:B------:R-:W3:Y:S01]  /*ce70*/  LDSM.16.M88.4 R20, [R233+0x2000] ;  /* 0x00200000e914783b */ /* 0x000ee20000000200 */
[----:B------:R-:W-:Y:S01]  /*ce80*/  IMAD.MOV.U32 R45, RZ, RZ, R242 ;  /* 0x000000ffff2d7224 */ /* 0x000fe200078e00f2 */
[----:B------:R-:W-:Y:S01]  /*ce90*/  MOV R46, R241 ;  /* 0x000000f1002e7202 */ /* 0x000fe20000000f00 */
[----:B------:R-:W-:-:S04]  /*cea0*/  IMAD.MOV.U32 R47, RZ, RZ, R75 ;  /* 0x000000ffff2f7224 */ /* 0x000fc800078e004b */
[----:B-1----:R-:W-:Y:S01]  /*ceb0*/  HMMA.16816.F32 R136, R4, R28, R136 ;  /* 0x0000001c0488723c */ /* 0x002fe20000001888 */
[----:B------:R-:W1:Y:S01]  /*cec0*/  S2R R252, SR_TID.X ;  /* 0x0000000000fc7919 */ /* 0x000e620000002100 */
[----:B------:R-:W-:Y:S01]  /*ced0*/  MOV R36, R74 ;  /* 0x0000004a00247202 */ /* 0x000fe20000000f00 */
[----:B------:R-:W-:Y:S01]  /*cee0*/  IMAD.MOV.U32 R37, RZ, RZ, R3 ;  /* 0x000000ffff257224 */ /* 0x000fe200078e0003 */
[----:B------:R-:W-:Y:S01]  /*cef0*/  MOV R38, R2 ;  /* 0x0000000200267202 */ /* 0x000fe20000000f00 */
[----:B------:R-:W-:Y:S01]  /*cf00*/  IMAD.MOV.U32 R39, RZ, RZ, R0 ;  /* 0x000000ffff277224 */ /* 0x000fe200078e0000 */
[----:B------:R-:W-:Y:S01]  /*cf10*/  UISETP.GE.AND UP0, UPT, UR34, 0x3, UPT ;  /* 0x000000032200788c */ /* 0x000fe2000bf06270 */
[----:B------:R-:W-:-:S04]  /*cf20*/  DEPBAR.LE SB0, 0x0 ;  /* 0x000080000000791a */ /* 0x000fc80000000000 */
[----:B------:R-:W-:Y:S08]  /*cf30*/  HMMA.16816.F32 R44, R4, R40, R44 ;  /* 0x00000028042c723c */ /* 0x000ff0000000182c */
[----:B------:R-:W-:Y:S05]  /*cf40*/  HMMA.16816.F32 R132, R12, R42, R132 ;  /* 0x0000002a0c84723c */ /* 0x000fea0000001884 */
[----:B------:R-:W-:Y:S01]  /*cf50*/  MOV R242, R136 ;  /* 0x0000008800f27202 */ /* 0x000fe20000000f00 */
[----:B------:R-:W-:-:S02]  /*cf60*/  IMAD.MOV.U32 R241, RZ, RZ, R139 ;  /* 0x000000fffff17224 */ /* 0x000fc400078e008b */
[C---:B--2---:R-:W-:Y:S08]  /*cf70*/  HMMA.16816.F32 R84, R4.reuse, R24, R200 ;  /* 0x000000180454723c */ /* 0x044ff000000018c8 */
[----:B------:R-:W-:Y:S01]  /*cf80*/  HMMA.16816.F32 R80, R4, R26, R224 ;  /* 0x0000001a0450723c */ /* 0x000fe200000018e0 */
[----:B------:R-:W-:Y:S01]  /*cf90*/  MOV R3, R45 ;  /* 0x0000002d00037202 */ /* 0x000fe20000000f00 */
[----:B------:R-:W-:Y:S01]  /*cfa0*/  IMAD.MOV.U32 R2, RZ, RZ, R44 ;  /* 0x000000ffff027224 */ /* 0x000fe200078e002c */
[----:B------:R-:W-:Y:S01]  /*cfb0*/  MOV R75, R47 ;  /* 0x0000002f004b7202 */ /* 0x000fe20000000f00 */
[----:B------:R-:W-:-:S04]  /*cfc0*/  IMAD.MOV.U32 R74, RZ, RZ, R46 ;  /* 0x000000ffff4a7224 */ /* 0x000fc800078e002e */
[C---:B------:R-:W-:Y:S07]  /*cfd0*/  HMMA.16816.F32 R200, R4.reuse, R16, R36 ;  /* 0x0000001004c8723c */ /* 0x040fee0000001824 */
[----:B------:R-:W-:Y:S01]  /*cfe0*/  IMAD.MOV.U32 R38, RZ, RZ, R138 ;  /* 0x000000ffff267224 */ /* 0x000fe200078e008a */
[C---:B------:R-:W-:Y:S07]  /*cff0*/  HMMA.16816.F32 R224, R4.reuse, R18, R32 ;  /* 0x0000001204e0723c */ /* 0x040fee0000001820 */
[----:B------:R-:W-:Y:S01]  /*d000*/  MOV R32, R137 ;  /* 0x0000008900207202 */ /* 0x000fe20000000f00 */
[C---:B------:R-:W-:Y:S08]  /*d010*/  HMMA.16816.F32 R44, R4.reuse, R42, R48 ;  /* 0x0000002a042c723c */ /* 0x040ff00000001830 */
[C---:B---3--:R-:W-:Y:S08]  /*d020*/  HMMA.16816.F32 R76, R4.reuse, R20, R76 ;  /* 0x00000014044c723c */ /* 0x048ff0000000184c */
[C---:B------:R-:W-:Y:S08]  /*d030*/  HMMA.16816.F32 R64, R4.reuse, R22, R64 ;  /* 0x000000160440723c */ /* 0x040ff00000001840 */
[----:B------:R-:W-:Y:S07]  /*d040*/  HMMA.16816.F32 R136, R4, R30, R68 ;  /* 0x0000001e0488723c */ /* 0x000fee0000001844 */
[----:B------:R-:W-:Y:S01]  /*d050*/  FMUL.FTZ R6, R128, c[0x0][0x2ec] ;  /* 0x0000bb0080067a20 */ /* 0x000fe20000410000 */
[----:B------:R-:W-:Y:S01]  /*d060*/  HMMA.16816.F32 R52, R12, R20, R52 ;  /* 0x000000140c34723c */ /* 0x000fe20000001834 */
[----:B-1----:R-:W-:-:S07]  /*d070*/  SHF.L.U32 R252, R252, 0x1, RZ ;  /* 0x00000001fcfc7819 */ /* 0x002fce00000006ff */
[C---:B------:R-:W-:Y:S08]  /*d080*/  HMMA.16816.F32 R48, R12.reuse, R22, R248 ;  /* 0x000000160c30723c */ /* 0x040ff000000018f8 */
[C---:B------:R-:W-:Y:S01]  /*d090*/  HMMA.16816.F32 R20, R12.reuse, R28, R208 ;  /* 0x0000001c0c14723c */ /* 0x040fe200000018d0 */
[----:B------:R1:W-:Y:S01]  /*d0a0*/  MUFU.TANH R211, R6 ;  /* 0x0000000600d37308 */ /* 0x0003e20000002400 */
[----:B------:R-:W-:Y:S01]  /*d0b0*/  IMAD.U32 R0, RZ, RZ, UR8 ;  /* 0x00000008ff007e24 */ /* 0x000fe2000f8e00ff */
[----:B------:R-:W-:Y:S01]  /*d0c0*/  LOP3.LUT R252, R252, 0x6, RZ, 0xc0, !PT ;  /* 0x00000006fcfc7812 */ /* 0x000fe200078ec0ff */
        /* <DEDUP_REMOVED lines=10> */
[----:B------:R-:W-:Y:S01]  /*d170*/  MOV R70, R136 ;  /* 0x0000008800467202 */ /* 0x000fe20000000f00 */
[----:B-1----:R-:W-:Y:S01]  /*d180*/  FMUL.FTZ R6, R129, c[0x0][0x2ec] ;  /* 0x0000bb0081067a20 */ /* 0x002fe20000410000 */
[----:B------:R-:W-:Y:S01]  /*d190*/  LEA R0, R0, R252, 0x7 ;  /* 0x000000fc00007211 */ /* 0x000fe200078e38ff */
[----:B------:R-:W-:Y:S01]  /*d1a0*/  HMMA.16816.F32 R44, R12, R16, R244 ;  /* 0x000000100c2c723c */ /* 0x000fe200000018f4 */
[----:B------:R1:W5:Y:S01]  /*d1b0*/  LDL.LU.64 R138, [R1+0x110] ;  /* 0x00011000018a7983 */ /* 0x0003620000300a00 */
[----:B------:R2:W-:Y:S01]  /*d1c0*/  MUFU.TANH R208, R6 ;  /* 0x0000000600d07308 */ /* 0x0005e20000002400 */
[----:B------:R-:W-:-:S05]  /*d1d0*/  IMAD.MOV.U32 R252, RZ, RZ, R135 ;  /* 0x000000fffffc7224 */ /* 0x000fca00078e0087 */
[C---:B------:R-:W-:Y:S08]  /*d1e0*/  HMMA.16816.F32 R248, R12.reuse, R40, R212 ;  /* 0x000000280cf8723c */ /* 0x040ff000000018d4 */
[C---:B------:R-:W-:Y:S01]  /*d1f0*/  HMMA.16816.F32 R56, R12.reuse, R26, R56 ;  /* 0x0000001a0c38723c */ /* 0x040fe20000001838 */
[----:B------:R-:W-:Y:S01]  /*d200*/  MOV R210, R69 ;  /* 0x0000004500d27202 */ /* 0x000fe20000000f00 */
[----:B--2---:R-:W-:Y:S01]  /*d210*/  FMUL.FTZ R6, R130, c[0x0][0x2ec] ;  /* 0x0000bb0082067a20 */ /* 0x004fe20000410000 */
[----:B------:R-:W-:Y:S01]  /*d220*/  MOV R17, R3 ;  /* 0x0000000300117202 */ /* 0x000fe20000000f00 */
[----:B------:R1:W5:Y:S01]  /*d230*/  LDL.LU.64 R136, [R1+0x108] ;  /* 0x0001080001887983 */ /* 0x0003620000300a00 */
[----:B------:R-:W-:Y:S01]  /*d240*/  IMAD.MOV.U32 R41, RZ, RZ, R134 ;  /* 0x000000ffff297224 */ /* 0x000fe200078e0086 */
[----:B------:R2:W-:Y:S01]  /*d250*/  MUFU.TANH R132, R6 ;  /* 0x0000000600847308 */ /* 0x0005e20000002400 */
[C---:B------:R-:W-:Y:S01]  /*d260*/  IADD3 R35, R0.reuse, 0x8, RZ ;  /* 0x0000000800237810 */ /* 0x040fe20007ffe0ff */
[----:B------:R-:W-:Y:S01]  /*d270*/  HMMA.16816.F32 R244, R12, R30, R216 ;  /* 0x0000001e0cf4723c */ /* 0x000fe200000018d8 */
[----:B------:R-:W-:-:S02]  /*d280*/  IADD3 R34, R0, 0x9, RZ ;  /* 0x0000000900227810 */ /* 0x000fc40007ffe0ff */
[C---:B------:R-:W-:Y:S02]  /*d290*/  IADD3 R36, R0.reuse, 0x1, RZ ;  /* 0x0000000100247810 */ /* 0x040fe40007ffe0ff */
[C---:B------:R-:W-:Y:S01]  /*d2a0*/  IADD3 R33, R0.reuse, 0x10, RZ ;  /* 0x0000001000217810 */ /* 0x040fe20007ffe0ff */
[----:B------:R-:W-:Y:S01]  /*d2b0*/  I2F R7, R35 ;  /* 0x0000002300077306 */ /* 0x000fe20000201400 */
[----:B------:R-:W-:Y:S01]  /*d2c0*/  IMAD.MOV.U32 R219, RZ, RZ, R39 ;  /* 0x000000ffffdb7224 */ /* 0x000fe200078e0027 */
[----:B------:R-:W-:Y:S01]  /*d2d0*/  HMMA.16816.F32 R24, R12, R18, R220 ;  /* 0x000000120c18723c */ /* 0x000fe200000018dc */
[----:B------:R-:W-:Y:S02]  /*d2e0*/  MOV R218, R242 ;  /* 0x000000f200da7202 */ /* 0x000fe40000000f00 */
[-C--:B------:R-:W-:Y:S02]  /*d2f0*/  ISETP.GE.AND P3, PT, R0, R8.reuse, PT ;  /* 0x000000080000720c */ /* 0x080fe40003f66270 */
[----:B------:R-:W-:Y:S01]  /*d300*/  ISETP.GE.AND P0, PT, R36, R8, PT ;  /* 0x000000082400720c */ /* 0x000fe20003f06270 */
[----:B--2---:R-:W-:Y:S01]  /*d310*/  FMUL.FTZ R6, R131, c[0x0][0x2ec] ;  /* 0x0000bb0083067a20 */ /* 0x004fe20000410000 */
[----:B------:R-:W-:Y:S01]  /*d320*/  MOV R222, R32 ;  /* 0x0000002000de7202 */ /* 0x000fe20000000f00 */
[----:B------:R-:W-:Y:S01]  /*d330*/  IMAD.MOV.U32 R220, RZ, RZ, R2 ;  /* 0x000000ffffdc7224 */ /* 0x000fe200078e0002 */
[----:B------:R-:W-:Y:S01]  /*d340*/  IADD3 R32, R0, 0x11, RZ ;  /* 0x0000001100207810 */ /* 0x000fe20007ffe0ff */
[----:B------:R2:W-:Y:S01]  /*d350*/  MUFU.TANH R135, R6 ;  /* 0x0000000600877308 */ /* 0x0005e20000002400 */
[----:B------:R-:W-:Y:S01]  /*d360*/  IMAD.MOV.U32 R221, RZ, RZ, R4 ;  /* 0x000000ffffdd7224 */ /* 0x000fe200078e0004 */
[-C--:B------:R-:W-:Y:S01]  /*d370*/  ISETP.GE.AND P2, PT, R35, R8.reuse, PT ;  /* 0x000000082300720c */ /* 0x080fe20003f46270 */
[----:B------:R-:W-:Y:S01]  /*d380*/  IMAD.MOV.U32 R223, RZ, RZ, R5 ;  /* 0x000000ffffdf7224 */ /* 0x000fe200078e0005 */
[----:B------:R-:W-:-:S02]  /*d390*/  ISETP.GE.AND P4, PT, R34, R8, PT ;  /* 0x000000082200720c */ /* 0x000fc40003f86270 */
[-C--:B------:R-:W-:Y:S02]  /*d3a0*/  ISETP.GE.AND P5, PT, R32, R8.reuse, PT ;  /* 0x000000082000720c */ /* 0x080fe40003fa6270 */
[----:B------:R-:W3:Y:S01]  /*d3b0*/  I2F R5, R0 ;  /* 0x0000000000057306 */ /* 0x000ee20000201400 */
[----:B------:R-:W-:Y:S01]  /*d3c0*/  ISETP.GE.AND P6, PT, R33, R8, PT ;  /* 0x000000082100720c */ /* 0x000fe20003fc6270 */
[----:B--2---:R-:W-:-:S06]  /*d3d0*/  FMUL.FTZ R6, R204, c[0x0][0x2ec] ;  /* 0x0000bb00cc067a20 */ /* 0x004fcc0000410000 */
[----:B------:R-:W-:Y:S01]  /*d3e0*/  I2F R3, R34 ;  /* 0x0000002200037306 */ /* 0x000fe20000201400 */
[----:B---3--:R-:W-:-:S07]  /*d3f0*/  FFMA.FTZ R213, R5, UR4, R132 ;  /* 0x0000000405d57c23 */ /* 0x008fce0008010084 */
[----:B------:R2:W-:Y:S01]  /*d400*/  MUFU.TANH R31, R6 ;  /* 0x00000006001f7308 */ /* 0x0005e20000002400 */
[----:B------:R-:W-:-:S05]  /*d410*/  FFMA.FTZ R211, R5, UR4, R211 ;  /* 0x0000000405d37c23 */ /* 0x000fca00080100d3 */
[----:B------:R-:W-:Y:S02]  /*d420*/  FSEL R211, R211, -INF , !P3 ;  /* 0xff800000d3d37808 */ /* 0x000fe40005800000 */
[----:B------:R-:W-:Y:S01]  /*d430*/  I2F R4, R32 ;  /* 0x0000002000047306 */ /* 0x000fe20000201400 */
[----:B--2---:R-:W-:-:S07]  /*d440*/  FMUL.FTZ R6, R205, c[0x0][0x2ec] ;  /* 0x0000bb00cd067a20 */ /* 0x004fce0000410000 */
[----:B------:R-:W2:Y:S08]  /*d450*/  I2F R16, R36 ;  /* 0x0000002400107306 */ /* 0x000eb00000201400 */
[----:B------:R3:W-:Y:S08]  /*d460*/  MUFU.TANH R133, R6 ;  /* 0x0000000600857308 */ /* 0x0007f00000002400 */
[----:B------:R-:W-:Y:S01]  /*d470*/  I2F R2, R33 ;  /* 0x0000002100027306 */ /* 0x000fe20000201400 */
[----:B--2---:R-:W-:-:S05]  /*d480*/  FFMA.FTZ R208, R16, UR4, R208 ;  /* 0x0000000410d07c23 */ /* 0x004fca00080100d0 */
[----:B------:R-:W-:Y:S01]  /*d490*/  FSEL R208, R208, -INF , !P0 ;  /* 0xff800000d0d07808 */ /* 0x000fe20004000000 */
[----:B---3--:R-:W-:-:S04]  /*d4a0*/  FMUL.FTZ R6, R206, c[0x0][0x2ec] ;  /* 0x0000bb00ce067a20 */ /* 0x008fc80000410000 */
[----:B------:R2:W3:Y:S02]  /*d4b0*/  MUFU.TANH R30, R6 ;  /* 0x00000006001e7308 */ /* 0x0004e40000002400 */
[----:B--2---:R-:W-:Y:S02]  /*d4c0*/  FMUL.FTZ R6, R207, c[0x0][0x2ec] ;  /* 0x0000bb00cf067a20 */ /* 0x004fe40000410000 */
[----:B---3--:R-:W-:Y:S01]  /*d4d0*/  FFMA.FTZ R217, R5, UR4, R30 ;  /* 0x0000000405d97c23 */ /* 0x008fe2000801001e */
[----:B------:R-:W-:-:S03]  /*d4e0*/  IADD3 R30, R0, 0x19, RZ ;  /* 0x00000019001e7810 */ /* 0x000fc60007ffe0ff */
[----:B------:R2:W-:Y:S01]  /*d4f0*/  MUFU.TANH R130, R6 ;  /* 0x0000000600827308 */ /* 0x0005e20000002400 */
[----:B------:R-:W-:Y:S01]  /*d500*/  BAR.SYNC.DEFER_BLOCKING 0x0 ;  /* 0x0000000000007b1d */ /* 0x000fe20000010000 */
[----:B------:R-:W-:Y:S01]  /*d510*/  ISETP.GE.AND P0, PT, R30, R8, PT ;  /* 0x000000081e00720c */ /* 0x000fe20003f06270 */
[----:B--2---:R-:W-:-:S05]  /*d520*/  FMUL.FTZ R6, R120, c[0x0][0x2ec] ;  /* 0x0000bb0078067a20 */ /* 0x004fca0000410000 */
[----:B------:R2:W3:Y:S02]  /*d530*/  MUFU.TANH R129, R6 ;  /* 0x0000000600817308 */ /* 0x0004e40000002400 */
[----:B--2---:R-:W-:Y:S02]  /*d540*/  FMUL.FTZ R6, R121, c[0x0][0x2ec] ;  /* 0x0000bb0079067a20 */ /* 0x004fe40000410000 */
[----:B---3--:R-:W-:-:S04]  /*d550*/  FFMA.FTZ R204, R7, UR4, R129 ;  /* 0x0000000407cc7c23 */ /* 0x008fc80008010081 */
[----:B------:R2:W-:Y:S01]  /*d560*/  MUFU.TANH R134, R6 ;  /* 0x0000000600867308 */ /* 0x0005e20000002400 */
[----:B------:R-:W-:Y:S01]  /*d570*/  FSEL R204, R204, -INF , !P2 ;  /* 0xff800000cccc7808 */ /* 0x000fe20005000000 */
[----:B--2---:R-:W-:-:S06]  /*d580*/  FMUL.FTZ R6, R122, c[0x0][0x2ec] ;  /* 0x0000bb007a067a20 */ /* 0x004fcc0000410000 */
[----:B------:R2:W3:Y:S02]  /*d590*/  MUFU.TANH R128, R6 ;  /* 0x0000000600807308 */ /* 0x0004e40000002400 */
[----:B--2---:R-:W-:Y:S02]  /*d5a0*/  FMUL.FTZ R6, R123, c[0x0][0x2ec] ;  /* 0x0000bb007b067a20 */ /* 0x004fe40000410000 */
[----:B---3--:R-:W-:-:S04]  /*d5b0*/  FFMA.FTZ R207, R7, UR4, R128 ;  /* 0x0000000407cf7c23 */ /* 0x008fc80008010080 */
[----:B------:R2:W-:Y:S02]  /*d5c0*/  MUFU.TANH R131, R6 ;  /* 0x0000000600837308 */ /* 0x0005e40000002400 */
[----:B--2---:R-:W-:-:S06]  /*d5d0*/  FMUL.FTZ R6, R124, c[0x0][0x2ec] ;  /* 0x0000bb007c067a20 */ /* 0x004fcc0000410000 */
[----:B------:R2:W-:Y:S02]  /*d5e0*/  MUFU.TANH R120, R6 ;  /* 0x0000000600787308 */ /* 0x0005e40000002400 */
[----:B--2---:R-:W-:-:S06]  /*d5f0*/  FMUL.FTZ R6, R125, c[0x0][0x2ec] ;  /* 0x0000bb007d067a20 */ /* 0x004fcc0000410000 */
[----:B------:R2:W-:Y:S02]  /*d600*/  MUFU.TANH R125, R6 ;  /* 0x00000006007d7308 */ /* 0x0005e40000002400 */
[----:B--2---:R-:W-:-:S06]  /*d610*/  FMUL.FTZ R6, R126, c[0x0][0x2ec] ;  /* 0x0000bb007e067a20 */ /* 0x004fcc0000410000 */
[----:B------:R2:W-:Y:S02]  /*d620*/  MUFU.TANH R29, R6 ;  /* 0x00000006001d7308 */ /* 0x0005e40000002400 */
[----:B--2---:R-:W-:Y:S01]  /*d630*/  FMUL.FTZ R6, R127, c[0x0][0x2ec] ;  /* 0x0000bb007f067a20 */ /* 0x004fe20000410000 */
[----:B------:R-:W-:Y:S01]  /*d640*/  MOV R127, R220 ;  /* 0x000000dc007f7202 */ /* 0x000fe20000000f00 */
[----:B------:R-:W-:-:S04]  /*d650*/  IMAD.MOV.U32 R220, RZ, RZ, R74 ;  /* 0x000000ffffdc7224 */ /* 0x000fc800078e004a */
[----:B------:R2:W-:Y:S02]  /*d660*/  MUFU.TANH R122, R6 ;  /* 0x00000006007a7308 */ /* 0x0005e40000002400 */
[----:B--2---:R-:W-:-:S06]  /*d670*/  FMUL.FTZ R6, R116, c[0x0][0x2ec] ;  /* 0x0000bb0074067a20 */ /* 0x004fcc0000410000 */
[----:B------:R2:W3:Y:S02]  /*d680*/  MUFU.TANH R121, R6 ;  /* 0x0000000600797308 */ /* 0x0004e40000002400 */
[----:B--2---:R-:W-:Y:S02]  /*d690*/  FMUL.FTZ R6, R117, c[0x0][0x2ec] ;  /* 0x0000bb0075067a20 */ /* 0x004fe40000410000 */
[----:B---3--:R-:W-:-:S04]  /*d6a0*/  FFMA.FTZ R132, R2, UR4, R121 ;  /* 0x0000000402847c23 */ /* 0x008fc80008010079 */
[----:B------:R2:W3:Y:S02]  /*d6b0*/  MUFU.TANH R124, R6 ;  /* 0x00000006007c7308 */ /* 0x0004e40000002400 */
[----:B--2---:R-:W-:Y:S02]  /*d6c0*/  FMUL.FTZ R6, R118, c[0x0][0x2ec] ;  /* 0x0000bb0076067a20 */ /* 0x004fe40000410000 */
[----:B---3--:R-:W-:-:S04]  /*d6d0*/  FFMA.FTZ R129, R4, UR4, R124 ;  /* 0x0000000404817c23 */ /* 0x008fc8000801007c */
[----:B------:R2:W-:Y:S01]  /*d6e0*/  MUFU.TANH R117, R6 ;  /* 0x0000000600757308 */ /* 0x0005e20000002400 */
[----:B------:R-:W-:Y:S01]  /*d6f0*/  FSEL R129, R129, -INF , !P5 ;  /* 0xff80000081817808 */ /* 0x000fe20006800000 */
[----:B--2---:R-:W-:-:S06]  /*d700*/  FMUL.FTZ R6, R119, c[0x0][0x2ec] ;  /* 0x0000bb0077067a20 */ /* 0x004fcc0000410000 */
[----:B------:R2:W-:Y:S02]  /*d710*/  MUFU.TANH R123, R6 ;  /* 0x00000006007b7308 */ /* 0x0005e40000002400 */
[----:B--2---:R-:W-:-:S06]  /*d720*/  FMUL.FTZ R6, R112, c[0x0][0x2ec] ;  /* 0x0000bb0070067a20 */ /* 0x004fcc0000410000 */
[----:B------:R2:W-:Y:S02]  /*d730*/  MUFU.TANH R116, R6 ;  /* 0x0000000600747308 */ /* 0x0005e40000002400 */
[----:B--2---:R-:W-:-:S06]  /*d740*/  FMUL.FTZ R6, R113, c[0x0][0x2ec] ;  /* 0x0000bb0071067a20 */ /* 0x004fcc0000410000 */
[----:B------:R2:W-:Y:S02]  /*d750*/  MUFU.TANH R118, R6 ;  /* 0x0000000600767308 */ /* 0x0005e40000002400 */
[----:B--2---:R-:W-:-:S06]  /*d760*/  FMUL.FTZ R6, R114, c[0x0][0x2ec] ;  /* 0x0000bb0072067a20 */ /* 0x004fcc0000410000 */
[----:B------:R2:W-:Y:S02]  /*d770*/  MUFU.TANH R28, R6 ;  /* 0x00000006001c7308 */ /* 0x0005e40000002400 */
        /* <DEDUP_REMOVED lines=15> */
[----:B--2---:R-:W-:Y:S02]  /*d870*/  FMUL.FTZ R6, R110, c[0x0][0x2ec] ;  /* 0x0000bb006e067a20 */ /* 0x004fe40000410000 */
[----:B------:R-:W-:-:S04]  /*d880*/  IMAD.MOV.U32 R110, RZ, RZ, R17 ;  /* 0x000000ffff6e7224 */ /* 0x000fc800078e0011 */
[----:B------:R2:W-:Y:S02]  /*d890*/  MUFU.TANH R12, R6 ;  /* 0x00000006000c7308 */ /* 0x0005e40000002400 */
[----:B--2---:R-:W-:Y:S01]  /*d8a0*/  FMUL.FTZ R6, R111, c[0x0][0x2ec] ;  /* 0x0000bb006f067a20 */ /* 0x004fe20000410000 */
[----:B------:R-:W-:-:S05]  /*d8b0*/  MOV R111, R75 ;  /* 0x0000004b006f7202 */ /* 0x000fca0000000f00 */
        /* <DEDUP_REMOVED lines=99> */
[----:B------:R2:W-:Y:S01]  /*def0*/  MUFU.TANH R58, R6 ;  /* 0x00000006003a7308 */ /* 0x0005e20000002400 */
[----:B------:R-:W-:Y:S02]  /*df00*/  FFMA.FTZ R210, R16, UR4, R135 ;  /* 0x0000000410d27c23 */ /* 0x000fe40008010087 */
[----:B--2---:R-:W-:Y:S01]  /*df10*/  FMUL.FTZ R6, R44, c[0x0][0x2ec] ;  /* 0x0000bb002c067a20 */ /* 0x004fe20000410000 */
[----:B------:R-:W-:Y:S01]  /*df20*/  MOV R44, R220 ;  /* 0x000000dc002c7202 */ /* 0x000fe20000000f00 */
[----:B------:R-:W-:Y:S01]  /*df30*/  IMAD.MOV.U32 R220, RZ, RZ, R221 ;  /* 0x000000ffffdc7224 */ /* 0x000fe200078e00dd */
[----:B------:R-:W-:Y:S02]  /*df40*/  MOV R221, R222 ;  /* 0x000000de00dd7202 */ /* 0x000fe40000000f00 */
[----:B------:R2:W-:Y:S01]  /*df50*/  MUFU.TANH R63, R6 ;  /* 0x00000006003f7308 */ /* 0x0005e20000002400 */
[----:B------:R-:W-:Y:S02]  /*df60*/  IMAD.MOV.U32 R222, RZ, RZ, R38 ;  /* 0x000000ffffde7224 */ /* 0x000fe400078e0026 */
[----:B--2---:R-:W-:-:S05]  /*df70*/  FMUL.FTZ R6, R45, c[0x0][0x2ec] ;  /* 0x0000bb002d067a20 */ /* 0x004fca0000410000 */
[----:B------:R2:W-:Y:S02]  /*df80*/  MUFU.TANH R66, R6 ;  /* 0x0000000600427308 */ /* 0x0005e40000002400 */
[----:B--2---:R-:W-:-:S06]  /*df90*/  FMUL.FTZ R6, R46, c[0x0][0x2ec] ;  /* 0x0000bb002e067a20 */ /* 0x004fcc0000410000 */
[----:B------:R2:W-:Y:S02]  /*dfa0*/  MUFU.TANH R54, R6 ;  /* 0x0000000600367308 */ /* 0x0005e40000002400 */
[----:B--2---:R-:W-:-:S06]  /*dfb0*/  FMUL.FTZ R6, R47, c[0x0][0x2ec] ;  /* 0x0000bb002f067a20 */ /* 0x004fcc0000410000 */
[----:B------:R2:W-:Y:S02]  /*dfc0*/  MUFU.TANH R62, R6 ;  /* 0x00000006003e7308 */ /* 0x0005e40000002400 */
[----:B--2---:R-:W-:Y:S02]  /*dfd0*/  FMUL.FTZ R6, R200, c[0x0][0x2ec] ;  /* 0x0000bb00c8067a20 */ /* 0x004fe40000410000 */
[----:B------:R-:W-:-:S04]  /*dfe0*/  FFMA.FTZ R200, R3, UR4, R134 ;  /* 0x0000000403c87c23 */ /* 0x000fc80008010086 */
[----:B------:R2:W-:Y:S01]  /*dff0*/  MUFU.TANH R39, R6 ;  /* 0x0000000600277308 */ /* 0x0005e20000002400 */
[----:B------:R-:W-:Y:S01]  /*e000*/  FFMA.FTZ R134, R2, UR4, R117 ;  /* 0x0000000402867c23 */ /* 0x000fe20008010075 */
[----:B------:R-:W-:Y:S01]  /*e010*/  FSEL R200, R200, -INF , !P4 ;  /* 0xff800000c8c87808 */ /* 0x000fe20006000000 */
[----:B--2---:R-:W-:-:S05]  /*e020*/  FMUL.FTZ R6, R201, c[0x0][0x2ec] ;  /* 0x0000bb00c9067a20 */ /* 0x004fca0000410000 */
[----:B------:R2:W-:Y:S02]  /*e030*/  MUFU.TANH R53, R6 ;  /* 0x0000000600357308 */ /* 0x0005e40000002400 */
[----:B--2---:R-:W-:Y:S02]  /*e040*/  FMUL.FTZ R6, R202, c[0x0][0x2ec] ;  /* 0x0000bb00ca067a20 */ /* 0x004fe40000410000 */
[----:B------:R-:W-:-:S04]  /*e050*/  FFMA.FTZ R202, R3, UR4, R131 ;  /* 0x0000000403ca7c23 */ /* 0x000fc80008010083 */
[----:B------:R2:W-:Y:S01]  /*e060*/  MUFU.TANH R14, R6 ;  /* 0x00000006000e7308 */ /* 0x0005e20000002400 */
[C---:B------:R-:W-:Y:S02]  /*e070*/  FFMA.FTZ R131, R4.reuse, UR4, R123 ;  /* 0x0000000404837c23 */ /* 0x040fe4000801007b */
[----:B--2---:R-:W-:Y:S01]  /*e080*/  FMUL.FTZ R6, R203, c[0x0][0x2ec] ;  /* 0x0000bb00cb067a20 */ /* 0x004fe20000410000 */
[----:B------:R-:W-:Y:S01]  /*e090*/  MOV R203, R222 ;  /* 0x000000de00cb7202 */ /* 0x000fe20000000f00 */
[----:B------:R-:W-:-:S03]  /*e0a0*/  FFMA.FTZ R222, R4, UR4, R118 ;  /* 0x0000000404de7c23 */ /* 0x000fc60008010076 */
[----:B------:R2:W-:Y:S01]  /*e0b0*/  MUFU.TANH R47, R6 ;  /* 0x00000006002f7308 */ /* 0x0005e20000002400 */
[----:B------:R-:W-:Y:S02]  /*e0c0*/  FMUL.FTZ R4, R218, c[0x0][0x2ec] ;  /* 0x0000bb00da047a20 */ /* 0x000fe40000410000 */
[----:B--2---:R-:W-:Y:S01]  /*e0d0*/  FMUL.FTZ R6, R24, c[0x0][0x2ec] ;  /* 0x0000bb0018067a20 */ /* 0x004fe20000410000 */
[----:B------:R-:W-:Y:S01]  /*e0e0*/  MOV R24, R219 ;  /* 0x000000db00187202 */ /* 0x000fe20000000f00 */
[----:B------:R-:W-:Y:S01]  /*e0f0*/  FFMA.FTZ R219, R5, UR4, R31 ;  /* 0x0000000405db7c23 */ /* 0x000fe2000801001f */
[----:B------:R-:W-:Y:S02]  /*e100*/  IADD3 R31, R0, 0x18, RZ ;  /* 0x00000018001f7810 */ /* 0x000fe40007ffe0ff */
[----:B------:R2:W-:Y:S02]  /*e110*/  MUFU.TANH R61, R6 ;  /* 0x00000006003d7308 */ /* 0x0005e40000002400 */
[----:B------:R-:W-:-:S06]  /*e120*/  ISETP.GE.AND P3, PT, R31, R8, PT ;  /* 0x000000081f00720c */ /* 0x000fcc0003f66270 */
[----:B------:R-:W3:Y:S01]  /*e130*/  I2F R5, R30 ;  /* 0x0000001e00057306 */ /* 0x000ee20000201400 */
[----:B--2---:R-:W-:Y:S01]  /*e140*/  FMUL.FTZ R6, R25, c[0x0][0x2ec] ;  /* 0x0000bb0019067a20 */ /* 0x004fe20000410000 */
[----:B------:R-:W-:-:S06]  /*e150*/  IADD3 R25, R0, 0x30, RZ ;  /* 0x0000003000197810 */ /* 0x000fcc0007ffe0ff */
[----:B------:R2:W-:Y:S01]  /*e160*/  MUFU.TANH R78, R6 ;  /* 0x00000006004e7308 */ /* 0x0005e20000002400 */
[C---:B---3--:R-:W-:Y:S02]  /*e170*/  FFMA.FTZ R214, R5.reuse, UR4, R109 ;  /* 0x0000000405d67c23 */ /* 0x048fe4000801006d */
[----:B------:R-:W-:Y:S02]  /*e180*/  FFMA.FTZ R212, R5, UR4, R106 ;  /* 0x0000000405d47c23 */ /* 0x000fe4000801006a */
[----:B------:R-:W-:Y:S02]  /*e190*/  IMAD.MOV.U32 R109, RZ, RZ, R95 ;  /* 0x000000ffff6d7224 */ /* 0x000fe400078e005f */
[----:B------:R-:W-:Y:S02]  /*e1a0*/  IMAD.MOV.U32 R95, RZ, RZ, R110 ;  /* 0x000000ffff5f7224 */ /* 0x000fe400078e006e */
[----:B--2---:R-:W-:Y:S01]  /*e1b0*/  FMUL.FTZ R6, R26, c[0x0][0x2ec] ;  /* 0x0000bb001a067a20 */ /* 0x004fe20000410000 */
[----:B------:R-:W-:-:S03]  /*e1c0*/  IADD3 R26, R0, 0x29, RZ ;  /* 0x00000029001a7810 */ /* 0x000fc60007ffe0ff */
[----:B------:R2:W-:Y:S01]  /*e1d0*/  MUFU.TANH R52, R6 ;  /* 0x0000000600347308 */ /* 0x0005e20000002400 */
[----:B------:R-:W-:Y:S01]  /*e1e0*/  ISETP.GE.AND P5, PT, R26, R8, PT ;  /* 0x000000081a00720c */ /* 0x000fe20003fa6270 */
[----:B--2---:R-:W-:Y:S01]  /*e1f0*/  FMUL.FTZ R6, R27, c[0x0][0x2ec] ;  /* 0x0000bb001b067a20 */ /* 0x004fe20000410000 */
[----:B------:R-:W-:-:S05]  /*e200*/  IADD3 R27, R0, 0x28, RZ ;  /* 0x00000028001b7810 */ /* 0x000fca0007ffe0ff */
[----:B------:R2:W-:Y:S02]  /*e210*/  MUFU.TANH R65, R6 ;  /* 0x0000000600417308 */ /* 0x0005e40000002400 */
[----:B--2---:R-:W-:Y:S02]  /*e220*/  FMUL.FTZ R6, R224, c[0x0][0x2ec] ;  /* 0x0000bb00e0067a20 */ /* 0x004fe40000410000 */
[----:B------:R-:W-:-:S04]  /*e230*/  FFMA.FTZ R224, R3, UR4, R122 ;  /* 0x0000000403e07c23 */ /* 0x000fc8000801007a */
[----:B------:R2:W-:Y:S01]  /*e240*/  MUFU.TANH R46, R6 ;  /* 0x00000006002e7308 */ /* 0x0005e20000002400 */
[----:B------:R-:W-:-:S05]  /*e250*/  FFMA.FTZ R122, R5, UR4, R119 ;  /* 0x00000004057a7c23 */ /* 0x000fca0008010077 */
[----:B------:R-:W-:Y:S01]  /*e260*/  FSEL R122, R122, -INF , !P0 ;  /* 0xff8000007a7a7808 */ /* 0x000fe20004000000 */
[----:B--2---:R-:W-:Y:S02]  /*e270*/  FMUL.FTZ R6, R225, c[0x0][0x2ec] ;  /* 0x0000bb00e1067a20 */ /* 0x004fe40000410000 */
[----:B------:R-:W-:Y:S01]  /*e280*/  FFMA.FTZ R225, R7, UR4, R29 ;  /* 0x0000000407e17c23 */ /* 0x000fe2000801001d */
[----:B------:R-:W-:Y:S01]  /*e290*/  IADD3 R29, R0, 0x20, RZ ;  /* 0x00000020001d7810 */ /* 0x000fe20007ffe0ff */
[----:B------:R2:W-:Y:S03]  /*e2a0*/  MUFU.TANH R55, R6 ;  /* 0x0000000600377308 */ /* 0x0005e60000002400 */
[----:B------:R-:W-:Y:S01]  /*e2b0*/  ISETP.GE.AND P2, PT, R29, R8, PT ;  /* 0x000000081d00720c */ /* 0x000fe20003f46270 */
[----:B--2---:R-:W-:Y:S02]  /*e2c0*/  FMUL.FTZ R6, R226, c[0x0][0x2ec] ;  /* 0x0000bb00e2067a20 */ /* 0x004fe40000410000 */
[----:B------:R-:W-:-:S02]  /*e2d0*/  FFMA.FTZ R226, R2, UR4, R116 ;  /* 0x0000000402e27c23 */ /* 0x000fc40008010074 */
[----:B------:R2:W-:Y:S02]  /*e2e0*/  MUFU.TANH R38, R6 ;  /* 0x0000000600267308 */ /* 0x0005e40000002400 */
[----:B--2---:R-:W-:Y:S02]  /*e2f0*/  FMUL.FTZ R6, R227, c[0x0][0x2ec] ;  /* 0x0000bb00e3067a20 */ /* 0x004fe40000410000 */
[----:B------:R-:W-:-:S04]  /*e300*/  FFMA.FTZ R227, R3, UR4, R125 ;  /* 0x0000000403e37c23 */ /* 0x000fc8000801007d */
[----:B------:R2:W-:Y:S01]  /*e310*/  MUFU.TANH R49, R6 ;  /* 0x0000000600317308 */ /* 0x0005e20000002400 */
[----:B------:R-:W-:Y:S02]  /*e320*/  FFMA.FTZ R125, R5, UR4, R115 ;  /* 0x00000004057d7c23 */ /* 0x000fe40008010073 */
[----:B------:R-:W-:-:S05]  /*e330*/  FMUL.FTZ R5, R203, c[0x0][0x2ec] ;  /* 0x0000bb00cb057a20 */ /* 0x000fca0000410000 */
[----:B------:R-:W3:Y:S01]  /*e340*/  I2F R3, R29 ;  /* 0x0000001d00037306 */ /* 0x000ee20000201400 */
[----:B--2---:R-:W-:Y:S01]  /*e350*/  FMUL.FTZ R6, R20, c[0x0][0x2ec] ;  /* 0x0000bb0014067a20 */ /* 0x004fe20000410000 */
[----:B------:R-:W-:Y:S01]  /*e360*/  MOV R20, R209 ;  /* 0x000000d100147202 */ /* 0x000fe20000000f00 */
[----:B------:R-:W-:-:S05]  /*e370*/  IMAD.MOV.U32 R209, RZ, RZ, R221 ;  /* 0x000000ffffd17224 */ /* 0x000fca00078e00dd */
[----:B------:R2:W-:Y:S01]  /*e380*/  MUFU.TANH R48, R6 ;  /* 0x0000000600307308 */ /* 0x0005e20000002400 */
[----:B------:R-:W-:Y:S02]  /*e390*/  FFMA.FTZ R221, R16, UR4, R130 ;  /* 0x0000000410dd7c23 */ /* 0x000fe40008010082 */
[----:B------:R-:W-:Y:S02]  /*e3a0*/  IMAD.MOV.U32 R130, RZ, RZ, R241 ;  /* 0x000000ffff827224 */ /* 0x000fe400078e00f1 */
[C---:B---3--:R-:W-:Y:S02]  /*e3b0*/  FFMA.FTZ R118, R3.reuse, UR4, R105 ;  /* 0x0000000403767c23 */ /* 0x048fe40008010069 */
[C---:B------:R-:W-:Y:S02]  /*e3c0*/  FFMA.FTZ R121, R3.reuse, UR4, R101 ;  /* 0x0000000403797c23 */ /* 0x040fe40008010065 */
[----:B------:R-:W-:Y:S01]  /*e3d0*/  FFMA.FTZ R205, R3, UR4, R43 ;  /* 0x0000000403cd7c23 */ /* 0x000fe2000801002b */
[----:B------:R-:W-:Y:S01]  /*e3e0*/  FSEL R118, R118, -INF , !P2 ;  /* 0xff80000076767808 */ /* 0x000fe20005000000 */
[----:B------:R-:W-:-:S02]  /*e3f0*/  FFMA.FTZ R241, R7, UR4, R120 ;  /* 0x0000000407f17c23 */ /* 0x000fc40008010078 */
[----:B------:R-:W-:Y:S01]  /*e400*/  FMUL.FTZ R7, R23, c[0x0][0x2ec] ;  /* 0x0000bb0017077a20 */ /* 0x000fe20000410000 */
[----:B------:R-:W-:Y:S01]  /*e410*/  IADD3 R23, R0, 0x38, RZ ;  /* 0x0000003800177810 */ /* 0x000fe20007ffe0ff */
[----:B--2---:R-:W-:Y:S02]  /*e420*/  FMUL.FTZ R6, R21, c[0x0][0x2ec] ;  /* 0x0000bb0015067a20 */ /* 0x004fe40000410000 */
[----:B------:R-:W-:Y:S01]  /*e430*/  MUFU.TANH R51, R7 ;  /* 0x0000000700337308 */ /* 0x000fe20000002400 */
[----:B------:R-:W-:Y:S01]  /*e440*/  IMAD.MOV.U32 R21, RZ, RZ, R41 ;  /* 0x000000ffff157224 */ /* 0x000fe200078e0029 */
[----:B------:R-:W-:-:S06]  /*e450*/  ISETP.GE.AND P2, PT, R23, R8, PT ;  /* 0x000000081700720c */ /* 0x000fcc0003f46270 */
[----:B------:R2:W-:Y:S08]  /*e460*/  MUFU.TANH R242, R6 ;  /* 0x0000000600f27308 */ /* 0x0005f00000002400 */
[----:B------:R3:W-:Y:S01]  /*e470*/  MUFU.TANH R7, R5 ;  /* 0x0000000500077308 */ /* 0x0007e20000002400 */
[----:B--2---:R-:W-:Y:S02]  /*e480*/  FMUL.FTZ R6, R22, c[0x0][0x2ec] ;  /* 0x0000bb0016067a20 */ /* 0x004fe40000410000 */
[----:B------:R-:W-:-:S05]  /*e490*/  IMAD.MOV.U32 R22, RZ, RZ, R223 ;  /* 0x000000ffff167224 */ /* 0x000fca00078e00df */
[----:B------:R-:W-:Y:S01]  /*e4a0*/  MUFU.TANH R41, R6 ;  /* 0x0000000600297308 */ /* 0x000fe20000002400 */
[----:B------:R-:W-:Y:S01]  /*e4b0*/  FFMA.FTZ R223, R16, UR4, R133 ;  /* 0x0000000410df7c23 */ /* 0x000fe20008010085 */
[----:B------:R-:W-:Y:S01]  /*e4c0*/  MOV R133, R220 ;  /* 0x000000dc00857202 */ /* 0x000fe20000000f00 */
[----:B------:R-:W-:Y:S01]  /*e4d0*/  FFMA.FTZ R220, R2, UR4, R28 ;  /* 0x0000000402dc7c23 */ /* 0x000fe2000801001c */
[----:B------:R-:W-:Y:S01]  /*e4e0*/  IADD3 R28, R0, 0x21, RZ ;  /* 0x00000021001c7810 */ /* 0x000fe20007ffe0ff */
[----:B---3--:R-:W-:Y:S01]  /*e4f0*/  FMUL.FTZ R5, R244, c[0x0][0x2ec] ;  /* 0x0000bb00f4057a20 */ /* 0x008fe20000410000 */
[----:B------:R-:W-:Y:S02]  /*e500*/  MOV R16, R24 ;  /* 0x0000001800107202 */ /* 0x000fe40000000f00 */
[----:B------:R-:W2:Y:S01]  /*e510*/  I2F R6, R31 ;  /* 0x0000001f00067306 */ /* 0x000ea20000201400 */
[----:B------:R-:W-:Y:S02]  /*e520*/  IADD3 R24, R0, 0x31, RZ ;  /* 0x0000003100187810 */ /* 0x000fe40007ffe0ff */
[----:B------:R-:W-:-:S02]  /*e530*/  ISETP.GE.AND P4, PT, R28, R8, PT ;  /* 0x000000081c00720c */ /* 0x000fc40003f86270 */
[----:B------:R-:W-:-:S03]  /*e540*/  ISETP.GE.AND P0, PT, R24, R8, PT ;  /* 0x000000081800720c */ /* 0x000fc60003f06270 */
[----:B------:R-:W3:Y:S01]  /*e550*/  I2F R2, R28 ;  /* 0x0000001c00027306 */ /* 0x000ee20000201400 */
[----:B--2---:R-:W-:-:S07]  /*e560*/  FFMA.FTZ R215, R6, UR4, R12 ;  /* 0x0000000406d77c23 */ /* 0x004fce000801000c */
[----:B------:R2:W-:Y:S01]  /*e570*/  MUFU.TANH R12, R4 ;  /* 0x00000004000c7308 */ /* 0x0005e20000002400 */
[C---:B------:R-:W-:Y:S02]  /*e580*/  FFMA.FTZ R126, R6.reuse, UR4, R114 ;  /* 0x00000004067e7c23 */ /* 0x040fe40008010072 */
[C---:B------:R-:W-:Y:S02]  /*e590*/  FFMA.FTZ R128, R6.reuse, UR4, R112 ;  /* 0x0000000406807c23 */ /* 0x040fe40008010070 */
[----:B------:R-:W-:Y:S01]  /*e5a0*/  FFMA.FTZ R218, R6, UR4, R104 ;  /* 0x0000000406da7c23 */ /* 0x000fe20008010068 */
[----:B------:R-:W-:Y:S01]  /*e5b0*/  MOV R104, R133 ;  /* 0x0000008500687202 */ /* 0x000fe20000000f00 */
[----:B---3--:R-:W-:Y:S01]  /*e5c0*/  FFMA.FTZ R114, R2, UR4, R108 ;  /* 0x0000000402727c23 */ /* 0x008fe2000801006c */
[----:B------:R-:W-:Y:S01]  /*e5d0*/  FSEL R126, R126, -INF , !P3 ;  /* 0xff8000007e7e7808 */ /* 0x000fe20005800000 */
[C---:B------:R-:W-:Y:S01]  /*e5e0*/  FFMA.FTZ R117, R2.reuse, UR4, R103 ;  /* 0x0000000402757c23 */ /* 0x040fe20008010067 */
[----:B------:R-:W-:Y:S01]  /*e5f0*/  MOV R103, R127 ;  /* 0x0000007f00677202 */ /* 0x000fe20000000f00 */
[C---:B------:R-:W-:Y:S01]  /*e600*/  FFMA.FTZ R206, R2.reuse, UR4, R102 ;  /* 0x0000000402ce7c23 */ /* 0x040fe20008010066 */
[----:B------:R-:W-:Y:S01]  /*e610*/  ISETP.GE.AND P3, PT, R25, R8, PT ;  /* 0x000000081900720c */ /* 0x000fe20003f66270 */
[----:B------:R-:W-:Y:S01]  /*e620*/  FFMA.FTZ R201, R2, UR4, R96 ;  /* 0x0000000402c97c23 */ /* 0x000fe20008010060 */
[----:B------:R-:W-:Y:S01]  /*e630*/  FSEL R114, R114, -INF , !P4 ;  /* 0xff80000072727808 */ /* 0x000fe20006000000 */
[----:B------:R-:W3:Y:S01]  /*e640*/  I2F R2, R25 ;  /* 0x0000001900027306 */ /* 0x000ee20000201400 */
[----:B--2---:R-:W-:-:S02]  /*e650*/  FMUL.FTZ R4, R209, c[0x0][0x2ec] ;  /* 0x0000bb00d1047a20 */ /* 0x004fc40000410000 */
[----:B------:R-:W-:Y:S02]  /*e660*/  FFMA.FTZ R209, R3, UR4, R100 ;  /* 0x0000000403d17c23 */ /* 0x000fe40008010064 */
[----:B------:R-:W-:Y:S01]  /*e670*/  IMAD.MOV.U32 R6, RZ, RZ, R22 ;  /* 0x000000ffff067224 */ /* 0x000fe200078e0016 */
[----:B------:R-:W-:Y:S01]  /*e680*/  IADD3 R22, R0, 0x39, RZ ;  /* 0x0000003900167810 */ /* 0x000fe20007ffe0ff */
[----:B------:R-:W-:Y:S01]  /*e690*/  IMAD.MOV.U32 R244, RZ, RZ, R104 ;  /* 0x000000fffff47224 */ /* 0x000fe200078e0068 */
[----:B------:R-:W-:Y:S02]  /*e6a0*/  MUFU.TANH R45, R4 ;  /* 0x00000004002d7308 */ /* 0x000fe40000002400 */
[----:B------:R-:W-:-:S06]  /*e6b0*/  ISETP.GE.AND P4, PT, R22, R8, PT ;  /* 0x000000081600720c */ /* 0x000fcc0003f86270 */
[----:B------:R-:W2:Y:S01]  /*e6c0*/  I2F R4, R27 ;  /* 0x0000001b00047306 */ /* 0x000ea20000201400 */
[C---:B---3--:R-:W-:Y:S02]  /*e6d0*/  FFMA.FTZ R106, R2.reuse, UR4, R89 ;  /* 0x00000004026a7c23 */ /* 0x048fe40008010059 */
[C---:B------:R-:W-:Y:S02]  /*e6e0*/  FFMA.FTZ R108, R2.reuse, UR4, R69 ;  /* 0x00000004026c7c23 */ /* 0x040fe40008010045 */
[----:B------:R-:W-:Y:S01]  /*e6f0*/  FFMA.FTZ R127, R2, UR4, R37 ;  /* 0x00000004027f7c23 */ /* 0x000fe20008010025 */
[----:B------:R-:W-:Y:S01]  /*e700*/  FSEL R106, R106, -INF , !P3 ;  /* 0xff8000006a6a7808 */ /* 0x000fe20005800000 */
[----:B------:R-:W-:Y:S01]  /*e710*/  FFMA.FTZ R123, R2, UR4, R17 ;  /* 0x00000004027b7c23 */ /* 0x000fe20008010011 */
[----:B------:R-:W3:Y:S01]  /*e720*/  I2F R3, R26 ;  /* 0x0000001a00037306 */ /* 0x000ee20000201400 */
[----:B------:R-:W-:Y:S02]  /*e730*/  IADD3 R17, R0, 0x50, RZ ;  /* 0x0000005000117810 */ /* 0x000fe40007ffe0ff */
[----:B------:R-:W-:Y:S01]  /*e740*/  STL [R1+0xb8], R106 ;  /* 0x0000b86a01007387 */ /* 0x000fe20000100800 */
[----:B--2---:R-:W-:-:S04]  /*e750*/  FFMA.FTZ R112, R4, UR4, R98 ;  /* 0x0000000404707c23 */ /* 0x004fc80008010062 */
[----:B------:R-:W2:Y:S01]  /*e760*/  I2F R2, R22 ;  /* 0x0000001600027306 */ /* 0x000ea20000201400 */
[C---:B------:R-:W-:Y:S01]  /*e770*/  FFMA.FTZ R113, R4.reuse, UR4, R97 ;  /* 0x0000000404717c23 */ /* 0x040fe20008010061 */
[----:B------:R-:W-:Y:S01]  /*e780*/  MOV R98, R21 ;  /* 0x0000001500627202 */ /* 0x000fe20000000f00 */
[----:B------:R-:W-:Y:S01]  /*e790*/  FFMA.FTZ R203, R4, UR4, R88 ;  /* 0x0000000404cb7c23 */ /* 0x000fe20008010058 */
[----:B------:R-:W-:Y:S01]  /*e7a0*/  IADD3 R21, R0, 0x40, RZ ;  /* 0x0000004000157810 */ /* 0x000fe20007ffe0ff */
[----:B------:R-:W-:Y:S02]  /*e7b0*/  FFMA.FTZ R135, R4, UR4, R40 ;  /* 0x0000000404877c23 */ /* 0x000fe40008010028 */
[----:B------:R-:W-:Y:S01]  /*e7c0*/  FMUL.FTZ R4, R130, c[0x0][0x2ec] ;  /* 0x0000bb0082047a20 */ /* 0x000fe20000410000 */
[----:B------:R4:W-:Y:S01]  /*e7d0*/  MUFU.TANH R40, R5 ;  /* 0x0000000500287308 */ /* 0x0009e20000002400 */
[----:B------:R-:W-:Y:S01]  /*e7e0*/  IMAD.MOV.U32 R97, RZ, RZ, R20 ;  /* 0x000000ffff617224 */ /* 0x000fe200078e0014 */
[----:B------:R-:W-:Y:S01]  /*e7f0*/  MOV R20, R111 ;  /* 0x0000006f00147202 */ /* 0x000fe20000000f00 */
[----:B---3--:R-:W-:-:S02]  /*e800*/  FFMA.FTZ R110, R3, UR4, R107 ;  /* 0x00000004036e7c23 */ /* 0x008fc4000801006b */
[C---:B------:R-:W-:Y:S02]  /*e810*/  FFMA.FTZ R111, R3.reuse, UR4, R99 ;  /* 0x00000004036f7c23 */ /* 0x040fe40008010063 */
[C---:B------:R-:W-:Y:S01]  /*e820*/  FFMA.FTZ R133, R3.reuse, UR4, R92 ;  /* 0x0000000403857c23 */ /* 0x040fe2000801005c */
[----:B------:R-:W-:Y:S01]  /*e830*/  MUFU.TANH R43, R4 ;  /* 0x00000004002b7308 */ /* 0x000fe20000002400 */
[----:B------:R-:W-:Y:S01]  /*e840*/  FFMA.FTZ R130, R3, UR4, R90 ;  /* 0x0000000403827c23 */ /* 0x000fe2000801005a */
[----:B------:R-:W-:Y:S01]  /*e850*/  FSEL R110, R110, -INF , !P5 ;  /* 0xff8000006e6e7808 */ /* 0x000fe20006800000 */
[C---:B--2---:R-:W-:Y:S01]  /*e860*/  FFMA.FTZ R116, R2.reuse, UR4, R74 ;  /* 0x0000000402747c23 */ /* 0x044fe2000801004a */
[----:B------:R-:W-:Y:S01]  /*e870*/  MOV R74, R20 ;  /* 0x00000014004a7202 */ /* 0x000fe20000000f00 */
[----:B------:R-:W-:Y:S01]  /*e880*/  FFMA.FTZ R96, R2, UR4, R87 ;  /* 0x0000000402607c23 */ /* 0x000fe20008010057 */
[----:B------:R-:W-:Y:S01]  /*e890*/  IADD3 R20, R0, 0x41, RZ ;  /* 0x0000004100147810 */ /* 0x000fe20007ffe0ff */
[C---:B------:R-:W-:Y:S01]  /*e8a0*/  FFMA.FTZ R99, R2.reuse, UR4, R85 ;  /* 0x0000000402637c23 */ /* 0x040fe20008010055 */
[----:B------:R-:W2:Y:S01]  /*e8b0*/  I2F R4, R24 ;  /* 0x0000001800047306 */ /* 0x000ea20000201400 */
[----:B------:R-:W-:Y:S01]  /*e8c0*/  FFMA.FTZ R107, R2, UR4, R56 ;  /* 0x00000004026b7c23 */ /* 0x000fe20008010038 */
[----:B------:R-:W-:Y:S01]  /*e8d0*/  ISETP.GE.AND P5, PT, R20, R8, PT ;  /* 0x000000081400720c */ /* 0x000fe20003fa6270 */
[----:B------:R-:W-:-:S02]  /*e8e0*/  IMAD.MOV.U32 R56, RZ, RZ, R95 ;  /* 0x000000ffff387224 */ /* 0x000fc400078e005f */
[----:B------:R-:W-:Y:S02]  /*e8f0*/  IMAD.MOV.U32 R90, RZ, RZ, R109 ;  /* 0x000000ffff5a7224 */ /* 0x000fe400078e006d */
[----:B----4-:R-:W-:Y:S01]  /*e900*/  FMUL.FTZ R5, R246, c[0x0][0x2ec] ;  /* 0x0000bb00f6057a20 */ /* 0x010fe20000410000 */
[----:B------:R-:W3:Y:S01]  /*e910*/  I2F R3, R23 ;  /* 0x0000001700037306 */ /* 0x000ee20000201400 */
[----:B------:R-:W-:Y:S02]  /*e920*/  IMAD.MOV.U32 R246, RZ, RZ, R98 ;  /* 0x000000fffff67224 */ /* 0x000fe400078e0062 */
[----:B--2---:R-:W-:-:S05]  /*e930*/  FFMA.FTZ R102, R4, UR4, R94 ;  /* 0x0000000404667c23 */ /* 0x004fca000801005e */
[----:B------:R2:W-:Y:S01]  /*e940*/  MUFU.TANH R37, R5 ;  /* 0x0000000500257308 */ /* 0x0005e20000002400 */
[C---:B------:R-:W-:Y:S02]  /*e950*/  FFMA.FTZ R105, R4.reuse, UR4, R93 ;  /* 0x0000000404697c23 */ /* 0x040fe4000801005d */
[C---:B------:R-:W-:Y:S02]  /*e960*/  FFMA.FTZ R124, R4.reuse, UR4, R91 ;  /* 0x00000004047c7c23 */ /* 0x040fe4000801005b */
[----:B------:R-:W-:Y:S02]  /*e970*/  FFMA.FTZ R119, R4, UR4, R84 ;  /* 0x0000000404777c23 */ /* 0x000fe40008010054 */
[----:B------:R-:W-:Y:S01]  /*e980*/  FMUL.FTZ R4, R245, c[0x0][0x2ec] ;  /* 0x0000bb00f5047a20 */ /* 0x000fe20000410000 */
[----:B------:R-:W-:Y:S01]  /*e990*/  MOV R245, R6 ;  /* 0x0000000600f57202 */ /* 0x000fe20000000f00 */
[----:B---3--:R-:W-:Y:S02]  /*e9a0*/  FFMA.FTZ R120, R3, UR4, R57 ;  /* 0x0000000403787c23 */ /* 0x008fe40008010039 */
[----:B------:R-:W-:-:S02]  /*e9b0*/  IMAD.MOV.U32 R57, RZ, RZ, R44 ;  /* 0x000000ffff397224 */ /* 0x000fc400078e002c */
[----:B------:R-:W-:Y:S01]  /*e9c0*/  MUFU.TANH R44, R4 ;  /* 0x00000004002c7308 */ /* 0x000fe20000002400 */
[C---:B------:R-:W-:Y:S02]  /*e9d0*/  FFMA.FTZ R100, R3.reuse, UR4, R86 ;  /* 0x0000000403647c23 */ /* 0x040fe40008010056 */
[C---:B------:R-:W-:Y:S02]  /*e9e0*/  FFMA.FTZ R101, R3.reuse, UR4, R75 ;  /* 0x0000000403657c23 */ /* 0x040fe4000801004b */
[----:B------:R-:W-:Y:S01]  /*e9f0*/  FFMA.FTZ R115, R3, UR4, R19 ;  /* 0x0000000403737c23 */ /* 0x000fe20008010013 */
[----:B------:R-:W-:Y:S01]  /*ea00*/  IADD3 R19, R0, 0x48, RZ ;  /* 0x0000004800137810 */ /* 0x000fe20007ffe0ff */
[----:B--2---:R-:W-:Y:S01]  /*ea10*/  FMUL.FTZ R5, R83, c[0x0][0x2ec] ;  /* 0x0000bb0053057a20 */ /* 0x004fe20000410000 */
[----:B------:R-:W2:Y:S01]  /*ea20*/  I2F R4, R21 ;  /* 0x0000001500047306 */ /* 0x000ea20000201400 */
[----:B------:R-:W-:Y:S02]  /*ea30*/  FSEL R100, R100, -INF , !P2 ;  /* 0xff80000064647808 */ /* 0x000fe40005000000 */
[----:B------:R-:W-:-:S02]  /*ea40*/  ISETP.GE.AND P3, PT, R19, R8, PT ;  /* 0x000000081300720c */ /* 0x000fc40003f66270 */
[----:B------:R-:W-:-:S03]  /*ea50*/  ISETP.GE.AND P2, PT, R17, R8, PT ;  /* 0x000000081100720c */ /* 0x000fc60003f46270 */
[----:B------:R-:W3:Y:S08]  /*ea60*/  I2F R3, R20 ;  /* 0x0000001400037306 */ /* 0x000ef00000201400 */
[----:B------:R-:W4:Y:S01]  /*ea70*/  I2F R2, R19 ;  /* 0x0000001300027306 */ /* 0x000f220000201400 */
[C---:B--2---:R-:W-:Y:S01]  /*ea80*/  FFMA.FTZ R95, R4.reuse, UR4, R70 ;  /* 0x00000004045f7c23 */ /* 0x044fe20008010046 */
[----:B------:R-:W-:Y:S01]  /*ea90*/  MOV R70, R103 ;  /* 0x0000006700467202 */ /* 0x000fe20000000f00 */
[----:B------:R-:W-:-:S02]  /*eaa0*/  FFMA.FTZ R92, R4, UR4, R80 ;  /* 0x00000004045c7c23 */ /* 0x000fc40008010050 */
[C---:B------:R-:W-:Y:S02]  /*eab0*/  FFMA.FTZ R109, R4.reuse, UR4, R42 ;  /* 0x00000004046d7c23 */ /* 0x040fe4000801002a */
[----:B------:R-:W-:Y:S01]  /*eac0*/  FFMA.FTZ R103, R4, UR4, R18 ;  /* 0x0000000404677c23 */ /* 0x000fe20008010012 */
[----:B------:R-:W-:Y:S01]  /*ead0*/  IADD3 R18, R0, 0x49, RZ ;  /* 0x0000004900127810 */ /* 0x000fe20007ffe0ff */
[----:B------:R-:W-:Y:S01]  /*eae0*/  FMUL.FTZ R4, R247, c[0x0][0x2ec] ;  /* 0x0000bb00f7047a20 */ /* 0x000fe20000410000 */
[----:B------:R-:W-:Y:S01]  /*eaf0*/  MOV R247, R97 ;  /* 0x0000006100f77202 */ /* 0x000fe20000000f00 */
[C---:B---3--:R-:W-:Y:S01]  /*eb00*/  FFMA.FTZ R88, R3.reuse, UR4, R82 ;  /* 0x0000000403587c23 */ /* 0x048fe20008010052 */
[----:B------:R2:W-:Y:S01]  /*eb10*/  MUFU.TANH R6, R5 ;  /* 0x0000000500067308 */ /* 0x0005e20000002400 */
[C---:B------:R-:W-:Y:S02]  /*eb20*/  FFMA.FTZ R91, R3.reuse, UR4, R81 ;  /* 0x00000004035b7c23 */ /* 0x040fe40008010051 */
[----:B------:R-:W-:-:S02]  /*eb30*/  FFMA.FTZ R104, R3, UR4, R76 ;  /* 0x0000000403687c23 */ /* 0x000fc4000801004c */
[----:B------:R-:W-:Y:S01]  /*eb40*/  FFMA.FTZ R97, R3, UR4, R60 ;  /* 0x0000000403617c23 */ /* 0x000fe2000801003c */
[----:B------:R-:W-:Y:S01]  /*eb50*/  MOV R60, R16 ;  /* 0x00000010003c7202 */ /* 0x000fe20000000f00 */
[----:B----4-:R-:W-:Y:S01]  /*eb60*/  FFMA.FTZ R84, R2, UR4, R59 ;  /* 0x0000000402547c23 */ /* 0x010fe2000801003b */
[----:B------:R-:W-:Y:S01]  /*eb70*/  MUFU.TANH R42, R4 ;  /* 0x00000004002a7308 */ /* 0x000fe20000002400 */
[----:B------:R-:W-:Y:S01]  /*eb80*/  IADD3 R16, R0, 0x51, RZ ;  /* 0x0000005100107810 */ /* 0x000fe20007ffe0ff */
[C---:B------:R-:W-:Y:S02]  /*eb90*/  FFMA.FTZ R87, R2.reuse, UR4, R50 ;  /* 0x0000000402577c23 */ /* 0x040fe40008010032 */
[----:B------:R-:W-:Y:S01]  /*eba0*/  FFMA.FTZ R98, R2, UR4, R15 ;  /* 0x0000000402627c23 */ /* 0x000fe2000801000f */
[----:B------:R-:W-:Y:S01]  /*ebb0*/  IADD3 R15, R0, 0x58, RZ ;  /* 0x00000058000f7810 */ /* 0x000fe20007ffe0ff */
[----:B------:R-:W-:Y:S01]  /*ebc0*/  FFMA.FTZ R93, R2, UR4, R13 ;  /* 0x00000004025d7c23 */ /* 0x000fe2000801000d */
[----:B------:R-:W-:Y:S01]  /*ebd0*/  IADD3 R13, R0, 0x60, RZ ;  /* 0x00000060000d7810 */ /* 0x000fe20007ffe0ff */
[----:B------:R-:W3:Y:S01]  /*ebe0*/  I2F R3, R17 ;  /* 0x0000001100037306 */ /* 0x000ee20000201400 */
[----:B--2---:R-:W-:Y:S01]  /*ebf0*/  FMUL.FTZ R5, R67, c[0x0][0x2ec] ;  /* 0x0000bb0043057a20 */ /* 0x004fe20000410000 */
[----:B------:R-:W-:Y:S01]  /*ec00*/  FSEL R84, R84, -INF , !P3 ;  /* 0xff80000054547808 */ /* 0x000fe20005800000 */
[----:B------:R-:W-:Y:S01]  /*ec10*/  IMAD.MOV.U32 R50, RZ, RZ, R70 ;  /* 0x000000ffff327224 */ /* 0x000fe200078e0046 */
[----:B------:R-:W-:-:S04]  /*ec20*/  ISETP.GE.AND P3, PT, R13, R8, PT ;  /* 0x000000080d00720c */ /* 0x000fc80003f66270 */
[----:B------:R-:W2:Y:S08]  /*ec30*/  I2F R4, R18 ;  /* 0x0000001200047306 */ /* 0x000eb00000201400 */
[----:B------:R-:W4:Y:S01]  /*ec40*/  I2F R2, R16 ;  /* 0x0000001000027306 */ /* 0x000f220000201400 */
[C---:B---3--:R-:W-:Y:S01]  /*ec50*/  FFMA.FTZ R85, R3.reuse, UR4, R14 ;  /* 0x0000000403557c23 */ /* 0x048fe2000801000e */
[----:B------:R-:W-:Y:S01]  /*ec60*/  IADD3 R14, R0, 0x59, RZ ;  /* 0x00000059000e7810 */ /* 0x000fe20007ffe0ff */
[----:B------:R-:W-:-:S02]  /*ec70*/  FFMA.FTZ R76, R3, UR4, R63 ;  /* 0x00000004034c7c23 */ /* 0x000fc4000801003f */
[----:B--2---:R-:W-:-:S03]  /*ec80*/  FFMA.FTZ R80, R4, UR4, R79 ;  /* 0x0000000404507c23 */ /* 0x004fc6000801004f */
[----:B------:R-:W-:Y:S01]  /*ec90*/  MUFU.TANH R5, R5 ;  /* 0x0000000500057308 */ /* 0x000fe20000002400 */
[----:B------:R-:W-:Y:S01]  /*eca0*/  FFMA.FTZ R83, R4, UR4, R77 ;  /* 0x0000000404537c23 */ /* 0x000fe2000801004d */
[----:B------:R-:W-:Y:S01]  /*ecb0*/  FSEL R76, R76, -INF , !P2 ;  /* 0xff8000004c4c7808 */ /* 0x000fe20005000000 */
[C---:B------:R-:W-:Y:S02]  /*ecc0*/  FFMA.FTZ R94, R4.reuse, UR4, R64 ;  /* 0x00000004045e7c23 */ /* 0x040fe40008010040 */
[----:B------:R-:W-:Y:S02]  /*ecd0*/  FFMA.FTZ R89, R4, UR4, R58 ;  /* 0x0000000404597c23 */ /* 0x000fe4000801003a */
[----:B------:R-:W-:Y:S02]  /*ece0*/  FMUL.FTZ R4, R90, c[0x0][0x2ec] ;  /* 0x0000bb005a047a20 */ /* 0x000fe40000410000 */
[C---:B------:R-:W-:Y:S02]  /*ecf0*/  FFMA.FTZ R79, R3.reuse, UR4, R54 ;  /* 0x00000004034f7c23 */ /* 0x040fe40008010036 */
[----:B------:R-:W-:-:S02]  /*ed00*/  FFMA.FTZ R90, R3, UR4, R39 ;  /* 0x00000004035a7c23 */ /* 0x000fc40008010027 */
[C---:B----4-:R-:W-:Y:S01]  /*ed10*/  FFMA.FTZ R69, R2.reuse, UR4, R66 ;  /* 0x0000000402457c23 */ /* 0x050fe20008010042 */
[----:B------:R-:W2:Y:S01]  /*ed20*/  I2F R3, R14 ;  /* 0x0000000e00037306 */ /* 0x000ea20000201400 */
[C---:B------:R-:W-:Y:S02]  /*ed30*/  FFMA.FTZ R75, R2.reuse, UR4, R62 ;  /* 0x00000004024b7c23 */ /* 0x040fe4000801003e */
[C---:B------:R-:W-:Y:S02]  /*ed40*/  FFMA.FTZ R86, R2.reuse, UR4, R53 ;  /* 0x0000000402567c23 */ /* 0x040fe40008010035 */
[----:B------:R-:W-:Y:S02]  /*ed50*/  FFMA.FTZ R81, R2, UR4, R47 ;  /* 0x0000000402517c23 */ /* 0x000fe4000801002f */
[----:B------:R-:W-:Y:S01]  /*ed60*/  IMAD.MOV.U32 R53, RZ, RZ, R74 ;  /* 0x000000ffff357224 */ /* 0x000fe200078e004a */
[----:B------:R-:W3:Y:S08]  /*ed70*/  I2F R2, R13 ;  /* 0x0000000d00027306 */ /* 0x000ef00000201400 */
[----:B------:R-:W-:Y:S01]  /*ed80*/  MUFU.TANH R39, R4 ;  /* 0x0000000400277308 */ /* 0x000fe20000002400 */
[----:B--2---:R-:W-:-:S02]  /*ed90*/  FFMA.FTZ R63, R3, UR4, R65 ;  /* 0x00000004033f7c23 */ /* 0x004fc40008010041 */
[----:B------:R-:W-:-:S05]  /*eda0*/  FFMA.FTZ R70, R3, UR4, R49 ;  /* 0x0000000403467c23 */ /* 0x000fca0008010031 */
[----:B------:R-:W2:Y:S01]  /*edb0*/  I2F R4, R15 ;  /* 0x0000000f00047306 */ /* 0x000ea20000201400 */
[----:B---3--:R-:W-:Y:S01]  /*edc0*/  FFMA.FTZ R65, R2, UR4, R7 ;  /* 0x0000000402417c23 */ /* 0x008fe20008010007 */
[----:B------:R-:W-:Y:S01]  /*edd0*/  IADD3 R7, R0, 0x68, RZ ;  /* 0x0000006800077810 */ /* 0x000fe20007ffe0ff */
[C---:B------:R-:W-:Y:S02]  /*ede0*/  FFMA.FTZ R59, R2.reuse, UR4, R41 ;  /* 0x00000004023b7c23 */ /* 0x040fe40008010029 */
[----:B------:R-:W-:Y:S01]  /*edf0*/  FFMA.FTZ R74, R2, UR4, R12 ;  /* 0x00000004024a7c23 */ /* 0x000fe2000801000c */
[----:B------:R-:W-:Y:S02]  /*ee00*/  IADD3 R12, R0, 0x61, RZ ;  /* 0x00000061000c7810 */ /* 0x000fe40007ffe0ff */
[----:B------:R-:W-:Y:S01]  /*ee10*/  ISETP.GE.AND P2, PT, R7, R8, PT ;  /* 0x000000080700720c */ /* 0x000fe20003f46270 */
[----:B--2---:R-:W-:Y:S01]  /*ee20*/  FFMA.FTZ R67, R4, UR4, R52 ;  /* 0x0000000404437c23 */ /* 0x004fe20008010034 */
[----:B------:R-:W-:Y:S01]  /*ee30*/  MOV R52, R56 ;  /* 0x0000003800347202 */ /* 0x000fe20000000f00 */
[----:B------:R-:W-:-:S02]  /*ee40*/  FFMA.FTZ R56, R2, UR4, R48 ;  /* 0x0000000402387c23 */ /* 0x000fc40008010030 */
[----:B------:R-:W2:Y:S01]  /*ee50*/  I2F R2, R7 ;  /* 0x0000000700027306 */ /* 0x000ea20000201400 */
[C---:B------:R-:W-:Y:S02]  /*ee60*/  FFMA.FTZ R64, R4.reuse, UR4, R61 ;  /* 0x0000000404407c23 */ /* 0x040fe4000801003d */
[C---:B------:R-:W-:Y:S02]  /*ee70*/  FFMA.FTZ R82, R4.reuse, UR4, R46 ;  /* 0x0000000404527c23 */ /* 0x040fe4000801002e */
[----:B------:R-:W-:Y:S02]  /*ee80*/  FFMA.FTZ R77, R4, UR4, R38 ;  /* 0x00000004044d7c23 */ /* 0x000fe40008010026 */
[----:B------:R-:W-:Y:S02]  /*ee90*/  FMUL.FTZ R4, R60, c[0x0][0x2ec] ;  /* 0x0000bb003c047a20 */ /* 0x000fe40000410000 */
[C---:B------:R-:W-:Y:S02]  /*eea0*/  FFMA.FTZ R60, R3.reuse, UR4, R78 ;  /* 0x00000004033c7c23 */ /* 0x040fe4000801004e */
[----:B------:R3:W-:Y:S01]  /*eeb0*/  MUFU.TANH R38, R4 ;  /* 0x0000000400267308 */ /* 0x0007e20000002400 */
[----:B------:R-:W-:-:S02]  /*eec0*/  FFMA.FTZ R78, R3, UR4, R55 ;  /* 0x00000004034e7c23 */ /* 0x000fc40008010037 */
[----:B--2---:R-:W-:Y:S01]  /*eed0*/  FFMA.FTZ R62, R2, UR4, R6 ;  /* 0x00000004023e7c23 */ /* 0x004fe20008010006 */
[----:B------:R-:W-:Y:S01]  /*eee0*/  IADD3 R6, R0, 0x69, RZ ;  /* 0x0000006900067810 */ /* 0x000fe20007ffe0ff */
[----:B------:R-:W-:-:S03]  /*eef0*/  FFMA.FTZ R48, R2, UR4, R40 ;  /* 0x0000000402307c23 */ /* 0x000fc60008010028 */
[----:B------:R-:W2:Y:S01]  /*ef00*/  I2F R3, R12 ;  /* 0x0000000c00037306 */ /* 0x000ea20000201400 */
[----:B------:R-:W-:Y:S02]  /*ef10*/  FFMA.FTZ R47, R2, UR4, R37 ;  /* 0x00000004022f7c23 */ /* 0x000fe40008010025 */
[----:B---3--:R-:W-:Y:S01]  /*ef20*/  FMUL.FTZ R4, R248, c[0x0][0x2ec] ;  /* 0x0000bb00f8047a20 */ /* 0x008fe20000410000 */
[----:B------:R-:W-:Y:S01]  /*ef30*/  MOV R248, R57 ;  /* 0x0000003900f87202 */ /* 0x000fe20000000f00 */
[----:B------:R-:W-:Y:S01]  /*ef40*/  FFMA.FTZ R57, R2, UR4, R5 ;  /* 0x0000000402397c23 */ /* 0x000fe20008010005 */
[----:B------:R-:W-:Y:S02]  /*ef50*/  IADD3 R5, R0, 0x70, RZ ;  /* 0x0000007000057810 */ /* 0x000fe40007ffe0ff */
[----:B------:R3:W-:Y:S01]  /*ef60*/  MUFU.TANH R41, R4 ;  /* 0x0000000400297308 */ /* 0x0007e20000002400 */
[C---:B--2---:R-:W-:Y:S02]  /*ef70*/  FFMA.FTZ R55, R3.reuse, UR4, R242 ;  /* 0x0000000403377c23 */ /* 0x044fe400080100f2 */
[----:B------:R-:W-:-:S05]  /*ef80*/  FFMA.FTZ R54, R3, UR4, R51 ;  /* 0x0000000403367c23 */ /* 0x000fca0008010033 */
[----:B------:R-:W2:Y:S01]  /*ef90*/  I2F R2, R6 ;  /* 0x0000000600027306 */ /* 0x000ea20000201400 */
[C---:B------:R-:W-:Y:S02]  /*efa0*/  FFMA.FTZ R66, R3.reuse, UR4, R45 ;  /* 0x0000000403427c23 */ /* 0x040fe4000801002d */
[----:B------:R-:W-:Y:S02]  /*efb0*/  FFMA.FTZ R61, R3, UR4, R43 ;  /* 0x00000004033d7c23 */ /* 0x000fe4000801002b */
[----:B------:R-:W-:Y:S02]  /*efc0*/  FMUL.FTZ R3, R250, c[0x0][0x2ec] ;  /* 0x0000bb00fa037a20 */ /* 0x000fe40000410000 */
[----:B------:R-:W-:Y:S02]  /*efd0*/  FMUL.FTZ R242, R245, c[0x0][0x2ec] ;  /* 0x0000bb00f5f27a20 */ /* 0x000fe40000410000 */
[----:B---3--:R-:W-:Y:S02]  /*efe0*/  FMUL.FTZ R4, R249, c[0x0][0x2ec] ;  /* 0x0000bb00f9047a20 */ /* 0x008fe40000410000 */
[----:B------:R-:W-:Y:S01]  /*eff0*/  MUFU.TANH R3, R3 ;  /* 0x0000000300037308 */ /* 0x000fe20000002400 */
[----:B--2---:R-:W-:-:S02]  /*f000*/  FFMA.FTZ R43, R2, UR4, R44 ;  /* 0x00000004022b7c23 */ /* 0x004fc4000801002c */
[----:B------:R-:W-:-:S05]  /*f010*/  FFMA.FTZ R46, R2, UR4, R42 ;  /* 0x00000004022e7c23 */ /* 0x000fca000801002a */
[----:B------:R2:W-:Y:S01]  /*f020*/  MUFU.TANH R49, R4 ;  /* 0x0000000400317308 */ /* 0x0005e20000002400 */
[----:B------:R-:W-:Y:S02]  /*f030*/  FFMA.FTZ R58, R2, UR4, R39 ;  /* 0x00000004023a7c23 */ /* 0x000fe40008010027 */
[----:B------:R-:W-:-:S05]  /*f040*/  FMUL.FTZ R39, R53, c[0x0][0x2ec] ;  /* 0x0000bb0035277a20 */ /* 0x000fca0000410000 */
[----:B------:R-:W-:Y:S01]  /*f050*/  MUFU.TANH R44, R39 ;  /* 0x00000027002c7308 */ /* 0x000fe20000002400 */
[----:B--2---:R-:W-:-:S07]  /*f060*/  FMUL.FTZ R4, R251, c[0x0][0x2ec] ;  /* 0x0000bb00fb047a20 */ /* 0x004fce0000410000 */
[----:B------:R-:W-:Y:S08]  /*f070*/  MUFU.TANH R242, R242 ;  /* 0x000000f200f27308 */ /* 0x000ff00000002400 */
[----:B------:R2:W-:Y:S02]  /*f080*/  MUFU.TANH R40, R4 ;  /* 0x0000000400287308 */ /* 0x0005e40000002400 */
[----:B--2---:R-:W-:-:S02]  /*f090*/  FMUL.FTZ R4, R50, c[0x0][0x2ec] ;  /* 0x0000bb0032047a20 */ /* 0x004fc40000410000 */
[----:B------:R-:W-:-:S04]  /*f0a0*/  FFMA.FTZ R50, R2, UR4, R38 ;  /* 0x0000000402327c23 */ /* 0x000fc80008010026 */
[----:B------:R2:W-:Y:S01]  /*f0b0*/  MUFU.TANH R37, R4 ;  /* 0x0000000400257308 */ /* 0x0005e20000002400 */
[----:B------:R-:W-:-:S07]  /*f0c0*/  FMUL.FTZ R38, R52, c[0x0][0x2ec] ;  /* 0x0000bb0034267a20 */ /* 0x000fce0000410000 */
[----:B------:R-:W3:Y:S01]  /*f0d0*/  I2F R2, R5 ;  /* 0x0000000500027306 */ /* 0x000ee20000201400 */
[----:B--2---:R-:W-:-:S07]  /*f0e0*/  FMUL.FTZ R4, R248, c[0x0][0x2ec] ;  /* 0x0000bb00f8047a20 */ /* 0x004fce0000410000 */
[----:B------:R-:W-:Y:S01]  /*f0f0*/  MUFU.TANH R38, R38 ;  /* 0x0000002600267308 */ /* 0x000fe20000002400 */
[----:B---3--:R-:W-:-:S07]  /*f100*/  FFMA.FTZ R41, R2, UR4, R41 ;  /* 0x0000000402297c23 */ /* 0x008fce0008010029 */
[----:B------:R-:W2:Y:S01]  /*f110*/  MUFU.TANH R4, R4 ;  /* 0x0000000400047308 */ /* 0x000ea20000002400 */
[C---:B------:R-:W-:Y:S02]  /*f120*/  FFMA.FTZ R42, R2.reuse, UR4, R3 ;  /* 0x00000004022a7c23 */ /* 0x040fe40008010003 */
[----:B------:R-:W-:Y:S02]  /*f130*/  FFMA.FTZ R53, R2, UR4, R37 ;  /* 0x0000000402357c23 */ /* 0x000fe40008010025 */
[----:B------:R-:W-:-:S04]  /*f140*/  FMUL.FTZ R3, R247, c[0x0][0x2ec] ;  /* 0x0000bb00f7037a20 */ /* 0x000fc80000410000 */
[----:B------:R3:W-:Y:S01]  /*f150*/  MUFU.TANH R37, R3 ;  /* 0x0000000300257308 */ /* 0x0007e20000002400 */
[----:B--2---:R-:W-:Y:S01]  /*f160*/  FFMA.FTZ R45, R2, UR4, R4 ;  /* 0x00000004022d7c23 */ /* 0x004fe20008010004 */
[----:B------:R-:W-:-:S06]  /*f170*/  IADD3 R4, R0, 0x71, RZ ;  /* 0x0000007100047810 */ /* 0x000fcc0007ffe0ff */
[----:B------:R-:W2:Y:S01]  /*f180*/  I2F R2, R4 ;  /* 0x0000000400027306 */ /* 0x000ea20000201400 */
[----:B---3--:R-:W-:-:S07]  /*f190*/  FMUL.FTZ R3, R246, c[0x0][0x2ec] ;  /* 0x0000bb00f6037a20 */ /* 0x008fce0000410000 */
[----:B------:R3:W-:Y:S01]  /*f1a0*/  MUFU.TANH R51, R3 ;  /* 0x0000000300337308 */ /* 0x0007e20000002400 */
[C---:B--2---:R-:W-:Y:S02]  /*f1b0*/  FFMA.FTZ R39, R2.reuse, UR4, R49 ;  /* 0x0000000402277c23 */ /* 0x044fe40008010031 */
[----:B------:R-:W-:Y:S02]  /*f1c0*/  FFMA.FTZ R49, R2, UR4, R44 ;  /* 0x0000000402317c23 */ /* 0x000fe4000801002c */
[----:B------:R-:W-:Y:S02]  /*f1d0*/  FMUL.FTZ R44, R244, c[0x0][0x2ec] ;  /* 0x0000bb00f42c7a20 */ /* 0x000fe40000410000 */
[----:B------:R-:W-:Y:S01]  /*f1e0*/  FFMA.FTZ R40, R2, UR4, R40 ;  /* 0x0000000402287c23 */ /* 0x000fe20008010028 */
[----:B---3--:R-:W-:Y:S01]  /*f1f0*/  IADD3 R3, R0, 0x78, RZ ;  /* 0x0000007800037810 */ /* 0x008fe20007ffe0ff */
[----:B------:R-:W-:Y:S02]  /*f200*/  FFMA.FTZ R52, R2, UR4, R38 ;  /* 0x0000000402347c23 */ /* 0x000fe40008010026 */
[----:B------:R-:W-:Y:S08]  /*f210*/  MUFU.TANH R44, R44 ;  /* 0x0000002c002c7308 */ /* 0x000ff00000002400 */
[----:B------:R-:W2:Y:S02]  /*f220*/  I2F R2, R3 ;  /* 0x0000000300027306 */ /* 0x000ea40000201400 */
[----:B--2---:R-:W-:-:S02]  /*f230*/  FFMA.FTZ R38, R2, UR4, R51 ;  /* 0x0000000402267c23 */ /* 0x004fc40008010033 */
[C---:B------:R-:W-:Y:S02]  /*f240*/  FFMA.FTZ R37, R2.reuse, UR4, R37 ;  /* 0x0000000402257c23 */ /* 0x040fe40008010025 */
[----:B------:R-:W-:Y:S01]  /*f250*/  FFMA.FTZ R51, R2, UR4, R242 ;  /* 0x0000000402337c23 */ /* 0x000fe200080100f2 */
[----:B------:R-:W-:Y:S01]  /*f260*/  FSEL R242, R132, -INF , !P6 ;  /* 0xff80000084f27808 */ /* 0x000fe20007000000 */
[----:B------:R-:W-:Y:S01]  /*f270*/  FFMA.FTZ R44, R2, UR4, R44 ;  /* 0x00000004022c7c23 */ /* 0x000fe2000801002c */
[----:B------:R-:W-:Y:S02]  /*f280*/  FSEL R2, R102, -INF , !P0 ;  /* 0xff80000066027808 */ /* 0x000fe40004000000 */
[-C--:B------:R-:W-:Y:S02]  /*f290*/  ISETP.GE.AND P0, PT, R18, R8.reuse, PT ;  /* 0x000000081200720c */ /* 0x080fe40003f06270 */
[-C--:B------:R-:W-:Y:S01]  /*f2a0*/  ISETP.GE.AND P6, PT, R27, R8.reuse, PT ;  /* 0x000000081b00720c */ /* 0x080fe20003fc6270 */
[----:B------:R2:W-:Y:S03]  /*f2b0*/  STL [R1+0xb4], R2 ;  /* 0x0000b40201007387 */ /* 0x0005e60000100800 */
[----:B------:R-:W-:Y:S01]  /*f2c0*/  FSEL R112, R112, -INF , !P6 ;  /* 0xff80000070707808 */ /* 0x000fe20007000000 */
[----:B------:R-:W-:Y:S01]  /*f2d0*/  STL [R1+0xb0], R100 ;  /* 0x0000b06401007387 */ /* 0x000fe20000100800 */
[----:B------:R-:W-:-:S04]  /*f2e0*/  ISETP.GE.AND P6, PT, R21, R8, PT ;  /* 0x000000081500720c */ /* 0x000fc80003fc6270 */
[----:B------:R-:W-:Y:S02]  /*f2f0*/  FSEL R92, R92, -INF , !P6 ;  /* 0xff8000005c5c7808 */ /* 0x000fe40007000000 */
[----:B------:R-:W-:-:S04]  /*f300*/  ISETP.GE.AND P6, PT, R15, R8, PT ;  /* 0x000000080f00720c */ /* 0x000fc80003fc6270 */
[----:B------:R-:W-:Y:S02]  /*f310*/  FSEL R64, R64, -INF , !P6 ;  /* 0xff80000040407808 */ /* 0x000fe40007000000 */
[----:B------:R-:W-:-:S04]  /*f320*/  ISETP.GE.AND P6, PT, R5, R8, PT ;  /* 0x000000080500720c */ /* 0x000fc80003fc6270 */
[----:B------:R-:W-:Y:S02]  /*f330*/  FSEL R102, R41, -INF , !P6 ;  /* 0xff80000029667808 */ /* 0x000fe40007000000 */
[----:B------:R-:W-:Y:S02]  /*f340*/  ISETP.GE.AND P6, PT, R35, R9, PT ;  /* 0x000000092300720c */ /* 0x000fe40003fc6270 */
[----:B--2---:R-:W-:Y:S02]  /*f350*/  FSEL R2, R96, -INF , !P4 ;  /* 0xff80000060027808 */ /* 0x004fe40006000000 */
[-C--:B------:R-:W-:Y:S02]  /*f360*/  ISETP.GE.AND P4, PT, R16, R8.reuse, PT ;  /* 0x000000081000720c */ /* 0x080fe40003f86270 */
[----:B------:R-:W-:Y:S01]  /*f370*/  FSEL R96, R56, -INF , !P3 ;  /* 0xff80000038607808 */ /* 0x000fe20005800000 */
[----:B------:R2:W-:Y:S01]  /*f380*/  STL [R1+0xac], R2 ;  /* 0x0000ac0201007387 */ /* 0x0005e20000100800 */
        /* <DEDUP_REMOVED lines=8> */
[----:B------:R-:W-:-:S04]  /*f410*/  ISETP.GE.AND P3, PT, R28, R9, PT ;  /* 0x000000091c00720c */ /* 0x000fc80003f66270 */
[----:B------:R-:W-:Y:S02]  /*f420*/  FSEL R117, R117, -INF , !P3 ;  /* 0xff80000075757808 */ /* 0x000fe40005800000 */
[----:B------:R-:W-:Y:S02]  /*f430*/  ISETP.GE.AND P3, PT, R23, R9, PT ;  /* 0x000000091700720c */ /* 0x000fe40003f66270 */
[----:B--2---:R-:W-:Y:S02]  /*f440*/  FSEL R2, R88, -INF , !P5 ;  /* 0xff80000058027808 */ /* 0x004fe40006800000 */
[----:B------:R-:W-:-:S03]  /*f450*/  ISETP.GE.AND P5, PT, R14, R8, PT ;  /* 0x000000080e00720c */ /* 0x000fc60003fa6270 */
[----:B------:R2:W-:Y:S04]  /*f460*/  STL [R1+0xa4], R2 ;  /* 0x0000a40201007387 */ /* 0x0005e80000100800 */
[----:B------:R3:W-:Y:S01]  /*f470*/  STL [R1+0xa0], R84 ;  /* 0x0000a05401007387 */ /* 0x0007e20000100800 */
[----:B--2---:R-:W-:Y:S02]  /*f480*/  FSEL R2, R80, -INF , !P0 ;  /* 0xff80000050027808 */ /* 0x004fe40004000000 */
[-C--:B------:R-:W-:Y:S02]  /*f490*/  ISETP.GE.AND P0, PT, R12, R8.reuse, PT ;  /* 0x000000080c00720c */ /* 0x080fe40003f06270 */
[----:B---3--:R-:W-:Y:S01]  /*f4a0*/  FSEL R84, R60, -INF , !P5 ;  /* 0xff8000003c547808 */ /* 0x008fe20006800000 */
[----:B------:R2:W-:Y:S01]  /*f4b0*/  STL [R1+0x9c], R2 ;  /* 0x00009c0201007387 */ /* 0x0005e20000100800 */
[----:B------:R-:W-:-:S02]  /*f4c0*/  ISETP.GE.AND P5, PT, R4, R8, PT ;  /* 0x000000080400720c */ /* 0x000fc40003fa6270 */
[----:B------:R-:W-:Y:S02]  /*f4d0*/  FSEL R60, R48, -INF , !P2 ;  /* 0xff800000303c7808 */ /* 0x000fe40005000000 */
[----:B------:R-:W-:Y:S01]  /*f4e0*/  FSEL R100, R39, -INF , !P5 ;  /* 0xff80000027647808 */ /* 0x000fe20006800000 */
[----:B------:R-:W-:Y:S01]  /*f4f0*/  FMUL.FTZ R39, R71, c[0x0][0x2ec] ;  /* 0x0000bb0047277a20 */ /* 0x000fe20000410000 */
        /* <DEDUP_REMOVED lines=8> */
[----:B------:R-:W-:Y:S02]  /*f580*/  ISETP.GE.AND P5, PT, R24, R9, PT ;  /* 0x000000091800720c */ /* 0x000fe40003fa6270 */
[----:B--2---:R-:W-:-:S02]  /*f590*/  FSEL R2, R69, -INF , !P4 ;  /* 0xff80000045027808 */ /* 0x004fc40006000000 */
[----:B------:R-:W-:Y:S02]  /*f5a0*/  ISETP.GE.AND P4, PT, R6, R8, PT ;  /* 0x000000080600720c */ /* 0x000fe40003f86270 */
[----:B------:R-:W-:Y:S01]  /*f5b0*/  FSEL R55, R55, -INF , !P0 ;  /* 0xff80000037377808 */ /* 0x000fe20004000000 */
[----:B------:R2:W-:Y:S01]  /*f5c0*/  STL [R1+0x94], R2 ;  /* 0x0000940201007387 */ /* 0x0005e20000100800 */
        /* <DEDUP_REMOVED lines=10> */
[----:B------:R-:W-:Y:S02]  /*f670*/  ISETP.GE.AND P4, PT, R21, R9, PT ;  /* 0x000000091500720c */ /* 0x000fe40003f86270 */
[----:B------:R-:W-:Y:S02]  /*f680*/  FSEL R41, R105, -INF , !P5 ;  /* 0xff80000069297808 */ /* 0x000fe40006800000 */
[----:B--2---:R-:W-:Y:S02]  /*f690*/  IADD3 R2, R0, 0x79, RZ ;  /* 0x0000007900027810 */ /* 0x004fe40007ffe0ff */
[----:B------:R-:W-:Y:S02]  /*f6a0*/  FSEL R113, R113, -INF , !P2 ;  /* 0xff80000071717808 */ /* 0x000fe40005000000 */
[----:B------:R-:W-:Y:S02]  /*f6b0*/  ISETP.GE.AND P0, PT, R2, R8, PT ;  /* 0x000000080200720c */ /* 0x000fe40003f06270 */
[----:B------:R-:W-:-:S02]  /*f6c0*/  FSEL R8, R95, -INF , !P4 ;  /* 0xff8000005f087808 */ /* 0x000fc40006000000 */
[-C--:B------:R-:W-:Y:S02]  /*f6d0*/  ISETP.GE.AND P5, PT, R19, R9.reuse, PT ;  /* 0x000000091300720c */ /* 0x080fe40003fa6270 */
[-C--:B------:R-:W-:Y:S01]  /*f6e0*/  ISETP.GE.AND P2, PT, R22, R9.reuse, PT ;  /* 0x000000091600720c */ /* 0x080fe20003f46270 */
[----:B------:R2:W-:Y:S01]  /*f6f0*/  STL [R1+0x5c], R8 ;  /* 0x00005c0801007387 */ /* 0x0005e20000100800 */
[----:B------:R-:W-:Y:S02]  /*f700*/  FSEL R37, R91, -INF , !P6 ;  /* 0xff8000005b257808 */ /* 0x000fe40007000000 */
[----:B------:R-:W-:Y:S02]  /*f710*/  FSEL R80, R101, -INF , !P3 ;  /* 0xff80000065507808 */ /* 0x000fe40005800000 */
[----:B------:R-:W-:Y:S01]  /*f720*/  ISETP.GE.AND P3, PT, R18, R9, PT ;  /* 0x000000091200720c */ /* 0x000fe20003f66270 */
[----:B------:R3:W-:Y:S01]  /*f730*/  STL [R1+0x58], R37 ;  /* 0x0000582501007387 */ /* 0x0007e20000100800 */
[----:B------:R-:W-:-:S02]  /*f740*/  FSEL R88, R99, -INF , !P2 ;  /* 0xff80000063587808 */ /* 0x000fc40005000000 */
[-C--:B------:R-:W-:Y:S02]  /*f750*/  ISETP.GE.AND P2, PT, R17, R9.reuse, PT ;  /* 0x000000091100720c */ /* 0x080fe40003f46270 */
[-C--:B------:R-:W-:Y:S02]  /*f760*/  ISETP.GE.AND P4, PT, R16, R9.reuse, PT ;  /* 0x000000091000720c */ /* 0x080fe40003f86270 */
[-C--:B------:R-:W-:Y:S02]  /*f770*/  ISETP.GE.AND P6, PT, R15, R9.reuse, PT ;  /* 0x000000090f00720c */ /* 0x080fe40003fc6270 */
[----:B--2---:R-:W-:Y:S02]  /*f780*/  FSEL R8, R87, -INF , !P5 ;  /* 0xff80000057087808 */ /* 0x004fe40006800000 */
[----:B------:R-:W-:-:S03]  /*f790*/  ISETP.GE.AND P5, PT, R14, R9, PT ;  /* 0x000000090e00720c */ /* 0x000fc60003fa6270 */
[----:B------:R2:W-:Y:S01]  /*f7a0*/  STL [R1+0x54], R8 ;  /* 0x0000540801007387 */ /* 0x0005e20000100800 */
[----:B---3--:R-:W-:Y:S02]  /*f7b0*/  FSEL R37, R83, -INF , !P3 ;  /* 0xff80000053257808 */ /* 0x008fe40005800000 */
[----:B------:R-:W-:-:S03]  /*f7c0*/  ISETP.GE.AND P3, PT, R13, R9, PT ;  /* 0x000000090d00720c */ /* 0x000fc60003f66270 */
[----:B------:R3:W-:Y:S01]  /*f7d0*/  STL [R1+0x50], R37 ;  /* 0x0000502501007387 */ /* 0x0007e20000100800 */
[----:B--2---:R-:W-:Y:S02]  /*f7e0*/  FSEL R8, R79, -INF , !P2 ;  /* 0xff8000004f087808 */ /* 0x004fe40005000000 */
[----:B------:R-:W-:-:S03]  /*f7f0*/  ISETP.GE.AND P2, PT, R12, R9, PT ;  /* 0x000000090c00720c */ /* 0x000fc60003f46270 */
[----:B------:R2:W-:Y:S01]  /*f800*/  STL [R1+0x4c], R8 ;  /* 0x00004c0801007387 */ /* 0x0005e20000100800 */
[----:B---3--:R-:W-:-:S03]  /*f810*/  FSEL R37, R75, -INF , !P4 ;  /* 0xff8000004b257808 */ /* 0x008fc60006000000 */
[----:B------:R1:W5:Y:S01]  /*f820*/  LDL.LU R71, [R1+0x104] ;  /* 0x0001040001477983 */ /* 0x0003620000300800 */
[-C--:B------:R-:W-:Y:S01]  /*f830*/  ISETP.GE.AND P4, PT, R7, R9.reuse, PT ;  /* 0x000000090700720c */ /* 0x080fe20003f86270 */
[----:B------:R-:W-:Y:S02]  /*f840*/  MUFU.TANH R39, R39 ;  /* 0x0000002700277308 */ /* 0x000fe40000002400 */
[----:B------:R3:W-:Y:S01]  /*f850*/  STL [R1+0x48], R37 ;  /* 0x0000482501007387 */ /* 0x0007e20000100800 */
[----:B--2---:R-:W-:Y:S02]  /*f860*/  FSEL R8, R67, -INF , !P6 ;  /* 0xff80000043087808 */ /* 0x004fe40007000000 */
[----:B------:R-:W-:-:S03]  /*f870*/  ISETP.GE.AND P6, PT, R6, R9, PT ;  /* 0x000000090600720c */ /* 0x000fc60003fc6270 */
[----:B------:R2:W-:Y:S01]  /*f880*/  STL [R1+0x44], R8 ;  /* 0x0000440801007387 */ /* 0x0005e20000100800 */
[----:B---3--:R-:W-:Y:S02]  /*f890*/  FSEL R37, R59, -INF , !P3 ;  /* 0xff8000003b257808 */ /* 0x008fe40005800000 */
[-C--:B------:R-:W-:Y:S02]  /*f8a0*/  ISETP.GE.AND P3, PT, R4, R9.reuse, PT ;  /* 0x000000090400720c */ /* 0x080fe40003f66270 */
[----:B--2---:R-:W-:Y:S02]  /*f8b0*/  FSEL R8, R63, -INF , !P5 ;  /* 0xff8000003f087808 */ /* 0x004fe40006800000 */
[----:B------:R-:W-:-:S03]  /*f8c0*/  ISETP.GE.AND P5, PT, R5, R9, PT ;  /* 0x000000090500720c */ /* 0x000fc60003fa6270 */
[----:B------:R2:W-:Y:S01]  /*f8d0*/  STL [R1+0x40], R8 ;  /* 0x0000400801007387 */ /* 0x0005e20000100800 */
[----:B------:R-:W-:Y:S02]  /*f8e0*/  FSEL R42, R42, -INF , !P5 ;  /* 0xff8000002a2a7808 */ /* 0x000fe40006800000 */
[----:B------:R-:W-:Y:S01]  /*f8f0*/  ISETP.GE.AND P5, PT, R0, R10, PT ;  /* 0x0000000a0000720c */ /* 0x000fe20003fa6270 */
[----:B------:R3:W-:Y:S01]  /*f900*/  STL [R1+0x3c], R37 ;  /* 0x00003c2501007387 */ /* 0x0007e20000100800 */
[----:B--2---:R-:W-:Y:S02]  /*f910*/  FSEL R8, R54, -INF , !P2 ;  /* 0xff80000036087808 */ /* 0x004fe40005000000 */
[-C--:B------:R-:W-:Y:S02]  /*f920*/  ISETP.GE.AND P2, PT, R3, R9.reuse, PT ;  /* 0x000000090300720c */ /* 0x080fe40003f46270 */
[----:B---3--:R-:W-:Y:S01]  /*f930*/  FSEL R37, R47, -INF , !P4 ;  /* 0xff8000002f257808 */ /* 0x008fe20006000000 */
[----:B------:R2:W-:Y:S01]  /*f940*/  STL [R1+0x38], R8 ;  /* 0x0000380801007387 */ /* 0x0005e20000100800 */
[----:B------:R-:W-:-:S02]  /*f950*/  ISETP.GE.AND P4, PT, R2, R9, PT ;  /* 0x000000090200720c */ /* 0x000fc40003f86270 */
[----:B------:R-:W-:Y:S01]  /*f960*/  FSEL R9, R46, -INF , !P6 ;  /* 0xff8000002e097808 */ /* 0x000fe20007000000 */
[----:B------:R3:W-:Y:S01]  /*f970*/  STL [R1+0x34], R37 ;  /* 0x0000342501007387 */ /* 0x0007e20000100800 */
[----:B------:R-:W-:Y:S02]  /*f980*/  ISETP.GE.AND P6, PT, R0, R11, PT ;  /* 0x0000000b0000720c */ /* 0x000fe40003fc6270 */
[----:B------:R-:W-:Y:S01]  /*f990*/  FSEL R0, R38, -INF , !P2 ;  /* 0xff80000026007808 */ /* 0x000fe20005000000 */
[----:B------:R4:W-:Y:S01]  /*f9a0*/  STL [R1+0x30], R9 ;  /* 0x0000300901007387 */ /* 0x0009e20000100800 */
[----:B------:R-:W-:-:S03]  /*f9b0*/  ISETP.GE.AND P2, PT, R36, R10, PT ;  /* 0x0000000a2400720c */ /* 0x000fc60003f46270 */
[----:B------:R-:W-:Y:S01]  /*f9c0*/  STL [R1+0x2c], R42 ;  /* 0x00002c2a01007387 */ /* 0x000fe20000100800 */
[----:B--2---:R-:W2:Y:S01]  /*f9d0*/  I2F R8, R2 ;  /* 0x0000000200087306 */ /* 0x004ea20000201400 */
[----:B---3--:R-:W-:Y:S01]  /*f9e0*/  FMUL.FTZ R37, R252, c[0x0][0x2ec] ;  /* 0x0000bb00fc257a20 */ /* 0x008fe20000410000 */
[----:B----4-:R-:W-:-:S06]  /*f9f0*/  FSEL R9, R40, -INF , !P3 ;  /* 0xff80000028097808 */ /* 0x010fcc0005800000 */
[----:B------:R-:W3:Y:S01]  /*fa00*/  MUFU.TANH R37, R37 ;  /* 0x0000002500257308 */ /* 0x000ee20000002400 */
[----:B------:R-:W-:Y:S01]  /*fa10*/  ISETP.GE.AND P3, PT, R36, R11, PT ;  /* 0x0000000b2400720c */ /* 0x000fe20003f66270 */
[----:B------:R2:W-:Y:S01]  /*fa20*/  STL [R1+0x28], R9 ;  /* 0x0000280901007387 */ /* 0x0005e20000100800 */
[----:B------:R-:W-:Y:S02]  /*fa30*/  FSEL R36, R217, -INF , !P5 ;  /* 0xff800000d9247808 */ /* 0x000fe40006800000 */
[-C--:B------:R-:W-:Y:S01]  /*fa40*/  ISETP.GE.AND P5, PT, R34, R10.reuse, PT ;  /* 0x0000000a2200720c */ /* 0x080fe20003fa6270 */
[----:B------:R3:W-:Y:S01]  /*fa50*/  STL [R1+0x24], R0 ;  /* 0x0000240001007387 */ /* 0x0007e20000100800 */
[----:B--2---:R-:W-:Y:S02]  /*fa60*/  FFMA.FTZ R9, R8, UR4, R39 ;  /* 0x0000000408097c23 */ /* 0x004fe40008010027 */
[----:B------:R-:W-:Y:S02]  /*fa70*/  FSEL R39, R224, -INF , !P5 ;  /* 0xff800000e0277808 */ /* 0x000fe40006800000 */
[----:B------:R-:W-:Y:S01]  /*fa80*/  ISETP.GE.AND P5, PT, R31, R10, PT ;  /* 0x0000000a1f00720c */ /* 0x000fe20003fa6270 */
[----:B---3--:R-:W-:Y:S01]  /*fa90*/  FFMA.FTZ R0, R8, UR4, R37 ;  /* 0x0000000408007c23 */ /* 0x008fe20008010025 */
[----:B------:R-:W-:-:S02]  /*faa0*/  FSEL R37, R221, -INF , !P2 ;  /* 0xff800000dd257808 */ /* 0x000fc40005000000 */
[-C--:B------:R-:W-:Y:S02]  /*fab0*/  ISETP.GE.AND P2, PT, R33, R10.reuse, PT ;  /* 0x0000000a2100720c */ /* 0x080fe40003f46270 */
[----:B------:R-:W-:Y:S02]  /*fac0*/  FSEL R0, R0, -INF , !P4 ;  /* 0xff80000000007808 */ /* 0x000fe40006000000 */
[-C--:B------:R-:W-:Y:S02]  /*fad0*/  ISETP.GE.AND P4, PT, R35, R10.reuse, PT ;  /* 0x0000000a2300720c */ /* 0x080fe40003f86270 */
[----:B------:R-:W-:Y:S02]  /*fae0*/  FSEL R220, R220, -INF , !P2 ;  /* 0xff800000dcdc7808 */ /* 0x000fe40005000000 */
[----:B------:R-:W-:Y:S02]  /*faf0*/  FSEL R38, R225, -INF , !P4 ;  /* 0xff800000e1267808 */ /* 0x000fe40006000000 */
[----:B------:R-:W-:-:S02]  /*fb00*/  ISETP.GE.AND P4, PT, R32, R10, PT ;  /* 0x0000000a2000720c */ /* 0x000fc40003f86270 */
[-C--:B------:R-:W-:Y:S02]  /*fb10*/  ISETP.GE.AND P2, PT, R30, R10.reuse, PT ;  /* 0x0000000a1e00720c */ /* 0x080fe40003f46270 */
[----:B------:R-:W-:Y:S02]  /*fb20*/  FSEL R216, R216, -INF , !P4 ;  /* 0xff800000d8d87808 */ /* 0x000fe40006000000 */
[-C--:B------:R-:W-:Y:S02]  /*fb30*/  ISETP.GE.AND P4, PT, R29, R10.reuse, PT ;  /* 0x0000000a1d00720c */ /* 0x080fe40003f86270 */
[----:B------:R-:W-:Y:S02]  /*fb40*/  FSEL R215, R215, -INF , !P5 ;  /* 0xff800000d7d77808 */ /* 0x000fe40006800000 */
[----:B------:R-:W-:Y:S02]  /*fb50*/  ISETP.GE.AND P5, PT, R28, R10, PT ;  /* 0x0000000a1c00720c */ /* 0x000fe40003fa6270 */
[----:B------:R-:W-:-:S02]  /*fb60*/  FSEL R212, R212, -INF , !P2 ;  /* 0xff800000d4d47808 */ /* 0x000fc40005000000 */
        /* <DEDUP_REMOVED lines=20> */
[----:B------:R-:W-:Y:S02]  /*fcb0*/  FSEL R54, R97, -INF , !P4 ;  /* 0xff80000061367808 */ /* 0x000fe40006000000 */
[-C--:B------:R-:W-:Y:S01]  /*fcc0*/  ISETP.GE.AND P4, PT, R17, R10.reuse, PT ;  /* 0x0000000a1100720c */ /* 0x080fe20003f86270 */
[----:B------:R-:W-:Y:S01]  /*fcd0*/  STL [R1+0x1c], R9 ;  /* 0x00001c0901007387 */ /* 0x000fe20000100800 */
[----:B------:R-:W-:Y:S02]  /*fce0*/  FSEL R47, R93, -INF , !P5 ;  /* 0xff8000005d2f7808 */ /* 0x000fe40006800000 */
[----:B------:R-:W-:Y:S01]  /*fcf0*/  ISETP.GE.AND P5, PT, R16, R10, PT ;  /* 0x0000000a1000720c */ /* 0x000fe20003fa6270 */
[----:B------:R2:W-:Y:S01]  /*fd00*/  STL [R1+0x20], R0 ;  /* 0x0000200001007387 */ /* 0x0005e20000100800 */
[----:B------:R-:W-:-:S02]  /*fd10*/  FSEL R46, R89, -INF , !P2 ;  /* 0xff800000592e7808 */ /* 0x000fc40005000000 */
[----:B------:R-:W-:Y:S01]  /*fd20*/  ISETP.GE.AND P2, PT, R15, R10, PT ;  /* 0x0000000a0f00720c */ /* 0x000fe20003f46270 */
[----:B------:R-:W-:Y:S01]  /*fd30*/  STL [R1+0x18], R59 ;  /* 0x0000183b01007387 */ /* 0x000fe20000100800 */
[----:B------:R-:W-:Y:S02]  /*fd40*/  FSEL R42, R85, -INF , !P4 ;  /* 0xff800000552a7808 */ /* 0x000fe40006000000 */
[----:B------:R-:W-:Y:S01]  /*fd50*/  FSEL R40, R81, -INF , !P5 ;  /* 0xff80000051287808 */ /* 0x000fe20006800000 */
[----:B------:R-:W-:Y:S01]  /*fd60*/  STL [R1+0x14], R54 ;  /* 0x0000143601007387 */ /* 0x000fe20000100800 */
[-C--:B------:R-:W-:Y:S02]  /*fd70*/  ISETP.GE.AND P0, PT, R35, R11.reuse, PT ;  /* 0x0000000b2300720c */ /* 0x080fe40003f06270 */
[----:B------:R-:W-:Y:S01]  /*fd80*/  FSEL R35, R219, -INF , !P6 ;  /* 0xff800000db237808 */ /* 0x000fe20007000000 */
[----:B------:R-:W-:Y:S01]  /*fd90*/  STL [R1+0x10], R47 ;  /* 0x0000102f01007387 */ /* 0x000fe20000100800 */
[----:B------:R-:W-:-:S02]  /*fda0*/  ISETP.GE.AND P6, PT, R34, R11, PT ;  /* 0x0000000b2200720c */ /* 0x000fc40003fc6270 */
[----:B------:R-:W-:Y:S01]  /*fdb0*/  FSEL R34, R223, -INF , !P3 ;  /* 0xff800000df227808 */ /* 0x000fe20005800000 */
[----:B------:R-:W-:Y:S01]  /*fdc0*/  STL [R1+0xc], R46 ;  /* 0x00000c2e01007387 */ /* 0x000fe20000100800 */
[-C--:B------:R-:W-:Y:S02]  /*fdd0*/  ISETP.GE.AND P3, PT, R33, R11.reuse, PT ;  /* 0x0000000b2100720c */ /* 0x080fe40003f66270 */
[----:B------:R-:W-:Y:S01]  /*fde0*/  FSEL R33, R241, -INF , !P0 ;  /* 0xff800000f1217808 */ /* 0x000fe20004000000 */
[----:B------:R-:W-:Y:S01]  /*fdf0*/  STL [R1+0x8], R42 ;  /* 0x0000082a01007387 */ /* 0x000fe20000100800 */
[----:B------:R-:W-:Y:S02]  /*fe00*/  ISETP.GE.AND P0, PT, R32, R11, PT ;  /* 0x0000000b2000720c */ /* 0x000fe40003f06270 */
[----:B------:R-:W-:Y:S01]  /*fe10*/  FSEL R226, R226, -INF , !P3 ;  /* 0xff800000e2e27808 */ /* 0x000fe20005800000 */
[----:B------:R-:W-:Y:S01]  /*fe20*/  STL [R1+0x4], R40 ;  /* 0x0000042801007387 */ /* 0x000fe20000100800 */
[----:B--2---:R-:W-:-:S02]  /*fe30*/  FSEL R0, R77, -INF , !P2 ;  /* 0xff8000004d007808 */ /* 0x004fc40005000000 */
[-C--:B------:R-:W-:Y:S02]  /*fe40*/  ISETP.GE.AND P3, PT, R30, R11.reuse, PT ;  /* 0x0000000b1e00720c */ /* 0x080fe40003f66270 */
[----:B------:R-:W-:Y:S01]  /*fe50*/  FSEL R222, R222, -INF , !P0 ;  /* 0xff800000dede7808 */ /* 0x000fe20004000000 */
[----:B------:R2:W-:Y:S01]  /*fe60*/  STL [R1], R0 ;  /* 0x0000000001007387 */ /* 0x0005e20000100800 */
        /* <DEDUP_REMOVED lines=11> */
[----:B------:R-:W-:Y:S01]  /*ff20*/  FSEL R32, R227, -INF , !P6 ;  /* 0xff800000e3207808 */ /* 0x000fe20007000000 */
[----:B--2---:R-:W-:Y:S01]  /*ff30*/  FMUL.FTZ R0, R68, c[0x0][0x2ec] ;  /* 0x0000bb0044007a20 */ /* 0x004fe20000410000 */
[-C--:B------:R-:W-:Y:S01]  /*ff40*/  ISETP.GE.AND P6, PT, R31, R11.reuse, PT ;  /* 0x0000000b1f00720c */ /* 0x080fe20003fc6270 */
[----:B------:R1:W5:Y:S01]  /*ff50*/  LDL.LU R68, [R1+0x100] ;  /* 0x0001000001447983 */ /* 0x0003620000300800 */
        /* <DEDUP_REMOVED lines=13> */
[C---:B------:R-:W-:Y:S02]  /*10030*/  ISETP.GE.AND P0, PT, R14.reuse, R11, PT ;  /* 0x0000000b0e00720c */ /* 0x040fe40003f06270 */
[----:B------:R-:W-:-:S02]  /*10040*/  ISETP.GE.AND P4, PT, R14, R10, PT ;  /* 0x0000000a0e00720c */ /* 0x000fc40003f86270 */
[----:B------:R-:W-:Y:S02]  /*10050*/  FSEL R227, R82, -INF , !P3 ;  /* 0xff80000052e37808 */ /* 0x000fe40005800000 */
[CC--:B------:R-:W-:Y:S02]  /*10060*/  ISETP.GE.AND P3, PT, R12.reuse, R11.reuse, PT ;  /* 0x0000000b0c00720c */ /* 0x0c0fe40003f66270 */
[----:B------:R-:W-:Y:S02]  /*10070*/  ISETP.GE.AND P2, PT, R12, R10, PT ;  /* 0x0000000a0c00720c */ /* 0x000fe40003f46270 */
[----:B------:R-:W-:Y:S02]  /*10080*/  FSEL R127, R127, -INF , !P6 ;  /* 0xff8000007f7f7808 */ /* 0x000fe40007000000 */
[----:B------:R-:W-:Y:S02]  /*10090*/  ISETP.GE.AND P6, PT, R22, R11, PT ;  /* 0x0000000b1600720c */ /* 0x000fe40003fc6270 */
[----:B------:R-:W-:-:S02]  /*100a0*/  FSEL R224, R78, -INF , !P0 ;  /* 0xff8000004ee07808 */ /* 0x000fc40004000000 */
[----:B------:R-:W-:Y:S02]  /*100b0*/  FSEL R252, R70, -INF , !P4 ;  /* 0xff80000046fc7808 */ /* 0x000fe40006000000 */
[CC--:B------:R-:W-:Y:S02]  /*100c0*/  ISETP.GE.AND P0, PT, R7.reuse, R11.reuse, PT ;  /* 0x0000000b0700720c */ /* 0x0c0fe40003f06270 */
[----:B------:R-:W-:Y:S02]  /*100d0*/  ISETP.GE.AND P4, PT, R7, R10, PT ;  /* 0x0000000a0700720c */ /* 0x000fe40003f86270 */
[----:B------:R-:W-:Y:S02]  /*100e0*/  FSEL R221, R66, -INF , !P3 ;  /* 0xff80000042dd7808 */ /* 0x000fe40005800000 */
[----:B------:R-:W-:Y:S02]  /*100f0*/  FSEL R247, R61, -INF , !P2 ;  /* 0xff8000003df77808 */ /* 0x000fe40005000000 */
[----:B------:R-:W-:-:S02]  /*10100*/  ISETP.GE.AND P3, PT, R5, R11, PT ;  /* 0x0000000b0500720c */ /* 0x000fc40003f66270 */
[----:B------:R-:W-:Y:S01]  /*10110*/  ISETP.GE.AND P2, PT, R5, R10, PT ;  /* 0x0000000a0500720c */ /* 0x000fe20003f46270 */
[----:B------:R-:W-:Y:S01]  /*10120*/  FMUL.FTZ R5, R243, c[0x0][0x2ec] ;  /* 0x0000bb00f3057a20 */ /* 0x000fe20000410000 */
[----:B------:R-:W-:Y:S02]  /*10130*/  FSEL R116, R116, -INF , !P6 ;  /* 0xff80000074747808 */ /* 0x000fe40007000000 */
[-C--:B------:R-:W-:Y:S01]  /*10140*/  ISETP.GE.AND P6, PT, R19, R11.reuse, PT ;  /* 0x0000000b1300720c */ /* 0x080fe20003fc6270 */
[----:B------:R-:W2:Y:S01]  /*10150*/  MUFU.TANH R0, R0 ;  /* 0x0000000000007308 */ /* 0x000ea20000002400 */
[----:B------:R-:W-:Y:S02]  /*10160*/  FSEL R108, R62, -INF , !P0 ;  /* 0xff8000003e6c7808 */ /* 0x000fe40004000000 */
[----:B------:R-:W-:Y:S02]  /*10170*/  FSEL R245, R57, -INF , !P4 ;  /* 0xff80000039f57808 */ /* 0x000fe40006000000 */
[----:B------:R-:W-:-:S02]  /*10180*/  ISETP.GE.AND P0, PT, R4, R11, PT ;  /* 0x0000000b0400720c */ /* 0x000fc40003f06270 */
[----:B------:R-:W-:Y:S02]  /*10190*/  ISETP.GE.AND P4, PT, R4, R10, PT ;  /* 0x0000000a0400720c */ /* 0x000fe40003f86270 */
[----:B------:R-:W3:Y:S01]  /*101a0*/  MUFU.TANH R4, R5 ;  /* 0x0000000500047308 */ /* 0x000ee20000002400 */
[----:B------:R-:W-:Y:S02]  /*101b0*/  FSEL R248, R98, -INF , !P6 ;  /* 0xff80000062f87808 */ /* 0x000fe40007000000 */
[----:B------:R-:W-:Y:S02]  /*101c0*/  ISETP.GE.AND P6, PT, R16, R11, PT ;  /* 0x0000000b1000720c */ /* 0x000fe40003fc6270 */
[----:B------:R-:W-:Y:S02]  /*101d0*/  FSEL R104, R52, -INF , !P0 ;  /* 0xff80000034687808 */ /* 0x000fe40004000000 */
[----:B------:R-:W-:Y:S02]  /*101e0*/  FSEL R241, R86, -INF , !P6 ;  /* 0xff80000056f17808 */ /* 0x000fe40007000000 */
[----:B------:R-:W-:-:S02]  /*101f0*/  PLOP3.LUT P0, PT, PT, PT, UP0, 0x80, 0x0 ;  /* 0x000000000000781c */ /* 0x000fc40003f0f008 */
[CC--:B------:R-:W-:Y:S02]  /*10200*/  ISETP.GE.AND P6, PT, R13.reuse, R11.reuse, PT ;  /* 0x0000000b0d00720c */ /* 0x0c0fe40003fc6270 */
[-C--:B------:R-:W-:Y:S02]  /*10210*/  ISETP.GE.AND P5, PT, R13, R10.reuse, PT ;  /* 0x0000000a0d00720c */ /* 0x080fe40003fa6270 */
[----:B------:R-:W-:Y:S02]  /*10220*/  FSEL R223, R74, -INF , !P6 ;  /* 0xff8000004adf7808 */ /* 0x000fe40007000000 */
[----:B------:R-:W-:Y:S02]  /*10230*/  FSEL R250, R65, -INF , !P5 ;  /* 0xff80000041fa7808 */ /* 0x000fe40006800000 */
[C---:B------:R-:W-:Y:S02]  /*10240*/  ISETP.GE.AND P6, PT, R6.reuse, R11, PT ;  /* 0x0000000b0600720c */ /* 0x040fe40003fc6270 */
[----:B------:R-:W-:Y:S01]  /*10250*/  ISETP.GE.AND P5, PT, R6, R10, PT ;  /* 0x0000000a0600720c */ /* 0x000fe20003fa6270 */
[----:B--2---:R-:W-:Y:S01]  /*10260*/  FFMA.FTZ R0, R8, UR4, R0 ;  /* 0x0000000408007c23 */ /* 0x004fe20008010000 */
[----:B------:R-:W-:Y:S01]  /*10270*/  FSEL R106, R58, -INF , !P6 ;  /* 0xff8000003a6a7808 */ /* 0x000fe20007000000 */
[----:B---3--:R-:W-:Y:S01]  /*10280*/  FFMA.FTZ R8, R8, UR4, R4 ;  /* 0x0000000408087c23 */ /* 0x008fe20008010004 */
[----:B------:R-:W-:-:S02]  /*10290*/  FSEL R243, R50, -INF , !P5 ;  /* 0xff80000032f37808 */ /* 0x000fc40006800000 */
[----:B------:R-:W-:Y:S02]  /*102a0*/  FSEL R105, R53, -INF , !P3 ;  /* 0xff80000035697808 */ /* 0x000fe40005800000 */
[----:B------:R-:W-:Y:S02]  /*102b0*/  FSEL R225, R45, -INF , !P2 ;  /* 0xff8000002de17808 */ /* 0x000fe40005000000 */
[CC--:B------:R-:W-:Y:S02]  /*102c0*/  ISETP.GE.AND P6, PT, R3.reuse, R11.reuse, PT ;  /* 0x0000000b0300720c */ /* 0x0c0fe40003fc6270 */
[C---:B------:R-:W-:Y:S02]  /*102d0*/  ISETP.GE.AND P5, PT, R2.reuse, R11, PT ;  /* 0x0000000b0200720c */ /* 0x040fe40003fa6270 */
        /* <DEDUP_REMOVED lines=13> */
[----:B------:R-:W-:Y:S01]  /*103b0*/  @!P1 IMAD.MOV.U32 R10, RZ, RZ, c[0x0][0x19c] ;  /* 0x00006700ff0a9624 */ /* 0x000fe200078e00ff */
[----:B------:R-:W-:Y:S01]  /*103c0*/  USHF.R.S32.HI UR9, URZ, 0x1f, UR10 ;  /* 0x0000001f3f097899 */ /* 0x000fe2000801140a */
[----:B------:R1:W-:Y:S01]  /*103d0*/  @P1 STS.128 [R240+0x4000], RZ ;  /* 0x004000fff0001388 */ /* 0x0003e20000000c00 */
[----:B------:R-:W-:Y:S01]  /*103e0*/  UIMAD.WIDE.U32 UR14, UR10, UR6, URZ ;  /* 0x000000060a0e72a5 */ /* 0x000fe2000f8e003f */
[----:B------:R-:W-:Y:S01]  /*103f0*/  @!P1 IMAD.MOV.U32 R14, RZ, RZ, c[0x0][0x19c] ;  /* 0x00006700ff0e9624 */ /* 0x000fe200078e00ff */
[----:B------:R-:W-:Y:S01]  /*10400*/  UIMAD UR9, UR9, UR6, URZ ;  /* 0x00000006090972a4 */ /* 0x000fe2000f8e023f */
[----:B------:R-:W-:Y:S03]  /*10410*/  BSSY B0, `(.L_x_462) ;  /* 0x0000061000007945 */ /* 0x000fe60003800000 */
[----:B------:R-:W-:Y:S01]  /*10420*/  UIMAD UR7, UR10, UR7, UR9 ;  /* 0x000000070a0772a4 */ /* 0x000fe2000f8e0209 */
[----:B------:R-:W-:-:S02]  /*10430*/  IMAD.U32 R4, RZ, RZ, UR14 ;  /* 0x0000000eff047e24 */ /* 0x000fc4000f8e00ff */
        /* <DEDUP_REMOVED lines=8> */
[--C-:B------:R-:W-:Y:S02]  /*104c0*/  @!P1 IMAD.MOV.U32 R6, RZ, RZ, R2.reuse ;  /* 0x000000ffff069224 */ /* 0x100fe400078e0002 */
[--C-:B------:R-:W-:Y:S02]  /*104d0*/  @!P1 IMAD.MOV.U32 R7, RZ, RZ, R3.reuse ;  /* 0x000000ffff079224 */ /* 0x100fe400078e0003 */
[----:B------:R-:W-:-:S04]  /*104e0*/  @!P1 IMAD.WIDE.U32 R4, R4, 0x30, R2 ;  /* 0x0000003004049825 */ /* 0x000fc800078e0002 */
[----:B------:R-:W-:Y:S02]  /*104f0*/  @!P1 IMAD R0, R0, 0x30, RZ ;  /* 0x0000003000009824 */ /* 0x000fe400078e02ff */
[----:B------:R-:W-:Y:S01]  /*10500*/  @!P1 IMAD.WIDE.U32 R6, R9, 0x50, R6 ;  /* 0x0000005009069825 */ /* 0x000fe200078e0006 */
[----:B------:R-:W-:Y:S02]  /*10510*/  @!P1 LEA.HI.X R9, R2, c[0x0][0x16c], R3, 0x1, P2 ;  /* 0x00005b0002099a11 */ /* 0x000fe400010f0c03 */
[----:B------:R-:W-:Y:S01]  /*10520*/  @!P1 LEA R12, P2, R4, c[0x0][0x168], 0x1 ;  /* 0x00005a00040c9a11 */ /* 0x000fe200078408ff */
[----:B------:R-:W-:Y:S02]  /*10530*/  @!P1 IMAD.IADD R0, R0, 0x1, R5 ;  /* 0x0000000100009824 */ /* 0x000fe400078e0205 */
[----:B------:R-:W-:Y:S01]  /*10540*/  @!P1 IMAD R5, R10, 0x50, RZ ;  /* 0x000000500a059824 */ /* 0x000fe200078e02ff */
[----:B------:R-:W-:Y:S01]  /*10550*/  @!PT LDS RZ, [RZ] ;  /* 0x00000000fffff984 */ /* 0x000fe20000000800 */
[----:B------:R-:W-:Y:S01]  /*10560*/  @!PT LDS RZ, [RZ] ;  /* 0x00000000fffff984 */ /* 0x000fe20000000800 */
[----:B------:R-:W-:Y:S01]  /*10570*/  @!PT LDS RZ, [RZ] ;  /* 0x00000000fffff984 */ /* 0x000fe20000000800 */
[----:B------:R2:W-:Y:S01]  /*10580*/  @!P1 LDGSTS.E.BYPASS.LTC128B.128 [R240+0x4000], [R8.64] ;  /* 0x0400000008f09fae */ /* 0x0005e2000b901d74 */
[----:B------:R-:W-:-:S02]  /*10590*/  @!P1 LEA R10, P3, R6, c[0x0][0x168], 0x1 ;  /* 0x00005a00060a9a11 */ /* 0x000fc400078608ff */
[----:B------:R-:W-:Y:S01]  /*105a0*/  @!P1 LEA.HI.X R13, R4, c[0x0][0x16c], R0, 0x1, P2 ;  /* 0x00005b00040d9a11 */ /* 0x000fe200010f0c00 */
[----:B------:R-:W-:Y:S01]  /*105b0*/  @!P1 IMAD.IADD R7, R5, 0x1, R7 ;  /* 0x0000000105079824 */ /* 0x000fe200078e0207 */
[----:B------:R-:W-:Y:S01]  /*105c0*/  @!P1 IADD3 R0, P2, R2, UR26, RZ ;  /* 0x0000001a02009c10 */ /* 0x000fe2000ff5e0ff */
[----:B------:R-:W-:Y:S01]  /*105d0*/  @!P1 IMAD.MOV.U32 R4, RZ, RZ, R2 ;  /* 0x000000ffff049224 */ /* 0x000fe200078e0002 */
[----:B------:R1:W-:Y:S01]  /*105e0*/  @P1 STS.128 [R240+0x4800], RZ ;  /* 0x004800fff0001388 */ /* 0x0003e20000000c00 */
[----:B------:R-:W-:Y:S01]  /*105f0*/  @!P1 IMAD.MOV.U32 R5, RZ, RZ, R3 ;  /* 0x000000ffff059224 */ /* 0x000fe200078e0003 */
[----:B------:R-:W-:Y:S02]  /*10600*/  @!P1 LEA.HI.X R11, R6, c[0x0][0x16c], R7, 0x1, P3 ;  /* 0x00005b00060b9a11 */ /* 0x000fe400018f0c07 */
[----:B------:R-:W-:Y:S02]  /*10610*/  @!P1 LEA R6, P3, R0, c[0x0][0x168], 0x1 ;  /* 0x00005a0000069a11 */ /* 0x000fe400078608ff */
[----:B------:R-:W-:-:S04]  /*10620*/  @!P1 IADD3.X R7, R3, UR25, RZ, P2, !PT ;  /* 0x0000001903079c10 */ /* 0x000fc800097fe4ff */
[----:B------:R-:W-:Y:S01]  /*10630*/  @!P1 LEA.HI.X R7, R0, c[0x0][0x16c], R7, 0x1, P3 ;  /* 0x00005b0000079a11 */ /* 0x000fe200018f0c07 */
[----:B------:R-:W-:-:S04]  /*10640*/  IMAD.U32 R0, RZ, RZ, UR20 ;  /* 0x00000014ff007e24 */ /* 0x000fc8000f8e00ff */
[----:B------:R-:W-:Y:S01]  /*10650*/  @!PT LDS RZ, [RZ] ;  /* 0x00000000fffff984 */ /* 0x000fe20000000800 */
[----:B------:R-:W-:Y:S01]  /*10660*/  @!PT LDS RZ, [RZ] ;  /* 0x00000000fffff984 */ /* 0x000fe20000000800 */
[----:B------:R-:W-:Y:S01]  /*10670*/  @!PT LDS RZ, [RZ] ;  /* 0x00000000fffff984 */ /* 0x000fe20000000800 */
[----:B------:R3:W-:Y:S04]  /*10680*/  @!P1 LDGSTS.E.BYPASS.LTC128B.128 [R240+0x4800], [R6.64] ;  /* 0x0480000006f09fae */ /* 0x0007e8000b901d74 */
[----:B------:R1:W-:Y:S01]  /*10690*/  @P1 STS.128 [R240+0x5000], RZ ;  /* 0x005000fff0001388 */ /* 0x0003e20000000c00 */
[----:B--2---:R-:W-:Y:S01]  /*106a0*/  MOV R9, UR20 ;  /* 0x0000001400097c02 */ /* 0x004fe20008000f00 */
[----:B------:R-:W-:-:S04]  /*106b0*/  @!P1 IMAD.MOV.U32 R8, RZ, RZ, c[0x0][0x19c] ;  /* 0x00006700ff089624 */ /* 0x000fc800078e00ff */
[----:B------:R-:W-:-:S04]  /*106c0*/  @!P1 IMAD.WIDE.U32 R4, R9, 0x60, R4 ;  /* 0x0000006009049825 */ /* 0x000fc800078e0004 */
[----:B------:R-:W-:-:S05]  /*106d0*/  @!P1 IMAD R8, R8, 0x60, RZ ;  /* 0x0000006008089824 */ /* 0x000fca00078e02ff */
[----:B------:R-:W-:Y:S02]  /*106e0*/  @!P1 IADD3 R5, R8, R5, RZ ;  /* 0x0000000508059210 */ /* 0x000fe40007ffe0ff */
[----:B------:R-:W-:-:S04]  /*106f0*/  @!P1 LEA R8, P2, R4, c[0x0][0x168], 0x1 ;  /* 0x00005a0004089a11 */ /* 0x000fc800078408ff */
[----:B------:R-:W-:Y:S01]  /*10700*/  @!P1 LEA.HI.X R9, R4, c[0x0][0x16c], R5, 0x1, P2 ;  /* 0x00005b0004099a11 */ /* 0x000fe200010f0c05 */
[----:B------:R-:W-:Y:S01]  /*10710*/  @!P1 IMAD.MOV.U32 R4, RZ, RZ, c[0x0][0x19c] ;  /* 0x00006700ff049624 */ /* 0x000fe200078e00ff */
[----:B------:R-:W-:Y:S01]  /*10720*/  @!P1 LEA R0, P2, R0, R2, 0x5 ;  /* 0x0000000200009211 */ /* 0x000fe200078428ff */
[----:B------:R-:W-:Y:S01]  /*10730*/  IMAD.U32 R5, RZ, RZ, UR20 ;  /* 0x00000014ff057e24 */ /* 0x000fe2000f8e00ff */
[----:B---3--:R-:W-:Y:S01]  /*10740*/  MOV R6, UR20 ;  /* 0x0000001400067c02 */ /* 0x008fe20008000f00 */
[----:B------:R-:W-:-:S03]  /*10750*/  IMAD.U32 R7, RZ, RZ, UR20 ;  /* 0x00000014ff077e24 */ /* 0x000fc6000f8e00ff */
[-C--:B------:R-:W-:Y:S02]  /*10760*/  @!P1 LEA.HI.X R4, R5, R3.reuse, R4, 0x5, P2 ;  /* 0x0000000305049211 */ /* 0x080fe400010f2c04 */
        /* <DEDUP_REMOVED lines=43> */
.L_x_463:
[----:B------:R-:W-:Y:S05]  /*10a20*/  BSYNC B0 ;  /* 0x0000000000007941 */ /* 0x000fea0003800000 */
.L_x_462:
[----:B------:R-:W0:Y:S02]  /*10a30*/  LDGDEPBAR ;  /* 0x00000000000079af */ /* 0x000e240000000000 */
.L_x_461:
[----:B-1----:R-:W2:Y:S01]  /*10a40*/  LDL.LU R4, [R1+0x94] ;  /* 0x0000940001047983 */ /* 0x002ea20000300800 */
[----:B------:R-:W-:-:S03]  /*10a50*/  MOV R5, R76 ;  /* 0x0000004c00057202 */ /* 0x000fc60000000f00 */
[----:B------:R-:W3:Y:S04]  /*10a60*/  LDL.LU R6, [R1+0x9c] ;  /* 0x00009c0001067983 */ /* 0x000ee80000300800 */
[----:B------:R-:W3:Y:S04]  /*10a70*/  LDL.LU R7, [R1+0xa0] ;  /* 0x0000a00001077983 */ /* 0x000ee80000300800 */
[----:B------:R-:W3:Y:S04]  /*10a80*/  LDL.LU R8, [R1+0xa4] ;  /* 0x0000a40001087983 */ /* 0x000ee80000300800 */
[----:B------:R-:W3:Y:S04]  /*10a90*/  LDL.LU R9, [R1+0xb8] ;  /* 0x0000b80001097983 */ /* 0x000ee80000300800 */
[----:B------:R-:W3:Y:S04]  /*10aa0*/  LDL.LU R10, [R1+0xb4] ;  /* 0x0000b400010a7983 */ /* 0x000ee80000300800 */
[----:B------:R-:W3:Y:S04]  /*10ab0*/  LDL.LU R11, [R1+0xb0] ;  /* 0x0000b000010b7983 */ /* 0x000ee80000300800 */
[----:B------:R-:W3:Y:S04]  /*10ac0*/  LDL.LU R12, [R1+0xac] ;  /* 0x0000ac00010c7983 */ /* 0x000ee80000300800 */
[----:B------:R1:W-:Y:S01]  /*10ad0*/  STL [R1+0x120], R240 ;  /* 0x000120f001007387 */ /* 0x0003e20000100800 */
[----:B-----5:R-:W-:-:S02]  /*10ae0*/  FMNMX.FTZ R0, R71, R35, !PT ;  /* 0x0000002347007209 */ /* 0x020fc40007810000 */
[----:B------:R-:W-:Y:S02]  /*10af0*/  MOV R81, R48 ;  /* 0x0000003000517202 */ /* 0x000fe40000000f00 */
[----:B------:R-:W-:Y:S02]  /*10b00*/  MOV R79, R41 ;  /* 0x00000029004f7202 */ /* 0x000fe40000000f00 */
[----:B------:R-:W-:Y:S02]  /*10b10*/  MOV R93, R64 ;  /* 0x00000040005d7202 */ /* 0x000fe40000000f00 */
[----:B------:R-:W-:Y:S01]  /*10b20*/  MOV R94, R84 ;  /* 0x00000054005e7202 */ /* 0x000fe20000000f00 */
[----:B------:R-:W-:Y:S01]  /*10b30*/  IMAD.MOV.U32 R95, RZ, RZ, R96 ;  /* 0x000000ffff5f7224 */ /* 0x000fe200078e0060 */
[----:B------:R-:W-:Y:S01]  /*10b40*/  MOV R85, R132 ;  /* 0x0000008400557202 */ /* 0x000fe20000000f00 */
[----:B------:R-:W-:Y:S01]  /*10b50*/  LDSM.16.MT88.4 R24, [R229+0x8000] ;  /* 0x00800000e518783b */ /* 0x000fe20000004200 */
[----:B------:R-:W-:-:S03]  /*10b60*/  MOV R57, R43 ;  /* 0x0000002b00397202 */ /* 0x000fc60000000f00 */
[----:B------:R-:W-:Y:S04]  /*10b70*/  LDSM.16.MT88.4 R16, [R232+0x8000] ;  /* 0x00800000e810783b */ /* 0x000fe80000004200 */
[----:B------:R-:W-:Y:S04]  /*10b80*/  LDSM.16.MT88.4 R20, [R231+0x8000] ;  /* 0x00800000e714783b */ /* 0x000fe80000004200 */
[----:B-1----:R-:W3:Y:S01]  /*10b90*/  LDL.LU R240, [R1] ;  /* 0x0000000001f07983 */ /* 0x002ee20000300800 */
[----:B------:R-:W-:Y:S02]  /*10ba0*/  FMNMX.FTZ R0, R34, R0, !PT ;  /* 0x0000000022007209 */ /* 0x000fe40007810000 */
[----:B------:R-:W-:Y:S01]  /*10bb0*/  MOV R90, R5 ;  /* 0x00000005005a7202 */ /* 0x000fe20000000f00 */
[----:B------:R-:W-:Y:S01]  /*10bc0*/  STL [R1+0x11c], R239 ;  /* 0x00011cef01007387 */ /* 0x000fe20000100800 */
[----:B------:R-:W-:-:S03]  /*10bd0*/  FMNMX.FTZ R0, R33, R0, !PT ;  /* 0x0000000021007209 */ /* 0x000fc60007810000 */
[----:B------:R-:W-:Y:S01]  /*10be0*/  STL [R1+0x118], R238 ;  /* 0x000118ee01007387 */ /* 0x000fe20000100800 */
[----:B------:R-:W-:-:S03]  /*10bf0*/  FMNMX.FTZ R0, R32, R0, !PT ;  /* 0x0000000020007209 */ /* 0x000fc60007810000 */
[----:B------:R-:W-:Y:S01]  /*10c00*/  STL [R1+0x114], R237 ;  /* 0x000114ed01007387 */ /* 0x000fe20000100800 */
[----:B------:R-:W-:-:S03]  /*10c10*/  FMNMX.FTZ R0, R226, R0, !PT ;  /* 0x00000000e2007209 */ /* 0x000fc60007810000 */
[----:B------:R-:W-:Y:S01]  /*10c20*/  STL [R1+0x110], R236 ;  /* 0x000110ec01007387 */ /* 0x000fe20000100800 */
[----:B------:R-:W-:-:S03]  /*10c30*/  FMNMX.FTZ R0, R222, R0, !PT ;  /* 0x00000000de007209 */ /* 0x000fc60007810000 */
        /* <DEDUP_REMOVED lines=45> */
[----:B------:R1:W-:Y:S01]  /*10f10*/  STL [R1+0x150], R106 ;  /* 0x0001506a01007387 */ /* 0x0003e20000100800 */
        /* <DEDUP_REMOVED lines=13> */
[----:B-1----:R-:W4:Y:S01]  /*10ff0*/  LDL.LU R106, [R1+0x4c] ;  /* 0x00004c00016a7983 */ /* 0x002f220000300800 */
[----:B------:R-:W-:-:S03]  /*11000*/  FMNMX.FTZ R0, R40, R0, !PT ;  /* 0x0000000028007209 */ /* 0x000fc60007810000 */
[----:B------:R-:W4:Y:S04]  /*11010*/  LDL.LU R108, [R1+0x48] ;  /* 0x00004800016c7983 */ /* 0x000f280000300800 */
[----:B------:R-:W4:Y:S04]  /*11020*/  LDL.LU R221, [R1+0x44] ;  /* 0x0000440001dd7983 */ /* 0x000f280000300800 */
[----:B------:R-:W4:Y:S04]  /*11030*/  LDL.LU R223, [R1+0x40] ;  /* 0x0000400001df7983 */ /* 0x000f280000300800 */
[----:B------:R-:W4:Y:S04]  /*11040*/  LDL.LU R224, [R1+0x3c] ;  /* 0x00003c0001e07983 */ /* 0x000f280000300800 */
[----:B------:R-:W4:Y:S04]  /*11050*/  LDL.LU R227, [R1+0x38] ;  /* 0x0000380001e37983 */ /* 0x000f280000300800 */
[----:B------:R-:W4:Y:S04]  /*11060*/  LDL.LU R244, [R1+0x34] ;  /* 0x0000340001f47983 */ /* 0x000f280000300800 */
[----:B------:R-:W4:Y:S04]  /*11070*/  LDL.LU R246, [R1+0x30] ;  /* 0x0000300001f67983 */ /* 0x000f280000300800 */
[----:B------:R-:W4:Y:S01]  /*11080*/  LDL.LU R249, [R1+0x2c] ;  /* 0x00002c0001f97983 */ /* 0x000f220000300800 */
[----:B------:R-:W-:-:S03]  /*11090*/  FMNMX.FTZ R3, R105, R3, !PT ;  /* 0x0000000369037209 */ /* 0x000fc60007810000 */
[----:B------:R-:W4:Y:S04]  /*110a0*/  LDL.LU R251, [R1+0x28] ;  /* 0x0000280001fb7983 */ /* 0x000f280000300800 */
[----:B------:R-:W4:Y:S04]  /*110b0*/  LDL.LU R248, [R1+0x24] ;  /* 0x0000240001f87983 */ /* 0x000f280000300800 */
[----:B------:R-:W4:Y:S04]  /*110c0*/  LDL.LU R241, [R1+0x20] ;  /* 0x0000200001f17983 */ /* 0x000f280000300800 */
[----:B------:R1:W-:Y:S01]  /*110d0*/  STL [R1+0x154], R105 ;  /* 0x0001546901007387 */ /* 0x0003e20000100800 */
[----:B------:R-:W-:-:S03]  /*110e0*/  FMNMX.FTZ R3, R104, R3, !PT ;  /* 0x0000000368037209 */ /* 0x000fc60007810000 */
[----:B-1----:R-:W4:Y:S01]  /*110f0*/  LDL.LU R105, [R1+0x50] ;  /* 0x0000500001697983 */ /* 0x002f220000300800 */
[----:B------:R-:W-:Y:S02]  /*11100*/  FMNMX.FTZ R3, R99, R3, !PT ;  /* 0x0000000363037209 */ /* 0x000fe40007810000 */
[----:B--2---:R-:W-:Y:S01]  /*11110*/  MOV R91, R4 ;  /* 0x00000004005b7202 */ /* 0x004fe20000000f00 */
[----:B---3--:R-:W-:Y:S01]  /*11120*/  IMAD.MOV.U32 R89, RZ, RZ, R6 ;  /* 0x000000ffff597224 */ /* 0x008fe200078e0006 */
[----:B------:R-:W-:Y:S02]  /*11130*/  MOV R83, R7 ;  /* 0x0000000700537202 */ /* 0x000fe40000000f00 */
[----:B------:R-:W-:Y:S01]  /*11140*/  MOV R82, R8 ;  /* 0x0000000800527202 */ /* 0x000fe20000000f00 */
[----:B------:R-:W-:Y:S01]  /*11150*/  IMAD.MOV.U32 R78, RZ, RZ, R9 ;  /* 0x000000ffff4e7224 */ /* 0x000fe200078e0009 */
[----:B------:R-:W-:Y:S02]  /*11160*/  MOV R77, R10 ;  /* 0x0000000a004d7202 */ /* 0x000fe40000000f00 */
[----:B------:R-:W-:-:S02]  /*11170*/  MOV R76, R11 ;  /* 0x0000000b004c7202 */ /* 0x000fc40000000f00 */
[----:B------:R-:W-:Y:S02]  /*11180*/  MOV R74, R12 ;  /* 0x0000000c004a7202 */ /* 0x000fe40000000f00 */
[----:B------:R-:W-:Y:S01]  /*11190*/  FMNMX.FTZ R0, R240, R0, !PT ;  /* 0x00000000f0007209 */ /* 0x000fe20007810000 */
[----:B------:R1:W-:Y:S03]  /*111a0*/  STL [R1+0x158], R240 ;  /* 0x000158f001007387 */ /* 0x0003e60000100800 */
[----:B------:R-:W-:Y:S01]  /*111b0*/  FMNMX.FTZ R0, R252, R0, !PT ;  /* 0x00000000fc007209 */ /* 0x000fe20007810000 */
[----:B------:R-:W-:Y:S04]  /*111c0*/  LDSM.16.MT88.4 R12, [R230+0x8000] ;  /* 0x00800000e60c783b */ /* 0x000fe80000004200 */
[----:B-1----:R-:W2:Y:S04]  /*111d0*/  LDL.LU R240, [R1+0x54] ;  /* 0x0000540001f07983 */ /* 0x002ea80000300800 */
[----:B------:R1:W-:Y:S04]  /*111e0*/  STL [R1+0x15c], R104 ;  /* 0x00015c6801007387 */ /* 0x0003e80000100800 */
[----:B-1----:R-:W3:Y:S04]  /*111f0*/  LDL.LU R104, [R1+0x58] ;  /* 0x0000580001687983 */ /* 0x002ee80000300800 */
[----:B------:R1:W-:Y:S04]  /*11200*/  STL [R1+0x160], R252 ;  /* 0x000160fc01007387 */ /* 0x0003e80000100800 */
[----:B-1----:R-:W2:Y:S04]  /*11210*/  LDL.LU R252, [R1+0x5c] ;  /* 0x00005c0001fc7983 */ /* 0x002ea80000300800 */
[----:B------:R1:W-:Y:S04]  /*11220*/  STL [R1+0x164], R99 ;  /* 0x0001646301007387 */ /* 0x0003e80000100800 */
[----:B-1----:R-:W4:Y:S01]  /*11230*/  LDL.LU R99, [R1+0x1c] ;  /* 0x00001c0001637983 */ /* 0x002f220000300800 */
        /* <DEDUP_REMOVED lines=16> */
[----:B------:R-:W1:Y:S01]  /*11340*/  SHFL.BFLY PT, R6, R0, 0x1, 0x1f ;  /* 0x0c201f0000067f89 */ /* 0x000e6200000e0000 */
        /* <DEDUP_REMOVED lines=23> */
[----:B------:R-:W-:Y:S01]  /*114c0*/  FMUL.FTZ R8, R135, c[0x0][0x23c] ;  /* 0x00008f0087087a20 */ /* 0x000fe20000410000 */
[----:B------:R-:W-:-:S02]  /*114d0*/  FMNMX.FTZ R3, R78, R3, !PT ;  /* 0x000000034e037209 */ /* 0x000fc40007810000 */
[----:B------:R-:W-:Y:S02]  /*114e0*/  FSETP.NEU.FTZ.AND P2, PT, R135, -INF , PT ;  /* 0xff8000008700780b */ /* 0x000fe40003f5d000 */
[----:B------:R-:W-:Y:S02]  /*114f0*/  FMNMX.FTZ R0, R81, R0, !PT ;  /* 0x0000000051007209 */ /* 0x000fe40007810000 */
[----:B------:R-:W-:Y:S02]  /*11500*/  FMNMX.FTZ R3, R77, R3, !PT ;  /* 0x000000034d037209 */ /* 0x000fe40007810000 */
[----:B------:R-:W-:Y:S02]  /*11510*/  FSEL R8, R8, RZ, P2 ;  /* 0x000000ff08087208 */ /* 0x000fe40001000000 */
[----:B------:R-:W-:Y:S02]  /*11520*/  FMNMX.FTZ R0, R79, R0, !PT ;  /* 0x000000004f007209 */ /* 0x000fe40007810000 */
[----:B------:R-:W-:Y:S01]  /*11530*/  FMNMX.FTZ R3, R76, R3, !PT ;  /* 0x000000034c037209 */ /* 0x000fe20007810000 */
[----:B------:R-:W-:Y:S01]  /*11540*/  FFMA.FTZ R4, R35, c[0x0][0x23c], -R8 ;  /* 0x00008f0023047a23 */ /* 0x000fe20000010808 */
[----:B-1----:R-:W-:-:S02]  /*11550*/  FMNMX.FTZ R132, R2, R5, !PT ;  /* 0x0000000502847209 */ /* 0x002fc40007810000 */
[----:B------:R-:W-:Y:S01]  /*11560*/  FMNMX.FTZ R2, R80, R0, !PT ;  /* 0x0000000050027209 */ /* 0x000fe20007810000 */
[----:B------:R-:W-:Y:S01]  /*11570*/  FFMA.FTZ R0, R33, c[0x0][0x23c], -R8 ;  /* 0x00008f0021007a23 */ /* 0x000fe20000010808 */
[----:B------:R-:W-:Y:S01]  /*11580*/  STL [R1+0x168], R250 ;  /* 0x000168fa01007387 */ /* 0x000fe20000100800 */
[----:B------:R-:W-:-:S03]  /*11590*/  FMNMX.FTZ R3, R74, R3, !PT ;  /* 0x000000034a037209 */ /* 0x000fc60007810000 */
[----:B------:R1:W-:Y:S01]  /*115a0*/  STL [R1+0x16c], R98 ;  /* 0x00016c6201007387 */ /* 0x0003e20000100800 */
[----:B------:R-:W-:Y:S01]  /*115b0*/  FMNMX.FTZ R2, R88, R2, !PT ;  /* 0x0000000258027209 */ /* 0x000fe20007810000 */
[----:B------:R1:W-:Y:S01]  /*115c0*/  MUFU.EX2 R86, R0 ;  /* 0x0000000000567308 */ /* 0x0003e20000000800 */
[----:B------:R-:W-:Y:S02]  /*115d0*/  FSETP.NEU.FTZ.AND P1, PT, R132, -INF , PT ;  /* 0xff8000008400780b */ /* 0x000fe40003f3d000 */
[----:B-1----:R-:W-:Y:S01]  /*115e0*/  FMNMX.FTZ R0, R92, R3, !PT ;  /* 0x000000035c007209 */ /* 0x002fe20007810000 */
[----:B------:R-:W-:-:S04]  /*115f0*/  FMUL.FTZ R3, R132, c[0x0][0x23c] ;  /* 0x00008f0084037a20 */ /* 0x000fc80000410000 */
[----:B------:R1:W-:Y:S01]  /*11600*/  MUFU.EX2 R98, R4 ;  /* 0x0000000400627308 */ /* 0x0003e20000000800 */
[----:B------:R-:W-:Y:S01]  /*11610*/  FSEL R3, R3, RZ, P1 ;  /* 0x000000ff03037208 */ /* 0x000fe20000800000 */
[----:B-1----:R-:W-:-:S06]  /*11620*/  FFMA.FTZ R4, R34, c[0x0][0x23c], -R8 ;  /* 0x00008f0022047a23 */ /* 0x002fcc0000010808 */
[----:B------:R1:W-:Y:S02]  /*11630*/  MUFU.EX2 R103, R4 ;  /* 0x0000000400677308 */ /* 0x0003e40000000800 */
[----:B-1----:R-:W-:Y:S02]  /*11640*/  FMNMX.FTZ R4, R82, R0, !PT ;  /* 0x0000000052047209 */ /* 0x002fe40007810000 */
[----:B------:R-:W-:-:S05]  /*11650*/  FSEL R6, R135, RZ, P2 ;  /* 0x000000ff87067208 */ /* 0x000fca0001000000 */
[----:B------:R-:W-:Y:S01]  /*11660*/  FADD.FTZ R6, R71, -R6 ;  /* 0x8000000647067221 */ /* 0x000fe20000010000 */
[----:B------:R-:W-:Y:S01]  /*11670*/  MOV R71, R55 ;  /* 0x0000003700477202 */ /* 0x000fe20000000f00 */
[----:B------:R-:W-:-:S04]  /*11680*/  FFMA.FTZ R5, R32, c[0x0][0x23c], -R8 ;  /* 0x00008f0020057a23 */ /* 0x000fc80000010808 */
[----:B------:R-:W-:Y:S01]  /*11690*/  MUFU.EX2 R84, R5 ;  /* 0x0000000500547308 */ /* 0x000fe20000000800 */
[----:B--2---:R-:W-:-:S04]  /*116a0*/  FMNMX.FTZ R2, R252, R2, !PT ;  /* 0x00000002fc027209 */ /* 0x004fc80007810000 */
[----:B---3--:R-:W-:Y:S02]  /*116b0*/  FMNMX.FTZ R0, R104, R2, !PT ;  /* 0x0000000268007209 */ /* 0x008fe40007810000 */
[----:B------:R-:W-:Y:S01]  /*116c0*/  FMNMX.FTZ R2, R83, R4, !PT ;  /* 0x0000000453027209 */ /* 0x000fe20007810000 */
[----:B------:R-:W-:-:S03]  /*116d0*/  FFMA.FTZ R4, R36, c[0x0][0x23c], -R3 ;  /* 0x00008f0024047a23 */ /* 0x000fc60000010803 */
[----:B------:R-:W-:Y:S01]  /*116e0*/  FMNMX.FTZ R2, R89, R2, !PT ;  /* 0x0000000259027209 */ /* 0x000fe20007810000 */
[----:B------:R1:W-:Y:S03]  /*116f0*/  MUFU.EX2 R250, R4 ;  /* 0x0000000400fa7308 */ /* 0x0003e60000000800 */
[----:B------:R-:W-:Y:S02]  /*11700*/  FMNMX.FTZ R2, R90, R2, !PT ;  /* 0x000000025a027209 */ /* 0x000fe40007810000 */
[----:B------:R-:W-:Y:S02]  /*11710*/  FMNMX.FTZ R0, R240, R0, !PT ;  /* 0x00000000f0007209 */ /* 0x000fe40007810000 */
[----:B------:R-:W-:Y:S02]  /*11720*/  FMNMX.FTZ R2, R91, R2, !PT ;  /* 0x000000025b027209 */ /* 0x000fe40007810000 */
[----:B----4-:R-:W-:Y:S01]  /*11730*/  FMNMX.FTZ R0, R105, R0, !PT ;  /* 0x0000000069007209 */ /* 0x010fe20007810000 */
        /* <DEDUP_REMOVED lines=25> */
[----:B------:R-:W-:Y:S01]  /*118d0*/  FSEL R5, R132, RZ, P1 ;  /* 0x000000ff84057208 */ /* 0x000fe20000800000 */
[----:B------:R-:W-:-:S04]  /*118e0*/  FMUL.FTZ R6, R6, c[0x0][0x23c] ;  /* 0x00008f0006067a20 */ /* 0x000fc80000410000 */
[----:B------:R-:W-:Y:S02]  /*118f0*/  FADD.FTZ R5, R68, -R5 ;  /* 0x8000000544057221 */ /* 0x000fe40000010000 */
[----:B------:R-:W-:Y:S02]  /*11900*/  FFMA.FTZ R4, R39, c[0x0][0x23c], -R3 ;  /* 0x00008f0027047a23 */ /* 0x000fe40000010803 */
[----:B------:R-:W-:Y:S01]  /*11910*/  FMUL.FTZ R5, R5, c[0x0][0x23c] ;  /* 0x00008f0005057a20 */ /* 0x000fe20000410000 */
[----:B-1----:R-:W-:Y:S02]  /*11920*/  FMNMX.FTZ R2, R2, R0, !PT ;  /* 0x0000000002027209 */ /* 0x002fe40007810000 */
[----:B------:R-:W-:-:S04]  /*11930*/  FMNMX.FTZ R0, R248, R9, !PT ;  /* 0x00000009f8007209 */ /* 0x000fc80007810000 */
[----:B------:R-:W-:-:S05]  /*11940*/  FMNMX.FTZ R0, R241, R0, !PT ;  /* 0x00000000f1007209 */ /* 0x000fca0007810000 */
[----:B------:R-:W1:Y:S01]  /*11950*/  SHFL.BFLY PT, R10, R0, 0x2, 0x1f ;  /* 0x0c401f00000a7f89 */ /* 0x000e6200000e0000 */
[----:B------:R-:W2:Y:S08]  /*11960*/  MUFU.EX2 R97, R6 ;  /* 0x0000000600617308 */ /* 0x000eb00000000800 */
[----:B------:R-:W3:Y:S08]  /*11970*/  MUFU.EX2 R96, R5 ;  /* 0x0000000500607308 */ /* 0x000ef00000000800 */
[----:B------:R4:W1:Y:S01]  /*11980*/  MUFU.EX2 R236, R4 ;  /* 0x0000000400ec7308 */ /* 0x0008620000000800 */
[----:B------:R-:W1:Y:S01]  /*11990*/  SHFL.BFLY PT, R9, R2, 0x1, 0x1f ;  /* 0x0c201f0002097f89 */ /* 0x000e6200000e0000 */
[-C--:B--2---:R-:W-:Y:S01]  /*119a0*/  FMUL.FTZ R136, R136, R97.reuse ;  /* 0x0000006188887220 */ /* 0x084fe20000410000 */
[----:B------:R-:W-:Y:S01]  /*119b0*/  F2FP.PACK_AB R6, R84, R86 ;  /* 0x000000565406723e */ /* 0x000fe200000000ff */
[----:B------:R-:W-:-:S02]  /*119c0*/  FMUL.FTZ R137, R137, R97 ;  /* 0x0000006189897220 */ /* 0x000fc40000410000 */
[-C--:B------:R-:W-:Y:S02]  /*119d0*/  FMUL.FTZ R144, R144, R97.reuse ;  /* 0x0000006190907220 */ /* 0x080fe40000410000 */
[----:B---3--:R-:W-:Y:S01]  /*119e0*/  FMUL.FTZ R138, R138, R96 ;  /* 0x000000608a8a7220 */ /* 0x008fe20000410000 */
[----:B------:R-:W-:Y:S01]  /*119f0*/  F2FP.PACK_AB R5, R101, R250 ;  /* 0x000000fa6505723e */ /* 0x000fe200000000ff */
[----:B------:R-:W-:Y:S02]  /*11a00*/  FMUL.FTZ R139, R139, R96 ;  /* 0x000000608b8b7220 */ /* 0x000fe40000410000 */
[-C--:B------:R-:W-:Y:S02]  /*11a10*/  FMUL.FTZ R145, R145, R97.reuse ;  /* 0x0000006191917220 */ /* 0x080fe40000410000 */
[----:B------:R-:W-:Y:S01]  /*11a20*/  FMUL.FTZ R156, R156, R97 ;  /* 0x000000619c9c7220 */ /* 0x000fe20000410000 */
[----:B----4-:R-:W-:Y:S01]  /*11a30*/  F2FP.PACK_AB R4, R103, R98 ;  /* 0x000000626704723e */ /* 0x010fe200000000ff */
[-C--:B------:R-:W-:Y:S01]  /*11a40*/  FMUL.FTZ R146, R146, R96.reuse ;  /* 0x0000006092927220 */ /* 0x080fe20000410000 */
[----:B-1----:R-:W-:Y:S01]  /*11a50*/  F2FP.PACK_AB R7, R236, R87 ;  /* 0x00000057ec07723e */ /* 0x002fe200000000ff */
[----:B------:R-:W-:-:S02]  /*11a60*/  FMUL.FTZ R147, R147, R96 ;  /* 0x0000006093937220 */ /* 0x000fc40000410000 */
[-C--:B------:R-:W-:Y:S02]  /*11a70*/  FMUL.FTZ R157, R157, R97.reuse ;  /* 0x000000619d9d7220 */ /* 0x080fe40000410000 */
[-C--:B------:R-:W-:Y:S02]  /*11a80*/  FMUL.FTZ R160, R160, R97.reuse ;  /* 0x00000061a0a07220 */ /* 0x080fe40000410000 */
[----:B------:R-:W-:Y:S02]  /*11a90*/  FMUL.FTZ R161, R161, R97 ;  /* 0x00000061a1a17220 */ /* 0x000fe40000410000 */
[-C--:B------:R-:W-:Y:S02]  /*11aa0*/  FMUL.FTZ R158, R158, R96.reuse ;  /* 0x000000609e9e7220 */ /* 0x080fe40000410000 */
        /* <DEDUP_REMOVED lines=16> */
[----:B------:R-:W-:Y:S02]  /*11bb0*/  FMUL.FTZ R193, R193, R97 ;  /* 0x00000061c1c17220 */ /* 0x000fe40000410000 */
[-C--:B------:R-:W-:Y:S02]  /*11bc0*/  FMUL.FTZ R194, R194, R96.reuse ;  /* 0x00000060c2c27220 */ /* 0x080fe40000410000 */
[----:B------:R-:W-:Y:S01]  /*11bd0*/  FMUL.FTZ R195, R195, R96 ;  /* 0x00000060c3c37220 */ /* 0x000fe20000410000 */
[----:B------:R-:W-:Y:S01]  /*11be0*/  FMNMX.FTZ R0, R0, R10, !PT ;  /* 0x0000000a00007209 */ /* 0x000fe20007810000 */
[C---:B------:R-:W-:Y:S08]  /*11bf0*/  HMMA.16816.F32 R32, R4.reuse, R24, R136 ;  /* 0x000000180420723c */ /* 0x040ff00000001888 */
[C---:B------:R-:W-:Y:S01]  /*11c00*/  HMMA.16816.F32 R28, R4.reuse, R26, R144 ;  /* 0x0000001a041c723c */ /* 0x040fe20000001890 */
[----:B------:R-:W-:Y:S01]  /*11c10*/  FMNMX.FTZ R124, R2, R9, !PT ;  /* 0x00000009027c7209 */ /* 0x000fe20007810000 */
[----:B------:R-:W2:Y:S06]  /*11c20*/  LDL.LU R147, [R1+0xbc] ;  /* 0x0000bc0001937983 */ /* 0x000eac0000300800 */
[C---:B------:R-:W-:Y:S08]  /*11c30*/  HMMA.16816.F32 R52, R4.reuse, R16, R156 ;  /* 0x000000100434723c */ /* 0x040ff0000000189c */
[C---:B------:R-:W-:Y:S08]  /*11c40*/  HMMA.16816.F32 R48, R4.reuse, R18, R160 ;  /* 0x000000120430723c */ /* 0x040ff000000018a0 */
        /* <DEDUP_REMOVED lines=27> */
[----:B------:R1:W-:Y:S01]  /*11e00*/  MUFU.EX2 R189, R4 ;  /* 0x0000000400bd7308 */ /* 0x0003e20000000800 */
[----:B------:R-:W-:Y:S02]  /*11e10*/  FMUL.FTZ R6, R6, c[0x0][0x23c] ;  /* 0x00008f0006067a20 */ /* 0x000fe40000410000 */
[----:B-1----:R-:W-:-:S05]  /*11e20*/  FFMA.FTZ R4, R207, c[0x0][0x23c], -R0 ;  /* 0x00008f00cf047a23 */ /* 0x002fca0000010800 */
[----:B------:R1:W-:Y:S02]  /*11e30*/  MUFU.EX2 R190, R4 ;  /* 0x0000000400be7308 */ /* 0x0003e40000000800 */
[----:B-1----:R-:W-:-:S04]  /*11e40*/  FADD.FTZ R4, R72, -R5 ;  /* 0x8000000548047221 */ /* 0x002fc80000010000 */
[----:B------:R-:W-:-:S04]  /*11e50*/  FMUL.FTZ R4, R4, c[0x0][0x23c] ;  /* 0x00008f0004047a20 */ /* 0x000fc80000410000 */
[----:B------:R1:W4:Y:S08]  /*11e60*/  MUFU.EX2 R10, R4 ;  /* 0x00000004000a7308 */ /* 0x0003300000000800 */
[----:B------:R4:W4:Y:S01]  /*11e70*/  MUFU.EX2 R11, R6 ;  /* 0x00000006000b7308 */ /* 0x0009220000000800 */
[----:B-1----:R-:W-:-:S07]  /*11e80*/  FFMA.FTZ R4, R202, c[0x0][0x23c], -R0 ;  /* 0x00008f00ca047a23 */ /* 0x002fce0000010800 */
[----:B------:R1:W1:Y:S01]  /*11e90*/  MUFU.EX2 R238, R4 ;  /* 0x0000000400ee7308 */ /* 0x0002620000000800 */
[----:B----4-:R-:W-:Y:S01]  /*11ea0*/  FMUL.FTZ R142, R142, R10 ;  /* 0x0000000a8e8e7220 */ /* 0x010fe20000410000 */
[----:B------:R-:W-:Y:S01]  /*11eb0*/  F2FP.PACK_AB R5, R189, R68 ;  /* 0x00000044bd05723e */ /* 0x000fe200000000ff */
[----:B------:R-:W-:Y:S01]  /*11ec0*/  FMUL.FTZ R143, R143, R10 ;  /* 0x0000000a8f8f7220 */ /* 0x000fe20000410000 */
[----:B------:R-:W-:Y:S01]  /*11ed0*/  F2FP.PACK_AB R6, R200, R194 ;  /* 0x000000c2c806723e */ /* 0x000fe200000000ff */
[-C--:B------:R-:W-:Y:S02]  /*11ee0*/  FMUL.FTZ R140, R140, R11.reuse ;  /* 0x0000000b8c8c7220 */ /* 0x080fe40000410000 */
[-C--:B------:R-:W-:Y:S02]  /*11ef0*/  FMUL.FTZ R141, R141, R11.reuse ;  /* 0x0000000b8d8d7220 */ /* 0x080fe40000410000 */
[-C--:B------:R-:W-:Y:S02]  /*11f00*/  FMUL.FTZ R148, R148, R11.reuse ;  /* 0x0000000b94947220 */ /* 0x080fe40000410000 */
[----:B------:R-:W-:-:S02]  /*11f10*/  FMUL.FTZ R149, R149, R11 ;  /* 0x0000000b95957220 */ /* 0x000fc40000410000 */
[-C--:B------:R-:W-:Y:S02]  /*11f20*/  FMUL.FTZ R150, R150, R10.reuse ;  /* 0x0000000a96967220 */ /* 0x080fe40000410000 */
[----:B------:R-:W-:Y:S01]  /*11f30*/  FMUL.FTZ R151, R151, R10 ;  /* 0x0000000a97977220 */ /* 0x000fe20000410000 */
[----:B-1----:R-:W-:Y:S01]  /*11f40*/  F2FP.PACK_AB R4, R192, R70 ;  /* 0x00000046c004723e */ /* 0x002fe200000000ff */
[-C--:B------:R-:W-:Y:S01]  /*11f50*/  FMUL.FTZ R152, R152, R11.reuse ;  /* 0x0000000b98987220 */ /* 0x080fe20000410000 */
[----:B------:R-:W-:Y:S01]  /*11f60*/  F2FP.PACK_AB R7, R238, R190 ;  /* 0x000000beee07723e */ /* 0x000fe200000000ff */
        /* <DEDUP_REMOVED lines=25> */
[----:B------:R-:W-:Y:S01]  /*12100*/  FFMA.FTZ R9, R128, c[0x0][0x23c], -R0 ;  /* 0x00008f0080097a23 */ /* 0x000fe20000010800 */
[----:B------:R-:W1:Y:S06]  /*12110*/  LDSM.16.MT88.4 R24, [R229+0x8800] ;  /* 0x00880000e518783b */ /* 0x000e6c0000004200 */
[C---:B------:R-:W-:Y:S08]  /*12120*/  HMMA.16816.F32 R152, R4.reuse, R16, R152 ;  /* 0x000000100498723c */ /* 0x040ff00000001898 */
[C---:B------:R-:W-:Y:S01]  /*12130*/  HMMA.16816.F32 R164, R4.reuse, R18, R164 ;  /* 0x0000001204a4723c */ /* 0x040fe200000018a4 */
[----:B------:R-:W-:Y:S07]  /*12140*/  LDSM.16.MT88.4 R16, [R230+0x8800] ;  /* 0x00880000e610783b */ /* 0x000fee0000004200 */
[C---:B------:R-:W-:Y:S08]  /*12150*/  HMMA.16816.F32 R168, R4.reuse, R12, R168 ;  /* 0x0000000c04a8723c */ /* 0x040ff000000018a8 */
[C---:B------:R-:W-:Y:S01]  /*12160*/  HMMA.16816.F32 R180, R4.reuse, R14, R180 ;  /* 0x0000000e04b4723c */ /* 0x040fe200000018b4 */
[----:B------:R-:W-:Y:S07]  /*12170*/  LDSM.16.MT88.4 R12, [R231+0x8800] ;  /* 0x00880000e70c783b */ /* 0x000fee0000004200 */
[C---:B------:R-:W-:Y:S08]  /*12180*/  HMMA.16816.F32 R184, R4.reuse, R20, R184 ;  /* 0x0000001404b8723c */ /* 0x040ff000000018b8 */
[----:B------:R-:W-:Y:S01]  /*12190*/  HMMA.16816.F32 R196, R4, R22, R196 ;  /* 0x0000001604c4723c */ /* 0x000fe200000018c4 */
[----:B------:R-:W4:Y:S06]  /*121a0*/  LDSM.16.MT88.4 R20, [R232+0x8800] ;  /* 0x00880000e814783b */ /* 0x000f2c0000004200 */
[----:B------:R-:W-:-:S04]  /*121b0*/  FFMA.FTZ R4, R242, c[0x0][0x23c], -R2 ;  /* 0x00008f00f2047a23 */ /* 0x000fc80000010802 */
        /* <DEDUP_REMOVED lines=26> */
[----:B------:R-:W2:Y:S04]  /*12360*/  LDL.LU R117, [R1+0xc4] ;  /* 0x0000c40001757983 */ /* 0x000ea80000300800 */
[----:B------:R-:W2:Y:S01]  /*12370*/  LDL.LU R121, [R1+0xc8] ;  /* 0x0000c80001797983 */ /* 0x000ea20000300800 */
[----:B------:R1:W1:Y:S02]  /*12380*/  MUFU.EX2 R237, R4 ;  /* 0x0000000400ed7308 */ /* 0x0002640000000800 */
[----:B-1----:R-:W-:-:S06]  /*12390*/  FFMA.FTZ R4, R215, c[0x0][0x23c], -R3 ;  /* 0x00008f00d7047a23 */ /* 0x002fcc0000010803 */
[----:B------:R1:W-:Y:S02]  /*123a0*/  MUFU.EX2 R222, R4 ;  /* 0x0000000400de7308 */ /* 0x0003e40000000800 */
[----:B-1----:R-:W-:-:S06]  /*123b0*/  FFMA.FTZ R4, R212, c[0x0][0x23c], -R3 ;  /* 0x00008f00d4047a23 */ /* 0x002fcc0000010803 */
[----:B------:R1:W1:Y:S01]  /*123c0*/  MUFU.EX2 R239, R4 ;  /* 0x0000000400ef7308 */ /* 0x0002620000000800 */
[----:B------:R-:W-:Y:S02]  /*123d0*/  MOV R220, R59 ;  /* 0x0000003b00dc7202 */ /* 0x000fe40000000f00 */
[----:B------:R-:W-:Y:S01]  /*123e0*/  F2FP.PACK_AB R5, R237, R191 ;  /* 0x000000bfed05723e */ /* 0x000fe200000000ff */
[----:B-1----:R-:W-:-:S04]  /*123f0*/  FFMA.FTZ R4, R131, c[0x0][0x23c], -R0 ;  /* 0x00008f0083047a23 */ /* 0x002fc80000010800 */
[----:B------:R1:W1:Y:S01]  /*12400*/  MUFU.EX2 R210, R4 ;  /* 0x0000000400d27308 */ /* 0x0002620000000800 */
[----:B------:R-:W-:Y:S02]  /*12410*/  F2FP.PACK_AB R6, R211, R220 ;  /* 0x000000dcd306723e */ /* 0x000fe400000000ff */
[----:B------:R-:W-:Y:S01]  /*12420*/  F2FP.PACK_AB R7, R239, R222 ;  /* 0x000000deef07723e */ /* 0x000fe200000000ff */
[----:B------:R-:W-:Y:S01]  /*12430*/  IMAD.MOV.U32 R212, RZ, RZ, R58 ;  /* 0x000000ffffd47224 */ /* 0x000fe200078e003a */
[----:B-1----:R-:W-:-:S07]  /*12440*/  F2FP.PACK_AB R4, R228, R193 ;  /* 0x000000c1e404723e */ /* 0x002fce00000000ff */
[C---:B------:R-:W-:Y:S08]  /*12450*/  HMMA.16816.F32 R32, R4.reuse, R24, R32 ;  /* 0x000000180420723c */ /* 0x040ff00000001820 */
[C---:B------:R-:W-:Y:S08]  /*12460*/  HMMA.16816.F32 R28, R4.reuse, R26, R28 ;  /* 0x0000001a041c723c */ /* 0x040ff0000000181c */
[C---:B----4-:R-:W-:Y:S08]  /*12470*/  HMMA.16816.F32 R52, R4.reuse, R20, R52 ;  /* 0x000000140434723c */ /* 0x050ff00000001834 */
[C---:B------:R-:W-:Y:S08]  /*12480*/  HMMA.16816.F32 R48, R4.reuse, R22, R48 ;  /* 0x000000160430723c */ /* 0x040ff00000001830 */
        /* <DEDUP_REMOVED lines=10> */
[----:B------:R-:W-:Y:S07]  /*12530*/  LDSM.16.MT88.4 R24, [R231+0x9000] ;  /* 0x00900000e718783b */ /* 0x000fee0000004200 */
[C---:B------:R-:W-:Y:S08]  /*12540*/  HMMA.16816.F32 R152, R4.reuse, R20, R152 ;  /* 0x000000140498723c */ /* 0x040ff00000001898 */
[C---:B------:R-:W-:Y:S01]  /*12550*/  HMMA.16816.F32 R164, R4.reuse, R22, R164 ;  /* 0x0000001604a4723c */ /* 0x040fe200000018a4 */
[----:B------:R-:W1:Y:S07]  /*12560*/  LDSM.16.MT88.4 R20, [R229+0x9000] ;  /* 0x00900000e514783b */ /* 0x000e6e0000004200 */
[C---:B------:R-:W-:Y:S08]  /*12570*/  HMMA.16816.F32 R168, R4.reuse, R16, R168 ;  /* 0x0000001004a8723c */ /* 0x040ff000000018a8 */
[C---:B------:R-:W-:Y:S01]  /*12580*/  HMMA.16816.F32 R180, R4.reuse, R18, R180 ;  /* 0x0000001204b4723c */ /* 0x040fe200000018b4 */
[----:B------:R-:W4:Y:S07]  /*12590*/  LDSM.16.MT88.4 R16, [R232+0x9000] ;  /* 0x00900000e810783b */ /* 0x000f2e0000004200 */
[C---:B------:R-:W-:Y:S08]  /*125a0*/  HMMA.16816.F32 R184, R4.reuse, R12, R184 ;  /* 0x0000000c04b8723c */ /* 0x040ff000000018b8 */
[----:B------:R-:W-:Y:S01]  /*125b0*/  HMMA.16816.F32 R196, R4, R14, R196 ;  /* 0x0000000e04c4723c */ /* 0x000fe200000018c4 */
[----:B------:R-:W1:Y:S06]  /*125c0*/  LDSM.16.MT88.4 R12, [R230+0x9000] ;  /* 0x00900000e60c783b */ /* 0x000e6c0000004200 */
[----:B------:R-:W-:-:S04]  /*125d0*/  FFMA.FTZ R4, R118, c[0x0][0x23c], -R2 ;  /* 0x00008f0076047a23 */ /* 0x000fc80000010802 */
[----:B------:R3:W-:Y:S02]  /*125e0*/  MUFU.EX2 R172, R4 ;  /* 0x0000000400ac7308 */ /* 0x0007e40000000800 */
[----:B---3--:R-:W-:-:S06]  /*125f0*/  FFMA.FTZ R4, R114, c[0x0][0x23c], -R2 ;  /* 0x00008f0072047a23 */ /* 0x008fcc0000010802 */
        /* <DEDUP_REMOVED lines=10> */
[----:B------:R3:W1:Y:S02]  /*126a0*/  MUFU.EX2 R59, R4 ;  /* 0x00000004003b7308 */ /* 0x0006640000000800 */
[----:B---3--:R-:W-:-:S06]  /*126b0*/  FFMA.FTZ R4, R205, c[0x0][0x23c], -R3 ;  /* 0x00008f00cd047a23 */ /* 0x008fcc0000010803 */
[----:B------:R3:W-:Y:S02]  /*126c0*/  MUFU.EX2 R207, R4 ;  /* 0x0000000400cf7308 */ /* 0x0007e40000000800 */
[----:B---3--:R-:W-:-:S06]  /*126d0*/  FFMA.FTZ R4, R201, c[0x0][0x23c], -R3 ;  /* 0x00008f00c9047a23 */ /* 0x008fcc0000010803 */
[----:B------:R3:W1:Y:S02]  /*126e0*/  MUFU.EX2 R205, R4 ;  /* 0x0000000400cd7308 */ /* 0x0006640000000800 */
[----:B---3--:R-:W-:-:S06]  /*126f0*/  FFMA.FTZ R4, R56, c[0x0][0x23c], -R3 ;  /* 0x00008f0038047a23 */ /* 0x008fcc0000010803 */
[----:B------:R3:W-:Y:S08]  /*12700*/  MUFU.EX2 R145, R4 ;  /* 0x0000000400917308 */ /* 0x0007f00000000800 */
[----:B------:R1:W-:Y:S01]  /*12710*/  MUFU.EX2 R118, R9 ;  /* 0x0000000900767308 */ /* 0x0003e20000000800 */
[----:B---3--:R-:W-:-:S07]  /*12720*/  FFMA.FTZ R4, R130, c[0x0][0x23c], -R3 ;  /* 0x00008f0082047a23 */ /* 0x008fce0000010803 */
[----:B------:R3:W2:Y:S01]  /*12730*/  MUFU.EX2 R233, R4 ;  /* 0x0000000400e97308 */ /* 0x0006a20000000800 */
[----:B-1----:R-:W-:Y:S01]  /*12740*/  FFMA.FTZ R9, R113, c[0x0][0x23c], -R0 ;  /* 0x00008f0071097a23 */ /* 0x002fe20000010800 */
[----:B------:R-:W-:-:S06]  /*12750*/  MOV R201, R59 ;  /* 0x0000003b00c97202 */ /* 0x000fcc0000000f00 */
[----:B------:R1:W-:Y:S01]  /*12760*/  MUFU.EX2 R131, R9 ;  /* 0x0000000900837308 */ /* 0x0003e20000000800 */
[----:B------:R-:W-:Y:S02]  /*12770*/  F2FP.PACK_AB R5, R205, R207 ;  /* 0x000000cfcd05723e */ /* 0x000fe400000000ff */
[----:B------:R-:W-:Y:S01]  /*12780*/  F2FP.PACK_AB R6, R201, R208 ;  /* 0x000000d0c906723e */ /* 0x000fe200000000ff */
[----:B---3--:R-:W-:Y:S01]  /*12790*/  FFMA.FTZ R4, R110, c[0x0][0x23c], -R2 ;  /* 0x00008f006e047a23 */ /* 0x008fe20000010802 */
[----:B--2---:R-:W-:Y:S01]  /*127a0*/  F2FP.PACK_AB R7, R233, R145 ;  /* 0x00000091e907723e */ /* 0x004fe200000000ff */
[----:B-1----:R-:W-:Y:S02]  /*127b0*/  FFMA.FTZ R9, R111, c[0x0][0x23c], -R0 ;  /* 0x00008f006f097a23 */ /* 0x002fe40000010800 */
[----:B------:R1:W2:Y:S01]  /*127c0*/  MUFU.EX2 R129, R4 ;  /* 0x0000000400817308 */ /* 0x0002a20000000800 */
[----:B------:R-:W-:-:S07]  /*127d0*/  FFMA.FTZ R133, R136, R10, R68 ;  /* 0x0000000a88857223 */ /* 0x000fce0000010044 */
[----:B------:R3:W2:Y:S01]  /*127e0*/  MUFU.EX2 R139, R9 ;  /* 0x00000009008b7308 */ /* 0x0006a20000000800 */
[----:B------:R-:W-:Y:S02]  /*127f0*/  MOV R206, R58 ;  /* 0x0000003a00ce7202 */ /* 0x000fe40000000f00 */
[----:B-1----:R-:W-:Y:S01]  /*12800*/  F2FP.PACK_AB R4, R213, R218 ;  /* 0x000000dad504723e */ /* 0x002fe200000000ff */
[----:B---3--:R-:W-:Y:S01]  /*12810*/  FFMA.FTZ R9, R127, c[0x0][0x23c], -R8 ;  /* 0x00008f007f097a23 */ /* 0x008fe20000010808 */
[----:B------:R-:W-:-:S03]  /*12820*/  MOV R138, R57 ;  /* 0x00000039008a7202 */ /* 0x000fc60000000f00 */
[----:B------:R1:W-:Y:S02]  /*12830*/  MUFU.EX2 R10, R9 ;  /* 0x00000009000a7308 */ /* 0x0003e40000000800 */
[----:B------:R-:W-:Y:S01]  /*12840*/  HMMA.16816.F32 R56, R4, R22, R28 ;  /* 0x000000160438723c */ /* 0x000fe2000000181c */
[----:B------:R-:W-:Y:S01]  /*12850*/  MOV R137, R60 ;  /* 0x0000003c00897202 */ /* 0x000fe20000000f00 */
[----:B-1----:R-:W-:-:S04]  /*12860*/  FFMA.FTZ R9, R69, c[0x0][0x23c], -R8 ;  /* 0x00008f0045097a23 */ /* 0x002fc80000010808 */
[----:B------:R1:W3:Y:S02]  /*12870*/  MUFU.EX2 R28, R9 ;  /* 0x00000009001c7308 */ /* 0x0002e40000000800 */
[----:B------:R-:W-:Y:S01]  /*12880*/  HMMA.16816.F32 R60, R4, R20, R32 ;  /* 0x00000014043c723c */ /* 0x000fe20000001820 */
[----:B------:R-:W-:Y:S01]  /*12890*/  FFMA.FTZ R134, R147, R11, R70 ;  /* 0x0000000b93867223 */ /* 0x000fe20000010046 */
[----:B------:R-:W-:-:S06]  /*128a0*/  MOV R146, R138 ;  /* 0x0000008a00927202 */ /* 0x000fcc0000000f00 */
[----:B----4-:R-:W-:Y:S01]  /*128b0*/  HMMA.16816.F32 R52, R4, R16, R52 ;  /* 0x000000100434723c */ /* 0x010fe20000001834 */
[----:B------:R-:W-:-:S07]  /*128c0*/  IMAD.MOV.U32 R147, RZ, RZ, R137 ;  /* 0x000000ffff937224 */ /* 0x000fce00078e0089 */
[----:B------:R-:W-:Y:S01]  /*128d0*/  HMMA.16816.F32 R48, R4, R18, R48 ;  /* 0x000000120430723c */ /* 0x000fe20000001830 */
[----:B------:R-:W-:-:S07]  /*128e0*/  MOV R136, R87 ;  /* 0x0000005700887202 */ /* 0x000fce0000000f00 */
[----:B------:R-:W-:Y:S01]  /*128f0*/  HMMA.16816.F32 R44, R4, R12, R44 ;  /* 0x0000000c042c723c */ /* 0x000fe2000000182c */
[----:B------:R-:W-:-:S07]  /*12900*/  IMAD.MOV.U32 R137, RZ, RZ, R86 ;  /* 0x000000ffff897224 */ /* 0x000fce00078e0056 */
[----:B------:R-:W-:Y:S01]  /*12910*/  HMMA.16816.F32 R40, R4, R14, R40 ;  /* 0x0000000e0428723c */ /* 0x000fe20000001828 */
[----:B------:R-:W-:-:S07]  /*12920*/  MOV R163, R85 ;  /* 0x0000005500a37202 */ /* 0x000fce0000000f00 */
[----:B------:R-:W-:Y:S01]  /*12930*/  HMMA.16816.F32 R36, R4, R24, R36 ;  /* 0x000000180424723c */ /* 0x000fe20000001824 */
[----:B------:R-:W-:-:S07]  /*12940*/  MOV R138, R84 ;  /* 0x00000054008a7202 */ /* 0x000fce0000000f00 */
[----:B------:R-:W-:Y:S07]  /*12950*/  HMMA.16816.F32 R32, R4, R26, R64 ;  /* 0x0000001a0420723c */ /* 0x000fee0000001840 */
[----:B------:R-:W-:Y:S02]  /*12960*/  F2FP.PACK_AB R4, R173, R172 ;  /* 0x000000acad04723e */ /* 0x000fe400000000ff */
[----:B------:R-:W-:Y:S02]  /*12970*/  F2FP.PACK_AB R5, R118, R144 ;  /* 0x000000907605723e */ /* 0x000fe400000000ff */
[----:B--2---:R-:W-:-:S02]  /*12980*/  F2FP.PACK_AB R6, R129, R206 ;  /* 0x000000ce8106723e */ /* 0x004fc400000000ff */
[----:B------:R-:W-:Y:S01]  /*12990*/  F2FP.PACK_AB R7, R139, R131 ;  /* 0x000000838b07723e */ /* 0x000fe200000000ff */
[----:B-1----:R-:W-:-:S06]  /*129a0*/  FFMA.FTZ R9, R120, c[0x0][0x23c], -R8 ;  /* 0x00008f0078097a23 */ /* 0x002fcc0000010808 */
[----:B------:R-:W-:Y:S01]  /*129b0*/  HMMA.16816.F32 R84, R4, R26, R196 ;  /* 0x0000001a0454723c */ /* 0x000fe200000018c4 */
[----:B------:R1:W-:Y:S01]  /*129c0*/  MUFU.EX2 R214, R9 ;  /* 0x0000000900d67308 */ /* 0x0003e20000000800 */
[----:B------:R-:W-:-:S05]  /*129d0*/  MOV R159, R103 ;  /* 0x00000067009f7202 */ /* 0x000fca0000000f00 */
[----:B---3--:R-:W-:Y:S01]  /*129e0*/  IMAD.MOV.U32 R197, RZ, RZ, R28 ;  /* 0x000000ffffc57224 */ /* 0x008fe200078e001c */
[----:B------:R-:W-:Y:S01]  /*129f0*/  HMMA.16816.F32 R140, R4, R20, R140 ;  /* 0x00000014048c723c */ /* 0x000fe2000000188c */
[----:B------:R-:W2:Y:S01]  /*12a00*/  LDSM.16.MT88.4 R28, [R231+0x9800] ;  /* 0x00980000e71c783b */ /* 0x000ea20000004200 */
[----:B------:R-:W-:-:S06]  /*12a10*/  MOV R158, R101 ;  /* 0x00000065009e7202 */ /* 0x000fcc0000000f00 */
[C---:B------:R-:W-:Y:S01]  /*12a20*/  HMMA.16816.F32 R148, R4.reuse, R22, R148 ;  /* 0x000000160494723c */ /* 0x040fe20000001894 */
[----:B------:R-:W3:Y:S01]  /*12a30*/  LDSM.16.MT88.4 R20, [R229+0x9800] ;  /* 0x00980000e514783b */ /* 0x000ee20000004200 */
[----:B-1----:R-:W-:Y:S01]  /*12a40*/  FFMA.FTZ R9, R116, c[0x0][0x23c], -R8 ;  /* 0x00008f0074097a23 */ /* 0x002fe20000010808 */
[----:B------:R-:W-:Y:S02]  /*12a50*/  MOV R156, R100 ;  /* 0x00000064009c7202 */ /* 0x000fe40000000f00 */
[----:B------:R-:W-:Y:S01]  /*12a60*/  MOV R157, R102 ;  /* 0x00000066009d7202 */ /* 0x000fe20000000f00 */
[----:B------:R1:W-:Y:S02]  /*12a70*/  MUFU.EX2 R111, R9 ;  /* 0x00000009006f7308 */ /* 0x0003e40000000800 */
[C---:B------:R-:W-:Y:S08]  /*12a80*/  HMMA.16816.F32 R152, R4.reuse, R16, R152 ;  /* 0x000000100498723c */ /* 0x040ff00000001898 */
[C---:B------:R-:W-:Y:S01]  /*12a90*/  HMMA.16816.F32 R164, R4.reuse, R18, R164 ;  /* 0x0000001204a4723c */ /* 0x040fe200000018a4 */
[----:B------:R-:W4:Y:S07]  /*12aa0*/  LDSM.16.MT88.4 R16, [R232+0x9800] ;  /* 0x00980000e810783b */ /* 0x000f2e0000004200 */
[----:B------:R-:W-:Y:S01]  /*12ab0*/  HMMA.16816.F32 R100, R4, R12, R168 ;  /* 0x0000000c0464723c */ /* 0x000fe200000018a8 */
[----:B-1----:R-:W-:-:S07]  /*12ac0*/  FFMA.FTZ R9, R75, c[0x0][0x23c], -R3 ;  /* 0x00008f004b097a23 */ /* 0x002fce0000010803 */
[C---:B------:R-:W-:Y:S01]  /*12ad0*/  HMMA.16816.F32 R180, R4.reuse, R14, R180 ;  /* 0x0000000e04b4723c */ /* 0x040fe200000018b4 */
[----:B------:R-:W1:Y:S01]  /*12ae0*/  LDSM.16.MT88.4 R12, [R230+0x9800] ;  /* 0x00980000e60c783b */ /* 0x000e620000004200 */
[----:B------:R2:W2:Y:S06]  /*12af0*/  MUFU.EX2 R11, R9 ;  /* 0x00000009000b7308 */ /* 0x0004ac0000000800 */
[----:B------:R-:W-:Y:S07]  /*12b00*/  HMMA.16816.F32 R184, R4, R24, R184 ;  /* 0x0000001804b8723c */ /* 0x000fee00000018b8 */
[----:B------:R-:W-:-:S02]  /*12b10*/  FFMA.FTZ R4, R115, c[0x0][0x23c], -R3 ;  /* 0x00008f0073047a23 */ /* 0x000fc40000010803 */
[--C-:B------:R-:W-:Y:S02]  /*12b20*/  FFMA.FTZ R5, R107, c[0x0][0x23c], -R3.reuse ;  /* 0x00008f006b057a23 */ /* 0x100fe40000010803 */
[----:B--2---:R-:W-:Y:S01]  /*12b30*/  FFMA.FTZ R9, R119, c[0x0][0x23c], -R3 ;  /* 0x00008f0077097a23 */ /* 0x004fe20000010803 */
[----:B------:R2:W-:Y:S08]  /*12b40*/  MUFU.EX2 R110, R4 ;  /* 0x00000004006e7308 */ /* 0x0005f00000000800 */
[----:B------:R-:W1:Y:S08]  /*12b50*/  MUFU.EX2 R215, R9 ;  /* 0x0000000900d77308 */ /* 0x000e700000000800 */
[----:B------:R1:W1:Y:S01]  /*12b60*/  MUFU.EX2 R203, R5 ;  /* 0x0000000500cb7308 */ /* 0x0002620000000800 */
[----:B------:R-:W-:-:S02]  /*12b70*/  MOV R198, R11 ;  /* 0x0000000b00c67202 */ /* 0x000fc40000000f00 */
[----:B------:R-:W-:Y:S02]  /*12b80*/  MOV R199, R10 ;  /* 0x0000000a00c77202 */ /* 0x000fe40000000f00 */
[----:B------:R-:W-:Y:S02]  /*12b90*/  F2FP.PACK_AB R6, R111, R214 ;  /* 0x000000d66f06723e */ /* 0x000fe400000000ff */
[----:B--2---:R-:W-:Y:S01]  /*12ba0*/  F2FP.PACK_AB R4, R197, R199 ;  /* 0x000000c7c504723e */ /* 0x004fe200000000ff */
[----:B------:R-:W-:Y:S01]  /*12bb0*/  IMAD.MOV.U32 R174, RZ, RZ, R157 ;  /* 0x000000ffffae7224 */ /* 0x000fe200078e009d */
[----:B------:R-:W-:Y:S02]  /*12bc0*/  MOV R122, R82 ;  /* 0x00000052007a7202 */ /* 0x000fe40000000f00 */
[----:B------:R-:W-:Y:S02]  /*12bd0*/  MOV R177, R93 ;  /* 0x0000005d00b17202 */ /* 0x000fe40000000f00 */
[----:B-1----:R-:W-:-:S02]  /*12be0*/  F2FP.PACK_AB R5, R215, R198 ;  /* 0x000000c6d705723e */ /* 0x002fc400000000ff */
[----:B------:R-:W-:Y:S01]  /*12bf0*/  F2FP.PACK_AB R7, R203, R110 ;  /* 0x0000006ecb07723e */ /* 0x000fe200000000ff */
[----:B------:R-:W-:Y:S01]  /*12c00*/  IMAD.MOV.U32 R161, RZ, RZ, R79 ;  /* 0x000000ffffa17224 */ /* 0x000fe200078e004f */
[----:B------:R-:W-:Y:S01]  /*12c10*/  MOV R157, R146 ;  /* 0x00000092009d7202 */ /* 0x000fe20000000f00 */
[----:B------:R-:W-:Y:S01]  /*12c20*/  IMAD.MOV.U32 R125, RZ, RZ, R76 ;  /* 0x000000ffff7d7224 */ /* 0x000fe200078e004c */
[----:B------:R-:W-:Y:S02]  /*12c30*/  MOV R146, R95 ;  /* 0x0000005f00927202 */ /* 0x000fe40000000f00 */
[----:B------:R-:W-:Y:S02]  /*12c40*/  MOV R178, R94 ;  /* 0x0000005e00b27202 */ /* 0x000fe40000000f00 */
[----:B------:R-:W-:Y:S02]  /*12c50*/  MOV R130, R78 ;  /* 0x0000004e00827202 */ /* 0x000fe40000000f00 */
[----:B------:R-:W-:-:S02]  /*12c60*/  MOV R209, R77 ;  /* 0x0000004d00d17202 */ /* 0x000fc40000000f00 */
[----:B------:R-:W-:Y:S01]  /*12c70*/  MOV R226, R92 ;  /* 0x0000005c00e27202 */ /* 0x000fe20000000f00 */
[----:B------:R-:W-:Y:S01]  /*12c80*/  HMMA.16816.F32 R76, R4, R30, R32 ;  /* 0x0000001e044c723c */ /* 0x000fe20000001820 */
[----:B------:R-:W-:Y:S02]  /*12c90*/  MOV R179, R163 ;  /* 0x000000a300b37202 */ /* 0x000fe40000000f00 */
[----:B------:R-:W-:-:S04]  /*12ca0*/  MOV R175, R156 ;  /* 0x0000009c00af7202 */ /* 0x000fc80000000f00 */
[--C-:B------:R-:W-:Y:S01]  /*12cb0*/  FFMA.FTZ R35, R122, c[0x0][0x23c], -R2.reuse ;  /* 0x00008f007a237a23 */ /* 0x100fe20000010802 */
[----:B---3--:R-:W-:Y:S01]  /*12cc0*/  HMMA.16816.F32 R92, R4, R20, R60 ;  /* 0x00000014045c723c */ /* 0x008fe2000000183c */
[--C-:B------:R-:W-:Y:S01]  /*12cd0*/  FFMA.FTZ R122, R177, c[0x0][0x23c], -R2.reuse ;  /* 0x00008f00b17a7a23 */ /* 0x100fe20000010802 */
[----:B------:R-:W-:Y:S01]  /*12ce0*/  MOV R163, R158 ;  /* 0x0000009e00a37202 */ /* 0x000fe20000000f00 */
[----:B------:R-:W-:Y:S01]  /*12cf0*/  FFMA.FTZ R177, R99, c[0x0][0x23c], -R2 ;  /* 0x00008f0063b17a23 */ /* 0x000fe20000010802 */
[----:B------:R-:W-:-:S03]  /*12d00*/  MOV R162, R159 ;  /* 0x0000009f00a27202 */ /* 0x000fc60000000f00 */
[----:B------:R-:W-:Y:S01]  /*12d10*/  FFMA.FTZ R61, R117, R97, R98 ;  /* 0x00000061753d7223 */ /* 0x000fe20000010062 */
[C---:B------:R-:W-:Y:S01]  /*12d20*/  HMMA.16816.F32 R112, R4.reuse, R28, R36 ;  /* 0x0000001c0470723c */ /* 0x040fe20000001824 */
[----:B------:R-:W2:Y:S01]  /*12d30*/  LDL.LU R98, [R1+0x16c] ;  /* 0x00016c0001627983 */ /* 0x000ea20000300800 */
[----:B------:R-:W-:Y:S01]  /*12d40*/  FFMA.FTZ R62, R121, R96, R250 ;  /* 0x00000060793e7223 */ /* 0x000fe200000100fa */
[----:B------:R-:W-:Y:S02]  /*12d50*/  MOV R156, R147 ;  /* 0x00000093009c7202 */ /* 0x000fe40000000f00 */
[----:B------:R-:W3:Y:S01]  /*12d60*/  LDL.LU R250, [R1+0x168] ;  /* 0x0001680001fa7983 */ /* 0x000ee20000300800 */
[----:B------:R-:W-:Y:S01]  /*12d70*/  MOV R176, R91 ;  /* 0x0000005b00b07202 */ /* 0x000fe20000000f00 */
[----:B------:R-:W-:Y:S01]  /*12d80*/  FFMA.FTZ R38, R252, c[0x0][0x23c], -R0 ;  /* 0x00008f00fc267a23 */ /* 0x000fe20000010800 */
[----:B------:R-:W-:Y:S01]  /*12d90*/  MOV R126, R83 ;  /* 0x00000053007e7202 */ /* 0x000fe20000000f00 */
[----:B------:R-:W3:Y:S01]  /*12da0*/  LDL.LU R99, [R1+0x164] ;  /* 0x0001640001637983 */ /* 0x000ee20000300800 */
[----:B------:R-:W-:Y:S01]  /*12db0*/  MOV R128, R74 ;  /* 0x0000004a00807202 */ /* 0x000fe20000000f00 */
[----:B------:R-:W-:Y:S01]  /*12dc0*/  IMAD.MOV.U32 R147, RZ, RZ, R71 ;  /* 0x000000ffff937224 */ /* 0x000fe200078e0047 */
[----:B------:R-:W-:Y:S01]  /*12dd0*/  MOV R242, R89 ;  /* 0x0000005900f27202 */ /* 0x000fe20000000f00 */
[----:B------:R-:W-:Y:S01]  /*12de0*/  IMAD.MOV.U32 R188, RZ, RZ, R90 ;  /* 0x000000ffffbc7224 */ /* 0x000fe200078e005a */
[----:B------:R-:W-:Y:S01]  /*12df0*/  MOV R160, R81 ;  /* 0x0000005100a07202 */ /* 0x000fe20000000f00 */
[----:B------:R-:W3:Y:S01]  /*12e00*/  LDL.LU R252, [R1+0x160] ;  /* 0x0001600001fc7983 */ /* 0x000ee20000300800 */
[----:B------:R-:W-:Y:S01]  /*12e10*/  MOV R158, R80 ;  /* 0x00000050009e7202 */ /* 0x000fe20000000f00 */
[--C-:B------:R-:W-:Y:S01]  /*12e20*/  FFMA.FTZ R37, R104, c[0x0][0x23c], -R0.reuse ;  /* 0x00008f0068257a23 */ /* 0x100fe20000010800 */
[----:B------:R-:W-:Y:S01]  /*12e30*/  MOV R159, R88 ;  /* 0x00000058009f7202 */ /* 0x000fe20000000f00 */
[----:B----4-:R-:W-:Y:S01]  /*12e40*/  HMMA.16816.F32 R72, R4, R16, R52 ;  /* 0x000000100448723c */ /* 0x010fe20000001834 */
[----:B------:R-:W4:Y:S01]  /*12e50*/  LDL.LU R104, [R1+0x15c] ;  /* 0x00015c0001687983 */ /* 0x000f220000300800 */
[----:B------:R-:W-:-:S02]  /*12e60*/  FFMA.FTZ R34, R240, c[0x0][0x23c], -R0 ;  /* 0x00008f00f0227a23 */ /* 0x000fc40000010800 */
[----:B------:R-:W-:Y:S01]  /*12e70*/  FFMA.FTZ R33, R105, c[0x0][0x23c], -R0 ;  /* 0x00008f0069217a23 */ /* 0x000fe20000010800 */
[----:B------:R-:W4:Y:S03]  /*12e80*/  LDL.LU R240, [R1+0x158] ;  /* 0x0001580001f07983 */ /* 0x000f260000300800 */
[----:B------:R-:W-:Y:S01]  /*12e90*/  HMMA.16816.F32 R88, R4, R22, R56 ;  /* 0x000000160458723c */ /* 0x000fe20000001838 */
[----:B------:R-:W4:Y:S01]  /*12ea0*/  LDL.LU R105, [R1+0x154] ;  /* 0x0001540001697983 */ /* 0x000f220000300800 */
[--C-:B------:R-:W-:Y:S02]  /*12eb0*/  FFMA.FTZ R52, R126, c[0x0][0x23c], -R2.reuse ;  /* 0x00008f007e347a23 */ /* 0x100fe40000010802 */
[----:B------:R-:W-:-:S04]  /*12ec0*/  FFMA.FTZ R121, R176, c[0x0][0x23c], -R2 ;  /* 0x00008f00b0797a23 */ /* 0x000fc80000010802 */
[----:B------:R-:W-:Y:S01]  /*12ed0*/  HMMA.16816.F32 R68, R4, R18, R48 ;  /* 0x000000120444723c */ /* 0x000fe20000001830 */
[----:B------:R-:W-:Y:S02]  /*12ee0*/  FFMA.FTZ R127, R108, c[0x0][0x23c], -R0 ;  /* 0x00008f006c7f7a23 */ /* 0x000fe40000010800 */
[----:B------:R-:W-:-:S05]  /*12ef0*/  FFMA.FTZ R36, R226, c[0x0][0x23c], -R2 ;  /* 0x00008f00e2247a23 */ /* 0x000fca0000010802 */
[----:B------:R-:W-:Y:S01]  /*12f00*/  HMMA.16816.F32 R64, R4, R12, R44 ;  /* 0x0000000c0440723c */ /* 0x000fe2000000182c */
[--C-:B------:R-:W-:Y:S02]  /*12f10*/  FFMA.FTZ R39, R242, c[0x0][0x23c], -R2.reuse ;  /* 0x00008f00f2277a23 */ /* 0x100fe40000010802 */
[----:B------:R-:W-:-:S05]  /*12f20*/  FFMA.FTZ R120, R188, c[0x0][0x23c], -R2 ;  /* 0x00008f00bc787a23 */ /* 0x000fca0000010802 */
[----:B------:R-:W-:Y:S01]  /*12f30*/  HMMA.16816.F32 R80, R4, R14, R40 ;  /* 0x0000000e0450723c */ /* 0x000fe20000001828 */
[--C-:B------:R-:W-:Y:S02]  /*12f40*/  FFMA.FTZ R126, R178, c[0x0][0x23c], -R2.reuse ;  /* 0x00008f00b27e7a23 */ /* 0x100fe40000010802 */
[----:B------:R-:W-:-:S04]  /*12f50*/  FFMA.FTZ R146, R146, c[0x0][0x23c], -R2 ;  /* 0x00008f0092927a23 */ /* 0x000fc80000010802 */
[--C-:B------:R-:W-:Y:S02]  /*12f60*/  FFMA.FTZ R7, R125, c[0x0][0x23c], -R2.reuse ;  /* 0x00008f007d077a23 */ /* 0x100fe40000010802 */
[----:B------:R-:W-:Y:S02]  /*12f70*/  FFMA.FTZ R5, R130, c[0x0][0x23c], -R2 ;  /* 0x00008f0082057a23 */ /* 0x000fe40000010802 */
[----:B------:R-:W-:Y:S02]  /*12f80*/  FFMA.FTZ R125, R106, c[0x0][0x23c], -R0 ;  /* 0x00008f006a7d7a23 */ /* 0x000fe40000010800 */
[--C-:B------:R-:W-:Y:S01]  /*12f90*/  FFMA.FTZ R4, R209, c[0x0][0x23c], -R2.reuse ;  /* 0x00008f00d1047a23 */ /* 0x100fe20000010802 */
[----:B------:R-:W4:Y:S01]  /*12fa0*/  LDL.LU R106, [R1+0x150] ;  /* 0x00015000016a7983 */ /* 0x000f220000300800 */
[--C-:B------:R-:W-:Y:S02]  /*12fb0*/  FFMA.FTZ R6, R128, c[0x0][0x23c], -R2.reuse ;  /* 0x00008f0080067a23 */ /* 0x100fe40000010802 */
[--C-:B------:R-:W-:Y:S01]  /*12fc0*/  FFMA.FTZ R147, R147, c[0x0][0x23c], -R2.reuse ;  /* 0x00008f0093937a23 */ /* 0x100fe20000010802 */
[----:B------:R-:W4:Y:S01]  /*12fd0*/  LDL.LU R108, [R1+0x14c] ;  /* 0x00014c00016c7983 */ /* 0x000f220000300800 */
[----:B------:R-:W-:-:S02]  /*12fe0*/  FFMA.FTZ R156, R156, c[0x0][0x23c], -R2 ;  /* 0x00008f009c9c7a23 */ /* 0x000fc40000010802 */
[--C-:B------:R-:W-:Y:S02]  /*12ff0*/  FFMA.FTZ R157, R157, c[0x0][0x23c], -R2.reuse ;  /* 0x00008f009d9d7a23 */ /* 0x100fe40000010802 */
[--C-:B------:R-:W-:Y:S02]  /*13000*/  FFMA.FTZ R174, R174, c[0x0][0x23c], -R2.reuse ;  /* 0x00008f00aeae7a23 */ /* 0x100fe40000010802 */
[--C-:B------:R-:W-:Y:S02]  /*13010*/  FFMA.FTZ R175, R175, c[0x0][0x23c], -R2.reuse ;  /* 0x00008f00afaf7a23 */ /* 0x100fe40000010802 */
[----:B------:R-:W-:Y:S02]  /*13020*/  FFMA.FTZ R176, R179, c[0x0][0x23c], -R2 ;  /* 0x00008f00b3b07a23 */ /* 0x000fe40000010802 */
[--C-:B------:R-:W-:Y:S01]  /*13030*/  FFMA.FTZ R128, R221, c[0x0][0x23c], -R0.reuse ;  /* 0x00008f00dd807a23 */ /* 0x100fe20000010800 */
[----:B------:R1:W-:Y:S01]  /*13040*/  MUFU.EX2 R40, R5 ;  /* 0x0000000500287308 */ /* 0x0003e20000000800 */
[--C-:B------:R-:W-:Y:S01]  /*13050*/  FFMA.FTZ R2, R158, c[0x0][0x23c], -R0.reuse ;  /* 0x00008f009e027a23 */ /* 0x100fe20000010800 */
[----:B------:R-:W4:Y:S01]  /*13060*/  LDL.LU R221, [R1+0x148] ;  /* 0x0001480001dd7983 */ /* 0x000f220000300800 */
[----:B------:R-:W-:-:S02]  /*13070*/  FFMA.FTZ R130, R223, c[0x0][0x23c], -R0 ;  /* 0x00008f00df827a23 */ /* 0x000fc40000010800 */
[--C-:B------:R-:W-:Y:S01]  /*13080*/  FFMA.FTZ R25, R159, c[0x0][0x23c], -R0.reuse ;  /* 0x00008f009f197a23 */ /* 0x100fe20000010800 */
[----:B------:R-:W4:Y:S01]  /*13090*/  LDL.LU R223, [R1+0x144] ;  /* 0x0001440001df7983 */ /* 0x000f220000300800 */
[--C-:B------:R-:W-:Y:S01]  /*130a0*/  FFMA.FTZ R158, R224, c[0x0][0x23c], -R0.reuse ;  /* 0x00008f00e09e7a23 */ /* 0x100fe20000010800 */
[----:B------:R1:W-:Y:S01]  /*130b0*/  MUFU.EX2 R41, R4 ;  /* 0x0000000400297308 */ /* 0x0003e20000000800 */
[--C-:B------:R-:W-:Y:S01]  /*130c0*/  FFMA.FTZ R159, R227, c[0x0][0x23c], -R0.reuse ;  /* 0x00008f00e39f7a23 */ /* 0x100fe20000010800 */
[----:B------:R-:W4:Y:S01]  /*130d0*/  LDL.LU R224, [R1+0x140] ;  /* 0x0001400001e07983 */ /* 0x000f220000300800 */
[----:B------:R-:W-:-:S03]  /*130e0*/  FFMA.FTZ R178, R249, c[0x0][0x23c], -R0 ;  /* 0x00008f00f9b27a23 */ /* 0x000fc60000010800 */
[----:B------:R-:W4:Y:S01]  /*130f0*/  LDL.LU R227, [R1+0x13c] ;  /* 0x00013c0001e37983 */ /* 0x000f220000300800 */
[--C-:B-1----:R-:W-:Y:S02]  /*13100*/  FFMA.FTZ R5, R160, c[0x0][0x23c], -R0.reuse ;  /* 0x00008f00a0057a23 */ /* 0x102fe40000010800 */
[--C-:B------:R-:W-:Y:S02]  /*13110*/  FFMA.FTZ R160, R244, c[0x0][0x23c], -R0.reuse ;  /* 0x00008f00f4a07a23 */ /* 0x100fe40000010800 */
[----:B------:R-:W4:Y:S01]  /*13120*/  LDL.LU R244, [R1+0x138] ;  /* 0x0001380001f47983 */ /* 0x000f220000300800 */
[--C-:B------:R-:W-:Y:S02]  /*13130*/  FFMA.FTZ R179, R251, c[0x0][0x23c], -R0.reuse ;  /* 0x00008f00fbb37a23 */ /* 0x100fe40000010800 */
[--C-:B------:R-:W-:Y:S02]  /*13140*/  FFMA.FTZ R4, R161, c[0x0][0x23c], -R0.reuse ;  /* 0x00008f00a1047a23 */ /* 0x100fe40000010800 */
[----:B------:R-:W-:-:S02]  /*13150*/  FFMA.FTZ R161, R246, c[0x0][0x23c], -R0 ;  /* 0x00008f00f6a17a23 */ /* 0x000fc40000010800 */
[----:B------:R-:W4:Y:S01]  /*13160*/  LDL.LU R246, [R1+0x134] ;  /* 0x0001340001f67983 */ /* 0x000f220000300800 */
[----:B------:R-:W-:-:S03]  /*13170*/  FFMA.FTZ R188, R248, c[0x0][0x23c], -R0 ;  /* 0x00008f00f8bc7a23 */ /* 0x000fc60000010800 */
[----:B------:R-:W4:Y:S01]  /*13180*/  LDL.LU R249, [R1+0x130] ;  /* 0x0001300001f97983 */ /* 0x000f220000300800 */
[----:B------:R-:W-:-:S03]  /*13190*/  FFMA.FTZ R196, R241, c[0x0][0x23c], -R0 ;  /* 0x00008f00f1c47a23 */ /* 0x000fc60000010800 */
[----:B------:R-:W4:Y:S04]  /*131a0*/  LDL.LU R251, [R1+0x12c] ;  /* 0x00012c0001fb7983 */ /* 0x000f280000300800 */
[----:B------:R-:W4:Y:S04]  /*131b0*/  LDL.LU R248, [R1+0x128] ;  /* 0x0001280001f87983 */ /* 0x000f280000300800 */
[----:B------:R-:W4:Y:S04]  /*131c0*/  LDL.LU R241, [R1+0x124] ;  /* 0x0001240001f17983 */ /* 0x000f280000300800 */
[----:B------:R-:W4:Y:S01]  /*131d0*/  LDL.LU R57, [R1+0x18] ;  /* 0x0000180001397983 */ /* 0x000f220000300800 */
[----:B------:R-:W-:-:S03]  /*131e0*/  MOV R26, R173 ;  /* 0x000000ad001a7202 */ /* 0x000fc60000000f00 */
[----:B------:R-:W4:Y:S01]  /*131f0*/  LDL.LU R58, [R1+0x14] ;  /* 0x00001400013a7983 */ /* 0x000f220000300800 */
[----:B------:R-:W-:-:S03]  /*13200*/  IMAD.MOV.U32 R27, RZ, RZ, R118 ;  /* 0x000000ffff1b7224 */ /* 0x000fc600078e0076 */
[----:B------:R-:W4:Y:S01]  /*13210*/  LDL.LU R119, [R1+0x10] ;  /* 0x0000100001777983 */ /* 0x000f220000300800 */
[----:B------:R-:W-:-:S03]  /*13220*/  MOV R173, R138 ;  /* 0x0000008a00ad7202 */ /* 0x000fc60000000f00 */
[----:B------:R-:W4:Y:S04]  /*13230*/  LDL.LU R117, [R1+0xc] ;  /* 0x00000c0001757983 */ /* 0x000f280000300800 */
[----:B------:R-:W4:Y:S04]  /*13240*/  LDL.LU R118, [R1+0x8] ;  /* 0x0000080001767983 */ /* 0x000f280000300800 */
[----:B------:R-:W4:Y:S01]  /*13250*/  LDL.LU R138, [R1+0x4] ;  /* 0x00000400018a7983 */ /* 0x000f220000300800 */
[----:B------:R-:W-:Y:S01]  /*13260*/  MOV R209, R222 ;  /* 0x000000de00d17202 */ /* 0x000fe20000000f00 */
[----:B------:R-:W-:Y:S01]  /*13270*/  MUFU.EX2 R7, R7 ;  /* 0x0000000700077308 */ /* 0x000fe20000000800 */
[----:B------:R-:W-:Y:S01]  /*13280*/  MOV R54, R206 ;  /* 0x000000ce00367202 */ /* 0x000fe20000000f00 */
[----:B------:R-:W-:Y:S01]  /*13290*/  IMAD.MOV.U32 R171, RZ, RZ, R131 ;  /* 0x000000ffffab7224 */ /* 0x000fe200078e0083 */
[----:B------:R-:W-:Y:S01]  /*132a0*/  MOV R206, R209 ;  /* 0x000000d100ce7202 */ /* 0x000fe20000000f00 */
[----:B------:R-:W-:Y:S01]  /*132b0*/  IMAD.MOV.U32 R209, RZ, RZ, R220 ;  /* 0x000000ffffd17224 */ /* 0x000fe200078e00dc */
[----:B------:R-:W-:-:S03]  /*132c0*/  MOV R59, R208 ;  /* 0x000000d0003b7202 */ /* 0x000fc60000000f00 */
[----:B------:R-:W-:Y:S01]  /*132d0*/  MUFU.EX2 R242, R6 ;  /* 0x0000000600f27308 */ /* 0x000fe20000000800 */
[----:B------:R-:W-:-:S07]  /*132e0*/  MOV R107, R207 ;  /* 0x000000cf006b7202 */ /* 0x000fce0000000f00 */
[----:B------:R-:W-:Y:S01]  /*132f0*/  MUFU.EX2 R226, R5 ;  /* 0x0000000500e27308 */ /* 0x000fe20000000800 */
[----:B------:R-:W-:-:S07]  /*13300*/  MOV R55, R129 ;  /* 0x0000008100377202 */ /* 0x000fce0000000f00 */
[----:B------:R-:W1:Y:S01]  /*13310*/  MUFU.EX2 R222, R4 ;  /* 0x0000000400de7308 */ /* 0x000e620000000800 */
[----:B------:R-:W-:-:S07]  /*13320*/  MOV R56, R172 ;  /* 0x000000ac00387202 */ /* 0x000fce0000000f00 */
[----:B------:R-:W-:Y:S01]  /*13330*/  MUFU.EX2 R220, R25 ;  /* 0x0000001900dc7308 */ /* 0x000fe20000000800 */
[----:B------:R-:W-:Y:S01]  /*13340*/  IMAD.MOV.U32 R207, RZ, RZ, R136 ;  /* 0x000000ffffcf7224 */ /* 0x000fe200078e0088 */
[----:B------:R-:W-:Y:S02]  /*13350*/  MOV R170, R213 ;  /* 0x000000d500aa7202 */ /* 0x000fe40000000f00 */
[----:B-1----:R-:W-:Y:S02]  /*13360*/  F2FP.PACK_AB R5, R222, R226 ;  /* 0x000000e2de05723e */ /* 0x002fe400000000ff */
[----:B------:R-:W-:Y:S02]  /*13370*/  MOV R208, R162 ;  /* 0x000000a200d07202 */ /* 0x000fe40000000f00 */
[----:B------:R-:W-:Y:S02]  /*13380*/  MOV R213, R163 ;  /* 0x000000a300d57202 */ /* 0x000fe40000000f00 */
[----:B------:R-:W-:Y:S01]  /*13390*/  MOV R172, R137 ;  /* 0x0000008900ac7202 */ /* 0x000fe20000000f00 */
[----:B------:R-:W-:Y:S08]  /*133a0*/  MUFU.EX2 R120, R120 ;  /* 0x0000007800787308 */ /* 0x000ff00000000800 */
[----:B------:R-:W-:Y:S08]  /*133b0*/  MUFU.EX2 R121, R121 ;  /* 0x0000007900797308 */ /* 0x000ff00000000800 */
[----:B------:R-:W-:Y:S08]  /*133c0*/  MUFU.EX2 R122, R122 ;  /* 0x0000007a007a7308 */ /* 0x000ff00000000800 */
[----:B------:R-:W-:Y:S01]  /*133d0*/  MUFU.EX2 R126, R126 ;  /* 0x0000007e007e7308 */ /* 0x000fe20000000800 */
[----:B--2---:R-:W-:-:S02]  /*133e0*/  FFMA.FTZ R169, R98, c[0x0][0x23c], -R8 ;  /* 0x00008f0062a97a23 */ /* 0x004fc40000010808 */
[--C-:B---3--:R-:W-:Y:S02]  /*133f0*/  FFMA.FTZ R168, R99, c[0x0][0x23c], -R8.reuse ;  /* 0x00008f0063a87a23 */ /* 0x108fe40000010808 */
[--C-:B----4-:R-:W-:Y:S02]  /*13400*/  FFMA.FTZ R163, R104, c[0x0][0x23c], -R8.reuse ;  /* 0x00008f0068a37a23 */ /* 0x110fe40000010808 */
[--C-:B------:R-:W-:Y:S02]  /*13410*/  FFMA.FTZ R162, R105, c[0x0][0x23c], -R8.reuse ;  /* 0x00008f0069a27a23 */ /* 0x100fe40000010808 */
[--C-:B------:R-:W-:Y:S02]  /*13420*/  FFMA.FTZ R131, R221, c[0x0][0x23c], -R8.reuse ;  /* 0x00008f00dd837a23 */ /* 0x100fe40000010808 */
[----:B------:R-:W1:Y:S01]  /*13430*/  MUFU.EX2 R221, R2 ;  /* 0x0000000200dd7308 */ /* 0x000e620000000800 */
[--C-:B------:R-:W-:Y:S01]  /*13440*/  FFMA.FTZ R116, R224, c[0x0][0x23c], -R8.reuse ;  /* 0x00008f00e0747a23 */ /* 0x100fe20000010808 */
[----:B------:R-:W-:Y:S01]  /*13450*/  MOV R224, R41 ;  /* 0x0000002900e07202 */ /* 0x000fe20000000f00 */
[----:B------:R-:W-:Y:S01]  /*13460*/  FFMA.FTZ R32, R244, c[0x0][0x23c], -R8 ;  /* 0x00008f00f4207a23 */ /* 0x000fe20000010808 */
[----:B------:R-:W-:-:S02]  /*13470*/  MOV R244, R7 ;  /* 0x0000000700f47202 */ /* 0x000fc40000000f00 */
[----:B-1----:R-:W-:Y:S02]  /*13480*/  F2FP.PACK_AB R7, R220, R221 ;  /* 0x000000dddc07723e */ /* 0x002fe400000000ff */
[----:B------:R-:W-:Y:S01]  /*13490*/  F2FP.PACK_AB R6, R242, R244 ;  /* 0x000000f4f206723e */ /* 0x000fe200000000ff */
[----:B------:R-:W-:Y:S02]  /*134a0*/  FFMA.FTZ R9, R246, c[0x0][0x23c], -R8 ;  /* 0x00008f00f6097a23 */ /* 0x000fe40000010808 */
[--C-:B------:R-:W-:Y:S01]  /*134b0*/  FFMA.FTZ R2, R57, c[0x0][0x23c], -R3.reuse ;  /* 0x00008f0039027a23 */ /* 0x100fe20000010803 */
[----:B------:R-:W-:Y:S02]  /*134c0*/  MOV R57, R59 ;  /* 0x0000003b00397202 */ /* 0x000fe40000000f00 */
[----:B------:R-:W-:Y:S01]  /*134d0*/  MOV R59, R26 ;  /* 0x0000001a003b7202 */ /* 0x000fe20000000f00 */
[----:B------:R-:W-:Y:S02]  /*134e0*/  FFMA.FTZ R0, R58, c[0x0][0x23c], -R3 ;  /* 0x00008f003a007a23 */ /* 0x000fe40000010803 */
[----:B------:R-:W-:-:S02]  /*134f0*/  IMAD.MOV.U32 R58, RZ, RZ, R107 ;  /* 0x000000ffff3a7224 */ /* 0x000fc400078e006b */
[--C-:B------:R-:W-:Y:S01]  /*13500*/  FFMA.FTZ R26, R119, c[0x0][0x23c], -R3.reuse ;  /* 0x00008f00771a7a23 */ /* 0x100fe20000010803 */
[----:B------:R-:W-:Y:S01]  /*13510*/  MOV R107, R27 ;  /* 0x0000001b006b7202 */ /* 0x000fe20000000f00 */
[--C-:B------:R-:W-:Y:S01]  /*13520*/  FFMA.FTZ R119, R252, c[0x0][0x23c], -R3.reuse ;  /* 0x00008f00fc777a23 */ /* 0x100fe20000010803 */
[----:B------:R-:W-:Y:S01]  /*13530*/  MOV R252, R139 ;  /* 0x0000008b00fc7202 */ /* 0x000fe20000000f00 */
[--C-:B------:R-:W-:Y:S02]  /*13540*/  FFMA.FTZ R27, R117, c[0x0][0x23c], -R3.reuse ;  /* 0x00008f00751b7a23 */ /* 0x100fe40000010803 */
[----:B------:R-:W-:Y:S01]  /*13550*/  FFMA.FTZ R139, R247, c[0x0][0x23c], -R3 ;  /* 0x00008f00f78b7a23 */ /* 0x000fe20000010803 */
[----:B------:R-:W-:Y:S02]  /*13560*/  MOV R247, R55 ;  /* 0x0000003700f77202 */ /* 0x000fe40000000f00 */
[----:B------:R-:W-:Y:S01]  /*13570*/  MOV R55, R56 ;  /* 0x0000003800377202 */ /* 0x000fe20000000f00 */
[----:B------:R-:W-:-:S02]  /*13580*/  IMAD.MOV.U32 R56, RZ, RZ, R144 ;  /* 0x000000ffff387224 */ /* 0x000fc400078e0090 */
[--C-:B------:R-:W-:Y:S02]  /*13590*/  FFMA.FTZ R117, R138, c[0x0][0x23c], -R3.reuse ;  /* 0x00008f008a757a23 */ /* 0x100fe40000010803 */
[--C-:B------:R-:W-:Y:S01]  /*135a0*/  FFMA.FTZ R138, R250, c[0x0][0x23c], -R3.reuse ;  /* 0x00008f00fa8a7a23 */ /* 0x100fe20000010803 */
[----:B------:R-:W-:Y:S01]  /*135b0*/  MOV R250, R40 ;  /* 0x0000002800fa7202 */ /* 0x000fe20000000f00 */
[--C-:B------:R-:W-:Y:S01]  /*135c0*/  FFMA.FTZ R144, R245, c[0x0][0x23c], -R3.reuse ;  /* 0x00008f00f5907a23 */ /* 0x100fe20000010803 */
[----:B------:R-:W-:Y:S01]  /*135d0*/  MOV R245, R145 ;  /* 0x0000009100f57202 */ /* 0x000fe20000000f00 */
[----:B------:R-:W-:Y:S01]  /*135e0*/  FFMA.FTZ R145, R243, c[0x0][0x23c], -R3 ;  /* 0x00008f00f3917a23 */ /* 0x000fe20000010803 */
[----:B------:R-:W-:Y:S02]  /*135f0*/  MOV R243, R57 ;  /* 0x0000003900f37202 */ /* 0x000fe40000000f00 */
[----:B------:R-:W-:Y:S02]  /*13600*/  F2FP.PACK_AB R4, R224, R250 ;  /* 0x000000fae004723e */ /* 0x000fe400000000ff */
        /* <DEDUP_REMOVED lines=10> */
[----:B------:R-:W-:-:S02]  /*136b0*/  FFMA.FTZ R137, R106, c[0x0][0x23c], -R8 ;  /* 0x00008f006a897a23 */ /* 0x000fc40000010808 */
[----:B------:R-:W-:-:S04]  /*136c0*/  FFMA.FTZ R24, R251, c[0x0][0x23c], -R8 ;  /* 0x00008f00fb187a23 */ /* 0x000fc80000010808 */
[----:B------:R-:W-:Y:S01]  /*136d0*/  MOV R140, R58 ;  /* 0x0000003a008c7202 */ /* 0x000fe20000000f00 */
[----:B------:R-:W-:Y:S01]  /*136e0*/  HMMA.16816.F32 R40, R4, R22, R148 ;  /* 0x000000160428723c */ /* 0x000fe20000001894 */
[----:B------:R-:W-:Y:S01]  /*136f0*/  MOV R141, R59 ;  /* 0x0000003b008d7202 */ /* 0x000fe20000000f00 */
[----:B------:R-:W-:Y:S01]  /*13700*/  IMAD.MOV.U32 R142, RZ, RZ, R107 ;  /* 0x000000ffff8e7224 */ /* 0x000fe200078e006b */
[----:B------:R-:W1:Y:S01]  /*13710*/  LDSM.16.MT88.4 R20, [R230+0xa000] ;  /* 0x00a00000e614783b */ /* 0x000e620000004200 */
[----:B------:R-:W-:-:S03]  /*13720*/  FFMA.FTZ R63, R227, c[0x0][0x23c], -R8 ;  /* 0x00008f00e33f7a23 */ /* 0x000fc60000010808 */
[----:B------:R-:W-:Y:S01]  /*13730*/  IMAD.MOV.U32 R149, RZ, RZ, R56 ;  /* 0x000000ffff957224 */ /* 0x000fe200078e0038 */
[----:B------:R-:W-:Y:S01]  /*13740*/  HMMA.16816.F32 R48, R4, R16, R152 ;  /* 0x000000100430723c */ /* 0x000fe20000001898 */
[----:B------:R-:W-:Y:S01]  /*13750*/  MOV R148, R218 ;  /* 0x000000da00947202 */ /* 0x000fe20000000f00 */
[--C-:B------:R-:W-:Y:S01]  /*13760*/  FFMA.FTZ R129, R223, c[0x0][0x23c], -R8.reuse ;  /* 0x00008f00df817a23 */ /* 0x100fe20000010808 */
[----:B------:R-:W-:Y:S01]  /*13770*/  MUFU.EX2 R218, R11 ;  /* 0x0000000b00da7308 */ /* 0x000fe20000000800 */
[----:B------:R-:W-:-:S03]  /*13780*/  FFMA.FTZ R136, R108, c[0x0][0x23c], -R8 ;  /* 0x00008f006c887a23 */ /* 0x000fc60000010808 */
[----:B------:R-:W-:Y:S02]  /*13790*/  MOV R155, R57 ;  /* 0x00000039009b7202 */ /* 0x000fe40000000f00 */
[C---:B------:R-:W-:Y:S01]  /*137a0*/  HMMA.16816.F32 R56, R4.reuse, R18, R164 ;  /* 0x000000120438723c */ /* 0x040fe200000018a4 */
[----:B------:R-:W-:Y:S01]  /*137b0*/  MOV R152, R216 ;  /* 0x000000d800987202 */ /* 0x000fe20000000f00 */
[----:B------:R-:W-:Y:S01]  /*137c0*/  LDSM.16.MT88.4 R16, [R231+0xa000] ;  /* 0x00a00000e710783b */ /* 0x000fe20000004200 */
[----:B------:R-:W-:Y:S04]  /*137d0*/  MUFU.EX2 R216, R10 ;  /* 0x0000000a00d87308 */ /* 0x000fe80000000800 */
[----:B------:R-:W-:Y:S01]  /*137e0*/  MOV R166, R215 ;  /* 0x000000d700a67202 */ /* 0x000fe20000000f00 */
[C---:B------:R-:W-:Y:S03]  /*137f0*/  HMMA.16816.F32 R100, R4.reuse, R12, R100 ;  /* 0x0000000c0464723c */ /* 0x040fe60000001864 */
[----:B------:R2:W-:Y:S05]  /*13800*/  MUFU.EX2 R215, R9 ;  /* 0x0000000900d77308 */ /* 0x0005ea0000000800 */
[----:B------:R-:W-:Y:S01]  /*13810*/  HMMA.16816.F32 R104, R4, R14, R180 ;  /* 0x0000000e0468723c */ /* 0x000fe200000018b4 */
[----:B------:R-:W3:Y:S01]  /*13820*/  LDSM.16.MT88.4 R12, [R229+0xa000] ;  /* 0x00a00000e50c783b */ /* 0x000ee20000004200 */
[----:B------:R-:W-:-:S03]  /*13830*/  IMAD.MOV.U32 R246, RZ, RZ, R214 ;  /* 0x000000fffff67224 */ /* 0x000fc600078e00d6 */
[----:B--2---:R-:W2:Y:S01]  /*13840*/  LDSM.16.MT88.4 R8, [R232+0xa000] ;  /* 0x00a00000e808783b */ /* 0x004ea20000004200 */
[----:B------:R-:W-:Y:S01]  /*13850*/  MOV R214, R172 ;  /* 0x000000ac00d67202 */ /* 0x000fe20000000f00 */
[----:B------:R-:W-:Y:S01]  /*13860*/  FFMA.FTZ R172, R217, c[0x0][0x23c], -R3 ;  /* 0x00008f00d9ac7a23 */ /* 0x000fe20000010803 */
[----:B------:R-:W-:Y:S01]  /*13870*/  MOV R167, R212 ;  /* 0x000000d400a77202 */ /* 0x000fe20000000f00 */
[----:B------:R-:W4:Y:S01]  /*13880*/  MUFU.EX2 R217, R24 ;  /* 0x0000001800d97308 */ /* 0x000f220000000800 */
[----:B------:R-:W-:Y:S01]  /*13890*/  MOV R183, R213 ;  /* 0x000000d500b77202 */ /* 0x000fe20000000f00 */
[----:B------:R-:W-:Y:S01]  /*138a0*/  IMAD.MOV.U32 R165, RZ, RZ, R214 ;  /* 0x000000ffffa57224 */ /* 0x000fe200078e00d6 */
[----:B------:R-:W-:Y:S02]  /*138b0*/  MOV R227, R211 ;  /* 0x000000d300e37202 */ /* 0x000fe40000000f00 */
[----:B------:R-:W-:-:S03]  /*138c0*/  MOV R207, R173 ;  /* 0x000000ad00cf7202 */ /* 0x000fc60000000f00 */
[----:B------:R1:W-:Y:S08]  /*138d0*/  MUFU.EX2 R214, R2 ;  /* 0x0000000200d67308 */ /* 0x0003f00000000800 */
[----:B------:R-:W1:Y:S08]  /*138e0*/  MUFU.EX2 R213, R0 ;  /* 0x0000000000d57308 */ /* 0x000e700000000800 */
[----:B------:R-:W-:Y:S08]  /*138f0*/  MUFU.EX2 R212, R26 ;  /* 0x0000001a00d47308 */ /* 0x000ff00000000800 */
[----:B------:R-:W2:Y:S01]  /*13900*/  MUFU.EX2 R211, R27 ;  /* 0x0000001b00d37308 */ /* 0x000ea20000000800 */
[----:B------:R-:W-:Y:S01]  /*13910*/  MOV R143, R205 ;  /* 0x000000cd008f7202 */ /* 0x000fe20000000f00 */
[----:B------:R-:W-:Y:S01]  /*13920*/  IMAD.MOV.U32 R154, RZ, RZ, R206 ;  /* 0x000000ffff9a7224 */ /* 0x000fe200078e00ce */
[----:B------:R-:W-:Y:S01]  /*13930*/  MOV R251, R203 ;  /* 0x000000cb00fb7202 */ /* 0x000fe20000000f00 */
[----:B-1----:R-:W-:Y:S01]  /*13940*/  IMAD.MOV.U32 R2, RZ, RZ, R208 ;  /* 0x000000ffff027224 */ /* 0x002fe200078e00d0 */
[----:B------:R-:W-:-:S02]  /*13950*/  MOV R153, R209 ;  /* 0x000000d100997202 */ /* 0x000fc40000000f00 */
[----:B------:R-:W-:Y:S01]  /*13960*/  MOV R164, R207 ;  /* 0x000000cf00a47202 */ /* 0x000fe20000000f00 */
[----:B------:R1:W-:Y:S01]  /*13970*/  MUFU.EX2 R209, R52 ;  /* 0x0000003400d17308 */ /* 0x0003e20000000800 */
[----:B------:R-:W-:Y:S02]  /*13980*/  MOV R223, R210 ;  /* 0x000000d200df7202 */ /* 0x000fe40000000f00 */
[----:B------:R-:W-:-:S05]  /*13990*/  MOV R151, R204 ;  /* 0x000000cc00977202 */ /* 0x000fca0000000f00 */
[----:B------:R-:W-:Y:S01]  /*139a0*/  MUFU.EX2 R207, R36 ;  /* 0x0000002400cf7308 */ /* 0x000fe20000000800 */
[----:B------:R-:W-:Y:S01]  /*139b0*/  FFMA.FTZ R173, R109, c[0x0][0x23c], -R3 ;  /* 0x00008f006dad7a23 */ /* 0x000fe20000010803 */
[----:B------:R-:W-:-:S06]  /*139c0*/  MOV R249, R111 ;  /* 0x0000006f00f97202 */ /* 0x000fcc0000000f00 */
[----:B------:R-:W1:Y:S01]  /*139d0*/  MUFU.EX2 R210, R35 ;  /* 0x0000002300d27308 */ /* 0x000e620000000800 */
[----:B------:R-:W-:Y:S01]  /*139e0*/  MOV R248, R110 ;  /* 0x0000006e00f87202 */ /* 0x000fe20000000f00 */
[C---:B------:R-:W-:Y:S06]  /*139f0*/  HMMA.16816.F32 R84, R4.reuse, R30, R84 ;  /* 0x0000001e0454723c */ /* 0x040fec0000001854 */
[----:B------:R-:W-:Y:S02]  /*13a00*/  MUFU.EX2 R208, R39 ;  /* 0x0000002700d07308 */ /* 0x000fe40000000800 */
[----:B------:R-:W-:Y:S06]  /*13a10*/  HMMA.16816.F32 R108, R4, R28, R184 ;  /* 0x0000001c046c723c */ /* 0x000fec00000018b8 */
[----:B------:R-:W-:Y:S01]  /*13a20*/  MUFU.EX2 R206, R38 ;  /* 0x0000002600ce7308 */ /* 0x000fe20000000800 */
[----:B----4-:R-:W-:-:S07]  /*13a30*/  F2FP.PACK_AB R4, R218, R217 ;  /* 0x000000d9da04723e */ /* 0x010fce00000000ff */
[----:B------:R4:W1:Y:S01]  /*13a40*/  MUFU.EX2 R205, R37 ;  /* 0x0000002500cd7308 */ /* 0x0008620000000800 */
[----:B------:R-:W-:-:S07]  /*13a50*/  F2FP.PACK_AB R5, R213, R214 ;  /* 0x000000d6d505723e */ /* 0x000fce00000000ff */
[----:B------:R-:W-:Y:S01]  /*13a60*/  MUFU.EX2 R203, R33 ;  /* 0x0000002100cb7308 */ /* 0x000fe20000000800 */
[----:B------:R-:W-:Y:S01]  /*13a70*/  F2FP.PACK_AB R6, R215, R216 ;  /* 0x000000d8d706723e */ /* 0x000fe200000000ff */
[----:B------:R-:W-:-:S06]  /*13a80*/  FFMA.FTZ R170, R225, c[0x0][0x23c], -R3 ;  /* 0x00008f00e1aa7a23 */ /* 0x000fcc0000010803 */
[----:B------:R-:W3:Y:S01]  /*13a90*/  MUFU.EX2 R204, R34 ;  /* 0x0000002200cc7308 */ /* 0x000ee20000000800 */
[----:B--2---:R-:W-:Y:S02]  /*13aa0*/  F2FP.PACK_AB R7, R211, R212 ;  /* 0x000000d4d307723e */ /* 0x004fe400000000ff */
[----:B------:R-:W-:Y:S02]  /*13ab0*/  MOV R182, R183 ;  /* 0x000000b700b67202 */ /* 0x000fe40000000f00 */
[----:B------:R-:W-:Y:S01]  /*13ac0*/  MOV R150, R55 ;  /* 0x0000003700967202 */ /* 0x000fe20000000f00 */
[--C-:B------:R-:W-:Y:S01]  /*13ad0*/  FFMA.FTZ R25, R118, c[0x0][0x23c], -R3.reuse ;  /* 0x00008f0076197a23 */ /* 0x100fe20000010803 */
[----:B------:R-:W-:Y:S01]  /*13ae0*/  MOV R225, R171 ;  /* 0x000000ab00e17202 */ /* 0x000fe20000000f00 */
[----:B------:R-:W-:Y:S01]  /*13af0*/  FFMA.FTZ R171, R219, c[0x0][0x23c], -R3 ;  /* 0x00008f00dbab7a23 */ /* 0x000fe20000010803 */
[----:B------:R-:W-:Y:S01]  /*13b00*/  MOV R219, R54 ;  /* 0x0000003600db7202 */ /* 0x000fe20000000f00 */
[----:B------:R-:W-:Y:S01]  /*13b10*/  FADD.FTZ R24, R192, R134 ;  /* 0x00000086c0187221 */ /* 0x000fe20000010000 */
[----:B------:R-:W-:Y:S01]  /*13b20*/  MOV R183, R165 ;  /* 0x000000a500b77202 */ /* 0x000fe20000000f00 */
[C---:B-1----:R-:W-:Y:S01]  /*13b30*/  HMMA.16816.F32 R52, R4.reuse, R22, R80 ;  /* 0x000000160434723c */ /* 0x042fe20000001850 */
[----:B------:R-:W-:Y:S01]  /*13b40*/  MOV R165, R166 ;  /* 0x000000a600a57202 */ /* 0x000fe20000000f00 */
[----:B------:R-:W-:Y:S01]  /*13b50*/  FADD.FTZ R2, R2, R61 ;  /* 0x0000003d02027221 */ /* 0x000fe20000010000 */
[----:B------:R-:W-:Y:S01]  /*13b60*/  MOV R166, R167 ;  /* 0x000000a700a67202 */ /* 0x000fe20000000f00 */
[----:B------:R-:W-:Y:S01]  /*13b70*/  IMAD.MOV.U32 R167, RZ, RZ, R152 ;  /* 0x000000ffffa77224 */ /* 0x000fe200078e0098 */
[----:B------:R-:W-:Y:S01]  /*13b80*/  MOV R152, R153 ;  /* 0x0000009900987202 */ /* 0x000fe20000000f00 */
[----:B------:R-:W-:Y:S02]  /*13b90*/  LDSM.16.MT88.4 R28, [R230+0xa800] ;  /* 0x00a80000e61c783b */ /* 0x000fe40000004200 */
[----:B---3--:R-:W-:Y:S01]  /*13ba0*/  HMMA.16816.F32 R96, R4, R12, R92 ;  /* 0x0000000c0460723c */ /* 0x008fe2000000185c */
[----:B------:R-:W-:-:S02]  /*13bb0*/  MOV R153, R154 ;  /* 0x0000009a00997202 */ /* 0x000fc40000000f00 */
[----:B------:R-:W-:-:S05]  /*13bc0*/  MOV R154, R148 ;  /* 0x00000094009a7202 */ /* 0x000fca0000000f00 */
[----:B------:R-:W-:Y:S01]  /*13bd0*/  HMMA.16816.F32 R88, R4, R14, R88 ;  /* 0x0000000e0458723c */ /* 0x000fe20000001858 */
[----:B------:R-:W-:-:S07]  /*13be0*/  MOV R148, R149 ;  /* 0x0000009500947202 */ /* 0x000fce0000000f00 */
[----:B------:R-:W-:Y:S01]  /*13bf0*/  HMMA.16816.F32 R72, R4, R8, R72 ;  /* 0x000000080448723c */ /* 0x000fe20000001848 */
[----:B------:R-:W-:-:S07]  /*13c00*/  MOV R149, R150 ;  /* 0x0000009600957202 */ /* 0x000fce0000000f00 */
[----:B------:R-:W-:Y:S01]  /*13c10*/  HMMA.16816.F32 R68, R4, R10, R68 ;  /* 0x0000000a0444723c */ /* 0x000fe20000001844 */
[----:B------:R-:W-:-:S07]  /*13c20*/  IMAD.MOV.U32 R150, RZ, RZ, R202 ;  /* 0x000000ffff967224 */ /* 0x000fce00078e00ca */
[C---:B------:R-:W-:Y:S08]  /*13c30*/  HMMA.16816.F32 R64, R4.reuse, R20, R64 ;  /* 0x000000140440723c */ /* 0x040ff00000001840 */
[C---:B------:R-:W-:Y:S08]  /*13c40*/  HMMA.16816.F32 R80, R4.reuse, R16, R112 ;  /* 0x000000100450723c */ /* 0x040ff00000001870 */
[----:B----4-:R-:W-:Y:S07]  /*13c50*/  HMMA.16816.F32 R36, R4, R18, R76 ;  /* 0x000000120424723c */ /* 0x010fee000000184c */
[----:B------:R-:W-:-:S02]  /*13c60*/  F2FP.PACK_AB R4, R210, R207 ;  /* 0x000000cfd204723e */ /* 0x000fc400000000ff */
[----:B------:R-:W-:Y:S02]  /*13c70*/  F2FP.PACK_AB R5, R205, R206 ;  /* 0x000000cecd05723e */ /* 0x000fe400000000ff */
[----:B------:R-:W-:Y:S02]  /*13c80*/  F2FP.PACK_AB R6, R208, R209 ;  /* 0x000000d1d006723e */ /* 0x000fe400000000ff */
[----:B------:R-:W-:Y:S01]  /*13c90*/  F2FP.PACK_AB R7, R203, R204 ;  /* 0x000000cccb07723e */ /* 0x000fe200000000ff */
[----:B------:R1:W-:Y:S01]  /*13ca0*/  MUFU.EX2 R202, R32 ;  /* 0x0000002000ca7308 */ /* 0x0003e20000000800 */
[----:B------:R-:W-:Y:S02]  /*13cb0*/  FFMA.FTZ R118, R240, c[0x0][0x23c], -R3 ;  /* 0x00008f00f0767a23 */ /* 0x000fe40000010803 */
[----:B------:R-:W-:Y:S01]  /*13cc0*/  FADD.FTZ R3, R189, R133 ;  /* 0x00000085bd037221 */ /* 0x000fe20000010000 */
[----:B------:R2:W5:Y:S02]  /*13cd0*/  LDL.LU R240, [R1+0x120] ;  /* 0x0001200001f07983 */ /* 0x0005640000300800 */
[C---:B------:R-:W-:Y:S01]  /*13ce0*/  HMMA.16816.F32 R44, R4.reuse, R12, R44 ;  /* 0x0000000c042c723c */ /* 0x040fe2000000182c */
[----:B------:R-:W-:Y:S01]  /*13cf0*/  FADD.FTZ R61, R194, R24 ;  /* 0x00000018c23d7221 */ /* 0x000fe20000010000 */
[----:B------:R3:W-:Y:S06]  /*13d00*/  MUFU.EX2 R133, R25 ;  /* 0x0000001900857308 */ /* 0x0007ec0000000800 */
[C---:B------:R-:W-:Y:S01]  /*13d10*/  HMMA.16816.F32 R40, R4.reuse, R14, R40 ;  /* 0x0000000e0428723c */ /* 0x040fe20000001828 */
[----:B------:R-:W4:Y:S07]  /*13d20*/  LDSM.16.MT88.4 R12, [R229+0xa800] ;  /* 0x00a80000e50c783b */ /* 0x000f2e0000004200 */
[C---:B-1----:R-:W-:Y:S01]  /*13d30*/  HMMA.16816.F32 R32, R4.reuse, R8, R48 ;  /* 0x000000080420723c */ /* 0x042fe20000001830 */
[----:B---3--:R-:W-:Y:S07]  /*13d40*/  LDSM.16.MT88.4 R24, [R231+0xa800] ;  /* 0x00a80000e718783b */ /* 0x008fee0000004200 */
[----:B------:R-:W-:Y:S01]  /*13d50*/  HMMA.16816.F32 R48, R4, R10, R56 ;  /* 0x0000000a0430723c */ /* 0x000fe20000001838 */
[----:B------:R-:W1:Y:S01]  /*13d60*/  LDSM.16.MT88.4 R8, [R232+0xa800] ;  /* 0x00a80000e808783b */ /* 0x000e620000004200 */
[----:B------:R-:W-:Y:S01]  /*13d70*/  FADD.FTZ R0, R182, R62 ;  /* 0x0000003eb6007221 */ /* 0x000fe20000010000 */
[----:B------:R-:W-:-:S02]  /*13d80*/  MOV R182, R183 ;  /* 0x000000b700b67202 */ /* 0x000fc40000000f00 */
[----:B------:R-:W-:Y:S01]  /*13d90*/  MOV R183, R165 ;  /* 0x000000a500b77202 */ /* 0x000fe20000000f00 */
[----:B------:R-:W-:Y:S02]  /*13da0*/  MUFU.EX2 R134, R116 ;  /* 0x0000007400867308 */ /* 0x000fe40000000800 */
[----:B------:R-:W-:Y:S02]  /*13db0*/  FADD.FTZ R2, R182, R2 ;  /* 0x00000002b6027221 */ /* 0x000fe40000010000 */
[----:B------:R-:W-:Y:S01]  /*13dc0*/  FADD.FTZ R0, R183, R0 ;  /* 0x00000000b7007221 */ /* 0x000fe20000010000 */
[----:B------:R-:W-:Y:S02]  /*13dd0*/  MOV R183, R223 ;  /* 0x000000df00b77202 */ /* 0x000fe40000000f00 */
[----:B------:R-:W-:Y:S01]  /*13de0*/  MOV R223, R201 ;  /* 0x000000c900df7202 */ /* 0x000fe20000000f00 */
[----:B------:R-:W-:Y:S01]  /*13df0*/  MUFU.EX2 R117, R117 ;  /* 0x0000007500757308 */ /* 0x000fe20000000800 */
[----:B------:R-:W-:-:S07]  /*13e00*/  MOV R182, R200 ;  /* 0x000000c800b67202 */ /* 0x000fce0000000f00 */
[----:B------:R-:W3:Y:S08]  /*13e10*/  MUFU.EX2 R201, R60 ;  /* 0x0000003c00c97308 */ /* 0x000ef00000000800 */
[----:B------:R-:W1:Y:S08]  /*13e20*/  MUFU.EX2 R200, R63 ;  /* 0x0000003f00c87308 */ /* 0x000e700000000800 */
[----:B------:R-:W-:Y:S08]  /*13e30*/  MUFU.EX2 R118, R118 ;  /* 0x0000007600767308 */ /* 0x000ff00000000800 */
[----:B------:R-:W1:Y:S01]  /*13e40*/  MUFU.EX2 R119, R119 ;  /* 0x0000007700777308 */ /* 0x000e620000000800 */
[C---:B------:R-:W-:Y:S07]  /*13e50*/  HMMA.16816.F32 R92, R4.reuse, R20, R100 ;  /* 0x00000014045c723c */ /* 0x040fee0000001864 */
[----:B------:R-:W-:Y:S01]  /*13e60*/  MUFU.EX2 R125, R125 ;  /* 0x0000007d007d7308 */ /* 0x000fe20000000800 */
[C---:B------:R-:W-:Y:S01]  /*13e70*/  HMMA.16816.F32 R104, R4.reuse, R22, R104 ;  /* 0x000000160468723c */ /* 0x040fe20000001868 */
[----:B------:R-:W2:Y:S06]  /*13e80*/  LDSM.16.MT88.4 R20, [R229+0xb000] ;  /* 0x00b00000e514783b */ /* 0x000eac0000004200 */
[----:B------:R-:W1:Y:S01]  /*13e90*/  MUFU.EX2 R127, R127 ;  /* 0x0000007f007f7308 */ /* 0x000e620000000800 */
[C---:B------:R-:W-:Y:S07]  /*13ea0*/  HMMA.16816.F32 R108, R4.reuse, R16, R108 ;  /* 0x00000010046c723c */ /* 0x040fee000000186c */
[----:B------:R-:W-:Y:S01]  /*13eb0*/  MUFU.EX2 R128, R128 ;  /* 0x0000008000807308 */ /* 0x000fe20000000800 */
[----:B------:R-:W-:Y:S07]  /*13ec0*/  HMMA.16816.F32 R84, R4, R18, R84 ;  /* 0x000000120454723c */ /* 0x000fee0000001854 */
[----:B------:R-:W2:Y:S01]  /*13ed0*/  MUFU.EX2 R130, R130 ;  /* 0x0000008200827308 */ /* 0x000ea20000000800 */
[----:B---3--:R-:W-:-:S02]  /*13ee0*/  F2FP.PACK_AB R4, R201, R202 ;  /* 0x000000cac904723e */ /* 0x008fc400000000ff */
[----:B------:R-:W-:Y:S02]  /*13ef0*/  F2FP.PACK_AB R5, R117, R133 ;  /* 0x000000857505723e */ /* 0x000fe400000000ff */
[----:B-1----:R-:W-:Y:S02]  /*13f00*/  F2FP.PACK_AB R6, R134, R200 ;  /* 0x000000c88606723e */ /* 0x002fe400000000ff */
[----:B------:R-:W-:Y:S01]  /*13f10*/  F2FP.PACK_AB R7, R119, R118 ;  /* 0x000000767707723e */ /* 0x000fe200000000ff */
[----:B------:R-:W-:-:S06]  /*13f20*/  FADD.FTZ R16, R182, R61 ;  /* 0x0000003db6107221 */ /* 0x000fcc0000010000 */
[C---:B----4-:R-:W-:Y:S08]  /*13f30*/  HMMA.16816.F32 R100, R4.reuse, R12, R96 ;  /* 0x0000000c0464723c */ /* 0x050ff00000001860 */
[C---:B------:R-:W-:Y:S08]  /*13f40*/  HMMA.16816.F32 R96, R4.reuse, R14, R88 ;  /* 0x0000000e0460723c */ /* 0x040ff00000001858 */
[C---:B------:R-:W-:Y:S08]  /*13f50*/  HMMA.16816.F32 R88, R4.reuse, R8, R72 ;  /* 0x000000080458723c */ /* 0x040ff00000001848 */
        /* <DEDUP_REMOVED lines=8> */
[----:B--2---:R-:W-:Y:S01]  /*13fe0*/  F2FP.PACK_AB R7, R130, R128 ;  /* 0x000000808207723e */ /* 0x004fe200000000ff */
[----:B------:R-:W-:Y:S02]  /*13ff0*/  FADD.FTZ R80, R235, R16 ;  /* 0x00000010eb507221 */ /* 0x000fe40000010000 */
[----:B------:R-:W1:Y:S04]  /*14000*/  LDSM.16.MT88.4 R16, [R232+0xb000] ;  /* 0x00b00000e810783b */ /* 0x000e680000004200 */
[C---:B------:R-:W-:Y:S08]  /*14010*/  HMMA.16816.F32 R52, R4.reuse, R14, R40 ;  /* 0x0000000e0434723c */ /* 0x040ff00000001828 */
[C---:B------:R-:W-:Y:S01]  /*14020*/  HMMA.16816.F32 R56, R4.reuse, R12, R44 ;  /* 0x0000000c0438723c */ /* 0x040fe2000000182c */
[----:B------:R-:W2:Y:S07]  /*14030*/  LDSM.16.MT88.4 R12, [R230+0xb000] ;  /* 0x00b00000e60c783b */ /* 0x000eae0000004200 */
[C---:B------:R-:W-:Y:S08]  /*14040*/  HMMA.16816.F32 R40, R4.reuse, R8, R32 ;  /* 0x000000080428723c */ /* 0x040ff00000001820 */
[C---:B------:R-:W-:Y:S01]  /*14050*/  HMMA.16816.F32 R36, R4.reuse, R10, R48 ;  /* 0x0000000a0424723c */ /* 0x040fe20000001830 */
[----:B------:R-:W3:Y:S01]  /*14060*/  LDSM.16.MT88.4 R8, [R231+0xb000] ;  /* 0x00b00000e708783b */ /* 0x000ee20000004200 */
[----:B------:R-:W-:Y:S06]  /*14070*/  MUFU.EX2 R129, R129 ;  /* 0x0000008100817308 */ /* 0x000fec0000000800 */
[----:B------:R-:W-:Y:S02]  /*14080*/  HMMA.16816.F32 R32, R4, R28, R92 ;  /* 0x0000001c0420723c */ /* 0x000fe4000000185c */
[----:B------:R-:W4:Y:S01]  /*14090*/  MUFU.EX2 R131, R131 ;  /* 0x0000008300837308 */ /* 0x000f220000000800 */
[----:B------:R-:W-:-:S07]  /*140a0*/  MOV R182, R164 ;  /* 0x000000a400b67202 */ /* 0x000fce0000000f00 */
[----:B------:R-:W-:Y:S01]  /*140b0*/  MUFU.EX2 R116, R136 ;  /* 0x0000008800747308 */ /* 0x000fe20000000800 */
[C---:B------:R-:W-:Y:S07]  /*140c0*/  HMMA.16816.F32 R44, R4.reuse, R30, R104 ;  /* 0x0000001e042c723c */ /* 0x040fee0000001868 */
[----:B------:R-:W-:Y:S01]  /*140d0*/  MUFU.EX2 R115, R137 ;  /* 0x0000008900737308 */ /* 0x000fe20000000800 */
[C---:B------:R-:W-:Y:S07]  /*140e0*/  HMMA.16816.F32 R48, R4.reuse, R24, R108 ;  /* 0x000000180430723c */ /* 0x040fee000000186c */
[----:B------:R-:W-:Y:S01]  /*140f0*/  MUFU.EX2 R114, R138 ;  /* 0x0000008a00727308 */ /* 0x000fe20000000800 */
[----:B------:R-:W-:Y:S07]  /*14100*/  HMMA.16816.F32 R28, R4, R26, R84 ;  /* 0x0000001a041c723c */ /* 0x000fee0000001854 */
[----:B------:R-:W1:Y:S08]  /*14110*/  MUFU.EX2 R113, R139 ;  /* 0x0000008b00717308 */ /* 0x000e700000000800 */
[----:B------:R-:W-:Y:S08]  /*14120*/  MUFU.EX2 R112, R144 ;  /* 0x0000009000707308 */ /* 0x000ff00000000800 */
[----:B------:R-:W1:Y:S01]  /*14130*/  MUFU.EX2 R93, R145 ;  /* 0x00000091005d7308 */ /* 0x000e620000000800 */
[----:B------:R-:W-:Y:S01]  /*14140*/  FADD.FTZ R2, R182, R2 ;  /* 0x00000002b6027221 */ /* 0x000fe20000010000 */
[----:B------:R-:W-:Y:S01]  /*14150*/  MOV R165, R166 ;  /* 0x000000a600a57202 */ /* 0x000fe20000000f00 */
[----:B------:R-:W-:-:S05]  /*14160*/  IMAD.MOV.U32 R182, RZ, RZ, R234 ;  /* 0x000000ffffb67224 */ /* 0x000fca00078e00ea */
[----:B------:R-:W-:Y:S01]  /*14170*/  MUFU.EX2 R92, R146 ;  /* 0x00000092005c7308 */ /* 0x000fe20000000800 */
[----:B------:R-:W-:Y:S01]  /*14180*/  MOV R166, R167 ;  /* 0x000000a700a67202 */ /* 0x000fe20000000f00 */
[----:B------:R-:W-:Y:S01]  /*14190*/  FADD.FTZ R3, R190, R3 ;  /* 0x00000003be037221 */ /* 0x000fe20000010000 */
[----:B------:R-:W-:-:S05]  /*141a0*/  MOV R164, R237 ;  /* 0x000000ed00a47202 */ /* 0x000fca0000000f00 */
[----:B------:R-:W1:Y:S01]  /*141b0*/  MUFU.EX2 R87, R147 ;  /* 0x0000009300577308 */ /* 0x000e620000000800 */
[----:B------:R-:W-:-:S07]  /*141c0*/  MOV R167, R152 ;  /* 0x0000009800a77202 */ /* 0x000fce0000000f00 */
[----:B------:R-:W-:Y:S01]  /*141d0*/  MUFU.EX2 R86, R156 ;  /* 0x0000009c00567308 */ /* 0x000fe20000000800 */
[----:B------:R-:W-:-:S07]  /*141e0*/  IMAD.MOV.U32 R152, RZ, RZ, R153 ;  /* 0x000000ffff987224 */ /* 0x000fce00078e0099 */
[----:B------:R-:W-:Y:S01]  /*141f0*/  MUFU.EX2 R85, R157 ;  /* 0x0000009d00557308 */ /* 0x000fe20000000800 */
[----:B------:R-:W-:-:S07]  /*14200*/  FADD.FTZ R24, R182, R80 ;  /* 0x00000050b6187221 */ /* 0x000fce0000010000 */
[----:B------:R-:W-:Y:S08]  /*14210*/  MUFU.EX2 R84, R158 ;  /* 0x0000009e00547308 */ /* 0x000ff00000000800 */
[----:B------:R-:W1:Y:S08]  /*14220*/  MUFU.EX2 R83, R159 ;  /* 0x0000009f00537308 */ /* 0x000e700000000800 */
[----:B------:R-:W-:Y:S08]  /*14230*/  MUFU.EX2 R82, R160 ;  /* 0x000000a000527308 */ /* 0x000ff00000000800 */
[----:B------:R-:W2:Y:S01]  /*14240*/  MUFU.EX2 R81, R161 ;  /* 0x000000a100517308 */ /* 0x000ea20000000800 */
[----:B------:R-:W-:Y:S01]  /*14250*/  MOV R153, R148 ;  /* 0x0000009400997202 */ /* 0x000fe20000000f00 */
[----:B------:R-:W-:Y:S01]  /*14260*/  FADD.FTZ R3, R238, R3 ;  /* 0x00000003ee037221 */ /* 0x000fe20000010000 */
[----:B----4-:R-:W-:-:S02]  /*14270*/  F2FP.PACK_AB R4, R131, R129 ;  /* 0x000000818304723e */ /* 0x010fc400000000ff */
[----:B-1----:R-:W-:Y:S02]  /*14280*/  F2FP.PACK_AB R5, R113, R114 ;  /* 0x000000727105723e */ /* 0x002fe400000000ff */
[----:B------:R-:W-:Y:S02]  /*14290*/  F2FP.PACK_AB R6, R115, R116 ;  /* 0x000000747306723e */ /* 0x000fe400000000ff */
[----:B------:R-:W-:Y:S02]  /*142a0*/  F2FP.PACK_AB R7, R93, R112 ;  /* 0x000000705d07723e */ /* 0x000fe400000000ff */
[----:B------:R-:W-:Y:S02]  /*142b0*/  MOV R182, R183 ;  /* 0x000000b700b67202 */ /* 0x000fe40000000f00 */
[----:B------:R-:W-:Y:S02]  /*142c0*/  MOV R148, R149 ;  /* 0x0000009500947202 */ /* 0x000fe40000000f00 */
[----:B------:R-:W-:Y:S01]  /*142d0*/  MOV R183, R164 ;  /* 0x000000a400b77202 */ /* 0x000fe20000000f00 */
[----:B------:R-:W-:Y:S01]  /*142e0*/  FADD.FTZ R0, R236, R0 ;  /* 0x00000000ec007221 */ /* 0x000fe20000010000 */
[----:B------:R-:W-:-:S02]  /*142f0*/  MOV R149, R150 ;  /* 0x0000009600957202 */ /* 0x000fc40000000f00 */
[----:B------:R-:W-:Y:S02]  /*14300*/  MOV R164, R165 ;  /* 0x000000a500a47202 */ /* 0x000fe40000000f00 */
[----:B------:R-:W-:Y:S02]  /*14310*/  MOV R150, R151 ;  /* 0x0000009700967202 */ /* 0x000fe40000000f00 */
        /* <DEDUP_REMOVED lines=8> */
[----:B------:R-:W-:Y:S01]  /*143a0*/  HMMA.16816.F32 R100, R4, R20, R100 ;  /* 0x000000140464723c */ /* 0x000fe20000001864 */
[----:B------:R-:W-:Y:S01]  /*143b0*/  FADD.FTZ R0, R191, R0 ;  /* 0x00000000bf007221 */ /* 0x000fe20000010000 */
[----:B------:R-:W-:Y:S01]  /*143c0*/  MOV R148, R149 ;  /* 0x0000009500947202 */ /* 0x000fe20000000f00 */
[----:B------:R-:W-:Y:S01]  /*143d0*/  FADD.FTZ R3, R182, R3 ;  /* 0x00000003b6037221 */ /* 0x000fe20000010000 */
[----:B------:R-:W-:Y:S01]  /*143e0*/  MOV R149, R150 ;  /* 0x0000009600957202 */ /* 0x000fe20000000f00 */
[----:B------:R-:W-:Y:S01]  /*143f0*/  FADD.FTZ R2, R228, R2 ;  /* 0x00000002e4027221 */ /* 0x000fe20000010000 */
[----:B------:R-:W-:-:S02]  /*14400*/  MOV R150, R151 ;  /* 0x0000009700967202 */ /* 0x000fc40000000f00 */
[----:B------:R-:W-:Y:S01]  /*14410*/  HMMA.16816.F32 R96, R4, R22, R96 ;  /* 0x000000160460723c */ /* 0x000fe20000001860 */
[----:B------:R-:W-:Y:S01]  /*14420*/  MOV R151, R227 ;  /* 0x000000e300977202 */ /* 0x000fe20000000f00 */
[----:B------:R-:W-:Y:S01]  /*14430*/  FADD.FTZ R0, R183, R0 ;  /* 0x00000000b7007221 */ /* 0x000fe20000010000 */
[----:B------:R-:W-:-:S05]  /*14440*/  MOV R184, R148 ;  /* 0x0000009400b87202 */ /* 0x000fca0000000f00 */
[----:B------:R-:W-:Y:S01]  /*14450*/  HMMA.16816.F32 R88, R4, R16, R88 ;  /* 0x000000100458723c */ /* 0x000fe20000001858 */
[----:B------:R-:W-:Y:S01]  /*14460*/  FADD.FTZ R24, R164, R24 ;  /* 0x00000018a4187221 */ /* 0x000fe20000010000 */
[----:B------:R-:W-:-:S06]  /*14470*/  MOV R185, R149 ;  /* 0x0000009500b97202 */ /* 0x000fcc0000000f00 */
[----:B------:R-:W-:Y:S01]  /*14480*/  HMMA.16816.F32 R76, R4, R18, R76 ;  /* 0x00000012044c723c */ /* 0x000fe2000000184c */
[----:B------:R-:W-:Y:S01]  /*14490*/  FADD.FTZ R3, R165, R3 ;  /* 0x00000003a5037221 */ /* 0x000fe20000010000 */
[----:B------:R-:W-:-:S06]  /*144a0*/  MOV R186, R150 ;  /* 0x0000009600ba7202 */ /* 0x000fcc0000000f00 */
[----:B--2---:R-:W-:Y:S01]  /*144b0*/  HMMA.16816.F32 R72, R4, R12, R72 ;  /* 0x0000000c0448723c */ /* 0x004fe20000001848 */
[----:B------:R-:W-:-:S07]  /*144c0*/  FADD.FTZ R2, R166, R2 ;  /* 0x00000002a6027221 */ /* 0x000fce0000010000 */
[----:B------:R-:W-:Y:S01]  /*144d0*/  HMMA.16816.F32 R64, R4, R14, R64 ;  /* 0x0000000e0440723c */ /* 0x000fe20000001840 */
[----:B------:R-:W-:-:S07]  /*144e0*/  MOV R187, R151 ;  /* 0x0000009700bb7202 */ /* 0x000fce0000000f00 */
[C---:B---3--:R-:W-:Y:S08]  /*144f0*/  HMMA.16816.F32 R68, R4.reuse, R8, R68 ;  /* 0x000000080444723c */ /* 0x048ff00000001844 */
[----:B------:R-:W-:Y:S01]  /*14500*/  HMMA.16816.F32 R60, R4, R10, R60 ;  /* 0x0000000a043c723c */ /* 0x000fe2000000183c */
[----:B------:R-:W-:Y:S01]  /*14510*/  FADD.FTZ R0, R167, R0 ;  /* 0x00000000a7007221 */ /* 0x000fe20000010000 */
[----:B------:R-:W-:Y:S01]  /*14520*/  MOV R107, R219 ;  /* 0x000000db006b7202 */ /* 0x000fe20000000f00 */
[----:B------:R-:W-:Y:S01]  /*14530*/  FADD.FTZ R3, R185, R3 ;  /* 0x00000003b9037221 */ /* 0x000fe20000010000 */
[----:B------:R-:W-:Y:S01]  /*14540*/  MOV R95, R243 ;  /* 0x000000f3005f7202 */ /* 0x000fe20000000f00 */
[----:B------:R-:W-:-:S02]  /*14550*/  FADD.FTZ R2, R186, R2 ;  /* 0x00000002ba027221 */ /* 0x000fc40000010000 */
[----:B------:R-:W-:Y:S01]  /*14560*/  IMAD.MOV.U32 R94, RZ, RZ, R225 ;  /* 0x000000ffff5e7224 */ /* 0x000fe200078e00e1 */
[----:B------:R-:W-:Y:S01]  /*14570*/  F2FP.PACK_AB R4, R87, R92 ;  /* 0x0000005c5704723e */ /* 0x000fe200000000ff */
[----:B------:R-:W-:Y:S01]  /*14580*/  IMAD.MOV.U32 R227, RZ, RZ, R233 ;  /* 0x000000ffffe37224 */ /* 0x000fe200078e00e9 */
[----:B------:R-:W-:Y:S01]  /*14590*/  F2FP.PACK_AB R5, R83, R84 ;  /* 0x000000545305723e */ /* 0x000fe200000000ff */
[----:B------:R-:W-:Y:S01]  /*145a0*/  MUFU.EX2 R80, R162 ;  /* 0x000000a200507308 */ /* 0x000fe20000000800 */
[----:B------:R-:W-:Y:S01]  /*145b0*/  F2FP.PACK_AB R6, R85, R86 ;  /* 0x000000565506723e */ /* 0x000fe200000000ff */
[----:B------:R-:W1:Y:S01]  /*145c0*/  LDSM.16.MT88.4 R148, [R229+0xb800] ;  /* 0x00b80000e594783b */ /* 0x000e620000004200 */
[----:B------:R-:W-:Y:S01]  /*145d0*/  F2FP.PACK_AB R7, R81, R82 ;  /* 0x000000525107723e */ /* 0x000fe200000000ff */
[----:B------:R-:W-:Y:S02]  /*145e0*/  FADD.FTZ R0, R187, R0 ;  /* 0x00000000bb007221 */ /* 0x000fe40000010000 */
[----:B------:R-:W2:Y:S04]  /*145f0*/  LDSM.16.MT88.4 R164, [R232+0xb800] ;  /* 0x00b80000e8a4783b */ /* 0x000ea80000004200 */
[C---:B------:R-:W-:Y:S01]  /*14600*/  HMMA.16816.F32 R56, R4.reuse, R20, R56 ;  /* 0x000000140438723c */ /* 0x040fe20000001838 */
[----:B------:R-:W-:Y:S01]  /*14610*/  FADD.FTZ R3, R153, R3 ;  /* 0x0000000399037221 */ /* 0x000fe20000010000 */
[----:B------:R-:W-:Y:S01]  /*14620*/  MUFU.EX2 R27, R163 ;  /* 0x000000a3001b7308 */ /* 0x000fe20000000800 */
[----:B------:R-:W3:Y:S04]  /*14630*/  LDSM.16.MT88.4 R180, [R230+0xb800] ;  /* 0x00b80000e6b4783b */ /* 0x000ee80000004200 */
[----:B------:R4:W5:Y:S01]  /*14640*/  LDL.LU R239, [R1+0x11c] ;  /* 0x00011c0001ef7983 */ /* 0x0009620000300800 */
[----:B------:R-:W-:Y:S01]  /*14650*/  HMMA.16816.F32 R52, R4, R22, R52 ;  /* 0x000000160434723c */ /* 0x000fe20000001834 */
[----:B------:R-:W-:-:S07]  /*14660*/  FADD.FTZ R2, R154, R2 ;  /* 0x000000029a027221 */ /* 0x000fce0000010000 */
        /* <DEDUP_REMOVED lines=14> */
[----:B------:R-:W1:Y:S02]  /*14750*/  LDSM.16.MT88.4 R12, [R231+0xb800] ;  /* 0x00b80000e70c783b */ /* 0x000e640000004200 */
[----:B------:R-:W-:-:S02]  /*14760*/  FADD.FTZ R4, R152, R4 ;  /* 0x0000000498047221 */ /* 0x000fc40000010000 */
[----:B------:R4:W5:Y:S02]  /*14770*/  LDL.LU R238, [R1+0x118] ;  /* 0x0001180001ee7983 */ /* 0x0009640000300800 */
[----:B------:R-:W-:Y:S02]  /*14780*/  FADD.FTZ R4, R140, R4 ;  /* 0x000000048c047221 */ /* 0x000fe40000010000 */
[----:B------:R-:W-:Y:S01]  /*14790*/  FADD.FTZ R0, R143, R0 ;  /* 0x000000008f007221 */ /* 0x000fe20000010000 */
[----:B------:R-:W-:Y:S01]  /*147a0*/  MOV R245, R223 ;  /* 0x000000df00f57202 */ /* 0x000fe20000000f00 */
[----:B------:R-:W-:Y:S02]  /*147b0*/  FADD.FTZ R4, R107, R4 ;  /* 0x000000046b047221 */ /* 0x000fe40000010000 */
[----:B------:R-:W-:Y:S02]  /*147c0*/  FADD.FTZ R3, R94, R3 ;  /* 0x000000035e037221 */ /* 0x000fe40000010000 */
[----:B------:R-:W-:-:S02]  /*147d0*/  FADD.FTZ R2, R95, R2 ;  /* 0x000000025f027221 */ /* 0x000fc40000010000 */
[----:B------:R-:W-:Y:S01]  /*147e0*/  IMAD.MOV.U32 R247, RZ, RZ, R227 ;  /* 0x000000fffff77224 */ /* 0x000fe200078e00e3 */
[----:B------:R-:W-:Y:S01]  /*147f0*/  MOV R252, R199 ;  /* 0x000000c700fc7202 */ /* 0x000fe20000000f00 */
[----:B------:R-:W-:Y:S01]  /*14800*/  FADD.FTZ R0, R219, R0 ;  /* 0x00000000db007221 */ /* 0x000fe20000010000 */
[----:B------:R-:W1:Y:S01]  /*14810*/  MUFU.EX2 R11, R178 ;  /* 0x000000b2000b7308 */ /* 0x000e620000000800 */
[----:B------:R-:W-:Y:S01]  /*14820*/  FADD.FTZ R7, R225, R4 ;  /* 0x00000004e1077221 */ /* 0x000fe20000010000 */
[----:B------:R-:W-:Y:S01]  /*14830*/  MOV R223, R198 ;  /* 0x000000c600df7202 */ /* 0x000fe20000000f00 */
[----:B------:R-:W-:Y:S01]  /*14840*/  FADD.FTZ R6, R243, R3 ;  /* 0x00000003f3067221 */ /* 0x000fe20000010000 */
[----:B------:R4:W5:Y:S01]  /*14850*/  LDL.LU R237, [R1+0x114] ;  /* 0x0001140001ed7983 */ /* 0x0009620000300800 */
[----:B------:R-:W-:Y:S02]  /*14860*/  FADD.FTZ R5, R245, R2 ;  /* 0x00000002f5057221 */ /* 0x000fe40000010000 */
        /* <DEDUP_REMOVED lines=73> */
[----:B------:R-:W2:Y:S01]  /*14d00*/  MUFU.EX2 R9, R188 ;  /* 0x000000bc00097308 */ /* 0x000ea20000000800 */
[----:B------:R-:W-:Y:S02]  /*14d10*/  FADD.FTZ R3, R81, R3 ;  /* 0x0000000351037221 */ /* 0x000fe40000010000 */
[----:B------:R-:W-:-:S05]  /*14d20*/  FADD.FTZ R2, R115, R2 ;  /* 0x0000000273027221 */ /* 0x000fca0000010000 */
[----:B------:R-:W2:Y:S01]  /*14d30*/  MUFU.EX2 R26, R168 ;  /* 0x000000a8001a7308 */ /* 0x000ea20000000800 */
[----:B------:R-:W-:Y:S02]  /*14d40*/  FADD.FTZ R0, R93, R0 ;  /* 0x000000005d007221 */ /* 0x000fe40000010000 */
[----:B-1----:R-:W-:-:S05]  /*14d50*/  FADD.FTZ R4, R19, R4 ;  /* 0x0000000413047221 */ /* 0x002fca0000010000 */
[----:B------:R-:W1:Y:S01]  /*14d60*/  MUFU.EX2 R21, R172 ;  /* 0x000000ac00157308 */ /* 0x000e620000000800 */
[----:B------:R-:W-:-:S07]  /*14d70*/  FADD.FTZ R3, R11, R3 ;  /* 0x000000030b037221 */ /* 0x000fce0000010000 */
[----:B------:R-:W1:Y:S01]  /*14d80*/  MUFU.EX2 R16, R177 ;  /* 0x000000b100107308 */ /* 0x000e620000000800 */
[----:B------:R-:W-:-:S07]  /*14d90*/  FADD.FTZ R2, R80, R2 ;  /* 0x0000000250027221 */ /* 0x000fce0000010000 */
[----:B------:R-:W1:Y:S01]  /*14da0*/  MUFU.EX2 R8, R196 ;  /* 0x000000c400087308 */ /* 0x000e620000000800 */
[----:B------:R-:W-:-:S07]  /*14db0*/  FADD.FTZ R0, R23, R0 ;  /* 0x0000000017007221 */ /* 0x000fce0000010000 */
[----:B------:R-:W1:Y:S01]  /*14dc0*/  MUFU.EX2 R25, R169 ;  /* 0x000000a900197308 */ /* 0x000e620000000800 */
[----:B------:R-:W-:-:S07]  /*14dd0*/  FADD.FTZ R4, R18, R4 ;  /* 0x0000000412047221 */ /* 0x000fce0000010000 */
[----:B------:R-:W3:Y:S01]  /*14de0*/  MUFU.EX2 R20, R173 ;  /* 0x000000ad00147308 */ /* 0x000ee20000000800 */
[----:B------:R-:W-:Y:S02]  /*14df0*/  FADD.FTZ R3, R10, R3 ;  /* 0x000000030a037221 */ /* 0x000fe40000010000 */
[----:B------:R-:W-:Y:S02]  /*14e00*/  FADD.FTZ R2, R27, R2 ;  /* 0x000000021b027221 */ /* 0x000fe40000010000 */
[----:B------:R-:W-:Y:S02]  /*14e10*/  FADD.FTZ R0, R22, R0 ;  /* 0x0000000016007221 */ /* 0x000fe40000010000 */
[----:B------:R-:W-:Y:S02]  /*14e20*/  FADD.FTZ R4, R17, R4 ;  /* 0x0000000411047221 */ /* 0x000fe40000010000 */
[----:B--2---:R-:W-:Y:S02]  /*14e30*/  FADD.FTZ R3, R9, R3 ;  /* 0x0000000309037221 */ /* 0x004fe40000010000 */
[----:B------:R-:W-:-:S02]  /*14e40*/  FADD.FTZ R2, R26, R2 ;  /* 0x000000021a027221 */ /* 0x000fc40000010000 */
[----:B-1----:R-:W-:Y:S02]  /*14e50*/  FADD.FTZ R0, R21, R0 ;  /* 0x0000000015007221 */ /* 0x002fe40000010000 */
[----:B------:R-:W-:Y:S02]  /*14e60*/  FADD.FTZ R4, R16, R4 ;  /* 0x0000000410047221 */ /* 0x000fe40000010000 */
        /* <DEDUP_REMOVED lines=16> */
[----:B------:R-:W-:-:S07]  /*14f70*/  @UP0 UIADD3 UR34, UR34, -0x3, URZ ;  /* 0xfffffffd22220890 */ /* 0x000fce000fffe03f */
[C---:B------:R-:W-:Y:S08]  /*14f80*/  HMMA.16816.F32 R144, R192.reuse, R150, R96 ;  /* 0x00000096c090723c */ /* 0x040ff00000001860 */
[C---:B------:R-:W-:Y:S08]  /*14f90*/  HMMA.16816.F32 R156, R192.reuse, R164, R88 ;  /* 0x000000a4c09c723c */ /* 0x040ff00000001858 */
[C---:B------:R-:W-:Y:S08]  /*14fa0*/  HMMA.16816.F32 R160, R192.reuse, R166, R76 ;  /* 0x000000a6c0a0723c */ /* 0x040ff0000000184c */
[C---:B------:R-:W-:Y:S08]  /*14fb0*/  HMMA.16816.F32 R172, R192.reuse, R180, R72 ;  /* 0x000000b4c0ac723c */ /* 0x040ff00000001848 */
[----:B------:R-:W-:Y:S01]  /*14fc0*/  HMMA.16816.F32 R176, R192, R182, R64 ;  /* 0x000000b6c0b0723c */ /* 0x000fe20000001840 */
[----:B------:R-:W-:-:S02]  /*14fd0*/  MOV R72, R123 ;  /* 0x0000007b00487202 */ /* 0x000fc40000000f00 */
[----:B------:R-:W-:-:S05]  /*14fe0*/  MOV R73, R124 ;  /* 0x0000007c00497202 */ /* 0x000fca0000000f00 */
[----:B------:R-:W-:Y:S01]  /*14ff0*/  HMMA.16816.F32 R140, R196, R148, R56 ;  /* 0x00000094c48c723c */ /* 0x000fe20000001838 */
[----:B------:R-:W-:Y:S02]  /*15000*/  @P0 MOV R72, R123 ;  /* 0x0000007b00480202 */ /* 0x000fe40000000f00 */
[----:B------:R-:W-:-:S05]  /*15010*/  @P0 MOV R73, R124 ;  /* 0x0000007c00490202 */ /* 0x000fca0000000f00 */
[C---:B------:R-:W-:Y:S08]  /*15020*/  HMMA.16816.F32 R152, R196.reuse, R164, R40 ;  /* 0x000000a4c498723c */ /* 0x040ff00000001828 */
[----:B------:R-:W-:Y:S08]  /*15030*/  HMMA.16816.F32 R168, R196, R180, R32 ;  /* 0x000000b4c4a8723c */ /* 0x000ff00000001820 */
[----:B------:R-:W-:Y:S08]  /*15040*/  HMMA.16816.F32 R188, R192, R12, R68 ;  /* 0x0000000cc0bc723c */ /* 0x000ff00000001844 */
[----:B------:R-:W-:Y:S01]  /*15050*/  HMMA.16816.F32 R148, R196, R150, R52 ;  /* 0x00000096c494723c */ /* 0x000fe20000001834 */
[----:B------:R-:W-:Y:S01]  /*15060*/  IMAD.MOV.U32 R68, RZ, RZ, R132 ;  /* 0x000000ffff447224 */ /* 0x000fe200078e0084 */
[----:B------:R-:W-:-:S02]  /*15070*/  MOV R71, R135 ;  /* 0x0000008700477202 */ /* 0x000fc40000000f00 */
[----:B------:R-:W-:-:S04]  /*15080*/  @P0 MOV R68, R132 ;  /* 0x0000008400440202 */ /* 0x000fc80000000f00 */
[----:B------:R-:W-:Y:S01]  /*15090*/  HMMA.16816.F32 R164, R196, R166, R36 ;  /* 0x000000a6c4a4723c */ /* 0x000fe20000001824 */
[----:B------:R-:W-:-:S07]  /*150a0*/  @P0 MOV R71, R135 ;  /* 0x0000008700470202 */ /* 0x000fce0000000f00 */
[C---:B------:R-:W-:Y:S08]  /*150b0*/  HMMA.16816.F32 R180, R196.reuse, R182, R44 ;  /* 0x000000b6c4b4723c */ /* 0x040ff0000000182c */
[----:B------:R-:W-:Y:S08]  /*150c0*/  HMMA.16816.F32 R184, R196, R12, R48 ;  /* 0x0000000cc4b8723c */ /* 0x000ff00000001830 */
[-C--:B------:R-:W-:Y:S08]  /*150d0*/  HMMA.16816.F32 R192, R192, R14.reuse, R60 ;  /* 0x0000000ec0c0723c */ /* 0x080ff0000000183c */
[----:B------:R-:W-:Y:S01]  /*150e0*/  HMMA.16816.F32 R196, R196, R14, R28 ;  /* 0x0000000ec4c4723c */ /* 0x000fe2000000181c */
[----:B------:R-:W-:Y:S11]  /*150f0*/  @P0 BRA `(.L_x_464) ;  /* 0x0000001000000947 */ /* 0x000ff60003800000 */
.L_x_460:
[----:B-1--4-:R-:W-:-:S12]  /*15100*/  UIADD3 UR34, UR8, -0x1, URZ ;  /* 0xffffffff08227890 */ /* 0x012fd8000fffe03f */
.L_x_464:
[----:B----4-:R-:W-:-:S13]  /*15110*/  ISETP.LE.AND P0, PT, RZ, UR34, PT ;  /* 0x00000022ff007c0c */ /* 0x010fda000bf03270 */
[----:B------:R-:W-:Y:S05]  /*15120*/  @!P0 BRA `(.L_x_465) ;  /* 0x00007ca000008947 */ /* 0x000fea0003800000 */
[----:B------:R-:W2:Y:S01]  /*15130*/  LDL.64 R6, [R1+0xd8] ;  /* 0x0000d80001067983 */ /* 0x000ea20000100a00 */
[----:B------:R-:W-:Y:S01]  /*15140*/  ULDC UR16, c[0x0][0x1a4] ;  /* 0x0000690000107ab9 */ /* 0x000fe20000000800 */
[----:B------:R-:W-:Y:S01]  /*15150*/  IMAD.MOV.U32 R133, RZ, RZ, R72 ;  /* 0x000000ffff857224 */ /* 0x000fe200078e0048 */
[----:B------:R-:W-:Y:S01]  /*15160*/  ULDC UR24, c[0x0][0x19c] ;  /* 0x0000670000187ab9 */ /* 0x000fe20000000800 */
[----:B------:R-:W3:Y:S01]  /*15170*/  LDL.LU.64 R4, [R1+0xf0] ;  /* 0x0000f00001047983 */ /* 0x000ee20000300a00 */
[----:B------:R-:W-:Y:S01]  /*15180*/  USHF.L.U32 UR10, UR12, 0x5, URZ ;  /* 0x000000050c0a7899 */ /* 0x000fe2000800063f */
[----:B-----5:R-:W-:Y:S01]  /*15190*/  MOV R132, R73 ;  /* 0x0000004900847202 */ /* 0x020fe20000000f00 */
[----:B------:R-:W-:Y:S01]  /*151a0*/  UIMAD.WIDE.U32 UR50, UR12, 0x30, URZ ;  /* 0x000000300c3278a5 */ /* 0x000fe2000f8e003f */
[----:B------:R-:W3:Y:S01]  /*151b0*/  LDL.LU.64 R2, [R1+0xf8] ;  /* 0x0000f80001027983 */ /* 0x000ee20000300a00 */
[----:B------:R-:W-:Y:S01]  /*151c0*/  USHF.L.U32 UR13, UR12, 0x6, URZ ;  /* 0x000000060c0d7899 */ /* 0x000fe2000800063f */
[----:B------:R-:W-:Y:S01]  /*151d0*/  IMAD.MOV.U32 R134, RZ, RZ, R68 ;  /* 0x000000ffff867224 */ /* 0x000fe200078e0044 */
[----:B------:R-:W-:Y:S01]  /*151e0*/  UIMAD.WIDE.U32 UR48, UR12, 0x50, URZ ;  /* 0x000000500c3078a5 */ /* 0x000fe2000f8e003f */
[----:B------:R-:W-:Y:S01]  /*151f0*/  MOV R135, R71 ;  /* 0x0000004700877202 */ /* 0x000fe20000000f00 */
[----:B------:R-:W-:-:S02]  /*15200*/  UIMAD.WIDE.U32 UR46, UR12, 0x60, URZ ;  /* 0x000000600c2e78a5 */ /* 0x000fc4000f8e003f */
[----:B------:R-:W-:Y:S02]  /*15210*/  UIMAD.WIDE.U32 UR44, UR12, 0x70, URZ ;  /* 0x000000700c2c78a5 */ /* 0x000fe4000f8e003f */
[----:B------:R-:W-:Y:S02]  /*15220*/  USHF.L.U64.HI UR9, UR12, 0x5, UR16 ;  /* 0x000000050c097899 */ /* 0x000fe40008010210 */
[----:B------:R-:W-:Y:S02]  /*15230*/  USHF.L.U32 UR18, UR20, 0x5, URZ ;  /* 0x0000000514127899 */ /* 0x000fe4000800063f */
[----:B------:R-:W-:Y:S02]  /*15240*/  UIMAD.WIDE.U32 UR42, UR20, 0x30, URZ ;  /* 0x00000030142a78a5 */ /* 0x000fe4000f8e003f */
[----:B------:R-:W-:Y:S02]  /*15250*/  USHF.L.U32 UR21, UR20, 0x6, URZ ;  /* 0x0000000614157899 */ /* 0x000fe4000800063f */
[----:B------:R-:W-:-:S02]  /*15260*/  UIMAD.WIDE.U32 UR40, UR20, 0x50, URZ ;  /* 0x00000050142878a5 */ /* 0x000fc4000f8e003f */
[----:B------:R-:W-:Y:S02]  /*15270*/  UIMAD.WIDE.U32 UR38, UR20, 0x60, URZ ;  /* 0x00000060142678a5 */ /* 0x000fe4000f8e003f */
[----:B------:R-:W-:Y:S02]  /*15280*/  UIMAD.WIDE.U32 UR36, UR20, 0x70, URZ ;  /* 0x00000070142478a5 */ /* 0x000fe4000f8e003f */
[----:B------:R-:W-:Y:S02]  /*15290*/  USHF.L.U64.HI UR17, UR20, 0x5, UR24 ;  /* 0x0000000514117899 */ /* 0x000fe40008010218 */
[----:B------:R-:W-:Y:S02]  /*152a0*/  USHF.L.U64.HI UR12, UR12, 0x6, UR16 ;  /* 0x000000060c0c7899 */ /* 0x000fe40008010210 */
[----:B------:R-:W-:Y:S02]  /*152b0*/  USHF.L.U64.HI UR20, UR20, 0x6, UR24 ;  /* 0x0000000614147899 */ /* 0x000fe40008010218 */
[----:B------:R-:W-:-:S02]  /*152c0*/  UIMAD UR11, UR16, 0x30, URZ ;  /* 0x00000030100b78a4 */ /* 0x000fc4000f8e023f */
[----:B------:R-:W-:Y:S02]  /*152d0*/  UIMAD UR14, UR16, 0x50, URZ ;  /* 0x00000050100e78a4 */ /* 0x000fe4000f8e023f */
[----:B------:R-:W-:Y:S02]  /*152e0*/  UIMAD UR15, UR16, 0x60, URZ ;  /* 0x00000060100f78a4 */ /* 0x000fe4000f8e023f */
[----:B------:R-:W-:Y:S02]  /*152f0*/  UIMAD UR19, UR24, 0x30, URZ ;  /* 0x00000030181378a4 */ /* 0x000fe4000f8e023f */
[----:B------:R-:W-:Y:S02]  /*15300*/  UIMAD UR22, UR24, 0x50, URZ ;  /* 0x00000050181678a4 */ /* 0x000fe4000f8e023f */
[----:B------:R-:W-:Y:S02]  /*15310*/  UIMAD UR23, UR24, 0x60, URZ ;  /* 0x00000060181778a4 */ /* 0x000fe4000f8e023f */
[----:B------:R-:W-:-:S02]  /*15320*/  UIMAD UR16, UR16, 0x70, URZ ;  /* 0x00000070101078a4 */ /* 0x000fc4000f8e023f */
[----:B------:R-:W-:Y:S02]  /*15330*/  UIMAD UR24, UR24, 0x70, URZ ;  /* 0x00000070181878a4 */ /* 0x000fe4000f8e023f */
[----:B------:R-:W-:Y:S02]  /*15340*/  UIADD3 UR11, UR11, UR51, URZ ;  /* 0x000000330b0b7290 */ /* 0x000fe4000fffe03f */
[----:B------:R-:W-:Y:S02]  /*15350*/  UIADD3 UR14, UR14, UR49, URZ ;  /* 0x000000310e0e7290 */ /* 0x000fe4000fffe03f */
[----:B------:R-:W-:Y:S02]  /*15360*/  UIADD3 UR15, UR15, UR47, URZ ;  /* 0x0000002f0f0f7290 */ /* 0x000fe4000fffe03f */
[----:B------:R-:W-:Y:S02]  /*15370*/  UIADD3 UR16, UR16, UR45, URZ ;  /* 0x0000002d10107290 */ /* 0x000fe4000fffe03f */
[----:B------:R-:W-:-:S02]  /*15380*/  UIADD3 UR19, UR19, UR43, URZ ;  /* 0x0000002b13137290 */ /* 0x000fc4000fffe03f */
[----:B------:R-:W-:Y:S02]  /*15390*/  UIADD3 UR22, UR22, UR41, URZ ;  /* 0x0000002916167290 */ /* 0x000fe4000fffe03f */
[----:B------:R-:W-:Y:S02]  /*153a0*/  UIADD3 UR23, UR23, UR39, URZ ;  /* 0x0000002717177290 */ /* 0x000fe4000fffe03f */
[----:B------:R-:W-:Y:S01]  /*153b0*/  UIADD3 UR24, UR24, UR37, URZ ;  /* 0x0000002518187290 */ /* 0x000fe2000fffe03f */
[----:B---3--:R-:W-:-:S05]  /*153c0*/  IMAD.MOV.U32 R3, RZ, RZ, R5 ;  /* 0x000000ffff037224 */ /* 0x008fca00078e0005 */
[----:B------:R1:W-:Y:S01]  /*153d0*/  STL.64 [R1+0xd0], R2 ;  /* 0x0000d00201007387 */ /* 0x0003e20000100a00 */
[----:B--2---:R-:W-:Y:S01]  /*153e0*/  ISETP.GE.AND P0, PT, R6, c[0x0][0x220], PT ;  /* 0x0000880006007a0c */ /* 0x004fe20003f06270 */
[----:B------:R-:W-:Y:S05]  /*153f0*/  BRA `(.L_x_466) ;  /* 0x0000056000007947 */ /* 0x000fea0003800000 */
.L_x_468:
        /* <DEDUP_REMOVED lines=14> */
[----:B------:R-:W-:Y:S02]  /*154e0*/  @!P0 IADD3 R4, P2, R0, UR26, RZ ;  /* 0x0000001a00048c10 */ /* 0x000fe4000ff5e0ff */
[----:B---3--:R-:W-:Y:S02]  /*154f0*/  LEA.HI.X R2, R6, R13, R2, 0x7, P3 ;  /* 0x0000000d06027211 */ /* 0x008fe400018f3c02 */
[----:B------:R-:W-:Y:S02]  /*15500*/  @!P0 LEA R18, P6, R4, c[0x0][0x168], 0x1 ;  /* 0x00005a0004128a11 */ /* 0x000fe400078c08ff */
[----:B------:R-:W-:Y:S02]  /*15510*/  @!P0 IADD3.X R7, R2, UR25, RZ, P2, !PT ;  /* 0x0000001902078c10 */ /* 0x000fe400097fe4ff */
[----:B------:R-:W-:Y:S02]  /*15520*/  @!P0 IADD3 R5, P5, R0, UR18, RZ ;  /* 0x0000001200058c10 */ /* 0x000fe4000ffbe0ff */
        /* <DEDUP_REMOVED lines=46> */
[C---:B------:R-:W-:Y:S02]  /*15810*/  @!P0 LEA R4, P2, R21.reuse, c[0x0][0x168], 0x1 ;  /* 0x00005a0015048a11 */ /* 0x040fe400078408ff */
        /* <DEDUP_REMOVED lines=20> */
.L_x_466:
        /* <DEDUP_REMOVED lines=91> */
[----:B------:R-:W1:Y:S01]  /*15f10*/  LDSM.16.M88.4 R112, [R228+0x7000] ;  /* 0x00700000e470783b */ /* 0x000e620000000200 */
[C---:B------:R-:W-:Y:S07]  /*15f20*/  HMMA.16816.F32 R16, R128.reuse, R18, RZ ;  /* 0x000000128010723c */ /* 0x040fee00000018ff */
[----:B------:R-:W1:Y:S01]  /*15f30*/  LDSM.16.M88.4 R200, [R228+0x7800] ;  /* 0x00780000e4c8783b */ /* 0x000e620000000200 */
[-C--:B--2---:R-:W-:Y:S07]  /*15f40*/  HMMA.16816.F32 R20, R128, R32.reuse, RZ ;  /* 0x000000208014723c */ /* 0x084fee00000018ff */
[----:B------:R-:W-:Y:S01]  /*15f50*/  LDSM.16.M88.4 R204, [R239] ;  /* 0x00000000efcc783b */ /* 0x000fe20000000200 */
[C---:B------:R-:W-:Y:S07]  /*15f60*/  HMMA.16816.F32 R24, R124.reuse, R32, RZ ;  /* 0x000000207c18723c */ /* 0x040fee00000018ff */
[----:B------:R-:W2:Y:S01]  /*15f70*/  LDSM.16.M88.4 R208, [R234+0x4000] ;  /* 0x00400000ead0783b */ /* 0x000ea20000000200 */
[-C--:B------:R-:W-:Y:S07]  /*15f80*/  HMMA.16816.F32 R28, R124, R34.reuse, RZ ;  /* 0x000000227c1c723c */ /* 0x080fee00000018ff */
[----:B------:R-:W1:Y:S01]  /*15f90*/  LDSM.16.M88.4 R212, [R239+0x2000] ;  /* 0x00200000efd4783b */ /* 0x000e620000000200 */
[C---:B------:R-:W-:Y:S07]  /*15fa0*/  HMMA.16816.F32 R32, R128.reuse, R34, RZ ;  /* 0x000000228020723c */ /* 0x040fee00000018ff */
[----:B------:R-:W1:Y:S01]  /*15fb0*/  LDSM.16.M88.4 R216, [R234+0x4800] ;  /* 0x00480000ead8783b */ /* 0x000e620000000200 */
[-C--:B------:R-:W-:Y:S07]  /*15fc0*/  HMMA.16816.F32 R36, R128, R48.reuse, RZ ;  /* 0x000000308024723c */ /* 0x080fee00000018ff */
[----:B------:R-:W1:Y:S01]  /*15fd0*/  LDSM.16.M88.4 R220, [R234+0x5000] ;  /* 0x00500000eadc783b */ /* 0x000e620000000200 */
[C---:B------:R-:W-:Y:S07]  /*15fe0*/  HMMA.16816.F32 R40, R124.reuse, R48, RZ ;  /* 0x000000307c28723c */ /* 0x040fee00000018ff */
[----:B------:R-:W0:Y:S01]  /*15ff0*/  LDGDEPBAR ;  /* 0x00000000000079af */ /* 0x000e220000000000 */
[-C--:B------:R-:W-:Y:S07]  /*16000*/  HMMA.16816.F32 R44, R124, R50.reuse, RZ ;  /* 0x000000327c2c723c */ /* 0x080fee00000018ff */
[----:B------:R-:W-:Y:S01]  /*16010*/  LDSM.16.M88.4 R224, [R234+0x7000] ;  /* 0x00700000eae0783b */ /* 0x000fe20000000200 */
        /* <DEDUP_REMOVED lines=17> */
[-C--:B------:R-:W-:Y:S08]  /*16130*/  HMMA.16816.F32 R116, R128, R200.reuse, RZ ;  /* 0x000000c88074723c */ /* 0x080ff000000018ff */
[C---:B------:R-:W-:Y:S08]  /*16140*/  HMMA.16816.F32 R120, R124.reuse, R200, RZ ;  /* 0x000000c87c78723c */ /* 0x040ff000000018ff */
[-C--:B------:R-:W-:Y:S08]  /*16150*/  HMMA.16816.F32 R124, R124, R202.reuse, RZ ;  /* 0x000000ca7c7c723c */ /* 0x080ff000000018ff */
[----:B------:R-:W-:Y:S01]  /*16160*/  HMMA.16816.F32 R128, R128, R202, RZ ;  /* 0x000000ca8080723c */ /* 0x000fe200000018ff */
        /* <DEDUP_REMOVED lines=15> */
[----:B------:R-:W4:Y:S07]  /*16260*/  LDSM.16.M88.4 R220, [R234+0x7800] ;  /* 0x00780000eadc783b */ /* 0x000f2e0000000200 */
        /* <DEDUP_REMOVED lines=10> */
[-C--:B---3--:R-:W-:Y:S08]  /*16310*/  HMMA.16816.F32 R84, R204, R216.reuse, R84 ;  /* 0x000000d8cc54723c */ /* 0x088ff00000001854 */
        /* <DEDUP_REMOVED lines=9> */
[-C--:B----4-:R-:W-:Y:S08]  /*163b0*/  HMMA.16816.F32 R116, R204, R220.reuse, R116 ;  /* 0x000000dccc74723c */ /* 0x090ff00000001874 */
[C---:B------:R-:W-:Y:S08]  /*163c0*/  HMMA.16816.F32 R120, R212.reuse, R220, R120 ;  /* 0x000000dcd478723c */ /* 0x040ff00000001878 */
[-C--:B------:R-:W-:Y:S01]  /*163d0*/  HMMA.16816.F32 R124, R212, R222.reuse, R124 ;  /* 0x000000ded47c723c */ /* 0x080fe2000000187c */
[----:B------:R-:W4:Y:S07]  /*163e0*/  LDSM.16.M88.4 R212, [R235+0x1000] ;  /* 0x00100000ebd4783b */ /* 0x000f2e0000000200 */
[----:B------:R-:W-:Y:S01]  /*163f0*/  HMMA.16816.F32 R128, R204, R222, R128 ;  /* 0x000000decc80723c */ /* 0x000fe20000001880 */
[----:B------:R-:W4:Y:S07]  /*16400*/  LDSM.16.M88.4 R204, [R235+0x1800] ;  /* 0x00180000ebcc783b */ /* 0x000f2e0000000200 */
[-C--:B-1----:R-:W-:Y:S01]  /*16410*/  HMMA.16816.F32 R4, R200, R208.reuse, R4 ;  /* 0x000000d0c804723c */ /* 0x082fe20000001804 */
[----:B------:R-:W1:Y:S07]  /*16420*/  LDSM.16.M88.4 R220, [R235+0x2000] ;  /* 0x00200000ebdc783b */ /* 0x000e6e0000000200 */
[C---:B--2---:R-:W-:Y:S08]  /*16430*/  HMMA.16816.F32 R8, R216.reuse, R208, R8 ;  /* 0x000000d0d808723c */ /* 0x044ff00000001808 */
[-C--:B------:R-:W-:Y:S08]  /*16440*/  HMMA.16816.F32 R12, R216, R210.reuse, R12 ;  /* 0x000000d2d80c723c */ /* 0x080ff0000000180c */
[C---:B------:R-:W-:Y:S01]  /*16450*/  HMMA.16816.F32 R16, R200.reuse, R210, R16 ;  /* 0x000000d2c810723c */ /* 0x040fe20000001810 */
[----:B------:R-:W2:Y:S07]  /*16460*/  LDSM.16.M88.4 R208, [R235+0x2800] ;  /* 0x00280000ebd0783b */ /* 0x000eae0000000200 */
[-C--:B---3--:R-:W-:Y:S08]  /*16470*/  HMMA.16816.F32 R20, R200, R224.reuse, R20 ;  /* 0x000000e0c814723c */ /* 0x088ff00000001814 */
[C---:B------:R-:W-:Y:S08]  /*16480*/  HMMA.16816.F32 R24, R216.reuse, R224, R24 ;  /* 0x000000e0d818723c */ /* 0x040ff00000001818 */
[-C--:B------:R-:W-:Y:S08]  /*16490*/  HMMA.16816.F32 R28, R216, R226.reuse, R28 ;  /* 0x000000e2d81c723c */ /* 0x080ff0000000181c */
[C---:B------:R-:W-:Y:S01]  /*164a0*/  HMMA.16816.F32 R32, R200.reuse, R226, R32 ;  /* 0x000000e2c820723c */ /* 0x040fe20000001820 */
[----:B------:R-:W-:Y:S07]  /*164b0*/  LDSM.16.M88.4 R224, [R233] ;  /* 0x00000000e9e0783b */ /* 0x000fee0000000200 */
[-C--:B----4-:R-:W-:Y:S08]  /*164c0*/  HMMA.16816.F32 R36, R200, R212.reuse, R36 ;  /* 0x000000d4c824723c */ /* 0x090ff00000001824 */
[C---:B------:R-:W-:Y:S08]  /*164d0*/  HMMA.16816.F32 R40, R216.reuse, R212, R40 ;  /* 0x000000d4d828723c */ /* 0x040ff00000001828 */
[-C--:B------:R-:W-:Y:S08]  /*164e0*/  HMMA.16816.F32 R44, R216, R214.reuse, R44 ;  /* 0x000000d6d82c723c */ /* 0x080ff0000000182c */
[C---:B------:R-:W-:Y:S01]  /*164f0*/  HMMA.16816.F32 R48, R200.reuse, R214, R48 ;  /* 0x000000d6c830723c */ /* 0x040fe20000001830 */
[----:B------:R-:W-:Y:S07]  /*16500*/  LDSM.16.M88.4 R212, [R235+0x3800] ;  /* 0x00380000ebd4783b */ /* 0x000fee0000000200 */
[-C--:B------:R-:W-:Y:S08]  /*16510*/  HMMA.16816.F32 R52, R200, R204.reuse, R52 ;  /* 0x000000ccc834723c */ /* 0x080ff00000001834 */
[C---:B------:R-:W-:Y:S08]  /*16520*/  HMMA.16816.F32 R56, R216.reuse, R204, R56 ;  /* 0x000000ccd838723c */ /* 0x040ff00000001838 */
[-C--:B------:R-:W-:Y:S08]  /*16530*/  HMMA.16816.F32 R60, R216, R206.reuse, R60 ;  /* 0x000000ced83c723c */ /* 0x080ff0000000183c */
[C---:B------:R-:W-:Y:S01]  /*16540*/  HMMA.16816.F32 R64, R200.reuse, R206, R64 ;  /* 0x000000cec840723c */ /* 0x040fe20000001840 */
[----:B------:R-:W3:Y:S07]  /*16550*/  LDSM.16.M88.4 R204, [R235+0x3000] ;  /* 0x00300000ebcc783b */ /* 0x000eee0000000200 */
        /* <DEDUP_REMOVED lines=13> */
[C---:B------:R-:W-:Y:S08]  /*16630*/  HMMA.16816.F32 R112, R200.reuse, R206, R112 ;  /* 0x000000cec870723c */ /* 0x040ff00000001870 */
[-C--:B------:R-:W-:Y:S08]  /*16640*/  HMMA.16816.F32 R116, R200, R212.reuse, R116 ;  /* 0x000000d4c874723c */ /* 0x080ff00000001874 */
        /* <DEDUP_REMOVED lines=13> */
[----:B-----5:R-:W2:Y:S01]  /*16720*/  MUFU.TANH R2, R5 ;  /* 0x0000000500027308 */ /* 0x020ea20000002400 */
[----:B------:R-:W-:Y:S02]  /*16730*/  FMUL.FTZ R9, R9, c[0x0][0x2ec] ;  /* 0x0000bb0009097a20 */ /* 0x000fe40000410000 */
[----:B------:R-:W-:Y:S02]  /*16740*/  FMUL.FTZ R10, R10, c[0x0][0x2ec] ;  /* 0x0000bb000a0a7a20 */ /* 0x000fe40000410000 */
[----:B------:R-:W-:Y:S02]  /*16750*/  FMUL.FTZ R11, R11, c[0x0][0x2ec] ;  /* 0x0000bb000b0b7a20 */ /* 0x000fe40000410000 */
[----:B------:R-:W-:Y:S02]  /*16760*/  FMUL.FTZ R12, R12, c[0x0][0x2ec] ;  /* 0x0000bb000c0c7a20 */ /* 0x000fe40000410000 */
[----:B------:R-:W-:Y:S02]  /*16770*/  FMUL.FTZ R13, R13, c[0x0][0x2ec] ;  /* 0x0000bb000d0d7a20 */ /* 0x000fe40000410000 */
[----:B------:R-:W-:Y:S02]  /*16780*/  FMUL.FTZ R14, R14, c[0x0][0x2ec] ;  /* 0x0000bb000e0e7a20 */ /* 0x000fe40000410000 */
[----:B------:R-:W-:Y:S01]  /*16790*/  FMUL.FTZ R15, R15, c[0x0][0x2ec] ;  /* 0x0000bb000f0f7a20 */ /* 0x000fe20000410000 */
[----:B-1----:R1:W-:Y:S01]  /*167a0*/  STL [R1+0xa8], R0 ;  /* 0x0000a80001007387 */ /* 0x0023e20000100800 */
[----:B------:R-:W-:Y:S02]  /*167b0*/  FMUL.FTZ R16, R16, c[0x0][0x2ec] ;  /* 0x0000bb0010107a20 */ /* 0x000fe40000410000 */
[----:B------:R-:W-:Y:S02]  /*167c0*/  FMUL.FTZ R17, R17, c[0x0][0x2ec] ;  /* 0x0000bb0011117a20 */ /* 0x000fe40000410000 */
[----:B------:R-:W-:Y:S02]  /*167d0*/  FMUL.FTZ R18, R18, c[0x0][0x2ec] ;  /* 0x0000bb0012127a20 */ /* 0x000fe40000410000 */
[----:B------:R-:W-:Y:S01]  /*167e0*/  FMUL.FTZ R19, R19, c[0x0][0x2ec] ;  /* 0x0000bb0013137a20 */ /* 0x000fe20000410000 */
[----:B--2---:R2:W-:Y:S01]  /*167f0*/  STL [R1+0xac], R2 ;  /* 0x0000ac0201007387 */ /* 0x0045e20000100800 */
[----:B-1----:R-:W1:Y:S10]  /*16800*/  MUFU.TANH R0, R6 ;  /* 0x0000000600007308 */ /* 0x002e740000002400 */
[----:B--2---:R2:W3:Y:S01]  /*16810*/  MUFU.TANH R2, R7 ;  /* 0x0000000700027308 */ /* 0x0044e20000002400 */
[----:B-1----:R1:W-:Y:S04]  /*16820*/  STL [R1+0xa0], R0 ;  /* 0x0000a00001007387 */ /* 0x0023e80000100800 */
[----:B--2---:R-:W2:Y:S08]  /*16830*/  LDSM.16.M88.4 R4, [R233+0x800] ;  /* 0x00080000e904783b */ /* 0x004eb00000000200 */
[----:B---3--:R3:W-:Y:S01]  /*16840*/  STL [R1+0xa4], R2 ;  /* 0x0000a40201007387 */ /* 0x0087e20000100800 */
[----:B-1----:R-:W1:Y:S10]  /*16850*/  MUFU.TANH R0, R8 ;  /* 0x0000000800007308 */ /* 0x002e740000002400 */
[----:B---3--:R-:W-:Y:S01]  /*16860*/  MUFU.TANH R2, R10 ;  /* 0x0000000a00027308 */ /* 0x008fe20000002400 */
[----:B-1----:R1:W-:Y:S01]  /*16870*/  STL [R1+0x9c], R0 ;  /* 0x00009c0001007387 */ /* 0x0023e20000100800 */
[-C--:B--2---:R-:W-:Y:S08]  /*16880*/  HMMA.16816.F32 R20, R220, R4.reuse, R20 ;  /* 0x00000004dc14723c */ /* 0x084ff00000001814 */
[C---:B------:R-:W-:Y:S08]  /*16890*/  HMMA.16816.F32 R24, R208.reuse, R4, R24 ;  /* 0x00000004d018723c */ /* 0x040ff00000001818 */
[-C--:B------:R-:W-:Y:S01]  /*168a0*/  HMMA.16816.F32 R28, R208, R6.reuse, R28 ;  /* 0x00000006d01c723c */ /* 0x080fe2000000181c */
[----:B-1----:R-:W1:Y:S07]  /*168b0*/  MUFU.TANH R0, R9 ;  /* 0x0000000900007308 */ /* 0x002e6e0000002400 */
[C---:B------:R-:W-:Y:S01]  /*168c0*/  HMMA.16816.F32 R32, R220.reuse, R6, R32 ;  /* 0x00000006dc20723c */ /* 0x040fe20000001820 */
[----:B------:R-:W-:Y:S03]  /*168d0*/  LDSM.16.M88.4 R4, [R233+0x1800] ;  /* 0x00180000e904783b */ /* 0x000fe60000000200 */
[----:B------:R-:W-:Y:S02]  /*168e0*/  FMUL.FTZ R20, R20, c[0x0][0x2ec] ;  /* 0x0000bb0014147a20 */ /* 0x000fe40000410000 */
[----:B------:R-:W-:Y:S02]  /*168f0*/  FMUL.FTZ R21, R21, c[0x0][0x2ec] ;  /* 0x0000bb0015157a20 */ /* 0x000fe40000410000 */
[----:B------:R-:W-:Y:S04]  /*16900*/  FMUL.FTZ R22, R22, c[0x0][0x2ec] ;  /* 0x0000bb0016167a20 */ /* 0x000fe80000410000 */
        /* <DEDUP_REMOVED lines=8> */
[----:B------:R-:W-:Y:S01]  /*16990*/  FMUL.FTZ R27, R27, c[0x0][0x2ec] ;  /* 0x0000bb001b1b7a20 */ /* 0x000fe20000410000 */
[----:B------:R2:W-:Y:S01]  /*169a0*/  STL [R1+0x88], R2 ;  /* 0x0000880201007387 */ /* 0x0005e20000100800 */
[----:B------:R-:W-:Y:S02]  /*169b0*/  FMUL.FTZ R31, R31, c[0x0][0x2ec] ;  /* 0x0000bb001f1f7a20 */ /* 0x000fe40000410000 */
[----:B------:R-:W-:Y:S02]  /*169c0*/  FMUL.FTZ R32, R32, c[0x0][0x2ec] ;  /* 0x0000bb0020207a20 */ /* 0x000fe40000410000 */
[----:B------:R-:W-:Y:S02]  /*169d0*/  FMUL.FTZ R33, R33, c[0x0][0x2ec] ;  /* 0x0000bb0021217a20 */ /* 0x000fe40000410000 */
[----:B------:R-:W-:Y:S02]  /*169e0*/  FMUL.FTZ R34, R34, c[0x0][0x2ec] ;  /* 0x0000bb0022227a20 */ /* 0x000fe40000410000 */
[----:B------:R-:W-:Y:S01]  /*169f0*/  FMUL.FTZ R35, R35, c[0x0][0x2ec] ;  /* 0x0000bb0023237a20 */ /* 0x000fe20000410000 */
[----:B-1----:R1:W3:Y:S10]  /*16a00*/  MUFU.TANH R0, R11 ;  /* 0x0000000b00007308 */ /* 0x0022f40000002400 */
[----:B--2---:R-:W-:Y:S01]  /*16a10*/  MUFU.TANH R2, R13 ;  /* 0x0000000d00027308 */ /* 0x004fe20000002400 */
[----:B-1----:R-:W1:Y:S08]  /*16a20*/  LDSM.16.M88.4 R8, [R233+0x1000] ;  /* 0x00100000e908783b */ /* 0x002e700000000200 */
[----:B---3--:R2:W-:Y:S02]  /*16a30*/  STL [R1+0x90], R0 ;  /* 0x0000900001007387 */ /* 0x0085e40000100800 */
[----:B--2---:R-:W2:Y:S01]  /*16a40*/  MUFU.TANH R0, R12 ;  /* 0x0000000c00007308 */ /* 0x004ea20000002400 */
[-C--:B-1----:R-:W-:Y:S08]  /*16a50*/  HMMA.16816.F32 R36, R220, R8.reuse, R36 ;  /* 0x00000008dc24723c */ /* 0x082ff00000001824 */
[C---:B------:R-:W-:Y:S08]  /*16a60*/  HMMA.16816.F32 R40, R208.reuse, R8, R40 ;  /* 0x00000008d028723c */ /* 0x040ff00000001828 */
[-C--:B------:R-:W-:Y:S01]  /*16a70*/  HMMA.16816.F32 R44, R208, R10.reuse, R44 ;  /* 0x0000000ad02c723c */ /* 0x080fe2000000182c */
[----:B--2---:R1:W-:Y:S04]  /*16a80*/  STL [R1+0x8c], R0 ;  /* 0x00008c0001007387 */ /* 0x0043e80000100800 */
[----:B------:R2:W-:Y:S03]  /*16a90*/  STL [R1+0x94], R2 ;  /* 0x0000940201007387 */ /* 0x0005e60000100800 */
[C---:B------:R-:W-:Y:S01]  /*16aa0*/  HMMA.16816.F32 R48, R220.reuse, R10, R48 ;  /* 0x0000000adc30723c */ /* 0x040fe20000001830 */
[----:B------:R-:W3:Y:S03]  /*16ab0*/  LDSM.16.M88.4 R8, [R233+0x2000] ;  /* 0x00200000e908783b */ /* 0x000ee60000000200 */
[----:B------:R-:W-:Y:S02]  /*16ac0*/  FMUL.FTZ R36, R36, c[0x0][0x2ec] ;  /* 0x0000bb0024247a20 */ /* 0x000fe40000410000 */
[----:B------:R-:W-:Y:S02]  /*16ad0*/  FMUL.FTZ R37, R37, c[0x0][0x2ec] ;  /* 0x0000bb0025257a20 */ /* 0x000fe40000410000 */
[-C--:B------:R-:W-:Y:S04]  /*16ae0*/  HMMA.16816.F32 R52, R220, R4.reuse, R52 ;  /* 0x00000004dc34723c */ /* 0x080fe80000001834 */
[----:B------:R-:W-:Y:S02]  /*16af0*/  FMUL.FTZ R38, R38, c[0x0][0x2ec] ;  /* 0x0000bb0026267a20 */ /* 0x000fe40000410000 */
[----:B------:R-:W-:Y:S02]  /*16b00*/  FMUL.FTZ R40, R40, c[0x0][0x2ec] ;  /* 0x0000bb0028287a20 */ /* 0x000fe40000410000 */
[C---:B------:R-:W-:Y:S01]  /*16b10*/  HMMA.16816.F32 R56, R208.reuse, R4, R56 ;  /* 0x00000004d038723c */ /* 0x040fe20000001838 */
[----:B-1----:R-:W1:Y:S03]  /*16b20*/  MUFU.TANH R0, R14 ;  /* 0x0000000e00007308 */ /* 0x002e660000002400 */
[----:B------:R-:W-:Y:S02]  /*16b30*/  FMUL.FTZ R45, R45, c[0x0][0x2ec] ;  /* 0x0000bb002d2d7a20 */ /* 0x000fe40000410000 */
[----:B------:R-:W-:Y:S02]  /*16b40*/  FMUL.FTZ R46, R46, c[0x0][0x2ec] ;  /* 0x0000bb002e2e7a20 */ /* 0x000fe40000410000 */
[-C--:B------:R-:W-:Y:S03]  /*16b50*/  HMMA.16816.F32 R60, R208, R6.reuse, R60 ;  /* 0x00000006d03c723c */ /* 0x080fe6000000183c */
[----:B--2---:R-:W2:Y:S01]  /*16b60*/  MUFU.TANH R2, R15 ;  /* 0x0000000f00027308 */ /* 0x004ea20000002400 */
[----:B------:R-:W-:Y:S02]  /*16b70*/  FMUL.FTZ R39, R39, c[0x0][0x2ec] ;  /* 0x0000bb0027277a20 */ /* 0x000fe40000410000 */
[----:B------:R-:W-:Y:S02]  /*16b80*/  FMUL.FTZ R41, R41, c[0x0][0x2ec] ;  /* 0x0000bb0029297a20 */ /* 0x000fe40000410000 */
[C---:B------:R-:W-:Y:S01]  /*16b90*/  HMMA.16816.F32 R64, R220.reuse, R6, R64 ;  /* 0x00000006dc40723c */ /* 0x040fe20000001840 */
[----:B------:R-:W4:Y:S03]  /*16ba0*/  LDSM.16.M88.4 R4, [R233+0x2800] ;  /* 0x00280000e904783b */ /* 0x000f260000000200 */
[----:B------:R-:W-:Y:S01]  /*16bb0*/  FMUL.FTZ R42, R42, c[0x0][0x2ec] ;  /* 0x0000bb002a2a7a20 */ /* 0x000fe20000410000 */
[----:B------:R-:W-:Y:S01]  /*16bc0*/  MUFU.TANH R45, R45 ;  /* 0x0000002d002d7308 */ /* 0x000fe20000002400 */
[----:B------:R-:W-:Y:S02]  /*16bd0*/  FMUL.FTZ R43, R43, c[0x0][0x2ec] ;  /* 0x0000bb002b2b7a20 */ /* 0x000fe40000410000 */
[-C--:B---3--:R-:W-:Y:S01]  /*16be0*/  HMMA.16816.F32 R68, R220, R8.reuse, R68 ;  /* 0x00000008dc44723c */ /* 0x088fe20000001844 */
[----:B-1----:R1:W-:Y:S03]  /*16bf0*/  STL [R1+0x80], R0 ;  /* 0x0000800001007387 */ /* 0x0023e60000100800 */
[----:B------:R-:W-:Y:S02]  /*16c00*/  FMUL.FTZ R44, R44, c[0x0][0x2ec] ;  /* 0x0000bb002c2c7a20 */ /* 0x000fe40000410000 */
[----:B------:R-:W-:Y:S02]  /*16c10*/  FMUL.FTZ R47, R47, c[0x0][0x2ec] ;  /* 0x0000bb002f2f7a20 */ /* 0x000fe40000410000 */
[----:B------:R-:W-:Y:S01]  /*16c20*/  FMUL.FTZ R48, R48, c[0x0][0x2ec] ;  /* 0x0000bb0030307a20 */ /* 0x000fe20000410000 */
[C---:B------:R-:W-:Y:S03]  /*16c30*/  HMMA.16816.F32 R72, R208.reuse, R8, R72 ;  /* 0x00000008d048723c */ /* 0x040fe60000001848 */
[----:B------:R-:W-:Y:S01]  /*16c40*/  MUFU.TANH R252, R48 ;  /* 0x0000003000fc7308 */ /* 0x000fe20000002400 */
[----:B--2---:R2:W-:Y:S01]  /*16c50*/  STL [R1+0x84], R2 ;  /* 0x0000840201007387 */ /* 0x0045e20000100800 */
[----:B------:R-:W-:Y:S02]  /*16c60*/  FMUL.FTZ R49, R49, c[0x0][0x2ec] ;  /* 0x0000bb0031317a20 */ /* 0x000fe40000410000 */
[----:B------:R-:W-:Y:S01]  /*16c70*/  FMUL.FTZ R64, R64, c[0x0][0x2ec] ;  /* 0x0000bb0040407a20 */ /* 0x000fe20000410000 */
[-C--:B------:R-:W-:Y:S04]  /*16c80*/  HMMA.16816.F32 R76, R208, R10.reuse, R76 ;  /* 0x0000000ad04c723c */ /* 0x080fe8000000184c */
[----:B------:R-:W-:Y:S01]  /*16c90*/  FMUL.FTZ R65, R65, c[0x0][0x2ec] ;  /* 0x0000bb0041417a20 */ /* 0x000fe20000410000 */
[----:B------:R-:W-:Y:S01]  /*16ca0*/  MUFU.TANH R251, R49 ;  /* 0x0000003100fb7308 */ /* 0x000fe20000002400 */
[----:B------:R-:W-:Y:S02]  /*16cb0*/  FMUL.FTZ R66, R66, c[0x0][0x2ec] ;  /* 0x0000bb0042427a20 */ /* 0x000fe40000410000 */
[C---:B------:R-:W-:Y:S01]  /*16cc0*/  HMMA.16816.F32 R80, R220.reuse, R10, R80 ;  /* 0x0000000adc50723c */ /* 0x040fe20000001850 */
[----:B------:R-:W3:Y:S03]  /*16cd0*/  LDSM.16.M88.4 R8, [R233+0x3000] ;  /* 0x00300000e908783b */ /* 0x000ee60000000200 */
[----:B------:R-:W-:Y:S02]  /*16ce0*/  FMUL.FTZ R67, R67, c[0x0][0x2ec] ;  /* 0x0000bb0043437a20 */ /* 0x000fe40000410000 */
[----:B------:R-:W-:Y:S01]  /*16cf0*/  FMUL.FTZ R68, R68, c[0x0][0x2ec] ;  /* 0x0000bb0044447a20 */ /* 0x000fe20000410000 */
[----:B-1----:R-:W1:Y:S01]  /*16d00*/  MUFU.TANH R0, R16 ;  /* 0x0000001000007308 */ /* 0x002e620000002400 */
[-C--:B----4-:R-:W-:Y:S04]  /*16d10*/  HMMA.16816.F32 R84, R220, R4.reuse, R84 ;  /* 0x00000004dc54723c */ /* 0x090fe80000001854 */
[----:B------:R-:W-:Y:S02]  /*16d20*/  FMUL.FTZ R74, R74, c[0x0][0x2ec] ;  /* 0x0000bb004a4a7a20 */ /* 0x000fe40000410000 */
[----:B------:R-:W-:Y:S02]  /*16d30*/  FMUL.FTZ R69, R69, c[0x0][0x2ec] ;  /* 0x0000bb0045457a20 */ /* 0x000fe40000410000 */
[C---:B------:R-:W-:Y:S01]  /*16d40*/  HMMA.16816.F32 R88, R208.reuse, R4, R88 ;  /* 0x00000004d058723c */ /* 0x040fe20000001858 */
[----:B--2---:R-:W-:Y:S03]  /*16d50*/  MUFU.TANH R2, R18 ;  /* 0x0000001200027308 */ /* 0x004fe60000002400 */
        /* <DEDUP_REMOVED lines=8> */
[----:B------:R-:W2:Y:S01]  /*16de0*/  LDSM.16.M88.4 R4, [R233+0x3800] ;  /* 0x00380000e904783b */ /* 0x000ea20000000200 */
[----:B------:R-:W-:Y:S04]  /*16df0*/  DEPBAR.LE SB0, 0x0 ;  /* 0x000080000000791a */ /* 0x000fe80000000000 */
[----:B------:R-:W-:Y:S01]  /*16e00*/  MUFU.TANH R243, R64 ;  /* 0x0000004000f37308 */ /* 0x000fe20000002400 */
[-C--:B---3--:R-:W-:Y:S02]  /*16e10*/  HMMA.16816.F32 R100, R220, R8.reuse, R100 ;  /* 0x00000008dc64723c */ /* 0x088fe40000001864 */
[----:B------:R-:W-:Y:S03]  /*16e20*/  BAR.SYNC.DEFER_BLOCKING 0x0 ;  /* 0x0000000000007b1d */ /* 0x000fe60000010000 */
[----:B------:R-:W-:Y:S02]  /*16e30*/  FMUL.FTZ R75, R75, c[0x0][0x2ec] ;  /* 0x0000bb004b4b7a20 */ /* 0x000fe40000410000 */
[----:B------:R-:W-:Y:S01]  /*16e40*/  FMUL.FTZ R76, R76, c[0x0][0x2ec] ;  /* 0x0000bb004c4c7a20 */ /* 0x000fe20000410000 */
[C---:B------:R-:W-:Y:S01]  /*16e50*/  HMMA.16816.F32 R104, R208.reuse, R8, R104 ;  /* 0x00000008d068723c */ /* 0x040fe20000001868 */
[----:B------:R-:W-:Y:S03]  /*16e60*/  MUFU.TANH R242, R65 ;  /* 0x0000004100f27308 */ /* 0x000fe60000002400 */
[----:B------:R-:W-:Y:S02]  /*16e70*/  FMUL.FTZ R77, R77, c[0x0][0x2ec] ;  /* 0x0000bb004d4d7a20 */ /* 0x000fe40000410000 */
[----:B------:R-:W-:Y:S02]  /*16e80*/  FMUL.FTZ R78, R78, c[0x0][0x2ec] ;  /* 0x0000bb004e4e7a20 */ /* 0x000fe40000410000 */
[-C--:B------:R-:W-:Y:S03]  /*16e90*/  HMMA.16816.F32 R108, R208, R10.reuse, R108 ;  /* 0x0000000ad06c723c */ /* 0x080fe6000000186c */
[----:B-1----:R-:W1:Y:S01]  /*16ea0*/  MUFU.TANH R0, R17 ;  /* 0x0000001100007308 */ /* 0x002e620000002400 */
[----:B------:R-:W-:Y:S02]  /*16eb0*/  FMUL.FTZ R79, R79, c[0x0][0x2ec] ;  /* 0x0000bb004f4f7a20 */ /* 0x000fe40000410000 */
[----:B------:R-:W-:Y:S02]  /*16ec0*/  FMUL.FTZ R83, R83, c[0x0][0x2ec] ;  /* 0x0000bb0053537a20 */ /* 0x000fe40000410000 */
[C---:B------:R-:W-:Y:S04]  /*16ed0*/  HMMA.16816.F32 R112, R220.reuse, R10, R112 ;  /* 0x0000000adc70723c */ /* 0x040fe80000001870 */
[----:B------:R-:W-:Y:S01]  /*16ee0*/  FMUL.FTZ R93, R93, c[0x0][0x2ec] ;  /* 0x0000bb005d5d7a20 */ /* 0x000fe20000410000 */
[----:B------:R-:W-:Y:S01]  /*16ef0*/  MUFU.TANH R227, R66 ;  /* 0x0000004200e37308 */ /* 0x000fe20000002400 */
[----:B------:R-:W-:Y:S02]  /*16f00*/  FMUL.FTZ R94, R94, c[0x0][0x2ec] ;  /* 0x0000bb005e5e7a20 */ /* 0x000fe40000410000 */
[----:B------:R-:W-:Y:S01]  /*16f10*/  FMUL.FTZ R95, R95, c[0x0][0x2ec] ;  /* 0x0000bb005f5f7a20 */ /* 0x000fe20000410000 */
[-C--:B--2---:R-:W-:Y:S03]  /*16f20*/  HMMA.16816.F32 R116, R220, R4.reuse, R116 ;  /* 0x00000004dc74723c */ /* 0x084fe60000001874 */
[----:B------:R-:W-:Y:S03]  /*16f30*/  FMUL.FTZ R96, R96, c[0x0][0x2ec] ;  /* 0x0000bb0060607a20 */ /* 0x000fe60000410000 */
[----:B------:R-:W-:Y:S01]  /*16f40*/  MUFU.TANH R241, R67 ;  /* 0x0000004300f17308 */ /* 0x000fe20000002400 */
[----:B------:R-:W-:Y:S01]  /*16f50*/  FMUL.FTZ R97, R97, c[0x0][0x2ec] ;  /* 0x0000bb0061617a20 */ /* 0x000fe20000410000 */
[C---:B------:R-:W-:Y:S01]  /*16f60*/  HMMA.16816.F32 R120, R208.reuse, R4, R120 ;  /* 0x00000004d078723c */ /* 0x040fe20000001878 */
[----:B-1----:R1:W-:Y:S03]  /*16f70*/  STL [R1+0x78], R0 ;  /* 0x0000780001007387 */ /* 0x0023e60000100800 */
[----:B------:R-:W-:Y:S01]  /*16f80*/  FMUL.FTZ R98, R98, c[0x0][0x2ec] ;  /* 0x0000bb0062627a20 */ /* 0x000fe20000410000 */
[----:B------:R2:W-:Y:S01]  /*16f90*/  STL [R1+0x6c], R2 ;  /* 0x00006c0201007387 */ /* 0x0005e20000100800 */
[----:B------:R-:W-:Y:S02]  /*16fa0*/  FMUL.FTZ R99, R99, c[0x0][0x2ec] ;  /* 0x0000bb0063637a20 */ /* 0x000fe40000410000 */
[----:B------:R-:W-:Y:S01]  /*16fb0*/  MUFU.TANH R207, R68 ;  /* 0x0000004400cf7308 */ /* 0x000fe20000002400 */
[-C--:B------:R-:W-:Y:S03]  /*16fc0*/  HMMA.16816.F32 R124, R208, R6.reuse, R124 ;  /* 0x00000006d07c723c */ /* 0x080fe6000000187c */
[----:B------:R-:W-:Y:S02]  /*16fd0*/  FMUL.FTZ R100, R100, c[0x0][0x2ec] ;  /* 0x0000bb0064647a20 */ /* 0x000fe40000410000 */
[----:B------:R-:W-:Y:S03]  /*16fe0*/  FMUL.FTZ R101, R101, c[0x0][0x2ec] ;  /* 0x0000bb0065657a20 */ /* 0x000fe60000410000 */
[----:B------:R-:W-:Y:S01]  /*16ff0*/  HMMA.16816.F32 R128, R220, R6, R128 ;  /* 0x00000006dc80723c */ /* 0x000fe20000001880 */
[----:B------:R-:W-:Y:S03]  /*17000*/  MUFU.TANH R226, R69 ;  /* 0x0000004500e27308 */ /* 0x000fe60000002400 */
[----:B------:R-:W-:Y:S02]  /*17010*/  FMUL.FTZ R102, R102, c[0x0][0x2ec] ;  /* 0x0000bb0066667a20 */ /* 0x000fe40000410000 */
[----:B------:R-:W-:Y:S02]  /*17020*/  FMUL.FTZ R103, R103, c[0x0][0x2ec] ;  /* 0x0000bb0067677a20 */ /* 0x000fe40000410000 */
[----:B------:R-:W-:Y:S03]  /*17030*/  FMUL.FTZ R104, R104, c[0x0][0x2ec] ;  /* 0x0000bb0068687a20 */ /* 0x000fe60000410000 */
[----:B-1----:R-:W1:Y:S01]  /*17040*/  MUFU.TANH R0, R19 ;  /* 0x0000001300007308 */ /* 0x002e620000002400 */
[----:B------:R-:W-:Y:S02]  /*17050*/  FMUL.FTZ R105, R105, c[0x0][0x2ec] ;  /* 0x0000bb0069697a20 */ /* 0x000fe40000410000 */
[----:B------:R-:W-:Y:S02]  /*17060*/  FMUL.FTZ R106, R106, c[0x0][0x2ec] ;  /* 0x0000bb006a6a7a20 */ /* 0x000fe40000410000 */
[----:B------:R-:W-:Y:S02]  /*17070*/  FMUL.FTZ R107, R107, c[0x0][0x2ec] ;  /* 0x0000bb006b6b7a20 */ /* 0x000fe40000410000 */
[----:B------:R-:W-:Y:S02]  /*17080*/  FMUL.FTZ R108, R108, c[0x0][0x2ec] ;  /* 0x0000bb006c6c7a20 */ /* 0x000fe40000410000 */
[----:B------:R-:W-:Y:S01]  /*17090*/  FMUL.FTZ R109, R109, c[0x0][0x2ec] ;  /* 0x0000bb006d6d7a20 */ /* 0x000fe20000410000 */
[----:B--2---:R-:W-:Y:S01]  /*170a0*/  MUFU.TANH R2, R21 ;  /* 0x0000001500027308 */ /* 0x004fe20000002400 */
        /* <DEDUP_REMOVED lines=42> */
[----:B------:R2:W-:Y:S01]  /*17350*/  STL [R1+0x70], R2 ;  /* 0x0000700201007387 */ /* 0x0005e20000100800 */
        /* <DEDUP_REMOVED lines=16> */
[----:B------:R-:W-:Y:S05]  /*17460*/  FMUL.FTZ R125, R125, c[0x0][0x2ec] ;  /* 0x0000bb007d7d7a20 */ /* 0x000fea0000410000 */
[----:B--2---:R-:W2:Y:S10]  /*17470*/  MUFU.TANH R2, R23 ;  /* 0x0000001700027308 */ /* 0x004eb40000002400 */
[----:B------:R-:W-:Y:S01]  /*17480*/  MUFU.TANH R23, R27 ;  /* 0x0000001b00177308 */ /* 0x000fe20000002400 */
[----:B-1----:R1:W-:Y:S09]  /*17490*/  STL [R1+0x60], R0 ;  /* 0x0000600001007387 */ /* 0x0023f20000100800 */
[----:B------:R-:W-:Y:S01]  /*174a0*/  MUFU.TANH R27, R38 ;  /* 0x00000026001b7308 */ /* 0x000fe20000002400 */
[----:B--2---:R2:W-:Y:S09]  /*174b0*/  STL [R1+0x64], R2 ;  /* 0x0000640201007387 */ /* 0x0045f20000100800 */
[----:B------:R-:W-:Y:S10]  /*174c0*/  MUFU.TANH R38, R41 ;  /* 0x0000002900267308 */ /* 0x000ff40000002400 */
[----:B-1----:R-:W1:Y:S10]  /*174d0*/  MUFU.TANH R0, R24 ;  /* 0x0000001800007308 */ /* 0x002e740000002400 */
[----:B--2---:R-:W-:Y:S10]  /*174e0*/  MUFU.TANH R2, R29 ;  /* 0x0000001d00027308 */ /* 0x004ff40000002400 */
[----:B------:R-:W-:Y:S01]  /*174f0*/  MUFU.TANH R24, R25 ;  /* 0x0000001900187308 */ /* 0x000fe20000002400 */
[----:B-1----:R1:W-:Y:S09]  /*17500*/  STL [R1+0x5c], R0 ;  /* 0x00005c0001007387 */ /* 0x0023f20000100800 */
[----:B------:R-:W-:Y:S10]  /*17510*/  MUFU.TANH R25, R32 ;  /* 0x0000002000197308 */ /* 0x000ff40000002400 */
[----:B------:R-:W-:Y:S10]  /*17520*/  MUFU.TANH R32, R33 ;  /* 0x0000002100207308 */ /* 0x000ff40000002400 */
[----:B-1----:R-:W1:Y:S10]  /*17530*/  MUFU.TANH R0, R26 ;  /* 0x0000001a00007308 */ /* 0x002e740000002400 */
[----:B------:R-:W-:Y:S10]  /*17540*/  MUFU.TANH R26, R36 ;  /* 0x00000024001a7308 */ /* 0x000ff40000002400 */
[----:B------:R-:W-:Y:S01]  /*17550*/  MUFU.TANH R36, R39 ;  /* 0x0000002700247308 */ /* 0x000fe20000002400 */
[----:B-1----:R1:W-:Y:S09]  /*17560*/  STL [R1+0x48], R0 ;  /* 0x0000480001007387 */ /* 0x0023f20000100800 */
[----:B------:R-:W-:Y:S10]  /*17570*/  MUFU.TANH R33, R42 ;  /* 0x0000002a00217308 */ /* 0x000ff40000002400 */
[----:B------:R-:W-:Y:S10]  /*17580*/  MUFU.TANH R29, R44 ;  /* 0x0000002c001d7308 */ /* 0x000ff40000002400 */
[----:B-1----:R-:W1:Y:S10]  /*17590*/  MUFU.TANH R0, R28 ;  /* 0x0000001c00007308 */ /* 0x002e740000002400 */
[----:B------:R-:W-:Y:S10]  /*175a0*/  MUFU.TANH R28, R34 ;  /* 0x00000022001c7308 */ /* 0x000ff40000002400 */
[----:B------:R-:W-:Y:S01]  /*175b0*/  MUFU.TANH R34, R40 ;  /* 0x0000002800227308 */ /* 0x000fe20000002400 */
[----:B-1----:R1:W-:Y:S04]  /*175c0*/  STL [R1+0x4c], R0 ;  /* 0x00004c0001007387 */ /* 0x0023e80000100800 */
[----:B------:R2:W-:Y:S05]  /*175d0*/  STL [R1+0x54], R2 ;  /* 0x0000540201007387 */ /* 0x0005ea0000100800 */
[----:B------:R-:W-:Y:S10]  /*175e0*/  MUFU.TANH R40, R46 ;  /* 0x0000002e00287308 */ /* 0x000ff40000002400 */
[----:B------:R-:W-:Y:S10]  /*175f0*/  MUFU.TANH R46, R47 ;  /* 0x0000002f002e7308 */ /* 0x000ff40000002400 */
[----:B-1----:R-:W1:Y:S10]  /*17600*/  MUFU.TANH R0, R30 ;  /* 0x0000001e00007308 */ /* 0x002e740000002400 */
[----:B------:R2:W3:Y:S10]  /*17610*/  MUFU.TANH R30, R31 ;  /* 0x0000001f001e7308 */ /* 0x0004f40000002400 */
[----:B------:R2:W4:Y:S01]  /*17620*/  MUFU.TANH R31, R35 ;  /* 0x00000023001f7308 */ /* 0x0005220000002400 */
[----:B-1----:R2:W-:Y:S09]  /*17630*/  STL [R1+0x40], R0 ;  /* 0x0000400001007387 */ /* 0x0025f20000100800 */
        /* <DEDUP_REMOVED lines=69> */
[----:B------:R-:W1:Y:S02]  /*17a90*/  MUFU.TANH R131, R131 ;  /* 0x0000008300837308 */ /* 0x000e640000002400 */
[----:B-1234-:R-:W-:-:S05]  /*17aa0*/  @P1 BRA `(.L_x_468) ;  /* 0xffffd95000001947 */ /* 0x01efca000383ffff */
.L_x_467:
[----:B-1----:R-:W2:Y:S01]  /*17ab0*/  LDL.LU R19, [R1+0x5c] ;  /* 0x00005c0001137983 */ /* 0x002ea20000300800 */
        /* <DEDUP_REMOVED lines=39> */
[----:B------:R-:W-:Y:S01]  /*17d30*/  MOV R55, R54 ;  /* 0x0000003600377202 */ /* 0x000fe20000000f00 */
[----:B------:R-:W-:Y:S01]  /*17d40*/  IMAD.MOV.U32 R54, RZ, RZ, R53 ;  /* 0x000000ffff367224 */ /* 0x000fe200078e0035 */
        /* <DEDUP_REMOVED lines=10> */
[----:B------:R-:W-:Y:S01]  /*17df0*/  STL [R1+0x120], R240 ;  /* 0x000120f001007387 */ /* 0x000fe20000100800 */
        /* <DEDUP_REMOVED lines=18> */
[----:B------:R-:W-:Y:S01]  /*17f20*/  IMAD.MOV.U32 R82, RZ, RZ, R81 ;  /* 0x000000ffff527224 */ /* 0x000fe200078e0051 */
[----:B------:R-:W-:Y:S02]  /*17f30*/  MOV R81, R63 ;  /* 0x0000003f00517202 */ /* 0x000fe40000000f00 */
[----:B------:R-:W-:Y:S01]  /*17f40*/  STL [R1+0x104], R233 ;  /* 0x000104e901007387 */ /* 0x000fe20000100800 */
[----:B------:R-:W-:Y:S01]  /*17f50*/  MOV R0, UR34 ;  /* 0x0000002200007c02 */ /* 0x000fe20008000f00 */
[----:B------:R-:W-:Y:S01]  /*17f60*/  UIADD3 UR34, UR34, -0x1, URZ ;  /* 0xffffffff22227890 */ /* 0x000fe2000fffe03f */
[----:B------:R-:W-:Y:S01]  /*17f70*/  MOV R39, R25 ;  /* 0x0000001900277202 */ /* 0x000fe20000000f00 */
[----:B------:R1:W-:Y:S01]  /*17f80*/  STL [R1+0x100], R228 ;  /* 0x000100e401007387 */ /* 0x0003e20000100800 */
[----:B------:R-:W-:Y:S03]  /*17f90*/  MOV R56, R26 ;  /* 0x0000001a00387202 */ /* 0x000fe60000000f00 */
[----:B------:R-:W1:Y:S01]  /*17fa0*/  S2R R20, SR_TID.X ;  /* 0x0000000000147919 */ /* 0x000e620000002100 */
[----:B--2---:R-:W-:Y:S01]  /*17fb0*/  MOV R41, R9 ;  /* 0x0000000900297202 */ /* 0x004fe20000000f00 */
[----:B----4-:R-:W-:Y:S01]  /*17fc0*/  IMAD.MOV.U32 R25, RZ, RZ, R2 ;  /* 0x000000ffff197224 */ /* 0x010fe200078e0002 */
[----:B------:R-:W-:Y:S02]  /*17fd0*/  MOV R47, R19 ;  /* 0x00000013002f7202 */ /* 0x000fe40000000f00 */
[----:B---3--:R-:W-:Y:S02]  /*17fe0*/  MOV R50, R18 ;  /* 0x0000001200327202 */ /* 0x008fe40000000f00 */
[----:B------:R-:W-:Y:S02]  /*17ff0*/  MOV R34, R5 ;  /* 0x0000000500227202 */ /* 0x000fe40000000f00 */
[----:B------:R-:W-:Y:S02]  /*18000*/  MOV R51, R50 ;  /* 0x0000003200337202 */ /* 0x000fe40000000f00 */
[----:B------:R-:W-:Y:S02]  /*18010*/  MOV R50, R47 ;  /* 0x0000002f00327202 */ /* 0x000fe40000000f00 */
[----:B------:R-:W-:Y:S02]  /*18020*/  MOV R47, R29 ;  /* 0x0000001d002f7202 */ /* 0x000fe40000000f00 */
[----:B------:R-:W-:Y:S01]  /*18030*/  MOV R52, R51 ;  /* 0x0000003300347202 */ /* 0x000fe20000000f00 */
[----:B------:R-:W2:Y:S01]  /*18040*/  LDL.LU R29, [R1+0xa0] ;  /* 0x0000a000011d7983 */ /* 0x000ea20000300800 */
[----:B------:R-:W-:Y:S02]  /*18050*/  MOV R51, R50 ;  /* 0x0000003200337202 */ /* 0x000fe40000000f00 */
[----:B------:R-:W-:Y:S02]  /*18060*/  MOV R50, R47 ;  /* 0x0000002f00327202 */ /* 0x000fe40000000f00 */
[----:B------:R-:W-:Y:S02]  /*18070*/  MOV R47, R40 ;  /* 0x00000028002f7202 */ /* 0x000fe40000000f00 */
[----:B------:R-:W-:Y:S02]  /*18080*/  MOV R53, R51 ;  /* 0x0000003300357202 */ /* 0x000fe40000000f00 */
[----:B------:R-:W-:Y:S02]  /*18090*/  MOV R51, R50 ;  /* 0x0000003200337202 */ /* 0x000fe40000000f00 */
[----:B------:R-:W-:Y:S02]  /*180a0*/  MOV R50, R47 ;  /* 0x0000002f00327202 */ /* 0x000fe40000000f00 */
[----:B------:R-:W-:Y:S02]  /*180b0*/  MOV R40, R34 ;  /* 0x0000002200287202 */ /* 0x000fe40000000f00 */
[----:B------:R-:W3:Y:S01]  /*180c0*/  LDL.LU R34, [R1+0x9c] ;  /* 0x00009c0001227983 */ /* 0x000ee20000300800 */
[----:B------:R-:W-:Y:S02]  /*180d0*/  MOV R36, R11 ;  /* 0x0000000b00247202 */ /* 0x000fe40000000f00 */
[----:B------:R-:W-:Y:S01]  /*180e0*/  MOV R54, R53 ;  /* 0x0000003500367202 */ /* 0x000fe20000000f00 */
[----:B------:R-:W4:Y:S01]  /*180f0*/  LDL.LU R47, [R1+0x64] ;  /* 0x00006400012f7983 */ /* 0x000f220000300800 */
[----:B------:R-:W-:Y:S02]  /*18100*/  MOV R38, R10 ;  /* 0x0000000a00267202 */ /* 0x000fe40000000f00 */
[----:B------:R-:W-:Y:S02]  /*18110*/  MOV R53, R51 ;  /* 0x0000003300357202 */ /* 0x000fe40000000f00 */
[----:B------:R-:W-:Y:S02]  /*18120*/  MOV R51, R50 ;  /* 0x0000003200337202 */ /* 0x000fe40000000f00 */
[----:B------:R-:W-:Y:S02]  /*18130*/  MOV R50, R49 ;  /* 0x0000003100327202 */ /* 0x000fe40000000f00 */
[----:B------:R-:W-:Y:S02]  /*18140*/  MOV R49, R46 ;  /* 0x0000002e00317202 */ /* 0x000fe40000000f00 */
[----:B------:R-:W-:Y:S02]  /*18150*/  MOV R46, R45 ;  /* 0x0000002d002e7202 */ /* 0x000fe40000000f00 */
        /* <DEDUP_REMOVED lines=12> */
[----:B------:R-:W-:Y:S01]  /*18220*/  IMAD.MOV.U32 R38, RZ, RZ, R36 ;  /* 0x000000ffff267224 */ /* 0x000fe200078e0024 */
        /* <DEDUP_REMOVED lines=39> */
[----:B------:R-:W4:Y:S01]  /*184a0*/  LDL.LU R30, [R1+0x74] ;  /* 0x00007400011e7983 */ /* 0x000f220000300800 */
[----:B-1----:R-:W-:Y:S02]  /*184b0*/  SHF.L.U32 R20, R20, 0x1, RZ ;  /* 0x0000000114147819 */ /* 0x002fe400000006ff */
[----:B------:R-:W-:Y:S02]  /*184c0*/  MOV R35, R4 ;  /* 0x0000000400237202 */ /* 0x000fe40000000f00 */
[----:B------:R-:W-:Y:S02]  /*184d0*/  LOP3.LUT R20, R20, 0x6, RZ, 0xc0, !PT ;  /* 0x0000000614147812 */ /* 0x000fe400078ec0ff */
[----:B------:R-:W-:Y:S02]  /*184e0*/  MOV R33, R6 ;  /* 0x0000000600217202 */ /* 0x000fe40000000f00 */
[----:B------:R-:W-:Y:S02]  /*184f0*/  LEA R0, R0, R20, 0x7 ;  /* 0x0000001400007211 */ /* 0x000fe400078e38ff */
[----:B------:R-:W-:Y:S02]  /*18500*/  MOV R28, R7 ;  /* 0x00000007001c7202 */ /* 0x000fe40000000f00 */
[----:B------:R-:W1:Y:S01]  /*18510*/  I2F R9, R0 ;  /* 0x0000000000097306 */ /* 0x000e620000201400 */
[C---:B------:R-:W-:Y:S02]  /*18520*/  IADD3 R4, R0.reuse, 0x11, RZ ;  /* 0x0000001100047810 */ /* 0x040fe40007ffe0ff */
[----:B------:R-:W-:Y:S02]  /*18530*/  MOV R85, R57 ;  /* 0x0000003900557202 */ /* 0x000fe40000000f00 */
[----:B------:R-:W-:Y:S02]  /*18540*/  MOV R37, R13 ;  /* 0x0000000d00257202 */ /* 0x000fe40000000f00 */
[C---:B------:R-:W-:Y:S02]  /*18550*/  IADD3 R21, R0.reuse, 0x39, RZ ;  /* 0x0000003900157810 */ /* 0x040fe40007ffe0ff */
[C---:B------:R-:W-:Y:S01]  /*18560*/  IADD3 R20, R0.reuse, 0x40, RZ ;  /* 0x0000004000147810 */ /* 0x040fe20007ffe0ff */
[----:B------:R-:W1:Y:S01]  /*18570*/  I2F R4, R4 ;  /* 0x0000000400047306 */ /* 0x000e620000201400 */
[C---:B------:R-:W-:Y:S02]  /*18580*/  IADD3 R6, R0.reuse, 0x9, RZ ;  /* 0x0000000900067810 */ /* 0x040fe40007ffe0ff */
[C---:B------:R-:W-:Y:S02]  /*18590*/  IADD3 R2, R0.reuse, 0x18, RZ ;  /* 0x0000001800027810 */ /* 0x040fe40007ffe0ff */
[C---:B------:R-:W-:Y:S02]  /*185a0*/  IADD3 R23, R0.reuse, 0x48, RZ ;  /* 0x0000004800177810 */ /* 0x040fe40007ffe0ff */
[C---:B------:R-:W-:Y:S02]  /*185b0*/  IADD3 R22, R0.reuse, 0x49, RZ ;  /* 0x0000004900167810 */ /* 0x040fe40007ffe0ff */
[----:B------:R-:W-:Y:S01]  /*185c0*/  MOV R88, R85 ;  /* 0x0000005500587202 */ /* 0x000fe20000000f00 */
[----:B------:R-:W1:Y:S01]  /*185d0*/  I2F R6, R6 ;  /* 0x0000000600067306 */ /* 0x000e620000201400 */
[C---:B------:R-:W-:Y:S02]  /*185e0*/  IADD3 R7, R0.reuse, 0x8, RZ ;  /* 0x0000000800077810 */ /* 0x040fe40007ffe0ff */
[----:B------:R-:W-:Y:S01]  /*185f0*/  MOV R32, R8 ;  /* 0x0000000800207202 */ /* 0x000fe20000000f00 */
[C---:B-1----:R-:W-:Y:S01]  /*18600*/  FFMA.FTZ R33, R9.reuse, UR4, R33 ;  /* 0x0000000409217c23 */ /* 0x042fe20008010021 */
[C---:B------:R-:W-:Y:S01]  /*18610*/  IADD3 R8, R0.reuse, 0x1, RZ ;  /* 0x0000000100087810 */ /* 0x040fe20007ffe0ff */
[----:B------:R-:W-:Y:S01]  /*18620*/  FFMA.FTZ R25, R9, UR4, R25 ;  /* 0x0000000409197c23 */ /* 0x000fe20008010019 */
[----:B------:R-:W-:Y:S02]  /*18630*/  MOV R26, R15 ;  /* 0x0000000f001a7202 */ /* 0x000fe40000000f00 */
[C---:B------:R-:W-:Y:S01]  /*18640*/  IADD3 R15, R0.reuse, 0x30, RZ ;  /* 0x00000030000f7810 */ /* 0x040fe20007ffe0ff */
[----:B------:R-:W1:Y:S01]  /*18650*/  I2F R2, R2 ;  /* 0x0000000200027306 */ /* 0x000e620000201400 */
[----:B------:R-:W-:Y:S02]  /*18660*/  IADD3 R19, R0, 0x31, RZ ;  /* 0x0000003100137810 */ /* 0x000fe40007ffe0ff */
[----:B------:R-:W-:Y:S01]  /*18670*/  MOV R57, R55 ;  /* 0x0000003700397202 */ /* 0x000fe20000000f00 */
[C---:B------:R-:W-:Y:S01]  /*18680*/  FFMA.FTZ R53, R4.reuse, UR4, R53 ;  /* 0x0000000404357c23 */ /* 0x040fe20008010035 */
[----:B------:R-:W-:Y:S01]  /*18690*/  MOV R55, R49 ;  /* 0x0000003100377202 */ /* 0x000fe20000000f00 */
[----:B------:R-:W-:Y:S01]  /*186a0*/  FFMA.FTZ R40, R4, UR4, R40 ;  /* 0x0000000404287c23 */ /* 0x000fe20008010028 */
[----:B------:R-:W-:Y:S01]  /*186b0*/  IADD3 R5, R0, 0x10, RZ ;  /* 0x0000001000057810 */ /* 0x000fe20007ffe0ff */
[----:B------:R-:W-:Y:S01]  /*186c0*/  FFMA.FTZ R51, R4, UR4, R51 ;  /* 0x0000000404337c23 */ /* 0x000fe20008010033 */
[C---:B------:R-:W-:Y:S01]  /*186d0*/  IADD3 R11, R0.reuse, 0x19, RZ ;  /* 0x00000019000b7810 */ /* 0x040fe20007ffe0ff */
[----:B------:R-:W1:Y:S01]  /*186e0*/  I2F R7, R7 ;  /* 0x0000000700077306 */ /* 0x000e620000201400 */
[C---:B------:R-:W-:Y:S02]  /*186f0*/  IADD3 R10, R0.reuse, 0x20, RZ ;  /* 0x00000020000a7810 */ /* 0x040fe40007ffe0ff */
[----:B------:R-:W-:Y:S01]  /*18700*/  IADD3 R13, R0, 0x21, RZ ;  /* 0x00000021000d7810 */ /* 0x000fe20007ffe0ff */
[----:B------:R-:W-:Y:S01]  /*18710*/  FFMA.FTZ R26, R6, UR4, R26 ;  /* 0x00000004061a7c23 */ /* 0x000fe2000801001a */
[----:B------:R-:W-:Y:S01]  /*18720*/  IADD3 R12, R0, 0x28, RZ ;  /* 0x00000028000c7810 */ /* 0x000fe20007ffe0ff */
[----:B------:R-:W-:Y:S01]  /*18730*/  FFMA.FTZ R35, R6, UR4, R35 ;  /* 0x0000000406237c23 */ /* 0x000fe20008010023 */
[----:B------:R-:W-:Y:S01]  /*18740*/  IADD3 R18, R0, 0x38, RZ ;  /* 0x0000003800127810 */ /* 0x000fe20007ffe0ff */
[----:B------:R-:W-:Y:S01]  /*18750*/  FFMA.FTZ R41, R6, UR4, R41 ;  /* 0x0000000406297c23 */ /* 0x000fe20008010029 */
[----:B------:R-:W-:Y:S01]  /*18760*/  MOV R49, R14 ;  /* 0x0000000e00317202 */ /* 0x000fe20000000f00 */
[----:B------:R-:W1:Y:S01]  /*18770*/  I2F R8, R8 ;  /* 0x0000000800087306 */ /* 0x000e620000201400 */
[C---:B------:R-:W-:Y:S02]  /*18780*/  IADD3 R14, R0.reuse, 0x51, RZ ;  /* 0x00000051000e7810 */ /* 0x040fe40007ffe0ff */
[----:B------:R-:W-:Y:S01]  /*18790*/  IADD3 R24, R0, 0x41, RZ ;  /* 0x0000004100187810 */ /* 0x000fe20007ffe0ff */
[----:B-1----:R-:W-:Y:S01]  /*187a0*/  FFMA.FTZ R39, R2, UR4, R39 ;  /* 0x0000000402277c23 */ /* 0x002fe20008010027 */
[----:B------:R-:W-:Y:S01]  /*187b0*/  IADD3 R17, R0, 0x50, RZ ;  /* 0x0000005000117810 */ /* 0x000fe20007ffe0ff */
[C---:B------:R-:W-:Y:S01]  /*187c0*/  FFMA.FTZ R46, R2.reuse, UR4, R46 ;  /* 0x00000004022e7c23 */ /* 0x040fe2000801002e */
[----:B------:R-:W-:Y:S01]  /*187d0*/  MOV R42, R16 ;  /* 0x00000010002a7202 */ /* 0x000fe20000000f00 */
[----:B------:R-:W-:Y:S01]  /*187e0*/  FFMA.FTZ R50, R2, UR4, R50 ;  /* 0x0000000402327c23 */ /* 0x000fe20008010032 */
[----:B------:R-:W-:Y:S01]  /*187f0*/  IADD3 R16, R0, 0x29, RZ ;  /* 0x0000002900107810 */ /* 0x000fe20007ffe0ff */
[----:B------:R-:W1:Y:S01]  /*18800*/  I2F R15, R15 ;  /* 0x0000000f000f7306 */ /* 0x000e620000201400 */
[----:B------:R-:W-:Y:S01]  /*18810*/  FFMA.FTZ R57, R2, UR4, R57 ;  /* 0x0000000402397c23 */ /* 0x000fe20008010039 */
[----:B------:R-:W-:Y:S01]  /*18820*/  IADD3 R2, R0, 0x60, RZ ;  /* 0x0000006000027810 */ /* 0x000fe20007ffe0ff */
[----:B------:R-:W-:Y:S07]  /*18830*/  FFMA.FTZ R27, R7, UR4, R27 ;  /* 0x00000004071b7c23 */ /* 0x000fee000801001b */
[----:B------:R-:W1:Y:S01]  /*18840*/  I2F R19, R19 ;  /* 0x0000001300137306 */ /* 0x000e620000201400 */
[C---:B------:R-:W-:Y:S02]  /*18850*/  FFMA.FTZ R37, R8.reuse, UR4, R37 ;  /* 0x0000000408257c23 */ /* 0x040fe40008010025 */
[C---:B------:R-:W-:Y:S02]  /*18860*/  FFMA.FTZ R32, R8.reuse, UR4, R32 ;  /* 0x0000000408207c23 */ /* 0x040fe40008010020 */
[----:B------:R-:W-:Y:S05]  /*18870*/  FFMA.FTZ R28, R8, UR4, R28 ;  /* 0x00000004081c7c23 */ /* 0x000fea000801001c */
[----:B------:R-:W1:Y:S02]  /*18880*/  I2F R5, R5 ;  /* 0x0000000500057306 */ /* 0x000e640000201400 */
[C---:B-1----:R-:W-:Y:S02]  /*18890*/  FFMA.FTZ R89, R15.reuse, UR4, R247 ;  /* 0x000000040f597c23 */ /* 0x042fe400080100f7 */
[C---:B------:R-:W-:Y:S02]  /*188a0*/  FFMA.FTZ R127, R15.reuse, UR4, R244 ;  /* 0x000000040f7f7c23 */ /* 0x040fe400080100f4 */
[C---:B------:R-:W-:Y:S04]  /*188b0*/  FFMA.FTZ R121, R15.reuse, UR4, R245 ;  /* 0x000000040f797c23 */ /* 0x040fe800080100f5 */
[----:B------:R-:W1:Y:S01]  /*188c0*/  I2F R24, R24 ;  /* 0x0000001800187306 */ /* 0x000e620000201400 */
[----:B------:R-:W-:Y:S02]  /*188d0*/  FFMA.FTZ R203, R15, UR4, R203 ;  /* 0x000000040fcb7c23 */ /* 0x000fe400080100cb */
[C---:B------:R-:W-:Y:S02]  /*188e0*/  FFMA.FTZ R90, R19.reuse, UR4, R249 ;  /* 0x00000004135a7c23 */ /* 0x040fe400080100f9 */
[C---:B------:R-:W-:Y:S02]  /*188f0*/  FFMA.FTZ R124, R19.reuse, UR4, R246 ;  /* 0x00000004137c7c23 */ /* 0x040fe400080100f6 */
[C---:B------:R-:W-:Y:S03]  /*18900*/  FFMA.FTZ R200, R19.reuse, UR4, R200 ;  /* 0x0000000413c87c23 */ /* 0x040fe600080100c8 */
[----:B------:R-:W1:Y:S01]  /*18910*/  I2F R2, R2 ;  /* 0x0000000200027306 */ /* 0x000e620000201400 */
[----:B------:R-:W-:Y:S02]  /*18920*/  FFMA.FTZ R204, R19, UR4, R204 ;  /* 0x0000000413cc7c23 */ /* 0x000fe400080100cc */
[C---:B------:R-:W-:Y:S02]  /*18930*/  FFMA.FTZ R52, R5.reuse, UR4, R52 ;  /* 0x0000000405347c23 */ /* 0x040fe40008010034 */
[C---:B------:R-:W-:Y:S02]  /*18940*/  FFMA.FTZ R54, R5.reuse, UR4, R54 ;  /* 0x0000000405367c23 */ /* 0x040fe40008010036 */
[C---:B------:R-:W-:Y:S03]  /*18950*/  FFMA.FTZ R48, R5.reuse, UR4, R48 ;  /* 0x0000000405307c23 */ /* 0x040fe60008010030 */
[----:B------:R-:W1:Y:S01]  /*18960*/  I2F R11, R11 ;  /* 0x0000000b000b7306 */ /* 0x000e620000201400 */
[----:B------:R-:W-:Y:S01]  /*18970*/  FFMA.FTZ R42, R5, UR4, R42 ;  /* 0x00000004052a7c23 */ /* 0x000fe2000801002a */
[----:B------:R-:W-:Y:S01]  /*18980*/  IADD3 R5, R0, 0x58, RZ ;  /* 0x0000005800057810 */ /* 0x000fe20007ffe0ff */
[C---:B-1----:R-:W-:Y:S02]  /*18990*/  FFMA.FTZ R208, R24.reuse, UR4, R226 ;  /* 0x0000000418d07c23 */ /* 0x042fe400080100e2 */
[C---:B------:R-:W-:Y:S02]  /*189a0*/  FFMA.FTZ R221, R24.reuse, UR4, R225 ;  /* 0x0000000418dd7c23 */ /* 0x040fe400080100e1 */
[C---:B------:R-:W-:Y:S03]  /*189b0*/  FFMA.FTZ R216, R24.reuse, UR4, R216 ;  /* 0x0000000418d87c23 */ /* 0x040fe600080100d8 */
[----:B------:R-:W1:Y:S01]  /*189c0*/  I2F R10, R10 ;  /* 0x0000000a000a7306 */ /* 0x000e620000201400 */
[----:B------:R-:W-:Y:S02]  /*189d0*/  FFMA.FTZ R218, R24, UR4, R218 ;  /* 0x0000000418da7c23 */ /* 0x000fe400080100da */
[C---:B------:R-:W-:Y:S02]  /*189e0*/  FFMA.FTZ R24, R2.reuse, UR4, R100 ;  /* 0x0000000402187c23 */ /* 0x040fe40008010064 */
[C---:B------:R-:W-:Y:S02]  /*189f0*/  FFMA.FTZ R102, R2.reuse, UR4, R102 ;  /* 0x0000000402667c23 */ /* 0x040fe40008010066 */
[C---:B------:R-:W-:Y:S03]  /*18a00*/  FFMA.FTZ R228, R2.reuse, UR4, R104 ;  /* 0x0000000402e47c23 */ /* 0x040fe60008010068 */
[----:B------:R-:W2:Y:S01]  /*18a10*/  I2F R17, R17 ;  /* 0x0000001100117306 */ /* 0x000ea20000201400 */
[----:B------:R-:W-:Y:S02]  /*18a20*/  FFMA.FTZ R106, R2, UR4, R106 ;  /* 0x00000004026a7c23 */ /* 0x000fe4000801006a */
[C---:B------:R-:W-:Y:S02]  /*18a30*/  FFMA.FTZ R38, R11.reuse, UR4, R38 ;  /* 0x000000040b267c23 */ /* 0x040fe40008010026 */
        /* <DEDUP_REMOVED lines=11> */
[C---:B--2---:R-:W-:Y:S02]  /*18af0*/  FFMA.FTZ R226, R17.reuse, UR4, R73 ;  /* 0x0000000411e27c23 */ /* 0x044fe40008010049 */
[----:B------:R-:W-:Y:S02]  /*18b00*/  FFMA.FTZ R247, R17, UR4, R66 ;  /* 0x0000000411f77c23 */ /* 0x000fe40008010042 */
[----:B------:R-:W-:Y:S03]  /*18b10*/  FFMA.FTZ R29, R9, UR4, R29 ;  /* 0x00000004091d7c23 */ /* 0x000fe6000801001d */
[----:B------:R-:W2:Y:S02]  /*18b20*/  I2F R16, R16 ;  /* 0x0000001000107306 */ /* 0x000ea40000201400 */
[----:B------:R-:W-:Y:S01]  /*18b30*/  FMNMX.FTZ R2, R29, R133, !PT ;  /* 0x000000851d027209 */ /* 0x000fe20007810000 */
[C---:B------:R-:W-:Y:S02]  /*18b40*/  FFMA.FTZ R81, R13.reuse, UR4, R81 ;  /* 0x000000040d517c23 */ /* 0x040fe40008010051 */
[C---:B------:R-:W-:Y:S02]  /*18b50*/  FFMA.FTZ R86, R13.reuse, UR4, R62 ;  /* 0x000000040d567c23 */ /* 0x040fe4000801003e */
[C---:B------:R-:W-:Y:S03]  /*18b60*/  FFMA.FTZ R61, R13.reuse, UR4, R61 ;  /* 0x000000040d3d7c23 */ /* 0x040fe6000801003d */
[----:B------:R-:W4:Y:S01]  /*18b70*/  I2F R18, R18 ;  /* 0x0000001200127306 */ /* 0x000f220000201400 */
[----:B------:R-:W-:Y:S02]  /*18b80*/  FFMA.FTZ R58, R13, UR4, R58 ;  /* 0x000000040d3a7c23 */ /* 0x000fe4000801003a */
[----:B---3--:R-:W-:Y:S01]  /*18b90*/  FFMA.FTZ R34, R9, UR4, R34 ;  /* 0x0000000409227c23 */ /* 0x008fe20008010022 */
[----:B------:R-:W-:Y:S01]  /*18ba0*/  IADD3 R9, R0, 0x61, RZ ;  /* 0x0000006100097810 */ /* 0x000fe20007ffe0ff */
[----:B-1----:R-:W-:Y:S02]  /*18bb0*/  FFMA.FTZ R87, R12, UR4, R59 ;  /* 0x000000040c577c23 */ /* 0x002fe4000801003b */
[----:B----4-:R-:W-:Y:S01]  /*18bc0*/  FFMA.FTZ R47, R4, UR4, R47 ;  /* 0x00000004042f7c23 */ /* 0x010fe2000801002f */
[----:B------:R-:W-:Y:S01]  /*18bd0*/  IADD3 R4, R0, 0x59, RZ ;  /* 0x0000005900047810 */ /* 0x000fe20007ffe0ff */
[C---:B------:R-:W-:Y:S01]  /*18be0*/  FFMA.FTZ R82, R12.reuse, UR4, R63 ;  /* 0x000000040c527c23 */ /* 0x040fe2000801003f */
[----:B------:R-:W1:Y:S01]  /*18bf0*/  I2F R21, R21 ;  /* 0x0000001500157306 */ /* 0x000e620000201400 */
[C---:B------:R-:W-:Y:S02]  /*18c00*/  FFMA.FTZ R62, R12.reuse, UR4, R248 ;  /* 0x000000040c3e7c23 */ /* 0x040fe400080100f8 */
[----:B------:R-:W-:Y:S02]  /*18c10*/  FFMA.FTZ R13, R12, UR4, R252 ;  /* 0x000000040c0d7c23 */ /* 0x000fe400080100fc */
[C---:B--2---:R-:W-:Y:S02]  /*18c20*/  FFMA.FTZ R84, R16.reuse, UR4, R84 ;  /* 0x0000000410547c23 */ /* 0x044fe40008010054 */
[C---:B------:R-:W-:Y:S02]  /*18c30*/  FFMA.FTZ R88, R16.reuse, UR4, R88 ;  /* 0x0000000410587c23 */ /* 0x040fe40008010058 */
[C---:B------:R-:W-:Y:S01]  /*18c40*/  FFMA.FTZ R63, R16.reuse, UR4, R250 ;  /* 0x00000004103f7c23 */ /* 0x040fe200080100fa */
[----:B------:R-:W2:Y:S01]  /*18c50*/  I2F R4, R4 ;  /* 0x0000000400047306 */ /* 0x000ea20000201400 */
[----:B------:R-:W-:Y:S02]  /*18c60*/  FFMA.FTZ R59, R16, UR4, R251 ;  /* 0x00000004103b7c23 */ /* 0x000fe400080100fb */
[----:B------:R-:W-:Y:S01]  /*18c70*/  FFMA.FTZ R44, R8, UR4, R44 ;  /* 0x00000004082c7c23 */ /* 0x000fe2000801002c */
[----:B------:R-:W-:Y:S01]  /*18c80*/  IADD3 R8, R0, 0x68, RZ ;  /* 0x0000006800087810 */ /* 0x000fe20007ffe0ff */
[C---:B------:R-:W-:Y:S02]  /*18c90*/  FFMA.FTZ R91, R18.reuse, UR4, R243 ;  /* 0x00000004125b7c23 */ /* 0x040fe400080100f3 */
[C---:B------:R-:W-:Y:S02]  /*18ca0*/  FFMA.FTZ R125, R18.reuse, UR4, R227 ;  /* 0x00000004127d7c23 */ /* 0x040fe400080100e3 */
[C---:B------:R-:W-:Y:S01]  /*18cb0*/  FFMA.FTZ R201, R18.reuse, UR4, R201 ;  /* 0x0000000412c97c23 */ /* 0x040fe200080100c9 */
[----:B------:R-:W3:Y:S01]  /*18cc0*/  I2F R20, R20 ;  /* 0x0000001400147306 */ /* 0x000ee20000201400 */
[C---:B------:R-:W-:Y:S02]  /*18cd0*/  FFMA.FTZ R251, R17.reuse, UR4, R71 ;  /* 0x0000000411fb7c23 */ /* 0x040fe40008010047 */
[----:B------:R-:W-:Y:S02]  /*18ce0*/  FFMA.FTZ R227, R17, UR4, R68 ;  /* 0x0000000411e37c23 */ /* 0x000fe40008010044 */
[C---:B-1----:R-:W-:Y:S02]  /*18cf0*/  FFMA.FTZ R92, R21.reuse, UR4, R242 ;  /* 0x00000004155c7c23 */ /* 0x042fe400080100f2 */
[C---:B------:R-:W-:Y:S02]  /*18d00*/  FFMA.FTZ R126, R21.reuse, UR4, R241 ;  /* 0x00000004157e7c23 */ /* 0x040fe400080100f1 */
[C---:B------:R-:W-:Y:S01]  /*18d10*/  FFMA.FTZ R202, R21.reuse, UR4, R202 ;  /* 0x0000000415ca7c23 */ /* 0x040fe200080100ca */
[----:B------:R-:W1:Y:S01]  /*18d20*/  I2F R23, R23 ;  /* 0x0000001700177306 */ /* 0x000e620000201400 */
[----:B------:R-:W-:Y:S02]  /*18d30*/  FFMA.FTZ R206, R21, UR4, R206 ;  /* 0x0000000415ce7c23 */ /* 0x000fe400080100ce */
[----:B------:R-:W-:Y:S02]  /*18d40*/  FFMA.FTZ R205, R18, UR4, R205 ;  /* 0x0000000412cd7c23 */ /* 0x000fe400080100cd */
[C---:B--2---:R-:W-:Y:S02]  /*18d50*/  FFMA.FTZ R95, R4.reuse, UR4, R95 ;  /* 0x00000004045f7c23 */ /* 0x044fe4000801005f */
[C---:B------:R-:W-:Y:S02]  /*18d60*/  FFMA.FTZ R99, R4.reuse, UR4, R99 ;  /* 0x0000000404637c23 */ /* 0x040fe40008010063 */
[C---:B------:R-:W-:Y:S01]  /*18d70*/  FFMA.FTZ R19, R4.reuse, UR4, R93 ;  /* 0x0000000404137c23 */ /* 0x040fe2000801005d */
[----:B------:R-:W2:Y:S01]  /*18d80*/  I2F R22, R22 ;  /* 0x0000001600167306 */ /* 0x000ea20000201400 */
[----:B------:R-:W-:Y:S01]  /*18d90*/  FFMA.FTZ R244, R4, UR4, R97 ;  /* 0x0000000404f47c23 */ /* 0x000fe20008010061 */
[----:B------:R-:W-:Y:S01]  /*18da0*/  FMNMX.FTZ R4, R25, R132, !PT ;  /* 0x0000008419047209 */ /* 0x000fe20007810000 */
[----:B---3--:R-:W-:Y:S03]  /*18db0*/  FFMA.FTZ R207, R20, UR4, R207 ;  /* 0x0000000414cf7c23 */ /* 0x008fe600080100cf */
[----:B------:R-:W-:Y:S01]  /*18dc0*/  FMNMX.FTZ R4, R28, R4, !PT ;  /* 0x000000041c047209 */ /* 0x000fe20007810000 */
[C---:B------:R-:W-:Y:S02]  /*18dd0*/  FFMA.FTZ R211, R20.reuse, UR4, R224 ;  /* 0x0000000414d37c23 */ /* 0x040fe400080100e0 */
[C---:B------:R-:W-:Y:S01]  /*18de0*/  FFMA.FTZ R217, R20.reuse, UR4, R217 ;  /* 0x0000000414d97c23 */ /* 0x040fe200080100d9 */
[----:B------:R-:W3:Y:S01]  /*18df0*/  I2F R14, R14 ;  /* 0x0000000e000e7306 */ /* 0x000ee20000201400 */
[----:B------:R-:W-:Y:S02]  /*18e00*/  FFMA.FTZ R222, R20, UR4, R219 ;  /* 0x0000000414de7c23 */ /* 0x000fe400080100db */
[C---:B-1----:R-:W-:Y:S02]  /*18e10*/  FFMA.FTZ R209, R23.reuse, UR4, R79 ;  /* 0x0000000417d17c23 */ /* 0x042fe4000801004f */
[C---:B------:R-:W-:Y:S02]  /*18e20*/  FFMA.FTZ R220, R23.reuse, UR4, R77 ;  /* 0x0000000417dc7c23 */ /* 0x040fe4000801004d */
[----:B------:R-:W-:Y:S03]  /*18e30*/  FFMA.FTZ R213, R23, UR4, R213 ;  /* 0x0000000417d57c23 */ /* 0x000fe600080100d5 */
[----:B------:R-:W1:Y:S01]  /*18e40*/  I2F R5, R5 ;  /* 0x0000000500057306 */ /* 0x000e620000201400 */
[----:B------:R-:W-:Y:S02]  /*18e50*/  FFMA.FTZ R31, R7, UR4, R31 ;  /* 0x00000004071f7c23 */ /* 0x000fe4000801001f */
[----:B------:R-:W-:Y:S02]  /*18e60*/  FFMA.FTZ R215, R23, UR4, R215 ;  /* 0x0000000417d77c23 */ /* 0x000fe400080100d7 */
[C---:B--2---:R-:W-:Y:S02]  /*18e70*/  FFMA.FTZ R210, R22.reuse, UR4, R78 ;  /* 0x0000000416d27c23 */ /* 0x044fe4000801004e */
[C---:B------:R-:W-:Y:S02]  /*18e80*/  FFMA.FTZ R219, R22.reuse, UR4, R83 ;  /* 0x0000000416db7c23 */ /* 0x040fe40008010053 */
[C---:B------:R-:W-:Y:S01]  /*18e90*/  FFMA.FTZ R212, R22.reuse, UR4, R212 ;  /* 0x0000000416d47c23 */ /* 0x040fe200080100d4 */
[----:B------:R-:W2:Y:S01]  /*18ea0*/  I2F R9, R9 ;  /* 0x0000000900097306 */ /* 0x000ea20000201400 */
[----:B------:R-:W-:Y:S02]  /*18eb0*/  FFMA.FTZ R214, R22, UR4, R214 ;  /* 0x0000000416d67c23 */ /* 0x000fe400080100d6 */
[----:B------:R-:W-:Y:S01]  /*18ec0*/  LDSM.16.MT88.4 R20, [R229+0x8000] ;  /* 0x00800000e514783b */ /* 0x000fe20000004200 */
[C---:B---3--:R-:W-:Y:S02]  /*18ed0*/  FFMA.FTZ R83, R14.reuse, UR4, R65 ;  /* 0x000000040e537c23 */ /* 0x048fe40008010041 */
[C---:B------:R-:W-:Y:S02]  /*18ee0*/  FFMA.FTZ R250, R14.reuse, UR4, R70 ;  /* 0x000000040efa7c23 */ /* 0x040fe40008010046 */
[C---:B------:R-:W-:Y:S02]  /*18ef0*/  FFMA.FTZ R245, R14.reuse, UR4, R67 ;  /* 0x000000040ef57c23 */ /* 0x040fe40008010043 */
[----:B------:R-:W3:Y:S01]  /*18f00*/  I2F R8, R8 ;  /* 0x0000000800087306 */ /* 0x000ee20000201400 */
[----:B------:R-:W-:Y:S02]  /*18f10*/  FFMA.FTZ R36, R7, UR4, R36 ;  /* 0x0000000407247c23 */ /* 0x000fe40008010024 */
[----:B------:R-:W-:Y:S02]  /*18f20*/  FFMA.FTZ R242, R14, UR4, R72 ;  /* 0x000000040ef27c23 */ /* 0x000fe40008010048 */
[C---:B-1----:R-:W-:Y:S02]  /*18f30*/  FFMA.FTZ R243, R5.reuse, UR4, R96 ;  /* 0x0000000405f37c23 */ /* 0x042fe40008010060 */
[C---:B------:R-:W-:Y:S02]  /*18f40*/  FFMA.FTZ R94, R5.reuse, UR4, R94 ;  /* 0x00000004055e7c23 */ /* 0x040fe4000801005e */
[C---:B------:R-:W-:Y:S01]  /*18f50*/  FFMA.FTZ R98, R5.reuse, UR4, R98 ;  /* 0x0000000405627c23 */ /* 0x040fe20008010062 */
[----:B------:R-:W1:Y:S01]  /*18f60*/  I2F R10, R10 ;  /* 0x0000000a000a7306 */ /* 0x000e620000201400 */
[----:B------:R-:W-:Y:S02]  /*18f70*/  FFMA.FTZ R223, R5, UR4, R64 ;  /* 0x0000000405df7c23 */ /* 0x000fe40008010040 */
[----:B------:R-:W-:Y:S01]  /*18f80*/  FFMA.FTZ R43, R7, UR4, R43 ;  /* 0x00000004072b7c23 */ /* 0x000fe2000801002b */
[----:B------:R-:W-:Y:S01]  /*18f90*/  IADD3 R7, R0, 0x69, RZ ;  /* 0x0000006900077810 */ /* 0x000fe20007ffe0ff */
[C---:B--2---:R-:W-:Y:S02]  /*18fa0*/  FFMA.FTZ R103, R9.reuse, UR4, R103 ;  /* 0x0000000409677c23 */ /* 0x044fe40008010067 */
[C---:B------:R-:W-:Y:S03]  /*18fb0*/  FFMA.FTZ R107, R9.reuse, UR4, R107 ;  /* 0x00000004096b7c23 */ /* 0x040fe6000801006b */
[----:B------:R-:W2:Y:S01]  /*18fc0*/  I2F R5, R11 ;  /* 0x0000000b00057306 */ /* 0x000ea20000201400 */
[C---:B------:R-:W-:Y:S02]  /*18fd0*/  FFMA.FTZ R104, R9.reuse, UR4, R101 ;  /* 0x0000000409687c23 */ /* 0x040fe40008010065 */
[----:B------:R-:W-:Y:S02]  /*18fe0*/  FFMA.FTZ R12, R9, UR4, R105 ;  /* 0x00000004090c7c23 */ /* 0x000fe40008010069 */
[----:B---3--:R-:W-:Y:S02]  /*18ff0*/  FFMA.FTZ R110, R8, UR4, R110 ;  /* 0x00000004086e7c23 */ /* 0x008fe4000801006e */
[----:B------:R-:W-:Y:S01]  /*19000*/  FFMA.FTZ R30, R6, UR4, R30 ;  /* 0x00000004061e7c23 */ /* 0x000fe2000801001e */
[----:B------:R-:W-:Y:S01]  /*19010*/  IADD3 R6, R0, 0x70, RZ ;  /* 0x0000007000067810 */ /* 0x000fe20007ffe0ff */
[C---:B------:R-:W-:Y:S01]  /*19020*/  FFMA.FTZ R112, R8.reuse, UR4, R112 ;  /* 0x0000000408707c23 */ /* 0x040fe20008010070 */
[----:B------:R-:W3:Y:S01]  /*19030*/  I2F R7, R7 ;  /* 0x0000000700077306 */ /* 0x000ee20000201400 */
[----:B------:R-:W-:Y:S01]  /*19040*/  FFMA.FTZ R114, R8, UR4, R114 ;  /* 0x0000000408727c23 */ /* 0x000fe20008010072 */
[----:B------:R-:W-:Y:S01]  /*19050*/  IADD3 R0, R0, 0x79, RZ ;  /* 0x0000007900007810 */ /* 0x000fe20007ffe0ff */
[----:B------:R-:W-:Y:S02]  /*19060*/  FFMA.FTZ R14, R8, UR4, R108 ;  /* 0x00000004080e7c23 */ /* 0x000fe4000801006c */
[C---:B-1----:R-:W-:Y:S02]  /*19070*/  FFMA.FTZ R117, R10.reuse, UR4, R117 ;  /* 0x000000040a757c23 */ /* 0x042fe40008010075 */
[C---:B------:R-:W-:Y:S02]  /*19080*/  FFMA.FTZ R123, R10.reuse, UR4, R123 ;  /* 0x000000040a7b7c23 */ /* 0x040fe4000801007b */
[C---:B------:R-:W-:Y:S01]  /*19090*/  FFMA.FTZ R119, R10.reuse, UR4, R119 ;  /* 0x000000040a777c23 */ /* 0x040fe20008010077 */
[----:B------:R-:W1:Y:S01]  /*190a0*/  I2F R6, R6 ;  /* 0x0000000600067306 */ /* 0x000e620000201400 */
[----:B------:R-:W-:Y:S02]  /*190b0*/  FFMA.FTZ R105, R10, UR4, R76 ;  /* 0x000000040a697c23 */ /* 0x000fe4000801004c */
[C---:B--2---:R-:W-:Y:S02]  /*190c0*/  FFMA.FTZ R74, R5.reuse, UR4, R74 ;  /* 0x00000004054a7c23 */ /* 0x044fe4000801004a */
[C---:B------:R-:W-:Y:S02]  /*190d0*/  FFMA.FTZ R130, R5.reuse, UR4, R130 ;  /* 0x0000000405827c23 */ /* 0x040fe40008010082 */
[C---:B------:R-:W-:Y:S03]  /*190e0*/  FFMA.FTZ R108, R5.reuse, UR4, R75 ;  /* 0x00000004056c7c23 */ /* 0x040fe6000801004b */
[----:B------:R-:W2:Y:S01]  /*190f0*/  I2F R0, R0 ;  /* 0x0000000000007306 */ /* 0x000ea20000201400 */
[----:B------:R-:W-:Y:S02]  /*19100*/  FFMA.FTZ R128, R5, UR4, R128 ;  /* 0x0000000405807c23 */ /* 0x000fe40008010080 */
[C---:B---3--:R-:W-:Y:S02]  /*19110*/  FFMA.FTZ R113, R7.reuse, UR4, R113 ;  /* 0x0000000407717c23 */ /* 0x048fe40008010071 */
[C---:B------:R-:W-:Y:S02]  /*19120*/  FFMA.FTZ R111, R7.reuse, UR4, R111 ;  /* 0x00000004076f7c23 */ /* 0x040fe4000801006f */
[C---:B------:R-:W-:Y:S02]  /*19130*/  FFMA.FTZ R115, R7.reuse, UR4, R115 ;  /* 0x0000000407737c23 */ /* 0x040fe40008010073 */
[----:B------:R-:W-:Y:S02]  /*19140*/  FFMA.FTZ R109, R7, UR4, R109 ;  /* 0x00000004076d7c23 */ /* 0x000fe4000801006d */
[C---:B-1----:R-:W-:Y:S02]  /*19150*/  FFMA.FTZ R116, R6.reuse, UR4, R116 ;  /* 0x0000000406747c23 */ /* 0x042fe40008010074 */
[C---:B------:R-:W-:Y:S02]  /*19160*/  FFMA.FTZ R118, R6.reuse, UR4, R118 ;  /* 0x0000000406767c23 */ /* 0x040fe40008010076 */
[C---:B------:R-:W-:Y:S02]  /*19170*/  FFMA.FTZ R122, R6.reuse, UR4, R122 ;  /* 0x00000004067a7c23 */ /* 0x040fe4000801007a */
[----:B------:R-:W-:Y:S01]  /*19180*/  FFMA.FTZ R120, R6, UR4, R120 ;  /* 0x0000000406787c23 */ /* 0x000fe20008010078 */
[----:B------:R-:W-:Y:S02]  /*19190*/  FMNMX.FTZ R6, R27, R4, !PT ;  /* 0x000000041b067209 */ /* 0x000fe40007810000 */
[----:B------:R-:W-:Y:S01]  /*191a0*/  FMNMX.FTZ R4, R32, R2, !PT ;  /* 0x0000000220047209 */ /* 0x000fe20007810000 */
[----:B--2---:R-:W-:Y:S01]  /*191b0*/  FFMA.FTZ R129, R0, UR4, R129 ;  /* 0x0000000400817c23 */ /* 0x004fe20008010081 */
[----:B------:R-:W-:Y:S01]  /*191c0*/  FMNMX.FTZ R6, R26, R6, !PT ;  /* 0x000000061a067209 */ /* 0x000fe20007810000 */
[C---:B------:R-:W-:Y:S01]  /*191d0*/  FFMA.FTZ R3, R0.reuse, UR4, R3 ;  /* 0x0000000400037c23 */ /* 0x040fe20008010003 */
[----:B------:R-:W-:Y:S01]  /*191e0*/  FMNMX.FTZ R2, R33, R134, !PT ;  /* 0x0000008621027209 */ /* 0x000fe20007810000 */
[----:B------:R-:W-:Y:S01]  /*191f0*/  FFMA.FTZ R131, R0, UR4, R131 ;  /* 0x0000000400837c23 */ /* 0x000fe20008010083 */
        /* <DEDUP_REMOVED lines=119> */
[----:B------:R-:W-:Y:S04]  /*19970*/  FMNMX.FTZ R4, R109, R4, !PT ;  /* 0x000000046d047209 */ /* 0x000fe80007810000 */
[----:B------:R-:W-:Y:S01]  /*19980*/  FMNMX.FTZ R4, R120, R4, !PT ;  /* 0x0000000478047209 */ /* 0x000fe20007810000 */
[----:B------:R-:W3:Y:S01]  /*19990*/  SHFL.BFLY PT, R8, R72, 0x2, 0x1f ;  /* 0x0c401f0048087f89 */ /* 0x000ee200000e0000 */
[----:B-1----:R-:W-:Y:S02]  /*199a0*/  FMNMX.FTZ R73, R73, R6, !PT ;  /* 0x0000000649497209 */ /* 0x002fe40007810000 */
[----:B------:R-:W-:Y:S05]  /*199b0*/  FMNMX.FTZ R5, R105, R4, !PT ;  /* 0x0000000469057209 */ /* 0x000fea0007810000 */
[----:B------:R-:W1:Y:S01]  /*199c0*/  SHFL.BFLY PT, R7, R73, 0x1, 0x1f ;  /* 0x0c201f0049077f89 */ /* 0x000e6200000e0000 */
[----:B------:R-:W-:Y:S04]  /*199d0*/  FMNMX.FTZ R5, R108, R5, !PT ;  /* 0x000000056c057209 */ /* 0x000fe80007810000 */
[----:B------:R-:W-:Y:S02]  /*199e0*/  FMNMX.FTZ R5, R17, R5, !PT ;  /* 0x0000000511057209 */ /* 0x000fe40007810000 */
[----:B--2---:R-:W-:Y:S03]  /*199f0*/  FMNMX.FTZ R2, R2, R0, !PT ;  /* 0x0000000002027209 */ /* 0x004fe60007810000 */
[----:B------:R-:W2:Y:S01]  /*19a00*/  SHFL.BFLY PT, R6, R5, 0x2, 0x1f ;  /* 0x0c401f0005067f89 */ /* 0x000ea200000e0000 */
[----:B---3--:R-:W-:Y:S07]  /*19a10*/  FMNMX.FTZ R72, R72, R8, !PT ;  /* 0x0000000848487209 */ /* 0x008fee0007810000 */
[----:B------:R-:W3:Y:S01]  /*19a20*/  SHFL.BFLY PT, R4, R2, 0x1, 0x1f ;  /* 0x0c201f0002047f89 */ /* 0x000ee200000e0000 */
[----:B-1----:R-:W-:Y:S07]  /*19a30*/  FMNMX.FTZ R73, R73, R7, !PT ;  /* 0x0000000749497209 */ /* 0x002fee0007810000 */
[----:B------:R-:W1:Y:S01]  /*19a40*/  SHFL.BFLY PT, R8, R72, 0x1, 0x1f ;  /* 0x0c201f0048087f89 */ /* 0x000e6200000e0000 */
[C---:B------:R-:W-:Y:S01]  /*19a50*/  FSETP.NEU.FTZ.AND P2, PT, R73.reuse, -INF , PT ;  /* 0xff8000004900780b */ /* 0x040fe20003f5d000 */
[C---:B------:R-:W-:Y:S02]  /*19a60*/  FMUL.FTZ R75, R73.reuse, c[0x0][0x23c] ;  /* 0x00008f00494b7a20 */ /* 0x040fe40000410000 */
[----:B------:R-:W-:Y:S03]  /*19a70*/  FADD.FTZ R0, -R73, R132 ;  /* 0x0000008449007221 */ /* 0x000fe60000010100 */
[----:B------:R-:W-:Y:S01]  /*19a80*/  FSEL R75, R75, RZ, P2 ;  /* 0x000000ff4b4b7208 */ /* 0x000fe20001000000 */
[----:B------:R-:W-:Y:S01]  /*19a90*/  FMUL.FTZ R0, R0, c[0x0][0x23c] ;  /* 0x00008f0000007a20 */ /* 0x000fe20000410000 */
[----:B------:R-:W-:Y:S01]  /*19aa0*/  STL [R1+0x124], R73 ;  /* 0x0001244901007387 */ /* 0x000fe20000100800 */
[----:B--2---:R-:W-:Y:S02]  /*19ab0*/  FMNMX.FTZ R5, R5, R6, !PT ;  /* 0x0000000605057209 */ /* 0x004fe40007810000 */
[----:B------:R2:W-:Y:S01]  /*19ac0*/  MUFU.EX2 R70, R0 ;  /* 0x0000000000467308 */ /* 0x0005e20000000800 */
[--C-:B------:R-:W-:Y:S01]  /*19ad0*/  FFMA.FTZ R7, R39, c[0x0][0x23c], -R75.reuse ;  /* 0x00008f0027077a23 */ /* 0x100fe2000001084b */
[----:B---3--:R-:W-:Y:S01]  /*19ae0*/  FMNMX.FTZ R68, R2, R4, !PT ;  /* 0x0000000402447209 */ /* 0x008fe20007810000 */
[--C-:B------:R-:W-:Y:S01]  /*19af0*/  FFMA.FTZ R4, R25, c[0x0][0x23c], -R75.reuse ;  /* 0x00008f0019047a23 */ /* 0x100fe2000001084b */
[----:B------:R-:W3:Y:S01]  /*19b00*/  SHFL.BFLY PT, R71, R5, 0x1, 0x1f ;  /* 0x0c201f0005477f89 */ /* 0x000ee200000e0000 */
[----:B------:R-:W-:Y:S01]  /*19b10*/  MOV R25, R228 ;  /* 0x000000e400197202 */ /* 0x000fe20000000f00 */
[--C-:B------:R-:W-:Y:S02]  /*19b20*/  FFMA.FTZ R128, R128, c[0x0][0x23c], -R75.reuse ;  /* 0x00008f0080807a23 */ /* 0x100fe4000001084b */
[----:B------:R-:W-:Y:S02]  /*19b30*/  FMUL.FTZ R96, R68, c[0x0][0x23c] ;  /* 0x00008f0044607a20 */ /* 0x000fe40000410000 */
[----:B------:R4:W-:Y:S01]  /*19b40*/  MUFU.EX2 R252, R4 ;  /* 0x0000000400fc7308 */ /* 0x0009e20000000800 */
[----:B-1----:R-:W-:Y:S01]  /*19b50*/  FMNMX.FTZ R72, R72, R8, !PT ;  /* 0x0000000848487209 */ /* 0x002fe20007810000 */
[----:B------:R-:W-:Y:S03]  /*19b60*/  FFMA.FTZ R8, R42, c[0x0][0x23c], -R75 ;  /* 0x00008f002a087a23 */ /* 0x000fe6000001084b */
[C---:B------:R-:W-:Y:S01]  /*19b70*/  FSETP.NEU.FTZ.AND P2, PT, R72.reuse, -INF , PT ;  /* 0xff8000004800780b */ /* 0x040fe20003f5d000 */
[----:B------:R-:W-:Y:S01]  /*19b80*/  FMUL.FTZ R97, R72, c[0x0][0x23c] ;  /* 0x00008f0048617a20 */ /* 0x000fe20000410000 */
[----:B------:R1:W-:Y:S03]  /*19b90*/  STL [R1+0x128], R72 ;  /* 0x0001284801007387 */ /* 0x0003e60000100800 */
[----:B------:R1:W-:Y:S01]  /*19ba0*/  MUFU.EX2 R235, R7 ;  /* 0x0000000700eb7308 */ /* 0x0003e20000000800 */
[----:B------:R-:W-:Y:S01]  /*19bb0*/  FSEL R97, R97, RZ, P2 ;  /* 0x000000ff61617208 */ /* 0x000fe20001000000 */
[----:B------:R1:W-:Y:S01]  /*19bc0*/  STL [R1+0x12c], R68 ;  /* 0x00012c4401007387 */ /* 0x0003e20000100800 */
[----:B------:R-:W-:Y:S01]  /*19bd0*/  FSETP.NEU.FTZ.AND P2, PT, R68, -INF , PT ;  /* 0xff8000004400780b */ /* 0x000fe20003f5d000 */
[----:B--2---:R-:W-:Y:S02]  /*19be0*/  FADD.FTZ R0, -R72, R133 ;  /* 0x0000008548007221 */ /* 0x004fe40000010100 */
[--C-:B------:R-:W-:Y:S01]  /*19bf0*/  FFMA.FTZ R6, R30, c[0x0][0x23c], -R97.reuse ;  /* 0x00008f001e067a23 */ /* 0x100fe20000010861 */
[----:B------:R-:W-:Y:S01]  /*19c00*/  FSEL R96, R96, RZ, P2 ;  /* 0x000000ff60607208 */ /* 0x000fe20001000000 */
[----:B------:R-:W-:Y:S01]  /*19c10*/  FMUL.FTZ R0, R0, c[0x0][0x23c] ;  /* 0x00008f0000007a20 */ /* 0x000fe20000410000 */
[----:B---3--:R-:W-:Y:S01]  /*19c20*/  FMNMX.FTZ R71, R5, R71, !PT ;  /* 0x0000004705477209 */ /* 0x008fe20007810000 */
[----:B------:R2:W-:Y:S01]  /*19c30*/  MUFU.EX2 R224, R6 ;  /* 0x0000000600e07308 */ /* 0x0005e20000000800 */
[--C-:B------:R-:W-:Y:S02]  /*19c40*/  FFMA.FTZ R130, R130, c[0x0][0x23c], -R97.reuse ;  /* 0x00008f0082827a23 */ /* 0x100fe40000010861 */
[----:B------:R-:W-:Y:S01]  /*19c50*/  FFMA.FTZ R131, R131, c[0x0][0x23c], -R97 ;  /* 0x00008f0083837a23 */ /* 0x000fe20000010861 */
[----:B------:R-:W-:Y:S01]  /*19c60*/  STL [R1+0x130], R71 ;  /* 0x0001304701007387 */ /* 0x000fe20000100800 */
[--C-:B----4-:R-:W-:Y:S01]  /*19c70*/  FFMA.FTZ R4, R28, c[0x0][0x23c], -R75.reuse ;  /* 0x00008f001c047a23 */ /* 0x110fe2000001084b */
[----:B------:R-:W-:Y:S01]  /*19c80*/  FSETP.NEU.FTZ.AND P2, PT, R71, -INF , PT ;  /* 0xff8000004700780b */ /* 0x000fe20003f5d000 */
[----:B------:R-:W-:Y:S01]  /*19c90*/  FFMA.FTZ R123, R123, c[0x0][0x23c], -R96 ;  /* 0x00008f007b7b7a23 */ /* 0x000fe20000010860 */
[----:B------:R-:W-:Y:S01]  /*19ca0*/  MOV R28, R12 ;  /* 0x0000000c001c7202 */ /* 0x000fe20000000f00 */
[----:B------:R-:W-:Y:S01]  /*19cb0*/  FMUL.FTZ R100, R71, c[0x0][0x23c] ;  /* 0x00008f0047647a20 */ /* 0x000fe20000410000 */
[----:B------:R3:W4:Y:S01]  /*19cc0*/  MUFU.EX2 R93, R4 ;  /* 0x00000004005d7308 */ /* 0x0007220000000800 */
[--C-:B------:R-:W-:Y:S02]  /*19cd0*/  FFMA.FTZ R5, R26, c[0x0][0x23c], -R75.reuse ;  /* 0x00008f001a057a23 */ /* 0x100fe4000001084b */
[--C-:B------:R-:W-:Y:S01]  /*19ce0*/  FFMA.FTZ R12, R13, c[0x0][0x23c], -R75.reuse ;  /* 0x00008f000d0c7a23 */ /* 0x100fe2000001084b */
[----:B------:R-:W-:Y:S05]  /*19cf0*/  FSEL R100, R100, RZ, P2 ;  /* 0x000000ff64647208 */ /* 0x000fea0001000000 */
[--C-:B-1----:R-:W-:Y:S01]  /*19d00*/  FFMA.FTZ R7, R57, c[0x0][0x23c], -R100.reuse ;  /* 0x00008f0039077a23 */ /* 0x102fe20000010864 */
[----:B------:R1:W1:Y:S01]  /*19d10*/  MUFU.EX2 R69, R0 ;  /* 0x0000000000457308 */ /* 0x0002620000000800 */
[--C-:B------:R-:W-:Y:S02]  /*19d20*/  FFMA.FTZ R120, R120, c[0x0][0x23c], -R100.reuse ;  /* 0x00008f0078787a23 */ /* 0x100fe40000010864 */
[--C-:B--2---:R-:W-:Y:S07]  /*19d30*/  FFMA.FTZ R6, R34, c[0x0][0x23c], -R100.reuse ;  /* 0x00008f0022067a23 */ /* 0x104fee0000010864 */
[----:B------:R2:W-:Y:S01]  /*19d40*/  MUFU.EX2 R241, R5 ;  /* 0x0000000500f17308 */ /* 0x0005e20000000800 */
[----:B---3--:R-:W-:Y:S01]  /*19d50*/  FFMA.FTZ R4, R27, c[0x0][0x23c], -R75 ;  /* 0x00008f001b047a23 */ /* 0x008fe2000001084b */
[----:B----4-:R-:W-:Y:S02]  /*19d60*/  F2FP.PACK_AB R76, R93, R252 ;  /* 0x000000fc5d4c723e */ /* 0x010fe400000000ff */
[----:B------:R-:W-:Y:S01]  /*19d70*/  MOV R27, R17 ;  /* 0x00000011001b7202 */ /* 0x000fe20000000f00 */
[----:B------:R-:W-:Y:S05]  /*19d80*/  FFMA.FTZ R17, R60, c[0x0][0x23c], -R97 ;  /* 0x00008f003c117a23 */ /* 0x000fea0000010861 */
[----:B------:R3:W-:Y:S01]  /*19d90*/  MUFU.EX2 R101, R6 ;  /* 0x0000000600657308 */ /* 0x0007e20000000800 */
[----:B------:R-:W-:Y:S02]  /*19da0*/  FFMA.FTZ R60, R88, c[0x0][0x23c], -R100 ;  /* 0x00008f00583c7a23 */ /* 0x000fe40000010864 */
[----:B-1----:R-:W-:Y:S02]  /*19db0*/  FADD.FTZ R0, -R68, R134 ;  /* 0x0000008644007221 */ /* 0x002fe40000010100 */
[----:B------:R-:W-:Y:S02]  /*19dc0*/  FMUL.FTZ R34, R69, R166 ;  /* 0x000000a645227220 */ /* 0x000fe40000410000 */
[----:B------:R-:W-:Y:S03]  /*19dd0*/  FMUL.FTZ R0, R0, c[0x0][0x23c] ;  /* 0x00008f0000007a20 */ /* 0x000fe60000410000 */
[----:B------:R1:W4:Y:S01]  /*19de0*/  MUFU.EX2 R134, R4 ;  /* 0x0000000400867308 */ /* 0x0003220000000800 */
[--C-:B--2---:R-:W-:Y:S02]  /*19df0*/  FFMA.FTZ R5, R33, c[0x0][0x23c], -R96.reuse ;  /* 0x00008f0021057a23 */ /* 0x104fe40000010860 */
[----:B------:R-:W-:Y:S07]  /*19e00*/  FFMA.FTZ R33, R80, c[0x0][0x23c], -R96 ;  /* 0x00008f0050217a23 */ /* 0x000fee0000010860 */
[----:B------:R2:W2:Y:S01]  /*19e10*/  MUFU.EX2 R2, R0 ;  /* 0x0000000000027308 */ /* 0x0004a20000000800 */
[----:B---3--:R-:W-:Y:S09]  /*19e20*/  FFMA.FTZ R6, R38, c[0x0][0x23c], -R75 ;  /* 0x00008f0026067a23 */ /* 0x008ff2000001084b */
[----:B------:R3:W-:Y:S01]  /*19e30*/  MUFU.EX2 R246, R5 ;  /* 0x0000000500f67308 */ /* 0x0007e20000000800 */
[----:B-1----:R-:W-:Y:S01]  /*19e40*/  FFMA.FTZ R4, R29, c[0x0][0x23c], -R97 ;  /* 0x00008f001d047a23 */ /* 0x002fe20000010861 */
[----:B----4-:R-:W-:Y:S02]  /*19e50*/  F2FP.PACK_AB R78, R241, R134 ;  /* 0x00000086f14e723e */ /* 0x010fe400000000ff */
[----:B------:R-:W-:Y:S02]  /*19e60*/  MOV R29, R25 ;  /* 0x00000019001d7202 */ /* 0x000fe40000000f00 */
[----:B------:R-:W-:Y:S04]  /*19e70*/  MOV R25, R19 ;  /* 0x0000001300197202 */ /* 0x000fe80000000f00 */
[----:B------:R1:W-:Y:S01]  /*19e80*/  MUFU.EX2 R249, R4 ;  /* 0x0000000400f97308 */ /* 0x0003e20000000800 */
[----:B------:R-:W-:Y:S02]  /*19e90*/  FMUL.FTZ R19, R69, R151 ;  /* 0x0000009745137220 */ /* 0x000fe40000410000 */
[----:B--2---:R-:W-:Y:S02]  /*19ea0*/  FADD.FTZ R0, -R71, R135 ;  /* 0x0000008747007221 */ /* 0x004fe40000010100 */
[----:B------:R-:W-:Y:S02]  /*19eb0*/  FMUL.FTZ R11, R2, R139 ;  /* 0x0000008b020b7220 */ /* 0x000fe40000410000 */
[----:B------:R-:W-:Y:S03]  /*19ec0*/  FMUL.FTZ R0, R0, c[0x0][0x23c] ;  /* 0x00008f0000007a20 */ /* 0x000fe60000410000 */
[----:B------:R2:W-:Y:S01]  /*19ed0*/  MUFU.EX2 R30, R12 ;  /* 0x0000000c001e7308 */ /* 0x0005e20000000800 */
[C---:B------:R-:W-:Y:S02]  /*19ee0*/  FMUL.FTZ R10, R2.reuse, R138 ;  /* 0x0000008a020a7220 */ /* 0x040fe40000410000 */
[----:B------:R-:W-:Y:S02]  /*19ef0*/  FMUL.FTZ R42, R2, R174 ;  /* 0x000000ae022a7220 */ /* 0x000fe40000410000 */
[--C-:B---3--:R-:W-:Y:S05]  /*19f00*/  FFMA.FTZ R5, R48, c[0x0][0x23c], -R97.reuse ;  /* 0x00008f0030057a23 */ /* 0x108fea0000010861 */
[----:B------:R3:W-:Y:S01]  /*19f10*/  MUFU.EX2 R72, R5 ;  /* 0x0000000500487308 */ /* 0x0007e20000000800 */
[--C-:B-1----:R-:W-:Y:S01]  /*19f20*/  FFMA.FTZ R4, R32, c[0x0][0x23c], -R97.reuse ;  /* 0x00008f0020047a23 */ /* 0x102fe20000010861 */
[----:B------:R-:W-:Y:S01]  /*19f30*/  MOV R32, R28 ;  /* 0x0000001c00207202 */ /* 0x000fe20000000f00 */
[----:B------:R-:W-:Y:S02]  /*19f40*/  IMAD.MOV.U32 R28, RZ, RZ, R24 ;  /* 0x000000ffff1c7224 */ /* 0x000fe400078e0018 */
[----:B------:R-:W-:Y:S01]  /*19f50*/  FFMA.FTZ R24, R62, c[0x0][0x23c], -R97 ;  /* 0x00008f003e187a23 */ /* 0x000fe20000010861 */
[----:B------:R-:W-:Y:S04]  /*19f60*/  MOV R48, R32 ;  /* 0x0000002000307202 */ /* 0x000fe80000000f00 */
[----:B------:R1:W4:Y:S01]  /*19f70*/  MUFU.EX2 R225, R4 ;  /* 0x0000000400e17308 */ /* 0x0003220000000800 */
[----:B------:R-:W-:Y:S01]  /*19f80*/  FMUL.FTZ R32, R70, R164 ;  /* 0x000000a446207220 */ /* 0x000fe20000410000 */
[----:B------:R-:W-:Y:S01]  /*19f90*/  MOV R164, R93 ;  /* 0x0000005d00a47202 */ /* 0x000fe20000000f00 */
[C---:B------:R-:W-:Y:S02]  /*19fa0*/  FMUL.FTZ R62, R2.reuse, R194 ;  /* 0x000000c2023e7220 */ /* 0x040fe40000410000 */
[----:B--2---:R-:W-:Y:S02]  /*19fb0*/  FFMA.FTZ R12, R59, c[0x0][0x23c], -R75 ;  /* 0x00008f003b0c7a23 */ /* 0x004fe4000001084b */
[----:B------:R-:W-:Y:S03]  /*19fc0*/  FMUL.FTZ R59, R2, R191 ;  /* 0x000000bf023b7220 */ /* 0x000fe60000410000 */
[----:B------:R-:W-:Y:S01]  /*19fd0*/  MUFU.EX2 R68, R8 ;  /* 0x0000000800447308 */ /* 0x000fe20000000800 */
[----:B---3--:R-:W-:Y:S09]  /*19fe0*/  FFMA.FTZ R5, R54, c[0x0][0x23c], -R100 ;  /* 0x00008f0036057a23 */ /* 0x008ff20000010864 */
[----:B------:R2:W-:Y:S01]  /*19ff0*/  MUFU.EX2 R73, R5 ;  /* 0x0000000500497308 */ /* 0x0005e20000000800 */
[----:B-1----:R-:W-:Y:S01]  /*1a000*/  FFMA.FTZ R4, R31, c[0x0][0x23c], -R97 ;  /* 0x00008f001f047a23 */ /* 0x002fe20000010861 */
[----:B----4-:R-:W-:Y:S01]  /*1a010*/  F2FP.PACK_AB R77, R225, R249 ;  /* 0x000000f9e14d723e */ /* 0x010fe200000000ff */
[----:B------:R-:W-:Y:S07]  /*1a020*/  FMUL.FTZ R31, R2, R163 ;  /* 0x000000a3021f7220 */ /* 0x000fee0000410000 */
[----:B------:R1:W3:Y:S10]  /*1a030*/  MUFU.EX2 R133, R4 ;  /* 0x0000000400857308 */ /* 0x0002f40000000800 */
[----:B------:R4:W-:Y:S01]  /*1a040*/  MUFU.EX2 R16, R6 ;  /* 0x0000000600107308 */ /* 0x0009e20000000800 */
[----:B--2---:R-:W-:Y:S09]  /*1a050*/  FMUL.FTZ R5, R70, R141 ;  /* 0x0000008d46057220 */ /* 0x004ff20000410000 */
[----:B------:R-:W2:Y:S01]  /*1a060*/  MUFU.EX2 R0, R0 ;  /* 0x0000000000007308 */ /* 0x000ea20000000800 */
[--C-:B-1----:R-:W-:Y:S01]  /*1a070*/  FFMA.FTZ R4, R37, c[0x0][0x23c], -R96.reuse ;  /* 0x00008f0025047a23 */ /* 0x102fe20000010860 */
[----:B---3--:R-:W-:Y:S08]  /*1a080*/  F2FP.PACK_AB R79, R224, R133 ;  /* 0x00000085e04f723e */ /* 0x008ff000000000ff */
[----:B------:R1:W3:Y:S01]  /*1a090*/  MUFU.EX2 R248, R4 ;  /* 0x0000000400f87308 */ /* 0x0002e20000000800 */
[----:B----4-:R-:W-:Y:S09]  /*1a0a0*/  FMUL.FTZ R6, R69, R142 ;  /* 0x0000008e45067220 */ /* 0x010ff20000410000 */
[----:B------:R4:W-:Y:S01]  /*1a0b0*/  MUFU.EX2 R13, R12 ;  /* 0x0000000c000d7308 */ /* 0x0009e20000000800 */
[----:B--2---:R-:W-:Y:S09]  /*1a0c0*/  FMUL.FTZ R57, R0, R189 ;  /* 0x000000bd00397220 */ /* 0x004ff20000410000 */
[----:B------:R2:W-:Y:S01]  /*1a0d0*/  MUFU.EX2 R139, R17 ;  /* 0x00000011008b7308 */ /* 0x0005e20000000800 */
[--C-:B-1----:R-:W-:Y:S01]  /*1a0e0*/  FFMA.FTZ R4, R36, c[0x0][0x23c], -R96.reuse ;  /* 0x00008f0024047a23 */ /* 0x102fe20000010860 */
[----:B---3--:R-:W-:Y:S01]  /*1a0f0*/  F2FP.PACK_AB R65, R248, R246 ;  /* 0x000000f6f841723e */ /* 0x008fe200000000ff */
[----:B------:R-:W1:Y:S07]  /*1a100*/  LDSM.16.MT88.4 R36, [R232+0x8000] ;  /* 0x00800000e824783b */ /* 0x000e6e0000004200 */
[----:B------:R3:W-:Y:S01]  /*1a110*/  MUFU.EX2 R135, R4 ;  /* 0x0000000400877308 */ /* 0x0007e20000000800 */
[----:B----4-:R-:W-:Y:S09]  /*1a120*/  FMUL.FTZ R12, R0, R144 ;  /* 0x00000090000c7220 */ /* 0x010ff20000410000 */
[----:B------:R-:W-:Y:S01]  /*1a130*/  MUFU.EX2 R128, R128 ;  /* 0x0000008000807308 */ /* 0x000fe20000000800 */
[----:B--2---:R-:W-:Y:S01]  /*1a140*/  FMUL.FTZ R17, R70, R149 ;  /* 0x0000009546117220 */ /* 0x004fe20000410000 */
[----:B------:R-:W-:Y:S08]  /*1a150*/  MOV R149, R224 ;  /* 0x000000e000957202 */ /* 0x000ff00000000f00 */
[----:B------:R-:W-:Y:S01]  /*1a160*/  MUFU.EX2 R130, R130 ;  /* 0x0000008200827308 */ /* 0x000fe20000000800 */
[----:B---3--:R-:W-:Y:S02]  /*1a170*/  FFMA.FTZ R4, R35, c[0x0][0x23c], -R96 ;  /* 0x00008f0023047a23 */ /* 0x008fe40000010860 */
[----:B------:R-:W-:Y:S07]  /*1a180*/  FMUL.FTZ R35, R69, R167 ;  /* 0x000000a745237220 */ /* 0x000fee0000410000 */
[----:B------:R2:W3:Y:S10]  /*1a190*/  MUFU.EX2 R233, R4 ;  /* 0x0000000400e97308 */ /* 0x0004f40000000800 */
[----:B------:R-:W-:Y:S01]  /*1a1a0*/  MUFU.EX2 R131, R131 ;  /* 0x0000008300837308 */ /* 0x000fe20000000800 */
[----:B--2---:R-:W-:Y:S01]  /*1a1b0*/  FFMA.FTZ R4, R44, c[0x0][0x23c], -R100 ;  /* 0x00008f002c047a23 */ /* 0x004fe20000010864 */
[----:B---3--:R-:W-:Y:S08]  /*1a1c0*/  MOV R44, R233 ;  /* 0x000000e9002c7202 */ /* 0x008ff00000000f00 */
[----:B------:R2:W-:Y:S01]  /*1a1d0*/  MUFU.EX2 R233, R7 ;  /* 0x0000000700e97308 */ /* 0x0005e20000000800 */
[----:B------:R-:W-:Y:S02]  /*1a1e0*/  MOV R151, R44 ;  /* 0x0000002c00977202 */ /* 0x000fe40000000f00 */
[----:B------:R-:W-:Y:S01]  /*1a1f0*/  F2FP.PACK_AB R67, R44, R135 ;  /* 0x000000872c43723e */ /* 0x000fe200000000ff */
[----:B------:R-:W-:Y:S06]  /*1a200*/  FFMA.FTZ R44, R84, c[0x0][0x23c], -R96 ;  /* 0x00008f00542c7a23 */ /* 0x000fec0000010860 */
[----:B------:R3:W-:Y:S01]  /*1a210*/  MUFU.EX2 R9, R4 ;  /* 0x0000000400097308 */ /* 0x0007e20000000800 */
[--C-:B--2---:R-:W-:Y:S02]  /*1a220*/  FFMA.FTZ R7, R58, c[0x0][0x23c], -R75.reuse ;  /* 0x00008f003a077a23 */ /* 0x104fe4000001084b */
[C---:B------:R-:W-:Y:S07]  /*1a230*/  FMUL.FTZ R58, R2.reuse, R190 ;  /* 0x000000be023a7220 */ /* 0x040fee0000410000 */
[----:B------:R2:W-:Y:S01]  /*1a240*/  MUFU.EX2 R141, R7 ;  /* 0x00000007008d7308 */ /* 0x0005e20000000800 */
[--C-:B---3--:R-:W-:Y:S02]  /*1a250*/  FFMA.FTZ R4, R43, c[0x0][0x23c], -R100.reuse ;  /* 0x00008f002b047a23 */ /* 0x108fe40000010864 */
[----:B------:R-:W-:Y:S07]  /*1a260*/  FMUL.FTZ R43, R2, R175 ;  /* 0x000000af022b7220 */ /* 0x000fee0000410000 */
[----:B------:R3:W-:Y:S01]  /*1a270*/  MUFU.EX2 R132, R4 ;  /* 0x0000000400847308 */ /* 0x0007e20000000800 */
[----:B--2---:R-:W-:Y:S09]  /*1a280*/  FMUL.FTZ R7, R69, R143 ;  /* 0x0000008f45077220 */ /* 0x004ff20000410000 */
[----:B------:R2:W-:Y:S01]  /*1a290*/  MUFU.EX2 R143, R60 ;  /* 0x0000003c008f7308 */ /* 0x0005e20000000800 */
[----:B---3--:R-:W-:Y:S02]  /*1a2a0*/  FFMA.FTZ R4, R41, c[0x0][0x23c], -R100 ;  /* 0x00008f0029047a23 */ /* 0x008fe40000010864 */
[----:B------:R-:W-:Y:S07]  /*1a2b0*/  FMUL.FTZ R41, R0, R173 ;  /* 0x000000ad00297220 */ /* 0x000fee0000410000 */
[----:B------:R3:W4:Y:S01]  /*1a2c0*/  MUFU.EX2 R26, R4 ;  /* 0x00000004001a7308 */ /* 0x0007220000000800 */
[--C-:B--2---:R-:W-:Y:S02]  /*1a2d0*/  FFMA.FTZ R60, R89, c[0x0][0x23c], -R75.reuse ;  /* 0x00008f00593c7a23 */ /* 0x104fe4000001084b */
[----:B---3--:R-:W-:Y:S01]  /*1a2e0*/  FFMA.FTZ R4, R40, c[0x0][0x23c], -R75 ;  /* 0x00008f0028047a23 */ /* 0x008fe2000001084b */
[----:B----4-:R2:W-:Y:S01]  /*1a2f0*/  STL [R1+0x7c], R26 ;  /* 0x00007c1a01007387 */ /* 0x0105e20000100800 */
[----:B------:R-:W-:Y:S01]  /*1a300*/  F2FP.PACK_AB R66, R26, R132 ;  /* 0x000000841a42723e */ /* 0x000fe200000000ff */
[--C-:B------:R-:W-:Y:S04]  /*1a310*/  FFMA.FTZ R40, R82, c[0x0][0x23c], -R96.reuse ;  /* 0x00008f0052287a23 */ /* 0x100fe80000010860 */
[----:B------:R3:W-:Y:S01]  /*1a320*/  MUFU.EX2 R239, R4 ;  /* 0x0000000400ef7308 */ /* 0x0007e20000000800 */
[----:B--2---:R-:W-:Y:S01]  /*1a330*/  MOV R26, R14 ;  /* 0x0000000e001a7202 */ /* 0x004fe20000000f00 */
[C---:B------:R-:W-:Y:S02]  /*1a340*/  FMUL.FTZ R14, R2.reuse, R146 ;  /* 0x00000092020e7220 */ /* 0x040fe40000410000 */
[--C-:B---3--:R-:W-:Y:S01]  /*1a350*/  FFMA.FTZ R4, R47, c[0x0][0x23c], -R97.reuse ;  /* 0x00008f002f047a23 */ /* 0x108fe20000010861 */
[----:B------:R-:W-:Y:S01]  /*1a360*/  MOV R47, R28 ;  /* 0x0000001c002f7202 */ /* 0x000fe20000000f00 */
[----:B------:R-:W-:Y:S04]  /*1a370*/  FFMA.FTZ R28, R63, c[0x0][0x23c], -R97 ;  /* 0x00008f003f1c7a23 */ /* 0x000fe80000010861 */
[----:B------:R2:W-:Y:S01]  /*1a380*/  MUFU.EX2 R238, R4 ;  /* 0x0000000400ee7308 */ /* 0x0005e20000000800 */
[----:B------:R-:W-:Y:S01]  /*1a390*/  FMUL.FTZ R63, R2, R195 ;  /* 0x000000c3023f7220 */ /* 0x000fe20000410000 */
[----:B------:R-:W-:Y:S01]  /*1a3a0*/  MOV R195, R106 ;  /* 0x0000006a00c37202 */ /* 0x000fe20000000f00 */
[----:B------:R-:W-:Y:S02]  /*1a3b0*/  FFMA.FTZ R106, R117, c[0x0][0x23c], -R75 ;  /* 0x00008f00756a7a23 */ /* 0x000fe4000001084b */
[--C-:B--2---:R-:W-:Y:S01]  /*1a3c0*/  FFMA.FTZ R4, R46, c[0x0][0x23c], -R97.reuse ;  /* 0x00008f002e047a23 */ /* 0x104fe20000010861 */
[----:B------:R-:W-:Y:S01]  /*1a3d0*/  MOV R46, R9 ;  /* 0x00000009002e7202 */ /* 0x000fe20000000f00 */
[----:B------:R-:W-:Y:S03]  /*1a3e0*/  FMUL.FTZ R9, R0, R137 ;  /* 0x0000008900097220 */ /* 0x000fe60000410000 */
[----:B------:R2:W-:Y:S01]  /*1a3f0*/  MUFU.EX2 R234, R4 ;  /* 0x0000000400ea7308 */ /* 0x0005e20000000800 */
[----:B------:R-:W-:Y:S09]  /*1a400*/  F2FP.PACK_AB R64, R46, R101 ;  /* 0x000000652e40723e */ /* 0x000ff200000000ff */
[----:B------:R3:W-:Y:S01]  /*1a410*/  MUFU.EX2 R137, R33 ;  /* 0x0000002100897308 */ /* 0x0007e20000000800 */
[----:B--2---:R-:W-:Y:S01]  /*1a420*/  FFMA.FTZ R4, R45, c[0x0][0x23c], -R97 ;  /* 0x00008f002d047a23 */ /* 0x004fe20000010861 */
[----:B------:R-:W-:Y:S01]  /*1a430*/  MOV R45, R29 ;  /* 0x0000001d002d7202 */ /* 0x000fe20000000f00 */
[C---:B------:R-:W-:Y:S07]  /*1a440*/  FMUL.FTZ R29, R0.reuse, R161 ;  /* 0x000000a1001d7220 */ /* 0x040fee0000410000 */
[----:B------:R2:W4:Y:S01]  /*1a450*/  MUFU.EX2 R18, R4 ;  /* 0x0000000400127308 */ /* 0x0005220000000800 */
[----:B------:R-:W-:Y:S01]  /*1a460*/  MOV R166, R45 ;  /* 0x0000002d00a67202 */ /* 0x000fe20000000f00 */
[----:B------:R-:W-:Y:S01]  /*1a470*/  FMUL.FTZ R45, R0, R177 ;  /* 0x000000b1002d7220 */ /* 0x000fe20000410000 */
[----:B------:R-:W-:Y:S01]  /*1a480*/  MOV R177, R95 ;  /* 0x0000005f00b17202 */ /* 0x000fe20000000f00 */
[C---:B---3--:R-:W-:Y:S01]  /*1a490*/  FMUL.FTZ R33, R70.reuse, R165 ;  /* 0x000000a546217220 */ /* 0x048fe20000410000 */
[----:B------:R-:W-:Y:S01]  /*1a4a0*/  MOV R165, R48 ;  /* 0x0000003000a57202 */ /* 0x000fe20000000f00 */
[----:B------:R-:W-:Y:S01]  /*1a4b0*/  FMUL.FTZ R48, R70, R180 ;  /* 0x000000b446307220 */ /* 0x000fe20000410000 */
[----:B------:R-:W-:Y:S02]  /*1a4c0*/  MOV R180, R227 ;  /* 0x000000e300b47202 */ /* 0x000fe40000000f00 */
[----:B------:R-:W-:Y:S02]  /*1a4d0*/  MOV R194, R165 ;  /* 0x000000a500c27202 */ /* 0x000fe40000000f00 */
[----:B------:R-:W-:Y:S01]  /*1a4e0*/  MOV R165, R135 ;  /* 0x0000008700a57202 */ /* 0x000fe20000000f00 */
[--C-:B--2---:R-:W-:Y:S01]  /*1a4f0*/  FFMA.FTZ R4, R52, c[0x0][0x23c], -R96.reuse ;  /* 0x00008f0034047a23 */ /* 0x104fe20000010860 */
[----:B----4-:R-:W-:Y:S01]  /*1a500*/  MOV R144, R18 ;  /* 0x0000001200907202 */ /* 0x010fe20000000f00 */
[----:B------:R-:W-:Y:S01]  /*1a510*/  FMUL.FTZ R18, R69, R150 ;  /* 0x0000009645127220 */ /* 0x000fe20000410000 */
[----:B------:R-:W-:Y:S01]  /*1a520*/  MOV R150, R241 ;  /* 0x000000f100967202 */ /* 0x000fe20000000f00 */
[----:B------:R2:W-:Y:S02]  /*1a530*/  MUFU.EX2 R71, R4 ;  /* 0x0000000400477308 */ /* 0x0005e40000000800 */
[--C-:B--2---:R-:W-:Y:S01]  /*1a540*/  FFMA.FTZ R4, R51, c[0x0][0x23c], -R96.reuse ;  /* 0x00008f0033047a23 */ /* 0x104fe20000010860 */
[----:B------:R-:W-:Y:S01]  /*1a550*/  MOV R51, R26 ;  /* 0x0000001a00337202 */ /* 0x000fe20000000f00 */
[----:B------:R-:W-:Y:S06]  /*1a560*/  FMUL.FTZ R26, R2, R158 ;  /* 0x0000009e021a7220 */ /* 0x000fec0000410000 */
[----:B------:R2:W-:Y:S01]  /*1a570*/  MUFU.EX2 R240, R4 ;  /* 0x0000000400f07308 */ /* 0x0005e20000000800 */
[----:B------:R-:W-:Y:S01]  /*1a580*/  MOV R167, R51 ;  /* 0x0000003300a77202 */ /* 0x000fe20000000f00 */
[----:B------:R-:W-:Y:S08]  /*1a590*/  FMUL.FTZ R51, R69, R183 ;  /* 0x000000b745337220 */ /* 0x000ff00000410000 */
[----:B------:R3:W-:Y:S10]  /*1a5a0*/  MUFU.EX2 R158, R40 ;  /* 0x00000028009e7308 */ /* 0x0007f40000000800 */
[----:B------:R4:W-:Y:S01]  /*1a5b0*/  MUFU.EX2 R183, R60 ;  /* 0x0000003c00b77308 */ /* 0x0009e20000000800 */
[--C-:B--2---:R-:W-:Y:S01]  /*1a5c0*/  FFMA.FTZ R4, R50, c[0x0][0x23c], -R96.reuse ;  /* 0x00008f0032047a23 */ /* 0x104fe20000010860 */
[----:B------:R-:W-:Y:S01]  /*1a5d0*/  MOV R50, R27 ;  /* 0x0000001b00327202 */ /* 0x000fe20000000f00 */
[----:B------:R-:W-:Y:S07]  /*1a5e0*/  FMUL.FTZ R27, R2, R159 ;  /* 0x0000009f021b7220 */ /* 0x000fee0000410000 */
[----:B------:R2:W-:Y:S01]  /*1a5f0*/  MUFU.EX2 R236, R4 ;  /* 0x0000000400ec7308 */ /* 0x0005e20000000800 */
[C---:B---3--:R-:W-:Y:S01]  /*1a600*/  FMUL.FTZ R40, R0.reuse, R172 ;  /* 0x000000ac00287220 */ /* 0x048fe20000410000 */
[----:B------:R-:W-:Y:S08]  /*1a610*/  MOV R172, R223 ;  /* 0x000000df00ac7202 */ /* 0x000ff00000000f00 */
[----:B------:R3:W-:Y:S01]  /*1a620*/  MUFU.EX2 R159, R28 ;  /* 0x0000001c009f7308 */ /* 0x0007e20000000800 */
[C---:B----4-:R-:W-:Y:S02]  /*1a630*/  FMUL.FTZ R60, R0.reuse, R192 ;  /* 0x000000c0003c7220 */ /* 0x050fe40000410000 */
[----:B--2---:R-:W-:Y:S01]  /*1a640*/  FFMA.FTZ R4, R49, c[0x0][0x23c], -R96 ;  /* 0x00008f0031047a23 */ /* 0x004fe20000010860 */
[----:B------:R-:W-:Y:S01]  /*1a650*/  MOV R49, R25 ;  /* 0x0000001900317202 */ /* 0x000fe20000000f00 */
[C---:B------:R-:W-:Y:S05]  /*1a660*/  FMUL.FTZ R25, R0.reuse, R157 ;  /* 0x0000009d00197220 */ /* 0x040fea0000410000 */
[----:B------:R2:W-:Y:S01]  /*1a670*/  MUFU.EX2 R228, R4 ;  /* 0x0000000400e47308 */ /* 0x0005e20000000800 */
[----:B------:R-:W-:Y:S01]  /*1a680*/  MOV R173, R49 ;  /* 0x0000003100ad7202 */ /* 0x000fe20000000f00 */
[--C-:B------:R-:W-:Y:S02]  /*1a690*/  FFMA.FTZ R49, R85, c[0x0][0x23c], -R100.reuse ;  /* 0x00008f0055317a23 */ /* 0x100fe40000010864 */
[C---:B---3--:R-:W-:Y:S06]  /*1a6a0*/  FMUL.FTZ R28, R0.reuse, R160 ;  /* 0x000000a0001c7220 */ /* 0x048fec0000410000 */
[----:B------:R3:W-:Y:S01]  /*1a6b0*/  MUFU.EX2 R157, R44 ;  /* 0x0000002c009d7308 */ /* 0x0007e20000000800 */
[--C-:B--2---:R-:W-:Y:S09]  /*1a6c0*/  FFMA.FTZ R4, R53, c[0x0][0x23c], -R100.reuse ;  /* 0x00008f0035047a23 */ /* 0x104ff20000010864 */
[----:B------:R2:W-:Y:S01]  /*1a6d0*/  MUFU.EX2 R237, R4 ;  /* 0x0000000400ed7308 */ /* 0x0005e20000000800 */
[----:B---3--:R-:W-:Y:S01]  /*1a6e0*/  FMUL.FTZ R44, R0, R176 ;  /* 0x000000b0002c7220 */ /* 0x008fe20000410000 */
[----:B------:R-:W-:Y:S01]  /*1a6f0*/  MOV R176, R94 ;  /* 0x0000005e00b07202 */ /* 0x000fe20000000f00 */
[--C-:B--2---:R-:W-:Y:S02]  /*1a700*/  FFMA.FTZ R4, R55, c[0x0][0x23c], -R100.reuse ;  /* 0x00008f0037047a23 */ /* 0x104fe40000010864 */
[----:B------:R-:W2:Y:S05]  /*1a710*/  LDSM.16.MT88.4 R52, [R230+0x8000] ;  /* 0x00800000e634783b */ /* 0x000eaa0000004200 */
[----:B------:R3:W4:Y:S02]  /*1a720*/  MUFU.EX2 R15, R4 ;  /* 0x00000004000f7308 */ /* 0x0007240000000800 */
[----:B---3--:R-:W-:Y:S01]  /*1a730*/  FFMA.FTZ R4, R56, c[0x0][0x23c], -R75 ;  /* 0x00008f0038047a23 */ /* 0x008fe2000001084b */
[----:B----4-:R-:W-:Y:S01]  /*1a740*/  MOV R146, R15 ;  /* 0x0000000f00927202 */ /* 0x010fe20000000f00 */
[----:B------:R-:W-:Y:S01]  /*1a750*/  FMUL.FTZ R15, R2, R147 ;  /* 0x00000093020f7220 */ /* 0x000fe20000410000 */
[----:B------:R-:W-:Y:S05]  /*1a760*/  MOV R147, R13 ;  /* 0x0000000d00937202 */ /* 0x000fea0000000f00 */
[----:B------:R3:W4:Y:S01]  /*1a770*/  MUFU.EX2 R8, R4 ;  /* 0x0000000400087308 */ /* 0x0007220000000800 */
[----:B------:R-:W-:Y:S01]  /*1a780*/  FMUL.FTZ R13, R0, R145 ;  /* 0x00000091000d7220 */ /* 0x000fe20000410000 */
[----:B------:R-:W-:Y:S01]  /*1a790*/  MOV R145, R16 ;  /* 0x0000001000917202 */ /* 0x000fe20000000f00 */
[----:B------:R-:W-:Y:S01]  /*1a7a0*/  FMUL.FTZ R16, R70, R148 ;  /* 0x0000009446107220 */ /* 0x000fe20000410000 */
[----:B------:R-:W-:Y:S01]  /*1a7b0*/  MOV R148, R46 ;  /* 0x0000002e00947202 */ /* 0x000fe20000000f00 */
[C---:B------:R-:W-:Y:S01]  /*1a7c0*/  FMUL.FTZ R46, R2.reuse, R178 ;  /* 0x000000b2022e7220 */ /* 0x040fe20000410000 */
[----:B------:R-:W-:Y:S01]  /*1a7d0*/  MOV R178, R47 ;  /* 0x0000002f00b27202 */ /* 0x000fe20000000f00 */
[----:B------:R-:W-:Y:S01]  /*1a7e0*/  FMUL.FTZ R47, R2, R179 ;  /* 0x000000b3022f7220 */ /* 0x000fe20000410000 */
[----:B------:R-:W-:Y:S01]  /*1a7f0*/  MOV R179, R50 ;  /* 0x0000003200b37202 */ /* 0x000fe20000000f00 */
[----:B------:R-:W-:Y:S02]  /*1a800*/  FFMA.FTZ R56, R87, c[0x0][0x23c], -R100 ;  /* 0x00008f0057387a23 */ /* 0x000fe40000010864 */
[----:B------:R-:W-:Y:S02]  /*1a810*/  FMUL.FTZ R50, R69, R182 ;  /* 0x000000b645327220 */ /* 0x000fe40000410000 */
[----:B---3--:R-:W-:Y:S01]  /*1a820*/  FMUL.FTZ R4, R70, R140 ;  /* 0x0000008c46047220 */ /* 0x008fe20000410000 */
[----:B----4-:R-:W-:Y:S01]  /*1a830*/  MOV R142, R8 ;  /* 0x00000008008e7202 */ /* 0x010fe20000000f00 */
[----:B------:R-:W-:Y:S02]  /*1a840*/  FMUL.FTZ R8, R0, R136 ;  /* 0x0000008800087220 */ /* 0x000fe40000410000 */
[----:B------:R3:W-:Y:S03]  /*1a850*/  MUFU.EX2 R136, R49 ;  /* 0x0000003100887308 */ /* 0x0007e60000000800 */
[-C--:B------:R-:W-:Y:S08]  /*1a860*/  HMMA.16816.F32 R4, R76, R20.reuse, R4 ;  /* 0x000000144c04723c */ /* 0x080ff00000001804 */
[C---:B------:R-:W-:Y:S07]  /*1a870*/  HMMA.16816.F32 R8, R64.reuse, R20, R8 ;  /* 0x000000144008723c */ /* 0x040fee0000001808 */
[----:B------:R-:W-:Y:S01]  /*1a880*/  FFMA.FTZ R20, R61, c[0x0][0x23c], -R97 ;  /* 0x00008f003d147a23 */ /* 0x000fe20000010861 */
[-C--:B------:R-:W-:Y:S03]  /*1a890*/  HMMA.16816.F32 R12, R64, R22.reuse, R12 ;  /* 0x00000016400c723c */ /* 0x080fe6000000180c */
[----:B------:R4:W-:Y:S01]  /*1a8a0*/  MUFU.EX2 R140, R20 ;  /* 0x00000014008c7308 */ /* 0x0009e20000000800 */
[----:B------:R-:W-:Y:S01]  /*1a8b0*/  FMUL.FTZ R21, R70, R153 ;  /* 0x0000009946157220 */ /* 0x000fe20000410000 */
[----:B------:R-:W-:Y:S01]  /*1a8c0*/  MOV R153, R30 ;  /* 0x0000001e00997202 */ /* 0x000fe20000000f00 */
[----:B------:R-:W-:Y:S02]  /*1a8d0*/  FMUL.FTZ R30, R2, R162 ;  /* 0x000000a2021e7220 */ /* 0x000fe40000410000 */
[C---:B------:R-:W-:Y:S04]  /*1a8e0*/  HMMA.16816.F32 R16, R76.reuse, R22, R16 ;  /* 0x000000164c10723c */ /* 0x040fe80000001810 */
[----:B---3--:R-:W-:Y:S02]  /*1a8f0*/  FMUL.FTZ R49, R70, R181 ;  /* 0x000000b546317220 */ /* 0x008fe40000410000 */
[----:B------:R-:W-:Y:S02]  /*1a900*/  FMUL.FTZ R61, R0, R193 ;  /* 0x000000c1003d7220 */ /* 0x000fe40000410000 */
[C---:B------:R-:W-:Y:S02]  /*1a910*/  FMUL.FTZ R22, R69.reuse, R154 ;  /* 0x0000009a45167220 */ /* 0x040fe40000410000 */
[----:B------:R3:W-:Y:S02]  /*1a920*/  MUFU.EX2 R154, R24 ;  /* 0x00000018009a7308 */ /* 0x0007e40000000800 */
[----:B------:R-:W-:Y:S01]  /*1a930*/  FMUL.FTZ R23, R69, R155 ;  /* 0x0000009b45177220 */ /* 0x000fe20000410000 */
[----:B------:R-:W-:Y:S01]  /*1a940*/  MOV R155, R225 ;  /* 0x000000e1009b7202 */ /* 0x000fe20000000f00 */
[----:B------:R-:W-:Y:S02]  /*1a950*/  IMAD.MOV.U32 R181, RZ, RZ, R245 ;  /* 0x000000ffffb57224 */ /* 0x000fe400078e00f5 */
[----:B----4-:R-:W-:Y:S07]  /*1a960*/  FMUL.FTZ R20, R70, R152 ;  /* 0x0000009846147220 */ /* 0x010fee0000410000 */
[-C--:B-1----:R-:W-:Y:S03]  /*1a970*/  HMMA.16816.F32 R20, R76, R36.reuse, R20 ;  /* 0x000000244c14723c */ /* 0x082fe60000001814 */
[----:B---3--:R-:W-:Y:S02]  /*1a980*/  FMUL.FTZ R24, R0, R156 ;  /* 0x0000009c00187220 */ /* 0x008fe40000410000 */
[----:B------:R1:W-:Y:S05]  /*1a990*/  MUFU.EX2 R156, R56 ;  /* 0x00000038009c7308 */ /* 0x0003ea0000000800 */
[C---:B------:R-:W-:Y:S07]  /*1a9a0*/  HMMA.16816.F32 R24, R64.reuse, R36, R24 ;  /* 0x000000244018723c */ /* 0x040fee0000001818 */
[----:B------:R-:W-:Y:S01]  /*1a9b0*/  FFMA.FTZ R36, R81, c[0x0][0x23c], -R96 ;  /* 0x00008f0051247a23 */ /* 0x000fe20000010860 */
[-C--:B------:R-:W-:Y:S03]  /*1a9c0*/  HMMA.16816.F32 R28, R64, R38.reuse, R28 ;  /* 0x00000026401c723c */ /* 0x080fe6000000181c */
[----:B------:R3:W4:Y:S01]  /*1a9d0*/  MUFU.EX2 R138, R36 ;  /* 0x00000024008a7308 */ /* 0x0007220000000800 */
[----:B------:R-:W-:Y:S04]  /*1a9e0*/  FMUL.FTZ R37, R70, R169 ;  /* 0x000000a946257220 */ /* 0x000fe80000410000 */
[C---:B------:R-:W-:Y:S04]  /*1a9f0*/  HMMA.16816.F32 R32, R76.reuse, R38, R32 ;  /* 0x000000264c20723c */ /* 0x040fe80000001820 */
[----:B-1----:R-:W-:Y:S03]  /*1aa00*/  FMUL.FTZ R56, R0, R188 ;  /* 0x000000bc00387220 */ /* 0x002fe60000410000 */
[C---:B------:R-:W-:Y:S01]  /*1aa10*/  FMUL.FTZ R38, R69.reuse, R170 ;  /* 0x000000aa45267220 */ /* 0x040fe20000410000 */
[----:B------:R-:W-:Y:S01]  /*1aa20*/  MOV R170, R83 ;  /* 0x0000005300aa7202 */ /* 0x000fe20000000f00 */
[C---:B------:R-:W-:Y:S01]  /*1aa30*/  FMUL.FTZ R39, R69.reuse, R171 ;  /* 0x000000ab45277220 */ /* 0x040fe20000410000 */
[----:B------:R-:W1:Y:S02]  /*1aa40*/  LDSM.16.MT88.4 R80, [R231+0x8000] ;  /* 0x00800000e750783b */ /* 0x000e640000004200 */
[----:B---3--:R-:W-:Y:S01]  /*1aa50*/  FMUL.FTZ R36, R70, R168 ;  /* 0x000000a846247220 */ /* 0x008fe20000410000 */
[----:B------:R-:W-:Y:S06]  /*1aa60*/  MOV R168, R247 ;  /* 0x000000f700a87202 */ /* 0x000fec0000000f00 */
[-C--:B--2---:R-:W-:Y:S08]  /*1aa70*/  HMMA.16816.F32 R36, R76, R52.reuse, R36 ;  /* 0x000000344c24723c */ /* 0x084ff00000001824 */
[C---:B------:R-:W-:Y:S07]  /*1aa80*/  HMMA.16816.F32 R40, R64.reuse, R52, R40 ;  /* 0x000000344028723c */ /* 0x040fee0000001828 */
[----:B------:R-:W-:Y:S01]  /*1aa90*/  FFMA.FTZ R52, R86, c[0x0][0x23c], -R100 ;  /* 0x00008f0056347a23 */ /* 0x000fe20000010864 */
[-C--:B------:R-:W-:Y:S01]  /*1aaa0*/  HMMA.16816.F32 R44, R64, R54.reuse, R44 ;  /* 0x00000036402c723c */ /* 0x080fe2000000182c */
[----:B------:R-:W2:Y:S02]  /*1aab0*/  LDSM.16.MT88.4 R84, [R229+0x8800] ;  /* 0x00880000e554783b */ /* 0x000ea40000004200 */
[----:B------:R3:W1:Y:S01]  /*1aac0*/  MUFU.EX2 R152, R52 ;  /* 0x0000003400987308 */ /* 0x0006620000000800 */
[C---:B------:R-:W-:Y:S04]  /*1aad0*/  FMUL.FTZ R53, R70.reuse, R185 ;  /* 0x000000b946357220 */ /* 0x040fe80000410000 */
[C---:B------:R-:W-:Y:S07]  /*1aae0*/  HMMA.16816.F32 R48, R76.reuse, R54, R48 ;  /* 0x000000364c30723c */ /* 0x040fee0000001830 */
[C---:B------:R-:W-:Y:S02]  /*1aaf0*/  FMUL.FTZ R54, R69.reuse, R186 ;  /* 0x000000ba45367220 */ /* 0x040fe40000410000 */
[C---:B------:R-:W-:Y:S03]  /*1ab00*/  FMUL.FTZ R55, R69.reuse, R187 ;  /* 0x000000bb45377220 */ /* 0x040fe60000410000 */
[----:B---3--:R-:W-:Y:S07]  /*1ab10*/  FMUL.FTZ R52, R70, R184 ;  /* 0x000000b846347220 */ /* 0x008fee0000410000 */
[-C--:B-1----:R-:W-:Y:S08]  /*1ab20*/  HMMA.16816.F32 R52, R76, R80.reuse, R52 ;  /* 0x000000504c34723c */ /* 0x082ff00000001834 */
[C---:B------:R-:W-:Y:S07]  /*1ab30*/  HMMA.16816.F32 R56, R64.reuse, R80, R56 ;  /* 0x000000504038723c */ /* 0x040fee0000001838 */
[--C-:B------:R-:W-:Y:S01]  /*1ab40*/  FFMA.FTZ R80, R90, c[0x0][0x23c], -R75.reuse ;  /* 0x00008f005a507a23 */ /* 0x100fe2000001084b */
[-C--:B------:R-:W-:Y:S03]  /*1ab50*/  HMMA.16816.F32 R60, R64, R82.reuse, R60 ;  /* 0x00000052403c723c */ /* 0x080fe6000000183c */
[----:B------:R1:W-:Y:S01]  /*1ab60*/  MUFU.EX2 R174, R80 ;  /* 0x0000005000ae7308 */ /* 0x0003e20000000800 */
[----:B------:R-:W-:Y:S03]  /*1ab70*/  F2FP.PACK_AB R81, R240, R71 ;  /* 0x00000047f051723e */ /* 0x000fe600000000ff */
[C---:B------:R-:W-:Y:S02]  /*1ab80*/  FMUL.FTZ R64, R70.reuse, R196 ;  /* 0x000000c446407220 */ /* 0x040fe40000410000 */
[----:B------:R-:W-:Y:S03]  /*1ab90*/  FMUL.FTZ R65, R70, R197 ;  /* 0x000000c546417220 */ /* 0x000fe60000410000 */
[C---:B------:R-:W-:Y:S02]  /*1aba0*/  FMUL.FTZ R66, R69.reuse, R198 ;  /* 0x000000c645427220 */ /* 0x040fe40000410000 */
[----:B------:R-:W-:Y:S01]  /*1abb0*/  FMUL.FTZ R67, R69, R199 ;  /* 0x000000c745437220 */ /* 0x000fe20000410000 */
[----:B------:R-:W-:Y:S06]  /*1abc0*/  F2FP.PACK_AB R199, R131, R130 ;  /* 0x0000008283c7723e */ /* 0x000fec00000000ff */
[----:B------:R-:W-:Y:S04]  /*1abd0*/  HMMA.16816.F32 R64, R76, R82, R64 ;  /* 0x000000524c40723c */ /* 0x000fe80000001840 */
[--C-:B-1----:R-:W-:Y:S03]  /*1abe0*/  FFMA.FTZ R80, R91, c[0x0][0x23c], -R75.reuse ;  /* 0x00008f005b507a23 */ /* 0x102fe6000001084b */
[----:B------:R-:W-:Y:S01]  /*1abf0*/  F2FP.PACK_AB R76, R239, R68 ;  /* 0x00000044ef4c723e */ /* 0x000fe200000000ff */
[----:B------:R-:W1:Y:S01]  /*1ac00*/  LDSM.16.MT88.4 R88, [R232+0x8800] ;  /* 0x00880000e858783b */ /* 0x000e620000004200 */
[----:B------:R-:W-:Y:S01]  /*1ac10*/  F2FP.PACK_AB R78, R145, R235 ;  /* 0x000000eb914e723e */ /* 0x000fe200000000ff */
[----:B------:R3:W-:Y:S02]  /*1ac20*/  MUFU.EX2 R184, R80 ;  /* 0x0000005000b87308 */ /* 0x0007e40000000800 */
[----:B------:R-:W-:Y:S02]  /*1ac30*/  F2FP.PACK_AB R77, R238, R72 ;  /* 0x00000048ee4d723e */ /* 0x000fe400000000ff */
[----:B------:R-:W-:Y:S02]  /*1ac40*/  F2FP.PACK_AB R79, R144, R234 ;  /* 0x000000ea904f723e */ /* 0x000fe400000000ff */
[----:B------:R-:W-:Y:S02]  /*1ac50*/  F2FP.PACK_AB R83, R228, R236 ;  /* 0x000000ece453723e */ /* 0x000fe400000000ff */
[----:B------:R-:W-:Y:S03]  /*1ac60*/  F2FP.PACK_AB R82, R146, R233 ;  /* 0x000000e99252723e */ /* 0x000fe600000000ff */
[-C--:B--2---:R-:W-:Y:S03]  /*1ac70*/  HMMA.16816.F32 R4, R76, R84.reuse, R4 ;  /* 0x000000544c04723c */ /* 0x084fe60000001804 */
[----:B---3--:R-:W-:Y:S02]  /*1ac80*/  FFMA.FTZ R80, R92, c[0x0][0x23c], -R75 ;  /* 0x00008f005c507a23 */ /* 0x008fe4000001084b */
[--C-:B------:R-:W-:Y:S02]  /*1ac90*/  FFMA.FTZ R92, R121, c[0x0][0x23c], -R97.reuse ;  /* 0x00008f00795c7a23 */ /* 0x100fe40000010861 */
[----:B------:R2:W-:Y:S10]  /*1aca0*/  MUFU.EX2 R185, R80 ;  /* 0x0000005000b97308 */ /* 0x0005f40000000800 */
[----:B------:R3:W-:Y:S01]  /*1acb0*/  MUFU.EX2 R163, R92 ;  /* 0x0000005c00a37308 */ /* 0x0007e20000000800 */
[----:B--2---:R-:W-:Y:S07]  /*1acc0*/  F2FP.PACK_AB R80, R237, R73 ;  /* 0x00000049ed50723e */ /* 0x004fee00000000ff */
[C---:B------:R-:W-:Y:S01]  /*1acd0*/  HMMA.16816.F32 R8, R80.reuse, R84, R8 ;  /* 0x000000545008723c */ /* 0x040fe20000001808 */
[----:B---3--:R-:W2:Y:S06]  /*1ace0*/  LDSM.16.MT88.4 R92, [R230+0x8800] ;  /* 0x00880000e65c783b */ /* 0x008eac0000004200 */
[--C-:B------:R-:W-:Y:S01]  /*1acf0*/  FFMA.FTZ R84, R124, c[0x0][0x23c], -R97.reuse ;  /* 0x00008f007c547a23 */ /* 0x100fe20000010861 */
[-C--:B------:R-:W-:Y:S03]  /*1ad00*/  HMMA.16816.F32 R12, R80, R86.reuse, R12 ;  /* 0x00000056500c723c */ /* 0x080fe6000000180c */
[----:B------:R3:W-:Y:S05]  /*1ad10*/  MUFU.EX2 R169, R84 ;  /* 0x0000005400a97308 */ /* 0x0007ea0000000800 */
[C---:B------:R-:W-:Y:S08]  /*1ad20*/  HMMA.16816.F32 R16, R76.reuse, R86, R16 ;  /* 0x000000564c10723c */ /* 0x040ff00000001810 */
[-C--:B-1----:R-:W-:Y:S08]  /*1ad30*/  HMMA.16816.F32 R20, R76, R88.reuse, R20 ;  /* 0x000000584c14723c */ /* 0x082ff00000001814 */
[C---:B------:R-:W-:Y:S04]  /*1ad40*/  HMMA.16816.F32 R24, R80.reuse, R88, R24 ;  /* 0x000000585018723c */ /* 0x040fe80000001818 */
[--C-:B---3--:R-:W-:Y:S03]  /*1ad50*/  FFMA.FTZ R84, R125, c[0x0][0x23c], -R97.reuse ;  /* 0x00008f007d547a23 */ /* 0x108fe60000010861 */
[----:B------:R-:W-:Y:S01]  /*1ad60*/  FFMA.FTZ R88, R200, c[0x0][0x23c], -R96 ;  /* 0x00008f00c8587a23 */ /* 0x000fe20000010860 */
[-C--:B------:R-:W-:Y:S01]  /*1ad70*/  HMMA.16816.F32 R28, R80, R90.reuse, R28 ;  /* 0x0000005a501c723c */ /* 0x080fe2000000181c */
[----:B------:R1:W-:Y:S07]  /*1ad80*/  MUFU.EX2 R175, R84 ;  /* 0x0000005400af7308 */ /* 0x0003ee0000000800 */
[C---:B------:R-:W-:Y:S03]  /*1ad90*/  HMMA.16816.F32 R32, R76.reuse, R90, R32 ;  /* 0x0000005a4c20723c */ /* 0x040fe60000001820 */
[----:B------:R3:W-:Y:S05]  /*1ada0*/  MUFU.EX2 R161, R88 ;  /* 0x0000005800a17308 */ /* 0x0007ea0000000800 */
[-C--:B--2---:R-:W-:Y:S08]  /*1adb0*/  HMMA.16816.F32 R36, R76, R92.reuse, R36 ;  /* 0x0000005c4c24723c */ /* 0x084ff00000001824 */
[C---:B------:R-:W-:Y:S04]  /*1adc0*/  HMMA.16816.F32 R40, R80.reuse, R92, R40 ;  /* 0x0000005c5028723c */ /* 0x040fe80000001828 */
[----:B-1----:R-:W-:Y:S03]  /*1add0*/  FFMA.FTZ R84, R126, c[0x0][0x23c], -R97 ;  /* 0x00008f007e547a23 */ /* 0x002fe60000010861 */
[----:B------:R-:W-:Y:S01]  /*1ade0*/  FFMA.FTZ R92, R205, c[0x0][0x23c], -R100 ;  /* 0x00008f00cd5c7a23 */ /* 0x000fe20000010864 */
[-C--:B------:R-:W-:Y:S01]  /*1adf0*/  HMMA.16816.F32 R44, R80, R94.reuse, R44 ;  /* 0x0000005e502c723c */ /* 0x080fe2000000182c */
[----:B------:R1:W2:Y:S03]  /*1ae00*/  MUFU.EX2 R182, R84 ;  /* 0x0000005400b67308 */ /* 0x0002a60000000800 */
[--C-:B---3--:R-:W-:Y:S04]  /*1ae10*/  FFMA.FTZ R88, R201, c[0x0][0x23c], -R96.reuse ;  /* 0x00008f00c9587a23 */ /* 0x108fe80000010860 */
[C---:B------:R-:W-:Y:S03]  /*1ae20*/  HMMA.16816.F32 R48, R76.reuse, R94, R48 ;  /* 0x0000005e4c30723c */ /* 0x040fe60000001830 */
[----:B------:R3:W-:Y:S10]  /*1ae30*/  MUFU.EX2 R247, R88 ;  /* 0x0000005800f77308 */ /* 0x0007f40000000800 */
[----:B------:R2:W-:Y:S01]  /*1ae40*/  MUFU.EX2 R171, R92 ;  /* 0x0000005c00ab7308 */ /* 0x0005e20000000800 */
[--C-:B-1----:R-:W-:Y:S09]  /*1ae50*/  FFMA.FTZ R84, R127, c[0x0][0x23c], -R96.reuse ;  /* 0x00008f007f547a23 */ /* 0x102ff20000010860 */
[----:B------:R1:W1:Y:S01]  /*1ae60*/  MUFU.EX2 R162, R84 ;  /* 0x0000005400a27308 */ /* 0x0002620000000800 */
[----:B---3--:R-:W-:Y:S09]  /*1ae70*/  FFMA.FTZ R88, R202, c[0x0][0x23c], -R96 ;  /* 0x00008f00ca587a23 */ /* 0x008ff20000010860 */
[----:B------:R3:W3:Y:S01]  /*1ae80*/  MUFU.EX2 R245, R88 ;  /* 0x0000005800f57308 */ /* 0x0006e20000000800 */
[--C-:B--2---:R-:W-:Y:S09]  /*1ae90*/  FFMA.FTZ R92, R206, c[0x0][0x23c], -R100.reuse ;  /* 0x00008f00ce5c7a23 */ /* 0x104ff20000010864 */
[----:B------:R2:W2:Y:S01]  /*1aea0*/  MUFU.EX2 R241, R92 ;  /* 0x0000005c00f17308 */ /* 0x0004a20000000800 */
[----:B-1----:R-:W1:Y:S01]  /*1aeb0*/  LDSM.16.MT88.4 R84, [R231+0x8800] ;  /* 0x00880000e754783b */ /* 0x002e620000004200 */
[--C-:B---3--:R-:W-:Y:S08]  /*1aec0*/  FFMA.FTZ R88, R203, c[0x0][0x23c], -R100.reuse ;  /* 0x00008f00cb587a23 */ /* 0x108ff00000010864 */
[----:B------:R3:W-:Y:S01]  /*1aed0*/  MUFU.EX2 R160, R88 ;  /* 0x0000005800a07308 */ /* 0x0007e20000000800 */
[--C-:B--2---:R-:W-:Y:S09]  /*1aee0*/  FFMA.FTZ R92, R210, c[0x0][0x23c], -R75.reuse ;  /* 0x00008f00d25c7a23 */ /* 0x104ff2000001084b */
[----:B------:R2:W-:Y:S01]  /*1aef0*/  MUFU.EX2 R210, R92 ;  /* 0x0000005c00d27308 */ /* 0x0005e20000000800 */
[----:B---3--:R-:W-:Y:S01]  /*1af00*/  FFMA.FTZ R88, R204, c[0x0][0x23c], -R100 ;  /* 0x00008f00cc587a23 */ /* 0x008fe20000010864 */
[-C--:B-1----:R-:W-:Y:S08]  /*1af10*/  HMMA.16816.F32 R52, R76, R84.reuse, R52 ;  /* 0x000000544c34723c */ /* 0x082ff00000001834 */
[----:B------:R1:W3:Y:S01]  /*1af20*/  MUFU.EX2 R227, R88 ;  /* 0x0000005800e37308 */ /* 0x0002e20000000800 */
[C---:B------:R-:W-:Y:S01]  /*1af30*/  HMMA.16816.F32 R56, R80.reuse, R84, R56 ;  /* 0x000000545038723c */ /* 0x040fe20000001838 */
[----:B--2---:R-:W-:Y:S06]  /*1af40*/  LDSM.16.MT88.4 R92, [R230+0x9000] ;  /* 0x00900000e65c783b */ /* 0x004fec0000004200 */
[--C-:B------:R-:W-:Y:S01]  /*1af50*/  FFMA.FTZ R84, R207, c[0x0][0x23c], -R75.reuse ;  /* 0x00008f00cf547a23 */ /* 0x100fe2000001084b */
[-C--:B------:R-:W-:Y:S03]  /*1af60*/  HMMA.16816.F32 R60, R80, R86.reuse, R60 ;  /* 0x00000056503c723c */ /* 0x080fe6000000183c */
[----:B------:R2:W-:Y:S04]  /*1af70*/  MUFU.EX2 R225, R84 ;  /* 0x0000005400e17308 */ /* 0x0005e80000000800 */
[--C-:B------:R-:W-:Y:S01]  /*1af80*/  FFMA.FTZ R80, R208, c[0x0][0x23c], -R75.reuse ;  /* 0x00008f00d0507a23 */ /* 0x100fe2000001084b */
[----:B------:R-:W-:Y:S01]  /*1af90*/  HMMA.16816.F32 R64, R76, R86, R64 ;  /* 0x000000564c40723c */ /* 0x000fe20000001840 */
[----:B-1----:R-:W1:Y:S03]  /*1afa0*/  LDSM.16.MT88.4 R88, [R229+0x9000] ;  /* 0x00900000e558783b */ /* 0x002e660000004200 */
[----:B----4-:R-:W-:Y:S01]  /*1afb0*/  F2FP.PACK_AB R81, R138, R137 ;  /* 0x000000898a51723e */ /* 0x010fe200000000ff */
[----:B------:R4:W-:Y:S01]  /*1afc0*/  MUFU.EX2 R224, R80 ;  /* 0x0000005000e07308 */ /* 0x0009e20000000800 */
[----:B------:R-:W-:Y:S02]  /*1afd0*/  F2FP.PACK_AB R83, R157, R158 ;  /* 0x0000009e9d53723e */ /* 0x000fe400000000ff */
[----:B------:R-:W-:Y:S04]  /*1afe0*/  F2FP.PACK_AB R76, R141, R142 ;  /* 0x0000008e8d4c723e */ /* 0x000fe800000000ff */
[----:B------:R-:W-:Y:S02]  /*1aff0*/  F2FP.PACK_AB R78, R147, R153 ;  /* 0x00000099934e723e */ /* 0x000fe400000000ff */
[----:B------:R-:W-:Y:S02]  /*1b000*/  F2FP.PACK_AB R77, R140, R139 ;  /* 0x0000008b8c4d723e */ /* 0x000fe400000000ff */
[----:B------:R-:W-:Y:S02]  /*1b010*/  F2FP.PACK_AB R79, R159, R154 ;  /* 0x0000009a9f4f723e */ /* 0x000fe400000000ff */
[----:B------:R-:W-:Y:S01]  /*1b020*/  F2FP.PACK_AB R82, R143, R156 ;  /* 0x0000009c8f52723e */ /* 0x000fe200000000ff */
[----:B--2---:R-:W2:Y:S01]  /*1b030*/  LDSM.16.MT88.4 R84, [R232+0x9000] ;  /* 0x00900000e854783b */ /* 0x004ea20000004200 */
[----:B----4-:R-:W-:Y:S04]  /*1b040*/  FFMA.FTZ R80, R209, c[0x0][0x23c], -R75 ;  /* 0x00008f00d1507a23 */ /* 0x010fe8000001084b */
[----:B------:R4:W-:Y:S01]  /*1b050*/  MUFU.EX2 R223, R80 ;  /* 0x0000005000df7308 */ /* 0x0009e20000000800 */
[-C--:B-1----:R-:W-:Y:S03]  /*1b060*/  HMMA.16816.F32 R4, R76, R88.reuse, R4 ;  /* 0x000000584c04723c */ /* 0x082fe60000001804 */
[----:B----4-:R-:W-:Y:S07]  /*1b070*/  F2FP.PACK_AB R80, R152, R136 ;  /* 0x000000889850723e */ /* 0x010fee00000000ff */
[C---:B------:R-:W-:Y:S07]  /*1b080*/  HMMA.16816.F32 R8, R80.reuse, R88, R8 ;  /* 0x000000585008723c */ /* 0x040fee0000001808 */
[--C-:B------:R-:W-:Y:S01]  /*1b090*/  FFMA.FTZ R88, R211, c[0x0][0x23c], -R97.reuse ;  /* 0x00008f00d3587a23 */ /* 0x100fe20000010861 */
[-C--:B------:R-:W-:Y:S04]  /*1b0a0*/  HMMA.16816.F32 R12, R80, R90.reuse, R12 ;  /* 0x0000005a500c723c */ /* 0x080fe8000000180c */
[----:B------:R-:W-:Y:S02]  /*1b0b0*/  MOV R211, R182 ;  /* 0x000000b600d37202 */ /* 0x000fe40000000f00 */
[----:B------:R-:W-:Y:S02]  /*1b0c0*/  MOV R182, R181 ;  /* 0x000000b500b67202 */ /* 0x000fe40000000f00 */
[C---:B------:R-:W-:Y:S04]  /*1b0d0*/  HMMA.16816.F32 R16, R76.reuse, R90, R16 ;  /* 0x0000005a4c10723c */ /* 0x040fe80000001810 */
[----:B------:R-:W-:Y:S02]  /*1b0e0*/  MOV R181, R180 ;  /* 0x000000b400b57202 */ /* 0x000fe40000000f00 */
[----:B------:R-:W-:Y:S02]  /*1b0f0*/  MOV R180, R177 ;  /* 0x000000b100b47202 */ /* 0x000fe40000000f00 */
[-C--:B--2---:R-:W-:Y:S04]  /*1b100*/  HMMA.16816.F32 R20, R76, R84.reuse, R20 ;  /* 0x000000544c14723c */ /* 0x084fe80000001814 */
[----:B------:R-:W-:Y:S02]  /*1b110*/  MOV R177, R176 ;  /* 0x000000b000b17202 */ /* 0x000fe40000000f00 */
[----:B------:R-:W-:Y:S02]  /*1b120*/  MOV R176, R179 ;  /* 0x000000b300b07202 */ /* 0x000fe40000000f00 */
[C---:B------:R-:W-:Y:S04]  /*1b130*/  HMMA.16816.F32 R24, R80.reuse, R84, R24 ;  /* 0x000000545018723c */ /* 0x040fe80000001818 */
[----:B------:R-:W-:Y:S02]  /*1b140*/  MOV R179, R178 ;  /* 0x000000b200b37202 */ /* 0x000fe40000000f00 */
[----:B------:R-:W-:Y:S01]  /*1b150*/  MOV R178, R173 ;  /* 0x000000ad00b27202 */ /* 0x000fe20000000f00 */
[----:B------:R-:W-:Y:S01]  /*1b160*/  FFMA.FTZ R84, R217, c[0x0][0x23c], -R96 ;  /* 0x00008f00d9547a23 */ /* 0x000fe20000010860 */
[-C--:B------:R-:W-:Y:S04]  /*1b170*/  HMMA.16816.F32 R28, R80, R86.reuse, R28 ;  /* 0x00000056501c723c */ /* 0x080fe8000000181c */
[----:B------:R-:W-:Y:S02]  /*1b180*/  MOV R173, R170 ;  /* 0x000000aa00ad7202 */ /* 0x000fe40000000f00 */
[----:B------:R1:W-:Y:S01]  /*1b190*/  MUFU.EX2 R170, R88 ;  /* 0x0000005800aa7308 */ /* 0x0003e20000000800 */
[----:B------:R-:W-:Y:S01]  /*1b1a0*/  MOV R217, R169 ;  /* 0x000000a900d97202 */ /* 0x000fe20000000f00 */
[C---:B------:R-:W-:Y:S04]  /*1b1b0*/  HMMA.16816.F32 R32, R76.reuse, R86, R32 ;  /* 0x000000564c20723c */ /* 0x040fe80000001820 */
[----:B------:R-:W-:Y:S02]  /*1b1c0*/  MOV R190, R173 ;  /* 0x000000ad00be7202 */ /* 0x000fe40000000f00 */
[----:B------:R-:W-:Y:S02]  /*1b1d0*/  MOV R187, R177 ;  /* 0x000000b100bb7202 */ /* 0x000fe40000000f00 */
[-C--:B------:R-:W-:Y:S01]  /*1b1e0*/  HMMA.16816.F32 R36, R76, R92.reuse, R36 ;  /* 0x0000005c4c24723c */ /* 0x080fe20000001824 */
[----:B------:R2:W-:Y:S03]  /*1b1f0*/  MUFU.EX2 R169, R84 ;  /* 0x0000005400a97308 */ /* 0x0005e60000000800 */
[----:B------:R-:W-:Y:S02]  /*1b200*/  MOV R186, R180 ;  /* 0x000000b400ba7202 */ /* 0x000fe40000000f00 */
[----:B------:R-:W-:Y:S02]  /*1b210*/  MOV R180, R176 ;  /* 0x000000b000b47202 */ /* 0x000fe40000000f00 */
[C---:B------:R-:W-:Y:S04]  /*1b220*/  HMMA.16816.F32 R40, R80.reuse, R92, R40 ;  /* 0x0000005c5028723c */ /* 0x040fe80000001828 */
[----:B------:R-:W-:Y:S01]  /*1b230*/  MOV R176, R172 ;  /* 0x000000ac00b07202 */ /* 0x000fe20000000f00 */
[--C-:B-1----:R-:W-:Y:S01]  /*1b240*/  FFMA.FTZ R88, R221, c[0x0][0x23c], -R97.reuse ;  /* 0x00008f00dd587a23 */ /* 0x102fe20000010861 */
[----:B------:R-:W-:Y:S02]  /*1b250*/  MOV R221, R185 ;  /* 0x000000b900dd7202 */ /* 0x000fe40000000f00 */
[-C--:B------:R-:W-:Y:S01]  /*1b260*/  HMMA.16816.F32 R44, R80, R94.reuse, R44 ;  /* 0x0000005e502c723c */ /* 0x080fe2000000182c */
[----:B------:R1:W-:Y:S03]  /*1b270*/  MUFU.EX2 R209, R88 ;  /* 0x0000005800d17308 */ /* 0x0003e60000000800 */
[----:B------:R-:W-:Y:S01]  /*1b280*/  FFMA.FTZ R92, R218, c[0x0][0x23c], -R100 ;  /* 0x00008f00da5c7a23 */ /* 0x000fe20000010864 */
[----:B------:R-:W-:Y:S02]  /*1b290*/  MOV R185, R181 ;  /* 0x000000b500b97202 */ /* 0x000fe40000000f00 */
[----:B------:R-:W-:Y:S01]  /*1b2a0*/  MOV R181, R179 ;  /* 0x000000b300b57202 */ /* 0x000fe20000000f00 */
[C---:B------:R-:W-:Y:S04]  /*1b2b0*/  HMMA.16816.F32 R48, R76.reuse, R94, R48 ;  /* 0x0000005e4c30723c */ /* 0x040fe80000001830 */
[----:B--2---:R-:W-:Y:S01]  /*1b2c0*/  FFMA.FTZ R84, R216, c[0x0][0x23c], -R96 ;  /* 0x00008f00d8547a23 */ /* 0x004fe20000010860 */
[----:B------:R-:W-:Y:S01]  /*1b2d0*/  MOV R216, R174 ;  /* 0x000000ae00d87202 */ /* 0x000fe20000000f00 */
[----:B------:R2:W-:Y:S01]  /*1b2e0*/  MUFU.EX2 R172, R92 ;  /* 0x0000005c00ac7308 */ /* 0x0005e20000000800 */
[----:B------:R-:W-:Y:S09]  /*1b2f0*/  MOV R218, R154 ;  /* 0x0000009a00da7202 */ /* 0x000ff20000000f00 */
[----:B------:R4:W3:Y:S01]  /*1b300*/  MUFU.EX2 R174, R84 ;  /* 0x0000005400ae7308 */ /* 0x0008e20000000800 */
[--C-:B-1----:R-:W-:Y:S01]  /*1b310*/  FFMA.FTZ R88, R220, c[0x0][0x23c], -R97.reuse ;  /* 0x00008f00dc587a23 */ /* 0x102fe20000010861 */
[----:B------:R-:W-:Y:S08]  /*1b320*/  MOV R220, R175 ;  /* 0x000000af00dc7202 */ /* 0x000ff00000000f00 */
[----:B------:R1:W-:Y:S01]  /*1b330*/  MUFU.EX2 R175, R88 ;  /* 0x0000005800af7308 */ /* 0x0003e20000000800 */
[----:B--2---:R-:W-:Y:S01]  /*1b340*/  FFMA.FTZ R92, R215, c[0x0][0x23c], -R100 ;  /* 0x00008f00d75c7a23 */ /* 0x004fe20000010864 */
[----:B------:R-:W-:Y:S08]  /*1b350*/  MOV R215, R153 ;  /* 0x0000009900d77202 */ /* 0x000ff00000000f00 */
[----:B------:R2:W-:Y:S01]  /*1b360*/  MUFU.EX2 R179, R92 ;  /* 0x0000005c00b37308 */ /* 0x0005e20000000800 */
[--C-:B----4-:R-:W-:Y:S01]  /*1b370*/  FFMA.FTZ R84, R213, c[0x0][0x23c], -R96.reuse ;  /* 0x00008f00d5547a23 */ /* 0x110fe20000010860 */
[----:B------:R-:W-:Y:S02]  /*1b380*/  MOV R213, R183 ;  /* 0x000000b700d57202 */ /* 0x000fe40000000f00 */
[----:B------:R-:W-:Y:S06]  /*1b390*/  MOV R183, R168 ;  /* 0x000000a800b77202 */ /* 0x000fec0000000f00 */
[----:B------:R4:W-:Y:S01]  /*1b3a0*/  MUFU.EX2 R173, R84 ;  /* 0x0000005400ad7308 */ /* 0x0009e20000000800 */
[----:B-1----:R-:W-:Y:S01]  /*1b3b0*/  FFMA.FTZ R88, R219, c[0x0][0x23c], -R97 ;  /* 0x00008f00db587a23 */ /* 0x002fe20000010861 */
[----:B------:R-:W-:Y:S02]  /*1b3c0*/  MOV R219, R184 ;  /* 0x000000b800db7202 */ /* 0x000fe40000000f00 */
[----:B------:R-:W-:Y:S02]  /*1b3d0*/  MOV R184, R182 ;  /* 0x000000b600b87202 */ /* 0x000fe40000000f00 */
[----:B------:R-:W-:Y:S04]  /*1b3e0*/  MOV R182, R178 ;  /* 0x000000b200b67202 */ /* 0x000fe80000000f00 */
[----:B------:R1:W-:Y:S01]  /*1b3f0*/  MUFU.EX2 R208, R88 ;  /* 0x0000005800d07308 */ /* 0x0003e20000000800 */
[----:B--2---:R-:W-:Y:S01]  /*1b400*/  LDSM.16.MT88.4 R92, [R232+0x9800] ;  /* 0x00980000e85c783b */ /* 0x004fe20000004200 */
[----:B----4-:R-:W-:Y:S01]  /*1b410*/  FFMA.FTZ R84, R212, c[0x0][0x23c], -R96 ;  /* 0x00008f00d4547a23 */ /* 0x010fe20000010860 */
[----:B------:R-:W-:Y:S07]  /*1b420*/  MOV R212, R143 ;  /* 0x0000008f00d47202 */ /* 0x000fee0000000f00 */
[----:B------:R2:W4:Y:S01]  /*1b430*/  MUFU.EX2 R207, R84 ;  /* 0x0000005400cf7308 */ /* 0x0005220000000800 */
[----:B-1----:R-:W1:Y:S01]  /*1b440*/  LDSM.16.MT88.4 R88, [R231+0x9000] ;  /* 0x00900000e758783b */ /* 0x002e620000004200 */
[--C-:B--2---:R-:W-:Y:S01]  /*1b450*/  FFMA.FTZ R84, R222, c[0x0][0x23c], -R100.reuse ;  /* 0x00008f00de547a23 */ /* 0x104fe20000010864 */
[----:B------:R-:W-:Y:S07]  /*1b460*/  MOV R222, R147 ;  /* 0x0000009300de7202 */ /* 0x000fee0000000f00 */
[----:B------:R2:W-:Y:S01]  /*1b470*/  MUFU.EX2 R168, R84 ;  /* 0x0000005400a87308 */ /* 0x0005e20000000800 */
[-C--:B-1----:R-:W-:Y:S01]  /*1b480*/  HMMA.16816.F32 R52, R76, R88.reuse, R52 ;  /* 0x000000584c34723c */ /* 0x082fe20000001834 */
[----:B--2---:R-:W1:Y:S07]  /*1b490*/  LDSM.16.MT88.4 R84, [R229+0x9800] ;  /* 0x00980000e554783b */ /* 0x004e6e0000004200 */
[C---:B------:R-:W-:Y:S07]  /*1b4a0*/  HMMA.16816.F32 R56, R80.reuse, R88, R56 ;  /* 0x000000585038723c */ /* 0x040fee0000001838 */
[----:B------:R-:W-:Y:S01]  /*1b4b0*/  FFMA.FTZ R88, R214, c[0x0][0x23c], -R100 ;  /* 0x00008f00d6587a23 */ /* 0x000fe20000010864 */
[-C--:B------:R-:W-:Y:S03]  /*1b4c0*/  HMMA.16816.F32 R60, R80, R90.reuse, R60 ;  /* 0x0000005a503c723c */ /* 0x080fe6000000183c */
[----:B------:R2:W1:Y:S04]  /*1b4d0*/  MUFU.EX2 R178, R88 ;  /* 0x0000005800b27308 */ /* 0x0004680000000800 */
[--C-:B------:R-:W-:Y:S01]  /*1b4e0*/  FFMA.FTZ R80, R226, c[0x0][0x23c], -R75.reuse ;  /* 0x00008f00e2507a23 */ /* 0x100fe2000001084b */
[----:B------:R-:W-:Y:S04]  /*1b4f0*/  HMMA.16816.F32 R64, R76, R90, R64 ;  /* 0x0000005a4c40723c */ /* 0x000fe80000001840 */
[----:B------:R-:W-:Y:S01]  /*1b500*/  F2FP.PACK_AB R81, R161, R162 ;  /* 0x000000a2a151723e */ /* 0x000fe200000000ff */
[----:B------:R3:W-:Y:S01]  /*1b510*/  MUFU.EX2 R177, R80 ;  /* 0x0000005000b17308 */ /* 0x0007e20000000800 */
[----:B------:R-:W-:Y:S02]  /*1b520*/  F2FP.PACK_AB R83, R245, R247 ;  /* 0x000000f7f553723e */ /* 0x000fe400000000ff */
[----:B------:R-:W-:Y:S04]  /*1b530*/  F2FP.PACK_AB R76, R216, R213 ;  /* 0x000000d5d84c723e */ /* 0x000fe800000000ff */
[----:B------:R-:W-:Y:S02]  /*1b540*/  F2FP.PACK_AB R78, R221, R219 ;  /* 0x000000dbdd4e723e */ /* 0x000fe400000000ff */
[----:B------:R-:W-:Y:S02]  /*1b550*/  F2FP.PACK_AB R77, R217, R163 ;  /* 0x000000a3d94d723e */ /* 0x000fe400000000ff */
[----:B------:R-:W-:Y:S02]  /*1b560*/  F2FP.PACK_AB R79, R211, R220 ;  /* 0x000000dcd34f723e */ /* 0x000fe400000000ff */
[----:B------:R-:W-:Y:S01]  /*1b570*/  F2FP.PACK_AB R82, R241, R171 ;  /* 0x000000abf152723e */ /* 0x000fe200000000ff */
[--C-:B--2---:R-:W-:Y:S04]  /*1b580*/  FFMA.FTZ R88, R243, c[0x0][0x23c], -R75.reuse ;  /* 0x00008f00f3587a23 */ /* 0x104fe8000001084b */
[-C--:B-1----:R-:W-:Y:S01]  /*1b590*/  HMMA.16816.F32 R4, R76, R84.reuse, R4 ;  /* 0x000000544c04723c */ /* 0x082fe20000001804 */
[----:B------:R1:W-:Y:S02]  /*1b5a0*/  MUFU.EX2 R206, R88 ;  /* 0x0000005800ce7308 */ /* 0x0003e40000000800 */
[--C-:B---3--:R-:W-:Y:S08]  /*1b5b0*/  FFMA.FTZ R80, R242, c[0x0][0x23c], -R75.reuse ;  /* 0x00008f00f2507a23 */ /* 0x108ff0000001084b */
[----:B------:R2:W-:Y:S01]  /*1b5c0*/  MUFU.EX2 R205, R80 ;  /* 0x0000005000cd7308 */ /* 0x0005e20000000800 */
[----:B-1----:R-:W1:Y:S01]  /*1b5d0*/  LDSM.16.MT88.4 R88, [R230+0x9800] ;  /* 0x00980000e658783b */ /* 0x002e620000004200 */
[----:B--2---:R-:W-:Y:S07]  /*1b5e0*/  F2FP.PACK_AB R80, R227, R160 ;  /* 0x000000a0e350723e */ /* 0x004fee00000000ff */
[C---:B------:R-:W-:Y:S07]  /*1b5f0*/  HMMA.16816.F32 R8, R80.reuse, R84, R8 ;  /* 0x000000545008723c */ /* 0x040fee0000001808 */
[----:B------:R-:W-:Y:S01]  /*1b600*/  FFMA.FTZ R84, R244, c[0x0][0x23c], -R75 ;  /* 0x00008f00f4547a23 */ /* 0x000fe2000001084b */
[-C--:B------:R-:W-:Y:S03]  /*1b610*/  HMMA.16816.F32 R12, R80, R86.reuse, R12 ;  /* 0x00000056500c723c */ /* 0x080fe6000000180c */
[----:B------:R2:W-:Y:S05]  /*1b620*/  MUFU.EX2 R204, R84 ;  /* 0x0000005400cc7308 */ /* 0x0005ea0000000800 */
[C---:B------:R-:W-:Y:S08]  /*1b630*/  HMMA.16816.F32 R16, R76.reuse, R86, R16 ;  /* 0x000000564c10723c */ /* 0x040ff00000001810 */
[-C--:B------:R-:W-:Y:S08]  /*1b640*/  HMMA.16816.F32 R20, R76, R92.reuse, R20 ;  /* 0x0000005c4c14723c */ /* 0x080ff00000001814 */
[C---:B------:R-:W-:Y:S04]  /*1b650*/  HMMA.16816.F32 R24, R80.reuse, R92, R24 ;  /* 0x0000005c5018723c */ /* 0x040fe80000001818 */
[--C-:B--2---:R-:W-:Y:S03]  /*1b660*/  FFMA.FTZ R84, R251, c[0x0][0x23c], -R97.reuse ;  /* 0x00008f00fb547a23 */ /* 0x104fe60000010861 */
[----:B------:R-:W-:Y:S01]  /*1b670*/  FFMA.FTZ R92, R99, c[0x0][0x23c], -R97 ;  /* 0x00008f00635c7a23 */ /* 0x000fe20000010861 */
[-C--:B------:R-:W-:Y:S01]  /*1b680*/  HMMA.16816.F32 R28, R80, R94.reuse, R28 ;  /* 0x0000005e501c723c */ /* 0x080fe2000000181c */
[----:B------:R2:W-:Y:S03]  /*1b690*/  MUFU.EX2 R203, R84 ;  /* 0x0000005400cb7308 */ /* 0x0005e60000000800 */
[----:B------:R-:W-:Y:S02]  /*1b6a0*/  FFMA.FTZ R99, R113, c[0x0][0x23c], -R75 ;  /* 0x00008f0071637a23 */ /* 0x000fe4000001084b */
[----:B------:R-:W3:Y:S02]  /*1b6b0*/  LDL.LU R113, [R1+0xc8] ;  /* 0x0000c80001717983 */ /* 0x000ee40000300800 */
[C---:B------:R-:W-:Y:S03]  /*1b6c0*/  HMMA.16816.F32 R32, R76.reuse, R94, R32 ;  /* 0x0000005e4c20723c */ /* 0x040fe60000001820 */
[----:B------:R4:W-:Y:S05]  /*1b6d0*/  MUFU.EX2 R200, R92 ;  /* 0x0000005c00c87308 */ /* 0x0009ea0000000800 */
[-C--:B-1----:R-:W-:Y:S08]  /*1b6e0*/  HMMA.16816.F32 R36, R76, R88.reuse, R36 ;  /* 0x000000584c24723c */ /* 0x082ff00000001824 */
[C---:B------:R-:W-:Y:S04]  /*1b6f0*/  HMMA.16816.F32 R40, R80.reuse, R88, R40 ;  /* 0x000000585028723c */ /* 0x040fe80000001828 */
[--C-:B--2---:R-:W-:Y:S03]  /*1b700*/  FFMA.FTZ R84, R250, c[0x0][0x23c], -R97.reuse ;  /* 0x00008f00fa547a23 */ /* 0x104fe60000010861 */
[--C-:B------:R-:W-:Y:S01]  /*1b710*/  FFMA.FTZ R88, R187, c[0x0][0x23c], -R96.reuse ;  /* 0x00008f00bb587a23 */ /* 0x100fe20000010860 */
[-C--:B------:R-:W-:Y:S01]  /*1b720*/  HMMA.16816.F32 R44, R80, R90.reuse, R44 ;  /* 0x0000005a502c723c */ /* 0x080fe2000000182c */
[----:B------:R1:W-:Y:S03]  /*1b730*/  MUFU.EX2 R202, R84 ;  /* 0x0000005400ca7308 */ /* 0x0003e60000000800 */
[--C-:B----4-:R-:W-:Y:S01]  /*1b740*/  FFMA.FTZ R92, R183, c[0x0][0x23c], -R96.reuse ;  /* 0x00008f00b75c7a23 */ /* 0x110fe20000010860 */
[----:B------:R-:W-:Y:S03]  /*1b750*/  MOV R183, R176 ;  /* 0x000000b000b77202 */ /* 0x000fe60000000f00 */
[C---:B------:R-:W-:Y:S03]  /*1b760*/  HMMA.16816.F32 R48, R76.reuse, R90, R48 ;  /* 0x0000005a4c30723c */ /* 0x040fe60000001830 */
[----:B------:R2:W-:Y:S10]  /*1b770*/  MUFU.EX2 R189, R88 ;  /* 0x0000005800bd7308 */ /* 0x0005f40000000800 */
[----:B------:R4:W-:Y:S01]  /*1b780*/  MUFU.EX2 R176, R92 ;  /* 0x0000005c00b07308 */ /* 0x0009e20000000800 */
[----:B-1----:R-:W-:Y:S02]  /*1b790*/  FFMA.FTZ R84, R98, c[0x0][0x23c], -R97 ;  /* 0x00008f0062547a23 */ /* 0x002fe40000010861 */
[--C-:B------:R-:W-:Y:S07]  /*1b7a0*/  FFMA.FTZ R98, R112, c[0x0][0x23c], -R75.reuse ;  /* 0x00008f0070627a23 */ /* 0x100fee000001084b */
[----:B------:R1:W-:Y:S01]  /*1b7b0*/  MUFU.EX2 R201, R84 ;  /* 0x0000005400c97308 */ /* 0x0003e20000000800 */
[--C-:B--2---:R-:W-:Y:S02]  /*1b7c0*/  FFMA.FTZ R88, R186, c[0x0][0x23c], -R96.reuse ;  /* 0x00008f00ba587a23 */ /* 0x104fe40000010860 */
[----:B----4-:R-:W-:Y:S07]  /*1b7d0*/  FFMA.FTZ R92, R190, c[0x0][0x23c], -R96 ;  /* 0x00008f00be5c7a23 */ /* 0x010fee0000010860 */
[----:B------:R2:W-:Y:S01]  /*1b7e0*/  MUFU.EX2 R190, R88 ;  /* 0x0000005800be7308 */ /* 0x0005e20000000800 */
[----:B-1----:R-:W1:Y:S09]  /*1b7f0*/  LDSM.16.MT88.4 R84, [R231+0x9800] ;  /* 0x00980000e754783b */ /* 0x002e720000004200 */
[----:B------:R4:W1:Y:S01]  /*1b800*/  MUFU.EX2 R191, R92 ;  /* 0x0000005c00bf7308 */ /* 0x0008620000000800 */
[--C-:B--2---:R-:W-:Y:S09]  /*1b810*/  FFMA.FTZ R88, R185, c[0x0][0x23c], -R100.reuse ;  /* 0x00008f00b9587a23 */ /* 0x104ff20000010864 */
[----:B------:R2:W-:Y:S01]  /*1b820*/  MUFU.EX2 R187, R88 ;  /* 0x0000005800bb7308 */ /* 0x0005e20000000800 */
[--C-:B----4-:R-:W-:Y:S09]  /*1b830*/  FFMA.FTZ R92, R184, c[0x0][0x23c], -R100.reuse ;  /* 0x00008f00b85c7a23 */ /* 0x110ff20000010864 */
[----:B------:R4:W3:Y:S01]  /*1b840*/  MUFU.EX2 R185, R92 ;  /* 0x0000005c00b97308 */ /* 0x0008e20000000800 */
[-C--:B-1----:R-:W-:Y:S01]  /*1b850*/  HMMA.16816.F32 R52, R76, R84.reuse, R52 ;  /* 0x000000544c34723c */ /* 0x082fe20000001834 */
[----:B--2---:R-:W1:Y:S07]  /*1b860*/  LDSM.16.MT88.4 R88, [R229+0xa000] ;  /* 0x00a00000e558783b */ /* 0x004e6e0000004200 */
[C---:B------:R-:W-:Y:S01]  /*1b870*/  HMMA.16816.F32 R56, R80.reuse, R84, R56 ;  /* 0x000000545038723c */ /* 0x040fe20000001838 */
[----:B----4-:R-:W2:Y:S06]  /*1b880*/  LDSM.16.MT88.4 R92, [R232+0xa000] ;  /* 0x00a00000e85c783b */ /* 0x010eac0000004200 */
[--C-:B------:R-:W-:Y:S01]  /*1b890*/  FFMA.FTZ R84, R183, c[0x0][0x23c], -R100.reuse ;  /* 0x00008f00b7547a23 */ /* 0x100fe20000010864 */
[-C--:B------:R-:W-:Y:S03]  /*1b8a0*/  HMMA.16816.F32 R60, R80, R86.reuse, R60 ;  /* 0x00000056503c723c */ /* 0x080fe6000000183c */
[----:B------:R4:W-:Y:S01]  /*1b8b0*/  MUFU.EX2 R186, R84 ;  /* 0x0000005400ba7308 */ /* 0x0009e20000000800 */
[----:B------:R-:W-:Y:S02]  /*1b8c0*/  MOV R183, R166 ;  /* 0x000000a600b77202 */ /* 0x000fe40000000f00 */
[----:B------:R-:W-:Y:S01]  /*1b8d0*/  MOV R166, R148 ;  /* 0x0000009400a67202 */ /* 0x000fe20000000f00 */
[----:B------:R-:W-:Y:S01]  /*1b8e0*/  FFMA.FTZ R80, R182, c[0x0][0x23c], -R100 ;  /* 0x00008f00b6507a23 */ /* 0x000fe20000010864 */
[----:B------:R-:W-:Y:S04]  /*1b8f0*/  HMMA.16816.F32 R64, R76, R86, R64 ;  /* 0x000000564c40723c */ /* 0x000fe80000001840 */
[----:B------:R-:W-:Y:S01]  /*1b900*/  F2FP.PACK_AB R81, R174, R169 ;  /* 0x000000a9ae51723e */ /* 0x000fe200000000ff */
[----:B------:R1:W1:Y:S01]  /*1b910*/  MUFU.EX2 R184, R80 ;  /* 0x0000005000b87308 */ /* 0x0002620000000800 */
[----:B------:R-:W-:Y:S01]  /*1b920*/  F2FP.PACK_AB R83, R207, R173 ;  /* 0x000000adcf53723e */ /* 0x000fe200000000ff */
[--C-:B------:R-:W-:Y:S01]  /*1b930*/  FFMA.FTZ R76, R181, c[0x0][0x23c], -R75.reuse ;  /* 0x00008f00b54c7a23 */ /* 0x100fe2000001084b */
[----:B------:R-:W-:Y:S01]  /*1b940*/  F2FP.PACK_AB R78, R210, R223 ;  /* 0x000000dfd24e723e */ /* 0x000fe200000000ff */
[----:B------:R-:W-:Y:S03]  /*1b950*/  IMAD.MOV.U32 R181, RZ, RZ, R180 ;  /* 0x000000ffffb57224 */ /* 0x000fe600078e00b4 */
[----:B------:R-:W-:Y:S02]  /*1b960*/  F2FP.PACK_AB R77, R209, R170 ;  /* 0x000000aad14d723e */ /* 0x000fe400000000ff */
[----:B------:R-:W-:Y:S01]  /*1b970*/  F2FP.PACK_AB R79, R208, R175 ;  /* 0x000000afd04f723e */ /* 0x000fe200000000ff */
[----:B------:R2:W-:Y:S01]  /*1b980*/  MUFU.EX2 R135, R76 ;  /* 0x0000004c00877308 */ /* 0x0005e20000000800 */
[----:B------:R-:W-:Y:S02]  /*1b990*/  F2FP.PACK_AB R82, R178, R179 ;  /* 0x000000b3b252723e */ /* 0x000fe400000000ff */
[----:B------:R-:W-:Y:S01]  /*1b9a0*/  MOV R182, R167 ;  /* 0x000000a700b67202 */ /* 0x000fe20000000f00 */
[----:B----4-:R-:W4:Y:S01]  /*1b9b0*/  LDSM.16.MT88.4 R84, [R230+0xa000] ;  /* 0x00a00000e654783b */ /* 0x010f220000004200 */
[----:B------:R-:W-:Y:S02]  /*1b9c0*/  MOV R167, R155 ;  /* 0x0000009b00a77202 */ /* 0x000fe40000000f00 */
[----:B------:R-:W-:Y:S02]  /*1b9d0*/  MOV R180, R164 ;  /* 0x000000a400b47202 */ /* 0x000fe40000000f00 */
[----:B------:R-:W-:Y:S02]  /*1b9e0*/  MOV R148, R132 ;  /* 0x0000008400947202 */ /* 0x000fe40000000f00 */
[----:B------:R-:W-:Y:S02]  /*1b9f0*/  MOV R164, R134 ;  /* 0x0000008600a47202 */ /* 0x000fe40000000f00 */
[----:B------:R-:W-:Y:S01]  /*1ba00*/  MOV R155, R133 ;  /* 0x00000085009b7202 */ /* 0x000fe20000000f00 */
[--C-:B-1----:R-:W-:Y:S01]  /*1ba10*/  FFMA.FTZ R80, R104, c[0x0][0x23c], -R75.reuse ;  /* 0x00008f0068507a23 */ /* 0x102fe2000001084b */
[----:B------:R-:W-:Y:S01]  /*1ba20*/  MUFU.EX2 R134, R98 ;  /* 0x0000006200867308 */ /* 0x000fe20000000800 */
[--C-:B------:R-:W-:Y:S02]  /*1ba30*/  FFMA.FTZ R104, R116, c[0x0][0x23c], -R75.reuse ;  /* 0x00008f0074687a23 */ /* 0x100fe4000001084b */
[----:B------:R-:W-:Y:S01]  /*1ba40*/  FFMA.FTZ R75, R129, c[0x0][0x23c], -R75 ;  /* 0x00008f00814b7a23 */ /* 0x000fe2000001084b */
[----:B--2---:R-:W-:Y:S06]  /*1ba50*/  F2FP.PACK_AB R76, R224, R225 ;  /* 0x000000e1e04c723e */ /* 0x004fec00000000ff */
[----:B------:R1:W-:Y:S01]  /*1ba60*/  MUFU.EX2 R188, R80 ;  /* 0x0000005000bc7308 */ /* 0x0003e20000000800 */
[-C--:B------:R-:W-:Y:S09]  /*1ba70*/  HMMA.16816.F32 R4, R76, R88.reuse, R4 ;  /* 0x000000584c04723c */ /* 0x080ff20000001804 */
[----:B------:R-:W-:Y:S03]  /*1ba80*/  MUFU.EX2 R133, R99 ;  /* 0x0000006300857308 */ /* 0x000fe60000000800 */
[----:B-1----:R-:W-:Y:S07]  /*1ba90*/  F2FP.PACK_AB R80, R172, R168 ;  /* 0x000000a8ac50723e */ /* 0x002fee00000000ff */
[C---:B------:R-:W-:Y:S07]  /*1baa0*/  HMMA.16816.F32 R8, R80.reuse, R88, R8 ;  /* 0x000000585008723c */ /* 0x040fee0000001808 */
[--C-:B------:R-:W-:Y:S01]  /*1bab0*/  FFMA.FTZ R88, R102, c[0x0][0x23c], -R97.reuse ;  /* 0x00008f0066587a23 */ /* 0x100fe20000010861 */
[-C--:B------:R-:W-:Y:S03]  /*1bac0*/  HMMA.16816.F32 R12, R80, R90.reuse, R12 ;  /* 0x0000005a500c723c */ /* 0x080fe6000000180c */
[----:B------:R1:W-:Y:S01]  /*1bad0*/  MUFU.EX2 R129, R88 ;  /* 0x0000005800817308 */ /* 0x0003e20000000800 */
[--C-:B------:R-:W-:Y:S04]  /*1bae0*/  FFMA.FTZ R102, R118, c[0x0][0x23c], -R97.reuse ;  /* 0x00008f0076667a23 */ /* 0x100fe80000010861 */
[C---:B------:R-:W-:Y:S08]  /*1baf0*/  HMMA.16816.F32 R16, R76.reuse, R90, R16 ;  /* 0x0000005a4c10723c */ /* 0x040ff00000001810 */
[-C--:B------:R-:W-:Y:S08]  /*1bb00*/  HMMA.16816.F32 R20, R76, R92.reuse, R20 ;  /* 0x0000005c4c14723c */ /* 0x080ff00000001814 */
[C---:B------:R-:W-:Y:S01]  /*1bb10*/  HMMA.16816.F32 R24, R80.reuse, R92, R24 ;  /* 0x0000005c5018723c */ /* 0x040fe20000001818 */
[----:B-1----:R-:W1:Y:S06]  /*1bb20*/  LDSM.16.MT88.4 R88, [R231+0xa000] ;  /* 0x00a00000e758783b */ /* 0x002e6c0000004200 */
[--C-:B------:R-:W-:Y:S01]  /*1bb30*/  FFMA.FTZ R92, R103, c[0x0][0x23c], -R97.reuse ;  /* 0x00008f00675c7a23 */ /* 0x100fe20000010861 */
[-C--:B------:R-:W-:Y:S03]  /*1bb40*/  HMMA.16816.F32 R28, R80, R94.reuse, R28 ;  /* 0x0000005e501c723c */ /* 0x080fe6000000181c */
[----:B------:R2:W-:Y:S01]  /*1bb50*/  MUFU.EX2 R126, R92 ;  /* 0x0000005c007e7308 */ /* 0x0005e20000000800 */
[--C-:B------:R-:W-:Y:S04]  /*1bb60*/  FFMA.FTZ R103, R119, c[0x0][0x23c], -R97.reuse ;  /* 0x00008f0077677a23 */ /* 0x100fe80000010861 */
[C---:B------:R-:W-:Y:S05]  /*1bb70*/  HMMA.16816.F32 R32, R76.reuse, R94, R32 ;  /* 0x0000005e4c20723c */ /* 0x040fea0000001820 */
[----:B------:R-:W-:Y:S03]  /*1bb80*/  MUFU.EX2 R103, R103 ;  /* 0x0000006700677308 */ /* 0x000fe60000000800 */
[-C--:B----4-:R-:W-:Y:S08]  /*1bb90*/  HMMA.16816.F32 R36, R76, R84.reuse, R36 ;  /* 0x000000544c24723c */ /* 0x090ff00000001824 */
[C---:B------:R-:W-:Y:S04]  /*1bba0*/  HMMA.16816.F32 R40, R80.reuse, R84, R40 ;  /* 0x000000545028723c */ /* 0x040fe80000001828 */
[--C-:B--2---:R-:W-:Y:S03]  /*1bbb0*/  FFMA.FTZ R92, R114, c[0x0][0x23c], -R97.reuse ;  /* 0x00008f00725c7a23 */ /* 0x104fe60000010861 */
[--C-:B------:R-:W-:Y:S01]  /*1bbc0*/  FFMA.FTZ R84, R195, c[0x0][0x23c], -R96.reuse ;  /* 0x00008f00c3547a23 */ /* 0x100fe20000010860 */
[-C--:B------:R-:W-:Y:S01]  /*1bbd0*/  HMMA.16816.F32 R44, R80, R86.reuse, R44 ;  /* 0x00000056502c723c */ /* 0x080fe2000000182c */
[----:B------:R2:W-:Y:S03]  /*1bbe0*/  MUFU.EX2 R127, R92 ;  /* 0x0000005c007f7308 */ /* 0x0005e60000000800 */
[----:B------:R-:W-:Y:S02]  /*1bbf0*/  MOV R195, R194 ;  /* 0x000000c200c37202 */ /* 0x000fe40000000f00 */
[----:B------:R-:W-:Y:S02]  /*1bc00*/  MOV R194, R182 ;  /* 0x000000b600c27202 */ /* 0x000fe40000000f00 */
[C---:B------:R-:W-:Y:S03]  /*1bc10*/  HMMA.16816.F32 R48, R76.reuse, R86, R48 ;  /* 0x000000564c30723c */ /* 0x040fe60000001830 */
[----:B------:R4:W-:Y:S01]  /*1bc20*/  MUFU.EX2 R125, R84 ;  /* 0x00000054007d7308 */ /* 0x0009e20000000800 */
[----:B------:R-:W-:Y:S01]  /*1bc30*/  MOV R182, R108 ;  /* 0x0000006c00b67202 */ /* 0x000fe20000000f00 */
[----:B------:R-:W-:Y:S02]  /*1bc40*/  FFMA.FTZ R108, R3, c[0x0][0x23c], -R96 ;  /* 0x00008f00036c7a23 */ /* 0x000fe40000010860 */
[--C-:B------:R-:W-:Y:S01]  /*1bc50*/  FFMA.FTZ R3, R195, c[0x0][0x23c], -R100.reuse ;  /* 0x00008f00c3037a23 */ /* 0x100fe20000010864 */
[-C--:B-1----:R-:W-:Y:S04]  /*1bc60*/  HMMA.16816.F32 R52, R76, R88.reuse, R52 ;  /* 0x000000584c34723c */ /* 0x082fe80000001834 */
[----:B------:R-:W-:Y:S02]  /*1bc70*/  FFMA.FTZ R112, R182, c[0x0][0x23c], -R100 ;  /* 0x00008f00b6707a23 */ /* 0x000fe40000010864 */
[----:B---3--:R-:W-:Y:S02]  /*1bc80*/  FFMA.FTZ R2, R2, R113, R246 ;  /* 0x0000007102027223 */ /* 0x008fe400000100f6 */
[C---:B------:R-:W-:Y:S04]  /*1bc90*/  HMMA.16816.F32 R56, R80.reuse, R88, R56 ;  /* 0x000000585038723c */ /* 0x040fe80000001838 */
[----:B--2---:R-:W-:Y:S02]  /*1bca0*/  FFMA.FTZ R92, R115, c[0x0][0x23c], -R97 ;  /* 0x00008f00735c7a23 */ /* 0x004fe40000010861 */
[----:B------:R1:W-:Y:S01]  /*1bcb0*/  MUFU.EX2 R115, R3 ;  /* 0x0000000300737308 */ /* 0x0003e20000000800 */
[----:B------:R-:W-:Y:S01]  /*1bcc0*/  FFMA.FTZ R88, R183, c[0x0][0x23c], -R100 ;  /* 0x00008f00b7587a23 */ /* 0x000fe20000010864 */
[-C--:B------:R-:W-:Y:S04]  /*1bcd0*/  HMMA.16816.F32 R60, R80, R90.reuse, R60 ;  /* 0x0000005a503c723c */ /* 0x080fe8000000183c */
[--C-:B----4-:R-:W-:Y:S01]  /*1bce0*/  FFMA.FTZ R84, R107, c[0x0][0x23c], -R96.reuse ;  /* 0x00008f006b547a23 */ /* 0x110fe20000010860 */
[----:B------:R-:W-:Y:S01]  /*1bcf0*/  MOV R183, R105 ;  /* 0x0000006900b77202 */ /* 0x000fe20000000f00 */
[--C-:B------:R-:W-:Y:S01]  /*1bd00*/  FFMA.FTZ R105, R122, c[0x0][0x23c], -R96.reuse ;  /* 0x00008f007a697a23 */ /* 0x100fe20000010860 */
[----:B------:R-:W-:Y:S01]  /*1bd10*/  F2FP.PACK_AB R81, R191, R176 ;  /* 0x000000b0bf51723e */ /* 0x000fe200000000ff */
[----:B------:R-:W-:Y:S01]  /*1bd20*/  HMMA.16816.F32 R64, R76, R90, R64 ;  /* 0x0000005a4c40723c */ /* 0x000fe20000001840 */
[----:B------:R2:W-:Y:S03]  /*1bd30*/  MUFU.EX2 R121, R84 ;  /* 0x0000005400797308 */ /* 0x0005e60000000800 */
[----:B------:R-:W-:Y:S01]  /*1bd40*/  F2FP.PACK_AB R83, R190, R189 ;  /* 0x000000bdbe53723e */ /* 0x000fe200000000ff */
[----:B------:R-:W-:Y:S01]  /*1bd50*/  FFMA.FTZ R107, R74, c[0x0][0x23c], -R96 ;  /* 0x00008f004a6b7a23 */ /* 0x000fe20000010860 */
[----:B------:R-:W-:Y:S01]  /*1bd60*/  F2FP.PACK_AB R80, R185, R187 ;  /* 0x000000bbb950723e */ /* 0x000fe200000000ff */
[--C-:B------:R-:W-:Y:S01]  /*1bd70*/  FFMA.FTZ R74, R194, c[0x0][0x23c], -R100.reuse ;  /* 0x00008f00c24a7a23 */ /* 0x100fe20000010864 */
[----:B------:R-:W-:Y:S03]  /*1bd80*/  F2FP.PACK_AB R76, R205, R177 ;  /* 0x000000b1cd4c723e */ /* 0x000fe600000000ff */
[----:B------:R3:W-:Y:S01]  /*1bd90*/  MUFU.EX2 R132, R92 ;  /* 0x0000005c00847308 */ /* 0x0007e20000000800 */
[----:B------:R-:W-:Y:S02]  /*1bda0*/  F2FP.PACK_AB R78, R204, R206 ;  /* 0x000000cecc4e723e */ /* 0x000fe400000000ff */
[----:B------:R-:W-:Y:S01]  /*1bdb0*/  F2FP.PACK_AB R77, R202, R203 ;  /* 0x000000cbca4d723e */ /* 0x000fe200000000ff */
[--C-:B-1----:R-:W-:Y:S01]  /*1bdc0*/  FFMA.FTZ R3, R109, c[0x0][0x23c], -R100.reuse ;  /* 0x00008f006d037a23 */ /* 0x102fe20000010864 */
[----:B------:R-:W-:Y:S01]  /*1bdd0*/  F2FP.PACK_AB R79, R200, R201 ;  /* 0x000000c9c84f723e */ /* 0x000fe200000000ff */
[--C-:B------:R-:W-:Y:S01]  /*1bde0*/  FFMA.FTZ R109, R183, c[0x0][0x23c], -R100.reuse ;  /* 0x00008f00b76d7a23 */ /* 0x100fe20000010864 */
[----:B------:R-:W-:Y:S01]  /*1bdf0*/  F2FP.PACK_AB R82, R184, R186 ;  /* 0x000000bab852723e */ /* 0x000fe200000000ff */
[----:B------:R-:W-:Y:S02]  /*1be00*/  FFMA.FTZ R100, R181, c[0x0][0x23c], -R100 ;  /* 0x00008f00b5647a23 */ /* 0x000fe40000010864 */
[----:B------:R-:W-:Y:S01]  /*1be10*/  MUFU.EX2 R116, R88 ;  /* 0x0000005800747308 */ /* 0x000fe20000000800 */
[--C-:B--2---:R-:W-:Y:S09]  /*1be20*/  FFMA.FTZ R84, R110, c[0x0][0x23c], -R96.reuse ;  /* 0x00008f006e547a23 */ /* 0x104ff20000010860 */
[----:B------:R1:W-:Y:S01]  /*1be30*/  MUFU.EX2 R124, R84 ;  /* 0x00000054007c7308 */ /* 0x0003e20000000800 */
[----:B---3--:R-:W-:Y:S09]  /*1be40*/  LDSM.16.MT88.4 R92, [R232+0xa800] ;  /* 0x00a80000e85c783b */ /* 0x008ff20000004200 */
[----:B------:R-:W-:Y:S10]  /*1be50*/  MUFU.EX2 R113, R3 ;  /* 0x0000000300717308 */ /* 0x000ff40000000800 */
[----:B------:R-:W-:Y:S01]  /*1be60*/  MUFU.EX2 R114, R74 ;  /* 0x0000004a00727308 */ /* 0x000fe20000000800 */
[----:B-1----:R-:W-:Y:S02]  /*1be70*/  FFMA.FTZ R84, R111, c[0x0][0x23c], -R96 ;  /* 0x00008f006f547a23 */ /* 0x002fe40000010860 */
[----:B------:R-:W2:Y:S04]  /*1be80*/  LDL.LU R111, [R1+0xbc] ;  /* 0x0000bc00016f7983 */ /* 0x000ea80000300800 */
[----:B------:R-:W3:Y:S03]  /*1be90*/  LDL.LU R110, [R1+0xc0] ;  /* 0x0000c000016e7983 */ /* 0x000ee60000300800 */
[----:B------:R1:W-:Y:S01]  /*1bea0*/  MUFU.EX2 R117, R84 ;  /* 0x0000005400757308 */ /* 0x0003e20000000800 */
[----:B------:R-:W4:Y:S04]  /*1beb0*/  LDL.LU R89, [R1+0xc4] ;  /* 0x0000c40001597983 */ /* 0x000f280000300800 */
[----:B------:R-:W-:Y:S05]  /*1bec0*/  LDSM.16.MT88.4 R96, [R230+0xa800] ;  /* 0x00a80000e660783b */ /* 0x000fea0000004200 */
[----:B------:R-:W-:Y:S03]  /*1bed0*/  MUFU.EX2 R100, R100 ;  /* 0x0000006400647308 */ /* 0x000fe60000000800 */
[----:B-1----:R-:W1:Y:S02]  /*1bee0*/  LDSM.16.MT88.4 R84, [R229+0xa800] ;  /* 0x00a80000e554783b */ /* 0x002e640000004200 */
[-C--:B-1----:R-:W-:Y:S08]  /*1bef0*/  HMMA.16816.F32 R4, R76, R84.reuse, R4 ;  /* 0x000000544c04723c */ /* 0x082ff00000001804 */
[C---:B------:R-:W-:Y:S08]  /*1bf00*/  HMMA.16816.F32 R8, R80.reuse, R84, R8 ;  /* 0x000000545008723c */ /* 0x040ff00000001808 */
[-C--:B------:R-:W-:Y:S08]  /*1bf10*/  HMMA.16816.F32 R12, R80, R86.reuse, R12 ;  /* 0x00000056500c723c */ /* 0x080ff0000000180c */
[C---:B------:R-:W-:Y:S01]  /*1bf20*/  HMMA.16816.F32 R16, R76.reuse, R86, R16 ;  /* 0x000000564c10723c */ /* 0x040fe20000001810 */
[----:B------:R-:W-:Y:S07]  /*1bf30*/  LDSM.16.MT88.4 R84, [R229+0xb000] ;  /* 0x00b00000e554783b */ /* 0x000fee0000004200 */
[-C--:B------:R-:W-:Y:S08]  /*1bf40*/  HMMA.16816.F32 R20, R76, R92.reuse, R20 ;  /* 0x0000005c4c14723c */ /* 0x080ff00000001814 */
        /* <DEDUP_REMOVED lines=8> */
[----:B------:R-:W-:Y:S03]  /*1bfd0*/  LDSM.16.MT88.4 R96, [R230+0xb000] ;  /* 0x00b00000e660783b */ /* 0x000fe60000004200 */
[----:B--2---:R-:W-:Y:S02]  /*1bfe0*/  FFMA.FTZ R70, R70, R111, R252 ;  /* 0x0000006f46467223 */ /* 0x004fe400000100fc */
[----:B------:R-:W-:Y:S01]  /*1bff0*/  MUFU.EX2 R111, R104 ;  /* 0x00000068006f7308 */ /* 0x000fe20000000800 */
[----:B---3--:R-:W-:Y:S02]  /*1c000*/  FFMA.FTZ R69, R69, R110, R249 ;  /* 0x0000006e45457223 */ /* 0x008fe400000100f9 */
[----:B------:R-:W-:Y:S03]  /*1c010*/  FADD.FTZ R70, R180, R70 ;  /* 0x00000046b4467221 */ /* 0x000fe60000010000 */
[----:B------:R-:W-:Y:S01]  /*1c020*/  FADD.FTZ R69, R167, R69 ;  /* 0x00000045a7457221 */ /* 0x000fe20000010000 */
[----:B------:R-:W-:Y:S01]  /*1c030*/  MOV R167, R166 ;  /* 0x000000a600a77202 */ /* 0x000fe20000000f00 */
[----:B----4-:R-:W-:Y:S01]  /*1c040*/  FFMA.FTZ R101, R0, R89, R101 ;  /* 0x0000005900657223 */ /* 0x010fe20000010065 */
[----:B------:R-:W-:Y:S01]  /*1c050*/  MOV R166, R165 ;  /* 0x000000a500a67202 */ /* 0x000fe20000000f00 */
[----:B------:R-:W1:Y:S01]  /*1c060*/  LDSM.16.MT88.4 R88, [R231+0xa800] ;  /* 0x00a80000e758783b */ /* 0x000e620000004200 */
[----:B------:R-:W-:Y:S01]  /*1c070*/  MOV R165, R164 ;  /* 0x000000a400a57202 */ /* 0x000fe20000000f00 */
[----:B------:R-:W-:Y:S01]  /*1c080*/  FADD.FTZ R0, R248, R2 ;  /* 0x00000002f8007221 */ /* 0x000fe20000010000 */
[----:B------:R-:W-:Y:S01]  /*1c090*/  MOV R164, R155 ;  /* 0x0000009b00a47202 */ /* 0x000fe20000000f00 */
[----:B------:R-:W-:Y:S01]  /*1c0a0*/  FADD.FTZ R2, R167, R101 ;  /* 0x00000065a7027221 */ /* 0x000fe20000010000 */
[----:B------:R-:W-:Y:S01]  /*1c0b0*/  MOV R155, R148 ;  /* 0x00000094009b7202 */ /* 0x000fe20000000f00 */
[----:B------:R-:W-:Y:S01]  /*1c0c0*/  FADD.FTZ R0, R166, R0 ;  /* 0x00000000a6007221 */ /* 0x000fe20000010000 */
[----:B------:R-:W2:Y:S01]  /*1c0d0*/  MUFU.EX2 R110, R106 ;  /* 0x0000006a006e7308 */ /* 0x000ea20000000800 */
[----:B------:R-:W3:Y:S01]  /*1c0e0*/  LDL.LU R148, [R1+0x7c] ;  /* 0x00007c0001947983 */ /* 0x000ee20000300800 */
[----:B------:R-:W-:Y:S02]  /*1c0f0*/  FADD.FTZ R3, R165, R70 ;  /* 0x00000046a5037221 */ /* 0x000fe40000010000 */
[----:B------:R-:W-:Y:S01]  /*1c100*/  FADD.FTZ R0, R151, R0 ;  /* 0x0000000097007221 */ /* 0x000fe20000010000 */
[----:B------:R-:W-:Y:S01]  /*1c110*/  LDSM.16.MT88.4 R180, [R230+0xb800] ;  /* 0x00b80000e6b4783b */ /* 0x000fe20000004200 */
[----:B------:R-:W-:Y:S02]  /*1c120*/  FADD.FTZ R70, R164, R69 ;  /* 0x00000045a4467221 */ /* 0x000fe40000010000 */
[----:B------:R-:W-:Y:S02]  /*1c130*/  FADD.FTZ R69, R150, R3 ;  /* 0x0000000396457221 */ /* 0x000fe40000010000 */
[----:B------:R-:W-:Y:S01]  /*1c140*/  FADD.FTZ R0, R71, R0 ;  /* 0x0000000047007221 */ /* 0x000fe20000010000 */
[----:B------:R-:W4:Y:S01]  /*1c150*/  MUFU.EX2 R106, R75 ;  /* 0x0000004b006a7308 */ /* 0x000f220000000800 */
[----:B------:R-:W-:Y:S01]  /*1c160*/  FADD.FTZ R3, R149, R70 ;  /* 0x0000004695037221 */ /* 0x000fe20000010000 */
[----:B------:R-:W3:Y:S01]  /*1c170*/  LDL.LU R71, [R1+0x130] ;  /* 0x0001300001477983 */ /* 0x000ee20000300800 */
[----:B------:R-:W-:Y:S02]  /*1c180*/  FADD.FTZ R69, R68, R69 ;  /* 0x0000004544457221 */ /* 0x000fe40000010000 */
[----:B------:R-:W-:Y:S01]  /*1c190*/  FADD.FTZ R2, R155, R2 ;  /* 0x000000029b027221 */ /* 0x000fe20000010000 */
[----:B------:R-:W3:Y:S01]  /*1c1a0*/  LDL.LU R68, [R1+0x12c] ;  /* 0x00012c0001447983 */ /* 0x000ee20000300800 */
[----:B------:R-:W-:Y:S02]  /*1c1b0*/  FADD.FTZ R3, R72, R3 ;  /* 0x0000000348037221 */ /* 0x000fe40000010000 */
[----:B------:R-:W-:Y:S01]  /*1c1c0*/  FADD.FTZ R0, R240, R0 ;  /* 0x00000000f0007221 */ /* 0x000fe20000010000 */
[----:B------:R-:W3:Y:S01]  /*1c1d0*/  LDL.LU R72, [R1+0x128] ;  /* 0x0001280001487983 */ /* 0x000ee20000300800 */
[----:B------:R-:W-:Y:S01]  /*1c1e0*/  FADD.FTZ R69, R239, R69 ;  /* 0x00000045ef457221 */ /* 0x000fe20000010000 */
[----:B------:R-:W4:Y:S01]  /*1c1f0*/  MUFU.EX2 R104, R102 ;  /* 0x0000006600687308 */ /* 0x000f220000000800 */
[----:B------:R-:W-:Y:S01]  /*1c200*/  FADD.FTZ R74, R238, R3 ;  /* 0x00000003ee4a7221 */ /* 0x000fe20000010000 */
[----:B------:R-:W-:Y:S01]  /*1c210*/  LDSM.16.MT88.4 R164, [R232+0xb800] ;  /* 0x00b80000e8a4783b */ /* 0x000fe20000004200 */
[----:B------:R-:W-:Y:S01]  /*1c220*/  FADD.FTZ R0, R236, R0 ;  /* 0x00000000ec007221 */ /* 0x000fe20000010000 */
[----:B--2---:R-:W-:Y:S01]  /*1c230*/  F2FP.PACK_AB R196, R110, R111 ;  /* 0x0000006f6ec4723e */ /* 0x004fe200000000ff */
[----:B------:R-:W-:Y:S02]  /*1c240*/  FADD.FTZ R3, R235, R69 ;  /* 0x00000045eb037221 */ /* 0x000fe40000010000 */
[----:B------:R-:W-:Y:S02]  /*1c250*/  FADD.FTZ R74, R234, R74 ;  /* 0x0000004aea4a7221 */ /* 0x000fe40000010000 */
[----:B------:R-:W-:Y:S01]  /*1c260*/  FADD.FTZ R69, R228, R0 ;  /* 0x00000000e4457221 */ /* 0x000fe20000010000 */
[-C--:B-1----:R-:W-:Y:S01]  /*1c270*/  HMMA.16816.F32 R52, R76, R88.reuse, R52 ;  /* 0x000000584c34723c */ /* 0x082fe20000001834 */
[----:B------:R-:W1:Y:S02]  /*1c280*/  MUFU.EX2 R75, R112 ;  /* 0x00000070004b7308 */ /* 0x000e640000000800 */
[----:B----4-:R-:W-:Y:S01]  /*1c290*/  F2FP.PACK_AB R198, R106, R128 ;  /* 0x000000806ac6723e */ /* 0x010fe200000000ff */
[----:B------:R-:W-:Y:S02]  /*1c2a0*/  FADD.FTZ R3, R145, R3 ;  /* 0x0000000391037221 */ /* 0x000fe40000010000 */
[----:B------:R-:W-:Y:S02]  /*1c2b0*/  FADD.FTZ R69, R137, R69 ;  /* 0x0000004589457221 */ /* 0x000fe40000010000 */
[C---:B------:R-:W-:Y:S03]  /*1c2c0*/  HMMA.16816.F32 R56, R80.reuse, R88, R56 ;  /* 0x000000585038723c */ /* 0x040fe60000001838 */
[----:B------:R-:W-:Y:S01]  /*1c2d0*/  MUFU.EX2 R102, R105 ;  /* 0x0000006900667308 */ /* 0x000fe20000000800 */
[----:B------:R-:W-:Y:S01]  /*1c2e0*/  FADD.FTZ R3, R142, R3 ;  /* 0x000000038e037221 */ /* 0x000fe20000010000 */
[----:B------:R-:W-:Y:S03]  /*1c2f0*/  F2FP.PACK_AB R197, R103, R104 ;  /* 0x0000006867c5723e */ /* 0x000fe600000000ff */
[-C--:B------:R-:W-:Y:S04]  /*1c300*/  HMMA.16816.F32 R60, R80, R90.reuse, R60 ;  /* 0x0000005a503c723c */ /* 0x080fe8000000183c */
[----:B------:R-:W-:Y:S01]  /*1c310*/  FADD.FTZ R3, R141, R3 ;  /* 0x000000038d037221 */ /* 0x000fe20000010000 */
[----:B------:R-:W2:Y:S02]  /*1c320*/  MUFU.EX2 R101, R123 ;  /* 0x0000007b00657308 */ /* 0x000ea40000000800 */
[----:B------:R-:W-:Y:S01]  /*1c330*/  F2FP.PACK_AB R81, R121, R125 ;  /* 0x0000007d7951723e */ /* 0x000fe200000000ff */
[----:B------:R-:W-:Y:S01]  /*1c340*/  HMMA.16816.F32 R64, R76, R90, R64 ;  /* 0x0000005a4c40723c */ /* 0x000fe20000001840 */
[----:B------:R-:W4:Y:S03]  /*1c350*/  LDSM.16.MT88.4 R88, [R231+0xb000] ;  /* 0x00b00000e758783b */ /* 0x000f260000004200 */
[----:B------:R-:W-:Y:S01]  /*1c360*/  F2FP.PACK_AB R83, R117, R124 ;  /* 0x0000007c7553723e */ /* 0x000fe200000000ff */
[----:B------:R-:W-:Y:S01]  /*1c370*/  FADD.FTZ R3, R215, R3 ;  /* 0x00000003d7037221 */ /* 0x000fe20000010000 */
[----:B------:R-:W-:Y:S02]  /*1c380*/  F2FP.PACK_AB R80, R115, R116 ;  /* 0x000000747350723e */ /* 0x000fe400000000ff */
[----:B------:R-:W-:Y:S01]  /*1c390*/  F2FP.PACK_AB R76, R188, R135 ;  /* 0x00000087bc4c723e */ /* 0x000fe200000000ff */
[----:B------:R-:W-:Y:S03]  /*1c3a0*/  FADD.FTZ R3, R222, R3 ;  /* 0x00000003de037221 */ /* 0x000fe60000010000 */
[----:B------:R-:W-:Y:S01]  /*1c3b0*/  F2FP.PACK_AB R78, R133, R134 ;  /* 0x00000086854e723e */ /* 0x000fe200000000ff */
[----:B------:R-:W-:Y:S01]  /*1c3c0*/  FADD.FTZ R3, R213, R3 ;  /* 0x00000003d5037221 */ /* 0x000fe20000010000 */
[----:B------:R-:W-:Y:S02]  /*1c3d0*/  F2FP.PACK_AB R77, R126, R129 ;  /* 0x000000817e4d723e */ /* 0x000fe400000000ff */
[----:B------:R-:W-:Y:S02]  /*1c3e0*/  F2FP.PACK_AB R79, R132, R127 ;  /* 0x0000007f844f723e */ /* 0x000fe400000000ff */
[----:B------:R-:W-:Y:S02]  /*1c3f0*/  F2FP.PACK_AB R82, R113, R114 ;  /* 0x000000727152723e */ /* 0x000fe400000000ff */
[----:B-1----:R-:W-:Y:S02]  /*1c400*/  F2FP.PACK_AB R194, R100, R75 ;  /* 0x0000004b64c2723e */ /* 0x002fe400000000ff */
[----:B--2---:R-:W-:Y:S01]  /*1c410*/  F2FP.PACK_AB R193, R101, R102 ;  /* 0x0000006665c1723e */ /* 0x004fe200000000ff */
[-C--:B------:R-:W-:Y:S08]  /*1c420*/  HMMA.16816.F32 R4, R76, R84.reuse, R4 ;  /* 0x000000544c04723c */ /* 0x080ff00000001804 */
[C---:B------:R-:W-:Y:S01]  /*1c430*/  HMMA.16816.F32 R8, R80.reuse, R84, R8 ;  /* 0x000000545008723c */ /* 0x040fe20000001808 */
[----:B------:R-:W-:Y:S07]  /*1c440*/  MUFU.EX2 R85, R109 ;  /* 0x0000006d00557308 */ /* 0x000fee0000000800 */
[-C--:B------:R-:W-:Y:S03]  /*1c450*/  HMMA.16816.F32 R12, R80, R86.reuse, R12 ;  /* 0x00000056500c723c */ /* 0x080fe6000000180c */
[----:B------:R-:W1:Y:S05]  /*1c460*/  MUFU.EX2 R84, R120 ;  /* 0x0000007800547308 */ /* 0x000e6a0000000800 */
[C---:B------:R-:W-:Y:S05]  /*1c470*/  HMMA.16816.F32 R16, R76.reuse, R86, R16 ;  /* 0x000000564c10723c */ /* 0x040fea0000001810 */
[----:B------:R-:W-:Y:S03]  /*1c480*/  MUFU.EX2 R86, R108 ;  /* 0x0000006c00567308 */ /* 0x000fe60000000800 */
[-C--:B------:R-:W-:Y:S07]  /*1c490*/  HMMA.16816.F32 R20, R76, R92.reuse, R20 ;  /* 0x0000005c4c14723c */ /* 0x080fee0000001814 */
[----:B------:R-:W2:Y:S01]  /*1c4a0*/  MUFU.EX2 R87, R107 ;  /* 0x0000006b00577308 */ /* 0x000ea20000000800 */
[C---:B------:R-:W-:Y:S04]  /*1c4b0*/  HMMA.16816.F32 R24, R80.reuse, R92, R24 ;  /* 0x0000005c5018723c */ /* 0x040fe80000001818 */
[----:B-1----:R-:W-:Y:S04]  /*1c4c0*/  F2FP.PACK_AB R192, R85, R84 ;  /* 0x0000005455c0723e */ /* 0x002fe800000000ff */
[-C--:B------:R-:W-:Y:S08]  /*1c4d0*/  HMMA.16816.F32 R28, R80, R94.reuse, R28 ;  /* 0x0000005e501c723c */ /* 0x080ff0000000181c */
[C---:B------:R-:W-:Y:S04]  /*1c4e0*/  HMMA.16816.F32 R32, R76.reuse, R94, R32 ;  /* 0x0000005e4c20723c */ /* 0x040fe80000001820 */
[----:B--2---:R-:W-:Y:S04]  /*1c4f0*/  F2FP.PACK_AB R195, R86, R87 ;  /* 0x0000005756c3723e */ /* 0x004fe800000000ff */
[-C--:B------:R-:W-:Y:S08]  /*1c500*/  HMMA.16816.F32 R36, R76, R96.reuse, R36 ;  /* 0x000000604c24723c */ /* 0x080ff00000001824 */
[C---:B------:R-:W-:Y:S08]  /*1c510*/  HMMA.16816.F32 R40, R80.reuse, R96, R40 ;  /* 0x000000605028723c */ /* 0x040ff00000001828 */
[-C--:B------:R-:W-:Y:S08]  /*1c520*/  HMMA.16816.F32 R44, R80, R98.reuse, R44 ;  /* 0x00000062502c723c */ /* 0x080ff0000000182c */
[C---:B------:R-:W-:Y:S08]  /*1c530*/  HMMA.16816.F32 R48, R76.reuse, R98, R48 ;  /* 0x000000624c30723c */ /* 0x040ff00000001830 */
[-C--:B----4-:R-:W-:Y:S08]  /*1c540*/  HMMA.16816.F32 R52, R76, R88.reuse, R52 ;  /* 0x000000584c34723c */ /* 0x090ff00000001834 */
[C---:B------:R-:W-:Y:S08]  /*1c550*/  HMMA.16816.F32 R56, R80.reuse, R88, R56 ;  /* 0x000000585038723c */ /* 0x040ff00000001838 */
[-C--:B------:R-:W-:Y:S08]  /*1c560*/  HMMA.16816.F32 R60, R80, R90.reuse, R60 ;  /* 0x0000005a503c723c */ /* 0x080ff0000000183c */
[----:B------:R-:W-:Y:S04]  /*1c570*/  HMMA.16816.F32 R64, R76, R90, R64 ;  /* 0x0000005a4c40723c */ /* 0x000fe80000001840 */
[----:B---3--:R-:W-:Y:S02]  /*1c580*/  FADD.FTZ R2, R148, R2 ;  /* 0x0000000294027221 */ /* 0x008fe40000010000 */
[----:B------:R-:W1:Y:S02]  /*1c590*/  LDSM.16.MT88.4 R148, [R229+0xb800] ;  /* 0x00b80000e594783b */ /* 0x000e640000004200 */
[----:B------:R-:W-:Y:S04]  /*1c5a0*/  FADD.FTZ R2, R73, R2 ;  /* 0x0000000249027221 */ /* 0x000fe80000010000 */
[----:B------:R-:W-:Y:S02]  /*1c5b0*/  FADD.FTZ R2, R237, R2 ;  /* 0x00000002ed027221 */ /* 0x000fe40000010000 */
[----:B------:R-:W2:Y:S02]  /*1c5c0*/  LDL.LU R73, [R1+0x124] ;  /* 0x0001240001497983 */ /* 0x000ea40000300800 */
[----:B------:R-:W-:Y:S02]  /*1c5d0*/  FADD.FTZ R70, R233, R2 ;  /* 0x00000002e9467221 */ /* 0x000fe40000010000 */
        /* <DEDUP_REMOVED lines=11> */
[----:B------:R-:W-:Y:S03]  /*1c690*/  FADD.FTZ R0, R158, R0 ;  /* 0x000000009e007221 */ /* 0x000fe60000010000 */
[----:B------:R3:W5:Y:S01]  /*1c6a0*/  LDL.LU R236, [R1+0x110] ;  /* 0x0001100001ec7983 */ /* 0x0007620000300800 */
[----:B------:R-:W-:Y:S03]  /*1c6b0*/  FADD.FTZ R0, R157, R0 ;  /* 0x000000009d007221 */ /* 0x000fe60000010000 */
[----:B------:R3:W5:Y:S01]  /*1c6c0*/  LDL.LU R235, [R1+0x10c] ;  /* 0x00010c0001eb7983 */ /* 0x0007620000300800 */
[----:B------:R-:W-:Y:S03]  /*1c6d0*/  FADD.FTZ R0, R162, R0 ;  /* 0x00000000a2007221 */ /* 0x000fe60000010000 */
[----:B------:R3:W5:Y:S01]  /*1c6e0*/  LDL.LU R234, [R1+0x108] ;  /* 0x0001080001ea7983 */ /* 0x0007620000300800 */
[----:B------:R-:W-:Y:S01]  /*1c6f0*/  FADD.FTZ R0, R161, R0 ;  /* 0x00000000a1007221 */ /* 0x000fe20000010000 */
[-C--:B-1----:R-:W-:Y:S02]  /*1c700*/  HMMA.16816.F32 R140, R196, R148.reuse, R4 ;  /* 0x00000094c48c723c */ /* 0x082fe40000001804 */
[----:B------:R3:W5:Y:S03]  /*1c710*/  LDL.LU R233, [R1+0x104] ;  /* 0x0001040001e97983 */ /* 0x0007660000300800 */
[----:B------:R-:W-:Y:S01]  /*1c720*/  FADD.FTZ R0, R247, R0 ;  /* 0x00000000f7007221 */ /* 0x000fe20000010000 */
[----:B------:R3:W5:Y:S01]  /*1c730*/  LDL.LU R228, [R1+0x100] ;  /* 0x0001000001e47983 */ /* 0x0007620000300800 */
        /* <DEDUP_REMOVED lines=12> */
[----:B------:R-:W1:Y:S01]  /*1c800*/  LDSM.16.MT88.4 R4, [R231+0xb800] ;  /* 0x00b80000e704783b */ /* 0x000e620000004200 */
        /* <DEDUP_REMOVED lines=45> */
[----:B------:R-:W-:Y:S01]  /*1cae0*/  FADD.FTZ R2, R201, R10 ;  /* 0x0000000ac9027221 */ /* 0x000fe20000010000 */
[-C--:B-1----:R-:W-:Y:S03]  /*1caf0*/  HMMA.16816.F32 R184, R196, R4.reuse, R52 ;  /* 0x00000004c4b8723c */ /* 0x082fe60000001834 */
[----:B------:R-:W-:Y:S02]  /*1cb00*/  FADD.FTZ R0, R125, R8 ;  /* 0x000000087d007221 */ /* 0x000fe40000010000 */
[----:B------:R-:W-:Y:S01]  /*1cb10*/  FADD.FTZ R3, R135, R3 ;  /* 0x0000000387037221 */ /* 0x000fe20000010000 */
[----:B------:R-:W-:Y:S01]  /*1cb20*/  MOV R135, R71 ;  /* 0x0000004700877202 */ /* 0x000fe20000000f00 */
[----:B------:R-:W-:Y:S02]  /*1cb30*/  FADD.FTZ R2, R200, R2 ;  /* 0x00000002c8027221 */ /* 0x000fe40000010000 */
[----:B------:R-:W-:Y:S03]  /*1cb40*/  FADD.FTZ R0, R121, R0 ;  /* 0x0000000079007221 */ /* 0x000fe60000010000 */
        /* <DEDUP_REMOVED lines=13> */
[----:B------:R-:W-:Y:S02]  /*1cc20*/  FADD.FTZ R2, R114, R2 ;  /* 0x0000000272027221 */ /* 0x000fe40000010000 */
[----:B------:R-:W-:Y:S01]  /*1cc30*/  FADD.FTZ R8, R133, R3 ;  /* 0x0000000385087221 */ /* 0x000fe20000010000 */
[----:B------:R-:W-:Y:S03]  /*1cc40*/  MOV R133, R72 ;  /* 0x0000004800857202 */ /* 0x000fe60000000f00 */
        /* <DEDUP_REMOVED lines=21> */
[----:B------:R3:W-:Y:S01]  /*1cda0*/  STL [R1+0xc4], R0 ;  /* 0x0000c40001007387 */ /* 0x0007e20000100800 */
[----:B--2---:R-:W-:Y:S01]  /*1cdb0*/  MOV R132, R73 ;  /* 0x0000004900847202 */ /* 0x004fe20000000f00 */
[----:B---3-5:R-:W-:-:S05]  /*1cdc0*/  @P1 BRA `(.L_x_466) ;  /* 0xffff8b9000001947 */ /* 0x028fca000383ffff */
.L_x_465:
[----:B------:R-:W2:Y:S04]  /*1cdd0*/  LDL.LU R3, [R1+0xbc] ;  /* 0x0000bc0001037983 */ /* 0x000ea80000300800 */
[----:B------:R-:W1:Y:S01]  /*1cde0*/  S2R R42, SR_TID.X ;  /* 0x00000000002a7919 */ /* 0x000e620000002100 */
[----:B------:R-:W3:Y:S01]  /*1cdf0*/  S2UR UR4, SR_CTAID.Y ;  /* 0x00000000000479c3 */ /* 0x000ee20000002600 */
[----:B------:R-:W-:-:S02]  /*1ce00*/  UISETP.NE.AND UP0, UPT, UR31, -0x1, UPT ;  /* 0xffffffff1f00788c */ /* 0x000fc4000bf05270 */
[----:B------:R-:W4:Y:S01]  /*1ce10*/  LDL.LU R6, [R1+0xc0] ;  /* 0x0000c00001067983 */ /* 0x000f220000300800 */
[----:B------:R-:W-:-:S03]  /*1ce20*/  ULDC.64 UR6, c[0x0][0x1e8] ;  /* 0x00007a0000067ab9 */ /* 0x000fc60000000a00 */
[----:B-----5:R-:W4:Y:S04]  /*1ce30*/  LDL.LU R8, [R1+0xc4] ;  /* 0x0000c40001087983 */ /* 0x020f280000300800 */
        /* <DEDUP_REMOVED lines=13> */
[CC--:B------:R-:W-:Y:S01]  /*1cf10*/  LEA.HI R14, R43.reuse, R42.reuse, RZ, 0x2 ;  /* 0x0000002a2b0e7211 */ /* 0x0c0fe200078f10ff */
        /* <DEDUP_REMOVED lines=58> */
[C---:B--2---:R-:W-:Y:S01]  /*1d2c0*/  FMUL.FTZ R140, R0.reuse, R140 ;  /* 0x0000008c008c7220 */ /* 0x044fe20000410000 */
[----:B------:R-:W-:Y:S01]  /*1d2d0*/  MOV R2, 0x3f800000 ;  /* 0x3f80000000027802 */ /* 0x000fe20000000f00 */
[----:B------:R-:W1:Y:S01]  /*1d2e0*/  @P4 MUFU.RCP R3, R37 ;  /* 0x0000002500034308 */ /* 0x000e620000001000 */
[----:B------:R-:W-:Y:S01]  /*1d2f0*/  FSETP.NE.FTZ.AND P0, PT, R39, RZ, PT ;  /* 0x000000ff2700720b */ /* 0x000fe20003f15000 */
[----:B------:R-:W-:-:S02]  /*1d300*/  FMUL.FTZ R7, R0, R141 ;  /* 0x0000008d00077220 */ /* 0x000fc40000410000 */
[C---:B------:R-:W-:Y:S02]  /*1d310*/  FMUL.FTZ R148, R0.reuse, R148 ;  /* 0x0000009400947220 */ /* 0x040fe40000410000 */
[C---:B------:R-:W-:Y:S01]  /*1d320*/  FMUL.FTZ R5, R0.reuse, R149 ;  /* 0x0000009500057220 */ /* 0x040fe20000410000 */
[----:B------:R-:W-:Y:S01]  /*1d330*/  F2FP.PACK_AB R7, R7, R140 ;  /* 0x0000008c0707723e */ /* 0x000fe200000000ff */
[----:B------:R-:W2:Y:S01]  /*1d340*/  @P3 MUFU.RCP R2, R40 ;  /* 0x0000002800023308 */ /* 0x000ea20000001000 */
        /* <DEDUP_REMOVED lines=44> */
[----:B--2---:R-:W-:Y:S01]  /*1d610*/  FMUL.FTZ R136, R2, R136 ;  /* 0x0000008802887220 */ /* 0x004fe20000410000 */
        /* <DEDUP_REMOVED lines=23> */
[----:B------:R-:W-:Y:S01]  /*1d790*/  SHF.R.S32.HI R2, RZ, 0x1f, R14 ;  /* 0x0000001fff027819 */ /* 0x000fe2000001140e */
[----:B-1----:R-:W-:Y:S01]  /*1d7a0*/  FMUL.FTZ R139, R0, R139 ;  /* 0x0000008b008b7220 */ /* 0x002fe20000410000 */
[----:B------:R-:W-:Y:S01]  /*1d7b0*/  F2FP.PACK_AB R26, R26, R188 ;  /* 0x000000bc1a1a723e */ /* 0x000fe200000000ff */
[----:B------:R-:W-:Y:S01]  /*1d7c0*/  FMUL.FTZ R10, R0, R138 ;  /* 0x0000008a000a7220 */ /* 0x000fe20000410000 */
[----:B------:R-:W-:Y:S01]  /*1d7d0*/  LEA.HI R2, R2, R3, RZ, 0x3 ;  /* 0x0000000302027211 */ /* 0x000fe200078f18ff */
[C---:B------:R-:W-:Y:S01]  /*1d7e0*/  FMUL.FTZ R147, R0.reuse, R147 ;  /* 0x0000009300937220 */ /* 0x040fe20000410000 */
        /* <DEDUP_REMOVED lines=40> */
[----:B------:R3:W-:Y:S04]  /*1da70*/  STS [R2+0x2000], R9 ;  /* 0x0020000902007388 */ /* 0x0007e80000000800 */
[----:B------:R4:W-:Y:S04]  /*1da80*/  STS [R2+0x2400], R10 ;  /* 0x0024000a02007388 */ /* 0x0009e80000000800 */
[----:B------:R-:W-:Y:S04]  /*1da90*/  STS [R3+0x2000], R19 ;  /* 0x0020001303007388 */ /* 0x000fe80000000800 */
[----:B------:R-:W-:Y:S01]  /*1daa0*/  STS [R3+0x2400], R18 ;  /* 0x0024001203007388 */ /* 0x000fe20000000800 */
[----:B-1----:R-:W-:-:S02]  /*1dab0*/  SEL R5, R0, 0xffffffe0, !P1 ;  /* 0xffffffe000057807 */ /* 0x002fc40004800000 */
[C---:B------:R-:W-:Y:S02]  /*1dac0*/  IADD3 R0, R2.reuse, 0x40, RZ ;  /* 0x0000004002007810 */ /* 0x040fe40007ffe0ff */
[CC--:B--2---:R-:W-:Y:S02]  /*1dad0*/  IADD3 R4, R2.reuse, R5.reuse, RZ ;  /* 0x0000000502047210 */ /* 0x0c4fe40007ffe0ff */
[----:B------:R-:W-:Y:S02]  /*1dae0*/  @P2 IADD3 R0, R2, -0x40, RZ ;  /* 0xffffffc002002810 */ /* 0x000fe40007ffe0ff */
[----:B---3--:R-:W-:Y:S01]  /*1daf0*/  MOV R9, 0x7f800000 ;  /* 0x7f80000000097802 */ /* 0x008fe20000000f00 */
[----:B------:R-:W-:Y:S01]  /*1db00*/  STS [R4], R17 ;  /* 0x0000001104007388 */ /* 0x000fe20000000800 */
[----:B----4-:R-:W-:-:S03]  /*1db10*/  IADD3 R2, R3, R5, RZ ;  /* 0x0000000503027210 */ /* 0x010fc60007ffe0ff */
[----:B------:R-:W-:Y:S04]  /*1db20*/  STS [R4+0x400], R16 ;  /* 0x0004001004007388 */ /* 0x000fe80000000800 */
[----:B------:R1:W-:Y:S04]  /*1db30*/  STS [R2], R13 ;  /* 0x0000000d02007388 */ /* 0x0003e80000000800 */
[----:B------:R2:W-:Y:S04]  /*1db40*/  STS [R2+0x400], R12 ;  /* 0x0004000c02007388 */ /* 0x0005e80000000800 */
[----:B------:R-:W-:Y:S04]  /*1db50*/  STS [R4+0x2000], R15 ;  /* 0x0020000f04007388 */ /* 0x000fe80000000800 */
[----:B------:R3:W-:Y:S04]  /*1db60*/  STS [R4+0x2400], R14 ;  /* 0x0024000e04007388 */ /* 0x0007e80000000800 */
[----:B------:R-:W-:Y:S04]  /*1db70*/  STS [R2+0x2000], R11 ;  /* 0x0020000b02007388 */ /* 0x000fe80000000800 */
[----:B------:R4:W-:Y:S04]  /*1db80*/  STS [R2+0x2400], R24 ;  /* 0x0024001802007388 */ /* 0x0009e80000000800 */
[----:B------:R-:W-:Y:S01]  /*1db90*/  STS [R0], R33 ;  /* 0x0000002100007388 */ /* 0x000fe20000000800 */
[----:B-1----:R-:W-:-:S03]  /*1dba0*/  MOV R13, 0x7f800000 ;  /* 0x7f800000000d7802 */ /* 0x002fc60000000f00 */
[----:B------:R-:W-:Y:S01]  /*1dbb0*/  STS [R0+0x400], R32 ;  /* 0x0004002000007388 */ /* 0x000fe20000000800 */
[----:B--2---:R-:W-:Y:S02]  /*1dbc0*/  MOV R12, 0x7f800000 ;  /* 0x7f800000000c7802 */ /* 0x004fe40000000f00 */
[----:B---3--:R-:W-:Y:S02]  /*1dbd0*/  IADD3 R4, R0, 0x400, RZ ;  /* 0x0000040000047810 */ /* 0x008fe40007ffe0ff */
[----:B------:R-:W-:Y:S02]  /*1dbe0*/  MOV R14, 0x7f800000 ;  /* 0x7f800000000e7802 */ /* 0x000fe40000000f00 */
[C---:B------:R-:W-:Y:S02]  /*1dbf0*/  IADD3 R4, R8.reuse, R4, R5 ;  /* 0x0000000408047210 */ /* 0x040fe40007ffe005 */
[----:B----4-:R-:W-:-:S04]  /*1dc00*/  IADD3 R2, R8, R0, RZ ;  /* 0x0000000008027210 */ /* 0x010fc80007ffe0ff */
        /* <DEDUP_REMOVED lines=21> */
[----:B--2---:R-:W-:-:S04]  /*1dd60*/  LOP3.LUT R0, R41, 0xffffffe0, RZ, 0xc0, !PT ;  /* 0xffffffe029007812 */ /* 0x004fc800078ec0ff */
[----:B------:R-:W-:Y:S01]  /*1dd70*/  IADD3 R0, -R0, R42, RZ ;  /* 0x0000002a00007210 */ /* 0x000fe20007ffe1ff */
[----:B-1----:R-:W1:Y:S03]  /*1dd80*/  @P4 MUFU.LG2 R3, R37 ;  /* 0x0000002500034308 */ /* 0x002e660000000c00 */
[----:B------:R-:W-:Y:S01]  /*1dd90*/  LOP3.LUT P1, RZ, R0, 0x3, RZ, 0xc0, !PT ;  /* 0x0000000300ff7812 */ /* 0x000fe2000782c0ff */
[----:B---3--:R-:W-:Y:S01]  /*1dda0*/  @P5 FMUL.FTZ R4, R5, 0.69314718246459960938 ;  /* 0x3f31721805045820 */ /* 0x008fe20000410000 */
[----:B------:R2:W3:Y:S03]  /*1ddb0*/  LDS.128 R16, [R240] ;  /* 0x00000000f0107984 */ /* 0x0004e60000000c00 */
        /* <DEDUP_REMOVED lines=59> */
.L_x_470:
[----:B------:R-:W-:Y:S05]  /*1e170*/  BSYNC B0 ;  /* 0x0000000000007941 */ /* 0x000fea0003800000 */
.L_x_469:
        /* <DEDUP_REMOVED lines=36> */
.L_x_472:
[----:B------:R-:W-:Y:S05]  /*1e3c0*/  BSYNC B0 ;  /* 0x0000000000007941 */ /* 0x000fea0003800000 */
.L_x_471:
        /* <DEDUP_REMOVED lines=15> */
.L_x_474:
[----:B------:R-:W-:Y:S05]  /*1e4c0*/  BSYNC B0 ;  /* 0x0000000000007941 */ /* 0x000fea0003800000 */
.L_x_473:
        /* <DEDUP_REMOVED lines=15> */
.L_x_476:
[----:B------:R-:W-:Y:S05]  /*1e5c0*/  BSYNC B0 ;  /* 0x0000000000007941 */ /* 0x000fea0003800000 */
.L_x_475:
        /* <DEDUP_REMOVED lines=15> */
.L_x_478:
[----:B------:R-:W-:Y:S05]  /*1e6c0*/  BSYNC B0 ;  /* 0x0000000000007941 */ /* 0x000fea0003800000 */
.L_x_477:
        /* <DEDUP_REMOVED lines=15> */
.L_x_480:
[----:B------:R-:W-:Y:S05]  /*1e7c0*/  BSYNC B0 ;  /* 0x0000000000007941 */ /* 0x000fea0003800000 */
.L_x_479:
        /* <DEDUP_REMOVED lines=15> */
.L_x_482:
[----:B------:R-:W-:Y:S05]  /*1e8c0*/  BSYNC B0 ;  /* 0x0000000000007941 */ /* 0x000fea0003800000 */
.L_x_481:
        /* <DEDUP_REMOVED lines=15> */
.L_x_484:
[----:B------:R-:W-:Y:S05]  /*1e9c0*/  BSYNC B0 ;  /* 0x0000000000007941 */ /* 0x000fea0003800000 */
.L_x_483:
        /* <DEDUP_REMOVED lines=15> */
.L_x_406:
        /* <DEDUP_REMOVED lines=73> */
.L_x_486:
[----:B------:R-:W-:Y:S05]  /*1ef50*/  BSYNC B0 ;  /* 0x0000000000007941 */ /* 0x000fea0003800000 */
.L_x_485:
        /* <DEDUP_REMOVED lines=17> */
.L_x_488:
[----:B------:R-:W-:Y:S05]  /*1f070*/  BSYNC B0 ;  /* 0x0000000000007941 */ /* 0x000fea0003800000 */
.L_x_487:
        /* <DEDUP_REMOVED lines=16> */
.L_x_490:
[----:B------:R-:W-:Y:S05]  /*1f180*/  BSYNC B0 ;  /* 0x0000000000007941 */ /* 0x000fea0003800000 */
.L_x_489:
        /* <DEDUP_REMOVED lines=16> */
.L_x_492:
[----:B------:R-:W-:Y:S05]  /*1f290*/  BSYNC B0 ;  /* 0x0000000000007941 */ /* 0x000fea0003800000 */
.L_x_491:
        /* <DEDUP_REMOVED lines=16> */
.L_x_494:
[----:B------:R-:W-:Y:S05]  /*1f3a0*/  BSYNC B0 ;  /* 0x0000000000007941 */ /* 0x000fea0003800000 */
.L_x_493:
        /* <DEDUP_REMOVED lines=16> */
.L_x_496:
[----:B------:R-:W-:Y:S05]  /*1f4b0*/  BSYNC B0 ;  /* 0x0000000000007941 */ /* 0x000fea0003800000 */
.L_x_495:
        /* <DEDUP_REMOVED lines=16> */
.L_x_498:
[----:B------:R-:W-:Y:S05]  /*1f5c0*/  BSYNC B0 ;  /* 0x0000000000007941 */ /* 0x000fea0003800000 */
.L_x_497:
        /* <DEDUP_REMOVED lines=15> */
.L_x_500:
[----:B------:R-:W-:Y:S05]  /*1f6c0*/  BSYNC B0 ;  /* 0x0000000000007941 */ /* 0x000fea0003800000 */
.L_x_499:
        /* <DEDUP_REMOVED lines=72> */
.L_x_501:
        /* <DEDUP_REMOVED lines=11> */
.L_x_1137:


//--------------------- .text._ZN5flash16flash_fwd_kernelI23Flash_fwd_kernel_traitsILi64ELi128ELi64ELi4ELb0ELb0EN7cutlass6half_tE19Flash_kernel_traitsILi64ELi128ELi64ELi4ES3_EELb1ELb1ELb0ELb0ELb0ELb0ELb0ELb0EEEvNS_16Flash_fwd_paramsE --------------------------
	.section	.text._ZN5flash16flash_fwd_kernelI23Flash_fwd_kernel_traitsILi64ELi128ELi64ELi4ELb0ELb0EN7cutlass6half_tE19Flash_kernel_traitsILi64ELi128ELi64ELi4ES3_EELb1ELb1ELb0ELb0ELb0ELb0ELb0ELb0EEEvNS_16Flash_fwd_paramsE,"ax",@progbits
	.sectioninfo	@"SHI_REGISTERS=255"
	.align	128
        .global         _ZN5flash16flash_fwd_kernelI23Flash_fwd_kernel_traitsILi64ELi128ELi64ELi4ELb0ELb0EN7cutlass6half_tE19Flash_kernel_traitsILi64ELi128ELi64ELi4ES3_EELb1ELb1ELb0ELb0ELb0ELb0ELb0ELb0EEEvNS_16Flash_fwd_paramsE
        .type           _ZN5flash16flash_fwd_kernelI23Flash_fwd_kernel_traitsILi64ELi128ELi64ELi4ELb0ELb0EN7cutlass6half_tE19Flash_kernel_traitsILi64ELi128ELi64ELi4ES3_EELb1ELb1ELb0ELb0ELb0ELb0ELb0ELb0EEEvNS_16Flash_fwd_paramsE,@function
        .size           _ZN5flash16flash_fwd_kernelI23Flash_fwd_kernel_traitsILi64ELi128ELi64ELi4ELb0ELb0EN7cutlass6half_tE19Flash_kernel_traitsILi64ELi128ELi64ELi4ES3_EELb1ELb1ELb0ELb0ELb0ELb0ELb0ELb0EEEvNS_16Flash_fwd_paramsE,(.L_x_1138 - _ZN5flash16flash_fwd_kernelI23Flash_fwd_kernel_traitsILi64ELi128ELi64ELi4ELb0ELb0EN7cutlass6half_tE19Flash_kernel_traitsILi64ELi128ELi64ELi4ES3_EELb1ELb1ELb0ELb0ELb0ELb0ELb0ELb0EEEvNS_16Flash_fwd_paramsE)
        .other          _ZN5flash16flash_fwd_kernelI23Flash_fwd_kernel_traitsILi64ELi128ELi64ELi4ELb0ELb0EN7cutlass6half_tE19Flash_kernel_traitsILi64ELi128ELi64ELi4ES3_EELb1ELb1ELb0ELb0ELb0ELb0ELb0ELb0EEEvNS_16Flash_fwd_paramsE,@"STO_CUDA_ENTRY STV_DEFAULT"
_ZN5flash16flash_fwd_kernelI23Flash_fwd_kernel_traitsILi64ELi128ELi64ELi4ELb0ELb0EN7cutlass6half_tE19Flash_kernel_traitsILi64ELi128ELi64ELi4ES3_EELb1ELb1ELb0ELb0ELb0ELb0ELb0ELb0EEEvNS_16Flash_fwd_paramsE:
.text._ZN5flash16flash_fwd_kernelI23Flash_fwd_kernel_traitsILi64ELi128ELi64ELi4ELb0ELb0EN7cutlass6half_tE19Flash_kernel_traitsILi64ELi128ELi64ELi4ES3_EELb1ELb1ELb0ELb0ELb0ELb0ELb0ELb0EEEvNS_16Flash_fwd_paramsE:
[----:B------:R-:W-:-:S03]  /*0000*/  MOV R1, c[0x0][0x28] ;  /* 0x00000a0000017a02 */ /* 0x000fc60000000f00 */
[----:B------:R-:W-:Y:S01]  /*0010*/  ULDC.U8 UR4, c[0x0][0x304] ;  /* 0x0000c10000047ab9 */ /* 0x000fe20000000000 */
[----:B------:R-:W-:Y:S01]  /*0020*/  IADD3 R1, R1, -0x20, RZ ;  /* 0xffffffe001017810 */ /* 0x000fe20007ffe0ff */
[----:B------:R-:W-:Y:S01]  /*0030*/  ULDC.64 UR24, c[0x0][0x2f0] ;  /* 0x0000bc0000187ab9 */ /* 0x000fe20000000a00 */
[----:B------:R-:W-:Y:S01]  /*0040*/  ISETP.NE.AND P1, PT, RZ, UR4, PT ;  /* 0x00000004ff007c0c */ /* 0x000fe2000bf25270 */
[----:B------:R-:W-:Y:S01]  /*0050*/  IMAD.U32 R8, RZ, RZ, UR24 ;  /* 0x00000018ff087e24 */ /* 0x000fe2000f8e00ff */
[----:B------:R-:W-:Y:S01]  /*0060*/  ULDC.64 UR20, c[0x0][0x118] ;  /* 0x0000460000147ab9 */ /* 0x000fe20000000a00 */
[----:B------:R-:W-:-:S10]  /*0070*/  IMAD.U32 R9, RZ, RZ, UR25 ;  /* 0x00000019ff097e24 */ /* 0x000fd4000f8e00ff */
[----:B------:R-:W2:Y:S01]  /*0080*/  @P1 LDG.E.64 R8, [R8.64] ;  /* 0x0000001408081981 */ /* 0x000ea2000c1e1b00 */
[----:B------:R-:W-:Y:S02]  /*0090*/  IMAD.MOV.U32 R124, RZ, RZ, c[0x0][0x2f8] ;  /* 0x0000be00ff7c7624 */ /* 0x000fe400078e00ff */
[----:B------:R-:W-:-:S05]  /*00a0*/  IMAD.MOV.U32 R125, RZ, RZ, c[0x0][0x2fc] ;  /* 0x0000bf00ff7d7624 */ /* 0x000fca00078e00ff */
[----:B------:R-:W3:Y:S01]  /*00b0*/  @P1 LDG.E.64 R6, [R124.64] ;  /* 0x000000147c061981 */ /* 0x000ee2000c1e1b00 */
[----:B------:R-:W-:Y:S01]  /*00c0*/  ISETP.NE.U32.AND P3, PT, RZ, c[0x0][0x240], PT ;  /* 0x00009000ff007a0c */ /* 0x000fe20003f65070 */
[----:B------:R-:W-:Y:S01]  /*00d0*/  IMAD.MOV.U32 R202, RZ, RZ, -0x1 ;  /* 0xffffffffffca7424 */ /* 0x000fe200078e00ff */
[----:B------:R-:W1:Y:S01]  /*00e0*/  LDC.U8 R2, c[0x0][0x312] ;  /* 0x0000c480ff027b82 */ /* 0x000e620000000000 */
[----:B------:R-:W4:Y:S01]  /*00f0*/  S2R R19, SR_CTAID.X ;  /* 0x0000000000137919 */ /* 0x000f220000002500 */
[----:B------:R-:W-:-:S03]  /*0100*/  ISETP.NE.AND.EX P3, PT, RZ, c[0x0][0x244], PT, P3 ;  /* 0x00009100ff007a0c */ /* 0x000fc60003f65330 */
[----:B------:R-:W4:Y:S04]  /*0110*/  S2R R0, SR_CTAID.Y ;  /* 0x0000000000007919 */ /* 0x000f280000002600 */
[----:B------:R-:W4:Y:S04]  /*0120*/  S2R R22, SR_CTAID.Z ;  /* 0x0000000000167919 */ /* 0x000f280000002700 */
[----:B------:R-:W4:Y:S01]  /*0130*/  S2R R239, SR_TID.X ;  /* 0x0000000000ef7919 */ /* 0x000f220000002100 */
[----:B-1----:R-:W-:Y:S02]  /*0140*/  ISETP.NE.AND P4, PT, R2, RZ, PT ;  /* 0x000000ff0200720c */ /* 0x002fe40003f85270 */
[----:B----4-:R-:W-:-:S04]  /*0150*/  LOP3.LUT R4, R22, R19, R0, 0xfe, !PT ;  /* 0x0000001316047212 */ /* 0x010fc800078efe00 */
[----:B------:R-:W-:-:S13]  /*0160*/  LOP3.LUT P2, RZ, R4, R239, RZ, 0xfc, !PT ;  /* 0x000000ef04ff7212 */ /* 0x000fda000784fcff */
[----:B------:R-:W-:Y:S02]  /*0170*/  @!P2 IMAD.MOV.U32 R20, RZ, RZ, c[0x0][0x308] ;  /* 0x0000c200ff14a624 */ /* 0x000fe400078e00ff */
[----:B------:R-:W-:Y:S01]  /*0180*/  @!P2 IMAD.MOV.U32 R21, RZ, RZ, c[0x0][0x30c] ;  /* 0x0000c300ff15a624 */ /* 0x000fe200078e00ff */
[----:B--2---:R-:W1:Y:S08]  /*0190*/  @P1 R2UR UR24, R8 ;  /* 0x00000000081813c2 */ /* 0x004e7000000e0000 */
[----:B------:R-:W2:Y:S01]  /*01a0*/  @P1 R2UR UR25, R9 ;  /* 0x00000000091913c2 */ /* 0x000ea200000e0000 */
[----:B---3--:R-:W-:-:S05]  /*01b0*/  @P1 IADD3 R124, P0, R6, c[0x0][0x300], RZ ;  /* 0x0000c000067c1a10 */ /* 0x008fca0007f1e0ff */
[----:B------:R-:W-:Y:S01]  /*01c0*/  @P1 IMAD.X R125, RZ, RZ, R7, P0 ;  /* 0x000000ffff7d1224 */ /* 0x000fe200000e0607 */
[----:B------:R-:W-:Y:S01]  /*01d0*/  ISETP.NE.U32.AND P0, PT, RZ, c[0x0][0x250], PT ;  /* 0x00009400ff007a0c */ /* 0x000fe20003f05070 */
[----:B------:R-:W-:Y:S01]  /*01e0*/  IMAD.MOV.U32 R7, RZ, RZ, 0x4 ;  /* 0x00000004ff077424 */ /* 0x000fe200078e00ff */
[----:B------:R-:W-:Y:S02]  /*01f0*/  ISETP.EQ.U32.AND P1, PT, RZ, c[0x0][0x248], PT ;  /* 0x00009200ff007a0c */ /* 0x000fe40003f22070 */
[----:B------:R-:W-:Y:S01]  /*0200*/  @!P2 STG.E.64 [R20.64+0x8], R124 ;  /* 0x0000087c1400a986 */ /* 0x000fe2000c101b14 */
[----:B------:R-:W-:Y:S01]  /*0210*/  IMAD.WIDE R24, R0, R7, c[0x0][0x240] ;  /* 0x0000900000187625 */ /* 0x000fe200078e0207 */
[----:B------:R-:W-:Y:S02]  /*0220*/  ISETP.NE.AND.EX P0, PT, RZ, c[0x0][0x254], PT, P0 ;  /* 0x00009500ff007a0c */ /* 0x000fe40003f05300 */
[----:B------:R-:W-:Y:S01]  /*0230*/  SHF.R.S32.HI R14, RZ, 0x1f, R239 ;  /* 0x0000001fff0e7819 */ /* 0x000fe200000114ef */
[----:B-1----:R-:W-:Y:S01]  /*0240*/  IMAD.U32 R12, RZ, RZ, UR24 ;  /* 0x00000018ff0c7e24 */ /* 0x002fe2000f8e00ff */
[----:B------:R-:W-:Y:S01]  /*0250*/  ISETP.EQ.OR.EX P1, PT, RZ, c[0x0][0x24c], !P4, P1 ;  /* 0x00009300ff007a0c */ /* 0x000fe20006722710 */
[----:B--2---:R-:W-:-:S05]  /*0260*/  IMAD.U32 R13, RZ, RZ, UR25 ;  /* 0x00000019ff0d7e24 */ /* 0x004fca000f8e00ff */
[----:B------:R1:W-:Y:S04]  /*0270*/  @!P2 STG.E.64 [R20.64], R12 ;  /* 0x0000000c1400a986 */ /* 0x0003e8000c101b14 */
[----:B------:R-:W2:Y:S04]  /*0280*/  @P3 LDG.E R202, [R24.64] ;  /* 0x0000001418ca3981 */ /* 0x000ea8000c1e1900 */
[----:B------:R-:W2:Y:S01]  /*0290*/  @P3 LDG.E R11, [R24.64+0x4] ;  /* 0x00000414180b3981 */ /* 0x000ea2000c1e1900 */
[----:B------:R-:W-:Y:S01]  /*02a0*/  ISETP.NE.U32.AND P2, PT, RZ, c[0x0][0x248], PT ;  /* 0x00009200ff007a0c */ /* 0x000fe20003f45070 */
[----:B------:R-:W-:-:S02]  /*02b0*/  IMAD R3, R0, c[0x0][0x1c0], R22 ;  /* 0x0000700000037a24 */ /* 0x000fc400078e0216 */
[----:B------:R-:W-:Y:S01]  /*02c0*/  IMAD.MOV.U32 R2, RZ, RZ, RZ ;  /* 0x000000ffff027224 */ /* 0x000fe200078e00ff */
[----:B------:R-:W-:Y:S01]  /*02d0*/  ISETP.NE.AND.EX P2, PT, RZ, c[0x0][0x24c], PT, P2 ;  /* 0x00009300ff007a0c */ /* 0x000fe20003f45320 */
[----:B------:R-:W-:Y:S02]  /*02e0*/  IMAD.MOV.U32 R9, RZ, RZ, -0x1 ;  /* 0xffffffffff097424 */ /* 0x000fe400078e00ff */
[----:B------:R-:W-:-:S04]  /*02f0*/  @P0 IMAD.WIDE R16, R0, R7, c[0x0][0x250] ;  /* 0x0000940000100625 */ /* 0x000fc800078e0207 */
[----:B------:R-:W-:Y:S01]  /*0300*/  IMAD.WIDE R4, R0, R7, c[0x0][0x248] ;  /* 0x0000920000047625 */ /* 0x000fe200078e0207 */
[----:B------:R3:W5:Y:S01]  /*0310*/  @P0 LDG.E R2, [R16.64] ;  /* 0x0000001410020981 */ /* 0x000762000c1e1900 */
[----:B-1----:R-:W-:Y:S02]  /*0320*/  LEA.HI R12, R14, R239, RZ, 0x5 ;  /* 0x000000ef0e0c7211 */ /* 0x002fe400078f28ff */
[----:B------:R-:W-:Y:S01]  /*0330*/  IMAD.SHL.U32 R3, R3, 0x20, RZ ;  /* 0x0000002003037824 */ /* 0x000fe200078e00ff */
[----:B------:R3:W5:Y:S01]  /*0340*/  @!P1 LDG.E R9, [R4.64] ;  /* 0x0000001404099981 */ /* 0x000762000c1e1900 */
[----:B------:R-:W-:-:S03]  /*0350*/  LOP3.LUT R20, R12, 0xffffffe0, RZ, 0xc0, !PT ;  /* 0xffffffe00c147812 */ /* 0x000fc600078ec0ff */
[----:B------:R-:W-:Y:S02]  /*0360*/  SHF.R.S32.HI R6, RZ, 0x1f, R3 ;  /* 0x0000001fff067819 */ /* 0x000fe40000011403 */
[----:B------:R-:W-:-:S05]  /*0370*/  IMAD.IADD R20, R239, 0x1, -R20 ;  /* 0x00000001ef147824 */ /* 0x000fca00078e0a14 */
[--C-:B------:R-:W-:Y:S02]  /*0380*/  IADD3 R228, P1, P0, R3, R124, R20.reuse ;  /* 0x0000007c03e47210 */ /* 0x100fe4000783e014 */
[----:B------:R-:W-:-:S04]  /*0390*/  SHF.R.S32.HI R3, RZ, 0x1f, R20 ;  /* 0x0000001fff037819 */ /* 0x000fc80000011414 */
[----:B------:R-:W-:Y:S01]  /*03a0*/  IADD3.X R125, R6, R125, R3, P1, P0 ;  /* 0x0000007d067d7210 */ /* 0x000fe20000fe0403 */
[----:B--2---:R-:W-:Y:S02]  /*03b0*/  @P3 IMAD.IADD R18, R11, 0x1, -R202 ;  /* 0x000000010b123824 */ /* 0x004fe400078e0aca */
[----:B------:R-:W-:Y:S01]  /*03c0*/  @!P3 IMAD.MOV.U32 R18, RZ, RZ, c[0x0][0x214] ;  /* 0x00008500ff12b624 */ /* 0x000fe200078e00ff */
[----:B------:R-:W-:Y:S05]  /*03d0*/  @!P2 BRA `(.L_x_502) ;  /* 0x000000400000a947 */ /* 0x000fea0003800000 */
[----:B---3--:R-:W2:Y:S02]  /*03e0*/  @P4 LDG.E R6, [R4.64+0x4] ;  /* 0x0000041404064981 */ /* 0x008ea4000c1e1900 */
[----:B--2--5:R-:W-:-:S06]  /*03f0*/  @P4 IADD3 R3, R6, -R9, RZ ;  /* 0x8000000906034210 */ /* 0x024fcc0007ffe0ff */
[----:B------:R1:W5:Y:S01]  /*0400*/  @!P4 LDG.E R3, [R4.64] ;  /* 0x000000140403c981 */ /* 0x000362000c1e1900 */
[----:B------:R-:W-:Y:S05]  /*0410*/  BRA `(.L_x_503) ;  /* 0x0000001000007947 */ /* 0x000fea0003800000 */
.L_x_502:
[----:B---3--:R-:W-:Y:S02]  /*0420*/  MOV R3, c[0x0][0x218] ;  /* 0x0000860000037a02 */ /* 0x008fe40000000f00 */
.L_x_503:
[----:B------:R-:W-:-:S04]  /*0430*/  ISETP.NE.U32.AND P2, PT, RZ, c[0x0][0x258], PT ;  /* 0x00009600ff007a0c */ /* 0x000fc80003f45070 */
[----:B------:R-:W-:-:S13]  /*0440*/  ISETP.NE.AND.EX P2, PT, RZ, c[0x0][0x25c], PT, P2 ;  /* 0x00009700ff007a0c */ /* 0x000fda0003f45320 */
[----:B------:R-:W-:-:S05]  /*0450*/  @P2 IMAD.WIDE R10, R0, R7, c[0x0][0x258] ;  /* 0x00009600000a2625 */ /* 0x000fca00078e0207 */
[----:B-1----:R-:W2:Y:S01]  /*0460*/  @P2 LDG.E R5, [R10.64] ;  /* 0x000000140a052981 */ /* 0x002ea2000c1e1900 */
[----:B------:R-:W-:Y:S01]  /*0470*/  IMAD.SHL.U32 R13, R19, 0x80, RZ ;  /* 0x00000080130d7824 */ /* 0x000fe200078e00ff */
[----:B------:R-:W-:-:S04]  /*0480*/  @!P2 ISETP.NE.U32.AND P1, PT, RZ, c[0x0][0x268], PT ;  /* 0x00009a00ff00aa0c */ /* 0x000fc80003f25070 */
[----:B------:R-:W-:Y:S02]  /*0490*/  ISETP.GT.AND P0, PT, R18, R13, PT ;  /* 0x0000000d1200720c */ /* 0x000fe40003f04270 */
[----:B------:R-:W-:-:S04]  /*04a0*/  @!P2 ISETP.NE.AND.EX P1, PT, RZ, c[0x0][0x26c], PT, P1 ;  /* 0x00009b00ff00aa0c */ /* 0x000fc80003f25310 */
[----:B------:R-:W-:Y:S01]  /*04b0*/  @!P2 SEL R4, RZ, c[0x0][0x21c], !P1 ;  /* 0x00008700ff04aa07 */ /* 0x000fe20004800000 */
[----:B--2--5:R-:W-:-:S03]  /*04c0*/  @P2 IMAD.IADD R130, R5, 0x1, -R2 ;  /* 0x0000000105822824 */ /* 0x024fc600078e0a02 */
[----:B------:R-:W-:-:S03]  /*04d0*/  @!P2 IADD3 R130, R4, R3, -R2 ;  /* 0x000000030482a210 */ /* 0x000fc60007ffe802 */
[----:B------:R-:W-:Y:S05]  /*04e0*/  @!P0 EXIT ;  /* 0x000000000000894d */ /* 0x000fea0003800000 */
[----:B------:R-:W-:Y:S02]  /*04f0*/  IADD3 R3, -R18, 0xbf, R13 ;  /* 0x000000bf12037810 */ /* 0x000fe40007ffe10d */
[----:B------:R-:W-:Y:S02]  /*0500*/  IADD3 R6, R130, 0x3f, RZ ;  /* 0x0000003f82067810 */ /* 0x000fe40007ffe0ff */
[----:B------:R-:W-:Y:S02]  /*0510*/  IADD3 R4, R3, c[0x0][0x2e8], R130 ;  /* 0x0000ba0003047a10 */ /* 0x000fe40007ffe082 */
[----:B------:R-:W-:Y:S02]  /*0520*/  SHF.R.S32.HI R5, RZ, 0x1f, R6 ;  /* 0x0000001fff057819 */ /* 0x000fe40000011406 */
[----:B------:R-:W-:Y:S02]  /*0530*/  SHF.R.S32.HI R3, RZ, 0x1f, R4 ;  /* 0x0000001fff037819 */ /* 0x000fe40000011404 */
[----:B------:R-:W-:-:S02]  /*0540*/  LEA.HI R5, R5, R6, RZ, 0x6 ;  /* 0x0000000605057211 */ /* 0x000fc400078f30ff */
[----:B------:R-:W-:Y:S02]  /*0550*/  LEA.HI R3, R3, R4, RZ, 0x6 ;  /* 0x0000000403037211 */ /* 0x000fe400078f30ff */
[----:B------:R-:W-:Y:S02]  /*0560*/  SHF.R.S32.HI R5, RZ, 0x6, R5 ;  /* 0x00000006ff057819 */ /* 0x000fe40000011405 */
[----:B------:R-:W-:-:S04]  /*0570*/  SHF.R.S32.HI R4, RZ, 0x6, R3 ;  /* 0x00000006ff047819 */ /* 0x000fc80000011403 */
[----:B------:R-:W-:-:S04]  /*0580*/  IMNMX R207, R5, R4, PT ;  /* 0x0000000405cf7217 */ /* 0x000fc80003800200 */
[----:B------:R-:W-:-:S13]  /*0590*/  ISETP.GE.AND P0, PT, R207, 0x1, PT ;  /* 0x00000001cf00780c */ /* 0x000fda0003f06270 */
[----:B------:R-:W-:Y:S05]  /*05a0*/  @!P0 BRA `(.L_x_504) ;  /* 0x0001416000008947 */ /* 0x000fea0003800000 */
[----:B------:R-:W-:Y:S01]  /*05b0*/  ISETP.NE.AND P1, PT, R202, -0x1, PT ;  /* 0xffffffffca00780c */ /* 0x000fe20003f25270 */
[----:B------:R-:W1:Y:S01]  /*05c0*/  LDC.U8 R124, c[0x0][0x2d8] ;  /* 0x0000b600ff7c7b82 */ /* 0x000e620000000000 */
[----:B------:R-:W-:-:S11]  /*05d0*/  ISETP.NE.AND P0, PT, R9, -0x1, PT ;  /* 0xffffffff0900780c */ /* 0x000fd60003f05270 */
[----:B------:R-:W-:Y:S01]  /*05e0*/  @!P1 SHF.R.S32.HI R5, RZ, 0x1f, R0 ;  /* 0x0000001fff059819 */ /* 0x000fe20000011400 */
[----:B------:R-:W-:Y:S01]  /*05f0*/  @P1 IMAD.WIDE.U32 R10, R202, c[0x0][0x190], RZ ;  /* 0x00006400ca0a1a25 */ /* 0x000fe200078e00ff */
[----:B------:R-:W-:-:S03]  /*0600*/  @P0 IADD3 R8, R2, R9, RZ ;  /* 0x0000000902080210 */ /* 0x000fc60007ffe0ff */
[----:B------:R-:W-:Y:S02]  /*0610*/  @!P1 IMAD R5, R5, c[0x0][0x178], RZ ;  /* 0x00005e0005059a24 */ /* 0x000fe400078e02ff */
[----:B------:R-:W-:-:S04]  /*0620*/  @!P1 IMAD.WIDE.U32 R16, R0, c[0x0][0x178], RZ ;  /* 0x00005e0000109a25 */ /* 0x000fc800078e00ff */
[----:B------:R-:W-:Y:S01]  /*0630*/  @!P1 IMAD R4, R0, c[0x0][0x17c], R5 ;  /* 0x00005f0000049a24 */ /* 0x000fe200078e0205 */
[----:B------:R-:W-:Y:S01]  /*0640*/  @!P1 MOV R10, R16 ;  /* 0x00000010000a9202 */ /* 0x000fe20000000f00 */
[----:B------:R-:W-:-:S04]  /*0650*/  @P0 IMAD.WIDE.U32 R214, R8, c[0x0][0x198], RZ ;  /* 0x0000660008d60a25 */ /* 0x000fc800078e00ff */
[----:B------:R-:W-:Y:S01]  /*0660*/  @P1 IMAD R3, R202, c[0x0][0x194], R11 ;  /* 0x00006500ca031a24 */ /* 0x000fe200078e020b */
[----:B------:R-:W-:Y:S01]  /*0670*/  @!P1 IADD3 R3, R17, R4, RZ ;  /* 0x0000000411039210 */ /* 0x000fe20007ffe0ff */
[----:B------:R-:W-:Y:S01]  /*0680*/  @P0 IMAD R8, R8, c[0x0][0x19c], R215 ;  /* 0x0000670008080a24 */ /* 0x000fe200078e02d7 */
[----:B------:R-:W-:Y:S05]  /*0690*/  @P0 BRA `(.L_x_505) ;  /* 0x000000a000000947 */ /* 0x000fea0003800000 */
[----:B-1----:R-:W-:Y:S01]  /*06a0*/  SHF.R.S32.HI R5, RZ, 0x1f, R2 ;  /* 0x0000001fff057819 */ /* 0x002fe20000011402 */
[----:B------:R-:W-:Y:S01]  /*06b0*/  IMAD.WIDE.U32 R16, R2, c[0x0][0x198], RZ ;  /* 0x0000660002107a25 */ /* 0x000fe200078e00ff */
[----:B------:R-:W-:-:S03]  /*06c0*/  SHF.R.S32.HI R4, RZ, 0x1f, R0 ;  /* 0x0000001fff047819 */ /* 0x000fc60000011400 */
[----:B------:R-:W-:Y:S02]  /*06d0*/  IMAD R5, R5, c[0x0][0x198], RZ ;  /* 0x0000660005057a24 */ /* 0x000fe400078e02ff */
[----:B------:R-:W-:Y:S02]  /*06e0*/  IMAD R11, R4, c[0x0][0x180], RZ ;  /* 0x00006000040b7a24 */ /* 0x000fe400078e02ff */
[----:B------:R-:W-:Y:S02]  /*06f0*/  IMAD R5, R2, c[0x0][0x19c], R5 ;  /* 0x0000670002057a24 */ /* 0x000fe400078e0205 */
[----:B------:R-:W-:-:S03]  /*0700*/  IMAD R11, R0, c[0x0][0x184], R11 ;  /* 0x00006100000b7a24 */ /* 0x000fc600078e020b */
[----:B------:R-:W-:-:S05]  /*0710*/  IADD3 R17, R17, R5, RZ ;  /* 0x0000000511117210 */ /* 0x000fca0007ffe0ff */
[----:B------:R-:W-:-:S05]  /*0720*/  IMAD.WIDE.U32 R214, R0, c[0x0][0x180], R16 ;  /* 0x0000600000d67a25 */ /* 0x000fca00078e0010 */
[----:B------:R-:W-:Y:S02]  /*0730*/  IADD3 R8, R215, R11, RZ ;  /* 0x0000000bd7087210 */ /* 0x000fe40007ffe0ff */
.L_x_505:
[----:B-1----:R-:W-:Y:S01]  /*0740*/  IABS R6, c[0x0][0x1c8] ;  /* 0x0000720000067a13 */ /* 0x002fe20000000000 */
[----:B------:R-:W-:Y:S01]  /*0750*/  @P0 IMAD.IADD R9, R2, 0x1, R9 ;  /* 0x0000000102090824 */ /* 0x000fe200078e0209 */
[----:B------:R-:W-:Y:S02]  /*0760*/  SHF.R.S32.HI R25, RZ, 0x1f, R22 ;  /* 0x0000001fff197819 */ /* 0x000fe40000011416 */
[----:B------:R-:W1:Y:S08]  /*0770*/  I2F.RP R11, R6 ;  /* 0x00000006000b7306 */ /* 0x000e700000209400 */
[----:B-1----:R-:W1:Y:S02]  /*0780*/  MUFU.RCP R16, R11 ;  /* 0x0000000b00107308 */ /* 0x002e640000001000 */
[----:B-1----:R-:W-:-:S06]  /*0790*/  IADD3 R16, R16, 0xffffffe, RZ ;  /* 0x0ffffffe10107810 */ /* 0x002fcc0007ffe0ff */
[----:B------:R-:W1:Y:S02]  /*07a0*/  F2I.FTZ.U32.TRUNC.NTZ R17, R16 ;  /* 0x0000001000117305 */ /* 0x000e64000021f000 */
[----:B-1----:R-:W-:Y:S02]  /*07b0*/  IMAD.MOV R4, RZ, RZ, -R17 ;  /* 0x000000ffff047224 */ /* 0x002fe400078e0a11 */
[----:B------:R-:W-:Y:S02]  /*07c0*/  IMAD.MOV.U32 R16, RZ, RZ, RZ ;  /* 0x000000ffff107224 */ /* 0x000fe400078e00ff */
[----:B------:R-:W-:Y:S01]  /*07d0*/  IMAD R5, R4, R6, RZ ;  /* 0x0000000604057224 */ /* 0x000fe200078e02ff */
[----:B------:R-:W-:-:S03]  /*07e0*/  IABS R4, R22 ;  /* 0x0000001600047213 */ /* 0x000fc60000000000 */
[----:B------:R-:W-:-:S06]  /*07f0*/  IMAD.HI.U32 R5, R17, R5, R16 ;  /* 0x0000000511057227 */ /* 0x000fcc00078e0010 */
[----:B------:R-:W-:-:S04]  /*0800*/  IMAD.HI.U32 R234, R5, R4, RZ ;  /* 0x0000000405ea7227 */ /* 0x000fc800078e00ff */
[----:B------:R-:W-:-:S04]  /*0810*/  IMAD.MOV R5, RZ, RZ, -R234 ;  /* 0x000000ffff057224 */ /* 0x000fc800078e0aea */
[----:B------:R-:W-:Y:S01]  /*0820*/  IMAD R5, R6, R5, R4 ;  /* 0x0000000506057224 */ /* 0x000fe200078e0204 */
[----:B------:R-:W-:-:S04]  /*0830*/  LOP3.LUT R4, R22, c[0x0][0x1c8], RZ, 0x3c, !PT ;  /* 0x0000720016047a12 */ /* 0x000fc800078e3cff */
[----:B------:R-:W-:Y:S02]  /*0840*/  ISETP.GT.U32.AND P2, PT, R6, R5, PT ;  /* 0x000000050600720c */ /* 0x000fe40003f44070 */
[----:B------:R-:W-:-:S11]  /*0850*/  ISETP.GE.AND P1, PT, R4, RZ, PT ;  /* 0x000000ff0400720c */ /* 0x000fd60003f26270 */
[----:B------:R-:W-:Y:S01]  /*0860*/  @!P2 IMAD.IADD R5, R5, 0x1, -R6 ;  /* 0x000000010505a824 */ /* 0x000fe200078e0a06 */
[----:B------:R-:W-:Y:S02]  /*0870*/  @!P2 IADD3 R234, R234, 0x1, RZ ;  /* 0x00000001eaeaa810 */ /* 0x000fe40007ffe0ff */
[----:B------:R-:W-:Y:S02]  /*0880*/  ISETP.NE.AND P2, PT, RZ, c[0x0][0x1c8], PT ;  /* 0x00007200ff007a0c */ /* 0x000fe40003f45270 */
[----:B------:R-:W-:Y:S01]  /*0890*/  ISETP.GE.U32.AND P3, PT, R5, R6, PT ;  /* 0x000000060500720c */ /* 0x000fe20003f66070 */
[----:B------:R-:W-:-:S04]  /*08a0*/  @P0 IMAD.WIDE.U32 R4, R9, c[0x0][0x1a0], RZ ;  /* 0x0000680009040a25 */ /* 0x000fc800078e00ff */
[----:B------:R-:W-:-:S08]  /*08b0*/  @P0 IMAD R15, R9, c[0x0][0x1a4], R5 ;  /* 0x00006900090f0a24 */ /* 0x000fd000078e0205 */
[----:B------:R-:W-:-:S05]  /*08c0*/  @P3 IADD3 R234, R234, 0x1, RZ ;  /* 0x00000001eaea3810 */ /* 0x000fca0007ffe0ff */
[----:B------:R-:W-:Y:S01]  /*08d0*/  @!P1 IMAD.MOV R234, RZ, RZ, -R234 ;  /* 0x000000ffffea9224 */ /* 0x000fe200078e0aea */
[----:B------:R-:W-:Y:S01]  /*08e0*/  @!P2 LOP3.LUT R234, RZ, c[0x0][0x1c8], RZ, 0x33, !PT ;  /* 0x00007200ffeaaa12 */ /* 0x000fe200078e33ff */
[----:B------:R-:W-:Y:S05]  /*08f0*/  @P0 BRA `(.L_x_506) ;  /* 0x000000a000000947 */ /* 0x000fea0003800000 */
[----:B------:R-:W-:Y:S01]  /*0900*/  SHF.R.S32.HI R5, RZ, 0x1f, R2 ;  /* 0x0000001fff057819 */ /* 0x000fe20000011402 */
        /* <DEDUP_REMOVED lines=9> */
.L_x_506:
[-C--:B------:R-:W-:Y:S01]  /*09a0*/  LEA.HI R2, R14, R239.reuse, RZ, 0x3 ;  /* 0x000000ef0e027211 */ /* 0x080fe200078f18ff */
[----:B------:R-:W-:Y:S01]  /*09b0*/  IMAD.IADD R195, R18, 0x1, -R13 ;  /* 0x0000000112c37824 */ /* 0x000fe200078e0a0d */
[----:B------:R-:W-:Y:S01]  /*09c0*/  LEA.HI R0, R14, R239, RZ, 0x6 ;  /* 0x000000ef0e007211 */ /* 0x000fe200078f30ff */
[----:B------:R-:W-:Y:S01]  /*09d0*/  IMAD R25, R25, c[0x0][0x1a8], RZ ;  /* 0x00006a0019197a24 */ /* 0x000fe200078e02ff */
[----:B------:R-:W-:Y:S01]  /*09e0*/  SHF.R.S32.HI R16, RZ, 0x3, R2 ;  /* 0x00000003ff107819 */ /* 0x000fe20000011402 */
[----:B------:R-:W-:Y:S01]  /*09f0*/  BSSY B0, `(.L_x_507) ;  /* 0x0000026000007945 */ /* 0x000fe20003800000 */
[----:B------:R-:W-:Y:S01]  /*0a00*/  LOP3.LUT R2, R2, 0xfffffff8, RZ, 0xc0, !PT ;  /* 0xfffffff802027812 */ /* 0x000fe200078ec0ff */
[----:B------:R-:W-:Y:S01]  /*0a10*/  IMAD.SHL.U32 R0, R0, 0x8, RZ ;  /* 0x0000000800007824 */ /* 0x000fe200078e00ff */
[----:B------:R-:W-:Y:S01]  /*0a20*/  SHF.R.S32.HI R17, RZ, 0x1f, R16 ;  /* 0x0000001fff117819 */ /* 0x000fe20000011410 */
[----:B------:R-:W-:Y:S01]  /*0a30*/  IMAD.SHL.U32 R205, R16, 0x40, RZ ;  /* 0x0000004010cd7824 */ /* 0x000fe200078e00ff */
[----:B------:R-:W-:Y:S01]  /*0a40*/  SHF.R.S32.HI R12, RZ, 0x5, R12 ;  /* 0x00000005ff0c7819 */ /* 0x000fe2000001140c */
[----:B------:R-:W-:Y:S01]  /*0a50*/  IMAD.IADD R2, R239, 0x1, -R2 ;  /* 0x00000001ef027824 */ /* 0x000fe200078e0a02 */
[----:B------:R-:W-:Y:S01]  /*0a60*/  SHF.R.S32.HI R237, RZ, 0x1f, R234 ;  /* 0x0000001fffed7819 */ /* 0x000fe200000114ea */
[----:B------:R-:W-:Y:S01]  /*0a70*/  IMAD R25, R22, c[0x0][0x1ac], R25 ;  /* 0x00006b0016197a24 */ /* 0x000fe200078e0219 */
[----:B------:R-:W-:Y:S01]  /*0a80*/  LOP3.LUT R205, R205, 0x1c0, RZ, 0xc0, !PT ;  /* 0x000001c0cdcd7812 */ /* 0x000fe200078ec0ff */
[----:B------:R-:W-:-:S02]  /*0a90*/  IMAD.SHL.U32 R218, R2, 0x8, RZ ;  /* 0x0000000802da7824 */ /* 0x000fc400078e00ff */
[----:B------:R-:W-:-:S03]  /*0aa0*/  IMAD.WIDE R220, R19, 0x80, R16 ;  /* 0x0000008013dc7825 */ /* 0x000fc600078e0210 */
[----:B------:R-:W-:Y:S02]  /*0ab0*/  IADD3 R10, P0, R218, R10, RZ ;  /* 0x0000000ada0a7210 */ /* 0x000fe40007f1e0ff */
[--C-:B------:R-:W-:Y:S02]  /*0ac0*/  SHF.R.S32.HI R219, RZ, 0x1f, R218.reuse ;  /* 0x0000001fffdb7819 */ /* 0x100fe400000114da */
[----:B------:R-:W-:Y:S02]  /*0ad0*/  LOP3.LUT R6, R205, 0x38, R218, 0xf8, !PT ;  /* 0x00000038cd067812 */ /* 0x000fe400078ef8da */
[----:B------:R-:W-:Y:S01]  /*0ae0*/  SHF.R.U32.HI R205, RZ, 0x3, R205 ;  /* 0x00000003ffcd7819 */ /* 0x000fe200000116cd */
[----:B------:R-:W-:Y:S01]  /*0af0*/  IMAD.X R11, R219, 0x1, R3, P0 ;  /* 0x00000001db0b7824 */ /* 0x000fe200000e0603 */
[----:B------:R-:W-:Y:S02]  /*0b00*/  ISETP.GE.AND P0, PT, R16, R195, PT ;  /* 0x000000c31000720c */ /* 0x000fe40003f06270 */
[----:B------:R-:W-:Y:S01]  /*0b10*/  LOP3.LUT R205, R6, R205, RZ, 0x3c, !PT ;  /* 0x000000cd06cd7212 */ /* 0x000fe200078e3cff */
[----:B------:R-:W-:-:S03]  /*0b20*/  IMAD.WIDE.U32 R22, R22, c[0x0][0x1a8], R10 ;  /* 0x00006a0016167a25 */ /* 0x000fc600078e000a */
[----:B------:R-:W-:Y:S01]  /*0b30*/  LOP3.LUT R205, R205, 0xfffffe00, R0, 0xf8, !PT ;  /* 0xfffffe00cdcd7812 */ /* 0x000fe200078ef800 */
[----:B------:R-:W-:-:S04]  /*0b40*/  IMAD.IADD R25, R23, 0x1, R25 ;  /* 0x0000000117197824 */ /* 0x000fc800078e0219 */
[----:B------:R-:W-:Y:S02]  /*0b50*/  IMAD.SHL.U32 R205, R205, 0x2, RZ ;  /* 0x00000002cdcd7824 */ /* 0x000fe400078e00ff */
        /* <DEDUP_REMOVED lines=15> */
.L_x_508:
[----:B------:R-:W-:Y:S05]  /*0c50*/  BSYNC B0 ;  /* 0x0000000000007941 */ /* 0x000fea0003800000 */
.L_x_507:
[----:B------:R-:W-:Y:S01]  /*0c60*/  IADD3 R6, R16, 0x10, RZ ;  /* 0x0000001010067810 */ /* 0x000fe20007ffe0ff */
[----:B------:R-:W-:Y:S03]  /*0c70*/  BSSY B0, `(.L_x_509) ;  /* 0x0000014000007945 */ /* 0x000fe60003800000 */
[----:B------:R-:W-:-:S13]  /*0c80*/  ISETP.GE.AND P0, PT, R6, R195, PT ;  /* 0x000000c30600720c */ /* 0x000fda0003f06270 */
[----:B------:R-:W-:Y:S05]  /*0c90*/  @P0 BRA `(.L_x_510) ;  /* 0x0000011000000947 */ /* 0x000fea0003800000 */
[----:B------:R-:W-:-:S13]  /*0ca0*/  ISETP.GE.AND P0, PT, R218, c[0x0][0x220], PT ;  /* 0x00008800da007a0c */ /* 0x000fda0003f06270 */
[----:B------:R3:W-:Y:S01]  /*0cb0*/  @P0 STS.128 [R205+0x800], RZ ;  /* 0x000800ffcd000388 */ /* 0x0007e20000000c00 */
[----:B------:R-:W-:Y:S05]  /*0cc0*/  @P0 BRA `(.L_x_510) ;  /* 0x000000e000000947 */ /* 0x000fea0003800000 */
[----:B------:R-:W-:Y:S01]  /*0cd0*/  IADD3 R3, P0, R220, 0x10, RZ ;  /* 0x00000010dc037810 */ /* 0x000fe20007f1e0ff */
[----:B------:R-:W-:Y:S01]  /*0ce0*/  IMAD.MOV.U32 R10, RZ, RZ, R22 ;  /* 0x000000ffff0a7224 */ /* 0x000fe200078e0016 */
[----:B------:R-:W-:-:S03]  /*0cf0*/  MOV R11, R25 ;  /* 0x00000019000b7202 */ /* 0x000fc60000000f00 */
[----:B------:R-:W-:Y:S02]  /*0d00*/  IMAD.X R0, RZ, RZ, R221, P0 ;  /* 0x000000ffff007224 */ /* 0x000fe400000e06dd */
[----:B------:R-:W-:-:S04]  /*0d10*/  IMAD.WIDE.U32 R10, R3, c[0x0][0x190], R10 ;  /* 0x00006400030a7a25 */ /* 0x000fc800078e000a */
[----:B------:R-:W-:Y:S01]  /*0d20*/  IMAD R0, R0, c[0x0][0x190], RZ ;  /* 0x0000640000007a24 */ /* 0x000fe200078e02ff */
[----:B--2---:R-:W-:-:S03]  /*0d30*/  LEA R26, P0, R10, c[0x0][0x160], 0x1 ;  /* 0x000058000a1a7a11 */ /* 0x004fc600078008ff */
[----:B------:R-:W-:-:S05]  /*0d40*/  IMAD R0, R3, c[0x0][0x194], R0 ;  /* 0x0000650003007a24 */ /* 0x000fca00078e0200 */
[----:B------:R-:W-:-:S04]  /*0d50*/  IADD3 R0, R11, R0, RZ ;  /* 0x000000000b007210 */ /* 0x000fc80007ffe0ff */
[----:B------:R-:W-:-:S05]  /*0d60*/  LEA.HI.X R27, R10, c[0x0][0x164], R0, 0x1, P0 ;  /* 0x000059000a1b7a11 */ /* 0x000fca00000f0c00 */
[----:B------:R-:W-:Y:S01]  /*0d70*/  @!PT LDS RZ, [RZ] ;  /* 0x00000000fffff984 */ /* 0x000fe20000000800 */
[----:B------:R-:W-:Y:S01]  /*0d80*/  @!PT LDS RZ, [RZ] ;  /* 0x00000000fffff984 */ /* 0x000fe20000000800 */
[----:B------:R-:W-:Y:S01]  /*0d90*/  @!PT LDS RZ, [RZ] ;  /* 0x00000000fffff984 */ /* 0x000fe20000000800 */
[----:B------:R2:W-:Y:S02]  /*0da0*/  LDGSTS.E.BYPASS.LTC128B.128 [R205+0x800], [R26.64] ;  /* 0x008000001acd7fae */ /* 0x0005e4000b901d54 */
.L_x_510:
[----:B------:R-:W-:Y:S05]  /*0db0*/  BSYNC B0 ;  /* 0x0000000000007941 */ /* 0x000fea0003800000 */
.L_x_509:
        /* <DEDUP_REMOVED lines=8> */
[----:B--2---:R-:W-:Y:S01]  /*0e40*/  IMAD.MOV.U32 R26, RZ, RZ, R22 ;  /* 0x000000ffff1a7224 */ /* 0x004fe200078e0016 */
[----:B------:R-:W-:-:S03]  /*0e50*/  MOV R27, R25 ;  /* 0x00000019001b7202 */ /* 0x000fc60000000f00 */
[----:B------:R-:W-:Y:S02]  /*0e60*/  IMAD.X R0, RZ, RZ, R221, P0 ;  /* 0x000000ffff007224 */ /* 0x000fe400000e06dd */
[----:B------:R-:W-:-:S04]  /*0e70*/  IMAD.WIDE.U32 R26, R3, c[0x0][0x190], R26 ;  /* 0x00006400031a7a25 */ /* 0x000fc800078e001a */
[----:B------:R-:W-:Y:S01]  /*0e80*/  IMAD R0, R0, c[0x0][0x190], RZ ;  /* 0x0000640000007a24 */ /* 0x000fe200078e02ff */
[----:B------:R-:W-:-:S03]  /*0e90*/  LEA R28, P0, R26, c[0x0][0x160], 0x1 ;  /* 0x000058001a1c7a11 */ /* 0x000fc600078008ff */
[----:B------:R-:W-:-:S05]  /*0ea0*/  IMAD R0, R3, c[0x0][0x194], R0 ;  /* 0x0000650003007a24 */ /* 0x000fca00078e0200 */
[----:B------:R-:W-:-:S04]  /*0eb0*/  IADD3 R0, R27, R0, RZ ;  /* 0x000000001b007210 */ /* 0x000fc80007ffe0ff */
[----:B------:R-:W-:-:S05]  /*0ec0*/  LEA.HI.X R29, R26, c[0x0][0x164], R0, 0x1, P0 ;  /* 0x000059001a1d7a11 */ /* 0x000fca00000f0c00 */
[----:B------:R-:W-:Y:S01]  /*0ed0*/  @!PT LDS RZ, [RZ] ;  /* 0x00000000fffff984 */ /* 0x000fe20000000800 */
[----:B------:R-:W-:Y:S01]  /*0ee0*/  @!PT LDS RZ, [RZ] ;  /* 0x00000000fffff984 */ /* 0x000fe20000000800 */
[----:B------:R-:W-:Y:S01]  /*0ef0*/  @!PT LDS RZ, [RZ] ;  /* 0x00000000fffff984 */ /* 0x000fe20000000800 */
[----:B------:R2:W-:Y:S02]  /*0f00*/  LDGSTS.E.BYPASS.LTC128B.128 [R205+0x1000], [R28.64] ;  /* 0x010000001ccd7fae */ /* 0x0005e4000b901d54 */
.L_x_512:
[----:B------:R-:W-:Y:S05]  /*0f10*/  BSYNC B0 ;  /* 0x0000000000007941 */ /* 0x000fea0003800000 */
.L_x_511:
        /* <DEDUP_REMOVED lines=21> */
.L_x_514:
[----:B------:R-:W-:Y:S05]  /*1070*/  BSYNC B0 ;  /* 0x0000000000007941 */ /* 0x000fea0003800000 */
.L_x_513:
        /* <DEDUP_REMOVED lines=21> */
.L_x_516:
[----:B------:R-:W-:Y:S05]  /*11d0*/  BSYNC B0 ;  /* 0x0000000000007941 */ /* 0x000fea0003800000 */
.L_x_515:
        /* <DEDUP_REMOVED lines=21> */
.L_x_518:
[----:B------:R-:W-:Y:S05]  /*1330*/  BSYNC B0 ;  /* 0x0000000000007941 */ /* 0x000fea0003800000 */
.L_x_517:
        /* <DEDUP_REMOVED lines=21> */
.L_x_520:
[----:B------:R-:W-:Y:S05]  /*1490*/  BSYNC B0 ;  /* 0x0000000000007941 */ /* 0x000fea0003800000 */
.L_x_519:
[----:B------:R-:W-:Y:S01]  /*14a0*/  IADD3 R204, R16, 0x70, RZ ;  /* 0x0000007010cc7810 */ /* 0x000fe20007ffe0ff */
[----:B------:R-:W-:Y:S01]  /*14b0*/  IMAD.MOV.U32 R126, RZ, RZ, c[0x0][0x198] ;  /* 0x00006600ff7e7624 */ /* 0x000fe200078e00ff */
[----:B------:R-:W-:Y:S01]  /*14c0*/  BSSY B0, `(.L_x_521) ;  /* 0x0000016000007945 */ /* 0x000fe20003800000 */
[----:B------:R-:W-:Y:S01]  /*14d0*/  IMAD.MOV.U32 R11, RZ, RZ, 0x6 ;  /* 0x00000006ff0b7424 */ /* 0x000fe200078e00ff */
[----:B------:R-:W-:Y:S01]  /*14e0*/  ISETP.GE.AND P0, PT, R204, R195, PT ;  /* 0x000000c3cc00720c */ /* 0x000fe20003f06270 */
[----:B------:R-:W-:-:S03]  /*14f0*/  IMAD.SHL.U32 R129, R126, 0x40, RZ ;  /* 0x000000407e817824 */ /* 0x000fc600078e00ff */
[----:B------:R-:W-:-:S09]  /*1500*/  SHF.L.U64.HI R127, R126, R11, c[0x0][0x19c] ;  /* 0x000067007e7f7619 */ /* 0x000fd2000001020b */
        /* <DEDUP_REMOVED lines=17> */
.L_x_522:
[----:B------:R-:W-:Y:S05]  /*1620*/  BSYNC B0 ;  /* 0x0000000000007941 */ /* 0x000fea0003800000 */
.L_x_521:
[----:B------:R-:W-:Y:S01]  /*1630*/  IMAD R5, R17, c[0x0][0x198], RZ ;  /* 0x0000660011057a24 */ /* 0x000fe200078e02ff */
[----:B------:R-:W-:Y:S01]  /*1640*/  LEA.HI R9, R14, R239, RZ, 0x4 ;  /* 0x000000ef0e097211 */ /* 0x000fe200078f20ff */
[--C-:B-1----:R-:W-:Y:S01]  /*1650*/  IMAD.WIDE.U32 R24, R16, c[0x0][0x198], R218.reuse ;  /* 0x0000660010187a25 */ /* 0x102fe200078e00da */
[----:B------:R-:W-:Y:S01]  /*1660*/  IADD3 R132, R207, -0x1, RZ ;  /* 0xffffffffcf847810 */ /* 0x000fe20007ffe0ff */
[----:B------:R-:W-:Y:S01]  /*1670*/  BSSY B0, `(.L_x_523) ;  /* 0x0000030000007945 */ /* 0x000fe20003800000 */
[----:B------:R-:W-:Y:S01]  /*1680*/  LOP3.LUT R14, R9, 0xfffffff0, RZ, 0xc0, !PT ;  /* 0xfffffff0090e7812 */ /* 0x000fe200078ec0ff */
[----:B------:R-:W-:Y:S01]  /*1690*/  IMAD R3, R17, c[0x0][0x1a0], RZ ;  /* 0x0000680011037a24 */ /* 0x000fe200078e02ff */
[----:B------:R-:W-:Y:S01]  /*16a0*/  IADD3 R214, P1, R214, R24, RZ ;  /* 0x00000018d6d67210 */ /* 0x000fe20007f3e0ff */
[----:B------:R-:W-:Y:S01]  /*16b0*/  IMAD.WIDE.U32 R22, R16, c[0x0][0x1a0], R218 ;  /* 0x0000680010167a25 */ /* 0x000fe200078e00da */
[----:B------:R-:W-:-:S03]  /*16c0*/  MOV R136, 0x20 ;  /* 0x0000002000887802 */ /* 0x000fc60000000f00 */
[----:B------:R-:W-:Y:S01]  /*16d0*/  IMAD R5, R16, c[0x0][0x19c], R5 ;  /* 0x0000670010057a24 */ /* 0x000fe200078e0205 */
[----:B------:R-:W-:Y:S01]  /*16e0*/  IADD3 R4, P0, R4, R22, RZ ;  /* 0x0000001604047210 */ /* 0x000fe20007f1e0ff */
[----:B------:R-:W-:Y:S01]  /*16f0*/  IMAD R0, R16, c[0x0][0x1a4], R3 ;  /* 0x0000690010007a24 */ /* 0x000fe200078e0203 */
[----:B------:R-:W-:Y:S01]  /*1700*/  IADD3 R3, -R14, R239, RZ ;  /* 0x000000ef0e037210 */ /* 0x000fe20007ffe1ff */
[C---:B------:R-:W-:Y:S01]  /*1710*/  IMAD R217, R237.reuse, c[0x0][0x1b0], RZ ;  /* 0x00006c00edd97a24 */ /* 0x040fe200078e02ff */
[----:B------:R-:W-:Y:S01]  /*1720*/  IADD3.X R215, R8, R25, R5, P1, !PT ;  /* 0x0000001908d77210 */ /* 0x000fe20000ffe405 */
[----:B------:R-:W-:Y:S01]  /*1730*/  IMAD R237, R237, c[0x0][0x1b8], RZ ;  /* 0x00006e00eded7a24 */ /* 0x000fe200078e02ff */
[----:B------:R-:W-:Y:S01]  /*1740*/  IADD3.X R5, R15, R23, R0, P0, !PT ;  /* 0x000000170f057210 */ /* 0x000fe200007fe400 */
[C---:B------:R-:W-:Y:S01]  /*1750*/  IMAD R217, R234.reuse, c[0x0][0x1b4], R217 ;  /* 0x00006d00ead97a24 */ /* 0x040fe200078e02d9 */
[----:B------:R-:W-:Y:S01]  /*1760*/  SHF.R.S32.HI R0, RZ, 0x1f, R3 ;  /* 0x0000001fff007819 */ /* 0x000fe20000011403 */
[C---:B------:R-:W-:Y:S01]  /*1770*/  IMAD R237, R234.reuse, c[0x0][0x1bc], R237 ;  /* 0x00006f00eaed7a24 */ /* 0x040fe200078e02ed */
[----:B------:R-:W-:Y:S01]  /*1780*/  SHF.R.S32.HI R14, RZ, 0x1f, R132 ;  /* 0x0000001fff0e7819 */ /* 0x000fe20000011484 */
[----:B------:R-:W-:Y:S01]  /*1790*/  IMAD.WIDE.U32 R214, R234, c[0x0][0x1b0], R214 ;  /* 0x00006c00ead67a25 */ /* 0x000fe200078e00d6 */
[----:B------:R-:W-:-:S03]  /*17a0*/  LEA.HI R131, R0, R3, RZ, 0x3 ;  /* 0x0000000300837211 */ /* 0x000fc600078f18ff */
[----:B------:R-:W-:Y:S01]  /*17b0*/  IMAD.WIDE.U32 R234, R234, c[0x0][0x1b8], R4 ;  /* 0x00006e00eaea7a25 */ /* 0x000fe200078e0004 */
[C---:B------:R-:W-:Y:S02]  /*17c0*/  LOP3.LUT R8, R131.reuse, 0xfffffff8, RZ, 0xc0, !PT ;  /* 0xfffffff883087812 */ /* 0x040fe400078ec0ff */
[----:B------:R-:W-:Y:S01]  /*17d0*/  SHF.L.U32 R131, R131, 0x6, RZ ;  /* 0x0000000683837819 */ /* 0x000fe200000006ff */
[----:B------:R-:W-:Y:S01]  /*17e0*/  IMAD R5, R132, -0x40, R130 ;  /* 0xffffffc084057824 */ /* 0x000fe200078e0282 */
[----:B------:R-:W-:Y:S01]  /*17f0*/  IADD3 R8, R3, -R8, RZ ;  /* 0x8000000803087210 */ /* 0x000fe20007ffe0ff */
[----:B------:R-:W-:Y:S01]  /*1800*/  IMAD R25, R127, R132, RZ ;  /* 0x000000847f197224 */ /* 0x000fe200078e02ff */
[----:B------:R-:W-:Y:S01]  /*1810*/  LOP3.LUT R131, R131, 0xfffffe00, RZ, 0xc0, !PT ;  /* 0xfffffe0083837812 */ /* 0x000fe200078ec0ff */
[----:B------:R-:W-:Y:S01]  /*1820*/  IMAD.IADD R217, R215, 0x1, R217 ;  /* 0x00000001d7d97824 */ /* 0x000fe200078e02d9 */
[----:B------:R-:W-:Y:S01]  /*1830*/  ISETP.GE.AND P0, PT, R16, R5, PT ;  /* 0x000000051000720c */ /* 0x000fe20003f06270 */
[----:B------:R-:W-:Y:S01]  /*1840*/  IMAD.MOV.U32 R216, RZ, RZ, R214 ;  /* 0x000000ffffd87224 */ /* 0x000fe200078e00d6 */
[----:B------:R-:W-:Y:S01]  /*1850*/  IADD3 R237, R235, R237, RZ ;  /* 0x000000edebed7210 */ /* 0x000fe20007ffe0ff */
[----:B------:R-:W-:Y:S01]  /*1860*/  IMAD.MOV.U32 R0, RZ, RZ, 0x10 ;  /* 0x00000010ff007424 */ /* 0x000fe200078e00ff */
[----:B------:R-:W-:Y:S01]  /*1870*/  R2P PR, R8, 0x6 ;  /* 0x0000000608007804 */ /* 0x000fe20000000000 */
[----:B------:R-:W-:-:S02]  /*1880*/  IMAD R25, R14, R129, R25 ;  /* 0x000000810e197224 */ /* 0x000fc400078e0219 */
[----:B------:R-:W-:Y:S02]  /*1890*/  IMAD.WIDE.U32 R22, R132, R129, R216 ;  /* 0x0000008184167225 */ /* 0x000fe400078e00d8 */
[----:B------:R-:W-:Y:S02]  /*18a0*/  SEL R0, R0, 0xfffffff0, !P1 ;  /* 0xfffffff000007807 */ /* 0x000fe40004800000 */
[----:B------:R-:W-:Y:S01]  /*18b0*/  SEL R3, R136, 0xffffffe0, !P2 ;  /* 0xffffffe088037807 */ /* 0x000fe20005000000 */
[----:B------:R-:W-:Y:S01]  /*18c0*/  IMAD.IADD R25, R23, 0x1, R25 ;  /* 0x0000000117197824 */ /* 0x000fe200078e0219 */
[----:B------:R-:W-:Y:S05]  /*18d0*/  @P0 BRA `(.L_x_524) ;  /* 0x0000009000000947 */ /* 0x000fea0003800000 */
[----:B------:R-:W-:-:S13]  /*18e0*/  ISETP.GE.AND P0, PT, R218, c[0x0][0x220], PT ;  /* 0x00008800da007a0c */ /* 0x000fda0003f06270 */
[----:B------:R1:W-:Y:S01]  /*18f0*/  @P0 STS.128 [R205+0x4000], RZ ;  /* 0x004000ffcd000388 */ /* 0x0003e20000000c00 */
[----:B------:R-:W-:Y:S05]  /*1900*/  @P0 BRA `(.L_x_524) ;  /* 0x0000006000000947 */ /* 0x000fea0003800000 */
[----:B--2---:R-:W-:-:S04]  /*1910*/  LEA R26, P0, R22, c[0x0][0x168], 0x1 ;  /* 0x00005a00161a7a11 */ /* 0x004fc800078008ff */
[----:B------:R-:W-:-:S05]  /*1920*/  LEA.HI.X R27, R22, c[0x0][0x16c], R25, 0x1, P0 ;  /* 0x00005b00161b7a11 */ /* 0x000fca00000f0c19 */
[----:B------:R-:W-:Y:S01]  /*1930*/  @!PT LDS RZ, [RZ] ;  /* 0x00000000fffff984 */ /* 0x000fe20000000800 */
[----:B------:R-:W-:Y:S01]  /*1940*/  @!PT LDS RZ, [RZ] ;  /* 0x00000000fffff984 */ /* 0x000fe20000000800 */
[----:B------:R-:W-:Y:S01]  /*1950*/  @!PT LDS RZ, [RZ] ;  /* 0x00000000fffff984 */ /* 0x000fe20000000800 */
[----:B------:R2:W-:Y:S04]  /*1960*/  LDGSTS.E.BYPASS.LTC128B.128 [R205+0x4000], [R26.64] ;  /* 0x040000001acd7fae */ /* 0x0005e8000b901d54 */
.L_x_524:
[----:B------:R-:W-:Y:S05]  /*1970*/  BSYNC B0 ;  /* 0x0000000000007941 */ /* 0x000fea0003800000 */
.L_x_523:
[----:B------:R-:W-:Y:S01]  /*1980*/  ISETP.GE.AND P0, PT, R6, R5, PT ;  /* 0x000000050600720c */ /* 0x000fe20003f06270 */
[----:B------:R-:W-:Y:S01]  /*1990*/  BSSY B0, `(.L_x_525) ;  /* 0x000000f000007945 */ /* 0x000fe20003800000 */
[C---:B------:R-:W-:Y:S01]  /*19a0*/  SHF.L.U64.HI R196, R126.reuse, R7, c[0x0][0x19c] ;  /* 0x000067007ec47619 */ /* 0x040fe20000010207 */
[----:B------:R-:W-:-:S10]  /*19b0*/  IMAD.SHL.U32 R197, R126, 0x10, RZ ;  /* 0x000000107ec57824 */ /* 0x000fd400078e00ff */
[----:B------:R-:W-:Y:S05]  /*19c0*/  @P0 BRA `(.L_x_526) ;  /* 0x000000b000000947 */ /* 0x000fea0003800000 */
[----:B------:R-:W-:-:S13]  /*19d0*/  ISETP.GE.AND P0, PT, R218, c[0x0][0x220], PT ;  /* 0x00008800da007a0c */ /* 0x000fda0003f06270 */
[----:B------:R1:W-:Y:S01]  /*19e0*/  @P0 STS.128 [R205+0x4800], RZ ;  /* 0x004800ffcd000388 */ /* 0x0003e20000000c00 */
[----:B------:R-:W-:Y:S05]  /*19f0*/  @P0 BRA `(.L_x_526) ;  /* 0x0000008000000947 */ /* 0x000fea0003800000 */
[----:B------:R-:W-:-:S05]  /*1a00*/  IADD3 R15, P0, R197, R22, RZ ;  /* 0x00000016c50f7210 */ /* 0x000fca0007f1e0ff */
[----:B------:R-:W-:Y:S01]  /*1a10*/  IMAD.X R4, R196, 0x1, R25, P0 ;  /* 0x00000001c4047824 */ /* 0x000fe200000e0619 */
[----:B--2---:R-:W-:-:S04]  /*1a20*/  LEA R26, P0, R15, c[0x0][0x168], 0x1 ;  /* 0x00005a000f1a7a11 */ /* 0x004fc800078008ff */
[----:B------:R-:W-:-:S05]  /*1a30*/  LEA.HI.X R27, R15, c[0x0][0x16c], R4, 0x1, P0 ;  /* 0x00005b000f1b7a11 */ /* 0x000fca00000f0c04 */
[----:B------:R-:W-:Y:S01]  /*1a40*/  @!PT LDS RZ, [RZ] ;  /* 0x00000000fffff984 */ /* 0x000fe20000000800 */
[----:B------:R-:W-:Y:S01]  /*1a50*/  @!PT LDS RZ, [RZ] ;  /* 0x00000000fffff984 */ /* 0x000fe20000000800 */
[----:B------:R-:W-:Y:S01]  /*1a60*/  @!PT LDS RZ, [RZ] ;  /* 0x00000000fffff984 */ /* 0x000fe20000000800 */
[----:B------:R2:W-:Y:S04]  /*1a70*/  LDGSTS.E.BYPASS.LTC128B.128 [R205+0x4800], [R26.64] ;  /* 0x048000001acd7fae */ /* 0x0005e8000b901d54 */
.L_x_526:
[----:B------:R-:W-:Y:S05]  /*1a80*/  BSYNC B0 ;  /* 0x0000000000007941 */ /* 0x000fea0003800000 */
.L_x_525:
[----:B------:R-:W-:Y:S01]  /*1a90*/  ISETP.GE.AND P0, PT, R10, R5, PT ;  /* 0x000000050a00720c */ /* 0x000fe20003f06270 */
[----:B------:R-:W-:-:S12]  /*1aa0*/  BSSY B0, `(.L_x_527) ;  /* 0x000000e000007945 */ /* 0x000fd80003800000 */
[----:B------:R-:W-:Y:S05]  /*1ab0*/  @P0 BRA `(.L_x_528) ;  /* 0x000000c000000947 */ /* 0x000fea0003800000 */
[----:B------:R-:W-:-:S13]  /*1ac0*/  ISETP.GE.AND P0, PT, R218, c[0x0][0x220], PT ;  /* 0x00008800da007a0c */ /* 0x000fda0003f06270 */
[----:B------:R1:W-:Y:S01]  /*1ad0*/  @P0 STS.128 [R205+0x5000], RZ ;  /* 0x005000ffcd000388 */ /* 0x0003e20000000c00 */
[----:B------:R-:W-:Y:S05]  /*1ae0*/  @P0 BRA `(.L_x_528) ;  /* 0x0000009000000947 */ /* 0x000fea0003800000 */
[----:B------:R-:W-:Y:S01]  /*1af0*/  IMAD.MOV.U32 R15, RZ, RZ, c[0x0][0x19c] ;  /* 0x00006700ff0f7624 */ /* 0x000fe200078e00ff */
[----:B------:R-:W-:-:S04]  /*1b00*/  LEA R4, P0, R126, R22, 0x5 ;  /* 0x000000167e047211 */ /* 0x000fc800078028ff */
[----:B------:R-:W-:Y:S02]  /*1b10*/  LEA.HI.X R15, R126, R25, R15, 0x5, P0 ;  /* 0x000000197e0f7211 */ /* 0x000fe400000f2c0f */
[----:B--2---:R-:W-:-:S04]  /*1b20*/  LEA R26, P0, R4, c[0x0][0x168], 0x1 ;  /* 0x00005a00041a7a11 */ /* 0x004fc800078008ff */
[----:B------:R-:W-:-:S05]  /*1b30*/  LEA.HI.X R27, R4, c[0x0][0x16c], R15, 0x1, P0 ;  /* 0x00005b00041b7a11 */ /* 0x000fca00000f0c0f */
[----:B------:R-:W-:Y:S01]  /*1b40*/  @!PT LDS RZ, [RZ] ;  /* 0x00000000fffff984 */ /* 0x000fe20000000800 */
[----:B------:R-:W-:Y:S01]  /*1b50*/  @!PT LDS RZ, [RZ] ;  /* 0x00000000fffff984 */ /* 0x000fe20000000800 */
[----:B------:R-:W-:Y:S01]  /*1b60*/  @!PT LDS RZ, [RZ] ;  /* 0x00000000fffff984 */ /* 0x000fe20000000800 */
[----:B------:R2:W-:Y:S04]  /*1b70*/  LDGSTS.E.BYPASS.LTC128B.128 [R205+0x5000], [R26.64] ;  /* 0x050000001acd7fae */ /* 0x0005e8000b901d54 */
.L_x_528:
[----:B------:R-:W-:Y:S05]  /*1b80*/  BSYNC B0 ;  /* 0x0000000000007941 */ /* 0x000fea0003800000 */
.L_x_527:
[----:B------:R-:W-:Y:S01]  /*1b90*/  ISETP.GE.AND P0, PT, R212, R5, PT ;  /* 0x00000005d400720c */ /* 0x000fe20003f06270 */
[----:B------:R-:W-:Y:S01]  /*1ba0*/  IMAD.MOV.U32 R4, RZ, RZ, c[0x0][0x1a0] ;  /* 0x00006800ff047624 */ /* 0x000fe200078e00ff */
[----:B------:R-:W-:Y:S03]  /*1bb0*/  BSSY B0, `(.L_x_529) ;  /* 0x0000012000007945 */ /* 0x000fe60003800000 */
[C---:B------:R-:W-:Y:S01]  /*1bc0*/  IMAD.SHL.U32 R199, R4.reuse, 0x40, RZ ;  /* 0x0000004004c77824 */ /* 0x040fe200078e00ff */
[----:B------:R-:W-:-:S07]  /*1bd0*/  SHF.L.U64.HI R198, R4, R11, c[0x0][0x1a4] ;  /* 0x0000690004c67619 */ /* 0x000fce000001020b */
[----:B------:R-:W-:Y:S05]  /*1be0*/  @P0 BRA `(.L_x_530) ;  /* 0x000000e000000947 */ /* 0x000fea0003800000 */
[----:B------:R-:W-:-:S13]  /*1bf0*/  ISETP.GE.AND P0, PT, R218, c[0x0][0x220], PT ;  /* 0x00008800da007a0c */ /* 0x000fda0003f06270 */
[----:B------:R1:W-:Y:S01]  /*1c00*/  @P0 STS.128 [R205+0x5800], RZ ;  /* 0x005800ffcd000388 */ /* 0x0003e20000000c00 */
[----:B------:R-:W-:Y:S05]  /*1c10*/  @P0 BRA `(.L_x_530) ;  /* 0x000000b000000947 */ /* 0x000fea0003800000 */
[----:B------:R-:W-:Y:S01]  /*1c20*/  IMAD.MOV.U32 R24, RZ, RZ, R22 ;  /* 0x000000ffff187224 */ /* 0x000fe200078e0016 */
[----:B------:R-:W-:Y:S02]  /*1c30*/  ULDC UR4, c[0x0][0x19c] ;  /* 0x0000670000047ab9 */ /* 0x000fe40000000800 */
        /* <DEDUP_REMOVED lines=9> */
.L_x_530:
[----:B------:R-:W-:Y:S05]  /*1cd0*/  BSYNC B0 ;  /* 0x0000000000007941 */ /* 0x000fea0003800000 */
.L_x_529:
[----:B------:R-:W0:Y:S01]  /*1ce0*/  LDGDEPBAR ;  /* 0x00000000000079af */ /* 0x000e220000000000 */
[----:B------:R-:W-:Y:S01]  /*1cf0*/  ISETP.GE.AND P0, PT, R16, R5, PT ;  /* 0x000000051000720c */ /* 0x000fe20003f06270 */
[----:B------:R-:W-:Y:S01]  /*1d00*/  IMAD R11, R198, R132, RZ ;  /* 0x00000084c60b7224 */ /* 0x000fe200078e02ff */
[----:B------:R-:W-:Y:S01]  /*1d10*/  SHF.R.S32.HI R203, RZ, 0x1f, R20 ;  /* 0x0000001fffcb7819 */ /* 0x000fe20000011414 */
[----:B------:R-:W-:Y:S01]  /*1d20*/  IMAD.MOV.U32 R236, RZ, RZ, R234 ;  /* 0x000000ffffec7224 */ /* 0x000fe200078e00ea */
[----:B------:R-:W-:Y:S01]  /*1d30*/  BSSY B0, `(.L_x_531) ;  /* 0x0000016000007945 */ /* 0x000fe20003800000 */
[-C--:B------:R-:W-:Y:S01]  /*1d40*/  IMAD R11, R14, R199.reuse, R11 ;  /* 0x000000c70e0b7224 */ /* 0x080fe200078e020b */
[----:B------:R-:W-:Y:S01]  /*1d50*/  LEA.HI R203, R203, R20, RZ, 0x2 ;  /* 0x00000014cbcb7211 */ /* 0x000fe200078f10ff */
[----:B------:R-:W-:Y:S01]  /*1d60*/  IMAD.SHL.U32 R239, R239, 0x2, RZ ;  /* 0x00000002efef7824 */ /* 0x000fe200078e00ff */
[----:B------:R-:W-:Y:S01]  /*1d70*/  LEA R230, R19, R12, 0x3 ;  /* 0x0000000c13e67211 */ /* 0x000fe200078e18ff */
[----:B------:R-:W-:Y:S01]  /*1d80*/  IMAD.WIDE.U32 R14, R132, R199, R236 ;  /* 0x000000c7840e7225 */ /* 0x000fe200078e00ec */
[----:B------:R-:W-:-:S02]  /*1d90*/  SHF.R.S32.HI R203, RZ, 0x2, R203 ;  /* 0x00000002ffcb7819 */ /* 0x000fc400000114cb */
[----:B------:R-:W-:Y:S01]  /*1da0*/  LOP3.LUT R239, R239, 0x6, RZ, 0xc0, !PT ;  /* 0x00000006efef7812 */ /* 0x000fe200078ec0ff */
[----:B------:R-:W-:Y:S01]  /*1db0*/  IMAD.IADD R11, R15, 0x1, R11 ;  /* 0x000000010f0b7824 */ /* 0x000fe200078e020b */
[----:B------:R-:W-:-:S04]  /*1dc0*/  DEPBAR.LE SB0, 0x0 ;  /* 0x000080000000791a */ /* 0x000fc80000000000 */
[----:B------:R-:W-:Y:S06]  /*1dd0*/  BAR.SYNC.DEFER_BLOCKING 0x0 ;  /* 0x0000000000007b1d */ /* 0x000fec0000010000 */
[----:B------:R1:W-:Y:S01]  /*1de0*/  @P0 STS.128 [R205+0x6000], RZ ;  /* 0x006000ffcd000388 */ /* 0x0003e20000000c00 */
        /* <DEDUP_REMOVED lines=10> */
.L_x_532:
[----:B------:R-:W-:Y:S05]  /*1e90*/  BSYNC B0 ;  /* 0x0000000000007941 */ /* 0x000fea0003800000 */
.L_x_531:
[----:B------:R-:W-:Y:S01]  /*1ea0*/  ISETP.GE.AND P0, PT, R6, R5, PT ;  /* 0x000000050600720c */ /* 0x000fe20003f06270 */
[----:B------:R-:W-:Y:S01]  /*1eb0*/  IMAD R6, R12, 0x10, R13 ;  /* 0x000000100c067824 */ /* 0x000fe200078e020d */
[----:B------:R-:W-:Y:S01]  /*1ec0*/  BSSY B0, `(.L_x_533) ;  /* 0x0000013000007945 */ /* 0x000fe20003800000 */
[C---:B------:R-:W-:Y:S01]  /*1ed0*/  SHF.L.U64.HI R200, R4.reuse, R7, c[0x0][0x1a4] ;  /* 0x0000690004c87619 */ /* 0x040fe20000010207 */
[----:B------:R-:W-:Y:S02]  /*1ee0*/  IMAD.SHL.U32 R201, R4, 0x10, RZ ;  /* 0x0000001004c97824 */ /* 0x000fe400078e00ff */
[----:B------:R-:W-:-:S04]  /*1ef0*/  IADD3 R133, R6, 0x1, R203 ;  /* 0x0000000106857810 */ /* 0x000fc80007ffe0cb */
[----:B------:R-:W-:-:S03]  /*1f00*/  IADD3 R133, R130, R133, -R18 ;  /* 0x0000008582857210 */ /* 0x000fc60007ffe812 */
[----:B------:R1:W-:Y:S01]  /*1f10*/  @P0 STS.128 [R205+0x6800], RZ ;  /* 0x006800ffcd000388 */ /* 0x0003e20000000c00 */
[----:B------:R-:W-:Y:S01]  /*1f20*/  IADD3 R133, R133, c[0x0][0x2e8], RZ ;  /* 0x0000ba0085857a10 */ /* 0x000fe20007ffe0ff */
[----:B------:R-:W-:Y:S05]  /*1f30*/  @P0 BRA `(.L_x_534) ;  /* 0x000000b000000947 */ /* 0x000fea0003800000 */
[----:B------:R-:W-:-:S13]  /*1f40*/  ISETP.GE.AND P0, PT, R218, c[0x0][0x220], PT ;  /* 0x00008800da007a0c */ /* 0x000fda0003f06270 */
[----:B------:R1:W-:Y:S01]  /*1f50*/  @P0 STS.128 [R205+0x6800], RZ ;  /* 0x006800ffcd000388 */ /* 0x0003e20000000c00 */
[----:B------:R-:W-:Y:S05]  /*1f60*/  @P0 BRA `(.L_x_534) ;  /* 0x0000008000000947 */ /* 0x000fea0003800000 */
[----:B------:R-:W-:-:S05]  /*1f70*/  IADD3 R7, P0, R201, R14, RZ ;  /* 0x0000000ec9077210 */ /* 0x000fca0007f1e0ff */
[----:B------:R-:W-:Y:S01]  /*1f80*/  IMAD.X R6, R200, 0x1, R11, P0 ;  /* 0x00000001c8067824 */ /* 0x000fe200000e060b */
[----:B------:R-:W-:-:S04]  /*1f90*/  LEA R18, P0, R7, c[0x0][0x170], 0x1 ;  /* 0x00005c0007127a11 */ /* 0x000fc800078008ff */
[----:B------:R-:W-:-:S05]  /*1fa0*/  LEA.HI.X R19, R7, c[0x0][0x174], R6, 0x1, P0 ;  /* 0x00005d0007137a11 */ /* 0x000fca00000f0c06 */
[----:B------:R-:W-:Y:S01]  /*1fb0*/  @!PT LDS RZ, [RZ] ;  /* 0x00000000fffff984 */ /* 0x000fe20000000800 */
[----:B------:R-:W-:Y:S01]  /*1fc0*/  @!PT LDS RZ, [RZ] ;  /* 0x00000000fffff984 */ /* 0x000fe20000000800 */
[----:B------:R-:W-:Y:S01]  /*1fd0*/  @!PT LDS RZ, [RZ] ;  /* 0x00000000fffff984 */ /* 0x000fe20000000800 */
[----:B------:R1:W-:Y:S04]  /*1fe0*/  LDGSTS.E.BYPASS.LTC128B.128 [R205+0x6800], [R18.64] ;  /* 0x0680000012cd7fae */ /* 0x0003e8000b901d54 */
.L_x_534:
[----:B------:R-:W-:Y:S05]  /*1ff0*/  BSYNC B0 ;  /* 0x0000000000007941 */ /* 0x000fea0003800000 */
.L_x_533:
[----:B------:R-:W-:Y:S01]  /*2000*/  ISETP.GE.AND P0, PT, R10, R5, PT ;  /* 0x000000050a00720c */ /* 0x000fe20003f06270 */
[----:B------:R-:W-:-:S12]  /*2010*/  BSSY B0, `(.L_x_535) ;  /* 0x000000f000007945 */ /* 0x000fd80003800000 */
[----:B------:R1:W-:Y:S01]  /*2020*/  @P0 STS.128 [R205+0x7000], RZ ;  /* 0x007000ffcd000388 */ /* 0x0003e20000000c00 */
[----:B------:R-:W-:Y:S05]  /*2030*/  @P0 BRA `(.L_x_536) ;  /* 0x000000c000000947 */ /* 0x000fea0003800000 */
[----:B------:R-:W-:-:S13]  /*2040*/  ISETP.GE.AND P0, PT, R218, c[0x0][0x220], PT ;  /* 0x00008800da007a0c */ /* 0x000fda0003f06270 */
[----:B------:R1:W-:Y:S01]  /*2050*/  @P0 STS.128 [R205+0x7000], RZ ;  /* 0x007000ffcd000388 */ /* 0x0003e20000000c00 */
[----:B------:R-:W-:Y:S05]  /*2060*/  @P0 BRA `(.L_x_536) ;  /* 0x0000009000000947 */ /* 0x000fea0003800000 */
[----:B------:R-:W-:Y:S01]  /*2070*/  IMAD.MOV.U32 R7, RZ, RZ, c[0x0][0x1a4] ;  /* 0x00006900ff077624 */ /* 0x000fe200078e00ff */
        /* <DEDUP_REMOVED lines=8> */
.L_x_536:
[----:B------:R-:W-:Y:S05]  /*2100*/  BSYNC B0 ;  /* 0x0000000000007941 */ /* 0x000fea0003800000 */
.L_x_535:
[----:B------:R-:W-:Y:S01]  /*2110*/  ISETP.GE.AND P0, PT, R212, R5, PT ;  /* 0x00000005d400720c */ /* 0x000fe20003f06270 */
[----:B------:R-:W-:-:S12]  /*2120*/  BSSY B0, `(.L_x_537) ;  /* 0x0000011000007945 */ /* 0x000fd80003800000 */
[----:B------:R1:W-:Y:S01]  /*2130*/  @P0 STS.128 [R205+0x7800], RZ ;  /* 0x007800ffcd000388 */ /* 0x0003e20000000c00 */
        /* <DEDUP_REMOVED lines=15> */
.L_x_538:
[----:B------:R-:W-:Y:S05]  /*2230*/  BSYNC B0 ;  /* 0x0000000000007941 */ /* 0x000fea0003800000 */
.L_x_537:
[----:B------:R-:W-:Y:S01]  /*2240*/  SHF.R.S32.HI R4, RZ, 0x4, R9 ;  /* 0x00000004ff047819 */ /* 0x000fe20000011409 */
[C---:B------:R-:W-:Y:S01]  /*2250*/  IMAD.SHL.U32 R5, R2.reuse, 0x40, RZ ;  /* 0x0000004002057824 */ /* 0x040fe200078e00ff */
[----:B------:R-:W-:Y:S01]  /*2260*/  R2P PR, R2, 0x6 ;  /* 0x0000000602007804 */ /* 0x000fe20000000000 */
[----:B------:R-:W-:Y:S01]  /*2270*/  IMAD.SHL.U32 R8, R8, 0x40, RZ ;  /* 0x0000004008087824 */ /* 0x000fe200078e00ff */
[----:B-1----:R-:W-:Y:S01]  /*2280*/  LEA.HI R7, R9, R4, RZ, 0x1 ;  /* 0x0000000409077211 */ /* 0x002fe200078f08ff */
[----:B------:R-:W-:Y:S01]  /*2290*/  IMAD.SHL.U32 R16, R16, 0x8, RZ ;  /* 0x0000000810107824 */ /* 0x000fe200078e00ff */
[----:B------:R-:W-:Y:S01]  /*22a0*/  LOP3.LUT R5, R5, 0x1c0, RZ, 0xc0, !PT ;  /* 0x000001c005057812 */ /* 0x000fe200078ec0ff */
[----:B------:R-:W0:Y:S01]  /*22b0*/  LDGDEPBAR ;  /* 0x00000000000079af */ /* 0x000e220000000000 */
[----:B------:R-:W-:Y:S01]  /*22c0*/  LOP3.LUT R7, R7, 0xfffffffe, RZ, 0xc0, !PT ;  /* 0xfffffffe07077812 */ /* 0x000fe200078ec0ff */
[----:B------:R-:W-:Y:S01]  /*22d0*/  UIADD3 UR17, UR25, 0x646e171e, URZ ;  /* 0x646e171e19117890 */ /* 0x000fe2000fffe03f */
[----:B------:R-:W-:-:S02]  /*22e0*/  LOP3.LUT R9, R8, 0x1c0, RZ, 0xc0, !PT ;  /* 0x000001c008097812 */ /* 0x000fc400078ec0ff */
[----:B------:R-:W-:Y:S01]  /*22f0*/  LOP3.LUT R16, R5, 0x8, R16, 0xf8, !PT ;  /* 0x0000000805107812 */ /* 0x000fe200078ef810 */
[----:B------:R-:W-:Y:S01]  /*2300*/  IMAD.IADD R7, R4, 0x1, -R7 ;  /* 0x0000000104077824 */ /* 0x000fe200078e0a07 */
[----:B------:R-:W-:Y:S02]  /*2310*/  SHF.R.U32.HI R5, RZ, 0x3, R5 ;  /* 0x00000003ff057819 */ /* 0x000fe40000011605 */
[----:B------:R-:W-:Y:S01]  /*2320*/  SEL R2, R136, 0xffffffe0, !P1 ;  /* 0xffffffe088027807 */ /* 0x000fe20004800000 */
[----:B------:R-:W-:Y:S01]  /*2330*/  IMAD.SHL.U32 R4, R7, 0x8, RZ ;  /* 0x0000000807047824 */ /* 0x000fe200078e00ff */
[----:B------:R-:W-:Y:S01]  /*2340*/  LOP3.LUT R16, R16, R5, RZ, 0x3c, !PT ;  /* 0x0000000510107212 */ /* 0x000fe200078e3cff */
[----:B------:R-:W-:Y:S01]  /*2350*/  IMAD R5, R12, 0x400, R131 ;  /* 0x000004000c057824 */ /* 0x000fe200078e0283 */
[----:B------:R-:W-:Y:S02]  /*2360*/  IADD3 R233, R133, 0x8, RZ ;  /* 0x0000000885e97810 */ /* 0x000fe40007ffe0ff */
[----:B------:R-:W-:Y:S01]  /*2370*/  LOP3.LUT R4, R9, 0x8, R4, 0xf8, !PT ;  /* 0x0000000809047812 */ /* 0x000fe200078ef804 */
[----:B------:R-:W-:Y:S01]  /*2380*/  IMAD R193, R7, 0x200, R16 ;  /* 0x0000020007c17824 */ /* 0x000fe200078e0210 */
[----:B------:R-:W-:-:S02]  /*2390*/  SHF.R.U32.HI R9, RZ, 0x3, R9 ;  /* 0x00000003ff097819 */ /* 0x000fc40000011609 */
[----:B------:R-:W-:Y:S01]  /*23a0*/  IADD3 R231, R133, 0x40, RZ ;  /* 0x0000004085e77810 */ /* 0x000fe20007ffe0ff */
[----:B------:R-:W-:Y:S01]  /*23b0*/  IMAD.SHL.U32 R193, R193, 0x2, RZ ;  /* 0x00000002c1c17824 */ /* 0x000fe200078e00ff */
[----:B------:R-:W-:Y:S02]  /*23c0*/  LOP3.LUT R128, R4, R9, RZ, 0x3c, !PT ;  /* 0x0000000904807212 */ /* 0x000fe400078e3cff */
[----:B------:R-:W-:Y:S01]  /*23d0*/  IADD3 R209, R133, 0x48, RZ ;  /* 0x0000004885d17810 */ /* 0x000fe20007ffe0ff */
[C---:B------:R-:W-:Y:S01]  /*23e0*/  IMAD.IADD R187, R193.reuse, 0x1, R2 ;  /* 0x00000001c1bb7824 */ /* 0x040fe200078e0202 */
[----:B------:R-:W-:Y:S01]  /*23f0*/  LDSM.16.M88.4 R36, [R193+0x4000] ;  /* 0x00400000c124783b */ /* 0x000fe20000000200 */
[----:B------:R-:W-:Y:S01]  /*2400*/  IMAD.IADD R194, R128, 0x1, R5 ;  /* 0x0000000180c27824 */ /* 0x000fe200078e0205 */
[----:B------:R-:W-:Y:S02]  /*2410*/  IADD3 R190, R193, 0x4040, RZ ;  /* 0x00004040c1be7810 */ /* 0x000fe40007ffe0ff */
[----:B------:R-:W-:Y:S01]  /*2420*/  LDSM.16.M88.4 R4, [R193+0x5800] ;  /* 0x00580000c104783b */ /* 0x000fe20000000200 */
[----:B------:R-:W-:Y:S01]  /*2430*/  IMAD.SHL.U32 R194, R194, 0x2, RZ ;  /* 0x00000002c2c27824 */ /* 0x000fe200078e00ff */
[----:B------:R-:W-:-:S02]  /*2440*/  IMNMX R238, R133, R130, PT ;  /* 0x0000008285ee7217 */ /* 0x000fc40003800200 */
[----:B------:R-:W-:Y:S01]  /*2450*/  LDSM.16.M88.4 R88, [R193+0x4800] ;  /* 0x00480000c158783b */ /* 0x000fe20000000200 */
[C-C-:B------:R-:W-:Y:S01]  /*2460*/  IMAD R192, R0.reuse, 0x2, R194.reuse ;  /* 0x0000000200c07824 */ /* 0x140fe200078e02c2 */
[-C--:B------:R-:W-:Y:S01]  /*2470*/  IMNMX R233, R233, R130.reuse, PT ;  /* 0x00000082e9e97217 */ /* 0x080fe20003800200 */
[----:B------:R-:W-:Y:S01]  /*2480*/  IMAD R191, R3, 0x2, R194 ;  /* 0x0000000203bf7824 */ /* 0x000fe200078e02c2 */
[----:B------:R-:W1:Y:S01]  /*2490*/  LDSM.16.M88.4 R68, [R194] ;  /* 0x00000000c244783b */ /* 0x000e620000000200 */
[-C--:B------:R-:W-:Y:S02]  /*24a0*/  IMNMX R231, R231, R130.reuse, PT ;  /* 0x00000082e7e77217 */ /* 0x080fe40003800200 */
[----:B------:R-:W-:Y:S01]  /*24b0*/  IMAD R189, R0, 0x2, R191 ;  /* 0x0000000200bd7824 */ /* 0x000fe200078e02bf */
[----:B------:R-:W5:Y:S01]  /*24c0*/  LDSM.16.M88.4 R72, [R194+0x2000] ;  /* 0x00200000c248783b */ /* 0x000f620000000200 */
[----:B------:R-:W-:-:S03]  /*24d0*/  IMNMX R209, R209, R130, PT ;  /* 0x00000082d1d17217 */ /* 0x000fc60003800200 */
[----:B------:R-:W2:Y:S04]  /*24e0*/  LDSM.16.M88.4 R80, [R193+0x5000] ;  /* 0x00500000c150783b */ /* 0x000ea80000000200 */
[----:B------:R-:W-:Y:S04]  /*24f0*/  LDSM.16.M88.4 R8, [R187+0x4000] ;  /* 0x00400000bb08783b */ /* 0x000fe80000000200 */
[----:B------:R-:W3:Y:S04]  /*2500*/  LDSM.16.M88.4 R108, [R192+0x2000] ;  /* 0x00200000c06c783b */ /* 0x000ee80000000200 */
[----:B------:R-:W4:Y:S04]  /*2510*/  LDSM.16.M88.4 R112, [R192] ;  /* 0x00000000c070783b */ /* 0x000f280000000200 */
[----:B------:R-:W2:Y:S04]  /*2520*/  LDSM.16.M88.4 R104, [R187+0x4800] ;  /* 0x00480000bb68783b */ /* 0x000ea80000000200 */
[----:B------:R-:W2:Y:S04]  /*2530*/  LDSM.16.M88.4 R96, [R187+0x5800] ;  /* 0x00580000bb60783b */ /* 0x000ea80000000200 */
[----:B------:R-:W-:Y:S04]  /*2540*/  LDSM.16.M88.4 R64, [R191+0x2000] ;  /* 0x00200000bf40783b */ /* 0x000fe80000000200 */
[----:B------:R-:W-:Y:S01]  /*2550*/  LDSM.16.M88.4 R100, [R187+0x5000] ;  /* 0x00500000bb64783b */ /* 0x000fe20000000200 */
[-C--:B-1----:R-:W-:Y:S03]  /*2560*/  HMMA.16816.F32 R76, R68, R4.reuse, RZ ;  /* 0x00000004444c723c */ /* 0x082fe600000018ff */
[----:B------:R-:W-:Y:S05]  /*2570*/  LDSM.16.M88.4 R12, [R189] ;  /* 0x00000000bd0c783b */ /* 0x000fea0000000200 */
[C---:B-----5:R-:W-:Y:S07]  /*2580*/  HMMA.16816.F32 R20, R72.reuse, R4, RZ ;  /* 0x000000044814723c */ /* 0x060fee00000018ff */
[----:B------:R-:W-:Y:S01]  /*2590*/  IADD3 R4, R193, 0x4000, RZ ;  /* 0x00004000c1047810 */ /* 0x000fe20007ffe0ff */
[----:B------:R-:W-:Y:S03]  /*25a0*/  HMMA.16816.F32 R40, R72, R38, RZ ;  /* 0x000000264828723c */ /* 0x000fe600000018ff */
[----:B------:R-:W-:-:S04]  /*25b0*/  @P2 IADD3 R190, R4, -0x40, RZ ;  /* 0xffffffc004be2810 */ /* 0x000fc80007ffe0ff */
[----:B------:R-:W-:Y:S01]  /*25c0*/  IADD3 R183, R190, 0x800, RZ ;  /* 0x00000800beb77810 */ /* 0x000fe20007ffe0ff */
[-C--:B------:R-:W-:Y:S01]  /*25d0*/  HMMA.16816.F32 R48, R68, R36.reuse, RZ ;  /* 0x000000244430723c */ /* 0x080fe200000018ff */
[----:B------:R-:W1:Y:S01]  /*25e0*/  LDSM.16.M88.4 R60, [R190] ;  /* 0x00000000be3c783b */ /* 0x000e620000000200 */
[----:B------:R-:W-:Y:S01]  /*25f0*/  IMAD.IADD R180, R2, 0x1, R190 ;  /* 0x0000000102b47824 */ /* 0x000fe200078e02be */
[----:B------:R-:W-:Y:S01]  /*2600*/  IADD3 R182, R190, 0x1000, RZ ;  /* 0x00001000beb67810 */ /* 0x000fe20007ffe0ff */
[----:B------:R-:W-:Y:S01]  /*2610*/  IMAD R2, R132, 0x40, R239 ;  /* 0x0000004084027824 */ /* 0x000fe200078e02ef */
[----:B------:R-:W-:Y:S01]  /*2620*/  LDSM.16.M88.4 R56, [R190+0x800] ;  /* 0x00080000be38783b */ /* 0x000fe20000000200 */
[----:B------:R-:W-:Y:S02]  /*2630*/  IADD3 R181, R190, 0x1800, RZ ;  /* 0x00001800beb57810 */ /* 0x000fe40007ffe0ff */
[----:B------:R-:W-:Y:S01]  /*2640*/  HMMA.16816.F32 R44, R72, R36, RZ ;  /* 0x00000024482c723c */ /* 0x000fe200000018ff */
[----:B------:R-:W-:Y:S01]  /*2650*/  LDSM.16.M88.4 R116, [R180] ;  /* 0x00000000b474783b */ /* 0x000fe20000000200 */
[----:B------:R-:W-:-:S02]  /*2660*/  ISETP.GE.AND P1, PT, R2, R238, PT ;  /* 0x000000ee0200720c */ /* 0x000fc40003f26270 */
[C---:B------:R-:W-:Y:S01]  /*2670*/  ISETP.GE.AND P6, PT, R2.reuse, R233, PT ;  /* 0x000000e90200720c */ /* 0x040fe20003fc6270 */
[----:B------:R-:W-:Y:S03]  /*2680*/  LDSM.16.M88.4 R16, [R190+0x1800] ;  /* 0x00180000be10783b */ /* 0x000fe60000000200 */
[----:B------:R-:W-:Y:S01]  /*2690*/  HMMA.16816.F32 R36, R68, R38, RZ ;  /* 0x000000264424723c */ /* 0x000fe200000018ff */
[----:B------:R-:W-:Y:S07]  /*26a0*/  LDSM.16.M88.4 R52, [R190+0x1000] ;  /* 0x00100000be34783b */ /* 0x000fee0000000200 */
[C---:B------:R-:W-:Y:S08]  /*26b0*/  HMMA.16816.F32 R32, R72.reuse, R88, RZ ;  /* 0x000000584820723c */ /* 0x040ff000000018ff */
[C---:B--2---:R-:W-:Y:S08]  /*26c0*/  HMMA.16816.F32 R28, R72.reuse, R90, RZ ;  /* 0x0000005a481c723c */ /* 0x044ff000000018ff */
[C---:B------:R-:W-:Y:S08]  /*26d0*/  HMMA.16816.F32 R24, R72.reuse, R80, RZ ;  /* 0x000000504818723c */ /* 0x040ff000000018ff */
[----:B------:R-:W-:Y:S08]  /*26e0*/  HMMA.16816.F32 R120, R72, R82, RZ ;  /* 0x000000524878723c */ /* 0x000ff000000018ff */
[C---:B------:R-:W-:Y:S08]  /*26f0*/  HMMA.16816.F32 R92, R68.reuse, R88, RZ ;  /* 0x00000058445c723c */ /* 0x040ff000000018ff */
[C---:B------:R-:W-:Y:S08]  /*2700*/  HMMA.16816.F32 R84, R68.reuse, R80, RZ ;  /* 0x000000504454723c */ /* 0x040ff000000018ff */
[C---:B------:R-:W-:Y:S08]  /*2710*/  HMMA.16816.F32 R88, R68.reuse, R90, RZ ;  /* 0x0000005a4458723c */ /* 0x040ff000000018ff */
[----:B------:R-:W-:Y:S08]  /*2720*/  HMMA.16816.F32 R80, R68, R82, RZ ;  /* 0x000000524450723c */ /* 0x000ff000000018ff */
[-C--:B------:R-:W-:Y:S08]  /*2730*/  HMMA.16816.F32 R72, R72, R6.reuse, RZ ;  /* 0x000000064848723c */ /* 0x080ff000000018ff */
[----:B------:R-:W-:Y:S01]  /*2740*/  HMMA.16816.F32 R68, R68, R6, RZ ;  /* 0x000000064444723c */ /* 0x000fe200000018ff */
[----:B------:R-:W2:Y:S07]  /*2750*/  LDSM.16.M88.4 R4, [R191] ;  /* 0x00000000bf04783b */ /* 0x000eae0000000200 */
[----:B---3--:R-:W-:Y:S08]  /*2760*/  HMMA.16816.F32 R40, R108, R10, R40 ;  /* 0x0000000a6c28723c */ /* 0x008ff00000001828 */
[C---:B----4-:R-:W-:Y:S08]  /*2770*/  HMMA.16816.F32 R48, R112.reuse, R8, R48 ;  /* 0x000000087030723c */ /* 0x050ff00000001830 */
[----:B------:R-:W-:Y:S08]  /*2780*/  HMMA.16816.F32 R36, R112, R10, R36 ;  /* 0x0000000a7024723c */ /* 0x000ff00000001824 */
[----:B------:R-:W-:Y:S01]  /*2790*/  HMMA.16816.F32 R44, R108, R8, R44 ;  /* 0x000000086c2c723c */ /* 0x000fe2000000182c */
[----:B------:R-:W3:Y:S07]  /*27a0*/  LDSM.16.M88.4 R8, [R189+0x2000] ;  /* 0x00200000bd08783b */ /* 0x000eee0000000200 */
[----:B------:R-:W-:Y:S08]  /*27b0*/  HMMA.16816.F32 R92, R112, R104, R92 ;  /* 0x00000068705c723c */ /* 0x000ff0000000185c */
[C---:B------:R-:W-:Y:S08]  /*27c0*/  HMMA.16816.F32 R20, R108.reuse, R96, R20 ;  /* 0x000000606c14723c */ /* 0x040ff00000001814 */
[----:B------:R-:W-:Y:S08]  /*27d0*/  HMMA.16816.F32 R72, R108, R98, R72 ;  /* 0x000000626c48723c */ /* 0x000ff00000001848 */
[C---:B------:R-:W-:Y:S08]  /*27e0*/  HMMA.16816.F32 R76, R112.reuse, R96, R76 ;  /* 0x00000060704c723c */ /* 0x040ff0000000184c */
[----:B------:R-:W-:Y:S08]  /*27f0*/  HMMA.16816.F32 R68, R112, R98, R68 ;  /* 0x000000627044723c */ /* 0x000ff00000001844 */
[----:B-1----:R-:W-:Y:S01]  /*2800*/  HMMA.16816.F32 R96, R64, R62, R40 ;  /* 0x0000003e4060723c */ /* 0x002fe20000001828 */
[----:B------:R-:W1:Y:S07]  /*2810*/  LDSM.16.M88.4 R40, [R180+0x800] ;  /* 0x00080000b428783b */ /* 0x000e6e0000000200 */
[C---:B--2---:R-:W-:Y:S08]  /*2820*/  HMMA.16816.F32 R48, R4.reuse, R60, R48 ;  /* 0x0000003c0430723c */ /* 0x044ff00000001830 */
[----:B------:R-:W-:Y:S08]  /*2830*/  HMMA.16816.F32 R36, R4, R62, R36 ;  /* 0x0000003e0424723c */ /* 0x000ff00000001824 */
[C---:B------:R-:W-:Y:S08]  /*2840*/  HMMA.16816.F32 R32, R108.reuse, R104, R32 ;  /* 0x000000686c20723c */ /* 0x040ff00000001820 */
[----:B------:R-:W-:Y:S08]  /*2850*/  HMMA.16816.F32 R28, R108, R106, R28 ;  /* 0x0000006a6c1c723c */ /* 0x000ff0000000181c */
[----:B------:R-:W-:Y:S07]  /*2860*/  HMMA.16816.F32 R44, R64, R60, R44 ;  /* 0x0000003c402c723c */ /* 0x000fee000000182c */
[----:B------:R-:W-:Y:S01]  /*2870*/  IADD3 R60, R2, 0x9, RZ ;  /* 0x00000009023c7810 */ /* 0x000fe20007ffe0ff */
[----:B------:R-:W-:Y:S08]  /*2880*/  HMMA.16816.F32 R92, R4, R56, R92 ;  /* 0x00000038045c723c */ /* 0x000ff0000000185c */
[C---:B------:R-:W-:Y:S08]  /*2890*/  HMMA.16816.F32 R24, R108.reuse, R100, R24 ;  /* 0x000000646c18723c */ /* 0x040ff00000001818 */
[----:B------:R-:W-:Y:S08]  /*28a0*/  HMMA.16816.F32 R120, R108, R102, R120 ;  /* 0x000000666c78723c */ /* 0x000ff00000001878 */
[C---:B------:R-:W-:Y:S08]  /*28b0*/  HMMA.16816.F32 R48, R12.reuse, R116, R48 ;  /* 0x000000740c30723c */ /* 0x040ff00000001830 */
[----:B------:R-:W-:Y:S08]  /*28c0*/  HMMA.16816.F32 R36, R12, R118, R36 ;  /* 0x000000760c24723c */ /* 0x000ff00000001824 */
[----:B------:R-:W-:Y:S08]  /*28d0*/  HMMA.16816.F32 R88, R112, R106, R88 ;  /* 0x0000006a7058723c */ /* 0x000ff00000001858 */
[----:B------:R-:W-:Y:S01]  /*28e0*/  HMMA.16816.F32 R32, R64, R56, R32 ;  /* 0x000000384020723c */ /* 0x000fe20000001820 */
[----:B------:R-:W-:-:S02]  /*28f0*/  FSEL R50, R50, -INF , !P6 ;  /* 0xff80000032327808 */ /* 0x000fc40007000000 */
[----:B------:R-:W-:-:S05]  /*2900*/  ISETP.GE.AND P6, PT, R60, R238, PT ;  /* 0x000000ee3c00720c */ /* 0x000fca0003fc6270 */
[C---:B------:R-:W-:Y:S08]  /*2910*/  HMMA.16816.F32 R28, R64.reuse, R58, R28 ;  /* 0x0000003a401c723c */ /* 0x040ff0000000181c */
[-C--:B------:R-:W-:Y:S08]  /*2920*/  HMMA.16816.F32 R20, R64, R16.reuse, R20 ;  /* 0x000000104014723c */ /* 0x080ff00000001814 */
[----:B------:R-:W-:Y:S07]  /*2930*/  HMMA.16816.F32 R76, R4, R16, R76 ;  /* 0x00000010044c723c */ /* 0x000fee000000184c */
[----:B------:R-:W-:Y:S01]  /*2940*/  IADD3 R16, R2, 0x1, RZ ;  /* 0x0000000102107810 */ /* 0x000fe20007ffe0ff */
[----:B---3--:R-:W-:Y:S03]  /*2950*/  HMMA.16816.F32 R44, R8, R116, R44 ;  /* 0x00000074082c723c */ /* 0x008fe6000000182c */
[----:B------:R-:W-:-:S02]  /*2960*/  ISETP.GE.AND P4, PT, R16, R238, PT ;  /* 0x000000ee1000720c */ /* 0x000fc40003f86270 */
[C---:B------:R-:W-:Y:S02]  /*2970*/  ISETP.GE.AND P5, PT, R16.reuse, R233, PT ;  /* 0x000000e91000720c */ /* 0x040fe40003fa6270 */
[C---:B------:R-:W-:Y:S01]  /*2980*/  ISETP.GE.AND P2, PT, R16.reuse, R231, PT ;  /* 0x000000e71000720c */ /* 0x040fe20003f46270 */
[----:B------:R-:W-:Y:S01]  /*2990*/  HMMA.16816.F32 R96, R8, R118, R96 ;  /* 0x000000760860723c */ /* 0x000fe20000001860 */
[----:B------:R-:W-:Y:S02]  /*29a0*/  ISETP.GE.AND P0, PT, R16, R209, PT ;  /* 0x000000d11000720c */ /* 0x000fe40003f06270 */
[----:B------:R-:W-:-:S04]  /*29b0*/  IADD3 R16, R2, 0x8, RZ ;  /* 0x0000000802107810 */ /* 0x000fc80007ffe0ff */
[----:B------:R-:W-:Y:S01]  /*29c0*/  ISETP.GE.AND P3, PT, R16, R238, PT ;  /* 0x000000ee1000720c */ /* 0x000fe20003f66270 */
[----:B-1----:R-:W-:Y:S08]  /*29d0*/  HMMA.16816.F32 R92, R12, R40, R92 ;  /* 0x000000280c5c723c */ /* 0x002ff0000000185c */
[C---:B------:R-:W-:Y:S08]  /*29e0*/  HMMA.16816.F32 R84, R112.reuse, R100, R84 ;  /* 0x000000647054723c */ /* 0x040ff00000001854 */
[----:B------:R-:W-:Y:S07]  /*29f0*/  HMMA.16816.F32 R80, R112, R102, R80 ;  /* 0x000000667050723c */ /* 0x000fee0000001850 */
[----:B------:R-:W-:Y:S01]  /*2a00*/  FSEL R102, R48, -INF , !P1 ;  /* 0xff80000030667808 */ /* 0x000fe20004800000 */
[----:B------:R-:W-:Y:S01]  /*2a10*/  HMMA.16816.F32 R24, R64, R52, R24 ;  /* 0x000000344018723c */ /* 0x000fe20000001818 */
[----:B------:R-:W-:-:S02]  /*2a20*/  ISETP.GE.AND P1, PT, R16, R233, PT ;  /* 0x000000e91000720c */ /* 0x000fc40003f26270 */
[----:B------:R-:W-:Y:S02]  /*2a30*/  IADD3 R48, R2, 0x10, RZ ;  /* 0x0000001002307810 */ /* 0x000fe40007ffe0ff */
[----:B------:R-:W-:Y:S02]  /*2a40*/  FSEL R103, R37, -INF , !P6 ;  /* 0xff80000025677808 */ /* 0x000fe40007000000 */
[----:B------:R-:W-:Y:S01]  /*2a50*/  ISETP.GE.AND P6, PT, R48, R238, PT ;  /* 0x000000ee3000720c */ /* 0x000fe20003fc6270 */
[----:B------:R-:W-:Y:S01]  /*2a60*/  HMMA.16816.F32 R120, R64, R54, R120 ;  /* 0x000000364078723c */ /* 0x000fe20000001878 */
[----:B------:R-:W-:-:S07]  /*2a70*/  FSEL R100, R38, -INF , !P1 ;  /* 0xff80000026647808 */ /* 0x000fce0004800000 */
[----:B------:R-:W-:Y:S07]  /*2a80*/  HMMA.16816.F32 R72, R64, R18, R72 ;  /* 0x000000124048723c */ /* 0x000fee0000001848 */
[----:B------:R-:W-:Y:S01]  /*2a90*/  FSEL R67, R49, -INF , !P4 ;  /* 0xff80000031437808 */ /* 0x000fe20006000000 */
[----:B------:R-:W-:Y:S01]  /*2aa0*/  HMMA.16816.F32 R88, R4, R58, R88 ;  /* 0x0000003a0458723c */ /* 0x000fe20000001858 */
[----:B------:R-:W-:Y:S02]  /*2ab0*/  FSEL R49, R36, -INF , !P3 ;  /* 0xff80000024317808 */ /* 0x000fe40005800000 */
[----:B------:R-:W-:-:S02]  /*2ac0*/  ISETP.GE.AND P4, PT, R16, R231, PT ;  /* 0x000000e71000720c */ /* 0x000fc40003f86270 */
[----:B------:R-:W-:Y:S02]  /*2ad0*/  ISETP.GE.AND P3, PT, R16, R209, PT ;  /* 0x000000d11000720c */ /* 0x000fe40003f66270 */
[----:B------:R-:W-:Y:S01]  /*2ae0*/  FSEL R16, R51, -INF , !P5 ;  /* 0xff80000033107808 */ /* 0x000fe20006800000 */
[C---:B------:R-:W-:Y:S01]  /*2af0*/  HMMA.16816.F32 R32, R8.reuse, R40, R32 ;  /* 0x000000280820723c */ /* 0x040fe20000001820 */
[-C--:B------:R-:W-:Y:S02]  /*2b00*/  ISETP.GE.AND P5, PT, R60, R233.reuse, PT ;  /* 0x000000e93c00720c */ /* 0x080fe40003fa6270 */
[----:B------:R-:W-:Y:S02]  /*2b10*/  IADD3 R36, R2, 0x11, RZ ;  /* 0x0000001102247810 */ /* 0x000fe40007ffe0ff */
[----:B------:R-:W-:Y:S02]  /*2b20*/  FSEL R58, R39, -INF , !P5 ;  /* 0xff800000273a7808 */ /* 0x000fe40006800000 */
[----:B------:R-:W-:Y:S01]  /*2b30*/  ISETP.GE.AND P5, PT, R48, R233, PT ;  /* 0x000000e93000720c */ /* 0x000fe20003fa6270 */
[----:B------:R-:W-:Y:S01]  /*2b40*/  HMMA.16816.F32 R28, R8, R42, R28 ;  /* 0x0000002a081c723c */ /* 0x000fe2000000181c */
[----:B------:R-:W-:-:S02]  /*2b50*/  FSEL R41, R45, -INF , !P2 ;  /* 0xff8000002d297808 */ /* 0x000fc40005000000 */
[----:B------:R-:W-:Y:S02]  /*2b60*/  FSEL R56, R94, -INF , !P5 ;  /* 0xff8000005e387808 */ /* 0x000fe40006800000 */
[----:B------:R-:W-:Y:S02]  /*2b70*/  FSEL R45, R96, -INF , !P4 ;  /* 0xff800000602d7808 */ /* 0x000fe40006000000 */
[----:B------:R-:W-:Y:S01]  /*2b80*/  ISETP.GE.AND P1, PT, R36, R238, PT ;  /* 0x000000ee2400720c */ /* 0x000fe20003f26270 */
[----:B------:R-:W-:Y:S01]  /*2b90*/  HMMA.16816.F32 R84, R4, R52, R84 ;  /* 0x000000340454723c */ /* 0x000fe20000001854 */
[----:B------:R-:W-:Y:S02]  /*2ba0*/  ISETP.GE.AND P5, PT, R60, R231, PT ;  /* 0x000000e73c00720c */ /* 0x000fe40003fa6270 */
[----:B------:R-:W-:Y:S02]  /*2bb0*/  ISETP.GE.AND P4, PT, R2, R209, PT ;  /* 0x000000d10200720c */ /* 0x000fe40003f86270 */
[----:B------:R-:W-:-:S02]  /*2bc0*/  FSEL R59, R92, -INF , !P6 ;  /* 0xff8000005c3b7808 */ /* 0x000fc40007000000 */
[----:B------:R-:W-:Y:S01]  /*2bd0*/  FSEL R57, R93, -INF , !P1 ;  /* 0xff8000005d397808 */ /* 0x000fe20004800000 */
[----:B------:R-:W-:Y:S01]  /*2be0*/  HMMA.16816.F32 R80, R4, R54, R80 ;  /* 0x000000360450723c */ /* 0x000fe20000001850 */
[----:B------:R-:W1:Y:S01]  /*2bf0*/  LDSM.16.M88.4 R52, [R180+0x1000] ;  /* 0x00100000b434783b */ /* 0x000e620000000200 */
[----:B------:R-:W-:Y:S02]  /*2c00*/  ISETP.GE.AND P6, PT, R2, R231, PT ;  /* 0x000000e70200720c */ /* 0x000fe40003fc6270 */
[----:B------:R-:W-:Y:S02]  /*2c10*/  FSEL R97, R97, -INF , !P5 ;  /* 0xff80000061617808 */ /* 0x000fe40006800000 */
[----:B------:R-:W-:Y:S02]  /*2c20*/  FSEL R46, R46, -INF , !P4 ;  /* 0xff8000002e2e7808 */ /* 0x000fe40006000000 */
[C---:B------:R-:W-:Y:S01]  /*2c30*/  ISETP.GE.AND P1, PT, R36.reuse, R233, PT ;  /* 0x000000e92400720c */ /* 0x040fe20003f26270 */
[----:B------:R-:W-:Y:S01]  /*2c40*/  HMMA.16816.F32 R88, R12, R42, R88 ;  /* 0x0000002a0c58723c */ /* 0x000fe20000001858 */
[----:B------:R-:W-:-:S02]  /*2c50*/  ISETP.GE.AND P5, PT, R36, R231, PT ;  /* 0x000000e72400720c */ /* 0x000fc40003fa6270 */
[----:B------:R-:W-:Y:S02]  /*2c60*/  ISETP.GE.AND P4, PT, R36, R209, PT ;  /* 0x000000d12400720c */ /* 0x000fe40003f86270 */
[----:B------:R-:W-:Y:S02]  /*2c70*/  IADD3 R36, R2, 0x18, RZ ;  /* 0x0000001802247810 */ /* 0x000fe40007ffe0ff */
[----:B------:R-:W-:Y:S01]  /*2c80*/  FSEL R40, R44, -INF , !P6 ;  /* 0xff8000002c287808 */ /* 0x000fe20007000000 */
[----:B------:R-:W-:Y:S01]  /*2c90*/  HMMA.16816.F32 R68, R4, R18, R68 ;  /* 0x000000120444723c */ /* 0x000fe20000001844 */
[----:B------:R-:W-:Y:S02]  /*2ca0*/  FSEL R44, R47, -INF , !P0 ;  /* 0xff8000002f2c7808 */ /* 0x000fe40004000000 */
[-C--:B------:R-:W-:Y:S02]  /*2cb0*/  ISETP.GE.AND P6, PT, R48, R231.reuse, PT ;  /* 0x000000e73000720c */ /* 0x080fe40003fc6270 */
[----:B------:R-:W-:-:S02]  /*2cc0*/  ISETP.GE.AND P0, PT, R36, R231, PT ;  /* 0x000000e72400720c */ /* 0x000fc40003f06270 */
[----:B------:R-:W-:Y:S02]  /*2cd0*/  FSEL R101, R32, -INF , !P6 ;  /* 0xff80000020657808 */ /* 0x000fe40007000000 */
[----:B------:R-:W-:Y:S02]  /*2ce0*/  FSEL R43, R33, -INF , !P5 ;  /* 0xff800000212b7808 */ /* 0x000fe40006800000 */
[----:B------:R-:W-:Y:S02]  /*2cf0*/  FSEL R17, R28, -INF , !P0 ;  /* 0xff8000001c117808 */ /* 0x000fe40004000000 */
[C---:B------:R-:W-:Y:S02]  /*2d00*/  ISETP.GE.AND P5, PT, R36.reuse, R238, PT ;  /* 0x000000ee2400720c */ /* 0x040fe40003fa6270 */
[C---:B------:R-:W-:Y:S02]  /*2d10*/  ISETP.GE.AND P6, PT, R36.reuse, R233, PT ;  /* 0x000000e92400720c */ /* 0x040fe40003fc6270 */
[----:B------:R-:W-:-:S02]  /*2d20*/  ISETP.GE.AND P0, PT, R36, R209, PT ;  /* 0x000000d12400720c */ /* 0x000fc40003f06270 */
[----:B------:R-:W2:Y:S01]  /*2d30*/  LDSM.16.M88.4 R36, [R180+0x1800] ;  /* 0x00180000b424783b */ /* 0x000ea20000000200 */
[----:B------:R-:W-:Y:S01]  /*2d40*/  FSEL R140, R95, -INF , !P1 ;  /* 0xff8000005f8c7808 */ /* 0x000fe20004800000 */
[----:B------:R-:W-:-:S04]  /*2d50*/  DEPBAR.LE SB0, 0x0 ;  /* 0x000080000000791a */ /* 0x000fc80000000000 */
[-C--:B-1----:R-:W-:Y:S01]  /*2d60*/  HMMA.16816.F32 R84, R12, R52.reuse, R84 ;  /* 0x000000340c54723c */ /* 0x082fe20000001854 */
[-C--:B------:R-:W-:Y:S02]  /*2d70*/  ISETP.GE.AND P1, PT, R60, R209.reuse, PT ;  /* 0x000000d13c00720c */ /* 0x080fe40003f26270 */
[----:B------:R-:W-:Y:S02]  /*2d80*/  IADD3 R42, R2, 0x19, RZ ;  /* 0x00000019022a7810 */ /* 0x000fe40007ffe0ff */
[----:B------:R-:W-:Y:S02]  /*2d90*/  FSEL R98, R98, -INF , !P3 ;  /* 0xff80000062627808 */ /* 0x000fe40005800000 */
[----:B------:R-:W-:Y:S01]  /*2da0*/  FSEL R60, R99, -INF , !P1 ;  /* 0xff800000633c7808 */ /* 0x000fe20004800000 */
[----:B------:R-:W-:Y:S01]  /*2db0*/  HMMA.16816.F32 R24, R8, R52, R24 ;  /* 0x000000340818723c */ /* 0x000fe20000001818 */
[----:B------:R-:W-:Y:S02]  /*2dc0*/  ISETP.GE.AND P2, PT, R48, R209, PT ;  /* 0x000000d13000720c */ /* 0x000fe40003f46270 */
[----:B------:R-:W-:-:S02]  /*2dd0*/  ISETP.GE.AND P3, PT, R42, R231, PT ;  /* 0x000000e72a00720c */ /* 0x000fc40003f66270 */
[----:B------:R-:W-:Y:S02]  /*2de0*/  ISETP.GE.AND P1, PT, R42, R238, PT ;  /* 0x000000ee2a00720c */ /* 0x000fe40003f26270 */
[----:B------:R-:W-:Y:S01]  /*2df0*/  IADD3 R28, R2, 0x20, RZ ;  /* 0x00000020021c7810 */ /* 0x000fe20007ffe0ff */
[-C--:B------:R-:W-:Y:S01]  /*2e00*/  HMMA.16816.F32 R120, R8, R54.reuse, R120 ;  /* 0x000000360878723c */ /* 0x080fe20000001878 */
[----:B------:R-:W-:Y:S02]  /*2e10*/  FSEL R33, R29, -INF , !P3 ;  /* 0xff8000001d217808 */ /* 0x000fe40005800000 */
[----:B------:R-:W-:Y:S02]  /*2e20*/  FSEL R34, R34, -INF , !P2 ;  /* 0xff80000022227808 */ /* 0x000fe40005000000 */
[----:B------:R-:W-:Y:S02]  /*2e30*/  FSEL R32, R35, -INF , !P4 ;  /* 0xff80000023207808 */ /* 0x000fe40006000000 */
[----:B------:R-:W-:Y:S01]  /*2e40*/  FSEL R65, R88, -INF , !P5 ;  /* 0xff80000058417808 */ /* 0x000fe20006800000 */
[----:B------:R-:W-:Y:S01]  /*2e50*/  HMMA.16816.F32 R80, R12, R54, R80 ;  /* 0x000000360c50723c */ /* 0x000fe20000001850 */
[----:B------:R-:W-:-:S02]  /*2e60*/  FSEL R61, R89, -INF , !P1 ;  /* 0xff800000593d7808 */ /* 0x000fc40004800000 */
[----:B------:R-:W-:Y:S02]  /*2e70*/  FSEL R52, R30, -INF , !P0 ;  /* 0xff8000001e347808 */ /* 0x000fe40004000000 */
[C---:B------:R-:W-:Y:S02]  /*2e80*/  ISETP.GE.AND P3, PT, R42.reuse, R233, PT ;  /* 0x000000e92a00720c */ /* 0x040fe40003f66270 */
[----:B------:R-:W-:Y:S02]  /*2e90*/  ISETP.GE.AND P2, PT, R42, R209, PT ;  /* 0x000000d12a00720c */ /* 0x000fe40003f46270 */
[C---:B------:R-:W-:Y:S01]  /*2ea0*/  ISETP.GE.AND P5, PT, R28.reuse, R238, PT ;  /* 0x000000ee1c00720c */ /* 0x040fe20003fa6270 */
[----:B--2---:R-:W-:Y:S01]  /*2eb0*/  HMMA.16816.F32 R76, R12, R36, R76 ;  /* 0x000000240c4c723c */ /* 0x004fe2000000184c */
[C---:B------:R-:W-:Y:S02]  /*2ec0*/  ISETP.GE.AND P4, PT, R28.reuse, R233, PT ;  /* 0x000000e91c00720c */ /* 0x040fe40003f86270 */
[----:B------:R-:W-:-:S02]  /*2ed0*/  ISETP.GE.AND P1, PT, R28, R231, PT ;  /* 0x000000e71c00720c */ /* 0x000fc40003f26270 */
[----:B------:R-:W-:Y:S02]  /*2ee0*/  ISETP.GE.AND P0, PT, R28, R209, PT ;  /* 0x000000d11c00720c */ /* 0x000fe40003f06270 */
[----:B------:R-:W-:Y:S01]  /*2ef0*/  IADD3 R28, R2, 0x21, RZ ;  /* 0x00000021021c7810 */ /* 0x000fe20007ffe0ff */
[C---:B------:R-:W-:Y:S01]  /*2f00*/  HMMA.16816.F32 R20, R8.reuse, R36, R20 ;  /* 0x000000240814723c */ /* 0x040fe20000001814 */
[----:B------:R-:W-:Y:S02]  /*2f10*/  FSEL R48, R31, -INF , !P2 ;  /* 0xff8000001f307808 */ /* 0x000fe40005000000 */
[----:B------:R-:W-:Y:S02]  /*2f20*/  FSEL R144, R91, -INF , !P3 ;  /* 0xff8000005b907808 */ /* 0x000fe40005800000 */
[C---:B------:R-:W-:Y:S02]  /*2f30*/  ISETP.GE.AND P2, PT, R28.reuse, R233, PT ;  /* 0x000000e91c00720c */ /* 0x040fe40003f46270 */
[----:B------:R-:W-:Y:S01]  /*2f40*/  ISETP.GE.AND P3, PT, R28, R231, PT ;  /* 0x000000e71c00720c */ /* 0x000fe20003f66270 */
[----:B------:R-:W-:Y:S01]  /*2f50*/  HMMA.16816.F32 R72, R8, R38, R72 ;  /* 0x000000260848723c */ /* 0x000fe20000001848 */
[----:B------:R-:W-:-:S02]  /*2f60*/  IADD3 R6, R2, 0x28, RZ ;  /* 0x0000002802067810 */ /* 0x000fc40007ffe0ff */
[----:B------:R-:W-:Y:S02]  /*2f70*/  IADD3 R4, R2, 0x29, RZ ;  /* 0x0000002902047810 */ /* 0x000fe40007ffe0ff */
[----:B------:R-:W-:Y:S02]  /*2f80*/  FSEL R168, R90, -INF , !P6 ;  /* 0xff8000005aa87808 */ /* 0x000fe40007000000 */
[----:B------:R-:W-:Y:S01]  /*2f90*/  FSEL R148, R87, -INF , !P2 ;  /* 0xff80000057947808 */ /* 0x000fe20005000000 */
[----:B------:R-:W-:Y:S01]  /*2fa0*/  HMMA.16816.F32 R68, R12, R38, R68 ;  /* 0x000000260c44723c */ /* 0x000fe20000001844 */
[----:B------:R-:W-:Y:S01]  /*2fb0*/  FSEL R145, R25, -INF , !P3 ;  /* 0xff80000019917808 */ /* 0x000fe20005800000 */
[----:B------:R-:W-:Y:S01]  /*2fc0*/  BAR.SYNC.DEFER_BLOCKING 0x0 ;  /* 0x0000000000007b1d */ /* 0x000fe20000010000 */
[----:B------:R-:W-:Y:S02]  /*2fd0*/  ISETP.GE.AND P6, PT, R28, R238, PT ;  /* 0x000000ee1c00720c */ /* 0x000fe40003fc6270 */
[----:B------:R-:W-:-:S02]  /*2fe0*/  ISETP.GE.AND P2, PT, R6, R231, PT ;  /* 0x000000e70600720c */ /* 0x000fc40003f46270 */
[----:B------:R-:W-:Y:S02]  /*2ff0*/  ISETP.GE.AND P3, PT, R4, R231, PT ;  /* 0x000000e70400720c */ /* 0x000fe40003f66270 */
[----:B------:R-:W-:Y:S02]  /*3000*/  FSEL R31, R84, -INF , !P5 ;  /* 0xff800000541f7808 */ /* 0x000fe40006800000 */
[----:B------:R-:W-:Y:S02]  /*3010*/  ISETP.GE.AND P5, PT, R28, R209, PT ;  /* 0x000000d11c00720c */ /* 0x000fe40003fa6270 */
[----:B------:R-:W-:Y:S02]  /*3020*/  FSEL R29, R85, -INF , !P6 ;  /* 0xff800000551d7808 */ /* 0x000fe40007000000 */
[----:B------:R-:W-:Y:S02]  /*3030*/  FSEL R153, R24, -INF , !P1 ;  /* 0xff80000018997808 */ /* 0x000fe40004800000 */
[----:B------:R-:W-:-:S02]  /*3040*/  FSEL R143, R120, -INF , !P2 ;  /* 0xff800000788f7808 */ /* 0x000fc40005000000 */
[----:B------:R-:W-:Y:S02]  /*3050*/  FSEL R151, R121, -INF , !P3 ;  /* 0xff80000079977808 */ /* 0x000fe40005800000 */
[----:B------:R-:W-:Y:S02]  /*3060*/  FSEL R28, R26, -INF , !P0 ;  /* 0xff8000001a1c7808 */ /* 0x000fe40004000000 */
[CC--:B------:R-:W-:Y:S02]  /*3070*/  ISETP.GE.AND P6, PT, R6.reuse, R238.reuse, PT ;  /* 0x000000ee0600720c */ /* 0x0c0fe40003fc6270 */
[----:B------:R-:W-:Y:S02]  /*3080*/  ISETP.GE.AND P1, PT, R6, R209, PT ;  /* 0x000000d10600720c */ /* 0x000fe40003f26270 */
        /* <DEDUP_REMOVED lines=8> */
[----:B------:R-:W-:Y:S02]  /*3110*/  FSEL R162, R122, -INF , !P1 ;  /* 0xff8000007aa27808 */ /* 0x000fe40004800000 */
[-C--:B------:R-:W-:Y:S02]  /*3120*/  ISETP.GE.AND P4, PT, R6, R233.reuse, PT ;  /* 0x000000e90600720c */ /* 0x080fe40003f86270 */
[C---:B------:R-:W-:Y:S02]  /*3130*/  ISETP.GE.AND P6, PT, R4.reuse, R238, PT ;  /* 0x000000ee0400720c */ /* 0x040fe40003fc6270 */
[C---:B------:R-:W-:Y:S02]  /*3140*/  ISETP.GE.AND P2, PT, R4.reuse, R233, PT ;  /* 0x000000e90400720c */ /* 0x040fe40003f46270 */
[C---:B------:R-:W-:Y:S02]  /*3150*/  ISETP.GE.AND P5, PT, R4.reuse, R231, PT ;  /* 0x000000e70400720c */ /* 0x040fe40003fa6270 */
        /* <DEDUP_REMOVED lines=8> */
[C---:B------:R-:W-:Y:S02]  /*31e0*/  ISETP.GE.AND P3, PT, R4.reuse, R231, PT ;  /* 0x000000e70400720c */ /* 0x040fe40003f66270 */
[----:B------:R-:W-:Y:S02]  /*31f0*/  ISETP.GE.AND P6, PT, R4, R209, PT ;  /* 0x000000d10400720c */ /* 0x000fe40003fc6270 */
[C---:B------:R-:W-:Y:S02]  /*3200*/  IADD3 R4, R2.reuse, 0x38, RZ ;  /* 0x0000003802047810 */ /* 0x040fe40007ffe0ff */
[----:B------:R-:W-:Y:S02]  /*3210*/  IADD3 R2, R2, 0x39, RZ ;  /* 0x0000003902027810 */ /* 0x000fe40007ffe0ff */
[----:B------:R-:W-:-:S02]  /*3220*/  FSEL R156, R22, -INF , !P1 ;  /* 0xff800000169c7808 */ /* 0x000fc40004800000 */
[----:B------:R-:W-:Y:S02]  /*3230*/  ISETP.GE.AND P1, PT, R2, R209, PT ;  /* 0x000000d10200720c */ /* 0x000fe40003f26270 */
[----:B------:R-:W-:Y:S02]  /*3240*/  FSEL R63, R79, -INF , !P0 ;  /* 0xff8000004f3f7808 */ /* 0x000fe40004000000 */
[----:B------:R-:W-:Y:S02]  /*3250*/  FSEL R146, R75, -INF , !P1 ;  /* 0xff8000004b927808 */ /* 0x000fe40004800000 */
[----:B------:R-:W-:Y:S02]  /*3260*/  ISETP.GE.AND P1, PT, R207, 0x2, PT ;  /* 0x00000002cf00780c */ /* 0x000fe40003f26270 */
[----:B------:R-:W-:Y:S02]  /*3270*/  ISETP.GE.AND P0, PT, R4, R231, PT ;  /* 0x000000e70400720c */ /* 0x000fe40003f06270 */
[----:B------:R-:W-:-:S02]  /*3280*/  FSEL R141, R77, -INF , !P4 ;  /* 0xff8000004d8d7808 */ /* 0x000fc40006000000 */
[----:B------:R-:W-:Y:S02]  /*3290*/  FSEL R157, R72, -INF , !P0 ;  /* 0xff800000489d7808 */ /* 0x000fe40004000000 */
[----:B------:R-:W-:Y:S02]  /*32a0*/  ISETP.GE.AND P0, PT, R2, R231, PT ;  /* 0x000000e70200720c */ /* 0x000fe40003f06270 */
[----:B------:R-:W-:Y:S02]  /*32b0*/  FSEL R66, R78, -INF , !P2 ;  /* 0xff8000004e427808 */ /* 0x000fe40005000000 */
[----:B------:R-:W-:Y:S02]  /*32c0*/  FSEL R159, R20, -INF , !P5 ;  /* 0xff800000149f7808 */ /* 0x000fe40006800000 */
[----:B------:R-:W-:Y:S02]  /*32d0*/  FSEL R158, R21, -INF , !P3 ;  /* 0xff800000159e7808 */ /* 0x000fe40005800000 */
[----:B------:R-:W-:-:S02]  /*32e0*/  FSEL R155, R73, -INF , !P0 ;  /* 0xff800000499b7808 */ /* 0x000fc40004000000 */
[CC--:B------:R-:W-:Y:S02]  /*32f0*/  ISETP.GE.AND P4, PT, R4.reuse, R238.reuse, PT ;  /* 0x000000ee0400720c */ /* 0x0c0fe40003f86270 */
[C---:B------:R-:W-:Y:S02]  /*3300*/  ISETP.GE.AND P2, PT, R4.reuse, R233, PT ;  /* 0x000000e90400720c */ /* 0x040fe40003f46270 */
[----:B------:R-:W-:Y:S02]  /*3310*/  ISETP.GE.AND P5, PT, R4, R209, PT ;  /* 0x000000d10400720c */ /* 0x000fe40003fa6270 */
[C---:B------:R-:W-:Y:S02]  /*3320*/  ISETP.GE.AND P3, PT, R2.reuse, R238, PT ;  /* 0x000000ee0200720c */ /* 0x040fe40003f66270 */
[----:B------:R-:W-:Y:S01]  /*3330*/  ISETP.GE.AND P0, PT, R2, R233, PT ;  /* 0x000000e90200720c */ /* 0x000fe20003f06270 */
[----:B------:R-:W-:Y:S01]  /*3340*/  IMAD.IADD R2, R131, 0x1, R128 ;  /* 0x0000000183027824 */ /* 0x000fe200078e0280 */
[----:B------:R-:W-:-:S02]  /*3350*/  FSEL R152, R23, -INF , !P6 ;  /* 0xff80000017987808 */ /* 0x000fc40007000000 */
[----:B------:R-:W-:Y:S02]  /*3360*/  FSEL R147, R74, -INF , !P5 ;  /* 0xff8000004a937808 */ /* 0x000fe40006800000 */
[----:B------:R-:W-:Y:S02]  /*3370*/  FSEL R138, R68, -INF , !P4 ;  /* 0xff800000448a7808 */ /* 0x000fe40006000000 */
[----:B------:R-:W-:Y:S02]  /*3380*/  FSEL R137, R69, -INF , !P3 ;  /* 0xff80000045897808 */ /* 0x000fe40005800000 */
[----:B------:R-:W-:Y:S02]  /*3390*/  FSEL R64, R70, -INF , !P2 ;  /* 0xff80000046407808 */ /* 0x000fe40005000000 */
[----:B------:R-:W-:Y:S01]  /*33a0*/  FSEL R62, R71, -INF , !P0 ;  /* 0xff800000473e7808 */ /* 0x000fe20004000000 */
[----:B------:R-:W-:Y:S05]  /*33b0*/  @!P1 BRA `(.L_x_539) ;  /* 0x0000031000009947 */ /* 0x000fea0003800000 */
[----:B------:R-:W-:Y:S01]  /*33c0*/  ISETP.GE.AND P0, PT, R218, c[0x0][0x220], PT ;  /* 0x00008800da007a0c */ /* 0x000fe20003f06270 */
[----:B------:R-:W-:Y:S01]  /*33d0*/  BSSY B0, `(.L_x_540) ;  /* 0x000002e000007945 */ /* 0x000fe20003800000 */
[----:B------:R-:W-:-:S04]  /*33e0*/  IADD3 R6, R207, -0x2, RZ ;  /* 0xfffffffecf067810 */ /* 0x000fc80007ffe0ff */
[----:B------:R-:W-:Y:S01]  /*33f0*/  SHF.R.S32.HI R4, RZ, 0x1f, R6 ;  /* 0x0000001fff047819 */ /* 0x000fe20000011406 */
[----:B------:R-:W-:Y:S02]  /*3400*/  IMAD R127, R127, R6, RZ ;  /* 0x000000067f7f7224 */ /* 0x000fe400078e02ff */
[----:B------:R-:W-:-:S04]  /*3410*/  IMAD.WIDE.U32 R10, R6, R129, R216 ;  /* 0x00000081060a7225 */ /* 0x000fc800078e00d8 */
[----:B------:R-:W-:Y:S01]  /*3420*/  IMAD R4, R4, R129, R127 ;  /* 0x0000008104047224 */ /* 0x000fe200078e027f */
[-C--:B------:R-:W-:Y:S01]  /*3430*/  @!P0 IADD3 R6, P5, R197, R10.reuse, RZ ;  /* 0x0000000ac5068210 */ /* 0x080fe20007fbe0ff */
[----:B------:R-:W-:Y:S01]  /*3440*/  @!P0 IMAD.MOV.U32 R5, RZ, RZ, c[0x0][0x19c] ;  /* 0x00006700ff058624 */ /* 0x000fe200078e00ff */
[----:B------:R-:W-:Y:S01]  /*3450*/  @!P0 LEA R7, P3, R126, R10, 0x5 ;  /* 0x0000000a7e078211 */ /* 0x000fe200078628ff */
[----:B------:R-:W-:Y:S01]  /*3460*/  IMAD.IADD R13, R11, 0x1, R4 ;  /* 0x000000010b0d7824 */ /* 0x000fe200078e0204 */
[----:B------:R-:W-:Y:S01]  /*3470*/  @!P0 LEA R18, P6, R10, c[0x0][0x168], 0x1 ;  /* 0x00005a000a128a11 */ /* 0x000fe200078c08ff */
[----:B------:R1:W-:Y:S01]  /*3480*/  @P0 STS.128 [R205+0x4000], RZ ;  /* 0x004000ffcd000388 */ /* 0x0003e20000000c00 */
[----:B------:R-:W-:Y:S01]  /*3490*/  @!P0 LEA R14, P4, R6, c[0x0][0x168], 0x1 ;  /* 0x00005a00060e8a11 */ /* 0x000fe200078808ff */
[----:B------:R-:W-:Y:S01]  /*34a0*/  @!P0 IMAD.X R9, R196, 0x1, R13, P5 ;  /* 0x00000001c4098824 */ /* 0x000fe200028e060d */
[----:B------:R-:W-:Y:S02]  /*34b0*/  @!P0 LEA R8, P2, R7, c[0x0][0x168], 0x1 ;  /* 0x00005a0007088a11 */ /* 0x000fe400078408ff */
[----:B------:R-:W-:-:S02]  /*34c0*/  @!P0 LEA.HI.X R4, R126, R13, R5, 0x5, P3 ;  /* 0x0000000d7e048211 */ /* 0x000fc400018f2c05 */
[----:B------:R-:W-:Y:S02]  /*34d0*/  @!P0 LEA.HI.X R19, R10, c[0x0][0x16c], R13, 0x1, P6 ;  /* 0x00005b000a138a11 */ /* 0x000fe400030f0c0d */
        /* <DEDUP_REMOVED lines=18> */
[----:B------:R-:W-:Y:S01]  /*3600*/  IMAD.MOV.U32 R12, RZ, RZ, R10 ;  /* 0x000000ffff0c7224 */ /* 0x000fe200078e000a */
        /* <DEDUP_REMOVED lines=10> */
.L_x_541:
[----:B------:R-:W-:Y:S05]  /*36b0*/  BSYNC B0 ;  /* 0x0000000000007941 */ /* 0x000fea0003800000 */
.L_x_540:
[----:B------:R-:W0:Y:S02]  /*36c0*/  LDGDEPBAR ;  /* 0x00000000000079af */ /* 0x000e240000000000 */
.L_x_539:
[----:B------:R-:W-:Y:S01]  /*36d0*/  FMNMX.FTZ R4, R40, R41, !PT ;  /* 0x0000002928047209 */ /* 0x000fe20007810000 */
[----:B------:R-:W-:Y:S01]  /*36e0*/  IMAD.WIDE.U32 R174, R230, -0x326172a9, RZ ;  /* 0xcd9e8d57e6ae7825 */ /* 0x000fe200078e00ff */
[----:B--2---:R-:W-:Y:S01]  /*36f0*/  FMNMX.FTZ R7, R46, R44, !PT ;  /* 0x0000002c2e077209 */ /* 0x004fe20007810000 */
[----:B------:R-:W-:Y:S01]  /*3700*/  UIADD3 UR14, UR25, -0x4498517b, URZ ;  /* 0xbb67ae85190e7890 */ /* 0x000fe2000fffe03f */
[----:B------:R-:W-:Y:S01]  /*3710*/  FMNMX.FTZ R4, R45, R4, !PT ;  /* 0x000000042d047209 */ /* 0x000fe20007810000 */
[----:B------:R-:W-:Y:S01]  /*3720*/  IMAD.WIDE.U32 R242, R228, -0x2daee0ad, RZ ;  /* 0xd2511f53e4f27825 */ /* 0x000fe200078e00ff */
[----:B------:R-:W-:Y:S01]  /*3730*/  FMNMX.FTZ R7, R98, R7, !PT ;  /* 0x0000000762077209 */ /* 0x000fe20007810000 */
[----:B------:R-:W-:Y:S01]  /*3740*/  UIADD3 UR15, UR24, -0x61c88647, URZ ;  /* 0x9e3779b9180f7890 */ /* 0x000fe2000fffe03f */
[----:B------:R-:W-:Y:S01]  /*3750*/  FMNMX.FTZ R4, R97, R4, !PT ;  /* 0x0000000461047209 */ /* 0x000fe20007810000 */
[----:B------:R-:W-:Y:S01]  /*3760*/  IMAD.SHL.U32 R165, R132, 0x2, RZ ;  /* 0x0000000284a57824 */ /* 0x000fe200078e00ff */
[----:B------:R-:W-:Y:S01]  /*3770*/  FMNMX.FTZ R7, R60, R7, !PT ;  /* 0x000000073c077209 */ /* 0x000fe20007810000 */
[----:B------:R-:W-:Y:S01]  /*3780*/  UIADD3 UR13, UR24, 0x3c6ef372, URZ ;  /* 0x3c6ef372180d7890 */ /* 0x000fe2000fffe03f */
[----:B------:R-:W-:Y:S01]  /*3790*/  FMNMX.FTZ R4, R101, R4, !PT ;  /* 0x0000000465047209 */ /* 0x000fe20007810000 */
[----:B------:R-:W-:Y:S01]  /*37a0*/  UIADD3 UR12, UR25, 0x76cf5d0a, URZ ;  /* 0x76cf5d0a190c7890 */ /* 0x000fe2000fffe03f */
[----:B------:R-:W-:Y:S01]  /*37b0*/  FMNMX.FTZ R7, R34, R7, !PT ;  /* 0x0000000722077209 */ /* 0x000fe20007810000 */
[----:B------:R-:W-:Y:S01]  /*37c0*/  UIADD3 UR10, UR25, 0x32370b8f, URZ ;  /* 0x32370b8f190a7890 */ /* 0x000fe2000fffe03f */
[----:B------:R-:W-:Y:S01]  /*37d0*/  FMNMX.FTZ R4, R43, R4, !PT ;  /* 0x000000042b047209 */ /* 0x000fe20007810000 */
[----:B------:R-:W-:Y:S01]  /*37e0*/  UIADD3 UR11, UR24, -0x255992d5, URZ ;  /* 0xdaa66d2b180b7890 */ /* 0x000fe2000fffe03f */
[----:B------:R-:W-:Y:S01]  /*37f0*/  FMNMX.FTZ R7, R32, R7, !PT ;  /* 0x0000000720077209 */ /* 0x000fe20007810000 */
[----:B------:R-:W-:Y:S01]  /*3800*/  UIADD3 UR9, UR24, 0x78dde6e4, URZ ;  /* 0x78dde6e418097890 */ /* 0x000fe2000fffe03f */
[----:B------:R-:W-:Y:S01]  /*3810*/  FMNMX.FTZ R4, R17, R4, !PT ;  /* 0x0000000411047209 */ /* 0x000fe20007810000 */
[----:B------:R-:W-:Y:S01]  /*3820*/  UIADD3 UR8, UR25, -0x126145ec, URZ ;  /* 0xed9eba1419087890 */ /* 0x000fe2000fffe03f */
[----:B------:R-:W-:Y:S01]  /*3830*/  FMNMX.FTZ R7, R52, R7, !PT ;  /* 0x0000000734077209 */ /* 0x000fe20007810000 */
[----:B------:R-:W-:Y:S01]  /*3840*/  UIADD3 UR6, UR25, -0x56f99767, URZ ;  /* 0xa906689919067890 */ /* 0x000fe2000fffe03f */
[----:B------:R-:W-:Y:S01]  /*3850*/  FMNMX.FTZ R4, R33, R4, !PT ;  /* 0x0000000421047209 */ /* 0x000fe20007810000 */
[----:B------:R-:W-:Y:S01]  /*3860*/  UIADD3 UR16, UR24, -0x4ab325aa, URZ ;  /* 0xb54cda5618107890 */ /* 0x000fe2000fffe03f */
[----:B-1----:R-:W-:Y:S01]  /*3870*/  FMNMX.FTZ R8, R102, R67, !PT ;  /* 0x0000004366087209 */ /* 0x002fe20007810000 */
[----:B------:R-:W-:Y:S01]  /*3880*/  IMAD.SHL.U32 R188, R2, 0x2, RZ ;  /* 0x0000000202bc7824 */ /* 0x000fe200078e00ff */
[----:B------:R-:W-:Y:S01]  /*3890*/  FMNMX.FTZ R4, R153, R4, !PT ;  /* 0x0000000499047209 */ /* 0x000fe20007810000 */
[----:B------:R-:W-:Y:S01]  /*38a0*/  UIADD3 UR7, UR24, 0x1715609d, URZ ;  /* 0x1715609d18077890 */ /* 0x000fe2000fffe03f */
[----:B------:R-:W-:Y:S01]  /*38b0*/  FMNMX.FTZ R7, R48, R7, !PT ;  /* 0x0000000730077209 */ /* 0x000fe20007810000 */
[--C-:B------:R-:W-:Y:S01]  /*38c0*/  IMAD R185, R3, 0x2, R188.reuse ;  /* 0x0000000203b97824 */ /* 0x100fe200078e02bc */
[----:B------:R-:W-:Y:S01]  /*38d0*/  FMNMX.FTZ R4, R145, R4, !PT ;  /* 0x0000000491047209 */ /* 0x000fe20007810000 */
[C---:B------:R-:W-:Y:S01]  /*38e0*/  IMAD R186, R0.reuse, 0x2, R188 ;  /* 0x0000000200ba7824 */ /* 0x040fe200078e02bc */
[----:B------:R-:W-:Y:S01]  /*38f0*/  FMNMX.FTZ R8, R49, R8, !PT ;  /* 0x0000000831087209 */ /* 0x000fe20007810000 */
[----:B------:R-:W-:Y:S01]  /*3900*/  IMAD R184, R0, 0x2, R185 ;  /* 0x0000000200b87824 */ /* 0x000fe200078e02b9 */
[----:B------:R-:W-:Y:S01]  /*3910*/  FMNMX.FTZ R4, R143, R4, !PT ;  /* 0x000000048f047209 */ /* 0x000fe20007810000 */
[----:B------:R-:W-:Y:S01]  /*3920*/  LDSM.16.MT88.4 R116, [R188+0x6000] ;  /* 0x00600000bc74783b */ /* 0x000fe20000004200 */
[----:B------:R-:W-:-:S02]  /*3930*/  FMNMX.FTZ R7, R28, R7, !PT ;  /* 0x000000071c077209 */ /* 0x000fc40007810000 */
[----:B------:R-:W-:Y:S01]  /*3940*/  FMNMX.FTZ R4, R151, R4, !PT ;  /* 0x0000000497047209 */ /* 0x000fe20007810000 */
[----:B------:R-:W-:Y:S01]  /*3950*/  LDSM.16.MT88.4 R112, [R186+0x6000] ;  /* 0x00600000ba70783b */ /* 0x000fe20000004200 */
[----:B------:R-:W-:Y:S02]  /*3960*/  IADD3 R232, R230, 0x4, RZ ;  /* 0x00000004e6e87810 */ /* 0x000fe40007ffe0ff */
[----:B------:R-:W-:Y:S01]  /*3970*/  FMNMX.FTZ R5, R159, R4, !PT ;  /* 0x000000049f057209 */ /* 0x000fe20007810000 */
[----:B------:R-:W-:Y:S01]  /*3980*/  LDSM.16.MT88.4 R88, [R185+0x6000] ;  /* 0x00600000b958783b */ /* 0x000fe20000004200 */
[----:B------:R-:W-:Y:S01]  /*3990*/  FMNMX.FTZ R8, R103, R8, !PT ;  /* 0x0000000867087209 */ /* 0x000fe20007810000 */
[----:B------:R-:W-:Y:S01]  /*39a0*/  IMAD.WIDE.U32 R178, R232, -0x326172a9, RZ ;  /* 0xcd9e8d57e8b27825 */ /* 0x000fe200078e00ff */
[----:B------:R-:W-:Y:S02]  /*39b0*/  FMNMX.FTZ R4, R158, R5, !PT ;  /* 0x000000059e047209 */ /* 0x000fe40007810000 */
[----:B------:R-:W-:-:S02]  /*39c0*/  FMNMX.FTZ R7, R30, R7, !PT ;  /* 0x000000071e077209 */ /* 0x000fc40007810000 */
[----:B------:R-:W-:Y:S02]  /*39d0*/  FMNMX.FTZ R4, R157, R4, !PT ;  /* 0x000000049d047209 */ /* 0x000fe40007810000 */
[----:B------:R-:W-:Y:S02]  /*39e0*/  FMNMX.FTZ R11, R50, R16, !PT ;  /* 0x00000010320b7209 */ /* 0x000fe40007810000 */
[----:B------:R-:W-:Y:S02]  /*39f0*/  FMNMX.FTZ R9, R155, R4, !PT ;  /* 0x000000049b097209 */ /* 0x000fe40007810000 */
[----:B------:R-:W-:Y:S02]  /*3a00*/  LOP3.LUT R229, R125, UR24, RZ, 0x3c, !PT ;  /* 0x000000187de57c12 */ /* 0x000fe4000f8e3cff */
[----:B------:R-:W-:Y:S01]  /*3a10*/  FMNMX.FTZ R8, R59, R8, !PT ;  /* 0x000000083b087209 */ /* 0x000fe20007810000 */
[----:B------:R-:W1:Y:S01]  /*3a20*/  SHFL.BFLY PT, R10, R9, 0x2, 0x1f ;  /* 0x0c401f00090a7f89 */ /* 0x000e6200000e0000 */
[----:B------:R-:W-:-:S02]  /*3a30*/  FMNMX.FTZ R7, R162, R7, !PT ;  /* 0x00000007a2077209 */ /* 0x000fc40007810000 */
[----:B------:R-:W-:Y:S02]  /*3a40*/  FMNMX.FTZ R11, R100, R11, !PT ;  /* 0x0000000b640b7209 */ /* 0x000fe40007810000 */
[-C--:B------:R-:W-:Y:S02]  /*3a50*/  LOP3.LUT R172, R175, R229.reuse, RZ, 0x3c, !PT ;  /* 0x000000e5afac7212 */ /* 0x080fe400078e3cff */
[----:B------:R-:W-:Y:S02]  /*3a60*/  FMNMX.FTZ R8, R57, R8, !PT ;  /* 0x0000000839087209 */ /* 0x000fe40007810000 */
[----:B------:R-:W-:Y:S01]  /*3a70*/  LOP3.LUT R170, R179, R229, RZ, 0x3c, !PT ;  /* 0x000000e5b3aa7212 */ /* 0x000fe200078e3cff */
[----:B------:R-:W-:Y:S01]  /*3a80*/  IMAD.WIDE.U32 R172, R172, -0x2daee0ad, RZ ;  /* 0xd2511f53acac7825 */ /* 0x000fe200078e00ff */
[----:B------:R-:W-:Y:S02]  /*3a90*/  FMNMX.FTZ R7, R150, R7, !PT ;  /* 0x0000000796077209 */ /* 0x000fe40007810000 */
[----:B------:R-:W-:Y:S01]  /*3aa0*/  LOP3.LUT R4, R243, UR25, R165, 0x96, !PT ;  /* 0x00000019f3047c12 */ /* 0x000fe2000f8e96a5 */
[----:B------:R-:W-:Y:S01]  /*3ab0*/  IMAD.WIDE.U32 R170, R170, -0x2daee0ad, RZ ;  /* 0xd2511f53aaaa7825 */ /* 0x000fe200078e00ff */
[----:B------:R-:W-:-:S02]  /*3ac0*/  FMNMX.FTZ R11, R58, R11, !PT ;  /* 0x0000000b3a0b7209 */ /* 0x000fc40007810000 */
[----:B------:R-:W-:Y:S01]  /*3ad0*/  FMNMX.FTZ R8, R65, R8, !PT ;  /* 0x0000000841087209 */ /* 0x000fe20007810000 */
[----:B------:R-:W-:Y:S01]  /*3ae0*/  IMAD.WIDE.U32 R14, R4, -0x326172a9, RZ ;  /* 0xcd9e8d57040e7825 */ /* 0x000fe200078e00ff */
[----:B------:R-:W-:Y:S02]  /*3af0*/  FMNMX.FTZ R7, R156, R7, !PT ;  /* 0x000000079c077209 */ /* 0x000fe40007810000 */
[----:B------:R-:W-:Y:S02]  /*3b00*/  FMNMX.FTZ R11, R56, R11, !PT ;  /* 0x0000000b380b7209 */ /* 0x000fe40007810000 */
[----:B------:R-:W-:Y:S02]  /*3b10*/  FMNMX.FTZ R8, R61, R8, !PT ;  /* 0x000000083d087209 */ /* 0x000fe40007810000 */
[----:B-1----:R-:W-:Y:S02]  /*3b20*/  FMNMX.FTZ R10, R9, R10, !PT ;  /* 0x0000000a090a7209 */ /* 0x002fe40007810000 */
[----:B------:R-:W-:-:S02]  /*3b30*/  FMNMX.FTZ R4, R152, R7, !PT ;  /* 0x0000000798047209 */ /* 0x000fc40007810000 */
[--C-:B------:R-:W-:Y:S01]  /*3b40*/  LOP3.LUT R240, R173, UR14, R242.reuse, 0x96, !PT ;  /* 0x0000000eadf07c12 */ /* 0x100fe2000f8e96f2 */
[----:B------:R-:W1:Y:S01]  /*3b50*/  SHFL.BFLY PT, R133, R10, 0x1, 0x1f ;  /* 0x0c201f000a857f89 */ /* 0x000e6200000e0000 */
[----:B------:R-:W-:Y:S02]  /*3b60*/  LOP3.LUT R176, R171, UR14, R242, 0x96, !PT ;  /* 0x0000000eabb07c12 */ /* 0x000fe4000f8e96f2 */
[----:B------:R-:W-:Y:S01]  /*3b70*/  FMNMX.FTZ R11, R140, R11, !PT ;  /* 0x0000000b8c0b7209 */ /* 0x000fe20007810000 */
[----:B------:R-:W-:Y:S01]  /*3b80*/  IMAD.WIDE.U32 R240, R240, -0x326172a9, RZ ;  /* 0xcd9e8d57f0f07825 */ /* 0x000fe200078e00ff */
[----:B------:R-:W-:Y:S02]  /*3b90*/  FMNMX.FTZ R8, R31, R8, !PT ;  /* 0x000000081f087209 */ /* 0x000fe40007810000 */
[----:B------:R-:W-:Y:S01]  /*3ba0*/  FMNMX.FTZ R13, R147, R4, !PT ;  /* 0x00000004930d7209 */ /* 0x000fe20007810000 */
[----:B------:R-:W-:Y:S01]  /*3bb0*/  IMAD.WIDE.U32 R176, R176, -0x326172a9, RZ ;  /* 0xcd9e8d57b0b07825 */ /* 0x000fe200078e00ff */
[----:B------:R-:W-:-:S02]  /*3bc0*/  FMNMX.FTZ R11, R168, R11, !PT ;  /* 0x0000000ba80b7209 */ /* 0x000fc40007810000 */
[----:B------:R-:W-:Y:S02]  /*3bd0*/  FMNMX.FTZ R8, R29, R8, !PT ;  /* 0x000000081d087209 */ /* 0x000fe40007810000 */
[----:B------:R-:W-:Y:S02]  /*3be0*/  LOP3.LUT R6, R15, UR15, R178, 0x96, !PT ;  /* 0x0000000f0f067c12 */ /* 0x000fe4000f8e96b2 */
[----:B------:R-:W-:Y:S02]  /*3bf0*/  FMNMX.FTZ R13, R146, R13, !PT ;  /* 0x0000000d920d7209 */ /* 0x000fe40007810000 */
[----:B------:R-:W-:Y:S01]  /*3c00*/  FMNMX.FTZ R11, R144, R11, !PT ;  /* 0x0000000b900b7209 */ /* 0x000fe20007810000 */
[----:B------:R-:W-:Y:S01]  /*3c10*/  IMAD.WIDE.U32 R6, R6, -0x2daee0ad, RZ ;  /* 0xd2511f5306067825 */ /* 0x000fe200078e00ff */
[----:B------:R-:W-:Y:S01]  /*3c20*/  LOP3.LUT R226, R241, UR13, R14, 0x96, !PT ;  /* 0x0000000df1e27c12 */ /* 0x000fe2000f8e960e */
[----:B------:R-:W2:Y:S01]  /*3c30*/  SHFL.BFLY PT, R4, R13, 0x2, 0x1f ;  /* 0x0c401f000d047f89 */ /* 0x000ea200000e0000 */
[----:B------:R-:W-:-:S02]  /*3c40*/  FMNMX.FTZ R8, R163, R8, !PT ;  /* 0x00000008a3087209 */ /* 0x000fc40007810000 */
[----:B------:R-:W-:Y:S01]  /*3c50*/  LOP3.LUT R14, R177, UR13, R14, 0x96, !PT ;  /* 0x0000000db10e7c12 */ /* 0x000fe2000f8e960e */
[----:B------:R-:W-:Y:S01]  /*3c60*/  IMAD.WIDE.U32 R226, R226, -0x2daee0ad, RZ ;  /* 0xd2511f53e2e27825 */ /* 0x000fe200078e00ff */
[----:B------:R-:W-:Y:S02]  /*3c70*/  FMNMX.FTZ R11, R154, R11, !PT ;  /* 0x0000000b9a0b7209 */ /* 0x000fe40007810000 */
[----:B------:R-:W-:Y:S02]  /*3c80*/  FMNMX.FTZ R8, R161, R8, !PT ;  /* 0x00000008a1087209 */ /* 0x000fe40007810000 */
[----:B------:R-:W-:Y:S01]  /*3c90*/  LOP3.LUT R5, R15, UR15, R174, 0x96, !PT ;  /* 0x0000000f0f057c12 */ /* 0x000fe2000f8e96ae */
[----:B------:R-:W-:Y:S01]  /*3ca0*/  IMAD.WIDE.U32 R14, R14, -0x2daee0ad, RZ ;  /* 0xd2511f530e0e7825 */ /* 0x000fe200078e00ff */
[----:B------:R-:W-:Y:S02]  /*3cb0*/  LOP3.LUT R7, R7, UR12, R170, 0x96, !PT ;  /* 0x0000000c07077c12 */ /* 0x000fe4000f8e96aa */
[----:B------:R-:W-:Y:S01]  /*3cc0*/  FMNMX.FTZ R11, R148, R11, !PT ;  /* 0x0000000b940b7209 */ /* 0x000fe20007810000 */
[----:B------:R-:W-:Y:S01]  /*3cd0*/  IMAD.WIDE.U32 R224, R5, -0x2daee0ad, RZ ;  /* 0xd2511f5305e07825 */ /* 0x000fe200078e00ff */
[----:B------:R-:W-:-:S02]  /*3ce0*/  FMNMX.FTZ R8, R139, R8, !PT ;  /* 0x000000088b087209 */ /* 0x000fc40007810000 */
[----:B------:R-:W-:Y:S01]  /*3cf0*/  LOP3.LUT R6, R15, UR10, R6, 0x96, !PT ;  /* 0x0000000a0f067c12 */ /* 0x000fe2000f8e9606 */
[----:B------:R-:W-:Y:S01]  /*3d00*/  IMAD.WIDE.U32 R18, R7, -0x326172a9, RZ ;  /* 0xcd9e8d5707127825 */ /* 0x000fe200078e00ff */
[----:B------:R-:W-:Y:S02]  /*3d10*/  FMNMX.FTZ R11, R166, R11, !PT ;  /* 0x0000000ba60b7209 */ /* 0x000fe40007810000 */
[----:B------:R-:W-:Y:S01]  /*3d20*/  FMNMX.FTZ R9, R141, R8, !PT ;  /* 0x000000088d097209 */ /* 0x000fe20007810000 */
[----:B------:R-:W-:Y:S01]  /*3d30*/  IMAD.WIDE.U32 R6, R6, -0x326172a9, RZ ;  /* 0xcd9e8d5706067825 */ /* 0x000fe200078e00ff */
[----:B------:R-:W-:Y:S02]  /*3d40*/  FMNMX.FTZ R11, R164, R11, !PT ;  /* 0x0000000ba40b7209 */ /* 0x000fe40007810000 */
[----:B------:R-:W-:Y:S02]  /*3d50*/  FMNMX.FTZ R8, R138, R9, !PT ;  /* 0x000000098a087209 */ /* 0x000fe40007810000 */
[----:B------:R-:W-:-:S02]  /*3d60*/  LOP3.LUT R9, R19, UR11, R176, 0x96, !PT ;  /* 0x0000000b13097c12 */ /* 0x000fc4000f8e96b0 */
[----:B-1----:R-:W-:Y:S02]  /*3d70*/  FMNMX.FTZ R133, R10, R133, !PT ;  /* 0x000000850a857209 */ /* 0x002fe40007810000 */
[----:B------:R-:W-:Y:S02]  /*3d80*/  FMNMX.FTZ R10, R66, R11, !PT ;  /* 0x0000000b420a7209 */ /* 0x000fe40007810000 */
[----:B------:R-:W-:Y:S01]  /*3d90*/  FMNMX.FTZ R8, R137, R8, !PT ;  /* 0x0000000889087209 */ /* 0x000fe20007810000 */
[----:B------:R-:W-:Y:S01]  /*3da0*/  FMUL.FTZ R160, R133, c[0x0][0x23c] ;  /* 0x00008f0085a07a20 */ /* 0x000fe20000410000 */
[----:B------:R-:W-:Y:S01]  /*3db0*/  LOP3.LUT R12, R7, UR9, R18, 0x96, !PT ;  /* 0x00000009070c7c12 */ /* 0x000fe2000f8e9612 */
[----:B------:R-:W-:Y:S01]  /*3dc0*/  IMAD.WIDE.U32 R18, R9, -0x2daee0ad, RZ ;  /* 0xd2511f5309127825 */ /* 0x000fe200078e00ff */
[----:B------:R-:W-:Y:S01]  /*3dd0*/  FMNMX.FTZ R9, R63, R10, !PT ;  /* 0x0000000a3f097209 */ /* 0x000fe20007810000 */
[----:B------:R-:W1:Y:S01]  /*3de0*/  SHFL.BFLY PT, R135, R8, 0x2, 0x1f ;  /* 0x0c401f0008877f89 */ /* 0x000e6200000e0000 */
[----:B--2---:R-:W-:Y:S01]  /*3df0*/  FMNMX.FTZ R4, R13, R4, !PT ;  /* 0x000000040d047209 */ /* 0x004fe20007810000 */
[----:B------:R-:W-:Y:S01]  /*3e00*/  IMAD.WIDE.U32 R12, R12, -0x2daee0ad, RZ ;  /* 0xd2511f530c0c7825 */ /* 0x000fe200078e00ff */
[----:B------:R-:W-:-:S02]  /*3e10*/  FMNMX.FTZ R9, R64, R9, !PT ;  /* 0x0000000940097209 */ /* 0x000fc40007810000 */
[----:B------:R-:W-:Y:S01]  /*3e20*/  FSETP.NEU.FTZ.AND P0, PT, R133, -INF , PT ;  /* 0xff8000008500780b */ /* 0x000fe20003f1d000 */
[----:B------:R-:W2:Y:S01]  /*3e30*/  SHFL.BFLY PT, R7, R4, 0x1, 0x1f ;  /* 0x0c201f0004077f89 */ /* 0x000ea200000e0000 */
[----:B------:R-:W-:Y:S02]  /*3e40*/  FMNMX.FTZ R134, R62, R9, !PT ;  /* 0x000000093e867209 */ /* 0x000fe40007810000 */
[----:B------:R-:W-:Y:S02]  /*3e50*/  FSEL R160, R160, RZ, P0 ;  /* 0x000000ffa0a07208 */ /* 0x000fe40000000000 */
[----:B------:R-:W-:Y:S01]  /*3e60*/  LOP3.LUT R5, R225, UR12, R172, 0x96, !PT ;  /* 0x0000000ce1057c12 */ /* 0x000fe2000f8e96ac */
[----:B------:R-:W3:Y:S01]  /*3e70*/  SHFL.BFLY PT, R11, R134, 0x2, 0x1f ;  /* 0x0c401f00860b7f89 */ /* 0x000ee200000e0000 */
[----:B------:R-:W-:Y:S01]  /*3e80*/  LOP3.LUT R14, R19, UR8, R14, 0x96, !PT ;  /* 0x00000008130e7c12 */ /* 0x000fe2000f8e960e */
[----:B------:R-:W-:Y:S01]  /*3e90*/  FFMA.FTZ R42, R40, c[0x0][0x23c], -R160 ;  /* 0x00008f00282a7a23 */ /* 0x000fe200000108a0 */
[----:B------:R-:W-:Y:S01]  /*3ea0*/  LOP3.LUT R224, R227, UR10, R224, 0x96, !PT ;  /* 0x0000000ae3e07c12 */ /* 0x000fe2000f8e96e0 */
[----:B------:R-:W-:Y:S01]  /*3eb0*/  IMAD.WIDE.U32 R222, R5, -0x326172a9, RZ ;  /* 0xcd9e8d5705de7825 */ /* 0x000fe200078e00ff */
[----:B------:R-:W-:-:S03]  /*3ec0*/  LOP3.LUT R5, R13, UR6, R18, 0x96, !PT ;  /* 0x000000060d057c12 */ /* 0x000fc6000f8e9612 */
[----:B------:R-:W-:Y:S01]  /*3ed0*/  IMAD.WIDE.U32 R14, R14, -0x326172a9, RZ ;  /* 0xcd9e8d570e0e7825 */ /* 0x000fe200078e00ff */
[----:B------:R-:W-:Y:S01]  /*3ee0*/  MUFU.EX2 R42, R42 ;  /* 0x0000002a002a7308 */ /* 0x000fe20000000800 */
[----:B------:R-:W-:Y:S02]  /*3ef0*/  LOP3.LUT R13, R223, UR11, R240, 0x96, !PT ;  /* 0x0000000bdf0d7c12 */ /* 0x000fe4000f8e96f0 */
[----:B-1----:R-:W-:Y:S01]  /*3f00*/  FMNMX.FTZ R135, R8, R135, !PT ;  /* 0x0000008708877209 */ /* 0x002fe20007810000 */
[----:B------:R-:W-:Y:S01]  /*3f10*/  IMAD.WIDE.U32 R18, R5, -0x326172a9, RZ ;  /* 0xcd9e8d5705127825 */ /* 0x000fe200078e00ff */
[----:B------:R-:W-:-:S03]  /*3f20*/  LOP3.LUT R6, R15, UR7, R6, 0x96, !PT ;  /* 0x000000070f067c12 */ /* 0x000fc6000f8e9606 */
[----:B------:R-:W1:Y:S01]  /*3f30*/  SHFL.BFLY PT, R10, R135, 0x1, 0x1f ;  /* 0x0c201f00870a7f89 */ /* 0x000e6200000e0000 */
[----:B--2---:R-:W-:Y:S01]  /*3f40*/  FMNMX.FTZ R7, R4, R7, !PT ;  /* 0x0000000704077209 */ /* 0x004fe20007810000 */
[----:B------:R-:W-:Y:S01]  /*3f50*/  FFMA.FTZ R41, R41, c[0x0][0x23c], -R160 ;  /* 0x00008f0029297a23 */ /* 0x000fe200000108a0 */
[----:B------:R-:W-:Y:S01]  /*3f60*/  LOP3.LUT R8, R19, UR16, R14, 0x96, !PT ;  /* 0x0000001013087c12 */ /* 0x000fe2000f8e960e */
[----:B------:R-:W-:Y:S01]  /*3f70*/  IMAD.WIDE.U32 R224, R224, -0x326172a9, RZ ;  /* 0xcd9e8d57e0e07825 */ /* 0x000fe200078e00ff */
[C---:B------:R-:W-:Y:S02]  /*3f80*/  FSETP.NEU.FTZ.AND P0, PT, R7.reuse, -INF , PT ;  /* 0xff8000000700780b */ /* 0x040fe40003f1d000 */
[----:B---3--:R-:W-:Y:S01]  /*3f90*/  FMNMX.FTZ R134, R134, R11, !PT ;  /* 0x0000000b86867209 */ /* 0x008fe20007810000 */
[----:B------:R-:W-:Y:S01]  /*3fa0*/  FMUL.FTZ R149, R7, c[0x0][0x23c] ;  /* 0x00008f0007957a20 */ /* 0x000fe20000410000 */
[----:B------:R-:W-:Y:S01]  /*3fb0*/  LOP3.LUT R20, R18, 0xffff, RZ, 0xc0, !PT ;  /* 0x0000ffff12147812 */ /* 0x000fe200078ec0ff */
[----:B------:R-:W-:Y:S01]  /*3fc0*/  MUFU.EX2 R41, R41 ;  /* 0x0000002900297308 */ /* 0x000fe20000000800 */
[----:B------:R-:W-:Y:S01]  /*3fd0*/  SHF.R.U32.HI R19, RZ, 0x10, R18 ;  /* 0x00000010ff137819 */ /* 0x000fe20000011612 */
[----:B------:R-:W2:Y:S01]  /*3fe0*/  SHFL.BFLY PT, R11, R134, 0x1, 0x1f ;  /* 0x0c201f00860b7f89 */ /* 0x000ea200000e0000 */
[----:B------:R-:W-:Y:S01]  /*3ff0*/  FSEL R149, R149, RZ, P0 ;  /* 0x000000ff95957208 */ /* 0x000fe20000000000 */
[----:B------:R-:W-:Y:S01]  /*4000*/  FFMA.FTZ R5, R45, c[0x0][0x23c], -R160 ;  /* 0x00008f002d057a23 */ /* 0x000fe200000108a0 */
[----:B------:R-:W-:Y:S01]  /*4010*/  SHF.R.U32.HI R14, RZ, 0x18, R18 ;  /* 0x00000018ff0e7819 */ /* 0x000fe20000011612 */
[----:B------:R-:W-:Y:S01]  /*4020*/  FFMA.FTZ R4, R97, c[0x0][0x23c], -R160 ;  /* 0x00008f0061047a23 */ /* 0x000fe200000108a0 */
[----:B------:R-:W-:Y:S01]  /*4030*/  LOP3.LUT R19, R19, 0xff, RZ, 0xc0, !PT ;  /* 0x000000ff13137812 */ /* 0x000fe200078ec0ff */
[--C-:B------:R-:W-:Y:S01]  /*4040*/  FFMA.FTZ R37, R60, c[0x0][0x23c], -R149.reuse ;  /* 0x00008f003c257a23 */ /* 0x100fe20000010895 */
[----:B------:R-:W-:Y:S01]  /*4050*/  LOP3.LUT R9, R18, 0xff, RZ, 0xc0, !PT ;  /* 0x000000ff12097812 */ /* 0x000fe200078ec0ff */
[--C-:B------:R-:W-:Y:S01]  /*4060*/  FFMA.FTZ R98, R98, c[0x0][0x23c], -R149.reuse ;  /* 0x00008f0062627a23 */ /* 0x100fe20000010895 */
[----:B------:R-:W-:Y:S01]  /*4070*/  PRMT R19, R19, 0x5410, R14 ;  /* 0x0000541013137816 */ /* 0x000fe2000000000e */
[----:B------:R-:W-:Y:S01]  /*4080*/  IMAD R60, R124, 0x10000, R124 ;  /* 0x000100007c3c7824 */ /* 0x000fe200078e027c */
[----:B------:R-:W-:Y:S01]  /*4090*/  LOP3.LUT R18, R8, 0xffff, RZ, 0xc0, !PT ;  /* 0x0000ffff08127812 */ /* 0x000fe200078ec0ff */
[----:B------:R-:W-:Y:S01]  /*40a0*/  MUFU.EX2 R2, R98 ;  /* 0x0000006200027308 */ /* 0x000fe20000000800 */
[----:B-1----:R-:W-:Y:S01]  /*40b0*/  FMNMX.FTZ R135, R135, R10, !PT ;  /* 0x0000000a87877209 */ /* 0x002fe20007810000 */
[--C-:B------:R-:W-:Y:S01]  /*40c0*/  FFMA.FTZ R40, R46, c[0x0][0x23c], -R149.reuse ;  /* 0x00008f002e287a23 */ /* 0x100fe20000010895 */
[----:B------:R-:W-:Y:S01]  /*40d0*/  HSET2.LE.AND R19, R19, R60, PT ;  /* 0x0000003c13137233 */ /* 0x000fe20003803000 */
[----:B------:R-:W-:Y:S01]  /*40e0*/  FFMA.FTZ R45, R44, c[0x0][0x23c], -R149 ;  /* 0x00008f002c2d7a23 */ /* 0x000fe20000010895 */
[C---:B------:R-:W-:Y:S01]  /*40f0*/  FSETP.NEU.FTZ.AND P0, PT, R135.reuse, -INF , PT ;  /* 0xff8000008700780b */ /* 0x040fe20003f1d000 */
[----:B------:R-:W-:Y:S01]  /*4100*/  FMUL.FTZ R142, R135, c[0x0][0x23c] ;  /* 0x00008f00878e7a20 */ /* 0x000fe20000410000 */
[----:B------:R-:W-:Y:S01]  /*4110*/  LOP3.LUT R222, R225, UR9, R222, 0x96, !PT ;  /* 0x00000009e1de7c12 */ /* 0x000fe2000f8e96de */
[----:B------:R-:W1:Y:S01]  /*4120*/  MUFU.EX2 R37, R37 ;  /* 0x0000002500257308 */ /* 0x000e620000000800 */
[----:B------:R-:W-:Y:S01]  /*4130*/  LOP3.LUT R21, R8, 0xff, RZ, 0xc0, !PT ;  /* 0x000000ff08157812 */ /* 0x000fe200078ec0ff */
[----:B------:R-:W-:Y:S01]  /*4140*/  FFMA.FTZ R39, R43, c[0x0][0x23c], -R160 ;  /* 0x00008f002b277a23 */ /* 0x000fe200000108a0 */
[----:B------:R-:W-:Y:S01]  /*4150*/  FSEL R142, R142, RZ, P0 ;  /* 0x000000ff8e8e7208 */ /* 0x000fe20000000000 */
[----:B------:R-:W-:Y:S01]  /*4160*/  IMAD.WIDE.U32 R222, R222, -0x2daee0ad, RZ ;  /* 0xd2511f53dede7825 */ /* 0x000fe200078e00ff */
[----:B--2---:R-:W-:-:S02]  /*4170*/  FMNMX.FTZ R134, R134, R11, !PT ;  /* 0x0000000b86867209 */ /* 0x004fc40007810000 */
[----:B------:R-:W-:Y:S01]  /*4180*/  SHF.R.U32.HI R18, RZ, 0x8, R18 ;  /* 0x00000008ff127819 */ /* 0x000fe20000011612 */
[--C-:B------:R-:W-:Y:S01]  /*4190*/  FFMA.FTZ R46, R67, c[0x0][0x23c], -R142.reuse ;  /* 0x00008f00432e7a23 */ /* 0x100fe2000001088e */
[----:B------:R-:W-:Y:S01]  /*41a0*/  MUFU.EX2 R40, R40 ;  /* 0x0000002800287308 */ /* 0x000fe20000000800 */
[C---:B------:R-:W-:Y:S01]  /*41b0*/  FMUL.FTZ R67, R134.reuse, c[0x0][0x23c] ;  /* 0x00008f0086437a20 */ /* 0x040fe20000410000 */
[----:B------:R-:W-:Y:S01]  /*41c0*/  FSETP.NEU.FTZ.AND P0, PT, R134, -INF , PT ;  /* 0xff8000008600780b */ /* 0x000fe20003f1d000 */
[----:B------:R-:W-:Y:S01]  /*41d0*/  FFMA.FTZ R51, R49, c[0x0][0x23c], -R142 ;  /* 0x00008f0031337a23 */ /* 0x000fe2000001088e */
[----:B------:R-:W-:Y:S01]  /*41e0*/  PRMT R21, R21, 0x5410, R18 ;  /* 0x0000541015157816 */ /* 0x000fe20000000012 */
[----:B------:R-:W-:Y:S01]  /*41f0*/  FFMA.FTZ R38, R103, c[0x0][0x23c], -R142 ;  /* 0x00008f0067267a23 */ /* 0x000fe2000001088e */
[----:B------:R-:W-:Y:S01]  /*4200*/  SHF.R.U32.HI R20, RZ, 0x8, R20 ;  /* 0x00000008ff147819 */ /* 0x000fe20000011614 */
[----:B------:R-:W-:Y:S01]  /*4210*/  FFMA.FTZ R53, R102, c[0x0][0x23c], -R142 ;  /* 0x00008f0066357a23 */ /* 0x000fe2000001088e */
[----:B-1----:R-:W-:Y:S01]  /*4220*/  F2FP.PACK_AB R14, R37, R2 ;  /* 0x00000002250e723e */ /* 0x002fe200000000ff */
[----:B------:R-:W1:Y:S01]  /*4230*/  MUFU.EX2 R45, R45 ;  /* 0x0000002d002d7308 */ /* 0x000e620000000800 */
[----:B------:R-:W-:Y:S01]  /*4240*/  SHF.R.U32.HI R3, RZ, 0x10, R8 ;  /* 0x00000010ff037819 */ /* 0x000fe20000011608 */
[----:B------:R-:W-:Y:S01]  /*4250*/  HSET2.LE.AND R21, R21, R60, PT ;  /* 0x0000003c15157233 */ /* 0x000fe20003803000 */
[----:B------:R-:W-:Y:S01]  /*4260*/  LOP3.LUT R99, R19, R14, RZ, 0xc0, !PT ;  /* 0x0000000e13637212 */ /* 0x000fe200078ec0ff */
[----:B------:R-:W-:Y:S01]  /*4270*/  IMAD.WIDE.U32 R18, R13, -0x2daee0ad, RZ ;  /* 0xd2511f530d127825 */ /* 0x000fe200078e00ff */
[----:B------:R-:W-:-:S02]  /*4280*/  FSEL R67, R67, RZ, P0 ;  /* 0x000000ff43437208 */ /* 0x000fc40000000000 */
[----:B------:R-:W-:Y:S01]  /*4290*/  PRMT R9, R9, 0x5410, R20 ;  /* 0x0000541009097816 */ /* 0x000fe20000000014 */
[----:B------:R-:W-:Y:S01]  /*42a0*/  MUFU.EX2 R5, R5 ;  /* 0x0000000500057308 */ /* 0x000fe20000000800 */
[----:B------:R-:W-:Y:S01]  /*42b0*/  SHF.R.U32.HI R0, RZ, 0x18, R8 ;  /* 0x00000018ff007819 */ /* 0x000fe20000011608 */
[--C-:B------:R-:W-:Y:S01]  /*42c0*/  FFMA.FTZ R47, R100, c[0x0][0x23c], -R67.reuse ;  /* 0x00008f00642f7a23 */ /* 0x100fe20000010843 */
[----:B------:R-:W-:Y:S01]  /*42d0*/  LOP3.LUT R3, R3, 0xff, RZ, 0xc0, !PT ;  /* 0x000000ff03037812 */ /* 0x000fe200078ec0ff */
[--C-:B------:R-:W-:Y:S01]  /*42e0*/  FFMA.FTZ R36, R58, c[0x0][0x23c], -R67.reuse ;  /* 0x00008f003a247a23 */ /* 0x100fe20000010843 */
[----:B------:R-:W-:Y:S01]  /*42f0*/  F2FP.PACK_AB R96, R41, R42 ;  /* 0x0000002a2960723e */ /* 0x000fe200000000ff */
[--C-:B------:R-:W-:Y:S01]  /*4300*/  FFMA.FTZ R49, R50, c[0x0][0x23c], -R67.reuse ;  /* 0x00008f0032317a23 */ /* 0x100fe20000010843 */
[----:B------:R-:W-:Y:S01]  /*4310*/  LOP3.LUT R20, R223, UR6, R18, 0x96, !PT ;  /* 0x00000006df147c12 */ /* 0x000fe2000f8e9612 */
[----:B------:R-:W2:Y:S01]  /*4320*/  MUFU.EX2 R4, R4 ;  /* 0x0000000400047308 */ /* 0x000ea20000000800 */
[----:B------:R-:W-:Y:S01]  /*4330*/  PRMT R3, R3, 0x5410, R0 ;  /* 0x0000541003037816 */ /* 0x000fe20000000000 */
[----:B------:R-:W-:Y:S01]  /*4340*/  FFMA.FTZ R44, R16, c[0x0][0x23c], -R67 ;  /* 0x00008f00102c7a23 */ /* 0x000fe20000010843 */
[----:B------:R-:W-:Y:S01]  /*4350*/  LOP3.LUT R226, R19, UR8, R226, 0x96, !PT ;  /* 0x0000000813e27c12 */ /* 0x000fe2000f8e96e2 */
[--C-:B------:R-:W-:Y:S01]  /*4360*/  HSET2.LE.AND R9, R9, R60.reuse, PT ;  /* 0x0000003c09097233 */ /* 0x100fe20003803000 */
[----:B------:R-:W-:Y:S01]  /*4370*/  LOP3.LUT R96, R21, R96, RZ, 0xc0, !PT ;  /* 0x0000006015607212 */ /* 0x000fe200078ec0ff */
[----:B------:R-:W-:Y:S01]  /*4380*/  IMAD.WIDE.U32 R20, R20, -0x326172a9, RZ ;  /* 0xcd9e8d5714147825 */ /* 0x000fe200078e00ff */
[----:B------:R-:W-:Y:S01]  /*4390*/  HSET2.LE.AND R3, R3, R60, PT ;  /* 0x0000003c03037233 */ /* 0x000fe20003803000 */
[----:B------:R-:W-:Y:S01]  /*43a0*/  MUFU.EX2 R47, R47 ;  /* 0x0000002f002f7308 */ /* 0x000fe20000000800 */
[----:B-1----:R-:W-:Y:S01]  /*43b0*/  F2FP.PACK_AB R0, R45, R40 ;  /* 0x000000282d00723e */ /* 0x002fe200000000ff */
[----:B------:R-:W-:Y:S01]  /*43c0*/  IMAD.WIDE.U32 R226, R226, -0x326172a9, RZ ;  /* 0xcd9e8d57e2e27825 */ /* 0x000fe200078e00ff */
[----:B------:R-:W-:-:S02]  /*43d0*/  SHF.R.U32.HI R103, RZ, 0x10, R20 ;  /* 0x00000010ff677819 */ /* 0x000fc40000011614 */
[----:B------:R-:W-:Y:S01]  /*43e0*/  LOP3.LUT R18, R20, 0xffff, RZ, 0xc0, !PT ;  /* 0x0000ffff14127812 */ /* 0x000fe200078ec0ff */
[--C-:B------:R-:W-:Y:S01]  /*43f0*/  FFMA.FTZ R43, R52, c[0x0][0x23c], -R149.reuse ;  /* 0x00008f00342b7a23 */ /* 0x100fe20000010895 */
[----:B------:R-:W-:Y:S01]  /*4400*/  LOP3.LUT R97, R3, R0, RZ, 0xc0, !PT ;  /* 0x0000000003617212 */ /* 0x000fe200078ec0ff */
[----:B------:R-:W1:Y:S01]  /*4410*/  MUFU.EX2 R36, R36 ;  /* 0x0000002400247308 */ /* 0x000e620000000800 */
[----:B--2---:R-:W-:Y:S01]  /*4420*/  F2FP.PACK_AB R98, R4, R5 ;  /* 0x000000050462723e */ /* 0x004fe200000000ff */
[--C-:B------:R-:W-:Y:S01]  /*4430*/  FFMA.FTZ R48, R48, c[0x0][0x23c], -R149.reuse ;  /* 0x00008f0030307a23 */ /* 0x100fe20000010895 */
[----:B------:R-:W-:Y:S01]  /*4440*/  LOP3.LUT R14, R21, UR16, R226, 0x96, !PT ;  /* 0x00000010150e7c12 */ /* 0x000fe2000f8e96e2 */
[--C-:B------:R-:W-:Y:S01]  /*4450*/  FFMA.FTZ R50, R34, c[0x0][0x23c], -R149.reuse ;  /* 0x00008f0022327a23 */ /* 0x100fe20000010895 */
[----:B------:R-:W-:Y:S01]  /*4460*/  SHF.R.U32.HI R0, RZ, 0x18, R20 ;  /* 0x00000018ff007819 */ /* 0x000fe20000011614 */
[----:B------:R-:W-:Y:S01]  /*4470*/  FFMA.FTZ R55, R32, c[0x0][0x23c], -R149 ;  /* 0x00008f0020377a23 */ /* 0x000fe20000010895 */
[----:B------:R-:W-:Y:S01]  /*4480*/  LOP3.LUT R103, R103, 0xff, RZ, 0xc0, !PT ;  /* 0x000000ff67677812 */ /* 0x000fe200078ec0ff */
[----:B------:R-:W-:Y:S01]  /*4490*/  MUFU.EX2 R51, R51 ;  /* 0x0000003300337308 */ /* 0x000fe20000000800 */
[----:B------:R-:W-:Y:S01]  /*44a0*/  LOP3.LUT R98, R9, R98, RZ, 0xc0, !PT ;  /* 0x0000006209627212 */ /* 0x000fe200078ec0ff */
[--C-:B------:R-:W-:Y:S01]  /*44b0*/  FFMA.FTZ R54, R57, c[0x0][0x23c], -R142.reuse ;  /* 0x00008f0039367a23 */ /* 0x100fe2000001088e */
[----:B------:R-:W2:Y:S01]  /*44c0*/  LDSM.16.MT88.4 R8, [R184+0x6000] ;  /* 0x00600000b808783b */ /* 0x000ea20000004200 */
[----:B------:R-:W-:Y:S01]  /*44d0*/  LOP3.LUT R19, R20, 0xff, RZ, 0xc0, !PT ;  /* 0x000000ff14137812 */ /* 0x000fe200078ec0ff */
[----:B------:R-:W-:Y:S01]  /*44e0*/  FFMA.FTZ R52, R65, c[0x0][0x23c], -R142 ;  /* 0x00008f0041347a23 */ /* 0x000fe2000001088e */
[----:B------:R-:W-:Y:S01]  /*44f0*/  SHF.R.U32.HI R18, RZ, 0x8, R18 ;  /* 0x00000008ff127819 */ /* 0x000fe20000011612 */
[----:B------:R-:W-:Y:S01]  /*4500*/  FFMA.FTZ R57, R61, c[0x0][0x23c], -R142 ;  /* 0x00008f003d397a23 */ /* 0x000fe2000001088e */
[----:B------:R-:W3:Y:S01]  /*4510*/  MUFU.EX2 R38, R38 ;  /* 0x0000002600267308 */ /* 0x000ee20000000800 */
[----:B------:R-:W-:Y:S01]  /*4520*/  SHF.R.U32.HI R13, RZ, 0x10, R14 ;  /* 0x00000010ff0d7819 */ /* 0x000fe2000001160e */
[C---:B------:R-:W-:Y:S01]  /*4530*/  HMMA.16816.F32 R124, R96.reuse, R116, RZ ;  /* 0x00000074607c723c */ /* 0x040fe200000018ff */
[----:B------:R-:W-:Y:S01]  /*4540*/  PRMT R103, R103, 0x5410, R0 ;  /* 0x0000541067677816 */ /* 0x000fe20000000000 */
[----:B------:R-:W-:Y:S01]  /*4550*/  FFMA.FTZ R33, R33, c[0x0][0x23c], -R160 ;  /* 0x00008f0021217a23 */ /* 0x000fe200000108a0 */
[----:B------:R-:W-:Y:S01]  /*4560*/  LOP3.LUT R0, R14, 0xffff, RZ, 0xc0, !PT ;  /* 0x0000ffff0e007812 */ /* 0x000fe200078ec0ff */
[--C-:B------:R-:W-:Y:S01]  /*4570*/  FFMA.FTZ R58, R56, c[0x0][0x23c], -R67.reuse ;  /* 0x00008f00383a7a23 */ /* 0x100fe20000010843 */
[----:B------:R-:W-:Y:S01]  /*4580*/  PRMT R19, R19, 0x5410, R18 ;  /* 0x0000541013137816 */ /* 0x000fe20000000012 */
[----:B------:R-:W-:Y:S01]  /*4590*/  MUFU.EX2 R49, R49 ;  /* 0x0000003100317308 */ /* 0x000fe20000000800 */
[----:B------:R-:W-:Y:S01]  /*45a0*/  LOP3.LUT R3, R14, 0xff, RZ, 0xc0, !PT ;  /* 0x000000ff0e037812 */ /* 0x000fe200078ec0ff */
[--C-:B------:R-:W-:Y:S01]  /*45b0*/  HSET2.LE.AND R103, R103, R60.reuse, PT ;  /* 0x0000003c67677233 */ /* 0x100fe20003803000 */
[----:B------:R-:W-:Y:S01]  /*45c0*/  SHF.R.U32.HI R14, RZ, 0x18, R14 ;  /* 0x00000018ff0e7819 */ /* 0x000fe2000001160e */
[--C-:B------:R-:W-:Y:S01]  /*45d0*/  HSET2.LE.AND R102, R19, R60.reuse, PT ;  /* 0x0000003c13667233 */ /* 0x100fe20003803000 */
[----:B------:R-:W-:Y:S01]  /*45e0*/  LOP3.LUT R13, R13, 0xff, RZ, 0xc0, !PT ;  /* 0x000000ff0d0d7812 */ /* 0x000fe200078ec0ff */
[C---:B------:R-:W-:Y:S01]  /*45f0*/  HMMA.16816.F32 R72, R96.reuse, R112, RZ ;  /* 0x000000706048723c */ /* 0x040fe200000018ff */
[----:B------:R-:W-:Y:S01]  /*4600*/  SHF.R.U32.HI R16, RZ, 0x8, R0 ;  /* 0x00000008ff107819 */ /* 0x000fe20000011600 */
[----:B------:R-:W4:Y:S01]  /*4610*/  MUFU.EX2 R44, R44 ;  /* 0x0000002c002c7308 */ /* 0x000f220000000800 */
[----:B-1----:R-:W-:Y:S01]  /*4620*/  F2FP.PACK_AB R0, R36, R47 ;  /* 0x0000002f2400723e */ /* 0x002fe200000000ff */
[--C-:B------:R-:W-:Y:S01]  /*4630*/  FFMA.FTZ R56, R168, c[0x0][0x23c], -R67.reuse ;  /* 0x00008f00a8387a23 */ /* 0x100fe20000010843 */
[----:B------:R-:W-:Y:S01]  /*4640*/  PRMT R13, R13, 0x5410, R14 ;  /* 0x000054100d0d7816 */ /* 0x000fe2000000000e */
[--C-:B------:R-:W-:Y:S01]  /*4650*/  FFMA.FTZ R61, R144, c[0x0][0x23c], -R67.reuse ;  /* 0x00008f00903d7a23 */ /* 0x100fe20000010843 */
[----:B---3--:R-:W-:Y:S01]  /*4660*/  F2FP.PACK_AB R19, R38, R51 ;  /* 0x000000332613723e */ /* 0x008fe200000000ff */
[C---:B------:R-:W-:Y:S01]  /*4670*/  HMMA.16816.F32 R84, R96.reuse, R88, RZ ;  /* 0x000000586054723c */ /* 0x040fe200000018ff */
[----:B------:R-:W-:Y:S01]  /*4680*/  LOP3.LUT R103, R103, R0, RZ, 0xc0, !PT ;  /* 0x0000000067677212 */ /* 0x000fe200078ec0ff */
[----:B------:R-:W-:Y:S01]  /*4690*/  MUFU.EX2 R53, R53 ;  /* 0x0000003500357308 */ /* 0x000fe20000000800 */
[----:B------:R-:W-:Y:S01]  /*46a0*/  FFMA.FTZ R0, R101, c[0x0][0x23c], -R160 ;  /* 0x00008f0065007a23 */ /* 0x000fe200000108a0 */
[----:B------:R-:W-:Y:S01]  /*46b0*/  LOP3.LUT R102, R102, R19, RZ, 0xc0, !PT ;  /* 0x0000001366667212 */ /* 0x000fe200078ec0ff */
[--C-:B------:R-:W-:Y:S01]  /*46c0*/  HSET2.LE.AND R101, R13, R60.reuse, PT ;  /* 0x0000003c0d657233 */ /* 0x100fe20003803000 */
[----:B------:R-:W-:Y:S01]  /*46d0*/  IMAD.WIDE.U32 R18, R6, -0x2daee0ad, RZ ;  /* 0xd2511f5306127825 */ /* 0x000fe200078e00ff */
[----:B------:R-:W-:Y:S01]  /*46e0*/  PRMT R3, R3, 0x5410, R16 ;  /* 0x0000541003037816 */ /* 0x000fe20000000010 */
[C---:B------:R-:W-:Y:S01]  /*46f0*/  HMMA.16816.F32 R120, R96.reuse, R118, RZ ;  /* 0x000000766078723c */ /* 0x040fe200000018ff */
[----:B------:R-:W-:Y:S01]  /*4700*/  LOP3.LUT R224, R227, UR7, R224, 0x96, !PT ;  /* 0x00000007e3e07c12 */ /* 0x000fe2000f8e96e0 */
[----:B------:R-:W1:Y:S01]  /*4710*/  MUFU.EX2 R46, R46 ;  /* 0x0000002e002e7308 */ /* 0x000e620000000800 */
[----:B----4-:R-:W-:Y:S01]  /*4720*/  F2FP.PACK_AB R14, R44, R49 ;  /* 0x000000312c0e723e */ /* 0x010fe200000000ff */
[--C-:B------:R-:W-:Y:S01]  /*4730*/  HSET2.LE.AND R100, R3, R60.reuse, PT ;  /* 0x0000003c03647233 */ /* 0x100fe20003803000 */
[----:B------:R-:W-:Y:S01]  /*4740*/  SHF.R.U32.HI R27, RZ, 0x18, R18 ;  /* 0x00000018ff1b7819 */ /* 0x000fe20000011612 */
[----:B------:R-:W-:Y:S01]  /*4750*/  FFMA.FTZ R59, R59, c[0x0][0x23c], -R142 ;  /* 0x00008f003b3b7a23 */ /* 0x000fe2000001088e */
[----:B------:R-:W-:Y:S01]  /*4760*/  LOP3.LUT R101, R101, R14, RZ, 0xc0, !PT ;  /* 0x0000000e65657212 */ /* 0x000fe200078ec0ff */
[C---:B--2---:R-:W-:Y:S01]  /*4770*/  HMMA.16816.F32 R92, R96.reuse, R8, RZ ;  /* 0x00000008605c723c */ /* 0x044fe200000018ff */
[----:B------:R-:W-:Y:S01]  /*4780*/  SHF.R.U32.HI R14, RZ, 0x10, R18 ;  /* 0x00000010ff0e7819 */ /* 0x000fe20000011612 */
[----:B------:R-:W-:Y:S01]  /*4790*/  MUFU.EX2 R0, R0 ;  /* 0x0000000000007308 */ /* 0x000fe20000000800 */
[----:B------:R-:W-:Y:S01]  /*47a0*/  LOP3.LUT R12, R19, UR17, R12, 0x96, !PT ;  /* 0x00000011130c7c12 */ /* 0x000fe2000f8e960c */
[----:B------:R-:W-:Y:S01]  /*47b0*/  FFMA.FTZ R144, R140, c[0x0][0x23c], -R67 ;  /* 0x00008f008c907a23 */ /* 0x000fe20000010843 */
[----:B------:R-:W-:Y:S01]  /*47c0*/  LOP3.LUT R14, R14, 0xff, RZ, 0xc0, !PT ;  /* 0x000000ff0e0e7812 */ /* 0x000fe200078ec0ff */
[----:B------:R-:W-:Y:S01]  /*47d0*/  LDSM.16.MT88.4 R20, [R188+0x6800] ;  /* 0x00680000bc14783b */ /* 0x000fe20000004200 */
[----:B------:R-:W-:Y:S01]  /*47e0*/  LOP3.LUT R25, R12, 0xff, RZ, 0xc0, !PT ;  /* 0x000000ff0c197812 */ /* 0x000fe200078ec0ff */
[C---:B------:R-:W-:Y:S01]  /*47f0*/  HMMA.16816.F32 R76, R96.reuse, R114, RZ ;  /* 0x00000072604c723c */ /* 0x040fe200000018ff */
[----:B------:R-:W-:Y:S01]  /*4800*/  PRMT R27, R14, 0x5410, R27 ;  /* 0x000054100e1b7816 */ /* 0x000fe2000000001b */
[----:B------:R-:W-:Y:S01]  /*4810*/  MUFU.EX2 R39, R39 ;  /* 0x0000002700277308 */ /* 0x000fe20000000800 */
[----:B-1----:R-:W-:Y:S01]  /*4820*/  F2FP.PACK_AB R3, R46, R53 ;  /* 0x000000352e03723e */ /* 0x002fe200000000ff */
[----:B------:R-:W-:Y:S01]  /*4830*/  FFMA.FTZ R145, R145, c[0x0][0x23c], -R160 ;  /* 0x00008f0091917a23 */ /* 0x000fe200000108a0 */
[----:B------:R-:W-:Y:S01]  /*4840*/  LOP3.LUT R14, R12, 0xffff, RZ, 0xc0, !PT ;  /* 0x0000ffff0c0e7812 */ /* 0x000fe200078ec0ff */
[--C-:B------:R-:W-:Y:S01]  /*4850*/  HSET2.LE.AND R27, R27, R60.reuse, PT ;  /* 0x0000003c1b1b7233 */ /* 0x100fe20003803000 */
[--C-:B------:R-:W-:Y:S01]  /*4860*/  SHF.R.U32.HI R35, RZ, 0x10, R12.reuse ;  /* 0x00000010ff237819 */ /* 0x100fe2000001160c */
[C---:B------:R-:W-:Y:S01]  /*4870*/  HMMA.16816.F32 R108, R96.reuse, R90, RZ ;  /* 0x0000005a606c723c */ /* 0x040fe200000018ff */
[----:B------:R-:W-:Y:S01]  /*4880*/  SHF.R.U32.HI R24, RZ, 0x18, R12 ;  /* 0x00000018ff187819 */ /* 0x000fe2000001160c */
[----:B------:R-:W-:Y:S01]  /*4890*/  MUFU.EX2 R43, R43 ;  /* 0x0000002b002b7308 */ /* 0x000fe20000000800 */
[----:B------:R-:W-:Y:S01]  /*48a0*/  LOP3.LUT R100, R100, R3, RZ, 0xc0, !PT ;  /* 0x0000000364647212 */ /* 0x000fe200078ec0ff */
[----:B------:R-:W-:Y:S01]  /*48b0*/  FFMA.FTZ R3, R17, c[0x0][0x23c], -R160 ;  /* 0x00008f0011037a23 */ /* 0x000fe200000108a0 */
[----:B------:R-:W-:Y:S01]  /*48c0*/  SHF.R.U32.HI R12, RZ, 0x8, R14 ;  /* 0x00000008ff0c7819 */ /* 0x000fe2000001160e */
[--C-:B------:R-:W-:Y:S01]  /*48d0*/  FFMA.FTZ R154, R154, c[0x0][0x23c], -R67.reuse ;  /* 0x00008f009a9a7a23 */ /* 0x100fe20000010843 */
[----:B------:R-:W-:Y:S01]  /*48e0*/  LOP3.LUT R35, R35, 0xff, RZ, 0xc0, !PT ;  /* 0x000000ff23237812 */ /* 0x000fe200078ec0ff */
[----:B------:R-:W-:Y:S01]  /*48f0*/  HMMA.16816.F32 R96, R96, R10, RZ ;  /* 0x0000000a6060723c */ /* 0x000fe200000018ff */
[----:B------:R-:W-:Y:S01]  /*4900*/  PRMT R25, R25, 0x5410, R12 ;  /* 0x0000541019197816 */ /* 0x000fe2000000000c */
[----:B------:R-:W1:Y:S01]  /*4910*/  MUFU.EX2 R48, R48 ;  /* 0x0000003000307308 */ /* 0x000e620000000800 */
[C---:B------:R-:W-:Y:S01]  /*4920*/  LOP3.LUT R16, R18.reuse, 0xffff, RZ, 0xc0, !PT ;  /* 0x0000ffff12107812 */ /* 0x040fe200078ec0ff */
[----:B------:R-:W-:Y:S01]  /*4930*/  FFMA.FTZ R143, R143, c[0x0][0x23c], -R160 ;  /* 0x00008f008f8f7a23 */ /* 0x000fe200000108a0 */
[----:B------:R-:W-:Y:S01]  /*4940*/  LOP3.LUT R13, R18, 0xff, RZ, 0xc0, !PT ;  /* 0x000000ff120d7812 */ /* 0x000fe200078ec0ff */
[----:B------:R-:W-:Y:S01]  /*4950*/  FFMA.FTZ R164, R164, c[0x0][0x23c], -R67 ;  /* 0x00008f00a4a47a23 */ /* 0x000fe20000010843 */
[----:B------:R-:W-:Y:S01]  /*4960*/  SHF.R.U32.HI R16, RZ, 0x8, R16 ;  /* 0x00000008ff107819 */ /* 0x000fe20000011610 */
[C---:B------:R-:W-:Y:S01]  /*4970*/  HMMA.16816.F32 R128, R100.reuse, R116, RZ ;  /* 0x000000746480723c */ /* 0x040fe200000018ff */
[----:B------:R-:W-:Y:S01]  /*4980*/  IADD3 R223, R165, 0x1, RZ ;  /* 0x00000001a5df7810 */ /* 0x000fe20007ffe0ff */
[----:B------:R-:W-:Y:S01]  /*4990*/  MUFU.EX2 R50, R50 ;  /* 0x0000003200327308 */ /* 0x000fe20000000800 */
[----:B------:R-:W-:Y:S01]  /*49a0*/  PRMT R13, R13, 0x5410, R16 ;  /* 0x000054100d0d7816 */ /* 0x000fe20000000010 */
[----:B------:R-:W-:Y:S01]  /*49b0*/  FFMA.FTZ R152, R152, c[0x0][0x23c], -R149 ;  /* 0x00008f0098987a23 */ /* 0x000fe20000010895 */
[----:B------:R-:W2:Y:S01]  /*49c0*/  LDSM.16.MT88.4 R16, [R186+0x6800] ;  /* 0x00680000ba10783b */ /* 0x000ea20000004200 */
[----:B------:R-:W-:Y:S01]  /*49d0*/  LOP3.LUT R223, R243, UR25, R223, 0x96, !PT ;  /* 0x00000019f3df7c12 */ /* 0x000fe2000f8e96df */
[----:B------:R-:W-:Y:S01]  /*49e0*/  FFMA.FTZ R211, R146, c[0x0][0x23c], -R149 ;  /* 0x00008f0092d37a23 */ /* 0x000fe20000010895 */
[----:B------:R-:W-:Y:S01]  /*49f0*/  HMMA.16816.F32 R68, R100, R112, RZ ;  /* 0x000000706444723c */ /* 0x000fe200000018ff */
[----:B------:R-:W-:Y:S01]  /*4a00*/  HSET2.LE.AND R26, R13, R60, PT ;  /* 0x0000003c0d1a7233 */ /* 0x000fe20003803000 */
[----:B------:R-:W3:Y:S01]  /*4a10*/  MUFU.EX2 R55, R55 ;  /* 0x0000003700377308 */ /* 0x000ee20000000800 */
[----:B------:R-:W4:Y:S01]  /*4a20*/  LDSM.16.MT88.4 R12, [R185+0x6800] ;  /* 0x00680000b90c783b */ /* 0x000f220000004200 */
[----:B------:R-:W-:-:S02]  /*4a30*/  FFMA.FTZ R157, R157, c[0x0][0x23c], -R160 ;  /* 0x00008f009d9d7a23 */ /* 0x000fc400000108a0 */
[----:B------:R-:W-:Y:S02]  /*4a40*/  FADD.FTZ R46, R53, R46 ;  /* 0x0000002e352e7221 */ /* 0x000fe40000010000 */
[C---:B------:R-:W-:Y:S01]  /*4a50*/  HMMA.16816.F32 R80, R100.reuse, R88, RZ ;  /* 0x000000586450723c */ /* 0x040fe200000018ff */
[----:B------:R-:W-:Y:S01]  /*4a60*/  FADD.FTZ R44, R49, R44 ;  /* 0x0000002c312c7221 */ /* 0x000fe20000010000 */
[----:B------:R-:W-:Y:S01]  /*4a70*/  MUFU.EX2 R3, R3 ;  /* 0x0000000300037308 */ /* 0x000fe20000000800 */
[----:B------:R-:W-:Y:S02]  /*4a80*/  FADD.FTZ R42, R42, R41 ;  /* 0x000000292a2a7221 */ /* 0x000fe40000010000 */
[----:B------:R-:W-:Y:S02]  /*4a90*/  FADD.FTZ R45, R40, R45 ;  /* 0x0000002d282d7221 */ /* 0x000fe40000010000 */
[----:B------:R-:W-:Y:S01]  /*4aa0*/  FADD.FTZ R51, R51, R46 ;  /* 0x0000002e33337221 */ /* 0x000fe20000010000 */
[----:B------:R-:W-:Y:S01]  /*4ab0*/  HMMA.16816.F32 R104, R100, R8, RZ ;  /* 0x000000086468723c */ /* 0x000fe200000018ff */
[----:B------:R-:W-:Y:S01]  /*4ac0*/  FADD.FTZ R47, R47, R44 ;  /* 0x0000002c2f2f7221 */ /* 0x000fe20000010000 */
[----:B------:R-:W5:Y:S01]  /*4ad0*/  MUFU.EX2 R6, R33 ;  /* 0x0000002100067308 */ /* 0x000f620000000800 */
[----:B------:R-:W-:-:S02]  /*4ae0*/  FADD.FTZ R5, R5, R42 ;  /* 0x0000002a05057221 */ /* 0x000fc40000010000 */
[----:B------:R-:W-:Y:S02]  /*4af0*/  FADD.FTZ R2, R2, R45 ;  /* 0x0000002d02027221 */ /* 0x000fe40000010000 */
[----:B------:R-:W-:Y:S01]  /*4b00*/  PRMT R9, R35, 0x5410, R24 ;  /* 0x0000541023097816 */ /* 0x000fe20000000018 */
[C---:B------:R-:W-:Y:S01]  /*4b10*/  HMMA.16816.F32 R116, R100.reuse, R118, RZ ;  /* 0x000000766474723c */ /* 0x040fe200000018ff */
[--C-:B------:R-:W-:Y:S01]  /*4b20*/  HSET2.LE.AND R24, R25, R60.reuse, PT ;  /* 0x0000003c19187233 */ /* 0x100fe20003803000 */
[----:B-1----:R-:W-:Y:S01]  /*4b30*/  F2FP.PACK_AB R8, R48, R43 ;  /* 0x0000002b3008723e */ /* 0x002fe200000000ff */
[----:B------:R-:W-:Y:S01]  /*4b40*/  MUFU.EX2 R52, R52 ;  /* 0x0000003400347308 */ /* 0x000fe20000000800 */
[----:B------:R-:W-:Y:S01]  /*4b50*/  HSET2.LE.AND R9, R9, R60, PT ;  /* 0x0000003c09097233 */ /* 0x000fe20003803000 */
[----:B------:R-:W-:Y:S01]  /*4b60*/  FADD.FTZ R38, R38, R51 ;  /* 0x0000003326267221 */ /* 0x000fe20000010000 */
[----:B------:R-:W-:Y:S01]  /*4b70*/  LOP3.LUT R27, R27, R8, RZ, 0xc0, !PT ;  /* 0x000000081b1b7212 */ /* 0x000fe200078ec0ff */
[----:B------:R-:W-:Y:S01]  /*4b80*/  FADD.FTZ R47, R36, R47 ;  /* 0x0000002f242f7221 */ /* 0x000fe20000010000 */
[C---:B------:R-:W-:Y:S01]  /*4b90*/  HMMA.16816.F32 R112, R100.reuse, R114, RZ ;  /* 0x000000726470723c */ /* 0x040fe200000018ff */
[----:B---3--:R-:W-:Y:S01]  /*4ba0*/  F2FP.PACK_AB R8, R55, R50 ;  /* 0x000000323708723e */ /* 0x008fe200000000ff */
[----:B------:R-:W-:Y:S01]  /*4bb0*/  FADD.FTZ R5, R4, R5 ;  /* 0x0000000504057221 */ /* 0x000fe20000010000 */
[----:B------:R-:W1:Y:S01]  /*4bc0*/  MUFU.EX2 R57, R57 ;  /* 0x0000003900397308 */ /* 0x000e620000000800 */
[----:B-----5:R-:W-:Y:S01]  /*4bd0*/  F2FP.PACK_AB R33, R6, R3 ;  /* 0x000000030621723e */ /* 0x020fe200000000ff */
[----:B------:R-:W-:Y:S01]  /*4be0*/  FADD.FTZ R37, R37, R2 ;  /* 0x0000000225257221 */ /* 0x000fe20000010000 */
[----:B------:R-:W-:Y:S01]  /*4bf0*/  LOP3.LUT R25, R9, R8, RZ, 0xc0, !PT ;  /* 0x0000000809197212 */ /* 0x000fe200078ec0ff */
[--C-:B------:R-:W-:Y:S01]  /*4c00*/  FFMA.FTZ R139, R139, c[0x0][0x23c], -R142.reuse ;  /* 0x00008f008b8b7a23 */ /* 0x100fe2000001088e */
[----:B------:R-:W-:Y:S01]  /*4c10*/  HMMA.16816.F32 R88, R100, R90, RZ ;  /* 0x0000005a6458723c */ /* 0x000fe200000018ff */
[----:B------:R-:W-:Y:S01]  /*4c20*/  LOP3.LUT R26, R26, R33, RZ, 0xc0, !PT ;  /* 0x000000211a1a7212 */ /* 0x000fe200078ec0ff */
[----:B------:R-:W-:Y:S01]  /*4c30*/  FADD.FTZ R50, R50, R37 ;  /* 0x0000002532327221 */ /* 0x000fe20000010000 */
[----:B------:R-:W-:Y:S01]  /*4c40*/  MUFU.EX2 R56, R56 ;  /* 0x0000003800387308 */ /* 0x000fe20000000800 */
[----:B------:R-:W3:Y:S01]  /*4c50*/  LDSM.16.MT88.4 R32, [R184+0x6800] ;  /* 0x00680000b820783b */ /* 0x000ee20000004200 */
[----:B------:R-:W-:-:S02]  /*4c60*/  FFMA.FTZ R146, R141, c[0x0][0x23c], -R142 ;  /* 0x00008f008d927a23 */ /* 0x000fc4000001088e */
[----:B------:R-:W-:Y:S01]  /*4c70*/  FADD.FTZ R50, R55, R50 ;  /* 0x0000003237327221 */ /* 0x000fe20000010000 */
[----:B------:R-:W-:Y:S01]  /*4c80*/  HMMA.16816.F32 R100, R100, R10, RZ ;  /* 0x0000000a6464723c */ /* 0x000fe200000018ff */
[----:B------:R-:W-:Y:S02]  /*4c90*/  FFMA.FTZ R138, R138, c[0x0][0x23c], -R142 ;  /* 0x00008f008a8a7a23 */ /* 0x000fe4000001088e */
[----:B------:R-:W5:Y:S01]  /*4ca0*/  MUFU.EX2 R61, R61 ;  /* 0x0000003d003d7308 */ /* 0x000f620000000800 */
[----:B-1----:R-:W-:Y:S01]  /*4cb0*/  F2FP.PACK_AB R140, R57, R52 ;  /* 0x00000034398c723e */ /* 0x002fe200000000ff */
[----:B------:R-:W-:Y:S02]  /*4cc0*/  FFMA.FTZ R66, R66, c[0x0][0x23c], -R67 ;  /* 0x00008f0042427a23 */ /* 0x000fe40000010843 */
[C---:B------:R-:W-:Y:S01]  /*4cd0*/  F2FP.PACK_AB R11, R39.reuse, R0 ;  /* 0x00000000270b723e */ /* 0x040fe200000000ff */
[----:B------:R-:W-:Y:S02]  /*4ce0*/  FADD.FTZ R0, R0, R5 ;  /* 0x0000000500007221 */ /* 0x000fe40000010000 */
[----:B------:R-:W-:Y:S01]  /*4cf0*/  FFMA.FTZ R64, R64, c[0x0][0x23c], -R67 ;  /* 0x00008f0040407a23 */ /* 0x000fe20000010843 */
[----:B------:R-:W-:Y:S01]  /*4d00*/  LOP3.LUT R24, R24, R11, RZ, 0xc0, !PT ;  /* 0x0000000b18187212 */ /* 0x000fe200078ec0ff */
[----:B------:R-:W-:Y:S01]  /*4d10*/  IMAD.WIDE.U32 R10, R224, -0x2daee0ad, RZ ;  /* 0xd2511f53e00a7825 */ /* 0x000fe200078e00ff */
[----:B------:R-:W-:Y:S03]  /*4d20*/  MUFU.EX2 R59, R59 ;  /* 0x0000003b003b7308 */ /* 0x000fe60000000800 */
[----:B------:R-:W-:Y:S01]  /*4d30*/  FADD.FTZ R0, R39, R0 ;  /* 0x0000000027007221 */ /* 0x000fe20000010000 */
[C---:B------:R-:W-:Y:S01]  /*4d40*/  LOP3.LUT R224, R10.reuse, 0xffff, RZ, 0xc0, !PT ;  /* 0x0000ffff0ae07812 */ /* 0x040fe200078ec0ff */
[C---:B--2---:R-:W-:Y:S01]  /*4d50*/  HMMA.16816.F32 R72, R24.reuse, R16, R72 ;  /* 0x000000101848723c */ /* 0x044fe20000001848 */
[----:B------:R-:W-:Y:S01]  /*4d60*/  SHF.R.U32.HI R9, RZ, 0x10, R10 ;  /* 0x00000010ff097819 */ /* 0x000fe2000001160a */
[----:B------:R-:W-:Y:S01]  /*4d70*/  FADD.FTZ R3, R3, R0 ;  /* 0x0000000003037221 */ /* 0x000fe20000010000 */
[----:B------:R-:W-:Y:S01]  /*4d80*/  LOP3.LUT R8, R11, UR17, R222, 0x96, !PT ;  /* 0x000000110b087c12 */ /* 0x000fe2000f8e96de */
[----:B------:R-:W1:Y:S01]  /*4d90*/  MUFU.EX2 R54, R54 ;  /* 0x0000003600367308 */ /* 0x000e620000000800 */
[----:B------:R-:W-:Y:S01]  /*4da0*/  LOP3.LUT R11, R10, 0xff, RZ, 0xc0, !PT ;  /* 0x000000ff0a0b7812 */ /* 0x000fe200078ec0ff */
[----:B------:R-:W-:Y:S01]  /*4db0*/  IMAD.WIDE.U32 R222, R223, -0x326172a9, RZ ;  /* 0xcd9e8d57dfde7825 */ /* 0x000fe200078e00ff */
[----:B------:R-:W-:Y:S01]  /*4dc0*/  SHF.R.U32.HI R10, RZ, 0x18, R10 ;  /* 0x00000018ff0a7819 */ /* 0x000fe2000001160a */
[C---:B------:R-:W-:Y:S01]  /*4dd0*/  HMMA.16816.F32 R124, R24.reuse, R20, R124 ;  /* 0x00000014187c723c */ /* 0x040fe2000000187c */
[----:B------:R-:W-:Y:S01]  /*4de0*/  SHF.R.U32.HI R224, RZ, 0x8, R224 ;  /* 0x00000008ffe07819 */ /* 0x000fe200000116e0 */
[----:B------:R-:W-:Y:S01]  /*4df0*/  FADD.FTZ R43, R43, R50 ;  /* 0x000000322b2b7221 */ /* 0x000fe20000010000 */
[----:B------:R-:W-:Y:S01]  /*4e00*/  LOP3.LUT R9, R9, 0xff, RZ, 0xc0, !PT ;  /* 0x000000ff09097812 */ /* 0x000fe200078ec0ff */
[----:B------:R-:W-:Y:S01]  /*4e10*/  MUFU.EX2 R58, R58 ;  /* 0x0000003a003a7308 */ /* 0x000fe20000000800 */
[----:B------:R-:W-:Y:S01]  /*4e20*/  LOP3.LUT R167, R8, 0xffff, RZ, 0xc0, !PT ;  /* 0x0000ffff08a77812 */ /* 0x000fe200078ec0ff */
[----:B------:R-:W-:Y:S01]  /*4e30*/  FADD.FTZ R3, R6, R3 ;  /* 0x0000000306037221 */ /* 0x000fe20000010000 */
[----:B------:R-:W-:Y:S01]  /*4e40*/  SHF.R.U32.HI R65, RZ, 0x10, R8 ;  /* 0x00000010ff417819 */ /* 0x000fe20000011608 */
[C---:B----4-:R-:W-:Y:S01]  /*4e50*/  HMMA.16816.F32 R84, R24.reuse, R12, R84 ;  /* 0x0000000c1854723c */ /* 0x050fe20000001854 */
[----:B------:R-:W-:Y:S01]  /*4e60*/  PRMT R11, R11, 0x5410, R224 ;  /* 0x000054100b0b7816 */ /* 0x000fe200000000e0 */
[----:B------:R-:W-:Y:S01]  /*4e70*/  FADD.FTZ R43, R48, R43 ;  /* 0x0000002b302b7221 */ /* 0x000fe20000010000 */
[----:B------:R-:W-:Y:S01]  /*4e80*/  PRMT R9, R9, 0x5410, R10 ;  /* 0x0000541009097816 */ /* 0x000fe2000000000a */
[----:B------:R-:W-:Y:S01]  /*4e90*/  MUFU.EX2 R145, R145 ;  /* 0x0000009100917308 */ /* 0x000fe20000000800 */
[----:B------:R-:W-:Y:S01]  /*4ea0*/  LOP3.LUT R10, R8, 0xff, RZ, 0xc0, !PT ;  /* 0x000000ff080a7812 */ /* 0x000fe200078ec0ff */
[--C-:B------:R-:W-:Y:S01]  /*4eb0*/  HSET2.LE.AND R11, R11, R60.reuse, PT ;  /* 0x0000003c0b0b7233 */ /* 0x100fe20003803000 */
[----:B------:R-:W-:Y:S01]  /*4ec0*/  SHF.R.U32.HI R167, RZ, 0x8, R167 ;  /* 0x00000008ffa77819 */ /* 0x000fe200000116a7 */
[----:B------:R-:W-:Y:S01]  /*4ed0*/  HSET2.LE.AND R9, R9, R60, PT ;  /* 0x0000003c09097233 */ /* 0x000fe20003803000 */
[----:B------:R-:W-:Y:S01]  /*4ee0*/  SHF.R.U32.HI R165, RZ, 0x18, R8 ;  /* 0x00000018ffa57819 */ /* 0x000fe20000011608 */
[----:B---3--:R-:W-:Y:S01]  /*4ef0*/  HMMA.16816.F32 R92, R24, R32, R92 ;  /* 0x00000020185c723c */ /* 0x008fe2000000185c */
[----:B------:R-:W-:Y:S01]  /*4f00*/  LOP3.LUT R8, R65, 0xff, RZ, 0xc0, !PT ;  /* 0x000000ff41087812 */ /* 0x000fe200078ec0ff */
[----:B------:R-:W-:Y:S01]  /*4f10*/  MUFU.EX2 R154, R154 ;  /* 0x0000009a009a7308 */ /* 0x000fe20000000800 */
[----:B------:R-:W-:-:S02]  /*4f20*/  PRMT R167, R10, 0x5410, R167 ;  /* 0x000054100aa77816 */ /* 0x000fc400000000a7 */
[----:B------:R-:W-:Y:S02]  /*4f30*/  LOP3.LUT R168, R223, UR15, R178, 0x96, !PT ;  /* 0x0000000fdfa87c12 */ /* 0x000fe4000f8e96b2 */
[----:B------:R-:W-:Y:S01]  /*4f40*/  PRMT R165, R8, 0x5410, R165 ;  /* 0x0000541008a57816 */ /* 0x000fe200000000a5 */
[--C-:B------:R-:W-:Y:S01]  /*4f50*/  HSET2.LE.AND R167, R167, R60.reuse, PT ;  /* 0x0000003ca7a77233 */ /* 0x100fe20003803000 */
[----:B------:R-:W-:Y:S01]  /*4f60*/  LOP3.LUT R10, R11, R140, RZ, 0xc0, !PT ;  /* 0x0000008c0b0a7212 */ /* 0x000fe200078ec0ff */
[----:B------:R-:W2:Y:S01]  /*4f70*/  MUFU.EX2 R65, R144 ;  /* 0x0000009000417308 */ /* 0x000ea20000000800 */
[----:B-----5:R-:W-:Y:S01]  /*4f80*/  F2FP.PACK_AB R8, R61, R56 ;  /* 0x000000383d08723e */ /* 0x020fe200000000ff */
[----:B------:R-:W-:Y:S01]  /*4f90*/  IMAD.WIDE.U32 R168, R168, -0x2daee0ad, RZ ;  /* 0xd2511f53a8a87825 */ /* 0x000fe200078e00ff */
[----:B------:R-:W-:Y:S01]  /*4fa0*/  LOP3.LUT R140, R177, UR13, R222, 0x96, !PT ;  /* 0x0000000db18c7c12 */ /* 0x000fe2000f8e96de */
[C---:B------:R-:W-:Y:S01]  /*4fb0*/  HMMA.16816.F32 R120, R24.reuse, R22, R120 ;  /* 0x000000161878723c */ /* 0x040fe20000001878 */
[----:B-1----:R-:W-:Y:S01]  /*4fc0*/  F2FP.PACK_AB R178, R54, R59 ;  /* 0x0000003b36b2723e */ /* 0x002fe200000000ff */
[----:B------:R-:W-:Y:S01]  /*4fd0*/  FADD.FTZ R59, R59, R38 ;  /* 0x000000263b3b7221 */ /* 0x000fe20000010000 */
[----:B------:R-:W-:Y:S01]  /*4fe0*/  LOP3.LUT R11, R9, R8, RZ, 0xc0, !PT ;  /* 0x00000008090b7212 */ /* 0x000fe200078ec0ff */
[----:B------:R-:W-:Y:S01]  /*4ff0*/  HSET2.LE.AND R9, R165, R60, PT ;  /* 0x0000003ca5097233 */ /* 0x000fe20003803000 */
[----:B------:R-:W-:Y:S01]  /*5000*/  LOP3.LUT R8, R167, R178, RZ, 0xc0, !PT ;  /* 0x000000b2a7087212 */ /* 0x000fe200078ec0ff */
[----:B------:R-:W-:Y:S01]  /*5010*/  IMAD.WIDE.U32 R178, R140, -0x2daee0ad, RZ ;  /* 0xd2511f538cb27825 */ /* 0x000fe200078e00ff */
[----:B------:R-:W-:Y:S01]  /*5020*/  LOP3.LUT R170, R169, UR12, R170, 0x96, !PT ;  /* 0x0000000ca9aa7c12 */ /* 0x000fe2000f8e96aa */
[C---:B------:R-:W-:Y:S01]  /*5030*/  HMMA.16816.F32 R96, R24.reuse, R34, R96 ;  /* 0x000000221860723c */ /* 0x040fe20000001860 */
[----:B------:R-:W-:Y:S01]  /*5040*/  LOP3.LUT R174, R223, UR15, R174, 0x96, !PT ;  /* 0x0000000fdfae7c12 */ /* 0x000fe2000f8e96ae */
[----:B------:R-:W-:Y:S01]  /*5050*/  FFMA.FTZ R140, R153, c[0x0][0x23c], -R160 ;  /* 0x00008f00998c7a23 */ /* 0x000fe200000108a0 */
[----:B------:R-:W-:Y:S01]  /*5060*/  LOP3.LUT R171, R179, UR10, R168, 0x96, !PT ;  /* 0x0000000ab3ab7c12 */ /* 0x000fe2000f8e96a8 */
[----:B------:R-:W-:Y:S01]  /*5070*/  IMAD.WIDE.U32 R168, R170, -0x326172a9, RZ ;  /* 0xcd9e8d57aaa87825 */ /* 0x000fe200078e00ff */
[----:B--2---:R-:W-:Y:S01]  /*5080*/  F2FP.PACK_AB R144, R65, R58 ;  /* 0x0000003a4190723e */ /* 0x004fe200000000ff */
[----:B------:R-:W-:Y:S01]  /*5090*/  MUFU.EX2 R143, R143 ;  /* 0x0000008f008f7308 */ /* 0x000fe20000000800 */
[----:B------:R-:W-:Y:S01]  /*50a0*/  LOP3.LUT R179, R241, UR13, R222, 0x96, !PT ;  /* 0x0000000df1b37c12 */ /* 0x000fe2000f8e96de */
[----:B------:R-:W-:Y:S01]  /*50b0*/  IMAD.WIDE.U32 R170, R171, -0x326172a9, RZ ;  /* 0xcd9e8d57abaa7825 */ /* 0x000fe200078e00ff */
[----:B------:R-:W-:Y:S01]  /*50c0*/  LOP3.LUT R9, R9, R144, RZ, 0xc0, !PT ;  /* 0x0000009009097212 */ /* 0x000fe200078ec0ff */
[----:B------:R-:W-:Y:S01]  /*50d0*/  HMMA.16816.F32 R76, R24, R18, R76 ;  /* 0x00000012184c723c */ /* 0x000fe2000000184c */
[----:B------:R-:W-:Y:S01]  /*50e0*/  LOP3.LUT R176, R169, UR11, R176, 0x96, !PT ;  /* 0x0000000ba9b07c12 */ /* 0x000fe2000f8e96b0 */
[----:B------:R-:W-:Y:S01]  /*50f0*/  IMAD.WIDE.U32 R174, R174, -0x2daee0ad, RZ ;  /* 0xd2511f53aeae7825 */ /* 0x000fe200078e00ff */
[----:B------:R-:W-:Y:S01]  /*5100*/  LOP3.LUT R168, R171, UR9, R168, 0x96, !PT ;  /* 0x00000009aba87c12 */ /* 0x000fe2000f8e96a8 */
[----:B------:R-:W-:Y:S02]  /*5110*/  MUFU.EX2 R140, R140 ;  /* 0x0000008c008c7308 */ /* 0x000fe40000000800 */
[----:B------:R-:W-:Y:S01]  /*5120*/  FFMA.FTZ R144, R151, c[0x0][0x23c], -R160 ;  /* 0x00008f0097907a23 */ /* 0x000fe200000108a0 */
[----:B------:R-:W-:Y:S01]  /*5130*/  LOP3.LUT R172, R175, UR12, R172, 0x96, !PT ;  /* 0x0000000cafac7c12 */ /* 0x000fe2000f8e96ac */
[----:B------:R-:W-:Y:S01]  /*5140*/  HMMA.16816.F32 R68, R8, R16, R68 ;  /* 0x000000100844723c */ /* 0x000fe20000001844 */
[----:B------:R-:W-:-:S03]  /*5150*/  IMAD.WIDE.U32 R168, R168, -0x2daee0ad, RZ ;  /* 0xd2511f53a8a87825 */ /* 0x000fc600078e00ff */
[----:B------:R-:W1:Y:S01]  /*5160*/  MUFU.EX2 R144, R144 ;  /* 0x0000009000907308 */ /* 0x000e620000000800 */
[----:B------:R-:W-:-:S03]  /*5170*/  IMAD.WIDE.U32 R172, R172, -0x326172a9, RZ ;  /* 0xcd9e8d57acac7825 */ /* 0x000fc600078e00ff */
[----:B------:R-:W-:Y:S01]  /*5180*/  HMMA.16816.F32 R104, R8, R32, R104 ;  /* 0x000000200868723c */ /* 0x000fe20000001868 */
[----:B------:R-:W-:-:S03]  /*5190*/  IMAD.WIDE.U32 R16, R176, -0x2daee0ad, RZ ;  /* 0xd2511f53b0107825 */ /* 0x000fc600078e00ff */
[----:B------:R-:W-:Y:S01]  /*51a0*/  MUFU.EX2 R164, R164 ;  /* 0x000000a400a47308 */ /* 0x000fe20000000800 */
[--C-:B------:R-:W-:Y:S01]  /*51b0*/  FFMA.FTZ R151, R30, c[0x0][0x23c], -R149.reuse ;  /* 0x00008f001e977a23 */ /* 0x100fe20000010895 */
[----:B------:R-:W-:Y:S01]  /*51c0*/  LOP3.LUT R176, R17, UR8, R178, 0x96, !PT ;  /* 0x0000000811b07c12 */ /* 0x000fe2000f8e96b2 */
[----:B------:R-:W-:Y:S01]  /*51d0*/  IMAD.WIDE.U32 R178, R179, -0x2daee0ad, RZ ;  /* 0xd2511f53b3b27825 */ /* 0x000fe200078e00ff */
[----:B------:R-:W-:Y:S01]  /*51e0*/  LOP3.LUT R16, R169, UR6, R16, 0x96, !PT ;  /* 0x00000006a9107c12 */ /* 0x000fe2000f8e9610 */
[C---:B------:R-:W-:Y:S02]  /*51f0*/  HMMA.16816.F32 R128, R8.reuse, R20, R128 ;  /* 0x000000140880723c */ /* 0x040fe40000001880 */
[--C-:B------:R-:W-:Y:S01]  /*5200*/  FFMA.FTZ R32, R162, c[0x0][0x23c], -R149.reuse ;  /* 0x00008f00a2207a23 */ /* 0x100fe20000010895 */
[----:B------:R-:W-:Y:S01]  /*5210*/  LOP3.LUT R174, R179, UR10, R174, 0x96, !PT ;  /* 0x0000000ab3ae7c12 */ /* 0x000fe2000f8e96ae */
[----:B------:R-:W-:Y:S01]  /*5220*/  FFMA.FTZ R33, R150, c[0x0][0x23c], -R149 ;  /* 0x00008f0096217a23 */ /* 0x000fe20000010895 */
[----:B------:R-:W-:Y:S01]  /*5230*/  MUFU.EX2 R151, R151 ;  /* 0x0000009700977308 */ /* 0x000fe20000000800 */
[----:B------:R-:W-:Y:S01]  /*5240*/  IMAD.WIDE.U32 R176, R176, -0x326172a9, RZ ;  /* 0xcd9e8d57b0b07825 */ /* 0x000fe200078e00ff */
[----:B-1----:R-:W-:Y:S01]  /*5250*/  F2FP.PACK_AB R169, R144, R143 ;  /* 0x0000008f90a9723e */ /* 0x002fe200000000ff */
[----:B------:R-:W-:Y:S02]  /*5260*/  HMMA.16816.F32 R80, R8, R12, R80 ;  /* 0x0000000c0850723c */ /* 0x000fe40000001850 */
[----:B------:R-:W-:Y:S01]  /*5270*/  IMAD.WIDE.U32 R174, R174, -0x326172a9, RZ ;  /* 0xcd9e8d57aeae7825 */ /* 0x000fe200078e00ff */
[----:B------:R-:W-:-:S02]  /*5280*/  LOP3.LUT R170, R177, UR7, R170, 0x96, !PT ;  /* 0x00000007b1aa7c12 */ /* 0x000fc4000f8e96aa */
[----:B------:R-:W-:Y:S01]  /*5290*/  MUFU.EX2 R32, R32 ;  /* 0x0000002000207308 */ /* 0x000fe20000000800 */
[----:B------:R-:W-:Y:S01]  /*52a0*/  IMAD.WIDE.U32 R20, R16, -0x326172a9, RZ ;  /* 0xcd9e8d5710147825 */ /* 0x000fe200078e00ff */
[----:B------:R-:W-:Y:S01]  /*52b0*/  LOP3.LUT R172, R175, UR9, R172, 0x96, !PT ;  /* 0x00000009afac7c12 */ /* 0x000fe2000f8e96ac */
[C---:B------:R-:W-:Y:S02]  /*52c0*/  HMMA.16816.F32 R116, R8.reuse, R22, R116 ;  /* 0x000000160874723c */ /* 0x040fe40000001874 */
[----:B------:R-:W-:Y:S01]  /*52d0*/  FFMA.FTZ R150, R28, c[0x0][0x23c], -R149 ;  /* 0x00008f001c967a23 */ /* 0x000fe20000010895 */
[----:B------:R-:W-:Y:S01]  /*52e0*/  LOP3.LUT R12, R21, UR16, R176, 0x96, !PT ;  /* 0x00000010150c7c12 */ /* 0x000fe2000f8e96b0 */
[----:B------:R-:W-:Y:S01]  /*52f0*/  FFMA.FTZ R162, R29, c[0x0][0x23c], -R142 ;  /* 0x00008f001da27a23 */ /* 0x000fe2000001088e */
[----:B------:R-:W1:Y:S01]  /*5300*/  MUFU.EX2 R33, R33 ;  /* 0x0000002100217308 */ /* 0x000e620000000800 */
[----:B------:R-:W-:Y:S01]  /*5310*/  LOP3.LUT R16, R20, 0xffff, RZ, 0xc0, !PT ;  /* 0x0000ffff14107812 */ /* 0x000fe200078ec0ff */
[----:B------:R-:W-:Y:S01]  /*5320*/  IMAD.WIDE.U32 R170, R170, -0x2daee0ad, RZ ;  /* 0xd2511f53aaaa7825 */ /* 0x000fe200078e00ff */
[----:B------:R-:W-:Y:S01]  /*5330*/  HMMA.16816.F32 R112, R8, R18, R112 ;  /* 0x000000120870723c */ /* 0x000fe20000001870 */
[----:B------:R-:W-:-:S02]  /*5340*/  SHF.R.U32.HI R17, RZ, 0x10, R20 ;  /* 0x00000010ff117819 */ /* 0x000fc40000011614 */
[----:B------:R-:W-:Y:S01]  /*5350*/  LOP3.LUT R153, R20, 0xff, RZ, 0xc0, !PT ;  /* 0x000000ff14997812 */ /* 0x000fe200078ec0ff */
[----:B------:R-:W-:Y:S01]  /*5360*/  FADD.FTZ R58, R58, R47 ;  /* 0x0000002f3a3a7221 */ /* 0x000fe20000010000 */
[----:B------:R-:W-:Y:S01]  /*5370*/  SHF.R.U32.HI R13, RZ, 0x18, R20 ;  /* 0x00000018ff0d7819 */ /* 0x000fe20000011614 */
[----:B------:R-:W-:Y:S01]  /*5380*/  MUFU.EX2 R150, R150 ;  /* 0x0000009600967308 */ /* 0x000fe20000000800 */
[----:B------:R-:W-:Y:S01]  /*5390*/  LOP3.LUT R22, R12, 0xffff, RZ, 0xc0, !PT ;  /* 0x0000ffff0c167812 */ /* 0x000fe200078ec0ff */
[C---:B------:R-:W-:Y:S01]  /*53a0*/  HMMA.16816.F32 R88, R8.reuse, R14, R88 ;  /* 0x0000000e0858723c */ /* 0x040fe20000001858 */
[----:B------:R-:W-:Y:S01]  /*53b0*/  SHF.R.U32.HI R20, RZ, 0x8, R16 ;  /* 0x00000008ff147819 */ /* 0x000fe20000011610 */
[----:B------:R-:W-:Y:S01]  /*53c0*/  FADD.FTZ R59, R54, R59 ;  /* 0x0000003b363b7221 */ /* 0x000fe20000010000 */
[----:B------:R-:W-:Y:S01]  /*53d0*/  LOP3.LUT R16, R17, 0xff, RZ, 0xc0, !PT ;  /* 0x000000ff11107812 */ /* 0x000fe200078ec0ff */
[----:B------:R-:W-:Y:S01]  /*53e0*/  FADD.FTZ R65, R65, R58 ;  /* 0x0000003a41417221 */ /* 0x000fe20000010000 */
[----:B------:R-:W-:Y:S01]  /*53f0*/  SHF.R.U32.HI R17, RZ, 0x10, R12 ;  /* 0x00000010ff117819 */ /* 0x000fe2000001160c */
[----:B------:R-:W-:Y:S01]  /*5400*/  MUFU.EX2 R162, R162 ;  /* 0x000000a200a27308 */ /* 0x000fe20000000800 */
[----:B------:R-:W-:Y:S01]  /*5410*/  SHF.R.U32.HI R22, RZ, 0x8, R22 ;  /* 0x00000008ff167819 */ /* 0x000fe20000011616 */
[----:B------:R-:W-:Y:S01]  /*5420*/  HMMA.16816.F32 R100, R8, R34, R100 ;  /* 0x000000220864723c */ /* 0x000fe20000001864 */
[----:B------:R-:W-:Y:S01]  /*5430*/  LOP3.LUT R167, R12, 0xff, RZ, 0xc0, !PT ;  /* 0x000000ff0ca77812 */ /* 0x000fe200078ec0ff */
[----:B------:R-:W-:Y:S01]  /*5440*/  FADD.FTZ R52, R52, R59 ;  /* 0x0000003b34347221 */ /* 0x000fe20000010000 */
[----:B------:R-:W-:Y:S01]  /*5450*/  SHF.R.U32.HI R165, RZ, 0x18, R12 ;  /* 0x00000018ffa57819 */ /* 0x000fe2000001160c */
[----:B------:R-:W-:Y:S01]  /*5460*/  FADD.FTZ R56, R56, R65 ;  /* 0x0000004138387221 */ /* 0x000fe20000010000 */
[----:B------:R-:W-:Y:S01]  /*5470*/  LOP3.LUT R12, R17, 0xff, RZ, 0xc0, !PT ;  /* 0x000000ff110c7812 */ /* 0x000fe200078ec0ff */
[----:B------:R-:W-:Y:S01]  /*5480*/  MUFU.EX2 R152, R152 ;  /* 0x0000009800987308 */ /* 0x000fe20000000800 */
[----:B------:R-:W-:Y:S01]  /*5490*/  LOP3.LUT R8, R173, UR11, R240, 0x96, !PT ;  /* 0x0000000bad087c12 */ /* 0x000fe2000f8e96f0 */
[----:B------:R-:W-:Y:S01]  /*54a0*/  IMAD.WIDE.U32 R172, R172, -0x2daee0ad, RZ ;  /* 0xd2511f53acac7825 */ /* 0x000fe200078e00ff */
[----:B------:R-:W-:Y:S01]  /*54b0*/  PRMT R13, R16, 0x5410, R13 ;  /* 0x00005410100d7816 */ /* 0x000fe2000000000d */
[----:B------:R-:W-:Y:S01]  /*54c0*/  HMMA.16816.F32 R108, R24, R14, R108 ;  /* 0x0000000e186c723c */ /* 0x000fe2000000186c */
[----:B------:R-:W-:Y:S01]  /*54d0*/  PRMT R153, R153, 0x5410, R20 ;  /* 0x0000541099997816 */ /* 0x000fe20000000014 */
[----:B------:R-:W-:Y:S01]  /*54e0*/  IMAD.WIDE.U32 R8, R8, -0x2daee0ad, RZ ;  /* 0xd2511f5308087825 */ /* 0x000fe200078e00ff */
[----:B------:R-:W-:Y:S01]  /*54f0*/  PRMT R167, R167, 0x5410, R22 ;  /* 0x00005410a7a77816 */ /* 0x000fe20000000016 */
[----:B------:R-:W2:Y:S01]  /*5500*/  LDSM.16.MT88.4 R16, [R185+0x7000] ;  /* 0x00700000b910783b */ /* 0x000ea20000004200 */
[----:B------:R-:W-:Y:S01]  /*5510*/  PRMT R165, R12, 0x5410, R165 ;  /* 0x000054100ca57816 */ /* 0x000fe200000000a5 */
[----:B------:R-:W-:Y:S01]  /*5520*/  FFMA.FTZ R34, R163, c[0x0][0x23c], -R142 ;  /* 0x00008f00a3227a23 */ /* 0x000fe2000001088e */
[----:B------:R-:W-:Y:S01]  /*5530*/  LOP3.LUT R8, R173, UR6, R8, 0x96, !PT ;  /* 0x00000006ad087c12 */ /* 0x000fe2000f8e9608 */
[----:B------:R-:W-:Y:S01]  /*5540*/  FFMA.FTZ R35, R161, c[0x0][0x23c], -R142 ;  /* 0x00008f00a1237a23 */ /* 0x000fe2000001088e */
[----:B------:R-:W-:Y:S01]  /*5550*/  LOP3.LUT R178, R9, UR8, R178, 0x96, !PT ;  /* 0x0000000809b27c12 */ /* 0x000fe2000f8e96b2 */
[----:B------:R-:W3:Y:S01]  /*5560*/  LDSM.16.MT88.4 R20, [R186+0x7000] ;  /* 0x00700000ba14783b */ /* 0x000ee20000004200 */
[--C-:B------:R-:W-:Y:S01]  /*5570*/  HSET2.LE.AND R13, R13, R60.reuse, PT ;  /* 0x0000003c0d0d7233 */ /* 0x100fe20003803000 */
[----:B------:R-:W-:Y:S01]  /*5580*/  IMAD.WIDE.U32 R222, R8, -0x326172a9, RZ ;  /* 0xcd9e8d5708de7825 */ /* 0x000fe200078e00ff */
[----:B-1----:R-:W-:Y:S01]  /*5590*/  F2FP.PACK_AB R12, R33, R32 ;  /* 0x00000020210c723e */ /* 0x002fe200000000ff */
[----:B------:R-:W-:Y:S01]  /*55a0*/  MUFU.EX2 R34, R34 ;  /* 0x0000002200227308 */ /* 0x000fe20000000800 */
[--C-:B------:R-:W-:Y:S01]  /*55b0*/  HSET2.LE.AND R30, R153, R60.reuse, PT ;  /* 0x0000003c991e7233 */ /* 0x100fe20003803000 */
[----:B------:R-:W-:Y:S01]  /*55c0*/  IMAD.WIDE.U32 R178, R178, -0x326172a9, RZ ;  /* 0xcd9e8d57b2b27825 */ /* 0x000fe200078e00ff */
[----:B------:R-:W-:Y:S01]  /*55d0*/  LOP3.LUT R9, R222, 0xffff, RZ, 0xc0, !PT ;  /* 0x0000ffffde097812 */ /* 0x000fe200078ec0ff */
[----:B------:R-:W1:Y:S01]  /*55e0*/  LDSM.16.MT88.4 R24, [R188+0x7000] ;  /* 0x00700000bc18783b */ /* 0x000e620000004200 */
[----:B------:R-:W-:Y:S01]  /*55f0*/  SHF.R.U32.HI R10, RZ, 0x10, R222 ;  /* 0x00000010ff0a7819 */ /* 0x000fe200000116de */
[--C-:B------:R-:W-:Y:S01]  /*5600*/  FFMA.FTZ R163, R148, c[0x0][0x23c], -R67.reuse ;  /* 0x00008f0094a37a23 */ /* 0x100fe20000010843 */
[----:B------:R-:W-:Y:S01]  /*5610*/  LOP3.LUT R11, R222, 0xff, RZ, 0xc0, !PT ;  /* 0x000000ffde0b7812 */ /* 0x000fe200078ec0ff */
[----:B------:R-:W4:Y:S01]  /*5620*/  MUFU.EX2 R35, R35 ;  /* 0x0000002300237308 */ /* 0x000f220000000800 */
[----:B------:R-:W-:Y:S01]  /*5630*/  FFMA.FTZ R161, R166, c[0x0][0x23c], -R67 ;  /* 0x00008f00a6a17a23 */ /* 0x000fe20000010843 */
[----:B------:R-:W-:Y:S01]  /*5640*/  SHF.R.U32.HI R166, RZ, 0x8, R9 ;  /* 0x00000008ffa67819 */ /* 0x000fe20000011609 */
[----:B------:R-:W-:Y:S01]  /*5650*/  FFMA.FTZ R153, R31, c[0x0][0x23c], -R142 ;  /* 0x00008f001f997a23 */ /* 0x000fe2000001088e */
[----:B------:R-:W-:Y:S01]  /*5660*/  LOP3.LUT R9, R10, 0xff, RZ, 0xc0, !PT ;  /* 0x000000ff0a097812 */ /* 0x000fe200078ec0ff */
[--C-:B------:R-:W-:Y:S01]  /*5670*/  HSET2.LE.AND R29, R165, R60.reuse, PT ;  /* 0x0000003ca51d7233 */ /* 0x100fe20003803000 */
[----:B------:R-:W-:Y:S01]  /*5680*/  LOP3.LUT R31, R13, R12, RZ, 0xc0, !PT ;  /* 0x0000000c0d1f7212 */ /* 0x000fe200078ec0ff */
[--C-:B------:R-:W-:Y:S01]  /*5690*/  HSET2.LE.AND R28, R167, R60.reuse, PT ;  /* 0x0000003ca71c7233 */ /* 0x100fe20003803000 */
[----:B------:R-:W-:Y:S01]  /*56a0*/  LOP3.LUT R10, R223, UR16, R178, 0x96, !PT ;  /* 0x00000010df0a7c12 */ /* 0x000fe2000f8e96b2 */
[----:B------:R-:W5:Y:S01]  /*56b0*/  LDSM.16.MT88.4 R12, [R184+0x7000] ;  /* 0x00700000b80c783b */ /* 0x000f620000004200 */
[----:B------:R-:W-:Y:S01]  /*56c0*/  SHF.R.U32.HI R8, RZ, 0x18, R222 ;  /* 0x00000018ff087819 */ /* 0x000fe200000116de */
[----:B------:R-:W1:Y:S01]  /*56d0*/  MUFU.EX2 R163, R163 ;  /* 0x000000a300a37308 */ /* 0x000e620000000800 */
[----:B------:R-:W-:Y:S01]  /*56e0*/  SHF.R.U32.HI R165, RZ, 0x10, R10 ;  /* 0x00000010ffa57819 */ /* 0x000fe2000001160a */
[----:B------:R-:W-:Y:S01]  /*56f0*/  FFMA.FTZ R223, R137, c[0x0][0x23c], -R142 ;  /* 0x00008f0089df7a23 */ /* 0x000fe2000001088e */
[----:B------:R-:W-:Y:S01]  /*5700*/  F2FP.PACK_AB R167, R145, R140 ;  /* 0x0000008c91a7723e */ /* 0x000fe200000000ff */
[--C-:B------:R-:W-:Y:S01]  /*5710*/  FFMA.FTZ R142, R62, c[0x0][0x23c], -R67.reuse ;  /* 0x00008f003e8e7a23 */ /* 0x100fe20000010843 */
[----:B------:R-:W-:Y:S01]  /*5720*/  PRMT R11, R11, 0x5410, R166 ;  /* 0x000054100b0b7816 */ /* 0x000fe200000000a6 */
[----:B------:R-:W-:Y:S01]  /*5730*/  FFMA.FTZ R67, R63, c[0x0][0x23c], -R67 ;  /* 0x00008f003f437a23 */ /* 0x000fe20000010843 */
[----:B------:R-:W-:Y:S01]  /*5740*/  PRMT R9, R9, 0x5410, R8 ;  /* 0x0000541009097816 */ /* 0x000fe20000000008 */
[----:B------:R-:W-:Y:S01]  /*5750*/  MUFU.EX2 R153, R153 ;  /* 0x0000009900997308 */ /* 0x000fe20000000800 */
[C---:B------:R-:W-:Y:S01]  /*5760*/  LOP3.LUT R8, R10.reuse, 0xffff, RZ, 0xc0, !PT ;  /* 0x0000ffff0a087812 */ /* 0x040fe200078ec0ff */
[----:B------:R-:W-:Y:S01]  /*5770*/  HSET2.LE.AND R11, R11, R60, PT ;  /* 0x0000003c0b0b7233 */ /* 0x000fe20003803000 */
[----:B------:R-:W-:Y:S01]  /*5780*/  LOP3.LUT R148, R10, 0xff, RZ, 0xc0, !PT ;  /* 0x000000ff0a947812 */ /* 0x000fe200078ec0ff */
[----:B------:R-:W-:Y:S01]  /*5790*/  FADD.FTZ R52, R57, R52 ;  /* 0x0000003439347221 */ /* 0x000fe20000010000 */
[----:B------:R-:W-:Y:S01]  /*57a0*/  SHF.R.U32.HI R10, RZ, 0x18, R10 ;  /* 0x00000018ff0a7819 */ /* 0x000fe2000001160a */
[----:B------:R-:W-:Y:S01]  /*57b0*/  FADD.FTZ R61, R61, R56 ;  /* 0x000000383d3d7221 */ /* 0x000fe20000010000 */
[----:B------:R-:W-:Y:S01]  /*57c0*/  LOP3.LUT R165, R165, 0xff, RZ, 0xc0, !PT ;  /* 0x000000ffa5a57812 */ /* 0x000fe200078ec0ff */
[----:B------:R-:W2:Y:S01]  /*57d0*/  MUFU.EX2 R161, R161 ;  /* 0x000000a100a17308 */ /* 0x000ea20000000800 */
[----:B------:R-:W-:Y:S01]  /*57e0*/  LOP3.LUT R28, R28, R167, RZ, 0xc0, !PT ;  /* 0x000000a71c1c7212 */ /* 0x000fe200078ec0ff */
[----:B------:R-:W-:Y:S01]  /*57f0*/  FADD.FTZ R140, R140, R3 ;  /* 0x000000038c8c7221 */ /* 0x000fe20000010000 */
[----:B------:R-:W-:-:S02]  /*5800*/  SHF.R.U32.HI R167, RZ, 0x8, R8 ;  /* 0x00000008ffa77819 */ /* 0x000fc40000011608 */
[----:B----4-:R-:W-:Y:S01]  /*5810*/  F2FP.PACK_AB R8, R35, R34 ;  /* 0x000000222308723e */ /* 0x010fe200000000ff */
[----:B------:R-:W-:Y:S01]  /*5820*/  FADD.FTZ R140, R145, R140 ;  /* 0x0000008c918c7221 */ /* 0x000fe20000010000 */
[----:B------:R-:W-:Y:S01]  /*5830*/  PRMT R165, R165, 0x5410, R10 ;  /* 0x00005410a5a57816 */ /* 0x000fe2000000000a */
[----:B------:R-:W-:Y:S01]  /*5840*/  MUFU.EX2 R211, R211 ;  /* 0x000000d300d37308 */ /* 0x000fe20000000800 */
[----:B------:R-:W-:Y:S01]  /*5850*/  PRMT R167, R148, 0x5410, R167 ;  /* 0x0000541094a77816 */ /* 0x000fe200000000a7 */
[----:B------:R-:W-:Y:S01]  /*5860*/  FADD.FTZ R143, R143, R140 ;  /* 0x0000008c8f8f7221 */ /* 0x000fe20000010000 */
[----:B------:R-:W-:Y:S01]  /*5870*/  LOP3.LUT R10, R11, R8, RZ, 0xc0, !PT ;  /* 0x000000080b0a7212 */ /* 0x000fe200078ec0ff */
[--C-:B------:R-:W-:Y:S01]  /*5880*/  HSET2.LE.AND R11, R9, R60.reuse, PT ;  /* 0x0000003c090b7233 */ /* 0x100fe20003803000 */
[----:B-1----:R-:W-:Y:S01]  /*5890*/  F2FP.PACK_AB R148, R163, R154 ;  /* 0x0000009aa394723e */ /* 0x002fe200000000ff */
[--C-:B------:R-:W-:Y:S01]  /*58a0*/  HSET2.LE.AND R9, R165, R60.reuse, PT ;  /* 0x0000003ca5097233 */ /* 0x100fe20003803000 */
[----:B------:R-:W-:Y:S01]  /*58b0*/  F2FP.PACK_AB R176, R151, R150 ;  /* 0x0000009697b0723e */ /* 0x000fe200000000ff */
[----:B------:R-:W-:Y:S01]  /*58c0*/  HSET2.LE.AND R8, R167, R60, PT ;  /* 0x0000003ca7087233 */ /* 0x000fe20003803000 */
[----:B--2---:R-:W-:Y:S01]  /*58d0*/  F2FP.PACK_AB R166, R164, R161 ;  /* 0x000000a1a4a6723e */ /* 0x004fe200000000ff */
[----:B------:R-:W-:Y:S01]  /*58e0*/  MUFU.EX2 R157, R157 ;  /* 0x0000009d009d7308 */ /* 0x000fe20000000800 */
[----:B------:R-:W-:Y:S01]  /*58f0*/  F2FP.PACK_AB R167, R162, R153 ;  /* 0x00000099a2a7723e */ /* 0x000fe200000000ff */
[----:B------:R-:W-:Y:S01]  /*5900*/  FADD.FTZ R153, R153, R52 ;  /* 0x0000003499997221 */ /* 0x000fe20000010000 */
[----:B------:R-:W-:Y:S01]  /*5910*/  LOP3.LUT R9, R9, R148, RZ, 0xc0, !PT ;  /* 0x0000009409097212 */ /* 0x000fe200078ec0ff */
[--C-:B------:R-:W-:Y:S01]  /*5920*/  FFMA.FTZ R148, R159, c[0x0][0x23c], -R160.reuse ;  /* 0x00008f009f947a23 */ /* 0x100fe200000108a0 */
[----:B------:R-:W-:Y:S01]  /*5930*/  LOP3.LUT R30, R30, R169, RZ, 0xc0, !PT ;  /* 0x000000a91e1e7212 */ /* 0x000fe200078ec0ff */
[--C-:B------:R-:W-:Y:S01]  /*5940*/  FFMA.FTZ R159, R158, c[0x0][0x23c], -R160.reuse ;  /* 0x00008f009e9f7a23 */ /* 0x100fe200000108a0 */
[----:B------:R-:W-:Y:S01]  /*5950*/  LOP3.LUT R29, R29, R176, RZ, 0xc0, !PT ;  /* 0x000000b01d1d7212 */ /* 0x000fe200078ec0ff */
[----:B------:R-:W-:Y:S01]  /*5960*/  FFMA.FTZ R158, R155, c[0x0][0x23c], -R160 ;  /* 0x00008f009b9e7a23 */ /* 0x000fe200000108a0 */
[----:B------:R-:W-:Y:S01]  /*5970*/  LOP3.LUT R11, R11, R166, RZ, 0xc0, !PT ;  /* 0x000000a60b0b7212 */ /* 0x000fe200078ec0ff */
[--C-:B------:R-:W-:Y:S01]  /*5980*/  FFMA.FTZ R155, R156, c[0x0][0x23c], -R149.reuse ;  /* 0x00008f009c9b7a23 */ /* 0x100fe20000010895 */
[----:B------:R-:W-:Y:S01]  /*5990*/  LOP3.LUT R8, R8, R167, RZ, 0xc0, !PT ;  /* 0x000000a708087212 */ /* 0x000fe200078ec0ff */
[----:B------:R-:W-:Y:S01]  /*59a0*/  FFMA.FTZ R156, R147, c[0x0][0x23c], -R149 ;  /* 0x00008f00939c7a23 */ /* 0x000fe20000010895 */
[----:B------:R-:W-:Y:S01]  /*59b0*/  LOP3.LUT R168, R171, UR17, R168, 0x96, !PT ;  /* 0x00000011aba87c12 */ /* 0x000fe2000f8e96a8 */
[----:B------:R-:W-:Y:S01]  /*59c0*/  HMMA.16816.F32 R108, R28, R18, R108 ;  /* 0x000000121c6c723c */ /* 0x000fe2000000186c */
[----:B------:R-:W-:Y:S01]  /*59d0*/  MUFU.EX2 R148, R148 ;  /* 0x0000009400947308 */ /* 0x000fe20000000800 */
[----:B------:R-:W-:Y:S01]  /*59e0*/  LOP3.LUT R166, R179, UR7, R174, 0x96, !PT ;  /* 0x00000007b3a67c12 */ /* 0x000fe2000f8e96ae */
[----:B------:R-:W-:-:S02]  /*59f0*/  FADD.FTZ R154, R154, R61 ;  /* 0x0000003d9a9a7221 */ /* 0x000fc40000010000 */
[----:B------:R-:W-:Y:S02]  /*5a00*/  FADD.FTZ R150, R150, R43 ;  /* 0x0000002b96967221 */ /* 0x000fe40000010000 */
[----:B------:R-:W-:Y:S01]  /*5a10*/  IMAD.WIDE.U32 R166, R166, -0x2daee0ad, RZ ;  /* 0xd2511f53a6a67825 */ /* 0x000fe200078e00ff */
[----:B------:R-:W-:Y:S01]  /*5a20*/  HMMA.16816.F32 R88, R8, R18, R88 ;  /* 0x000000120858723c */ /* 0x000fe20000001858 */
[----:B------:R-:W1:Y:S02]  /*5a30*/  MUFU.EX2 R155, R155 ;  /* 0x0000009b009b7308 */ /* 0x000e640000000800 */
[----:B------:R-:W-:Y:S01]  /*5a40*/  FADD.FTZ R153, R162, R153 ;  /* 0x00000099a2997221 */ /* 0x000fe20000010000 */
[----:B------:R-:W-:Y:S01]  /*5a50*/  LOP3.LUT R172, R167, UR17, R172, 0x96, !PT ;  /* 0x00000011a7ac7c12 */ /* 0x000fe2000f8e96ac */
[----:B------:R-:W-:Y:S02]  /*5a60*/  FADD.FTZ R154, R163, R154 ;  /* 0x0000009aa39a7221 */ /* 0x000fe40000010000 */
[----:B------:R-:W-:Y:S01]  /*5a70*/  LOP3.LUT R18, R168, 0xffff, RZ, 0xc0, !PT ;  /* 0x0000ffffa8127812 */ /* 0x000fe200078ec0ff */
[-C--:B---3--:R-:W-:Y:S01]  /*5a80*/  HMMA.16816.F32 R72, R28, R20.reuse, R72 ;  /* 0x000000141c48723c */ /* 0x088fe20000001848 */
[----:B------:R-:W2:Y:S01]  /*5a90*/  MUFU.EX2 R159, R159 ;  /* 0x0000009f009f7308 */ /* 0x000ea20000000800 */
[----:B------:R-:W-:Y:S01]  /*5aa0*/  SHF.R.U32.HI R19, RZ, 0x18, R168 ;  /* 0x00000018ff137819 */ /* 0x000fe200000116a8 */
[----:B------:R-:W-:Y:S01]  /*5ab0*/  FADD.FTZ R151, R151, R150 ;  /* 0x0000009697977221 */ /* 0x000fe20000010000 */
[----:B------:R-:W-:Y:S01]  /*5ac0*/  LOP3.LUT R137, R172, 0xffff, RZ, 0xc0, !PT ;  /* 0x0000ffffac897812 */ /* 0x000fe200078ec0ff */
[----:B------:R-:W-:Y:S01]  /*5ad0*/  FADD.FTZ R34, R34, R153 ;  /* 0x0000009922227221 */ /* 0x000fe20000010000 */
[----:B------:R-:W-:Y:S01]  /*5ae0*/  SHF.R.U32.HI R141, RZ, 0x10, R172 ;  /* 0x00000010ff8d7819 */ /* 0x000fe200000116ac */
[----:B------:R-:W-:Y:S01]  /*5af0*/  FADD.FTZ R161, R161, R154 ;  /* 0x0000009aa1a17221 */ /* 0x000fe20000010000 */
[----:B------:R-:W-:Y:S01]  /*5b00*/  HMMA.16816.F32 R68, R8, R20, R68 ;  /* 0x000000140844723c */ /* 0x000fe20000001844 */
[----:B------:R-:W3:Y:S01]  /*5b10*/  MUFU.EX2 R156, R156 ;  /* 0x0000009c009c7308 */ /* 0x000ee20000000800 */
[----:B------:R-:W-:Y:S01]  /*5b20*/  LOP3.LUT R62, R172, 0xff, RZ, 0xc0, !PT ;  /* 0x000000ffac3e7812 */ /* 0x000fe200078ec0ff */
[----:B------:R-:W-:Y:S01]  /*5b30*/  FADD.FTZ R32, R32, R151 ;  /* 0x0000009720207221 */ /* 0x000fe20000010000 */
[----:B------:R-:W-:Y:S01]  /*5b40*/  SHF.R.U32.HI R172, RZ, 0x18, R172 ;  /* 0x00000018ffac7819 */ /* 0x000fe200000116ac */
[----:B------:R-:W-:Y:S01]  /*5b50*/  FADD.FTZ R34, R35, R34 ;  /* 0x0000002223227221 */ /* 0x000fe20000010000 */
[----:B------:R-:W-:Y:S01]  /*5b60*/  SHF.R.U32.HI R137, RZ, 0x8, R137 ;  /* 0x00000008ff897819 */ /* 0x000fe20000011689 */
[----:B------:R-:W-:Y:S01]  /*5b70*/  FADD.FTZ R161, R164, R161 ;  /* 0x000000a1a4a17221 */ /* 0x000fe20000010000 */
[----:B------:R-:W-:Y:S01]  /*5b80*/  SHF.R.U32.HI R21, RZ, 0x10, R168 ;  /* 0x00000010ff157819 */ /* 0x000fe200000116a8 */
[----:B------:R-:W-:Y:S01]  /*5b90*/  HMMA.16816.F32 R76, R28, R22, R76 ;  /* 0x000000161c4c723c */ /* 0x000fe2000000184c */
[----:B------:R-:W4:Y:S01]  /*5ba0*/  MUFU.EX2 R158, R158 ;  /* 0x0000009e009e7308 */ /* 0x000f220000000800 */
[----:B------:R-:W-:Y:S01]  /*5bb0*/  SHF.R.U32.HI R20, RZ, 0x10, R170 ;  /* 0x00000010ff147819 */ /* 0x000fe200000116aa */
[----:B------:R-:W-:Y:S01]  /*5bc0*/  FADD.FTZ R143, R144, R143 ;  /* 0x0000008f908f7221 */ /* 0x000fe20000010000 */
[----:B------:R-:W-:Y:S01]  /*5bd0*/  LOP3.LUT R141, R141, 0xff, RZ, 0xc0, !PT ;  /* 0x000000ff8d8d7812 */ /* 0x000fe200078ec0ff */
[----:B------:R-:W-:Y:S01]  /*5be0*/  FADD.FTZ R32, R33, R32 ;  /* 0x0000002021207221 */ /* 0x000fe20000010000 */
[----:B------:R-:W-:-:S02]  /*5bf0*/  LOP3.LUT R20, R20, 0xff, RZ, 0xc0, !PT ;  /* 0x000000ff14147812 */ /* 0x000fc400078ec0ff */
[----:B------:R-:W-:Y:S01]  /*5c00*/  HMMA.16816.F32 R112, R8, R22, R112 ;  /* 0x000000160870723c */ /* 0x000fe20000001870 */
[----:B------:R-:W-:Y:S01]  /*5c10*/  MUFU.EX2 R139, R139 ;  /* 0x0000008b008b7308 */ /* 0x000fe20000000800 */
[----:B------:R-:W-:-:S05]  /*5c20*/  PRMT R137, R62, 0x5410, R137 ;  /* 0x000054103e897816 */ /* 0x000fca0000000089 */
[----:B------:R-:W-:Y:S01]  /*5c30*/  SHF.R.U32.HI R22, RZ, 0x8, R18 ;  /* 0x00000008ff167819 */ /* 0x000fe20000011612 */
[----:B------:R-:W-:Y:S01]  /*5c40*/  HMMA.16816.F32 R84, R28, R16, R84 ;  /* 0x000000101c54723c */ /* 0x000fe20000001854 */
[----:B------:R-:W-:Y:S01]  /*5c50*/  LOP3.LUT R18, R21, 0xff, RZ, 0xc0, !PT ;  /* 0x000000ff15127812 */ /* 0x000fe200078ec0ff */
[----:B------:R-:W-:Y:S03]  /*5c60*/  MUFU.EX2 R146, R146 ;  /* 0x0000009200927308 */ /* 0x000fe60000000800 */
[----:B------:R-:W-:-:S03]  /*5c70*/  PRMT R19, R18, 0x5410, R19 ;  /* 0x0000541012137816 */ /* 0x000fc60000000013 */
[----:B------:R-:W-:Y:S02]  /*5c80*/  HMMA.16816.F32 R80, R8, R16, R80 ;  /* 0x000000100850723c */ /* 0x000fe40000001850 */
[--C-:B------:R-:W-:Y:S01]  /*5c90*/  HSET2.LE.AND R19, R19, R60.reuse, PT ;  /* 0x0000003c13137233 */ /* 0x100fe20003803000 */
[----:B------:R-:W-:Y:S04]  /*5ca0*/  MUFU.EX2 R138, R138 ;  /* 0x0000008a008a7308 */ /* 0x000fe80000000800 */
[C---:B------:R-:W-:Y:S01]  /*5cb0*/  LOP3.LUT R16, R170.reuse, 0xffff, RZ, 0xc0, !PT ;  /* 0x0000ffffaa107812 */ /* 0x040fe200078ec0ff */
[C---:B------:R-:W-:Y:S01]  /*5cc0*/  HMMA.16816.F32 R124, R28.reuse, R24, R124 ;  /* 0x000000181c7c723c */ /* 0x040fe2000000187c */
[----:B------:R-:W-:Y:S02]  /*5cd0*/  LOP3.LUT R17, R170, 0xff, RZ, 0xc0, !PT ;  /* 0x000000ffaa117812 */ /* 0x000fe400078ec0ff */
[----:B------:R-:W-:Y:S01]  /*5ce0*/  SHF.R.U32.HI R16, RZ, 0x8, R16 ;  /* 0x00000008ff107819 */ /* 0x000fe20000011610 */
[----:B------:R-:W-:Y:S03]  /*5cf0*/  MUFU.EX2 R223, R223 ;  /* 0x000000df00df7308 */ /* 0x000fe60000000800 */
[----:B------:R-:W-:Y:S01]  /*5d00*/  PRMT R17, R17, 0x5410, R16 ;  /* 0x0000541011117816 */ /* 0x000fe20000000010 */
[C---:B-----5:R-:W-:Y:S04]  /*5d10*/  HMMA.16816.F32 R92, R28.reuse, R12, R92 ;  /* 0x0000000c1c5c723c */ /* 0x060fe8000000185c */
[----:B------:R-:W-:Y:S01]  /*5d20*/  HSET2.LE.AND R17, R17, R60, PT ;  /* 0x0000003c11117233 */ /* 0x000fe20003803000 */
[----:B------:R-:W-:Y:S03]  /*5d30*/  MUFU.EX2 R66, R66 ;  /* 0x0000004200427308 */ /* 0x000fe60000000800 */
[C---:B------:R-:W-:Y:S05]  /*5d40*/  HMMA.16816.F32 R120, R28.reuse, R26, R120 ;  /* 0x0000001a1c78723c */ /* 0x040fea0000001878 */
[----:B------:R-:W-:Y:S03]  /*5d50*/  MUFU.EX2 R64, R64 ;  /* 0x0000004000407308 */ /* 0x000fe60000000800 */
[----:B------:R-:W-:Y:S05]  /*5d60*/  HMMA.16816.F32 R96, R28, R14, R96 ;  /* 0x0000000e1c60723c */ /* 0x000fea0000001860 */
[----:B------:R-:W5:Y:S02]  /*5d70*/  MUFU.EX2 R63, R142 ;  /* 0x0000008e003f7308 */ /* 0x000f640000000800 */
[----:B------:R-:W-:Y:S01]  /*5d80*/  LOP3.LUT R29, R168, 0xff, RZ, 0xc0, !PT ;  /* 0x000000ffa81d7812 */ /* 0x000fe200078ec0ff */
[----:B------:R-:W-:Y:S01]  /*5d90*/  HMMA.16816.F32 R104, R8, R12, R104 ;  /* 0x0000000c0868723c */ /* 0x000fe20000001868 */
[----:B------:R-:W-:-:S02]  /*5da0*/  SHF.R.U32.HI R31, RZ, 0x18, R170 ;  /* 0x00000018ff1f7819 */ /* 0x000fc400000116aa */
[----:B------:R-:W-:Y:S02]  /*5db0*/  PRMT R29, R29, 0x5410, R22 ;  /* 0x000054101d1d7816 */ /* 0x000fe40000000016 */
[----:B------:R-:W-:Y:S01]  /*5dc0*/  PRMT R31, R20, 0x5410, R31 ;  /* 0x00005410141f7816 */ /* 0x000fe2000000001f */
[----:B------:R-:W5:Y:S01]  /*5dd0*/  MUFU.EX2 R67, R67 ;  /* 0x0000004300437308 */ /* 0x000f620000000800 */
[----:B-1----:R-:W-:Y:S01]  /*5de0*/  F2FP.PACK_AB R12, R152, R155 ;  /* 0x0000009b980c723e */ /* 0x002fe200000000ff */
[--C-:B------:R-:W-:Y:S01]  /*5df0*/  HSET2.LE.AND R28, R29, R60.reuse, PT ;  /* 0x0000003c1d1c7233 */ /* 0x100fe20003803000 */
[----:B--2---:R-:W-:Y:S01]  /*5e00*/  F2FP.PACK_AB R13, R159, R148 ;  /* 0x000000949f0d723e */ /* 0x004fe200000000ff */
[----:B------:R-:W-:Y:S01]  /*5e10*/  HSET2.LE.AND R31, R31, R60, PT ;  /* 0x0000003c1f1f7233 */ /* 0x000fe20003803000 */
[----:B------:R-:W-:Y:S01]  /*5e20*/  LOP3.LUT R29, R19, R12, RZ, 0xc0, !PT ;  /* 0x0000000c131d7212 */ /* 0x000fe200078ec0ff */
[C---:B------:R-:W-:Y:S01]  /*5e30*/  HMMA.16816.F32 R128, R8.reuse, R24, R128 ;  /* 0x000000180880723c */ /* 0x040fe20000001880 */
[----:B---3--:R-:W-:Y:S01]  /*5e40*/  F2FP.PACK_AB R12, R211, R156 ;  /* 0x0000009cd30c723e */ /* 0x008fe200000000ff */
[----:B------:R-:W-:Y:S01]  /*5e50*/  LDSM.16.MT88.4 R20, [R186+0x7800] ;  /* 0x00780000ba14783b */ /* 0x000fe20000004200 */
[----:B----4-:R-:W-:Y:S01]  /*5e60*/  F2FP.PACK_AB R30, R158, R157 ;  /* 0x0000009d9e1e723e */ /* 0x010fe200000000ff */
[----:B------:R-:W-:Y:S01]  /*5e70*/  FADD.FTZ R148, R148, R143 ;  /* 0x0000008f94947221 */ /* 0x000fe20000010000 */
[----:B------:R-:W-:Y:S01]  /*5e80*/  LOP3.LUT R28, R28, R13, RZ, 0xc0, !PT ;  /* 0x0000000d1c1c7212 */ /* 0x000fe200078ec0ff */
[----:B------:R-:W-:Y:S01]  /*5e90*/  FADD.FTZ R155, R155, R32 ;  /* 0x000000209b9b7221 */ /* 0x000fe20000010000 */
[----:B------:R-:W-:Y:S01]  /*5ea0*/  LOP3.LUT R30, R17, R30, RZ, 0xc0, !PT ;  /* 0x0000001e111e7212 */ /* 0x000fe200078ec0ff */
[----:B------:R-:W-:Y:S01]  /*5eb0*/  HMMA.16816.F32 R116, R8, R26, R116 ;  /* 0x0000001a0874723c */ /* 0x000fe20000001874 */
[----:B------:R-:W-:Y:S01]  /*5ec0*/  LOP3.LUT R31, R31, R12, RZ, 0xc0, !PT ;  /* 0x0000000c1f1f7212 */ /* 0x000fe200078ec0ff */
[----:B------:R-:W1:Y:S01]  /*5ed0*/  LDSM.16.MT88.4 R24, [R188+0x7800] ;  /* 0x00780000bc18783b */ /* 0x000e620000004200 */
[----:B-----5:R-:W-:Y:S01]  /*5ee0*/  F2FP.PACK_AB R62, R63, R64 ;  /* 0x000000403f3e723e */ /* 0x020fe200000000ff */
[----:B------:R-:W-:-:S02]  /*5ef0*/  FADD.FTZ R148, R159, R148 ;  /* 0x000000949f947221 */ /* 0x000fc40000010000 */
[----:B------:R-:W2:Y:S01]  /*5f00*/  LDSM.16.MT88.4 R16, [R185+0x7800] ;  /* 0x00780000b910783b */ /* 0x000ea20000004200 */
[----:B------:R-:W-:Y:S01]  /*5f10*/  FADD.FTZ R155, R152, R155 ;  /* 0x0000009b989b7221 */ /* 0x000fe20000010000 */
[----:B------:R-:W-:Y:S01]  /*5f20*/  HMMA.16816.F32 R100, R8, R14, R100 ;  /* 0x0000000e0864723c */ /* 0x000fe20000001864 */
[----:B------:R-:W-:Y:S01]  /*5f30*/  FADD.FTZ R157, R157, R148 ;  /* 0x000000949d9d7221 */ /* 0x000fe20000010000 */
[----:B------:R-:W3:Y:S01]  /*5f40*/  LDSM.16.MT88.4 R12, [R184+0x7800] ;  /* 0x00780000b80c783b */ /* 0x000ee20000004200 */
[----:B------:R-:W-:Y:S02]  /*5f50*/  FADD.FTZ R156, R156, R155 ;  /* 0x0000009b9c9c7221 */ /* 0x000fe40000010000 */
[----:B------:R-:W-:Y:S02]  /*5f60*/  FADD.FTZ R213, R158, R157 ;  /* 0x0000009d9ed57221 */ /* 0x000fe40000010000 */
[----:B------:R-:W-:Y:S01]  /*5f70*/  LOP3.LUT R11, R166, 0xffff, RZ, 0xc0, !PT ;  /* 0x0000ffffa60b7812 */ /* 0x000fe200078ec0ff */
[----:B------:R-:W-:Y:S01]  /*5f80*/  FADD.FTZ R211, R211, R156 ;  /* 0x0000009cd3d37221 */ /* 0x000fe20000010000 */
[----:B------:R-:W-:-:S02]  /*5f90*/  SHF.R.U32.HI R10, RZ, 0x10, R166 ;  /* 0x00000010ff0a7819 */ /* 0x000fc400000116a6 */
[----:B------:R-:W-:Y:S02]  /*5fa0*/  LOP3.LUT R8, R166, 0xff, RZ, 0xc0, !PT ;  /* 0x000000ffa6087812 */ /* 0x000fe400078ec0ff */
[----:B------:R-:W-:Y:S02]  /*5fb0*/  SHF.R.U32.HI R9, RZ, 0x18, R166 ;  /* 0x00000018ff097819 */ /* 0x000fe400000116a6 */
[----:B------:R-:W-:Y:S02]  /*5fc0*/  SHF.R.U32.HI R11, RZ, 0x8, R11 ;  /* 0x00000008ff0b7819 */ /* 0x000fe4000001160b */
[----:B------:R-:W-:Y:S02]  /*5fd0*/  LOP3.LUT R10, R10, 0xff, RZ, 0xc0, !PT ;  /* 0x000000ff0a0a7812 */ /* 0x000fe400078ec0ff */
[----:B------:R-:W-:Y:S01]  /*5fe0*/  PRMT R11, R8, 0x5410, R11 ;  /* 0x00005410080b7816 */ /* 0x000fe2000000000b */
[----:B------:R-:W-:Y:S01]  /*5ff0*/  HSET2.LE.AND R8, R137, R60, PT ;  /* 0x0000003c89087233 */ /* 0x000fe20003803000 */
[----:B------:R-:W-:-:S02]  /*6000*/  PRMT R147, R10, 0x5410, R9 ;  /* 0x000054100a937816 */ /* 0x000fc40000000009 */
[----:B------:R-:W-:Y:S01]  /*6010*/  PRMT R9, R141, 0x5410, R172 ;  /* 0x000054108d097816 */ /* 0x000fe200000000ac */
[--C-:B------:R-:W-:Y:S01]  /*6020*/  HSET2.LE.AND R10, R11, R60.reuse, PT ;  /* 0x0000003c0b0a7233 */ /* 0x100fe20003803000 */
[----:B------:R-:W-:Y:S01]  /*6030*/  F2FP.PACK_AB R137, R223, R138 ;  /* 0x0000008adf89723e */ /* 0x000fe200000000ff */
[--C-:B------:R-:W-:Y:S01]  /*6040*/  HSET2.LE.AND R11, R147, R60.reuse, PT ;  /* 0x0000003c930b7233 */ /* 0x100fe20003803000 */
[----:B------:R-:W-:Y:S01]  /*6050*/  F2FP.PACK_AB R141, R146, R139 ;  /* 0x0000008b928d723e */ /* 0x000fe200000000ff */
[----:B------:R-:W-:Y:S01]  /*6060*/  HSET2.LE.AND R9, R9, R60, PT ;  /* 0x0000003c09097233 */ /* 0x000fe20003803000 */
[----:B------:R-:W-:Y:S01]  /*6070*/  F2FP.PACK_AB R60, R67, R66 ;  /* 0x00000042433c723e */ /* 0x000fe200000000ff */
[----:B------:R-:W-:Y:S01]  /*6080*/  FADD.FTZ R139, R139, R34 ;  /* 0x000000228b8b7221 */ /* 0x000fe20000010000 */
[----:B------:R-:W-:Y:S01]  /*6090*/  LOP3.LUT R10, R10, R137, RZ, 0xc0, !PT ;  /* 0x000000890a0a7212 */ /* 0x000fe200078ec0ff */
[----:B------:R-:W-:Y:S01]  /*60a0*/  FADD.FTZ R66, R66, R161 ;  /* 0x000000a142427221 */ /* 0x000fe20000010000 */
[----:B------:R-:W-:Y:S01]  /*60b0*/  LOP3.LUT R11, R11, R62, RZ, 0xc0, !PT ;  /* 0x0000003e0b0b7212 */ /* 0x000fe200078ec0ff */
[----:B------:R-:W-:Y:S01]  /*60c0*/  FADD.FTZ R139, R146, R139 ;  /* 0x0000008b928b7221 */ /* 0x000fe20000010000 */
[----:B------:R-:W-:Y:S01]  /*60d0*/  LOP3.LUT R8, R8, R141, RZ, 0xc0, !PT ;  /* 0x0000008d08087212 */ /* 0x000fe200078ec0ff */
[----:B------:R-:W-:Y:S01]  /*60e0*/  FADD.FTZ R67, R67, R66 ;  /* 0x0000004243437221 */ /* 0x000fe20000010000 */
[----:B------:R-:W-:Y:S01]  /*60f0*/  LOP3.LUT R9, R9, R60, RZ, 0xc0, !PT ;  /* 0x0000003c09097212 */ /* 0x000fe200078ec0ff */
[----:B------:R-:W-:Y:S01]  /*6100*/  FADD.FTZ R138, R138, R139 ;  /* 0x0000008b8a8a7221 */ /* 0x000fe20000010000 */
[----:B-1----:R-:W-:Y:S01]  /*6110*/  HMMA.16816.F32 R124, R28, R24, R124 ;  /* 0x000000181c7c723c */ /* 0x002fe2000000187c */
[----:B------:R-:W-:-:S02]  /*6120*/  FADD.FTZ R64, R64, R67 ;  /* 0x0000004340407221 */ /* 0x000fc40000010000 */
[----:B------:R-:W-:Y:S02]  /*6130*/  FADD.FTZ R223, R223, R138 ;  /* 0x0000008adfdf7221 */ /* 0x000fe40000010000 */
[----:B------:R-:W-:-:S03]  /*6140*/  FADD.FTZ R222, R63, R64 ;  /* 0x000000403fde7221 */ /* 0x000fc60000010000 */
[C---:B------:R-:W-:Y:S08]  /*6150*/  HMMA.16816.F32 R120, R28.reuse, R26, R120 ;  /* 0x0000001a1c78723c */ /* 0x040ff00000001878 */
[C---:B------:R-:W-:Y:S08]  /*6160*/  HMMA.16816.F32 R72, R28.reuse, R20, R72 ;  /* 0x000000141c48723c */ /* 0x040ff00000001848 */
[C---:B------:R-:W-:Y:S08]  /*6170*/  HMMA.16816.F32 R76, R28.reuse, R22, R76 ;  /* 0x000000161c4c723c */ /* 0x040ff0000000184c */
[C---:B--2---:R-:W-:Y:S08]  /*6180*/  HMMA.16816.F32 R84, R28.reuse, R16, R84 ;  /* 0x000000101c54723c */ /* 0x044ff00000001854 */
[C---:B------:R-:W-:Y:S08]  /*6190*/  HMMA.16816.F32 R108, R28.reuse, R18, R108 ;  /* 0x000000121c6c723c */ /* 0x040ff0000000186c */
[C---:B---3--:R-:W-:Y:S08]  /*61a0*/  HMMA.16816.F32 R92, R28.reuse, R12, R92 ;  /* 0x0000000c1c5c723c */ /* 0x048ff0000000185c */
        /* <DEDUP_REMOVED lines=9> */
[----:B------:R-:W-:Y:S05]  /*6240*/  @!UPT UIADD3 URZ, URZ, URZ, URZ ;  /* 0x0000003f3f3ff290 */ /* 0x000fea000fffe03f */
[----:B------:R-:W-:Y:S11]  /*6250*/  @!P1 BRA `(.L_x_542) ;  /* 0x00008d3000009947 */ /* 0x000ff60003800000 */
[----:B------:R-:W-:Y:S01]  /*6260*/  ISETP.GE.AND P0, PT, R218, c[0x0][0x220], PT ;  /* 0x00008800da007a0c */ /* 0x000fe20003f06270 */
[----:B------:R-:W-:-:S04]  /*6270*/  DEPBAR.LE SB0, 0x0 ;  /* 0x000080000000791a */ /* 0x000fc80000000000 */
[C---:B------:R-:W-:Y:S01]  /*6280*/  IADD3 R5, R207.reuse, -0x2, RZ ;  /* 0xfffffffecf057810 */ /* 0x040fe20007ffe0ff */
[----:B------:R-:W-:Y:S01]  /*6290*/  BAR.SYNC.DEFER_BLOCKING 0x0 ;  /* 0x0000000000007b1d */ /* 0x000fe20000010000 */
[----:B------:R-:W-:Y:S01]  /*62a0*/  IMAD.WIDE.U32 R136, R136, c[0x0][0x1a0], RZ ;  /* 0x0000680088887a25 */ /* 0x000fe200078e00ff */
[----:B------:R-:W-:Y:S02]  /*62b0*/  IADD3 R132, R207, -0x2, RZ ;  /* 0xfffffffecf847810 */ /* 0x000fe40007ffe0ff */
[----:B------:R-:W-:Y:S01]  /*62c0*/  SHF.R.S32.HI R3, RZ, 0x1f, R5 ;  /* 0x0000001fff037819 */ /* 0x000fe20000011405 */
[----:B------:R-:W-:Y:S02]  /*62d0*/  IMAD R2, R198, R5, RZ ;  /* 0x00000005c6027224 */ /* 0x000fe400078e02ff */
[----:B------:R-:W-:-:S04]  /*62e0*/  IMAD.WIDE.U32 R8, R5, R199, R236 ;  /* 0x000000c705087225 */ /* 0x000fc800078e00ec */
[----:B------:R-:W-:Y:S01]  /*62f0*/  IMAD.MOV.U32 R0, RZ, RZ, c[0x0][0x1a4] ;  /* 0x00006900ff007624 */ /* 0x000fe200078e00ff */
[----:B------:R-:W-:Y:S01]  /*6300*/  @!P0 IADD3 R4, P1, R201, R8, RZ ;  /* 0x00000008c9048210 */ /* 0x000fe20007f3e0ff */
[----:B------:R-:W-:Y:S01]  /*6310*/  IMAD R2, R3, R199, R2 ;  /* 0x000000c703027224 */ /* 0x000fe200078e0202 */
[----:B------:R-:W-:Y:S01]  /*6320*/  @!P0 IADD3 R6, P2, R8, R136, RZ ;  /* 0x0000008808068210 */ /* 0x000fe20007f5e0ff */
[----:B------:R-:W-:Y:S01]  /*6330*/  IMAD.SHL.U32 R5, R0, 0x20, RZ ;  /* 0x0000002000057824 */ /* 0x000fe200078e00ff */
[----:B------:R-:W-:Y:S01]  /*6340*/  @!P0 LEA R14, P3, R8, c[0x0][0x170], 0x1 ;  /* 0x00005c00080e8a11 */ /* 0x000fe200078608ff */
[----:B------:R-:W-:Y:S02]  /*6350*/  IMAD.IADD R9, R9, 0x1, R2 ;  /* 0x0000000109097824 */ /* 0x000fe400078e0202 */
[----:B------:R-:W-:Y:S02]  /*6360*/  @!P0 IMAD.MOV.U32 R2, RZ, RZ, 0x30 ;  /* 0x00000030ff028424 */ /* 0x000fe400078e00ff */
[----:B------:R-:W-:Y:S01]  /*6370*/  @!P0 IMAD.X R3, R200, 0x1, R9, P1 ;  /* 0x00000001c8038824 */ /* 0x000fe200008e0609 */
[----:B------:R-:W-:Y:S01]  /*6380*/  @!P0 IADD3.X R5, R9, R137, R5, P2, !PT ;  /* 0x0000008909058210 */ /* 0x000fe200017fe405 */
[----:B------:R-:W-:Y:S01]  /*6390*/  @!P0 IMAD R0, R0, 0x30, RZ ;  /* 0x0000003000008824 */ /* 0x000fe200078e02ff */
[----:B------:R-:W-:Y:S01]  /*63a0*/  @!P0 LEA R12, P2, R4, c[0x0][0x170], 0x1 ;  /* 0x00005c00040c8a11 */ /* 0x000fe200078408ff */
[----:B------:R-:W-:Y:S01]  /*63b0*/  @P0 STS.128 [R205+0x6000], RZ ;  /* 0x006000ffcd000388 */ /* 0x000fe20000000c00 */
[----:B------:R-:W-:-:S02]  /*63c0*/  @!P0 LEA R10, P1, R6, c[0x0][0x170], 0x1 ;  /* 0x00005c00060a8a11 */ /* 0x000fc400078208ff */
[----:B------:R-:W-:Y:S01]  /*63d0*/  @!P0 LEA.HI.X R13, R4, c[0x0][0x174], R3, 0x1, P2 ;  /* 0x00005d00040d8a11 */ /* 0x000fe200010f0c03 */
[----:B------:R-:W-:Y:S01]  /*63e0*/  @!P0 IMAD.WIDE.U32 R2, R2, c[0x0][0x1a0], R8 ;  /* 0x0000680002028a25 */ /* 0x000fe200078e0008 */
[----:B------:R-:W-:Y:S02]  /*63f0*/  @!P0 LEA.HI.X R15, R8, c[0x0][0x174], R9, 0x1, P3 ;  /* 0x00005d00080f8a11 */ /* 0x000fe400018f0c09 */
[----:B------:R-:W-:Y:S01]  /*6400*/  @!P0 LEA.HI.X R11, R6, c[0x0][0x174], R5, 0x1, P1 ;  /* 0x00005d00060b8a11 */ /* 0x000fe200008f0c05 */
[----:B------:R-:W-:Y:S01]  /*6410*/  @!P0 IMAD.IADD R0, R0, 0x1, R3 ;  /* 0x0000000100008824 */ /* 0x000fe200078e0203 */
[C---:B------:R-:W-:Y:S01]  /*6420*/  @!P0 LEA R4, P1, R2.reuse, c[0x0][0x170], 0x1 ;  /* 0x00005c0002048a11 */ /* 0x040fe200078208ff */
[----:B------:R-:W-:Y:S01]  /*6430*/  @!PT LDS RZ, [RZ] ;  /* 0x00000000fffff984 */ /* 0x000fe20000000800 */
[----:B------:R-:W-:Y:S01]  /*6440*/  @!PT LDS RZ, [RZ] ;  /* 0x00000000fffff984 */ /* 0x000fe20000000800 */
[----:B------:R-:W-:Y:S01]  /*6450*/  @!PT LDS RZ, [RZ] ;  /* 0x00000000fffff984 */ /* 0x000fe20000000800 */
[----:B------:R1:W-:Y:S03]  /*6460*/  @!P0 LDGSTS.E.BYPASS.LTC128B.128 [R205+0x6000], [R14.64] ;  /* 0x060000000ecd8fae */ /* 0x0003e6000b901d54 */
[----:B------:R-:W-:Y:S01]  /*6470*/  @!P0 LEA.HI.X R5, R2, c[0x0][0x174], R0, 0x1, P1 ;  /* 0x00005d0002058a11 */ /* 0x000fe200008f0c00 */
[----:B------:R-:W-:Y:S01]  /*6480*/  @P0 STS.128 [R205+0x6800], RZ ;  /* 0x006800ffcd000388 */ /* 0x000fe20000000c00 */
[----:B------:R-:W-:-:S03]  /*6490*/  IMAD R2, R132, 0x40, R239 ;  /* 0x0000004084027824 */ /* 0x000fc600078e02ef */
[----:B------:R-:W-:Y:S01]  /*64a0*/  @!PT LDS RZ, [RZ] ;  /* 0x00000000fffff984 */ /* 0x000fe20000000800 */
[----:B------:R-:W-:Y:S01]  /*64b0*/  @!PT LDS RZ, [RZ] ;  /* 0x00000000fffff984 */ /* 0x000fe20000000800 */
[----:B------:R-:W-:Y:S01]  /*64c0*/  @!PT LDS RZ, [RZ] ;  /* 0x00000000fffff984 */ /* 0x000fe20000000800 */
[----:B------:R1:W-:Y:S02]  /*64d0*/  @!P0 LDGSTS.E.BYPASS.LTC128B.128 [R205+0x6800], [R12.64] ;  /* 0x068000000ccd8fae */ /* 0x0003e4000b901d54 */
[C---:B------:R-:W-:Y:S02]  /*64e0*/  IADD3 R0, R2.reuse, 0x9, RZ ;  /* 0x0000000902007810 */ /* 0x040fe40007ffe0ff */
[----:B------:R-:W-:Y:S01]  /*64f0*/  @P0 STS.128 [R205+0x7000], RZ ;  /* 0x007000ffcd000388 */ /* 0x000fe20000000c00 */
[----:B------:R-:W-:Y:S02]  /*6500*/  IADD3 R6, R2, 0x10, RZ ;  /* 0x0000001002067810 */ /* 0x000fe40007ffe0ff */
[C---:B------:R-:W-:Y:S01]  /*6510*/  ISETP.GE.AND P3, PT, R0.reuse, R238, PT ;  /* 0x000000ee0000720c */ /* 0x040fe20003f66270 */
[----:B------:R-:W-:Y:S01]  /*6520*/  @!PT LDS RZ, [RZ] ;  /* 0x00000000fffff984 */ /* 0x000fe20000000800 */
[----:B------:R-:W-:Y:S01]  /*6530*/  @!PT LDS RZ, [RZ] ;  /* 0x00000000fffff984 */ /* 0x000fe20000000800 */
[----:B------:R-:W-:Y:S01]  /*6540*/  @!PT LDS RZ, [RZ] ;  /* 0x00000000fffff984 */ /* 0x000fe20000000800 */
[----:B------:R2:W-:Y:S01]  /*6550*/  @!P0 LDGSTS.E.BYPASS.LTC128B.128 [R205+0x7000], [R10.64] ;  /* 0x070000000acd8fae */ /* 0x0005e2000b901d54 */
[----:B------:R-:W-:-:S03]  /*6560*/  ISETP.GE.AND P6, PT, R0, R233, PT ;  /* 0x000000e90000720c */ /* 0x000fc60003fc6270 */
[----:B------:R-:W-:Y:S04]  /*6570*/  @P0 STS.128 [R205+0x7800], RZ ;  /* 0x007800ffcd000388 */ /* 0x000fe80000000c00 */
[----:B------:R-:W-:Y:S01]  /*6580*/  @!PT LDS RZ, [RZ] ;  /* 0x00000000fffff984 */ /* 0x000fe20000000800 */
[----:B------:R-:W-:Y:S01]  /*6590*/  @!PT LDS RZ, [RZ] ;  /* 0x00000000fffff984 */ /* 0x000fe20000000800 */
[----:B------:R-:W-:Y:S01]  /*65a0*/  @!PT LDS RZ, [RZ] ;  /* 0x00000000fffff984 */ /* 0x000fe20000000800 */
[----:B------:R3:W-:Y:S04]  /*65b0*/  @!P0 LDGSTS.E.BYPASS.LTC128B.128 [R205+0x7800], [R4.64] ;  /* 0x0780000004cd8fae */ /* 0x0007e8000b901d54 */
[----:B------:R-:W-:Y:S04]  /*65c0*/  LDSM.16.M88.4 R28, [R194] ;  /* 0x00000000c21c783b */ /* 0x000fe80000000200 */
[----:B------:R-:W4:Y:S04]  /*65d0*/  LDSM.16.M88.4 R144, [R193+0x4000] ;  /* 0x00400000c190783b */ /* 0x000f280000000200 */
[----:B------:R-:W5:Y:S04]  /*65e0*/  LDSM.16.M88.4 R32, [R194+0x2000] ;  /* 0x00200000c220783b */ /* 0x000f680000000200 */
[----:B------:R-:W2:Y:S04]  /*65f0*/  LDSM.16.M88.4 R44, [R193+0x5000] ;  /* 0x00500000c12c783b */ /* 0x000ea80000000200 */
[----:B------:R-:W2:Y:S04]  /*6600*/  LDSM.16.M88.4 R60, [R193+0x4800] ;  /* 0x00480000c13c783b */ /* 0x000ea80000000200 */
[----:B------:R-:W2:Y:S01]  /*6610*/  LDSM.16.M88.4 R160, [R193+0x5800] ;  /* 0x00580000c1a0783b */ /* 0x000ea20000000200 */
[----:B---3--:R-:W-:-:S03]  /*6620*/  IADD3 R4, R2, 0x8, RZ ;  /* 0x0000000802047810 */ /* 0x008fc60007ffe0ff */
[----:B------:R-:W-:Y:S01]  /*6630*/  LDSM.16.M88.4 R24, [R187+0x4000] ;  /* 0x00400000bb18783b */ /* 0x000fe20000000200 */
[----:B------:R-:W-:-:S03]  /*6640*/  ISETP.GE.AND P1, PT, R4, R238, PT ;  /* 0x000000ee0400720c */ /* 0x000fc60003f26270 */
[----:B-1----:R-:W1:Y:S01]  /*6650*/  LDSM.16.M88.4 R12, [R192] ;  /* 0x00000000c00c783b */ /* 0x002e620000000200 */
[C---:B------:R-:W-:Y:S02]  /*6660*/  ISETP.GE.AND P2, PT, R4.reuse, R233, PT ;  /* 0x000000e90400720c */ /* 0x040fe40003f46270 */
[C---:B------:R-:W-:Y:S01]  /*6670*/  ISETP.GE.AND P5, PT, R4.reuse, R231, PT ;  /* 0x000000e70400720c */ /* 0x040fe20003fa6270 */
[----:B------:R-:W3:Y:S01]  /*6680*/  LDSM.16.M88.4 R156, [R192+0x2000] ;  /* 0x00200000c09c783b */ /* 0x000ee20000000200 */
[----:B------:R-:W-:-:S03]  /*6690*/  ISETP.GE.AND P4, PT, R4, R209, PT ;  /* 0x000000d10400720c */ /* 0x000fc60003f86270 */
[----:B------:R-:W-:Y:S04]  /*66a0*/  LDSM.16.M88.4 R20, [R187+0x4800] ;  /* 0x00480000bb14783b */ /* 0x000fe80000000200 */
[----:B------:R-:W1:Y:S04]  /*66b0*/  LDSM.16.M88.4 R16, [R187+0x5000] ;  /* 0x00500000bb10783b */ /* 0x000e680000000200 */
[----:B------:R-:W1:Y:S01]  /*66c0*/  LDSM.16.M88.4 R224, [R187+0x5800] ;  /* 0x00580000bbe0783b */ /* 0x000e620000000200 */
[-C--:B----4-:R-:W-:Y:S03]  /*66d0*/  HMMA.16816.F32 R152, R28, R144.reuse, RZ ;  /* 0x000000901c98723c */ /* 0x090fe600000018ff */
[----:B------:R-:W-:Y:S04]  /*66e0*/  LDSM.16.M88.4 R168, [R190] ;  /* 0x00000000bea8783b */ /* 0x000fe80000000200 */
[----:B------:R-:W4:Y:S01]  /*66f0*/  LDSM.16.M88.4 R176, [R191] ;  /* 0x00000000bfb0783b */ /* 0x000f220000000200 */
[C---:B-----5:R-:W-:Y:S03]  /*6700*/  HMMA.16816.F32 R148, R32.reuse, R144, RZ ;  /* 0x000000902094723c */ /* 0x060fe600000018ff */
[----:B------:R-:W5:Y:S04]  /*6710*/  LDSM.16.M88.4 R172, [R191+0x2000] ;  /* 0x00200000bfac783b */ /* 0x000f680000000200 */
[----:B------:R-:W1:Y:S01]  /*6720*/  LDSM.16.M88.4 R164, [R183] ;  /* 0x00000000b7a4783b */ /* 0x000e620000000200 */
[-C--:B--2---:R-:W-:Y:S03]  /*6730*/  HMMA.16816.F32 R8, R32, R146.reuse, RZ ;  /* 0x000000922008723c */ /* 0x084fe600000018ff */
[----:B------:R-:W0:Y:S05]  /*6740*/  LDGDEPBAR ;  /* 0x00000000000079af */ /* 0x000e2a0000000000 */
[----:B------:R-:W-:Y:S08]  /*6750*/  HMMA.16816.F32 R144, R28, R146, RZ ;  /* 0x000000921c90723c */ /* 0x000ff000000018ff */
[C---:B------:R-:W-:Y:S08]  /*6760*/  HMMA.16816.F32 R52, R32.reuse, R44, RZ ;  /* 0x0000002c2034723c */ /* 0x040ff000000018ff */
[----:B------:R-:W-:Y:S08]  /*6770*/  HMMA.16816.F32 R48, R32, R46, RZ ;  /* 0x0000002e2030723c */ /* 0x000ff000000018ff */
[C---:B------:R-:W-:Y:S08]  /*6780*/  HMMA.16816.F32 R56, R28.reuse, R44, RZ ;  /* 0x0000002c1c38723c */ /* 0x040ff000000018ff */
[C---:B------:R-:W-:Y:S08]  /*6790*/  HMMA.16816.F32 R140, R28.reuse, R60, RZ ;  /* 0x0000003c1c8c723c */ /* 0x040ff000000018ff */
[----:B------:R-:W-:Y:S08]  /*67a0*/  HMMA.16816.F32 R44, R28, R46, RZ ;  /* 0x0000002e1c2c723c */ /* 0x000ff000000018ff */
[C---:B------:R-:W-:Y:S08]  /*67b0*/  HMMA.16816.F32 R136, R32.reuse, R60, RZ ;  /* 0x0000003c2088723c */ /* 0x040ff000000018ff */
[-C--:B------:R-:W-:Y:S08]  /*67c0*/  HMMA.16816.F32 R64, R32, R62.reuse, RZ ;  /* 0x0000003e2040723c */ /* 0x080ff000000018ff */
[C---:B------:R-:W-:Y:S08]  /*67d0*/  HMMA.16816.F32 R60, R28.reuse, R62, RZ ;  /* 0x0000003e1c3c723c */ /* 0x040ff000000018ff */
[C---:B------:R-:W-:Y:S08]  /*67e0*/  HMMA.16816.F32 R40, R28.reuse, R160, RZ ;  /* 0x000000a01c28723c */ /* 0x040ff000000018ff */
[----:B------:R-:W-:Y:S08]  /*67f0*/  HMMA.16816.F32 R28, R28, R162, RZ ;  /* 0x000000a21c1c723c */ /* 0x000ff000000018ff */
[----:B------:R-:W-:Y:S08]  /*6800*/  HMMA.16816.F32 R36, R32, R160, RZ ;  /* 0x000000a02024723c */ /* 0x000ff000000018ff */
[----:B-1----:R-:W-:Y:S08]  /*6810*/  HMMA.16816.F32 R144, R12, R26, R144 ;  /* 0x0000001a0c90723c */ /* 0x002ff00000001890 */
[----:B------:R-:W-:Y:S01]  /*6820*/  HMMA.16816.F32 R32, R32, R162, RZ ;  /* 0x000000a22020723c */ /* 0x000fe200000018ff */
[----:B------:R-:W-:Y:S07]  /*6830*/  LDSM.16.M88.4 R160, [R182] ;  /* 0x00000000b6a0783b */ /* 0x000fee0000000200 */
[C---:B---3--:R-:W-:Y:S08]  /*6840*/  HMMA.16816.F32 R8, R156.reuse, R26, R8 ;  /* 0x0000001a9c08723c */ /* 0x048ff00000001808 */
[C---:B------:R-:W-:Y:S08]  /*6850*/  HMMA.16816.F32 R148, R156.reuse, R24, R148 ;  /* 0x000000189c94723c */ /* 0x040ff00000001894 */
[C---:B------:R-:W-:Y:S08]  /*6860*/  HMMA.16816.F32 R52, R156.reuse, R16, R52 ;  /* 0x000000109c34723c */ /* 0x040ff00000001834 */
[----:B------:R-:W-:Y:S08]  /*6870*/  HMMA.16816.F32 R48, R156, R18, R48 ;  /* 0x000000129c30723c */ /* 0x000ff00000001830 */
[C---:B------:R-:W-:Y:S01]  /*6880*/  HMMA.16816.F32 R152, R12.reuse, R24, R152 ;  /* 0x000000180c98723c */ /* 0x040fe20000001898 */
[----:B------:R-:W-:Y:S07]  /*6890*/  LDSM.16.M88.4 R24, [R189] ;  /* 0x00000000bd18783b */ /* 0x000fee0000000200 */
[C---:B------:R-:W-:Y:S08]  /*68a0*/  HMMA.16816.F32 R140, R12.reuse, R20, R140 ;  /* 0x000000140c8c723c */ /* 0x040ff0000000188c */
[C---:B------:R-:W-:Y:S08]  /*68b0*/  HMMA.16816.F32 R56, R12.reuse, R16, R56 ;  /* 0x000000100c38723c */ /* 0x040ff00000001838 */
[----:B------:R-:W-:Y:S01]  /*68c0*/  HMMA.16816.F32 R44, R12, R18, R44 ;  /* 0x000000120c2c723c */ /* 0x000fe2000000182c */
[----:B------:R-:W1:Y:S07]  /*68d0*/  LDSM.16.M88.4 R16, [R180] ;  /* 0x00000000b410783b */ /* 0x000e6e0000000200 */
[C---:B------:R-:W-:Y:S08]  /*68e0*/  HMMA.16816.F32 R136, R156.reuse, R20, R136 ;  /* 0x000000149c88723c */ /* 0x040ff00000001888 */
[-C--:B------:R-:W-:Y:S08]  /*68f0*/  HMMA.16816.F32 R64, R156, R22.reuse, R64 ;  /* 0x000000169c40723c */ /* 0x080ff00000001840 */
[C---:B------:R-:W-:Y:S01]  /*6900*/  HMMA.16816.F32 R60, R12.reuse, R22, R60 ;  /* 0x000000160c3c723c */ /* 0x040fe2000000183c */
[----:B------:R-:W2:Y:S07]  /*6910*/  LDSM.16.M88.4 R20, [R189+0x2000] ;  /* 0x00200000bd14783b */ /* 0x000eae0000000200 */
[C---:B------:R-:W-:Y:S08]  /*6920*/  HMMA.16816.F32 R40, R12.reuse, R224, R40 ;  /* 0x000000e00c28723c */ /* 0x040ff00000001828 */
[----:B------:R-:W-:Y:S01]  /*6930*/  HMMA.16816.F32 R28, R12, R226, R28 ;  /* 0x000000e20c1c723c */ /* 0x000fe2000000181c */
[----:B------:R-:W3:Y:S07]  /*6940*/  LDSM.16.M88.4 R12, [R180+0x800] ;  /* 0x00080000b40c783b */ /* 0x000eee0000000200 */
[----:B----4-:R-:W-:Y:S08]  /*6950*/  HMMA.16816.F32 R144, R176, R170, R144 ;  /* 0x000000aab090723c */ /* 0x010ff00000001890 */
[C---:B------:R-:W-:Y:S08]  /*6960*/  HMMA.16816.F32 R36, R156.reuse, R224, R36 ;  /* 0x000000e09c24723c */ /* 0x040ff00000001824 */
[----:B------:R-:W-:Y:S01]  /*6970*/  HMMA.16816.F32 R32, R156, R226, R32 ;  /* 0x000000e29c20723c */ /* 0x000fe20000001820 */
[----:B------:R-:W4:Y:S07]  /*6980*/  LDSM.16.M88.4 R156, [R181] ;  /* 0x00000000b59c783b */ /* 0x000f2e0000000200 */
[----:B-----5:R-:W-:Y:S08]  /*6990*/  HMMA.16816.F32 R8, R172, R170, R8 ;  /* 0x000000aaac08723c */ /* 0x020ff00000001808 */
[-C--:B------:R-:W-:Y:S08]  /*69a0*/  HMMA.16816.F32 R140, R176, R164.reuse, R140 ;  /* 0x000000a4b08c723c */ /* 0x080ff0000000188c */
[----:B------:R-:W-:Y:S08]  /*69b0*/  HMMA.16816.F32 R136, R172, R164, R136 ;  /* 0x000000a4ac88723c */ /* 0x000ff00000001888 */
[-C--:B-1----:R-:W-:Y:S08]  /*69c0*/  HMMA.16816.F32 R144, R24, R18.reuse, R144 ;  /* 0x000000121890723c */ /* 0x082ff00000001890 */
[----:B--2---:R-:W-:Y:S07]  /*69d0*/  HMMA.16816.F32 R8, R20, R18, R8 ;  /* 0x000000121408723c */ /* 0x004fee0000001808 */
[----:B------:R-:W-:Y:S01]  /*69e0*/  IADD3 R18, R2, 0x19, RZ ;  /* 0x0000001902127810 */ /* 0x000fe20007ffe0ff */
[-C--:B---3--:R-:W-:Y:S08]  /*69f0*/  HMMA.16816.F32 R140, R24, R12.reuse, R140 ;  /* 0x0000000c188c723c */ /* 0x088ff0000000188c */
[----:B------:R-:W-:Y:S01]  /*6a00*/  HMMA.16816.F32 R136, R20, R12, R136 ;  /* 0x0000000c1488723c */ /* 0x000fe20000001888 */
[----:B------:R-:W-:-:S02]  /*6a10*/  FSEL R252, R146, -INF , !P2 ;  /* 0xff80000092fc7808 */ /* 0x000fc40005000000 */
[----:B------:R-:W-:Y:S02]  /*6a20*/  ISETP.GE.AND P2, PT, R0, R209, PT ;  /* 0x000000d10000720c */ /* 0x000fe40003f46270 */
[----:B------:R-:W-:Y:S02]  /*6a30*/  FSEL R165, R145, -INF , !P3 ;  /* 0xff80000091a57808 */ /* 0x000fe40005800000 */
[----:B------:R-:W-:Y:S01]  /*6a40*/  ISETP.GE.AND P3, PT, R6, R231, PT ;  /* 0x000000e70600720c */ /* 0x000fe20003f66270 */
[----:B----4-:R-:W-:Y:S01]  /*6a50*/  HMMA.16816.F32 R36, R172, R156, R36 ;  /* 0x0000009cac24723c */ /* 0x010fe20000001824 */
[----:B------:R-:W-:Y:S02]  /*6a60*/  FSEL R4, R10, -INF , !P4 ;  /* 0xff8000000a047808 */ /* 0x000fe40006000000 */
[----:B------:R-:W-:-:S05]  /*6a70*/  ISETP.GE.AND P4, PT, R6, R233, PT ;  /* 0x000000e90600720c */ /* 0x000fca0003f86270 */
[----:B------:R-:W-:Y:S01]  /*6a80*/  HMMA.16816.F32 R32, R172, R158, R32 ;  /* 0x0000009eac20723c */ /* 0x000fe20000001820 */
[----:B------:R-:W-:-:S07]  /*6a90*/  FSEL R142, R142, -INF , !P4 ;  /* 0xff8000008e8e7808 */ /* 0x000fce0006000000 */
[----:B------:R-:W-:Y:S01]  /*6aa0*/  HMMA.16816.F32 R40, R176, R156, R40 ;  /* 0x0000009cb028723c */ /* 0x000fe20000001828 */
[----:B------:R-:W-:-:S07]  /*6ab0*/  FSEL R246, R136, -INF , !P3 ;  /* 0xff80000088f67808 */ /* 0x000fce0005800000 */
[----:B------:R-:W-:Y:S01]  /*6ac0*/  HMMA.16816.F32 R28, R176, R158, R28 ;  /* 0x0000009eb01c723c */ /* 0x000fe2000000181c */
[----:B------:R-:W1:Y:S07]  /*6ad0*/  LDSM.16.M88.4 R156, [R180+0x1000] ;  /* 0x00100000b49c783b */ /* 0x000e6e0000000200 */
[-C--:B------:R-:W-:Y:S08]  /*6ae0*/  HMMA.16816.F32 R52, R172, R160.reuse, R52 ;  /* 0x000000a0ac34723c */ /* 0x080ff00000001834 */
[C---:B------:R-:W-:Y:S07]  /*6af0*/  HMMA.16816.F32 R56, R176.reuse, R160, R56 ;  /* 0x000000a0b038723c */ /* 0x040fee0000001838 */
[----:B------:R-:W-:Y:S01]  /*6b00*/  FSEL R161, R144, -INF , !P1 ;  /* 0xff80000090a17808 */ /* 0x000fe20004800000 */
[----:B------:R-:W-:Y:S01]  /*6b10*/  HMMA.16816.F32 R60, R176, R166, R60 ;  /* 0x000000a6b03c723c */ /* 0x000fe2000000183c */
[----:B------:R-:W-:-:S02]  /*6b20*/  ISETP.GE.AND P1, PT, R0, R231, PT ;  /* 0x000000e70000720c */ /* 0x000fc40003f26270 */
[----:B------:R-:W-:Y:S02]  /*6b30*/  FSEL R0, R8, -INF , !P5 ;  /* 0xff80000008007808 */ /* 0x000fe40006800000 */
[----:B------:R-:W-:Y:S02]  /*6b40*/  ISETP.GE.AND P5, PT, R6, R238, PT ;  /* 0x000000ee0600720c */ /* 0x000fe40003fa6270 */
[----:B------:R-:W-:Y:S01]  /*6b50*/  IADD3 R8, R2, 0x11, RZ ;  /* 0x0000001102087810 */ /* 0x000fe20007ffe0ff */
[----:B------:R-:W-:Y:S01]  /*6b60*/  HMMA.16816.F32 R64, R172, R166, R64 ;  /* 0x000000a6ac40723c */ /* 0x000fe20000001840 */
[----:B------:R-:W-:Y:S02]  /*6b70*/  FSEL R12, R9, -INF , !P1 ;  /* 0xff800000090c7808 */ /* 0x000fe40004800000 */
[----:B------:R-:W-:Y:S02]  /*6b80*/  ISETP.GE.AND P1, PT, R6, R209, PT ;  /* 0x000000d10600720c */ /* 0x000fe40003f26270 */
[----:B------:R-:W-:-:S02]  /*6b90*/  FSEL R6, R11, -INF , !P2 ;  /* 0xff8000000b067808 */ /* 0x000fc40005000000 */
[----:B------:R-:W-:Y:S01]  /*6ba0*/  FSEL R145, R140, -INF , !P5 ;  /* 0xff8000008c917808 */ /* 0x000fe20006800000 */
[-C--:B------:R-:W-:Y:S01]  /*6bb0*/  HMMA.16816.F32 R48, R172, R162.reuse, R48 ;  /* 0x000000a2ac30723c */ /* 0x080fe20000001830 */
[C---:B------:R-:W-:Y:S02]  /*6bc0*/  ISETP.GE.AND P2, PT, R8.reuse, R233, PT ;  /* 0x000000e90800720c */ /* 0x040fe40003f46270 */
[C---:B------:R-:W-:Y:S02]  /*6bd0*/  ISETP.GE.AND P5, PT, R8.reuse, R231, PT ;  /* 0x000000e70800720c */ /* 0x040fe40003fa6270 */
[----:B------:R-:W-:Y:S02]  /*6be0*/  ISETP.GE.AND P4, PT, R8, R209, PT ;  /* 0x000000d10800720c */ /* 0x000fe40003f86270 */
[----:B------:R-:W-:Y:S01]  /*6bf0*/  FSEL R143, R143, -INF , !P2 ;  /* 0xff8000008f8f7808 */ /* 0x000fe20005000000 */
[----:B------:R-:W-:Y:S01]  /*6c00*/  HMMA.16816.F32 R44, R176, R162, R44 ;  /* 0x000000a2b02c723c */ /* 0x000fe2000000182c */
[----:B------:R-:W-:-:S02]  /*6c10*/  FSEL R170, R138, -INF , !P1 ;  /* 0xff8000008aaa7808 */ /* 0x000fc40004800000 */
[----:B------:R-:W-:Y:S02]  /*6c20*/  FSEL R224, R137, -INF , !P5 ;  /* 0xff80000089e07808 */ /* 0x000fe40006800000 */
[----:B------:R-:W-:Y:S02]  /*6c30*/  ISETP.GE.AND P5, PT, R18, R233, PT ;  /* 0x000000e91200720c */ /* 0x000fe40003fa6270 */
[----:B------:R-:W-:Y:S01]  /*6c40*/  FSEL R163, R147, -INF , !P6 ;  /* 0xff80000093a37808 */ /* 0x000fe20007000000 */
[----:B------:R-:W-:Y:S01]  /*6c50*/  HMMA.16816.F32 R60, R24, R14, R60 ;  /* 0x0000000e183c723c */ /* 0x000fe2000000183c */
[----:B------:R-:W-:Y:S02]  /*6c60*/  ISETP.GE.AND P6, PT, R8, R238, PT ;  /* 0x000000ee0800720c */ /* 0x000fe40003fc6270 */
[----:B------:R-:W-:Y:S02]  /*6c70*/  IADD3 R8, R2, 0x18, RZ ;  /* 0x0000001802087810 */ /* 0x000fe40007ffe0ff */
[----:B------:R-:W-:-:S02]  /*6c80*/  FSEL R141, R141, -INF , !P6 ;  /* 0xff8000008d8d7808 */ /* 0x000fc40007000000 */
[C---:B------:R-:W-:Y:S01]  /*6c90*/  ISETP.GE.AND P2, PT, R8.reuse, R238, PT ;  /* 0x000000ee0800720c */ /* 0x040fe20003f46270 */
[----:B------:R-:W-:Y:S01]  /*6ca0*/  HMMA.16816.F32 R148, R172, R168, R148 ;  /* 0x000000a8ac94723c */ /* 0x000fe20000001894 */
[C---:B------:R-:W-:Y:S02]  /*6cb0*/  ISETP.GE.AND P3, PT, R8.reuse, R233, PT ;  /* 0x000000e90800720c */ /* 0x040fe40003f66270 */
[C---:B------:R-:W-:Y:S02]  /*6cc0*/  ISETP.GE.AND P6, PT, R8.reuse, R231, PT ;  /* 0x000000e70800720c */ /* 0x040fe40003fc6270 */
[----:B------:R-:W-:Y:S02]  /*6cd0*/  ISETP.GE.AND P1, PT, R8, R209, PT ;  /* 0x000000d10800720c */ /* 0x000fe40003f26270 */
[----:B------:R-:W2:Y:S01]  /*6ce0*/  LDSM.16.M88.4 R8, [R180+0x1800] ;  /* 0x00180000b408783b */ /* 0x000ea20000000200 */
[----:B------:R-:W-:Y:S01]  /*6cf0*/  HMMA.16816.F32 R64, R20, R14, R64 ;  /* 0x0000000e1440723c */ /* 0x000fe20000001840 */
[----:B------:R-:W-:-:S06]  /*6d00*/  DEPBAR.LE SB0, 0x0 ;  /* 0x000080000000791a */ /* 0x000fcc0000000000 */
[----:B------:R-:W-:Y:S01]  /*6d10*/  IADD3 R14, R2, 0x20, RZ ;  /* 0x00000020020e7810 */ /* 0x000fe20007ffe0ff */
[----:B-1----:R-:W-:Y:S01]  /*6d20*/  HMMA.16816.F32 R56, R24, R156, R56 ;  /* 0x0000009c1838723c */ /* 0x002fe20000001838 */
[----:B------:R-:W-:-:S07]  /*6d30*/  FSEL R160, R63, -INF , !P5 ;  /* 0xff8000003fa07808 */ /* 0x000fce0006800000 */
[----:B------:R-:W-:Y:S07]  /*6d40*/  HMMA.16816.F32 R52, R20, R156, R52 ;  /* 0x0000009c1434723c */ /* 0x000fee0000001834 */
[----:B------:R-:W-:Y:S01]  /*6d50*/  FSEL R156, R62, -INF , !P3 ;  /* 0xff8000003e9c7808 */ /* 0x000fe20005800000 */
[----:B------:R-:W-:Y:S01]  /*6d60*/  HMMA.16816.F32 R152, R176, R168, R152 ;  /* 0x000000a8b098723c */ /* 0x000fe20000001898 */
[----:B------:R-:W-:Y:S02]  /*6d70*/  FSEL R248, R64, -INF , !P6 ;  /* 0xff80000040f87808 */ /* 0x000fe40007000000 */
[----:B------:R-:W-:-:S02]  /*6d80*/  FSEL R174, R66, -INF , !P1 ;  /* 0xff80000042ae7808 */ /* 0x000fc40004800000 */
[----:B------:R-:W-:Y:S02]  /*6d90*/  ISETP.GE.AND P3, PT, R18, R209, PT ;  /* 0x000000d11200720c */ /* 0x000fe40003f66270 */
[----:B------:R-:W-:Y:S01]  /*6da0*/  FSEL R168, R139, -INF , !P4 ;  /* 0xff8000008ba87808 */ /* 0x000fe20006000000 */
[-C--:B------:R-:W-:Y:S01]  /*6db0*/  HMMA.16816.F32 R48, R20, R158.reuse, R48 ;  /* 0x0000009e1430723c */ /* 0x080fe20000001830 */
[----:B------:R-:W-:Y:S02]  /*6dc0*/  FSEL R139, R60, -INF , !P2 ;  /* 0xff8000003c8b7808 */ /* 0x000fe40005000000 */
[C---:B------:R-:W-:Y:S02]  /*6dd0*/  ISETP.GE.AND P4, PT, R18.reuse, R238, PT ;  /* 0x000000ee1200720c */ /* 0x040fe40003f86270 */
[----:B------:R-:W-:Y:S02]  /*6de0*/  ISETP.GE.AND P2, PT, R18, R231, PT ;  /* 0x000000e71200720c */ /* 0x000fe40003f46270 */
[----:B------:R-:W-:Y:S01]  /*6df0*/  FSEL R147, R61, -INF , !P4 ;  /* 0xff8000003d937808 */ /* 0x000fe20006000000 */
[----:B------:R-:W-:Y:S01]  /*6e00*/  HMMA.16816.F32 R44, R24, R158, R44 ;  /* 0x0000009e182c723c */ /* 0x000fe2000000182c */
[----:B------:R-:W-:-:S02]  /*6e10*/  FSEL R244, R65, -INF , !P2 ;  /* 0xff80000041f47808 */ /* 0x000fc40005000000 */
[C---:B------:R-:W-:Y:S02]  /*6e20*/  ISETP.GE.AND P6, PT, R14.reuse, R238, PT ;  /* 0x000000ee0e00720c */ /* 0x040fe40003fc6270 */
[C---:B------:R-:W-:Y:S02]  /*6e30*/  ISETP.GE.AND P1, PT, R14.reuse, R233, PT ;  /* 0x000000e90e00720c */ /* 0x040fe40003f26270 */
[C---:B------:R-:W-:Y:S01]  /*6e40*/  ISETP.GE.AND P4, PT, R14.reuse, R231, PT ;  /* 0x000000e70e00720c */ /* 0x040fe20003f86270 */
[----:B------:R-:W-:Y:S01]  /*6e50*/  HMMA.16816.F32 R148, R20, R16, R148 ;  /* 0x000000101494723c */ /* 0x000fe20000001894 */
[----:B------:R-:W-:Y:S02]  /*6e60*/  ISETP.GE.AND P2, PT, R14, R209, PT ;  /* 0x000000d10e00720c */ /* 0x000fe40003f46270 */
[----:B------:R-:W-:Y:S02]  /*6e70*/  IADD3 R14, R2, 0x21, RZ ;  /* 0x00000021020e7810 */ /* 0x000fe40007ffe0ff */
[----:B------:R-:W-:-:S02]  /*6e80*/  FSEL R172, R67, -INF , !P3 ;  /* 0xff80000043ac7808 */ /* 0x000fc40005800000 */
[----:B------:R-:W-:Y:S01]  /*6e90*/  FSEL R56, R56, -INF , !P6 ;  /* 0xff80000038387808 */ /* 0x000fe20007000000 */
[C---:B--2---:R-:W-:Y:S01]  /*6ea0*/  HMMA.16816.F32 R40, R24.reuse, R8, R40 ;  /* 0x000000081828723c */ /* 0x044fe20000001828 */
[----:B------:R-:W-:Y:S02]  /*6eb0*/  FSEL R58, R58, -INF , !P1 ;  /* 0xff8000003a3a7808 */ /* 0x000fe40004800000 */
[C---:B------:R-:W-:Y:S02]  /*6ec0*/  ISETP.GE.AND P5, PT, R14.reuse, R238, PT ;  /* 0x000000ee0e00720c */ /* 0x040fe40003fa6270 */
[C---:B------:R-:W-:Y:S02]  /*6ed0*/  ISETP.GE.AND P3, PT, R14.reuse, R233, PT ;  /* 0x000000e90e00720c */ /* 0x040fe40003f66270 */
[C---:B------:R-:W-:Y:S01]  /*6ee0*/  ISETP.GE.AND P6, PT, R14.reuse, R231, PT ;  /* 0x000000e70e00720c */ /* 0x040fe20003fc6270 */
[----:B------:R-:W-:Y:S01]  /*6ef0*/  HMMA.16816.F32 R152, R24, R16, R152 ;  /* 0x000000101898723c */ /* 0x000fe20000001898 */
[----:B------:R-:W-:-:S02]  /*6f00*/  ISETP.GE.AND P1, PT, R14, R209, PT ;  /* 0x000000d10e00720c */ /* 0x000fc40003f26270 */
[----:B------:R-:W-:Y:S02]  /*6f10*/  IADD3 R14, R2, 0x28, RZ ;  /* 0x00000028020e7810 */ /* 0x000fe40007ffe0ff */
[----:B------:R-:W-:Y:S02]  /*6f20*/  FSEL R57, R57, -INF , !P5 ;  /* 0xff80000039397808 */ /* 0x000fe40006800000 */
[----:B------:R-:W-:Y:S01]  /*6f30*/  FSEL R59, R59, -INF , !P3 ;  /* 0xff8000003b3b7808 */ /* 0x000fe20005800000 */
[----:B------:R-:W-:Y:S01]  /*6f40*/  HMMA.16816.F32 R36, R20, R8, R36 ;  /* 0x000000081424723c */ /* 0x000fe20000001824 */
[----:B------:R-:W-:Y:S02]  /*6f50*/  FSEL R158, R52, -INF , !P4 ;  /* 0xff800000349e7808 */ /* 0x000fe40006000000 */
[----:B------:R-:W-:Y:S02]  /*6f60*/  FSEL R140, R54, -INF , !P2 ;  /* 0xff800000368c7808 */ /* 0x000fe40005000000 */
[----:B------:R-:W-:-:S02]  /*6f70*/  ISETP.GE.AND P3, PT, R14, R238, PT ;  /* 0x000000ee0e00720c */ /* 0x000fc40003f66270 */
[C---:B------:R-:W-:Y:S01]  /*6f80*/  ISETP.GE.AND P4, PT, R14.reuse, R233, PT ;  /* 0x000000e90e00720c */ /* 0x040fe20003f86270 */
[-C--:B------:R-:W-:Y:S01]  /*6f90*/  HMMA.16816.F32 R32, R20, R10.reuse, R32 ;  /* 0x0000000a1420723c */ /* 0x080fe20000001820 */
[C---:B------:R-:W-:Y:S02]  /*6fa0*/  ISETP.GE.AND P5, PT, R14.reuse, R231, PT ;  /* 0x000000e70e00720c */ /* 0x040fe40003fa6270 */
[----:B------:R-:W-:Y:S02]  /*6fb0*/  ISETP.GE.AND P2, PT, R14, R209, PT ;  /* 0x000000d10e00720c */ /* 0x000fe40003f46270 */
[C---:B------:R-:W-:Y:S02]  /*6fc0*/  IADD3 R16, R2.reuse, 0x1, RZ ;  /* 0x0000000102107810 */ /* 0x040fe40007ffe0ff */
[----:B------:R-:W-:Y:S01]  /*6fd0*/  IADD3 R14, R2, 0x29, RZ ;  /* 0x00000029020e7810 */ /* 0x000fe20007ffe0ff */
[----:B------:R-:W-:Y:S01]  /*6fe0*/  HMMA.16816.F32 R28, R24, R10, R28 ;  /* 0x0000000a181c723c */ /* 0x000fe2000000181c */
[----:B------:R-:W-:-:S02]  /*6ff0*/  FSEL R162, R53, -INF , !P6 ;  /* 0xff80000035a27808 */ /* 0x000fc40007000000 */
[----:B------:R-:W-:Y:S02]  /*7000*/  FSEL R138, R55, -INF , !P1 ;  /* 0xff800000378a7808 */ /* 0x000fe40004800000 */
[----:B------:R-:W-:Y:S02]  /*7010*/  FSEL R52, R44, -INF , !P3 ;  /* 0xff8000002c347808 */ /* 0x000fe40005800000 */
[----:B------:R-:W-:Y:S02]  /*7020*/  FSEL R46, R46, -INF , !P4 ;  /* 0xff8000002e2e7808 */ /* 0x000fe40006000000 */
[----:B------:R-:W-:Y:S02]  /*7030*/  FSEL R166, R48, -INF , !P5 ;  /* 0xff80000030a67808 */ /* 0x000fe40006800000 */
[----:B------:R-:W-:Y:S01]  /*7040*/  FSEL R144, R50, -INF , !P2 ;  /* 0xff80000032907808 */ /* 0x000fe20005000000 */
[----:B------:R-:W-:Y:S01]  /*7050*/  BAR.SYNC.DEFER_BLOCKING 0x0 ;  /* 0x0000000000007b1d */ /* 0x000fe20000010000 */
[----:B------:R-:W-:-:S02]  /*7060*/  ISETP.GE.AND P6, PT, R16, R238, PT ;  /* 0x000000ee1000720c */ /* 0x000fc40003fc6270 */
[C---:B------:R-:W-:Y:S02]  /*7070*/  ISETP.GE.AND P1, PT, R16.reuse, R233, PT ;  /* 0x000000e91000720c */ /* 0x040fe40003f26270 */
[-C--:B------:R-:W-:Y:S02]  /*7080*/  ISETP.GE.AND P3, PT, R16, R231.reuse, PT ;  /* 0x000000e71000720c */ /* 0x080fe40003f66270 */
[C---:B------:R-:W-:Y:S02]  /*7090*/  ISETP.GE.AND P4, PT, R14.reuse, R238, PT ;  /* 0x000000ee0e00720c */ /* 0x040fe40003f86270 */
[----:B------:R-:W-:Y:S02]  /*70a0*/  ISETP.GE.AND P5, PT, R14, R231, PT ;  /* 0x000000e70e00720c */ /* 0x000fe40003fa6270 */
[----:B------:R-:W-:Y:S02]  /*70b0*/  ISETP.GE.AND P2, PT, R16, R209, PT ;  /* 0x000000d11000720c */ /* 0x000fe40003f46270 */
[----:B------:R-:W-:-:S02]  /*70c0*/  IADD3 R16, R2, 0x30, RZ ;  /* 0x0000003002107810 */ /* 0x000fc40007ffe0ff */
[----:B------:R-:W-:Y:S02]  /*70d0*/  FSEL R50, R45, -INF , !P4 ;  /* 0xff8000002d327808 */ /* 0x000fe40006000000 */
[----:B------:R-:W-:Y:S02]  /*70e0*/  FSEL R164, R49, -INF , !P5 ;  /* 0xff80000031a47808 */ /* 0x000fe40006800000 */
[----:B------:R-:W-:Y:S02]  /*70f0*/  FSEL R8, R149, -INF , !P3 ;  /* 0xff80000095087808 */ /* 0x000fe40005800000 */
[C---:B------:R-:W-:Y:S02]  /*7100*/  ISETP.GE.AND P4, PT, R14.reuse, R209, PT ;  /* 0x000000d10e00720c */ /* 0x040fe40003f86270 */
[-C--:B------:R-:W-:Y:S02]  /*7110*/  ISETP.GE.AND P5, PT, R14, R233.reuse, PT ;  /* 0x000000e90e00720c */ /* 0x080fe40003fa6270 */
[----:B------:R-:W-:-:S02]  /*7120*/  ISETP.GE.AND P3, PT, R16, R233, PT ;  /* 0x000000e91000720c */ /* 0x000fc40003f66270 */
[----:B------:R-:W-:Y:S02]  /*7130*/  IADD3 R14, R2, 0x31, RZ ;  /* 0x00000031020e7810 */ /* 0x000fe40007ffe0ff */
[----:B------:R-:W-:Y:S02]  /*7140*/  FSEL R42, R42, -INF , !P3 ;  /* 0xff8000002a2a7808 */ /* 0x000fe40005800000 */
[----:B------:R-:W-:Y:S02]  /*7150*/  ISETP.GE.AND P3, PT, R14, R233, PT ;  /* 0x000000e90e00720c */ /* 0x000fe40003f66270 */
[----:B------:R-:W-:Y:S02]  /*7160*/  FSEL R48, R47, -INF , !P5 ;  /* 0xff8000002f307808 */ /* 0x000fe40006800000 */
[----:B------:R-:W-:Y:S02]  /*7170*/  FSEL R43, R43, -INF , !P3 ;  /* 0xff8000002b2b7808 */ /* 0x000fe40005800000 */
[----:B------:R-:W-:-:S02]  /*7180*/  ISETP.GE.AND P5, PT, R16, R238, PT ;  /* 0x000000ee1000720c */ /* 0x000fc40003fa6270 */
[-C--:B------:R-:W-:Y:S02]  /*7190*/  ISETP.GE.AND P3, PT, R2, R238.reuse, PT ;  /* 0x000000ee0200720c */ /* 0x080fe40003f66270 */
[----:B------:R-:W-:Y:S02]  /*71a0*/  FSEL R146, R51, -INF , !P4 ;  /* 0xff80000033927808 */ /* 0x000fe40006000000 */
[----:B------:R-:W-:Y:S02]  /*71b0*/  FSEL R40, R40, -INF , !P5 ;  /* 0xff80000028287808 */ /* 0x000fe40006800000 */
[----:B------:R-:W-:Y:S02]  /*71c0*/  FSEL R66, R155, -INF , !P1 ;  /* 0xff8000009b427808 */ /* 0x000fe40004800000 */
[----:B------:R-:W-:Y:S02]  /*71d0*/  FSEL R54, R152, -INF , !P3 ;  /* 0xff80000098367808 */ /* 0x000fe40005800000 */
[----:B------:R-:W-:-:S02]  /*71e0*/  ISETP.GE.AND P4, PT, R14, R238, PT ;  /* 0x000000ee0e00720c */ /* 0x000fc40003f86270 */
[-C--:B------:R-:W-:Y:S02]  /*71f0*/  ISETP.GE.AND P5, PT, R16, R231.reuse, PT ;  /* 0x000000e71000720c */ /* 0x080fe40003fa6270 */
[C---:B------:R-:W-:Y:S02]  /*7200*/  ISETP.GE.AND P1, PT, R14.reuse, R231, PT ;  /* 0x000000e70e00720c */ /* 0x040fe40003f26270 */
[----:B------:R-:W-:Y:S02]  /*7210*/  ISETP.GE.AND P3, PT, R14, R209, PT ;  /* 0x000000d10e00720c */ /* 0x000fe40003f66270 */
[----:B------:R-:W-:Y:S02]  /*7220*/  IADD3 R14, R2, 0x38, RZ ;  /* 0x00000038020e7810 */ /* 0x000fe40007ffe0ff */
[----:B------:R-:W-:Y:S02]  /*7230*/  FSEL R53, R153, -INF , !P6 ;  /* 0xff80000099357808 */ /* 0x000fe40007000000 */
[----:B------:R-:W-:-:S02]  /*7240*/  FSEL R10, R151, -INF , !P2 ;  /* 0xff800000970a7808 */ /* 0x000fc40005000000 */
        /* <DEDUP_REMOVED lines=8> */
[----:B------:R-:W-:Y:S02]  /*72d0*/  ISETP.GE.AND P1, PT, R2, R231, PT ;  /* 0x000000e70200720c */ /* 0x000fe40003f26270 */
[----:B------:R-:W-:Y:S02]  /*72e0*/  FSEL R41, R41, -INF , !P4 ;  /* 0xff80000029297808 */ /* 0x000fe40006000000 */
[----:B------:R-:W-:Y:S02]  /*72f0*/  FSEL R64, R33, -INF , !P1 ;  /* 0xff80000021407808 */ /* 0x000fe40004800000 */
[----:B------:R-:W-:-:S02]  /*7300*/  ISETP.GE.AND P1, PT, R207, 0x3, PT ;  /* 0x00000003cf00780c */ /* 0x000fc40003f26270 */
[----:B------:R-:W-:Y:S02]  /*7310*/  FSEL R148, R148, -INF , !P2 ;  /* 0xff80000094947808 */ /* 0x000fe40005000000 */
[-C--:B------:R-:W-:Y:S02]  /*7320*/  ISETP.GE.AND P4, PT, R16, R209.reuse, PT ;  /* 0x000000d11000720c */ /* 0x080fe40003f86270 */
[----:B------:R-:W-:Y:S02]  /*7330*/  ISETP.GE.AND P2, PT, R14, R209, PT ;  /* 0x000000d10e00720c */ /* 0x000fe40003f46270 */
[----:B------:R-:W-:Y:S02]  /*7340*/  FSEL R154, R154, -INF , !P6 ;  /* 0xff8000009a9a7808 */ /* 0x000fe40007000000 */
[----:B------:R-:W-:Y:S02]  /*7350*/  FSEL R27, R38, -INF , !P4 ;  /* 0xff800000261b7808 */ /* 0x000fe40006000000 */
[----:B------:R-:W-:-:S02]  /*7360*/  FSEL R150, R150, -INF , !P5 ;  /* 0xff80000096967808 */ /* 0x000fc40006800000 */
[----:B------:R-:W-:Y:S02]  /*7370*/  FSEL R26, R39, -INF , !P3 ;  /* 0xff800000271a7808 */ /* 0x000fe40005800000 */
[----:B------:R-:W-:Y:S02]  /*7380*/  FSEL R24, R34, -INF , !P2 ;  /* 0xff80000022187808 */ /* 0x000fe40005000000 */
[CC--:B------:R-:W-:Y:S02]  /*7390*/  ISETP.GE.AND P6, PT, R14.reuse, R238.reuse, PT ;  /* 0x000000ee0e00720c */ /* 0x0c0fe40003fc6270 */
[-C--:B------:R-:W-:Y:S02]  /*73a0*/  ISETP.GE.AND P4, PT, R14, R233.reuse, PT ;  /* 0x000000e90e00720c */ /* 0x080fe40003f86270 */
[C---:B------:R-:W-:Y:S02]  /*73b0*/  ISETP.GE.AND P5, PT, R2.reuse, R238, PT ;  /* 0x000000ee0200720c */ /* 0x040fe40003fa6270 */
[----:B------:R-:W-:-:S02]  /*73c0*/  ISETP.GE.AND P3, PT, R2, R233, PT ;  /* 0x000000e90200720c */ /* 0x000fc40003f66270 */
[----:B------:R-:W-:Y:S02]  /*73d0*/  ISETP.GE.AND P2, PT, R2, R209, PT ;  /* 0x000000d10200720c */ /* 0x000fe40003f46270 */
[----:B------:R-:W-:Y:S02]  /*73e0*/  FSEL R39, R28, -INF , !P6 ;  /* 0xff8000001c277808 */ /* 0x000fe40007000000 */
[----:B------:R-:W-:Y:S02]  /*73f0*/  FSEL R25, R35, -INF , !P2 ;  /* 0xff80000023197808 */ /* 0x000fe40005000000 */
[----:B------:R-:W-:Y:S02]  /*7400*/  FSEL R36, R30, -INF , !P4 ;  /* 0xff8000001e247808 */ /* 0x000fe40006000000 */
[----:B------:R-:W-:Y:S02]  /*7410*/  FSEL R47, R29, -INF , !P5 ;  /* 0xff8000001d2f7808 */ /* 0x000fe40006800000 */
[----:B------:R-:W-:Y:S01]  /*7420*/  FSEL R37, R31, -INF , !P3 ;  /* 0xff8000001f257808 */ /* 0x000fe20005800000 */
[----:B------:R-:W-:Y:S05]  /*7430*/  @!P1 BRA `(.L_x_543) ;  /* 0x0000032000009947 */ /* 0x000fea0003800000 */
[----:B------:R-:W-:Y:S01]  /*7440*/  IADD3 R2, R207, -0x3, RZ ;  /* 0xfffffffdcf027810 */ /* 0x000fe20007ffe0ff */
[----:B------:R1:W-:Y:S01]  /*7450*/  @P0 STS.128 [R205+0x4000], RZ ;  /* 0x004000ffcd000388 */ /* 0x0003e20000000c00 */
[----:B------:R-:W-:Y:S02]  /*7460*/  BSSY B0, `(.L_x_544) ;  /* 0x000002e000007945 */ /* 0x000fe40003800000 */
[----:B------:R-:W-:Y:S01]  /*7470*/  SHF.R.S32.HI R3, RZ, 0x1f, R2 ;  /* 0x0000001fff037819 */ /* 0x000fe20000011402 */
[----:B------:R-:W-:-:S04]  /*7480*/  IMAD.WIDE.U32 R16, R2, c[0x0][0x198], RZ ;  /* 0x0000660002107a25 */ /* 0x000fc800078e00ff */
[----:B------:R-:W-:Y:S01]  /*7490*/  IMAD R3, R3, c[0x0][0x198], RZ ;  /* 0x0000660003037a24 */ /* 0x000fe200078e02ff */
[----:B------:R-:W-:-:S03]  /*74a0*/  LEA R18, P2, R16, R214, 0x6 ;  /* 0x000000d610127211 */ /* 0x000fc600078430ff */
[----:B------:R-:W-:Y:S01]  /*74b0*/  IMAD R3, R2, c[0x0][0x19c], R3 ;  /* 0x0000670002037a24 */ /* 0x000fe200078e0203 */
[-C--:B------:R-:W-:Y:S01]  /*74c0*/  @!P0 IADD3 R14, P5, R197, R18.reuse, RZ ;  /* 0x00000012c50e8210 */ /* 0x080fe20007fbe0ff */
[----:B------:R-:W-:Y:S01]  /*74d0*/  IMAD.MOV.U32 R2, RZ, RZ, c[0x0][0x198] ;  /* 0x00006600ff027624 */ /* 0x000fe200078e00ff */
[----:B------:R-:W-:Y:S01]  /*74e0*/  @!P0 LEA R28, P6, R18, c[0x0][0x168], 0x1 ;  /* 0x00005a00121c8a11 */ /* 0x000fe200078c08ff */
[----:B------:R-:W-:Y:S01]  /*74f0*/  IMAD.IADD R3, R17, 0x1, R3 ;  /* 0x0000000111037824 */ /* 0x000fe200078e0203 */
[----:B------:R-:W-:Y:S02]  /*7500*/  @!P0 LEA R22, P4, R14, c[0x0][0x168], 0x1 ;  /* 0x00005a000e168a11 */ /* 0x000fe400078808ff */
[----:B------:R-:W-:Y:S02]  /*7510*/  @!P0 LEA R9, P3, R2, R18, 0x5 ;  /* 0x0000001202098211 */ /* 0x000fe400078628ff */
[----:B------:R-:W-:Y:S01]  /*7520*/  LEA.HI.X R19, R16, R217, R3, 0x6, P2 ;  /* 0x000000d910137211 */ /* 0x000fe200010f3403 */
[----:B------:R-:W-:Y:S01]  /*7530*/  @!P0 IMAD.MOV.U32 R3, RZ, RZ, c[0x0][0x19c] ;  /* 0x00006700ff038624 */ /* 0x000fe200078e00ff */
[----:B------:R-:W-:-:S02]  /*7540*/  @!P0 LEA R20, P2, R9, c[0x0][0x168], 0x1 ;  /* 0x00005a0009148a11 */ /* 0x000fc400078408ff */
[--C-:B------:R-:W-:Y:S01]  /*7550*/  @!P0 LEA.HI.X R29, R18, c[0x0][0x16c], R19.reuse, 0x1, P6 ;  /* 0x00005b00121d8a11 */ /* 0x100fe200030f0c13 */
[----:B------:R-:W-:Y:S01]  /*7560*/  @!P0 IMAD.X R5, R196, 0x1, R19, P5 ;  /* 0x00000001c4058824 */ /* 0x000fe200028e0613 */
[----:B------:R-:W-:-:S03]  /*7570*/  @!P0 LEA.HI.X R16, R2, R19, R3, 0x5, P3 ;  /* 0x0000001302108211 */ /* 0x000fc600018f2c03 */
        /* <DEDUP_REMOVED lines=18> */
[----:B------:R-:W-:Y:S01]  /*76a0*/  ULDC UR4, c[0x0][0x19c] ;  /* 0x0000670000047ab9 */ /* 0x000fe20000000800 */
[----:B------:R-:W-:Y:S01]  /*76b0*/  IMAD.WIDE.U32 R18, R2, 0x30, R18 ;  /* 0x0000003002127825 */ /* 0x000fe200078e0012 */
[----:B------:R-:W-:-:S04]  /*76c0*/  UIMAD UR4, UR4, 0x30, URZ ;  /* 0x00000030040478a4 */ /* 0x000fc8000f8e023f */
[----:B------:R-:W-:Y:S02]  /*76d0*/  LEA R14, P2, R18, c[0x0][0x168], 0x1 ;  /* 0x00005a00120e7a11 */ /* 0x000fe400078408ff */
[----:B------:R-:W-:-:S04]  /*76e0*/  IADD3 R2, R19, UR4, RZ ;  /* 0x0000000413027c10 */ /* 0x000fc8000fffe0ff */
[----:B------:R-:W-:-:S05]  /*76f0*/  LEA.HI.X R15, R18, c[0x0][0x16c], R2, 0x1, P2 ;  /* 0x00005b00120f7a11 */ /* 0x000fca00010f0c02 */
[----:B------:R-:W-:Y:S01]  /*7700*/  @!PT LDS RZ, [RZ] ;  /* 0x00000000fffff984 */ /* 0x000fe20000000800 */
[----:B------:R-:W-:Y:S01]  /*7710*/  @!PT LDS RZ, [RZ] ;  /* 0x00000000fffff984 */ /* 0x000fe20000000800 */
[----:B------:R-:W-:Y:S01]  /*7720*/  @!PT LDS RZ, [RZ] ;  /* 0x00000000fffff984 */ /* 0x000fe20000000800 */
[----:B------:R2:W-:Y:S02]  /*7730*/  LDGSTS.E.BYPASS.LTC128B.128 [R205+0x5800], [R14.64] ;  /* 0x058000000ecd7fae */ /* 0x0005e4000b901d54 */
.L_x_545:
[----:B------:R-:W-:Y:S05]  /*7740*/  BSYNC B0 ;  /* 0x0000000000007941 */ /* 0x000fea0003800000 */
.L_x_544:
[----:B------:R-:W0:Y:S02]  /*7750*/  LDGDEPBAR ;  /* 0x00000000000079af */ /* 0x000e240000000000 */
.L_x_543:
[----:B------:R-:W-:Y:S01]  /*7760*/  FMNMX.FTZ R5, R133, R148, !PT ;  /* 0x0000009485057209 */ /* 0x000fe20007810000 */
[----:B------:R-:W-:Y:S01]  /*7770*/  IMAD.WIDE.U32 R250, R232, -0x326172a9, RZ ;  /* 0xcd9e8d57e8fa7825 */ /* 0x000fe200078e00ff */
[----:B------:R-:W-:Y:S01]  /*7780*/  FMNMX.FTZ R3, R7, R150, !PT ;  /* 0x0000009607037209 */ /* 0x000fe20007810000 */
[----:B------:R-:W-:Y:S01]  /*7790*/  STL.64 [R1+0x18], R192 ;  /* 0x000018c001007387 */ /* 0x000fe20000100a00 */
[----:B------:R-:W-:Y:S01]  /*77a0*/  FMNMX.FTZ R5, R8, R5, !PT ;  /* 0x0000000508057209 */ /* 0x000fe20007810000 */
[----:B------:R-:W-:Y:S01]  /*77b0*/  IMAD.SHL.U32 R155, R132, 0x2, RZ ;  /* 0x00000002849b7824 */ /* 0x000fe200078e00ff */
[----:B------:R-:W-:Y:S01]  /*77c0*/  FMNMX.FTZ R3, R10, R3, !PT ;  /* 0x000000030a037209 */ /* 0x000fe20007810000 */
[----:B------:R-:W-:Y:S01]  /*77d0*/  STL.64 [R1+0x10], R190 ;  /* 0x000010be01007387 */ /* 0x000fe20000100a00 */
[----:B------:R-:W-:Y:S01]  /*77e0*/  FMNMX.FTZ R5, R0, R5, !PT ;  /* 0x0000000500057209 */ /* 0x000fe20007810000 */
[----:B------:R-:W3:Y:S01]  /*77f0*/  LDC.U8 R45, c[0x0][0x2d8] ;  /* 0x0000b600ff2d7b82 */ /* 0x000ee20000000000 */
[----:B------:R-:W-:Y:S01]  /*7800*/  FMNMX.FTZ R3, R4, R3, !PT ;  /* 0x0000000304037209 */ /* 0x000fe20007810000 */
[----:B------:R-:W-:Y:S01]  /*7810*/  IMAD.WIDE.U32 R176, R230, -0x326172a9, RZ ;  /* 0xcd9e8d57e6b07825 */ /* 0x000fe200078e00ff */
[----:B------:R-:W-:Y:S01]  /*7820*/  FMNMX.FTZ R5, R12, R5, !PT ;  /* 0x000000050c057209 */ /* 0x000fe20007810000 */
[----:B------:R-:W-:Y:S01]  /*7830*/  STL.64 [R1+0x8], R182 ;  /* 0x000008b601007387 */ /* 0x000fe20000100a00 */
[----:B------:R-:W-:-:S02]  /*7840*/  FMNMX.FTZ R3, R6, R3, !PT ;  /* 0x0000000306037209 */ /* 0x000fc40007810000 */
[----:B------:R-:W-:Y:S01]  /*7850*/  FMNMX.FTZ R5, R246, R5, !PT ;  /* 0x00000005f6057209 */ /* 0x000fe20007810000 */
[----:B------:R-:W-:Y:S01]  /*7860*/  STL.64 [R1], R180 ;  /* 0x000000b401007387 */ /* 0x000fe20000100a00 */
        /* <DEDUP_REMOVED lines=14> */
[----:B--2---:R-:W-:Y:S02]  /*7950*/  FMNMX.FTZ R14, R146, R3, !PT ;  /* 0x00000003920e7209 */ /* 0x004fe40007810000 */
        /* <DEDUP_REMOVED lines=8> */
[-C--:B------:R-:W-:Y:S01]  /*79e0*/  LOP3.LUT R226, R251, R229.reuse, RZ, 0x3c, !PT ;  /* 0x000000e5fbe27212 */ /* 0x080fe200078e3cff */
[----:B------:R-:W2:Y:S01]  /*79f0*/  SHFL.BFLY PT, R5, R2, 0x2, 0x1f ;  /* 0x0c401f0002057f89 */ /* 0x000ea200000e0000 */
[----:B------:R-:W-:Y:S02]  /*7a00*/  LOP3.LUT R60, R243, UR25, R155, 0x96, !PT ;  /* 0x00000019f33c7c12 */ /* 0x000fe4000f8e969b */
[----:B---3--:R-:W-:Y:S01]  /*7a10*/  PRMT R45, R45, 0x7054, R45 ;  /* 0x000070542d2d7816 */ /* 0x008fe2000000002d */
[----:B------:R-:W3:Y:S01]  /*7a20*/  SHFL.BFLY PT, R14, R9, 0x2, 0x1f ;  /* 0x0c401f00090e7f89 */ /* 0x000ee200000e0000 */
[----:B------:R-:W-:Y:S01]  /*7a30*/  IMAD.WIDE.U32 R226, R226, -0x2daee0ad, RZ ;  /* 0xd2511f53e2e27825 */ /* 0x000fe200078e00ff */
[----:B------:R-:W-:-:S03]  /*7a40*/  LOP3.LUT R157, R177, R229, RZ, 0x3c, !PT ;  /* 0x000000e5b19d7212 */ /* 0x000fc600078e3cff */
[----:B------:R-:W-:Y:S01]  /*7a50*/  IMAD.WIDE.U32 R60, R60, -0x326172a9, RZ ;  /* 0xcd9e8d573c3c7825 */ /* 0x000fe200078e00ff */
[----:B------:R-:W-:-:S03]  /*7a60*/  LOP3.LUT R178, R227, UR14, R242, 0x96, !PT ;  /* 0x0000000ee3b27c12 */ /* 0x000fc6000f8e96f2 */
[----:B------:R-:W-:Y:S01]  /*7a70*/  IMAD R157, R157, -0x2daee0ad, RZ ;  /* 0xd2511f539d9d7824 */ /* 0x000fe200078e02ff */
[----:B------:R-:W-:Y:S01]  /*7a80*/  LOP3.LUT R3, R61, UR15, R250, 0x96, !PT ;  /* 0x0000000f3d037c12 */ /* 0x000fe2000f8e96fa */
[----:B------:R-:W-:-:S04]  /*7a90*/  IMAD.WIDE.U32 R178, R178, -0x326172a9, RZ ;  /* 0xcd9e8d57b2b27825 */ /* 0x000fc800078e00ff */
[----:B------:R-:W-:Y:S01]  /*7aa0*/  IMAD.WIDE.U32 R152, R3, -0x2daee0ad, RZ ;  /* 0xd2511f5303987825 */ /* 0x000fe200078e00ff */
[--C-:B------:R-:W-:Y:S02]  /*7ab0*/  LOP3.LUT R18, R179, UR13, R60.reuse, 0x96, !PT ;  /* 0x0000000db3127c12 */ /* 0x100fe4000f8e963c */
[----:B------:R-:W-:Y:S02]  /*7ac0*/  LOP3.LUT R60, R241, UR13, R60, 0x96, !PT ;  /* 0x0000000df13c7c12 */ /* 0x000fe4000f8e963c */
[----:B--2---:R-:W-:Y:S01]  /*7ad0*/  FMNMX.FTZ R5, R2, R5, !PT ;  /* 0x0000000502057209 */ /* 0x004fe20007810000 */
[----:B------:R-:W-:Y:S01]  /*7ae0*/  IMAD.WIDE.U32 R18, R18, -0x2daee0ad, RZ ;  /* 0xd2511f5312127825 */ /* 0x000fe200078e00ff */
[----:B------:R-:W-:Y:S02]  /*7af0*/  LOP3.LUT R3, R153, UR12, R226, 0x96, !PT ;  /* 0x0000000c99037c12 */ /* 0x000fe4000f8e96e2 */
[----:B---3--:R-:W-:Y:S01]  /*7b00*/  FMNMX.FTZ R14, R9, R14, !PT ;  /* 0x0000000e090e7209 */ /* 0x008fe20007810000 */
[----:B------:R-:W2:Y:S01]  /*7b10*/  SHFL.BFLY PT, R2, R5, 0x1, 0x1f ;  /* 0x0c201f0005027f89 */ /* 0x000ea200000e0000 */
[----:B------:R-:W-:Y:S01]  /*7b20*/  LOP3.LUT R152, R19, UR10, R152, 0x96, !PT ;  /* 0x0000000a13987c12 */ /* 0x000fe2000f8e9698 */
[----:B------:R-:W-:-:S02]  /*7b30*/  IMAD.WIDE.U32 R16, R3, -0x326172a9, RZ ;  /* 0xcd9e8d5703107825 */ /* 0x000fc400078e00ff */
[----:B------:R-:W3:Y:S02]  /*7b40*/  SHFL.BFLY PT, R3, R14, 0x1, 0x1f ;  /* 0x0c201f000e037f89 */ /* 0x000ee400000e0000 */
[----:B------:R-:W-:Y:S01]  /*7b50*/  IMAD.WIDE.U32 R152, R152, -0x326172a9, RZ ;  /* 0xcd9e8d5798987825 */ /* 0x000fe200078e00ff */
[----:B------:R-:W-:Y:S02]  /*7b60*/  LOP3.LUT R9, R17, UR11, R178, 0x96, !PT ;  /* 0x0000000b11097c12 */ /* 0x000fe4000f8e96b2 */
[----:B--2---:R-:W-:Y:S02]  /*7b70*/  FMNMX.FTZ R2, R5, R2, !PT ;  /* 0x0000000205027209 */ /* 0x004fe40007810000 */
[----:B------:R-:W-:Y:S01]  /*7b80*/  LOP3.LUT R5, R153, UR9, R16, 0x96, !PT ;  /* 0x0000000999057c12 */ /* 0x000fe2000f8e9610 */
[----:B------:R-:W-:Y:S01]  /*7b90*/  IMAD.WIDE.U32 R16, R9, -0x2daee0ad, RZ ;  /* 0xd2511f5309107825 */ /* 0x000fe200078e00ff */
[----:B------:R-:W-:-:S03]  /*7ba0*/  FSETP.NEU.FTZ.AND P3, PT, R2, -INF , PT ;  /* 0xff8000000200780b */ /* 0x000fc60003f7d000 */
[----:B------:R-:W-:Y:S02]  /*7bb0*/  FMUL.FTZ R137, R2, c[0x0][0x23c] ;  /* 0x00008f0002897a20 */ /* 0x000fe40000410000 */
[----:B------:R-:W-:-:S03]  /*7bc0*/  IMAD.WIDE.U32 R190, R5, -0x2daee0ad, RZ ;  /* 0xd2511f5305be7825 */ /* 0x000fc600078e00ff */
[----:B------:R-:W-:Y:S02]  /*7bd0*/  FSEL R137, R137, RZ, P3 ;  /* 0x000000ff89897208 */ /* 0x000fe40001800000 */
[----:B------:R-:W-:-:S03]  /*7be0*/  LOP3.LUT R16, R191, UR6, R16, 0x96, !PT ;  /* 0x00000006bf107c12 */ /* 0x000fc6000f8e9610 */
[--C-:B------:R-:W-:Y:S01]  /*7bf0*/  FFMA.FTZ R31, R0, c[0x0][0x23c], -R137.reuse ;  /* 0x00008f00001f7a23 */ /* 0x100fe20000010889 */
[----:B---3--:R-:W-:Y:S01]  /*7c00*/  FMNMX.FTZ R0, R14, R3, !PT ;  /* 0x000000030e007209 */ /* 0x008fe20007810000 */
[--C-:B------:R-:W-:Y:S01]  /*7c10*/  FFMA.FTZ R33, R148, c[0x0][0x23c], -R137.reuse ;  /* 0x00008f0094217a23 */ /* 0x100fe20000010889 */
[----:B------:R-:W-:Y:S01]  /*7c20*/  LOP3.LUT R148, R17, UR8, R18, 0x96, !PT ;  /* 0x0000000811947c12 */ /* 0x000fe2000f8e9612 */
[----:B------:R-:W-:Y:S01]  /*7c30*/  IMAD.WIDE.U32 R16, R16, -0x326172a9, RZ ;  /* 0xcd9e8d5710107825 */ /* 0x000fe200078e00ff */
[C---:B------:R-:W-:Y:S01]  /*7c40*/  FSETP.NEU.FTZ.AND P2, PT, R0.reuse, -INF , PT ;  /* 0xff8000000000780b */ /* 0x040fe20003f5d000 */
[----:B------:R-:W-:Y:S02]  /*7c50*/  MUFU.EX2 R31, R31 ;  /* 0x0000001f001f7308 */ /* 0x000fe40000000800 */
[----:B------:R-:W-:Y:S01]  /*7c60*/  FMUL.FTZ R49, R0, c[0x0][0x23c] ;  /* 0x00008f0000317a20 */ /* 0x000fe20000410000 */
[--C-:B------:R-:W-:Y:S01]  /*7c70*/  SHF.R.U32.HI R14, RZ, 0x10, R16.reuse ;  /* 0x00000010ff0e7819 */ /* 0x100fe20000011610 */
[--C-:B------:R-:W-:Y:S01]  /*7c80*/  FFMA.FTZ R30, R12, c[0x0][0x23c], -R137.reuse ;  /* 0x00008f000c1e7a23 */ /* 0x100fe20000010889 */
[----:B------:R-:W-:Y:S01]  /*7c90*/  LOP3.LUT R5, R16, 0xffff, RZ, 0xc0, !PT ;  /* 0x0000ffff10057812 */ /* 0x000fe200078ec0ff */
[----:B------:R-:W-:Y:S01]  /*7ca0*/  FFMA.FTZ R32, R8, c[0x0][0x23c], -R137 ;  /* 0x00008f0008207a23 */ /* 0x000fe20000010889 */
[----:B------:R-:W-:Y:S01]  /*7cb0*/  FSEL R49, R49, RZ, P2 ;  /* 0x000000ff31317208 */ /* 0x000fe20001000000 */
[----:B------:R-:W-:Y:S01]  /*7cc0*/  IMAD.WIDE.U32 R148, R148, -0x326172a9, RZ ;  /* 0xcd9e8d5794947825 */ /* 0x000fe200078e00ff */
[----:B------:R-:W-:Y:S01]  /*7cd0*/  SHF.R.U32.HI R3, RZ, 0x18, R16 ;  /* 0x00000018ff037819 */ /* 0x000fe20000011610 */
[----:B------:R-:W-:Y:S01]  /*7ce0*/  MUFU.EX2 R33, R33 ;  /* 0x0000002100217308 */ /* 0x000fe20000000800 */
[----:B------:R-:W-:Y:S01]  /*7cf0*/  LOP3.LUT R14, R14, 0xff, RZ, 0xc0, !PT ;  /* 0x000000ff0e0e7812 */ /* 0x000fe200078ec0ff */
[--C-:B-1----:R-:W-:Y:S01]  /*7d00*/  FFMA.FTZ R29, R4, c[0x0][0x23c], -R49.reuse ;  /* 0x00008f00041d7a23 */ /* 0x102fe20000010831 */
[----:B------:R-:W-:Y:S01]  /*7d10*/  FSEL R12, R2, RZ, P3 ;  /* 0x000000ff020c7208 */ /* 0x000fe20001800000 */
[--C-:B------:R-:W-:Y:S01]  /*7d20*/  FFMA.FTZ R28, R6, c[0x0][0x23c], -R49.reuse ;  /* 0x00008f00061c7a23 */ /* 0x100fe20000010831 */
[----:B------:R-:W-:Y:S01]  /*7d30*/  LOP3.LUT R8, R16, 0xff, RZ, 0xc0, !PT ;  /* 0x000000ff10087812 */ /* 0x000fe200078ec0ff */
[----:B------:R-:W-:Y:S01]  /*7d40*/  FFMA.FTZ R35, R150, c[0x0][0x23c], -R49 ;  /* 0x00008f0096237a23 */ /* 0x000fe20000010831 */
[----:B------:R-:W-:Y:S01]  /*7d50*/  SHF.R.U32.HI R5, RZ, 0x8, R5 ;  /* 0x00000008ff057819 */ /* 0x000fe20000011605 */
[----:B------:R-:W-:Y:S01]  /*7d60*/  MUFU.EX2 R29, R29 ;  /* 0x0000001d001d7308 */ /* 0x000fe20000000800 */
[----:B------:R-:W-:Y:S01]  /*7d70*/  PRMT R6, R14, 0x5410, R3 ;  /* 0x000054100e067816 */ /* 0x000fe20000000003 */
[----:B------:R-:W-:Y:S01]  /*7d80*/  FADD.FTZ R3, R133, -R12 ;  /* 0x8000000c85037221 */ /* 0x000fe20000010000 */
[----:B------:R-:W-:Y:S01]  /*7d90*/  FMNMX.FTZ R12, R135, R54, !PT ;  /* 0x00000036870c7209 */ /* 0x000fe20007810000 */
[----:B------:R-:W-:Y:S01]  /*7da0*/  FFMA.FTZ R34, R10, c[0x0][0x23c], -R49 ;  /* 0x00008f000a227a23 */ /* 0x000fe20000010831 */
[----:B------:R-:W-:Y:S01]  /*7db0*/  PRMT R8, R8, 0x5410, R5 ;  /* 0x0000541008087816 */ /* 0x000fe20000000005 */
[----:B------:R-:W-:Y:S01]  /*7dc0*/  FMUL.FTZ R44, R3, c[0x0][0x23c] ;  /* 0x00008f00032c7a20 */ /* 0x000fe20000410000 */
[----:B------:R-:W-:Y:S01]  /*7dd0*/  FMNMX.FTZ R12, R53, R12, !PT ;  /* 0x0000000c350c7209 */ /* 0x000fe20007810000 */
[----:B------:R-:W1:Y:S01]  /*7de0*/  MUFU.EX2 R28, R28 ;  /* 0x0000001c001c7308 */ /* 0x000e620000000800 */
[----:B------:R-:W-:Y:S01]  /*7df0*/  LOP3.LUT R11, R17, UR16, R148, 0x96, !PT ;  /* 0x00000010110b7c12 */ /* 0x000fe2000f8e9694 */
[--C-:B------:R-:W-:Y:S01]  /*7e00*/  HSET2.LE.AND R22, R8, R45.reuse, PT ;  /* 0x0000002d08167233 */ /* 0x100fe20003803000 */
[----:B------:R-:W-:Y:S01]  /*7e10*/  FMNMX.FTZ R8, R161, R12, !PT ;  /* 0x0000000ca1087209 */ /* 0x000fe20007810000 */
[----:B------:R-:W-:Y:S01]  /*7e20*/  HSET2.LE.AND R6, R6, R45, PT ;  /* 0x0000002d06067233 */ /* 0x000fe20003803000 */
[----:B------:R-:W-:Y:S01]  /*7e30*/  LOP3.LUT R9, R11, 0xffff, RZ, 0xc0, !PT ;  /* 0x0000ffff0b097812 */ /* 0x000fe200078ec0ff */
[----:B------:R-:W2:Y:S01]  /*7e40*/  LDSM.16.MT88.4 R16, [R188+0x6000] ;  /* 0x00600000bc10783b */ /* 0x000ea20000004200 */
[----:B------:R-:W-:Y:S01]  /*7e50*/  FMNMX.FTZ R8, R165, R8, !PT ;  /* 0x00000008a5087209 */ /* 0x000fe20007810000 */
[----:B------:R-:W-:Y:S01]  /*7e60*/  MUFU.EX2 R32, R32 ;  /* 0x0000002000207308 */ /* 0x000fe20000000800 */
[----:B------:R-:W-:Y:S01]  /*7e70*/  LOP3.LUT R20, R11, 0xff, RZ, 0xc0, !PT ;  /* 0x000000ff0b147812 */ /* 0x000fe200078ec0ff */
[----:B------:R-:W3:Y:S01]  /*7e80*/  LDSM.16.MT88.4 R12, [R186+0x6000] ;  /* 0x00600000ba0c783b */ /* 0x000ee20000004200 */
[----:B------:R-:W-:-:S02]  /*7e90*/  SHF.R.U32.HI R5, RZ, 0x10, R11 ;  /* 0x00000010ff057819 */ /* 0x000fc4000001160b */
[----:B------:R-:W-:Y:S02]  /*7ea0*/  SHF.R.U32.HI R9, RZ, 0x8, R9 ;  /* 0x00000008ff097819 */ /* 0x000fe40000011609 */
[----:B------:R-:W-:Y:S01]  /*7eb0*/  FMNMX.FTZ R3, R134, R154, !PT ;  /* 0x0000009a86037209 */ /* 0x000fe20007810000 */
[----:B------:R-:W4:Y:S01]  /*7ec0*/  MUFU.EX2 R30, R30 ;  /* 0x0000001e001e7308 */ /* 0x000f220000000800 */
[----:B------:R-:W-:Y:S02]  /*7ed0*/  FMNMX.FTZ R8, R145, R8, !PT ;  /* 0x0000000891087209 */ /* 0x000fe40007810000 */
[----:B------:R-:W-:Y:S02]  /*7ee0*/  SHF.R.U32.HI R4, RZ, 0x18, R11 ;  /* 0x00000018ff047819 */ /* 0x000fe4000001160b */
[----:B------:R-:W-:Y:S02]  /*7ef0*/  LOP3.LUT R5, R5, 0xff, RZ, 0xc0, !PT ;  /* 0x000000ff05057812 */ /* 0x000fe400078ec0ff */
[----:B------:R-:W-:Y:S01]  /*7f00*/  PRMT R20, R20, 0x5410, R9 ;  /* 0x0000541014147816 */ /* 0x000fe20000000009 */
[----:B------:R-:W-:Y:S01]  /*7f10*/  MUFU.EX2 R35, R35 ;  /* 0x0000002300237308 */ /* 0x000fe20000000800 */
[----:B-1----:R-:W-:-:S02]  /*7f20*/  F2FP.PACK_AB R23, R28, R29 ;  /* 0x0000001d1c17723e */ /* 0x002fc400000000ff */
[----:B------:R-:W-:Y:S01]  /*7f30*/  FMNMX.FTZ R3, R66, R3, !PT ;  /* 0x0000000342037209 */ /* 0x000fe20007810000 */
[--C-:B------:R-:W-:Y:S01]  /*7f40*/  HSET2.LE.AND R20, R20, R45.reuse, PT ;  /* 0x0000002d14147233 */ /* 0x100fe20003803000 */
[----:B------:R-:W-:Y:S02]  /*7f50*/  FMNMX.FTZ R8, R141, R8, !PT ;  /* 0x000000088d087209 */ /* 0x000fe40007810000 */
[----:B------:R-:W-:Y:S01]  /*7f60*/  PRMT R4, R5, 0x5410, R4 ;  /* 0x0000541005047816 */ /* 0x000fe20000000004 */
[----:B------:R-:W1:Y:S01]  /*7f70*/  MUFU.EX2 R34, R34 ;  /* 0x0000002200227308 */ /* 0x000e620000000800 */
[----:B------:R-:W-:Y:S02]  /*7f80*/  LOP3.LUT R23, R6, R23, RZ, 0xc0, !PT ;  /* 0x0000001706177212 */ /* 0x000fe400078ec0ff */
[----:B------:R-:W-:Y:S01]  /*7f90*/  FMNMX.FTZ R6, R252, R3, !PT ;  /* 0x00000003fc067209 */ /* 0x000fe20007810000 */
[----:B------:R-:W-:Y:S01]  /*7fa0*/  HSET2.LE.AND R21, R4, R45, PT ;  /* 0x0000002d04157233 */ /* 0x000fe20003803000 */
[----:B----4-:R-:W-:-:S02]  /*7fb0*/  F2FP.PACK_AB R5, R30, R31 ;  /* 0x0000001f1e05723e */ /* 0x010fc400000000ff */
[----:B------:R-:W-:Y:S01]  /*7fc0*/  F2FP.PACK_AB R3, R32, R33 ;  /* 0x000000212003723e */ /* 0x000fe200000000ff */
[----:B------:R-:W4:Y:S01]  /*7fd0*/  MUFU.EX2 R44, R44 ;  /* 0x0000002c002c7308 */ /* 0x000f220000000800 */
[----:B------:R-:W-:Y:S02]  /*7fe0*/  FMNMX.FTZ R8, R139, R8, !PT ;  /* 0x000000088b087209 */ /* 0x000fe40007810000 */
[----:B------:R-:W-:Y:S02]  /*7ff0*/  LOP3.LUT R22, R22, R5, RZ, 0xc0, !PT ;  /* 0x0000000516167212 */ /* 0x000fe400078ec0ff */
[----:B------:R-:W-:Y:S02]  /*8000*/  LOP3.LUT R20, R20, R3, RZ, 0xc0, !PT ;  /* 0x0000000314147212 */ /* 0x000fe400078ec0ff */
[----:B------:R-:W-:Y:S02]  /*8010*/  FMNMX.FTZ R5, R147, R8, !PT ;  /* 0x0000000893057209 */ /* 0x000fe40007810000 */
[----:B-1----:R-:W-:Y:S01]  /*8020*/  F2FP.PACK_AB R4, R34, R35 ;  /* 0x000000232204723e */ /* 0x002fe200000000ff */
[----:B------:R-:W1:Y:S01]  /*8030*/  LDSM.16.MT88.4 R8, [R185+0x6000] ;  /* 0x00600000b908783b */ /* 0x000e620000004200 */
[----:B------:R-:W-:-:S02]  /*8040*/  FMNMX.FTZ R3, R163, R6, !PT ;  /* 0x00000006a3037209 */ /* 0x000fc40007810000 */
[----:B------:R-:W-:Y:S02]  /*8050*/  LOP3.LUT R21, R21, R4, RZ, 0xc0, !PT ;  /* 0x0000000415157212 */ /* 0x000fe400078ec0ff */
[----:B------:R-:W-:Y:S01]  /*8060*/  FSEL R38, R0, RZ, P2 ;  /* 0x000000ff00267208 */ /* 0x000fe20001000000 */
[-C--:B----4-:R-:W-:Y:S01]  /*8070*/  FMUL.FTZ R124, R124, R44.reuse ;  /* 0x0000002c7c7c7220 */ /* 0x090fe20000410000 */
[----:B------:R-:W-:Y:S01]  /*8080*/  FMNMX.FTZ R6, R56, R5, !PT ;  /* 0x0000000538067209 */ /* 0x000fe20007810000 */
[----:B------:R-:W-:Y:S01]  /*8090*/  FMUL.FTZ R125, R125, R44 ;  /* 0x0000002c7d7d7220 */ /* 0x000fe20000410000 */
[----:B------:R-:W-:Y:S01]  /*80a0*/  FMNMX.FTZ R4, R142, R3, !PT ;  /* 0x000000038e047209 */ /* 0x000fe20007810000 */
[----:B------:R-:W-:Y:S01]  /*80b0*/  FADD.FTZ R38, R7, -R38 ;  /* 0x8000002607267221 */ /* 0x000fe20000010000 */
[----:B------:R-:W-:Y:S01]  /*80c0*/  FMNMX.FTZ R55, R57, R6, !PT ;  /* 0x0000000639377209 */ /* 0x000fe20007810000 */
[----:B------:R-:W-:Y:S01]  /*80d0*/  FMUL.FTZ R120, R120, R44 ;  /* 0x0000002c78787220 */ /* 0x000fe20000410000 */
[----:B------:R-:W-:Y:S01]  /*80e0*/  FMNMX.FTZ R3, R143, R4, !PT ;  /* 0x000000048f037209 */ /* 0x000fe20007810000 */
[----:B------:R-:W-:Y:S01]  /*80f0*/  FMUL.FTZ R38, R38, c[0x0][0x23c] ;  /* 0x00008f0026267a20 */ /* 0x000fe20000410000 */
[----:B------:R-:W4:Y:S01]  /*8100*/  LDSM.16.MT88.4 R4, [R184+0x6000] ;  /* 0x00600000b804783b */ /* 0x000f220000004200 */
[----:B------:R-:W-:Y:S01]  /*8110*/  FMNMX.FTZ R55, R52, R55, !PT ;  /* 0x0000003734377209 */ /* 0x000fe20007810000 */
[-C--:B------:R-:W-:Y:S01]  /*8120*/  FMUL.FTZ R121, R121, R44.reuse ;  /* 0x0000002c79797220 */ /* 0x080fe20000410000 */
[----:B------:R-:W-:Y:S01]  /*8130*/  FMNMX.FTZ R3, R156, R3, !PT ;  /* 0x000000039c037209 */ /* 0x000fe20007810000 */
[-C--:B------:R-:W-:Y:S01]  /*8140*/  FMUL.FTZ R72, R72, R44.reuse ;  /* 0x0000002c48487220 */ /* 0x080fe20000410000 */
[----:B------:R-:W-:Y:S01]  /*8150*/  FMNMX.FTZ R55, R50, R55, !PT ;  /* 0x0000003732377209 */ /* 0x000fe20007810000 */
[----:B------:R-:W2:Y:S01]  /*8160*/  MUFU.EX2 R38, R38 ;  /* 0x0000002600267308 */ /* 0x000ea20000000800 */
[----:B------:R-:W-:Y:S01]  /*8170*/  FMNMX.FTZ R3, R160, R3, !PT ;  /* 0x00000003a0037209 */ /* 0x000fe20007810000 */
[-C--:B------:R-:W-:Y:S01]  /*8180*/  FMUL.FTZ R73, R73, R44.reuse ;  /* 0x0000002c49497220 */ /* 0x080fe20000410000 */
[----:B------:R-:W-:Y:S01]  /*8190*/  FMNMX.FTZ R62, R40, R55, !PT ;  /* 0x00000037283e7209 */ /* 0x000fe20007810000 */
[-C--:B------:R-:W-:Y:S01]  /*81a0*/  FMUL.FTZ R76, R76, R44.reuse ;  /* 0x0000002c4c4c7220 */ /* 0x080fe20000410000 */
[----:B------:R-:W-:Y:S01]  /*81b0*/  FMNMX.FTZ R148, R58, R3, !PT ;  /* 0x000000033a947209 */ /* 0x000fe20007810000 */
[----:B------:R-:W-:Y:S01]  /*81c0*/  FMUL.FTZ R77, R77, R44 ;  /* 0x0000002c4d4d7220 */ /* 0x000fe20000410000 */
[----:B------:R-:W-:Y:S01]  /*81d0*/  FMNMX.FTZ R62, R41, R62, !PT ;  /* 0x0000003e293e7209 */ /* 0x000fe20007810000 */
[----:B------:R-:W-:Y:S01]  /*81e0*/  FMUL.FTZ R84, R84, R44 ;  /* 0x0000002c54547220 */ /* 0x000fe20000410000 */
[----:B------:R-:W-:Y:S01]  /*81f0*/  FMNMX.FTZ R55, R59, R148, !PT ;  /* 0x000000943b377209 */ /* 0x000fe20007810000 */
[----:B------:R-:W-:Y:S01]  /*8200*/  FMUL.FTZ R85, R85, R44 ;  /* 0x0000002c55557220 */ /* 0x000fe20000410000 */
[----:B------:R-:W-:Y:S01]  /*8210*/  FMNMX.FTZ R62, R39, R62, !PT ;  /* 0x0000003e273e7209 */ /* 0x000fe20007810000 */
[-C--:B------:R-:W-:Y:S01]  /*8220*/  FMUL.FTZ R108, R108, R44.reuse ;  /* 0x0000002c6c6c7220 */ /* 0x080fe20000410000 */
[----:B------:R-:W-:Y:S01]  /*8230*/  FMNMX.FTZ R55, R46, R55, !PT ;  /* 0x000000372e377209 */ /* 0x000fe20007810000 */
[----:B------:R-:W-:Y:S01]  /*8240*/  FMUL.FTZ R109, R109, R44 ;  /* 0x0000002c6d6d7220 */ /* 0x000fe20000410000 */
[----:B------:R-:W-:Y:S01]  /*8250*/  FMNMX.FTZ R3, R47, R62, !PT ;  /* 0x0000003e2f037209 */ /* 0x000fe20007810000 */
[-C--:B--2---:R-:W-:Y:S01]  /*8260*/  FMUL.FTZ R126, R126, R38.reuse ;  /* 0x000000267e7e7220 */ /* 0x084fe20000410000 */
[----:B------:R-:W-:Y:S01]  /*8270*/  FMNMX.FTZ R55, R48, R55, !PT ;  /* 0x0000003730377209 */ /* 0x000fe20007810000 */
[----:B------:R-:W-:-:S02]  /*8280*/  FMUL.FTZ R127, R127, R38 ;  /* 0x000000267f7f7220 */ /* 0x000fc40000410000 */
[-C--:B------:R-:W-:Y:S01]  /*8290*/  FMUL.FTZ R122, R122, R38.reuse ;  /* 0x000000267a7a7220 */ /* 0x080fe20000410000 */
[----:B------:R-:W2:Y:S01]  /*82a0*/  SHFL.BFLY PT, R62, R3, 0x2, 0x1f ;  /* 0x0c401f00033e7f89 */ /* 0x000ea200000e0000 */
[-C--:B------:R-:W-:Y:S01]  /*82b0*/  FMUL.FTZ R123, R123, R38.reuse ;  /* 0x000000267b7b7220 */ /* 0x080fe20000410000 */
[----:B------:R-:W-:Y:S01]  /*82c0*/  FMNMX.FTZ R148, R42, R55, !PT ;  /* 0x000000372a947209 */ /* 0x000fe20007810000 */
[-C--:B------:R-:W-:Y:S01]  /*82d0*/  FMUL.FTZ R74, R74, R38.reuse ;  /* 0x000000264a4a7220 */ /* 0x080fe20000410000 */
[----:B------:R-:W-:Y:S01]  /*82e0*/  HMMA.16816.F32 R124, R20, R16, R124 ;  /* 0x00000010147c723c */ /* 0x000fe2000000187c */
[----:B------:R-:W-:Y:S01]  /*82f0*/  FMUL.FTZ R75, R75, R38 ;  /* 0x000000264b4b7220 */ /* 0x000fe20000410000 */
[----:B------:R-:W-:Y:S01]  /*8300*/  FMNMX.FTZ R55, R43, R148, !PT ;  /* 0x000000942b377209 */ /* 0x000fe20007810000 */
[-C--:B------:R-:W-:Y:S02]  /*8310*/  FMUL.FTZ R78, R78, R38.reuse ;  /* 0x000000264e4e7220 */ /* 0x080fe40000410000 */
[----:B------:R-:W-:-:S02]  /*8320*/  FMUL.FTZ R79, R79, R38 ;  /* 0x000000264f4f7220 */ /* 0x000fc40000410000 */
[-C--:B------:R-:W-:Y:S01]  /*8330*/  FMUL.FTZ R86, R86, R38.reuse ;  /* 0x0000002656567220 */ /* 0x080fe20000410000 */
[C---:B------:R-:W-:Y:S01]  /*8340*/  HMMA.16816.F32 R120, R20.reuse, R18, R120 ;  /* 0x000000121478723c */ /* 0x040fe20000001878 */
[-C--:B------:R-:W-:Y:S02]  /*8350*/  FMUL.FTZ R87, R87, R38.reuse ;  /* 0x0000002657577220 */ /* 0x080fe40000410000 */
[-C--:B------:R-:W-:Y:S02]  /*8360*/  FMUL.FTZ R110, R110, R38.reuse ;  /* 0x000000266e6e7220 */ /* 0x080fe40000410000 */
[----:B------:R-:W-:Y:S02]  /*8370*/  FMUL.FTZ R111, R111, R38 ;  /* 0x000000266f6f7220 */ /* 0x000fe40000410000 */
[-C--:B------:R-:W-:Y:S01]  /*8380*/  FMUL.FTZ R92, R92, R44.reuse ;  /* 0x0000002c5c5c7220 */ /* 0x080fe20000410000 */
[----:B---3--:R-:W-:Y:S01]  /*8390*/  HMMA.16816.F32 R72, R20, R12, R72 ;  /* 0x0000000c1448723c */ /* 0x008fe20000001848 */
[----:B------:R-:W-:-:S02]  /*83a0*/  FMUL.FTZ R93, R93, R44 ;  /* 0x0000002c5d5d7220 */ /* 0x000fc40000410000 */
[-C--:B------:R-:W-:Y:S02]  /*83b0*/  FMUL.FTZ R94, R94, R38.reuse ;  /* 0x000000265e5e7220 */ /* 0x080fe40000410000 */
[----:B------:R-:W-:Y:S02]  /*83c0*/  FMUL.FTZ R95, R95, R38 ;  /* 0x000000265f5f7220 */ /* 0x000fe40000410000 */
[-C--:B------:R-:W-:Y:S01]  /*83d0*/  FMUL.FTZ R96, R96, R44.reuse ;  /* 0x0000002c60607220 */ /* 0x080fe20000410000 */
[----:B------:R-:W-:Y:S01]  /*83e0*/  HMMA.16816.F32 R76, R20, R14, R76 ;  /* 0x0000000e144c723c */ /* 0x000fe2000000184c */
[----:B------:R-:W-:Y:S02]  /*83f0*/  FMUL.FTZ R97, R97, R44 ;  /* 0x0000002c61617220 */ /* 0x000fe40000410000 */
[-C--:B------:R-:W-:Y:S02]  /*8400*/  FMUL.FTZ R98, R98, R38.reuse ;  /* 0x0000002662627220 */ /* 0x080fe40000410000 */
[----:B------:R-:W-:-:S03]  /*8410*/  FMUL.FTZ R99, R99, R38 ;  /* 0x0000002663637220 */ /* 0x000fc60000410000 */
[C---:B-1----:R-:W-:Y:S08]  /*8420*/  HMMA.16816.F32 R84, R20.reuse, R8, R84 ;  /* 0x000000081454723c */ /* 0x042ff00000001854 */
[C---:B------:R-:W-:Y:S08]  /*8430*/  HMMA.16816.F32 R108, R20.reuse, R10, R108 ;  /* 0x0000000a146c723c */ /* 0x040ff0000000186c */
[C---:B----4-:R-:W-:Y:S08]  /*8440*/  HMMA.16816.F32 R92, R20.reuse, R4, R92 ;  /* 0x00000004145c723c */ /* 0x050ff0000000185c */
[----:B------:R-:W-:Y:S07]  /*8450*/  HMMA.16816.F32 R96, R20, R6, R96 ;  /* 0x000000061460723c */ /* 0x000fee0000001860 */
[----:B------:R-:W-:-:S02]  /*8460*/  FMNMX.FTZ R20, R36, R55, !PT ;  /* 0x0000003724147209 */ /* 0x000fc40007810000 */
[----:B------:R-:W-:Y:S01]  /*8470*/  LOP3.LUT R22, R61, UR15, R176, 0x96, !PT ;  /* 0x0000000f3d167c12 */ /* 0x000fe2000f8e96b0 */
[----:B------:R-:W-:Y:S01]  /*8480*/  IMAD.WIDE.U32 R60, R60, -0x2daee0ad, RZ ;  /* 0xd2511f533c3c7825 */ /* 0x000fe200078e00ff */
[----:B------:R-:W-:Y:S02]  /*8490*/  FMNMX.FTZ R20, R37, R20, !PT ;  /* 0x0000001425147209 */ /* 0x000fe40007810000 */
[----:B--2---:R-:W-:Y:S01]  /*84a0*/  FMNMX.FTZ R55, R3, R62, !PT ;  /* 0x0000003e03377209 */ /* 0x004fe20007810000 */
[----:B------:R-:W-:Y:S02]  /*84b0*/  IMAD.WIDE.U32 R62, R22, -0x2daee0ad, RZ ;  /* 0xd2511f53163e7825 */ /* 0x000fe400078e00ff */
[----:B------:R-:W1:Y:S03]  /*84c0*/  SHFL.BFLY PT, R21, R20, 0x2, 0x1f ;  /* 0x0c401f0014157f89 */ /* 0x000e6600000e0000 */
[----:B------:R-:W-:Y:S01]  /*84d0*/  LOP3.LUT R22, R63, UR12, R157, 0x96, !PT ;  /* 0x0000000c3f167c12 */ /* 0x000fe2000f8e969d */
[----:B------:R-:W2:Y:S01]  /*84e0*/  SHFL.BFLY PT, R176, R55, 0x1, 0x1f ;  /* 0x0c201f0037b07f89 */ /* 0x000ea200000e0000 */
[----:B------:R-:W-:-:S03]  /*84f0*/  LOP3.LUT R3, R61, UR10, R62, 0x96, !PT ;  /* 0x0000000a3d037c12 */ /* 0x000fc6000f8e963e */
[----:B------:R-:W-:-:S04]  /*8500*/  IMAD.WIDE.U32 R62, R22, -0x326172a9, RZ ;  /* 0xcd9e8d57163e7825 */ /* 0x000fc800078e00ff */
[----:B------:R-:W-:Y:S01]  /*8510*/  IMAD.WIDE.U32 R192, R3, -0x326172a9, RZ ;  /* 0xcd9e8d5703c07825 */ /* 0x000fe200078e00ff */
[----:B------:R-:W-:Y:S02]  /*8520*/  LOP3.LUT R22, R63, UR11, R240, 0x96, !PT ;  /* 0x0000000b3f167c12 */ /* 0x000fe4000f8e96f0 */
[----:B------:R-:W-:Y:S01]  /*8530*/  LOP3.LUT R153, R149, UR7, R152, 0x96, !PT ;  /* 0x0000000795997c12 */ /* 0x000fe2000f8e9698 */
[----:B------:R-:W-:Y:S01]  /*8540*/  IMAD.MOV.U32 R151, RZ, RZ, R193 ;  /* 0x000000ffff977224 */ /* 0x000fe200078e00c1 */
[----:B------:R-:W-:Y:S01]  /*8550*/  LOP3.LUT R3, R193, UR9, R62, 0x96, !PT ;  /* 0x00000009c1037c12 */ /* 0x000fe2000f8e963e */
[----:B------:R-:W-:-:S04]  /*8560*/  IMAD.WIDE.U32 R22, R22, -0x2daee0ad, RZ ;  /* 0xd2511f5316167825 */ /* 0x000fc800078e00ff */
[----:B------:R-:W-:Y:S01]  /*8570*/  IMAD.WIDE.U32 R180, R3, -0x2daee0ad, RZ ;  /* 0xd2511f5303b47825 */ /* 0x000fe200078e00ff */
[----:B------:R-:W-:Y:S02]  /*8580*/  LOP3.LUT R23, R23, UR8, R60, 0x96, !PT ;  /* 0x0000000817177c12 */ /* 0x000fe4000f8e963c */
[----:B-1----:R-:W-:Y:S02]  /*8590*/  FMNMX.FTZ R20, R20, R21, !PT ;  /* 0x0000001514147209 */ /* 0x002fe40007810000 */
[----:B------:R-:W-:Y:S01]  /*85a0*/  LOP3.LUT R21, R181, UR6, R22, 0x96, !PT ;  /* 0x00000006b5157c12 */ /* 0x000fe2000f8e9616 */
[----:B------:R-:W-:Y:S01]  /*85b0*/  IMAD.WIDE.U32 R182, R23, -0x326172a9, RZ ;  /* 0xcd9e8d5717b67825 */ /* 0x000fe200078e00ff */
[----:B--2---:R-:W-:Y:S01]  /*85c0*/  FMNMX.FTZ R176, R55, R176, !PT ;  /* 0x000000b037b07209 */ /* 0x004fe20007810000 */
[----:B------:R-:W1:Y:S02]  /*85d0*/  SHFL.BFLY PT, R3, R20, 0x1, 0x1f ;  /* 0x0c201f0014037f89 */ /* 0x000e6400000e0000 */
[----:B------:R-:W-:Y:S01]  /*85e0*/  IMAD.WIDE.U32 R60, R21, -0x326172a9, RZ ;  /* 0xcd9e8d57153c7825 */ /* 0x000fe200078e00ff */
[----:B------:R-:W-:-:S03]  /*85f0*/  FSETP.NEU.FTZ.AND P3, PT, R176, -INF , PT ;  /* 0xff800000b000780b */ /* 0x000fc60003f7d000 */
[----:B------:R-:W-:Y:S01]  /*8600*/  FMUL.FTZ R148, R176, c[0x0][0x23c] ;  /* 0x00008f00b0947a20 */ /* 0x000fe20000410000 */
[C---:B------:R-:W-:Y:S02]  /*8610*/  LOP3.LUT R21, R60.reuse, 0xffff, RZ, 0xc0, !PT ;  /* 0x0000ffff3c157812 */ /* 0x040fe400078ec0ff */
[----:B------:R-:W-:Y:S02]  /*8620*/  LOP3.LUT R22, R60, 0xff, RZ, 0xc0, !PT ;  /* 0x000000ff3c167812 */ /* 0x000fe400078ec0ff */
[----:B------:R-:W-:Y:S02]  /*8630*/  SHF.R.U32.HI R21, RZ, 0x8, R21 ;  /* 0x00000008ff157819 */ /* 0x000fe40000011615 */
[----:B------:R-:W-:Y:S02]  /*8640*/  FSEL R148, R148, RZ, P3 ;  /* 0x000000ff94947208 */ /* 0x000fe40001800000 */
[----:B------:R-:W-:Y:S02]  /*8650*/  PRMT R22, R22, 0x5410, R21 ;  /* 0x0000541016167816 */ /* 0x000fe40000000015 */
[----:B------:R-:W-:Y:S01]  /*8660*/  SHF.R.U32.HI R21, RZ, 0x18, R60 ;  /* 0x00000018ff157819 */ /* 0x000fe2000001163c */
[----:B------:R-:W-:-:S02]  /*8670*/  FFMA.FTZ R63, R54, c[0x0][0x23c], -R148 ;  /* 0x00008f00363f7a23 */ /* 0x000fc40000010894 */
[----:B------:R-:W-:Y:S01]  /*8680*/  FFMA.FTZ R62, R53, c[0x0][0x23c], -R148 ;  /* 0x00008f00353e7a23 */ /* 0x000fe20000010894 */
[----:B------:R-:W-:Y:S01]  /*8690*/  HSET2.LE.AND R22, R22, R45, PT ;  /* 0x0000002d16167233 */ /* 0x000fe20003803000 */
[----:B-1----:R-:W-:Y:S02]  /*86a0*/  FMNMX.FTZ R3, R20, R3, !PT ;  /* 0x0000000314037209 */ /* 0x002fe40007810000 */
[----:B------:R-:W-:Y:S01]  /*86b0*/  MUFU.EX2 R63, R63 ;  /* 0x0000003f003f7308 */ /* 0x000fe20000000800 */
[----:B------:R-:W-:Y:S01]  /*86c0*/  SHF.R.U32.HI R20, RZ, 0x10, R60 ;  /* 0x00000010ff147819 */ /* 0x000fe2000001163c */
[----:B------:R-:W-:Y:S01]  /*86d0*/  FFMA.FTZ R60, R165, c[0x0][0x23c], -R148 ;  /* 0x00008f00a53c7a23 */ /* 0x000fe20000010894 */
[C---:B------:R-:W-:Y:S01]  /*86e0*/  FSETP.NEU.FTZ.AND P2, PT, R3.reuse, -INF , PT ;  /* 0xff8000000300780b */ /* 0x040fe20003f5d000 */
[----:B------:R-:W-:Y:S01]  /*86f0*/  FMUL.FTZ R133, R3, c[0x0][0x23c] ;  /* 0x00008f0003857a20 */ /* 0x000fe20000410000 */
[----:B------:R-:W-:-:S03]  /*8700*/  LOP3.LUT R20, R20, 0xff, RZ, 0xc0, !PT ;  /* 0x000000ff14147812 */ /* 0x000fc600078ec0ff */
[----:B------:R-:W-:Y:S01]  /*8710*/  MUFU.EX2 R60, R60 ;  /* 0x0000003c003c7308 */ /* 0x000fe20000000800 */
[----:B------:R-:W-:Y:S02]  /*8720*/  PRMT R20, R20, 0x5410, R21 ;  /* 0x0000541014147816 */ /* 0x000fe40000000015 */
[----:B------:R-:W-:Y:S01]  /*8730*/  LOP3.LUT R21, R61, UR16, R182, 0x96, !PT ;  /* 0x000000103d157c12 */ /* 0x000fe2000f8e96b6 */
[----:B------:R-:W-:Y:S01]  /*8740*/  FFMA.FTZ R61, R161, c[0x0][0x23c], -R148 ;  /* 0x00008f00a13d7a23 */ /* 0x000fe20000010894 */
[----:B------:R-:W-:Y:S01]  /*8750*/  FSEL R133, R133, RZ, P2 ;  /* 0x000000ff85857208 */ /* 0x000fe20001000000 */
[----:B------:R-:W-:Y:S01]  /*8760*/  HSET2.LE.AND R20, R20, R45, PT ;  /* 0x0000002d14147233 */ /* 0x000fe20003803000 */
[C---:B------:R-:W-:Y:S01]  /*8770*/  LOP3.LUT R150, R21.reuse, 0xffff, RZ, 0xc0, !PT ;  /* 0x0000ffff15967812 */ /* 0x040fe200078ec0ff */
[----:B------:R-:W-:Y:S01]  /*8780*/  MUFU.EX2 R62, R62 ;  /* 0x0000003e003e7308 */ /* 0x000fe20000000800 */
[----:B------:R-:W-:Y:S01]  /*8790*/  LOP3.LUT R23, R21, 0xff, RZ, 0xc0, !PT ;  /* 0x000000ff15177812 */ /* 0x000fe200078ec0ff */
[--C-:B------:R-:W-:Y:S01]  /*87a0*/  FFMA.FTZ R54, R252, c[0x0][0x23c], -R133.reuse ;  /* 0x00008f00fc367a23 */ /* 0x100fe20000010885 */
[----:B------:R-:W-:Y:S01]  /*87b0*/  SHF.R.U32.HI R150, RZ, 0x8, R150 ;  /* 0x00000008ff967819 */ /* 0x000fe20000011696 */
[--C-:B------:R-:W-:Y:S01]  /*87c0*/  FFMA.FTZ R53, R163, c[0x0][0x23c], -R133.reuse ;  /* 0x00008f00a3357a23 */ /* 0x100fe20000010885 */
[----:B------:R-:W-:Y:S01]  /*87d0*/  FSEL R252, R176, RZ, P3 ;  /* 0x000000ffb0fc7208 */ /* 0x000fe20001800000 */
[----:B------:R-:W-:Y:S01]  /*87e0*/  FFMA.FTZ R55, R154, c[0x0][0x23c], -R133 ;  /* 0x00008f009a377a23 */ /* 0x000fe20000010885 */
[----:B------:R-:W-:Y:S01]  /*87f0*/  PRMT R150, R23, 0x5410, R150 ;  /* 0x0000541017967816 */ /* 0x000fe20000000096 */
[----:B------:R-:W1:Y:S01]  /*8800*/  MUFU.EX2 R61, R61 ;  /* 0x0000003d003d7308 */ /* 0x000e620000000800 */
[----:B------:R-:W-:Y:S01]  /*8810*/  SHF.R.U32.HI R23, RZ, 0x10, R21 ;  /* 0x00000010ff177819 */ /* 0x000fe20000011615 */
[----:B------:R-:W-:Y:S01]  /*8820*/  FFMA.FTZ R66, R66, c[0x0][0x23c], -R133 ;  /* 0x00008f0042427a23 */ /* 0x000fe20000010885 */
[----:B------:R-:W-:-:S02]  /*8830*/  SHF.R.U32.HI R154, RZ, 0x18, R21 ;  /* 0x00000018ff9a7819 */ /* 0x000fc40000011615 */
[----:B------:R-:W-:Y:S02]  /*8840*/  LOP3.LUT R23, R23, 0xff, RZ, 0xc0, !PT ;  /* 0x000000ff17177812 */ /* 0x000fe400078ec0ff */
[----:B------:R-:W-:Y:S01]  /*8850*/  FSEL R21, R3, RZ, P2 ;  /* 0x000000ff03157208 */ /* 0x000fe20001000000 */
[----:B------:R-:W-:Y:S01]  /*8860*/  MUFU.EX2 R54, R54 ;  /* 0x0000003600367308 */ /* 0x000fe20000000800 */
[----:B------:R-:W-:Y:S01]  /*8870*/  PRMT R154, R23, 0x5410, R154 ;  /* 0x00005410179a7816 */ /* 0x000fe2000000009a */
[----:B------:R-:W-:Y:S02]  /*8880*/  FADD.FTZ R23, R135, -R252 ;  /* 0x800000fc87177221 */ /* 0x000fe40000010000 */
[----:B------:R-:W-:Y:S02]  /*8890*/  FADD.FTZ R21, R134, -R21 ;  /* 0x8000001586157221 */ /* 0x000fe40000010000 */
[----:B------:R-:W-:Y:S02]  /*88a0*/  FMUL.FTZ R134, R23, c[0x0][0x23c] ;  /* 0x00008f0017867a20 */ /* 0x000fe40000410000 */
[----:B------:R-:W2:Y:S01]  /*88b0*/  MUFU.EX2 R53, R53 ;  /* 0x0000003500357308 */ /* 0x000ea20000000800 */
[----:B------:R-:W-:Y:S01]  /*88c0*/  FMUL.FTZ R67, R21, c[0x0][0x23c] ;  /* 0x00008f0015437a20 */ /* 0x000fe20000410000 */
[----:B-1----:R-:W-:-:S02]  /*88d0*/  F2FP.PACK_AB R23, R60, R61 ;  /* 0x0000003d3c17723e */ /* 0x002fc400000000ff */
[----:B------:R-:W-:Y:S02]  /*88e0*/  F2FP.PACK_AB R21, R62, R63 ;  /* 0x0000003f3e15723e */ /* 0x000fe400000000ff */
[----:B------:R-:W-:Y:S02]  /*88f0*/  LOP3.LUT R22, R22, R23, RZ, 0xc0, !PT ;  /* 0x0000001716167212 */ /* 0x000fe400078ec0ff */
[----:B------:R-:W-:Y:S08]  /*8900*/  MUFU.EX2 R55, R55 ;  /* 0x0000003700377308 */ /* 0x000ff00000000800 */
[----:B------:R-:W1:Y:S01]  /*8910*/  MUFU.EX2 R66, R66 ;  /* 0x0000004200427308 */ /* 0x000e620000000800 */
[----:B--2---:R-:W-:-:S04]  /*8920*/  F2FP.PACK_AB R23, R53, R54 ;  /* 0x000000363517723e */ /* 0x004fc800000000ff */
[----:B------:R-:W-:Y:S01]  /*8930*/  LOP3.LUT R23, R20, R23, RZ, 0xc0, !PT ;  /* 0x0000001714177212 */ /* 0x000fe200078ec0ff */
[--C-:B------:R-:W-:Y:S02]  /*8940*/  HSET2.LE.AND R20, R150, R45.reuse, PT ;  /* 0x0000002d96147233 */ /* 0x100fe40003803000 */
[----:B------:R-:W2:Y:S03]  /*8950*/  MUFU.EX2 R134, R134 ;  /* 0x0000008600867308 */ /* 0x000ea60000000800 */
[----:B------:R-:W-:Y:S01]  /*8960*/  LOP3.LUT R20, R20, R21, RZ, 0xc0, !PT ;  /* 0x0000001514147212 */ /* 0x000fe200078ec0ff */
[----:B------:R-:W-:-:S04]  /*8970*/  HSET2.LE.AND R21, R154, R45, PT ;  /* 0x0000002d9a157233 */ /* 0x000fc80003803000 */
[----:B------:R-:W3:Y:S01]  /*8980*/  MUFU.EX2 R67, R67 ;  /* 0x0000004300437308 */ /* 0x000ee20000000800 */
[----:B-1----:R-:W-:-:S04]  /*8990*/  F2FP.PACK_AB R150, R66, R55 ;  /* 0x000000374296723e */ /* 0x002fc800000000ff */
[----:B------:R-:W-:Y:S01]  /*89a0*/  LOP3.LUT R21, R21, R150, RZ, 0xc0, !PT ;  /* 0x0000009615157212 */ /* 0x000fe200078ec0ff */
[----:B------:R-:W-:Y:S02]  /*89b0*/  IMAD.MOV.U32 R150, RZ, RZ, R192 ;  /* 0x000000ffff967224 */ /* 0x000fe400078e00c0 */
[-C--:B--2---:R-:W-:Y:S01]  /*89c0*/  FMUL.FTZ R68, R68, R134.reuse ;  /* 0x0000008644447220 */ /* 0x084fe20000410000 */
[----:B------:R1:W5:Y:S01]  /*89d0*/  LDL.LU.64 R192, [R1+0x18] ;  /* 0x0000180001c07983 */ /* 0x0003620000300a00 */
[-C--:B------:R-:W-:Y:S02]  /*89e0*/  FMUL.FTZ R69, R69, R134.reuse ;  /* 0x0000008645457220 */ /* 0x080fe40000410000 */
[-C--:B------:R-:W-:Y:S02]  /*89f0*/  FMUL.FTZ R112, R112, R134.reuse ;  /* 0x0000008670707220 */ /* 0x080fe40000410000 */
[----:B------:R-:W-:Y:S02]  /*8a00*/  FMUL.FTZ R113, R113, R134 ;  /* 0x0000008671717220 */ /* 0x000fe40000410000 */
[----:B---3--:R-:W-:-:S02]  /*8a10*/  FMUL.FTZ R70, R70, R67 ;  /* 0x0000004346467220 */ /* 0x008fc40000410000 */
[-C--:B------:R-:W-:Y:S02]  /*8a20*/  FMUL.FTZ R71, R71, R67.reuse ;  /* 0x0000004347477220 */ /* 0x080fe40000410000 */
[-C--:B------:R-:W-:Y:S02]  /*8a30*/  FMUL.FTZ R114, R114, R67.reuse ;  /* 0x0000004372727220 */ /* 0x080fe40000410000 */
[-C--:B------:R-:W-:Y:S02]  /*8a40*/  FMUL.FTZ R115, R115, R67.reuse ;  /* 0x0000004373737220 */ /* 0x080fe40000410000 */
[-C--:B------:R-:W-:Y:S01]  /*8a50*/  FMUL.FTZ R128, R128, R134.reuse ;  /* 0x0000008680807220 */ /* 0x080fe20000410000 */
[----:B------:R-:W-:Y:S01]  /*8a60*/  HMMA.16816.F32 R68, R20, R12, R68 ;  /* 0x0000000c1444723c */ /* 0x000fe20000001844 */
[----:B------:R-:W-:Y:S02]  /*8a70*/  FMUL.FTZ R129, R129, R134 ;  /* 0x0000008681817220 */ /* 0x000fe40000410000 */
[----:B------:R-:W-:-:S02]  /*8a80*/  FMUL.FTZ R130, R130, R67 ;  /* 0x0000004382827220 */ /* 0x000fc40000410000 */
[-C--:B------:R-:W-:Y:S02]  /*8a90*/  FMUL.FTZ R131, R131, R67.reuse ;  /* 0x0000004383837220 */ /* 0x080fe40000410000 */
[----:B------:R-:W-:Y:S02]  /*8aa0*/  IMAD.MOV.U32 R12, RZ, RZ, R180 ;  /* 0x000000ffff0c7224 */ /* 0x000fe400078e00b4 */
[----:B------:R-:W-:Y:S01]  /*8ab0*/  IMAD.MOV.U32 R13, RZ, RZ, R181 ;  /* 0x000000ffff0d7224 */ /* 0x000fe200078e00b5 */
[----:B------:R-:W-:Y:S01]  /*8ac0*/  HMMA.16816.F32 R112, R20, R14, R112 ;  /* 0x0000000e1470723c */ /* 0x000fe20000001870 */
[-C--:B------:R-:W-:Y:S02]  /*8ad0*/  FMUL.FTZ R80, R80, R134.reuse ;  /* 0x0000008650507220 */ /* 0x080fe40000410000 */
[----:B------:R-:W-:Y:S02]  /*8ae0*/  FMUL.FTZ R81, R81, R134 ;  /* 0x0000008651517220 */ /* 0x000fe40000410000 */
[----:B------:R-:W-:-:S02]  /*8af0*/  FMUL.FTZ R82, R82, R67 ;  /* 0x0000004352527220 */ /* 0x000fc40000410000 */
[----:B------:R-:W-:Y:S01]  /*8b00*/  FMUL.FTZ R83, R83, R67 ;  /* 0x0000004353537220 */ /* 0x000fe20000410000 */
[----:B------:R-:W-:Y:S01]  /*8b10*/  HMMA.16816.F32 R128, R20, R16, R128 ;  /* 0x000000101480723c */ /* 0x000fe20000001880 */
[----:B------:R-:W-:Y:S02]  /*8b20*/  IMAD.MOV.U32 R14, RZ, RZ, R12 ;  /* 0x000000ffff0e7224 */ /* 0x000fe400078e000c */
[----:B------:R-:W-:Y:S02]  /*8b30*/  IMAD.MOV.U32 R15, RZ, RZ, R13 ;  /* 0x000000ffff0f7224 */ /* 0x000fe400078e000d */
[----:B------:R-:W-:Y:S02]  /*8b40*/  FFMA.FTZ R248, R248, c[0x0][0x23c], -R137 ;  /* 0x00008f00f8f87a23 */ /* 0x000fe40000010889 */
[-C--:B------:R-:W-:Y:S02]  /*8b50*/  FMUL.FTZ R104, R104, R134.reuse ;  /* 0x0000008668687220 */ /* 0x080fe40000410000 */
[----:B------:R-:W-:-:S02]  /*8b60*/  FMUL.FTZ R105, R105, R134 ;  /* 0x0000008669697220 */ /* 0x000fc40000410000 */
[-C--:B------:R-:W-:Y:S02]  /*8b70*/  FMUL.FTZ R106, R106, R67.reuse ;  /* 0x000000436a6a7220 */ /* 0x080fe40000410000 */
[----:B------:R-:W-:Y:S02]  /*8b80*/  FMUL.FTZ R107, R107, R67 ;  /* 0x000000436b6b7220 */ /* 0x000fe40000410000 */
[----:B------:R-:W-:Y:S01]  /*8b90*/  IMAD.WIDE.U32 R12, R153, -0x2daee0ad, RZ ;  /* 0xd2511f53990c7825 */ /* 0x000fe200078e00ff */
[----:B------:R-:W-:Y:S03]  /*8ba0*/  HMMA.16816.F32 R80, R20, R8, R80 ;  /* 0x000000081450723c */ /* 0x000fe60000001850 */
[----:B------:R-:W-:Y:S01]  /*8bb0*/  IMAD.MOV.U32 R16, RZ, RZ, R190 ;  /* 0x000000ffff107224 */ /* 0x000fe200078e00be */
[----:B------:R2:W-:Y:S01]  /*8bc0*/  MUFU.EX2 R149, R248 ;  /* 0x000000f800957308 */ /* 0x0005e20000000800 */
[----:B------:R-:W-:-:S02]  /*8bd0*/  FFMA.FTZ R135, R246, c[0x0][0x23c], -R137 ;  /* 0x00008f00f6877a23 */ /* 0x000fc40000010889 */
[----:B------:R-:W-:Y:S01]  /*8be0*/  IMAD.MOV.U32 R246, RZ, RZ, R150 ;  /* 0x000000fffff67224 */ /* 0x000fe200078e0096 */
[----:B------:R-:W-:Y:S01]  /*8bf0*/  LOP3.LUT R9, R12, 0xffff, RZ, 0xc0, !PT ;  /* 0x0000ffff0c097812 */ /* 0x000fe200078ec0ff */
[----:B------:R-:W-:Y:S02]  /*8c00*/  IMAD.MOV.U32 R247, RZ, RZ, R151 ;  /* 0x000000fffff77224 */ /* 0x000fe400078e0097 */
[-C--:B------:R-:W-:Y:S02]  /*8c10*/  FMUL.FTZ R88, R88, R134.reuse ;  /* 0x0000008658587220 */ /* 0x080fe40000410000 */
[----:B------:R-:W-:Y:S02]  /*8c20*/  FMUL.FTZ R89, R89, R134 ;  /* 0x0000008659597220 */ /* 0x000fe40000410000 */
[-C--:B------:R-:W-:Y:S02]  /*8c30*/  FMUL.FTZ R90, R90, R67.reuse ;  /* 0x000000435a5a7220 */ /* 0x080fe40000410000 */
[----:B------:R-:W-:-:S02]  /*8c40*/  FMUL.FTZ R91, R91, R67 ;  /* 0x000000435b5b7220 */ /* 0x000fc40000410000 */
[--C-:B------:R-:W-:Y:S02]  /*8c50*/  FFMA.FTZ R150, R224, c[0x0][0x23c], -R137.reuse ;  /* 0x00008f00e0967a23 */ /* 0x100fe40000010889 */
[----:B--2---:R-:W-:Y:S02]  /*8c60*/  IMAD.MOV.U32 R248, RZ, RZ, R16 ;  /* 0x000000fffff87224 */ /* 0x004fe400078e0010 */
[----:B------:R-:W-:Y:S02]  /*8c70*/  FFMA.FTZ R152, R244, c[0x0][0x23c], -R137 ;  /* 0x00008f00f4987a23 */ /* 0x000fe40000010889 */
[--C-:B------:R-:W-:Y:S02]  /*8c80*/  FFMA.FTZ R154, R174, c[0x0][0x23c], -R49.reuse ;  /* 0x00008f00ae9a7a23 */ /* 0x100fe40000010831 */
[--C-:B------:R-:W-:Y:S01]  /*8c90*/  FFMA.FTZ R151, R172, c[0x0][0x23c], -R49.reuse ;  /* 0x00008f00ac977a23 */ /* 0x100fe20000010831 */
[----:B------:R-:W-:Y:S01]  /*8ca0*/  HMMA.16816.F32 R104, R20, R4, R104 ;  /* 0x000000041468723c */ /* 0x000fe20000001868 */
[----:B------:R-:W-:-:S02]  /*8cb0*/  FFMA.FTZ R153, R170, c[0x0][0x23c], -R49 ;  /* 0x00008f00aa997a23 */ /* 0x000fc40000010831 */
[-C--:B------:R-:W-:Y:S02]  /*8cc0*/  FMUL.FTZ R100, R100, R134.reuse ;  /* 0x0000008664647220 */ /* 0x080fe40000410000 */
[-C--:B------:R-:W-:Y:S02]  /*8cd0*/  FMUL.FTZ R101, R101, R134.reuse ;  /* 0x0000008665657220 */ /* 0x080fe40000410000 */
[-C--:B------:R-:W-:Y:S02]  /*8ce0*/  FMUL.FTZ R102, R102, R67.reuse ;  /* 0x0000004366667220 */ /* 0x080fe40000410000 */
[-C--:B------:R-:W-:Y:S02]  /*8cf0*/  FMUL.FTZ R103, R103, R67.reuse ;  /* 0x0000004367677220 */ /* 0x080fe40000410000 */
[----:B------:R-:W-:Y:S01]  /*8d00*/  FFMA.FTZ R168, R168, c[0x0][0x23c], -R49 ;  /* 0x00008f00a8a87a23 */ /* 0x000fe20000010831 */
[----:B------:R-:W-:Y:S01]  /*8d10*/  SHF.R.U32.HI R4, RZ, 0x10, R12 ;  /* 0x00000010ff047819 */ /* 0x000fe2000001160c */
[-C--:B------:R-:W-:Y:S01]  /*8d20*/  FMUL.FTZ R116, R116, R134.reuse ;  /* 0x0000008674747220 */ /* 0x080fe20000410000 */
[----:B------:R-:W-:Y:S01]  /*8d30*/  LOP3.LUT R8, R12, 0xff, RZ, 0xc0, !PT ;  /* 0x000000ff0c087812 */ /* 0x000fe200078ec0ff */
[----:B------:R-:W-:Y:S01]  /*8d40*/  FMUL.FTZ R117, R117, R134 ;  /* 0x0000008675757220 */ /* 0x000fe20000410000 */
[----:B------:R-:W-:Y:S01]  /*8d50*/  SHF.R.U32.HI R9, RZ, 0x8, R9 ;  /* 0x00000008ff097819 */ /* 0x000fe20000011609 */
[----:B------:R-:W-:Y:S01]  /*8d60*/  MUFU.EX2 R135, R135 ;  /* 0x0000008700877308 */ /* 0x000fe20000000800 */
[----:B------:R-:W-:Y:S01]  /*8d70*/  LOP3.LUT R5, R13, UR17, R248, 0x96, !PT ;  /* 0x000000110d057c12 */ /* 0x000fe2000f8e96f8 */
[----:B------:R-:W-:Y:S01]  /*8d80*/  HMMA.16816.F32 R88, R20, R10, R88 ;  /* 0x0000000a1458723c */ /* 0x000fe20000001858 */
[----:B------:R-:W-:Y:S01]  /*8d90*/  LOP3.LUT R4, R4, 0xff, RZ, 0xc0, !PT ;  /* 0x000000ff04047812 */ /* 0x000fe200078ec0ff */
[-C--:B------:R-:W-:Y:S01]  /*8da0*/  FMUL.FTZ R118, R118, R67.reuse ;  /* 0x0000004376767220 */ /* 0x080fe20000410000 */
[----:B------:R-:W-:Y:S01]  /*8db0*/  PRMT R8, R8, 0x5410, R9 ;  /* 0x0000541008087816 */ /* 0x000fe20000000009 */
[----:B------:R-:W-:-:S02]  /*8dc0*/  FMUL.FTZ R119, R119, R67 ;  /* 0x0000004377777220 */ /* 0x000fc40000410000 */
[----:B------:R-:W-:Y:S01]  /*8dd0*/  MUFU.EX2 R150, R150 ;  /* 0x0000009600967308 */ /* 0x000fe20000000800 */
[----:B------:R-:W-:Y:S01]  /*8de0*/  SHF.R.U32.HI R11, RZ, 0x18, R12 ;  /* 0x00000018ff0b7819 */ /* 0x000fe2000001160c */
[----:B------:R-:W-:Y:S01]  /*8df0*/  HMMA.16816.F32 R100, R20, R6, R100 ;  /* 0x000000061464723c */ /* 0x000fe20000001864 */
[----:B------:R-:W-:Y:S01]  /*8e00*/  SHF.R.U32.HI R9, RZ, 0x10, R5 ;  /* 0x00000010ff097819 */ /* 0x000fe20000011605 */
[----:B------:R-:W-:-:S04]  /*8e10*/  IMAD.MOV.U32 R17, RZ, RZ, R191 ;  /* 0x000000ffff117224 */ /* 0x000fc800078e00bf */
[----:B------:R-:W2:Y:S01]  /*8e20*/  MUFU.EX2 R152, R152 ;  /* 0x0000009800987308 */ /* 0x000ea20000000800 */
[----:B------:R-:W-:-:S07]  /*8e30*/  LOP3.LUT R7, R5, 0xffff, RZ, 0xc0, !PT ;  /* 0x0000ffff05077812 */ /* 0x000fce00078ec0ff */
[----:B------:R-:W-:Y:S01]  /*8e40*/  MUFU.EX2 R154, R154 ;  /* 0x0000009a009a7308 */ /* 0x000fe20000000800 */
[----:B------:R-:W-:-:S07]  /*8e50*/  PRMT R4, R4, 0x5410, R11 ;  /* 0x0000541004047816 */ /* 0x000fce000000000b */
[----:B------:R-:W3:Y:S01]  /*8e60*/  MUFU.EX2 R151, R151 ;  /* 0x0000009700977308 */ /* 0x000ee20000000800 */
[----:B------:R-:W-:Y:S02]  /*8e70*/  LOP3.LUT R6, R5, 0xff, RZ, 0xc0, !PT ;  /* 0x000000ff05067812 */ /* 0x000fe400078ec0ff */
[----:B------:R-:W-:-:S05]  /*8e80*/  SHF.R.U32.HI R10, RZ, 0x18, R5 ;  /* 0x00000018ff0a7819 */ /* 0x000fca0000011605 */
[----:B------:R-:W-:Y:S01]  /*8e90*/  MUFU.EX2 R153, R153 ;  /* 0x0000009900997308 */ /* 0x000fe20000000800 */
[----:B------:R-:W-:-:S07]  /*8ea0*/  SHF.R.U32.HI R7, RZ, 0x8, R7 ;  /* 0x00000008ff077819 */ /* 0x000fce0000011607 */
[----:B------:R-:W4:Y:S01]  /*8eb0*/  MUFU.EX2 R168, R168 ;  /* 0x000000a800a87308 */ /* 0x000f220000000800 */
[----:B------:R-:W-:Y:S01]  /*8ec0*/  LOP3.LUT R5, R9, 0xff, RZ, 0xc0, !PT ;  /* 0x000000ff09057812 */ /* 0x000fe200078ec0ff */
[----:B------:R-:W-:Y:S01]  /*8ed0*/  HMMA.16816.F32 R116, R20, R18, R116 ;  /* 0x000000121474723c */ /* 0x000fe20000001874 */
[----:B------:R1:W5:Y:S01]  /*8ee0*/  LDL.LU.64 R190, [R1+0x10] ;  /* 0x0000100001be7983 */ /* 0x0003620000300a00 */
[----:B------:R-:W-:-:S05]  /*8ef0*/  PRMT R6, R6, 0x5410, R7 ;  /* 0x0000541006067816 */ /* 0x000fca0000000007 */
[--C-:B------:R-:W-:Y:S01]  /*8f00*/  HSET2.LE.AND R23, R4, R45.reuse, PT ;  /* 0x0000002d04177233 */ /* 0x100fe20003803000 */
[----:B------:R-:W-:Y:S01]  /*8f10*/  IMAD.MOV.U32 R18, RZ, RZ, R182 ;  /* 0x000000ffff127224 */ /* 0x000fe200078e00b6 */
[----:B------:R-:W-:Y:S01]  /*8f20*/  PRMT R4, R5, 0x5410, R10 ;  /* 0x0000541005047816 */ /* 0x000fe2000000000a */
[----:B------:R-:W-:Y:S02]  /*8f30*/  IMAD.MOV.U32 R19, RZ, RZ, R183 ;  /* 0x000000ffff137224 */ /* 0x000fe400078e00b7 */
[----:B------:R1:W5:Y:S01]  /*8f40*/  LDL.LU.64 R182, [R1+0x8] ;  /* 0x0000080001b67983 */ /* 0x0003620000300a00 */
[----:B------:R-:W-:-:S03]  /*8f50*/  HSET2.LE.AND R8, R8, R45, PT ;  /* 0x0000002d08087233 */ /* 0x000fc60003803000 */
[----:B------:R1:W5:Y:S01]  /*8f60*/  LDL.LU.64 R180, [R1] ;  /* 0x0000000001b47983 */ /* 0x0003620000300a00 */
[----:B--2---:R-:W-:Y:S01]  /*8f70*/  F2FP.PACK_AB R9, R152, R149 ;  /* 0x000000959809723e */ /* 0x004fe200000000ff */
[--C-:B------:R-:W-:Y:S01]  /*8f80*/  HSET2.LE.AND R6, R6, R45.reuse, PT ;  /* 0x0000002d06067233 */ /* 0x100fe20003803000 */
[----:B---3--:R-:W-:Y:S01]  /*8f90*/  F2FP.PACK_AB R20, R151, R154 ;  /* 0x0000009a9714723e */ /* 0x008fe200000000ff */
[----:B------:R-:W-:Y:S01]  /*8fa0*/  HSET2.LE.AND R4, R4, R45, PT ;  /* 0x0000002d04047233 */ /* 0x000fe20003803000 */
[----:B------:R-:W-:Y:S01]  /*8fb0*/  F2FP.PACK_AB R5, R150, R135 ;  /* 0x000000879605723e */ /* 0x000fe200000000ff */
[----:B------:R-:W-:Y:S01]  /*8fc0*/  IMAD.MOV.U32 R249, RZ, RZ, R17 ;  /* 0x000000fffff97224 */ /* 0x000fe200078e0011 */
[----:B----4-:R-:W-:Y:S01]  /*8fd0*/  F2FP.PACK_AB R21, R168, R153 ;  /* 0x00000099a815723e */ /* 0x010fe200000000ff */
[----:B------:R-:W-:Y:S01]  /*8fe0*/  IMAD.MOV.U32 R248, RZ, RZ, R246 ;  /* 0x000000fffff87224 */ /* 0x000fe200078e00f6 */
[----:B------:R-:W-:Y:S01]  /*8ff0*/  LOP3.LUT R23, R23, R20, RZ, 0xc0, !PT ;  /* 0x0000001417177212 */ /* 0x000fe200078ec0ff */
[----:B------:R-:W-:Y:S01]  /*9000*/  IMAD.MOV.U32 R249, RZ, RZ, R247 ;  /* 0x000000fffff97224 */ /* 0x000fe200078e00f7 */
[----:B------:R-:W-:Y:S01]  /*9010*/  LOP3.LUT R22, R8, R9, RZ, 0xc0, !PT ;  /* 0x0000000908167212 */ /* 0x000fe200078ec0ff */
[----:B------:R-:W-:Y:S01]  /*9020*/  IMAD.MOV.U32 R224, RZ, RZ, R18 ;  /* 0x000000ffffe07224 */ /* 0x000fe200078e0012 */
[----:B------:R-:W-:Y:S01]  /*9030*/  LOP3.LUT R20, R6, R5, RZ, 0xc0, !PT ;  /* 0x0000000506147212 */ /* 0x000fe200078ec0ff */
[----:B------:R-:W-:Y:S01]  /*9040*/  IMAD.MOV.U32 R225, RZ, RZ, R19 ;  /* 0x000000ffffe17224 */ /* 0x000fe200078e0013 */
[----:B------:R-:W-:Y:S01]  /*9050*/  LOP3.LUT R21, R4, R21, RZ, 0xc0, !PT ;  /* 0x0000001504157212 */ /* 0x000fe200078ec0ff */
[----:B------:R-:W-:Y:S01]  /*9060*/  IMAD.MOV.U32 R246, RZ, RZ, R14 ;  /* 0x000000fffff67224 */ /* 0x000fe200078e000e */
[----:B------:R-:W2:Y:S01]  /*9070*/  LDSM.16.MT88.4 R16, [R188+0x6800] ;  /* 0x00680000bc10783b */ /* 0x000ea20000004200 */
[----:B------:R-:W-:Y:S01]  /*9080*/  IMAD.MOV.U32 R247, RZ, RZ, R15 ;  /* 0x000000fffff77224 */ /* 0x000fe200078e000f */
[----:B------:R-:W-:Y:S01]  /*9090*/  LOP3.LUT R159, R225, UR7, R248, 0x96, !PT ;  /* 0x00000007e19f7c12 */ /* 0x000fe2000f8e96f8 */
[--C-:B------:R-:W-:Y:S01]  /*90a0*/  FFMA.FTZ R172, R147, c[0x0][0x23c], -R148.reuse ;  /* 0x00008f0093ac7a23 */ /* 0x100fe20000010894 */
[----:B------:R-:W3:Y:S01]  /*90b0*/  LDSM.16.MT88.4 R12, [R186+0x6800] ;  /* 0x00680000ba0c783b */ /* 0x000ee20000004200 */
[----:B------:R-:W-:Y:S01]  /*90c0*/  FFMA.FTZ R170, R141, c[0x0][0x23c], -R148 ;  /* 0x00008f008daa7a23 */ /* 0x000fe20000010894 */
[----:B------:R-:W-:Y:S01]  /*90d0*/  IADD3 R155, R155, 0x1, RZ ;  /* 0x000000019b9b7810 */ /* 0x000fe20007ffe0ff */
[----:B------:R-:W-:Y:S01]  /*90e0*/  IMAD.WIDE.U32 R224, R159, -0x2daee0ad, RZ ;  /* 0xd2511f539fe07825 */ /* 0x000fe200078e00ff */
[----:B------:R-:W4:Y:S01]  /*90f0*/  LDSM.16.MT88.4 R8, [R185+0x6800] ;  /* 0x00680000b908783b */ /* 0x000f220000004200 */
[----:B------:R-:W-:Y:S01]  /*9100*/  MUFU.EX2 R172, R172 ;  /* 0x000000ac00ac7308 */ /* 0x000fe20000000800 */
[----:B------:R-:W-:Y:S01]  /*9110*/  LOP3.LUT R155, R243, UR25, R155, 0x96, !PT ;  /* 0x00000019f39b7c12 */ /* 0x000fe2000f8e969b */
[--C-:B------:R-:W-:Y:S01]  /*9120*/  FFMA.FTZ R141, R142, c[0x0][0x23c], -R133.reuse ;  /* 0x00008f008e8d7a23 */ /* 0x100fe20000010885 */
[----:B------:R-:W1:Y:S01]  /*9130*/  LDSM.16.MT88.4 R4, [R184+0x6800] ;  /* 0x00680000b804783b */ /* 0x000e620000004200 */
[--C-:B------:R-:W-:Y:S01]  /*9140*/  SHF.R.U32.HI R147, RZ, 0x10, R224.reuse ;  /* 0x00000010ff937819 */ /* 0x100fe200000116e0 */
[--C-:B------:R-:W-:Y:S01]  /*9150*/  FFMA.FTZ R142, R156, c[0x0][0x23c], -R133.reuse ;  /* 0x00008f009c8e7a23 */ /* 0x100fe20000010885 */
[----:B------:R-:W-:Y:S01]  /*9160*/  SHF.R.U32.HI R156, RZ, 0x18, R224 ;  /* 0x00000018ff9c7819 */ /* 0x000fe200000116e0 */
[--C-:B------:R-:W-:Y:S01]  /*9170*/  FFMA.FTZ R139, R139, c[0x0][0x23c], -R148.reuse ;  /* 0x00008f008b8b7a23 */ /* 0x100fe20000010894 */
[----:B------:R-:W-:Y:S01]  /*9180*/  LOP3.LUT R163, R147, 0xff, RZ, 0xc0, !PT ;  /* 0x000000ff93a37812 */ /* 0x000fe200078ec0ff */
[--C-:B------:R-:W-:Y:S01]  /*9190*/  FFMA.FTZ R147, R160, c[0x0][0x23c], -R133.reuse ;  /* 0x00008f00a0937a23 */ /* 0x100fe20000010885 */
[----:B------:R-:W-:Y:S01]  /*91a0*/  LOP3.LUT R161, R224, 0xffff, RZ, 0xc0, !PT ;  /* 0x0000ffffe0a17812 */ /* 0x000fe200078ec0ff */
[----:B------:R-:W-:Y:S01]  /*91b0*/  FFMA.FTZ R145, R145, c[0x0][0x23c], -R148 ;  /* 0x00008f0091917a23 */ /* 0x000fe20000010894 */
[----:B------:R-:W-:Y:S01]  /*91c0*/  PRMT R160, R163, 0x5410, R156 ;  /* 0x00005410a3a07816 */ /* 0x000fe2000000009c */
[----:B------:R-:W-:Y:S01]  /*91d0*/  FFMA.FTZ R156, R143, c[0x0][0x23c], -R133 ;  /* 0x00008f008f9c7a23 */ /* 0x000fe20000010885 */
[----:B------:R-:W2:Y:S01]  /*91e0*/  MUFU.EX2 R139, R139 ;  /* 0x0000008b008b7308 */ /* 0x000ea20000000800 */
[----:B------:R-:W-:Y:S01]  /*91f0*/  LOP3.LUT R159, R225, UR17, R246, 0x96, !PT ;  /* 0x00000011e19f7c12 */ /* 0x000fe2000f8e96f6 */
[----:B------:R-:W-:Y:S01]  /*9200*/  FFMA.FTZ R140, R140, c[0x0][0x23c], -R49 ;  /* 0x00008f008c8c7a23 */ /* 0x000fe20000010831 */
[----:B------:R-:W-:Y:S01]  /*9210*/  LOP3.LUT R174, R224, 0xff, RZ, 0xc0, !PT ;  /* 0x000000ffe0ae7812 */ /* 0x000fe200078ec0ff */
[----:B------:R-:W-:Y:S01]  /*9220*/  IMAD.WIDE.U32 R246, R230, -0x326172a9, RZ ;  /* 0xcd9e8d57e6f67825 */ /* 0x000fe200078e00ff */
[----:B------:R-:W-:-:S03]  /*9230*/  SHF.R.U32.HI R161, RZ, 0x8, R161 ;  /* 0x00000008ffa17819 */ /* 0x000fc600000116a1 */
[----:B------:R-:W-:Y:S01]  /*9240*/  MUFU.EX2 R145, R145 ;  /* 0x0000009100917308 */ /* 0x000fe20000000800 */
[----:B------:R-:W-:Y:S01]  /*9250*/  PRMT R174, R174, 0x5410, R161 ;  /* 0x00005410aeae7816 */ /* 0x000fe200000000a1 */
[----:B------:R-:W-:Y:S02]  /*9260*/  FFMA.FTZ R161, R144, c[0x0][0x23c], -R49 ;  /* 0x00008f0090a17a23 */ /* 0x000fe40000010831 */
[----:B------:R-:W-:Y:S02]  /*9270*/  FFMA.FTZ R52, R52, c[0x0][0x23c], -R148 ;  /* 0x00008f0034347a23 */ /* 0x000fe40000010894 */
[----:B------:R-:W-:Y:S01]  /*9280*/  HSET2.LE.AND R174, R174, R45, PT ;  /* 0x0000002daeae7233 */ /* 0x000fe20003803000 */
[--C-:B------:R-:W-:Y:S01]  /*9290*/  FFMA.FTZ R58, R58, c[0x0][0x23c], -R133.reuse ;  /* 0x00008f003a3a7a23 */ /* 0x100fe20000010885 */
[----:B------:R-:W-:Y:S01]  /*92a0*/  MUFU.EX2 R170, R170 ;  /* 0x000000aa00aa7308 */ /* 0x000fe20000000800 */
[----:B--2---:R-:W-:Y:S01]  /*92b0*/  HMMA.16816.F32 R124, R20, R16, R124 ;  /* 0x00000010147c723c */ /* 0x004fe2000000187c */
[----:B------:R-:W-:Y:S01]  /*92c0*/  F2FP.PACK_AB R143, R172, R139 ;  /* 0x0000008bac8f723e */ /* 0x000fe200000000ff */
[----:B------:R-:W-:-:S02]  /*92d0*/  FFMA.FTZ R59, R59, c[0x0][0x23c], -R133 ;  /* 0x00008f003b3b7a23 */ /* 0x000fc40000010885 */
[--C-:B------:R-:W-:Y:S02]  /*92e0*/  FFMA.FTZ R56, R56, c[0x0][0x23c], -R148.reuse ;  /* 0x00008f0038387a23 */ /* 0x100fe40000010894 */
[----:B------:R-:W-:Y:S01]  /*92f0*/  FFMA.FTZ R57, R57, c[0x0][0x23c], -R148 ;  /* 0x00008f0039397a23 */ /* 0x000fe20000010894 */
[----:B------:R-:W-:Y:S01]  /*9300*/  MUFU.EX2 R141, R141 ;  /* 0x0000008d008d7308 */ /* 0x000fe20000000800 */
[C---:B------:R-:W-:Y:S01]  /*9310*/  HMMA.16816.F32 R120, R20.reuse, R18, R120 ;  /* 0x000000121478723c */ /* 0x040fe20000001878 */
[----:B------:R-:W-:Y:S02]  /*9320*/  FFMA.FTZ R51, R51, c[0x0][0x23c], -R137 ;  /* 0x00008f0033337a23 */ /* 0x000fe40000010889 */
[----:B------:R-:W-:Y:S02]  /*9330*/  FFMA.FTZ R63, R223, R134, R63 ;  /* 0x00000086df3f7223 */ /* 0x000fe4000001003f */
[----:B------:R-:W-:Y:S02]  /*9340*/  FFMA.FTZ R55, R222, R67, R55 ;  /* 0x00000043de377223 */ /* 0x000fe40000010037 */
[----:B------:R-:W-:Y:S01]  /*9350*/  MUFU.EX2 R142, R142 ;  /* 0x0000008e008e7308 */ /* 0x000fe20000000800 */
[----:B---3--:R-:W-:Y:S01]  /*9360*/  HMMA.16816.F32 R72, R20, R12, R72 ;  /* 0x0000000c1448723c */ /* 0x008fe20000001848 */
[----:B------:R-:W-:-:S02]  /*9370*/  FFMA.FTZ R33, R213, R44, R33 ;  /* 0x0000002cd5217223 */ /* 0x000fc40000010021 */
[----:B------:R-:W-:Y:S02]  /*9380*/  FFMA.FTZ R35, R211, R38, R35 ;  /* 0x00000026d3237223 */ /* 0x000fe40000010023 */
[----:B------:R-:W-:Y:S02]  /*9390*/  FADD.FTZ R62, R62, R63 ;  /* 0x0000003f3e3e7221 */ /* 0x000fe40000010000 */
[----:B------:R-:W2:Y:S01]  /*93a0*/  MUFU.EX2 R147, R147 ;  /* 0x0000009300937308 */ /* 0x000ea20000000800 */
[----:B------:R-:W-:Y:S01]  /*93b0*/  HMMA.16816.F32 R76, R20, R14, R76 ;  /* 0x0000000e144c723c */ /* 0x000fe2000000184c */
[----:B------:R-:W-:Y:S02]  /*93c0*/  FADD.FTZ R55, R66, R55 ;  /* 0x0000003742377221 */ /* 0x000fe40000010000 */
[----:B------:R-:W-:Y:S02]  /*93d0*/  FADD.FTZ R32, R32, R33 ;  /* 0x0000002120207221 */ /* 0x000fe40000010000 */
[----:B------:R-:W-:-:S02]  /*93e0*/  FADD.FTZ R34, R34, R35 ;  /* 0x0000002322227221 */ /* 0x000fc40000010000 */
[----:B------:R-:W3:Y:S01]  /*93f0*/  MUFU.EX2 R156, R156 ;  /* 0x0000009c009c7308 */ /* 0x000ee20000000800 */
[C---:B----4-:R-:W-:Y:S01]  /*9400*/  HMMA.16816.F32 R84, R20.reuse, R8, R84 ;  /* 0x000000081454723c */ /* 0x050fe20000001854 */
[----:B------:R-:W-:Y:S02]  /*9410*/  FADD.FTZ R61, R61, R62 ;  /* 0x0000003e3d3d7221 */ /* 0x000fe40000010000 */
[----:B------:R-:W-:Y:S02]  /*9420*/  FADD.FTZ R54, R54, R55 ;  /* 0x0000003736367221 */ /* 0x000fe40000010000 */
[----:B------:R-:W-:Y:S02]  /*9430*/  FADD.FTZ R31, R31, R32 ;  /* 0x000000201f1f7221 */ /* 0x000fe40000010000 */
[----:B------:R-:W-:Y:S01]  /*9440*/  MUFU.EX2 R140, R140 ;  /* 0x0000008c008c7308 */ /* 0x000fe20000000800 */
[----:B------:R-:W-:Y:S01]  /*9450*/  HMMA.16816.F32 R108, R20, R10, R108 ;  /* 0x0000000a146c723c */ /* 0x000fe2000000186c */
[----:B------:R-:W-:-:S02]  /*9460*/  FADD.FTZ R29, R29, R34 ;  /* 0x000000221d1d7221 */ /* 0x000fc40000010000 */
[----:B------:R-:W-:Y:S02]  /*9470*/  FADD.FTZ R60, R60, R61 ;  /* 0x0000003d3c3c7221 */ /* 0x000fe40000010000 */
[----:B------:R-:W-:Y:S02]  /*9480*/  FADD.FTZ R54, R53, R54 ;  /* 0x0000003635367221 */ /* 0x000fe40000010000 */
[----:B------:R-:W-:Y:S01]  /*9490*/  MUFU.EX2 R161, R161 ;  /* 0x000000a100a17308 */ /* 0x000fe20000000800 */
[----:B-1----:R-:W-:Y:S01]  /*94a0*/  HMMA.16816.F32 R92, R20, R4, R92 ;  /* 0x00000004145c723c */ /* 0x002fe2000000185c */
[----:B------:R-:W-:Y:S02]  /*94b0*/  FADD.FTZ R30, R30, R31 ;  /* 0x0000001f1e1e7221 */ /* 0x000fe40000010000 */
[----:B------:R-:W-:Y:S02]  /*94c0*/  FADD.FTZ R28, R28, R29 ;  /* 0x0000001d1c1c7221 */ /* 0x000fe40000010000 */
[----:B------:R-:W-:-:S02]  /*94d0*/  FADD.FTZ R135, R135, R30 ;  /* 0x0000001e87877221 */ /* 0x000fc40000010000 */
[----:B------:R-:W-:Y:S01]  /*94e0*/  MUFU.EX2 R52, R52 ;  /* 0x0000003400347308 */ /* 0x000fe20000000800 */
[----:B------:R-:W-:Y:S01]  /*94f0*/  HMMA.16816.F32 R96, R20, R6, R96 ;  /* 0x000000061460723c */ /* 0x000fe20000001860 */
[----:B------:R-:W-:Y:S02]  /*9500*/  FADD.FTZ R153, R153, R28 ;  /* 0x0000001c99997221 */ /* 0x000fe40000010000 */
[----:B------:R-:W-:Y:S02]  /*9510*/  FADD.FTZ R150, R150, R135 ;  /* 0x0000008796967221 */ /* 0x000fe40000010000 */
[----:B------:R-:W-:Y:S02]  /*9520*/  FADD.FTZ R153, R168, R153 ;  /* 0x00000099a8997221 */ /* 0x000fe40000010000 */
[C---:B------:R-:W-:Y:S01]  /*9530*/  LOP3.LUT R23, R159.reuse, 0xffff, RZ, 0xc0, !PT ;  /* 0x0000ffff9f177812 */ /* 0x040fe200078ec0ff */
[----:B------:R-:W-:Y:S01]  /*9540*/  MUFU.EX2 R59, R59 ;  /* 0x0000003b003b7308 */ /* 0x000fe20000000800 */
[--C-:B------:R-:W-:Y:S01]  /*9550*/  SHF.R.U32.HI R21, RZ, 0x10, R159.reuse ;  /* 0x00000010ff157819 */ /* 0x100fe2000001169f */
[--C-:B------:R-:W-:Y:S01]  /*9560*/  FFMA.FTZ R40, R40, c[0x0][0x23c], -R148.reuse ;  /* 0x00008f0028287a23 */ /* 0x100fe20000010894 */
[----:B------:R-:W-:Y:S01]  /*9570*/  LOP3.LUT R20, R159, 0xff, RZ, 0xc0, !PT ;  /* 0x000000ff9f147812 */ /* 0x000fe200078ec0ff */
[--C-:B------:R-:W-:Y:S01]  /*9580*/  FFMA.FTZ R41, R41, c[0x0][0x23c], -R148.reuse ;  /* 0x00008f0029297a23 */ /* 0x100fe20000010894 */
[----:B------:R-:W-:Y:S01]  /*9590*/  SHF.R.U32.HI R22, RZ, 0x18, R159 ;  /* 0x00000018ff167819 */ /* 0x000fe2000001169f */
[----:B------:R-:W-:Y:S01]  /*95a0*/  FFMA.FTZ R159, R138, c[0x0][0x23c], -R49 ;  /* 0x00008f008a9f7a23 */ /* 0x000fe20000010831 */
[----:B------:R-:W-:Y:S01]  /*95b0*/  SHF.R.U32.HI R23, RZ, 0x8, R23 ;  /* 0x00000008ff177819 */ /* 0x000fe20000011617 */
[----:B------:R-:W-:Y:S01]  /*95c0*/  MUFU.EX2 R56, R56 ;  /* 0x0000003800387308 */ /* 0x000fe20000000800 */
[----:B------:R-:W-:Y:S01]  /*95d0*/  LOP3.LUT R21, R21, 0xff, RZ, 0xc0, !PT ;  /* 0x000000ff15157812 */ /* 0x000fe200078ec0ff */
[----:B------:R-:W-:Y:S01]  /*95e0*/  FFMA.FTZ R39, R39, c[0x0][0x23c], -R148 ;  /* 0x00008f0027277a23 */ /* 0x000fe20000010894 */
[----:B------:R-:W-:Y:S01]  /*95f0*/  PRMT R20, R20, 0x5410, R23 ;  /* 0x0000541014147816 */ /* 0x000fe20000000017 */
[--C-:B------:R-:W-:Y:S01]  /*9600*/  HSET2.LE.AND R23, R160, R45.reuse, PT ;  /* 0x0000002da0177233 */ /* 0x100fe20003803000 */
[----:B------:R-:W-:Y:S01]  /*9610*/  PRMT R224, R21, 0x5410, R22 ;  /* 0x0000541015e07816 */ /* 0x000fe20000000016 */
[----:B------:R-:W-:Y:S01]  /*9620*/  FFMA.FTZ R42, R42, c[0x0][0x23c], -R133 ;  /* 0x00008f002a2a7a23 */ /* 0x000fe20000010885 */
[----:B------:R-:W-:Y:S01]  /*9630*/  LOP3.LUT R22, R174, R143, RZ, 0xc0, !PT ;  /* 0x0000008fae167212 */ /* 0x000fe200078ec0ff */
[--C-:B------:R-:W-:Y:S01]  /*9640*/  HSET2.LE.AND R20, R20, R45.reuse, PT ;  /* 0x0000002d14147233 */ /* 0x100fe20003803000 */
[----:B--2---:R-:W-:Y:S01]  /*9650*/  F2FP.PACK_AB R174, R147, R142 ;  /* 0x0000008e93ae723e */ /* 0x004fe200000000ff */
[----:B------:R-:W-:Y:S01]  /*9660*/  HSET2.LE.AND R21, R224, R45, PT ;  /* 0x0000002de0157233 */ /* 0x000fe20003803000 */
[----:B------:R-:W-:Y:S01]  /*9670*/  F2FP.PACK_AB R143, R170, R145 ;  /* 0x00000091aa8f723e */ /* 0x000fe200000000ff */
[----:B------:R-:W-:Y:S01]  /*9680*/  IMAD.WIDE.U32 R224, R155, -0x326172a9, RZ ;  /* 0xcd9e8d579be07825 */ /* 0x000fe200078e00ff */
[----:B---3--:R-:W-:Y:S01]  /*9690*/  F2FP.PACK_AB R160, R156, R141 ;  /* 0x0000008d9ca0723e */ /* 0x008fe200000000ff */
[----:B------:R-:W-:Y:S01]  /*96a0*/  MUFU.EX2 R159, R159 ;  /* 0x0000009f009f7308 */ /* 0x000fe20000000800 */
[----:B------:R-:W-:Y:S01]  /*96b0*/  LOP3.LUT R23, R23, R174, RZ, 0xc0, !PT ;  /* 0x000000ae17177212 */ /* 0x000fe200078ec0ff */
[--C-:B------:R-:W-:Y:S01]  /*96c0*/  FFMA.FTZ R155, R166, c[0x0][0x23c], -R137.reuse ;  /* 0x00008f00a69b7a23 */ /* 0x100fe20000010889 */
[----:B------:R-:W-:Y:S01]  /*96d0*/  LOP3.LUT R20, R20, R143, RZ, 0xc0, !PT ;  /* 0x0000008f14147212 */ /* 0x000fe200078ec0ff */
[--C-:B------:R-:W-:Y:S01]  /*96e0*/  FFMA.FTZ R143, R158, c[0x0][0x23c], -R137.reuse ;  /* 0x00008f009e8f7a23 */ /* 0x100fe20000010889 */
[----:B------:R-:W-:Y:S01]  /*96f0*/  LOP3.LUT R21, R21, R160, RZ, 0xc0, !PT ;  /* 0x000000a015157212 */ /* 0x000fe200078ec0ff */
[--C-:B------:R-:W-:Y:S01]  /*9700*/  FFMA.FTZ R158, R162, c[0x0][0x23c], -R137.reuse ;  /* 0x00008f00a29e7a23 */ /* 0x100fe20000010889 */
[----:B------:R-:W-:Y:S01]  /*9710*/  LOP3.LUT R250, R225, UR15, R250, 0x96, !PT ;  /* 0x0000000fe1fa7c12 */ /* 0x000fe2000f8e96fa */
[----:B------:R-:W-:Y:S01]  /*9720*/  FFMA.FTZ R160, R164, c[0x0][0x23c], -R137 ;  /* 0x00008f00a4a07a23 */ /* 0x000fe20000010889 */
[----:B------:R-:W-:Y:S01]  /*9730*/  MUFU.EX2 R155, R155 ;  /* 0x0000009b009b7308 */ /* 0x000fe20000000800 */
[----:B------:R-:W-:-:S02]  /*9740*/  FADD.FTZ R145, R145, R60 ;  /* 0x0000003c91917221 */ /* 0x000fc40000010000 */
[----:B------:R-:W-:Y:S01]  /*9750*/  HMMA.16816.F32 R128, R20, R16, R128 ;  /* 0x000000101480723c */ /* 0x000fe20000001880 */
[----:B------:R-:W-:-:S04]  /*9760*/  IMAD.WIDE.U32 R250, R250, -0x2daee0ad, RZ ;  /* 0xd2511f53fafa7825 */ /* 0x000fc800078e00ff */
[----:B------:R-:W-:Y:S01]  /*9770*/  MUFU.EX2 R143, R143 ;  /* 0x0000008f008f7308 */ /* 0x000fe20000000800 */
[----:B------:R-:W-:Y:S01]  /*9780*/  LOP3.LUT R226, R251, UR12, R226, 0x96, !PT ;  /* 0x0000000cfbe27c12 */ /* 0x000fe2000f8e96e2 */
[----:B------:R-:W-:Y:S01]  /*9790*/  FADD.FTZ R141, R141, R54 ;  /* 0x000000368d8d7221 */ /* 0x000fe20000010000 */
[--C-:B------:R-:W-:Y:S01]  /*97a0*/  LOP3.LUT R16, R179, UR13, R224.reuse, 0x96, !PT ;  /* 0x0000000db3107c12 */ /* 0x100fe2000f8e96e0 */
[C---:B------:R-:W-:Y:S01]  /*97b0*/  HMMA.16816.F32 R68, R20.reuse, R12, R68 ;  /* 0x0000000c1444723c */ /* 0x040fe20000001844 */
[----:B------:R-:W-:Y:S01]  /*97c0*/  LOP3.LUT R224, R241, UR13, R224, 0x96, !PT ;  /* 0x0000000df1e07c12 */ /* 0x000fe2000f8e96e0 */
[----:B------:R-:W-:Y:S02]  /*97d0*/  IMAD.WIDE.U32 R226, R226, -0x326172a9, RZ ;  /* 0xcd9e8d57e2e27825 */ /* 0x000fe400078e00ff */
[----:B------:R-:W1:Y:S02]  /*97e0*/  MUFU.EX2 R158, R158 ;  /* 0x0000009e009e7308 */ /* 0x000e640000000800 */
[----:B------:R-:W-:Y:S01]  /*97f0*/  IMAD.WIDE.U32 R16, R16, -0x2daee0ad, RZ ;  /* 0xd2511f5310107825 */ /* 0x000fe200078e00ff */
[----:B------:R-:W-:Y:S01]  /*9800*/  LOP3.LUT R178, R227, UR11, R178, 0x96, !PT ;  /* 0x0000000be3b27c12 */ /* 0x000fe2000f8e96b2 */
[C---:B------:R-:W-:Y:S02]  /*9810*/  HMMA.16816.F32 R104, R20.reuse, R4, R104 ;  /* 0x000000041468723c */ /* 0x040fe40000001868 */
[----:B------:R-:W-:Y:S01]  /*9820*/  FADD.FTZ R170, R170, R145 ;  /* 0x00000091aaaa7221 */ /* 0x000fe20000010000 */
[----:B------:R-:W-:Y:S01]  /*9830*/  LOP3.LUT R174, R17, UR10, R250, 0x96, !PT ;  /* 0x0000000a11ae7c12 */ /* 0x000fe2000f8e96fa */
[----:B------:R-:W-:Y:S01]  /*9840*/  IMAD.WIDE.U32 R178, R178, -0x2daee0ad, RZ ;  /* 0xd2511f53b2b27825 */ /* 0x000fe200078e00ff */
[----:B------:R-:W2:Y:S03]  /*9850*/  MUFU.EX2 R160, R160 ;  /* 0x000000a000a07308 */ /* 0x000ea60000000800 */
[----:B------:R-:W-:Y:S01]  /*9860*/  IMAD.WIDE.U32 R174, R174, -0x326172a9, RZ ;  /* 0xcd9e8d57aeae7825 */ /* 0x000fe200078e00ff */
[----:B------:R-:W-:Y:S01]  /*9870*/  LOP3.LUT R166, R179, UR8, R16, 0x96, !PT ;  /* 0x00000008b3a67c12 */ /* 0x000fe2000f8e9610 */
[C---:B------:R-:W-:Y:S02]  /*9880*/  HMMA.16816.F32 R88, R20.reuse, R10, R88 ;  /* 0x0000000a1458723c */ /* 0x040fe40000001858 */
[----:B------:R-:W-:Y:S01]  /*9890*/  FADD.FTZ R141, R156, R141 ;  /* 0x0000008d9c8d7221 */ /* 0x000fe20000010000 */
[----:B------:R-:W-:Y:S01]  /*98a0*/  LOP3.LUT R162, R175, UR9, R226, 0x96, !PT ;  /* 0x00000009afa27c12 */ /* 0x000fe2000f8e96e2 */
[----:B------:R-:W-:Y:S01]  /*98b0*/  IMAD.WIDE.U32 R166, R166, -0x326172a9, RZ ;  /* 0xcd9e8d57a6a67825 */ /* 0x000fe200078e00ff */
[----:B------:R-:W-:Y:S03]  /*98c0*/  MUFU.EX2 R57, R57 ;  /* 0x0000003900397308 */ /* 0x000fe60000000800 */
[----:B------:R-:W-:Y:S01]  /*98d0*/  IMAD.WIDE.U32 R162, R162, -0x2daee0ad, RZ ;  /* 0xd2511f53a2a27825 */ /* 0x000fe200078e00ff */
[----:B------:R-:W-:Y:S03]  /*98e0*/  HMMA.16816.F32 R80, R20, R8, R80 ;  /* 0x000000081450723c */ /* 0x000fe60000001850 */
[--C-:B------:R-:W-:Y:S01]  /*98f0*/  FFMA.FTZ R36, R36, c[0x0][0x23c], -R133.reuse ;  /* 0x00008f0024247a23 */ /* 0x100fe20000010885 */
[----:B------:R-:W-:Y:S01]  /*9900*/  LOP3.LUT R12, R163, UR6, R178, 0x96, !PT ;  /* 0x00000006a30c7c12 */ /* 0x000fe2000f8e96b2 */
[----:B------:R-:W-:Y:S01]  /*9910*/  MUFU.EX2 R51, R51 ;  /* 0x0000003300337308 */ /* 0x000fe20000000800 */
[----:B------:R-:W-:-:S02]  /*9920*/  FFMA.FTZ R37, R37, c[0x0][0x23c], -R133 ;  /* 0x00008f0025257a23 */ /* 0x000fc40000010885 */
[C---:B------:R-:W-:Y:S01]  /*9930*/  HMMA.16816.F32 R116, R20.reuse, R18, R116 ;  /* 0x000000121474723c */ /* 0x040fe20000001874 */
[----:B------:R-:W-:Y:S01]  /*9940*/  IMAD.WIDE.U32 R12, R12, -0x326172a9, RZ ;  /* 0xcd9e8d570c0c7825 */ /* 0x000fe200078e00ff */
[----:B------:R-:W3:Y:S03]  /*9950*/  LDSM.16.MT88.4 R16, [R188+0x7000] ;  /* 0x00700000bc10783b */ /* 0x000ee60000004200 */
[----:B------:R-:W-:Y:S01]  /*9960*/  FFMA.FTZ R43, R43, c[0x0][0x23c], -R133 ;  /* 0x00008f002b2b7a23 */ /* 0x000fe20000010885 */
[----:B------:R-:W-:Y:S01]  /*9970*/  LOP3.LUT R138, R13, UR16, R166, 0x96, !PT ;  /* 0x000000100d8a7c12 */ /* 0x000fe2000f8e96a6 */
[----:B------:R-:W-:Y:S01]  /*9980*/  FADD.FTZ R139, R139, R170 ;  /* 0x000000aa8b8b7221 */ /* 0x000fe20000010000 */
[----:B------:R-:W-:Y:S01]  /*9990*/  LOP3.LUT R10, R12, 0xffff, RZ, 0xc0, !PT ;  /* 0x0000ffff0c0a7812 */ /* 0x000fe200078ec0ff */
[C---:B------:R-:W-:Y:S01]  /*99a0*/  HMMA.16816.F32 R112, R20.reuse, R14, R112 ;  /* 0x0000000e1470723c */ /* 0x040fe20000001870 */
[----:B------:R-:W-:Y:S01]  /*99b0*/  LOP3.LUT R4, R138, 0xffff, RZ, 0xc0, !PT ;  /* 0x0000ffff8a047812 */ /* 0x000fe200078ec0ff */
[----:B------:R-:W-:Y:S01]  /*99c0*/  FADD.FTZ R142, R142, R141 ;  /* 0x0000008d8e8e7221 */ /* 0x000fe20000010000 */
[----:B------:R-:W-:Y:S01]  /*99d0*/  LOP3.LUT R164, R138, 0xff, RZ, 0xc0, !PT ;  /* 0x000000ff8aa47812 */ /* 0x000fe200078ec0ff */
[----:B------:R-:W-:Y:S01]  /*99e0*/  FADD.FTZ R149, R149, R150 ;  /* 0x0000009695957221 */ /* 0x000fe20000010000 */
[--C-:B------:R-:W-:Y:S01]  /*99f0*/  SHF.R.U32.HI R144, RZ, 0x10, R138.reuse ;  /* 0x00000010ff907819 */ /* 0x100fe2000001168a */
[----:B------:R-:W-:Y:S01]  /*9a00*/  FADD.FTZ R154, R154, R153 ;  /* 0x000000999a9a7221 */ /* 0x000fe20000010000 */
[----:B------:R-:W-:Y:S01]  /*9a10*/  SHF.R.U32.HI R5, RZ, 0x18, R138 ;  /* 0x00000018ff057819 */ /* 0x000fe2000001168a */
[----:B------:R-:W-:Y:S01]  /*9a20*/  FFMA.FTZ R138, R146, c[0x0][0x23c], -R49 ;  /* 0x00008f00928a7a23 */ /* 0x000fe20000010831 */
[--C-:B------:R-:W-:Y:S01]  /*9a30*/  SHF.R.U32.HI R11, RZ, 0x10, R12.reuse ;  /* 0x00000010ff0b7819 */ /* 0x100fe2000001160c */
[----:B------:R-:W-:Y:S01]  /*9a40*/  HMMA.16816.F32 R100, R20, R6, R100 ;  /* 0x000000061464723c */ /* 0x000fe20000001864 */
[----:B------:R-:W-:Y:S01]  /*9a50*/  LOP3.LUT R9, R12, 0xff, RZ, 0xc0, !PT ;  /* 0x000000ff0c097812 */ /* 0x000fe200078ec0ff */
[----:B------:R-:W-:Y:S01]  /*9a60*/  FADD.FTZ R139, R172, R139 ;  /* 0x0000008bac8b7221 */ /* 0x000fe20000010000 */
[----:B------:R-:W-:Y:S01]  /*9a70*/  SHF.R.U32.HI R8, RZ, 0x18, R12 ;  /* 0x00000018ff087819 */ /* 0x000fe2000001160c */
[----:B------:R-:W4:Y:S01]  /*9a80*/  MUFU.EX2 R138, R138 ;  /* 0x0000008a008a7308 */ /* 0x000f220000000800 */
[----:B------:R-:W-:Y:S01]  /*9a90*/  SHF.R.U32.HI R10, RZ, 0x8, R10 ;  /* 0x00000008ff0a7819 */ /* 0x000fe2000001160a */
[----:B------:R-:W3:Y:S01]  /*9aa0*/  LDSM.16.MT88.4 R12, [R186+0x7000] ;  /* 0x00700000ba0c783b */ /* 0x000ee20000004200 */
[----:B------:R-:W-:Y:S01]  /*9ab0*/  LOP3.LUT R11, R11, 0xff, RZ, 0xc0, !PT ;  /* 0x000000ff0b0b7812 */ /* 0x000fe200078ec0ff */
[----:B------:R-:W-:Y:S01]  /*9ac0*/  FADD.FTZ R147, R147, R142 ;  /* 0x0000008e93937221 */ /* 0x000fe20000010000 */
[----:B------:R-:W-:Y:S01]  /*9ad0*/  SHF.R.U32.HI R163, RZ, 0x8, R4 ;  /* 0x00000008ffa37819 */ /* 0x000fe20000011604 */
[----:B------:R-:W-:Y:S01]  /*9ae0*/  FADD.FTZ R152, R152, R149 ;  /* 0x0000009598987221 */ /* 0x000fe20000010000 */
[----:B------:R-:W-:Y:S01]  /*9af0*/  LOP3.LUT R146, R144, 0xff, RZ, 0xc0, !PT ;  /* 0x000000ff90927812 */ /* 0x000fe200078ec0ff */
[----:B------:R-:W-:Y:S01]  /*9b00*/  FADD.FTZ R151, R151, R154 ;  /* 0x0000009a97977221 */ /* 0x000fe20000010000 */
[----:B------:R-:W-:Y:S01]  /*9b10*/  PRMT R144, R9, 0x5410, R10 ;  /* 0x0000541009907816 */ /* 0x000fe2000000000a */
[----:B------:R-:W-:Y:S01]  /*9b20*/  MUFU.EX2 R40, R40 ;  /* 0x0000002800287308 */ /* 0x000fe20000000800 */
[----:B------:R-:W-:Y:S01]  /*9b30*/  PRMT R4, R11, 0x5410, R8 ;  /* 0x000054100b047816 */ /* 0x000fe20000000008 */
[----:B------:R-:W-:Y:S01]  /*9b40*/  IMAD.MOV.U32 R134, RZ, RZ, R3 ;  /* 0x000000ffff867224 */ /* 0x000fe200078e0003 */
[----:B------:R-:W-:Y:S01]  /*9b50*/  PRMT R164, R164, 0x5410, R163 ;  /* 0x00005410a4a47816 */ /* 0x000fe200000000a3 */
[--C-:B------:R-:W-:Y:S01]  /*9b60*/  HSET2.LE.AND R22, R144, R45.reuse, PT ;  /* 0x0000002d90167233 */ /* 0x100fe20003803000 */
[----:B------:R-:W-:Y:S01]  /*9b70*/  PRMT R146, R146, 0x5410, R5 ;  /* 0x0000541092927816 */ /* 0x000fe20000000005 */
[--C-:B------:R-:W-:Y:S01]  /*9b80*/  HSET2.LE.AND R4, R4, R45.reuse, PT ;  /* 0x0000002d04047233 */ /* 0x100fe20003803000 */
[----:B-1----:R-:W-:Y:S01]  /*9b90*/  F2FP.PACK_AB R7, R158, R143 ;  /* 0x0000008f9e07723e */ /* 0x002fe200000000ff */
[--C-:B------:R-:W-:Y:S01]  /*9ba0*/  HSET2.LE.AND R20, R164, R45.reuse, PT ;  /* 0x0000002da4147233 */ /* 0x100fe20003803000 */
[----:B------:R-:W-:Y:S01]  /*9bb0*/  F2FP.PACK_AB R6, R159, R140 ;  /* 0x0000008c9f06723e */ /* 0x000fe200000000ff */
[----:B------:R-:W-:Y:S01]  /*9bc0*/  HSET2.LE.AND R21, R146, R45, PT ;  /* 0x0000002d92157233 */ /* 0x000fe20003803000 */
[----:B--2---:R-:W-:Y:S01]  /*9bd0*/  F2FP.PACK_AB R5, R160, R155 ;  /* 0x0000009ba005723e */ /* 0x004fe200000000ff */
[----:B------:R-:W1:Y:S01]  /*9be0*/  LDSM.16.MT88.4 R8, [R185+0x7000] ;  /* 0x00700000b908783b */ /* 0x000e620000004200 */
[----:B----4-:R-:W-:Y:S01]  /*9bf0*/  F2FP.PACK_AB R23, R138, R161 ;  /* 0x000000a18a17723e */ /* 0x010fe200000000ff */
[--C-:B------:R-:W-:Y:S01]  /*9c00*/  FFMA.FTZ R163, R46, c[0x0][0x23c], -R133.reuse ;  /* 0x00008f002ea37a23 */ /* 0x100fe20000010885 */
[----:B------:R-:W-:Y:S01]  /*9c10*/  LOP3.LUT R20, R20, R7, RZ, 0xc0, !PT ;  /* 0x0000000714147212 */ /* 0x000fe200078ec0ff */
[----:B------:R-:W-:Y:S01]  /*9c20*/  FFMA.FTZ R46, R48, c[0x0][0x23c], -R133 ;  /* 0x00008f00302e7a23 */ /* 0x000fe20000010885 */
[----:B------:R-:W-:Y:S01]  /*9c30*/  LOP3.LUT R21, R21, R6, RZ, 0xc0, !PT ;  /* 0x0000000615157212 */ /* 0x000fe200078ec0ff */
[----:B------:R-:W-:Y:S01]  /*9c40*/  MUFU.EX2 R41, R41 ;  /* 0x0000002900297308 */ /* 0x000fe20000000800 */
[----:B------:R-:W-:Y:S01]  /*9c50*/  LOP3.LUT R22, R22, R5, RZ, 0xc0, !PT ;  /* 0x0000000516167212 */ /* 0x000fe200078ec0ff */
[----:B------:R-:W-:Y:S01]  /*9c60*/  FADD.FTZ R143, R143, R152 ;  /* 0x000000988f8f7221 */ /* 0x000fe20000010000 */
[----:B------:R-:W-:Y:S01]  /*9c70*/  LOP3.LUT R23, R4, R23, RZ, 0xc0, !PT ;  /* 0x0000001704177212 */ /* 0x000fe200078ec0ff */
[----:B------:R-:W-:Y:S01]  /*9c80*/  FADD.FTZ R140, R140, R151 ;  /* 0x000000978c8c7221 */ /* 0x000fe20000010000 */
[----:B------:R-:W2:Y:S01]  /*9c90*/  LDSM.16.MT88.4 R4, [R184+0x7000] ;  /* 0x00700000b804783b */ /* 0x000ea20000004200 */
[----:B------:R-:W-:Y:S01]  /*9ca0*/  LOP3.LUT R144, R225, UR15, R246, 0x96, !PT ;  /* 0x0000000fe1907c12 */ /* 0x000fe2000f8e96f6 */
[----:B------:R-:W-:Y:S01]  /*9cb0*/  IMAD.WIDE.U32 R224, R224, -0x2daee0ad, RZ ;  /* 0xd2511f53e0e07825 */ /* 0x000fe200078e00ff */
[----:B------:R-:W-:Y:S01]  /*9cc0*/  MUFU.EX2 R163, R163 ;  /* 0x000000a300a37308 */ /* 0x000fe20000000800 */
[----:B------:R-:W-:Y:S01]  /*9cd0*/  LOP3.LUT R166, R167, UR7, R174, 0x96, !PT ;  /* 0x00000007a7a67c12 */ /* 0x000fe2000f8e96ae */
[----:B---3--:R-:W-:Y:S01]  /*9ce0*/  HMMA.16816.F32 R124, R20, R16, R124 ;  /* 0x00000010147c723c */ /* 0x008fe2000000187c */
[----:B------:R-:W-:-:S04]  /*9cf0*/  IMAD.WIDE.U32 R178, R144, -0x2daee0ad, RZ ;  /* 0xd2511f5390b27825 */ /* 0x000fc800078e00ff */
[----:B------:R-:W-:Y:S01]  /*9d00*/  IMAD.WIDE.U32 R166, R166, -0x2daee0ad, RZ ;  /* 0xd2511f53a6a67825 */ /* 0x000fe200078e00ff */
[----:B------:R-:W-:Y:S01]  /*9d10*/  LOP3.LUT R157, R179, UR12, R157, 0x96, !PT ;  /* 0x0000000cb39d7c12 */ /* 0x000fe2000f8e969d */
[----:B------:R-:W3:Y:S01]  /*9d20*/  MUFU.EX2 R46, R46 ;  /* 0x0000002e002e7308 */ /* 0x000ee20000000800 */
[----:B------:R-:W-:Y:S01]  /*9d30*/  LOP3.LUT R178, R225, UR10, R178, 0x96, !PT ;  /* 0x0000000ae1b27c12 */ /* 0x000fe2000f8e96b2 */
[----:B------:R-:W-:Y:S01]  /*9d40*/  HMMA.16816.F32 R120, R20, R18, R120 ;  /* 0x000000121478723c */ /* 0x000fe20000001878 */
[----:B------:R-:W-:Y:S01]  /*9d50*/  LOP3.LUT R162, R167, UR17, R162, 0x96, !PT ;  /* 0x00000011a7a27c12 */ /* 0x000fe2000f8e96a2 */
[----:B------:R-:W-:-:S04]  /*9d60*/  IMAD.WIDE.U32 R164, R157, -0x326172a9, RZ ;  /* 0xcd9e8d579da47825 */ /* 0x000fc800078e00ff */
[----:B------:R-:W-:Y:S01]  /*9d70*/  IMAD.WIDE.U32 R178, R178, -0x326172a9, RZ ;  /* 0xcd9e8d57b2b27825 */ /* 0x000fe200078e00ff */
[----:B------:R-:W-:Y:S01]  /*9d80*/  LOP3.LUT R144, R165, UR11, R240, 0x96, !PT ;  /* 0x0000000ba5907c12 */ /* 0x000fe2000f8e96f0 */
[----:B------:R-:W-:Y:S01]  /*9d90*/  HMMA.16816.F32 R72, R20, R12, R72 ;  /* 0x0000000c1448723c */ /* 0x000fe20000001848 */
[----:B------:R-:W-:Y:S01]  /*9da0*/  MUFU.EX2 R39, R39 ;  /* 0x0000002700277308 */ /* 0x000fe20000000800 */
[----:B------:R-:W-:Y:S01]  /*9db0*/  FFMA.FTZ R157, R50, c[0x0][0x23c], -R148 ;  /* 0x00008f00329d7a23 */ /* 0x000fe20000010894 */
[----:B------:R-:W-:Y:S01]  /*9dc0*/  LOP3.LUT R164, R179, UR9, R164, 0x96, !PT ;  /* 0x00000009b3a47c12 */ /* 0x000fe2000f8e96a4 */
[----:B------:R-:W-:Y:S01]  /*9dd0*/  IMAD.WIDE.U32 R226, R144, -0x2daee0ad, RZ ;  /* 0xd2511f5390e27825 */ /* 0x000fe200078e00ff */
[----:B---3--:R-:W-:-:S03]  /*9de0*/  F2FP.PACK_AB R144, R46, R163 ;  /* 0x000000a32e90723e */ /* 0x008fc600000000ff */
[----:B------:R-:W-:Y:S01]  /*9df0*/  IMAD.WIDE.U32 R164, R164, -0x2daee0ad, RZ ;  /* 0xd2511f53a4a47825 */ /* 0x000fe200078e00ff */
[----:B------:R-:W-:Y:S01]  /*9e00*/  LOP3.LUT R224, R227, UR8, R224, 0x96, !PT ;  /* 0x00000008e3e07c12 */ /* 0x000fe2000f8e96e0 */
[----:B------:R-:W-:Y:S01]  /*9e10*/  HMMA.16816.F32 R76, R20, R14, R76 ;  /* 0x0000000e144c723c */ /* 0x000fe2000000184c */
[----:B------:R-:W3:Y:S01]  /*9e20*/  MUFU.EX2 R157, R157 ;  /* 0x0000009d009d7308 */ /* 0x000ee20000000800 */
[----:B------:R-:W-:Y:S01]  /*9e30*/  FADD.FTZ R158, R158, R143 ;  /* 0x0000008f9e9e7221 */ /* 0x000fe20000010000 */
[----:B------:R-:W-:Y:S01]  /*9e40*/  LOP3.LUT R50, R165, UR6, R226, 0x96, !PT ;  /* 0x00000006a5327c12 */ /* 0x000fe2000f8e96e2 */
[----:B------:R-:W-:Y:S01]  /*9e50*/  IMAD.WIDE.U32 R224, R224, -0x326172a9, RZ ;  /* 0xcd9e8d57e0e07825 */ /* 0x000fe200078e00ff */
[----:B------:R-:W-:-:S03]  /*9e60*/  F2FP.PACK_AB R165, R57, R56 ;  /* 0x0000003839a5723e */ /* 0x000fc600000000ff */
[----:B------:R-:W-:Y:S01]  /*9e70*/  IMAD.WIDE.U32 R226, R50, -0x326172a9, RZ ;  /* 0xcd9e8d5732e27825 */ /* 0x000fe200078e00ff */
[C---:B-1----:R-:W-:Y:S01]  /*9e80*/  HMMA.16816.F32 R84, R20.reuse, R8, R84 ;  /* 0x000000081454723c */ /* 0x042fe20000001854 */
[----:B------:R1:W4:Y:S02]  /*9e90*/  MUFU.EX2 R50, R58 ;  /* 0x0000003a00327308 */ /* 0x0003240000000800 */
[----:B------:R-:W-:Y:S02]  /*9ea0*/  FADD.FTZ R56, R56, R139 ;  /* 0x0000008b38387221 */ /* 0x000fe40000010000 */
[----:B------:R-:W-:Y:S02]  /*9eb0*/  FADD.FTZ R140, R159, R140 ;  /* 0x0000008c9f8c7221 */ /* 0x000fe40000010000 */
[----:B------:R-:W-:Y:S01]  /*9ec0*/  FADD.FTZ R57, R57, R56 ;  /* 0x0000003839397221 */ /* 0x000fe20000010000 */
[----:B------:R-:W-:Y:S01]  /*9ed0*/  HMMA.16816.F32 R108, R20, R10, R108 ;  /* 0x0000000a146c723c */ /* 0x000fe2000000186c */
[----:B------:R-:W-:Y:S01]  /*9ee0*/  MUFU.EX2 R42, R42 ;  /* 0x0000002a002a7308 */ /* 0x000fe20000000800 */
[----:B------:R-:W-:-:S02]  /*9ef0*/  FADD.FTZ R155, R155, R158 ;  /* 0x0000009e9b9b7221 */ /* 0x000fc40000010000 */
[----:B------:R-:W-:Y:S02]  /*9f00*/  FADD.FTZ R161, R161, R140 ;  /* 0x0000008ca1a17221 */ /* 0x000fe40000010000 */
[----:B------:R-:W-:Y:S02]  /*9f10*/  FADD.FTZ R155, R160, R155 ;  /* 0x0000009ba09b7221 */ /* 0x000fe40000010000 */
[----:B--2---:R-:W-:Y:S01]  /*9f20*/  HMMA.16816.F32 R92, R20, R4, R92 ;  /* 0x00000004145c723c */ /* 0x004fe2000000185c */
[----:B-1----:R-:W-:Y:S01]  /*9f30*/  LOP3.LUT R58, R227, UR16, R224, 0x96, !PT ;  /* 0x00000010e33a7c12 */ /* 0x002fe2000f8e96e0 */
[----:B------:R-:W-:Y:S01]  /*9f40*/  MUFU.EX2 R36, R36 ;  /* 0x0000002400247308 */ /* 0x000fe20000000800 */
[----:B------:R-:W-:Y:S02]  /*9f50*/  FADD.FTZ R161, R138, R161 ;  /* 0x000000a18aa17221 */ /* 0x000fe40000010000 */
[----:B------:R-:W-:-:S03]  /*9f60*/  IMAD.MOV.U32 R135, RZ, RZ, R176 ;  /* 0x000000ffff877224 */ /* 0x000fc600078e00b0 */
[----:B------:R-:W-:Y:S02]  /*9f70*/  HMMA.16816.F32 R96, R20, R6, R96 ;  /* 0x000000061460723c */ /* 0x000fe40000001860 */
[----:B------:R-:W-:Y:S05]  /*9f80*/  MUFU.EX2 R37, R37 ;  /* 0x0000002500257308 */ /* 0x000fea0000000800 */
[----:B------:R-:W-:Y:S02]  /*9f90*/  SHF.R.U32.HI R22, RZ, 0x10, R226 ;  /* 0x00000010ff167819 */ /* 0x000fe400000116e2 */
[----:B------:R-:W-:Y:S01]  /*9fa0*/  LOP3.LUT R23, R226, 0xffff, RZ, 0xc0, !PT ;  /* 0x0000ffffe2177812 */ /* 0x000fe200078ec0ff */
[----:B------:R-:W-:Y:S01]  /*9fb0*/  MUFU.EX2 R43, R43 ;  /* 0x0000002b002b7308 */ /* 0x000fe20000000800 */
[----:B------:R-:W-:-:S02]  /*9fc0*/  LOP3.LUT R22, R22, 0xff, RZ, 0xc0, !PT ;  /* 0x000000ff16167812 */ /* 0x000fc400078ec0ff */
[----:B------:R-:W-:Y:S02]  /*9fd0*/  SHF.R.U32.HI R21, RZ, 0x18, R226 ;  /* 0x00000018ff157819 */ /* 0x000fe400000116e2 */
[----:B------:R-:W-:Y:S02]  /*9fe0*/  LOP3.LUT R20, R226, 0xff, RZ, 0xc0, !PT ;  /* 0x000000ffe2147812 */ /* 0x000fe400078ec0ff */
[----:B------:R-:W-:Y:S02]  /*9ff0*/  SHF.R.U32.HI R23, RZ, 0x8, R23 ;  /* 0x00000008ff177819 */ /* 0x000fe40000011617 */
[----:B------:R-:W-:Y:S02]  /*a000*/  PRMT R22, R22, 0x5410, R21 ;  /* 0x0000541016167816 */ /* 0x000fe40000000015 */
[----:B------:R-:W-:Y:S02]  /*a010*/  SHF.R.U32.HI R21, RZ, 0x10, R58 ;  /* 0x00000010ff157819 */ /* 0x000fe4000001163a */
[----:B------:R-:W-:-:S02]  /*a020*/  PRMT R48, R20, 0x5410, R23 ;  /* 0x0000541014307816 */ /* 0x000fc40000000017 */
[C---:B------:R-:W-:Y:S02]  /*a030*/  LOP3.LUT R23, R58.reuse, 0xffff, RZ, 0xc0, !PT ;  /* 0x0000ffff3a177812 */ /* 0x040fe400078ec0ff */
[----:B------:R-:W-:Y:S01]  /*a040*/  LOP3.LUT R20, R58, 0xff, RZ, 0xc0, !PT ;  /* 0x000000ff3a147812 */ /* 0x000fe200078ec0ff */
[----:B------:R-:W-:Y:S01]  /*a050*/  HSET2.LE.AND R48, R48, R45, PT ;  /* 0x0000002d30307233 */ /* 0x000fe20003803000 */
[----:B------:R-:W-:Y:S02]  /*a060*/  SHF.R.U32.HI R58, RZ, 0x18, R58 ;  /* 0x00000018ff3a7819 */ /* 0x000fe4000001163a */
[----:B------:R-:W-:Y:S02]  /*a070*/  LOP3.LUT R21, R21, 0xff, RZ, 0xc0, !PT ;  /* 0x000000ff15157812 */ /* 0x000fe400078ec0ff */
[----:B------:R-:W-:Y:S02]  /*a080*/  SHF.R.U32.HI R23, RZ, 0x8, R23 ;  /* 0x00000008ff177819 */ /* 0x000fe40000011617 */
[----:B------:R-:W-:-:S02]  /*a090*/  PRMT R58, R21, 0x5410, R58 ;  /* 0x00005410153a7816 */ /* 0x000fc4000000003a */
[----:B---3--:R-:W-:Y:S01]  /*a0a0*/  F2FP.PACK_AB R21, R157, R52 ;  /* 0x000000349d15723e */ /* 0x008fe200000000ff */
[----:B------:R-:W-:Y:S01]  /*a0b0*/  FADD.FTZ R52, R52, R57 ;  /* 0x0000003934347221 */ /* 0x000fe20000010000 */
[----:B------:R-:W-:Y:S01]  /*a0c0*/  PRMT R20, R20, 0x5410, R23 ;  /* 0x0000541014147816 */ /* 0x000fe20000000017 */
[--C-:B------:R-:W-:Y:S01]  /*a0d0*/  HSET2.LE.AND R23, R22, R45.reuse, PT ;  /* 0x0000002d16177233 */ /* 0x100fe20003803000 */
[----:B------:R-:W-:Y:S01]  /*a0e0*/  LOP3.LUT R22, R48, R21, RZ, 0xc0, !PT ;  /* 0x0000001530167212 */ /* 0x000fe200078ec0ff */
[--C-:B------:R-:W-:Y:S01]  /*a0f0*/  HSET2.LE.AND R21, R58, R45.reuse, PT ;  /* 0x0000002d3a157233 */ /* 0x100fe20003803000 */
[----:B----4-:R-:W-:Y:S01]  /*a100*/  F2FP.PACK_AB R48, R59, R50 ;  /* 0x000000323b30723e */ /* 0x010fe200000000ff */
[----:B------:R-:W-:Y:S01]  /*a110*/  HSET2.LE.AND R20, R20, R45, PT ;  /* 0x0000002d14147233 */ /* 0x000fe20003803000 */
[----:B------:R-:W-:Y:S01]  /*a120*/  FFMA.FTZ R58, R136, c[0x0][0x23c], -R137 ;  /* 0x00008f00883a7a23 */ /* 0x000fe20000010889 */
[----:B------:R-:W-:Y:S01]  /*a130*/  LOP3.LUT R23, R23, R144, RZ, 0xc0, !PT ;  /* 0x0000009017177212 */ /* 0x000fe200078ec0ff */
[----:B------:R-:W-:Y:S01]  /*a140*/  FFMA.FTZ R136, R24, c[0x0][0x23c], -R49 ;  /* 0x00008f0018887a23 */ /* 0x000fe20000010831 */
[----:B------:R-:W-:Y:S01]  /*a150*/  LOP3.LUT R21, R21, R48, RZ, 0xc0, !PT ;  /* 0x0000003015157212 */ /* 0x000fe200078ec0ff */
[--C-:B------:R-:W-:Y:S01]  /*a160*/  FFMA.FTZ R48, R65, c[0x0][0x23c], -R137.reuse ;  /* 0x00008f0041307a23 */ /* 0x100fe20000010889 */
[----:B------:R-:W-:Y:S01]  /*a170*/  LOP3.LUT R20, R20, R165, RZ, 0xc0, !PT ;  /* 0x000000a514147212 */ /* 0x000fe200078ec0ff */
[----:B------:R-:W-:Y:S01]  /*a180*/  FFMA.FTZ R65, R64, c[0x0][0x23c], -R137 ;  /* 0x00008f0040417a23 */ /* 0x000fe20000010889 */
[----:B------:R-:W-:Y:S01]  /*a190*/  MUFU.EX2 R58, R58 ;  /* 0x0000003a003a7308 */ /* 0x000fe20000000800 */
[--C-:B------:R-:W-:Y:S01]  /*a1a0*/  FFMA.FTZ R64, R27, c[0x0][0x23c], -R49.reuse ;  /* 0x00008f001b407a23 */ /* 0x100fe20000010831 */
[----:B------:R-:W-:Y:S01]  /*a1b0*/  SHF.R.U32.HI R24, RZ, 0x18, R162 ;  /* 0x00000018ff187819 */ /* 0x000fe200000116a2 */
[--C-:B------:R-:W-:Y:S01]  /*a1c0*/  FFMA.FTZ R137, R26, c[0x0][0x23c], -R49.reuse ;  /* 0x00008f001a897a23 */ /* 0x100fe20000010831 */
[----:B------:R-:W-:Y:S01]  /*a1d0*/  LOP3.LUT R26, R162, 0xff, RZ, 0xc0, !PT ;  /* 0x000000ffa21a7812 */ /* 0x000fe200078ec0ff */
[----:B------:R-:W-:Y:S01]  /*a1e0*/  FFMA.FTZ R49, R25, c[0x0][0x23c], -R49 ;  /* 0x00008f0019317a23 */ /* 0x000fe20000010831 */
[----:B------:R-:W-:Y:S01]  /*a1f0*/  HMMA.16816.F32 R88, R20, R10, R88 ;  /* 0x0000000a1458723c */ /* 0x000fe20000001858 */
[----:B------:R-:W-:Y:S01]  /*a200*/  FFMA.FTZ R144, R47, c[0x0][0x23c], -R148 ;  /* 0x00008f002f907a23 */ /* 0x000fe20000010894 */
[----:B------:R-:W-:Y:S01]  /*a210*/  MUFU.EX2 R64, R64 ;  /* 0x0000004000407308 */ /* 0x000fe20000000800 */
[----:B------:R-:W-:-:S02]  /*a220*/  FADD.FTZ R50, R50, R147 ;  /* 0x0000009332327221 */ /* 0x000fc40000010000 */
[----:B------:R-:W-:Y:S02]  /*a230*/  FADD.FTZ R157, R157, R52 ;  /* 0x000000349d9d7221 */ /* 0x000fe40000010000 */
[----:B------:R-:W-:Y:S01]  /*a240*/  SHF.R.U32.HI R11, RZ, 0x10, R162 ;  /* 0x00000010ff0b7819 */ /* 0x000fe200000116a2 */
[----:B------:R-:W-:Y:S01]  /*a250*/  HMMA.16816.F32 R68, R20, R12, R68 ;  /* 0x0000000c1444723c */ /* 0x000fe20000001844 */
[----:B------:R-:W-:Y:S01]  /*a260*/  LOP3.LUT R10, R162, 0xffff, RZ, 0xc0, !PT ;  /* 0x0000ffffa20a7812 */ /* 0x000fe200078ec0ff */
[----:B------:R-:W1:Y:S01]  /*a270*/  MUFU.EX2 R137, R137 ;  /* 0x0000008900897308 */ /* 0x000e620000000800 */
[----:B------:R-:W-:Y:S01]  /*a280*/  LOP3.LUT R11, R11, 0xff, RZ, 0xc0, !PT ;  /* 0x000000ff0b0b7812 */ /* 0x000fe200078ec0ff */
[----:B------:R-:W-:-:S03]  /*a290*/  FADD.FTZ R50, R59, R50 ;  /* 0x000000323b327221 */ /* 0x000fc60000010000 */
[----:B------:R-:W-:Y:S01]  /*a2a0*/  LOP3.LUT R12, R166, 0xffff, RZ, 0xc0, !PT ;  /* 0x0000ffffa60c7812 */ /* 0x000fe200078ec0ff */
[C---:B------:R-:W-:Y:S01]  /*a2b0*/  HMMA.16816.F32 R112, R20.reuse, R14, R112 ;  /* 0x0000000e1470723c */ /* 0x040fe20000001870 */
[----:B------:R-:W-:Y:S01]  /*a2c0*/  SHF.R.U32.HI R13, RZ, 0x10, R166 ;  /* 0x00000010ff0d7819 */ /* 0x000fe200000116a6 */
[----:B------:R-:W2:Y:S01]  /*a2d0*/  MUFU.EX2 R48, R48 ;  /* 0x0000003000307308 */ /* 0x000ea20000000800 */
[----:B------:R-:W-:Y:S01]  /*a2e0*/  PRMT R24, R11, 0x5410, R24 ;  /* 0x000054100b187816 */ /* 0x000fe20000000018 */
[----:B------:R-:W-:Y:S01]  /*a2f0*/  FADD.FTZ R163, R163, R50 ;  /* 0x00000032a3a37221 */ /* 0x000fe20000010000 */
[----:B------:R-:W-:Y:S02]  /*a300*/  SHF.R.U32.HI R12, RZ, 0x8, R12 ;  /* 0x00000008ff0c7819 */ /* 0x000fe4000001160c */
[----:B------:R-:W-:Y:S01]  /*a310*/  SHF.R.U32.HI R15, RZ, 0x8, R10 ;  /* 0x00000008ff0f7819 */ /* 0x000fe2000001160a */
[----:B------:R-:W-:Y:S01]  /*a320*/  HMMA.16816.F32 R80, R20, R8, R80 ;  /* 0x000000081450723c */ /* 0x000fe20000001850 */
[----:B------:R-:W-:Y:S01]  /*a330*/  LOP3.LUT R13, R13, 0xff, RZ, 0xc0, !PT ;  /* 0x000000ff0d0d7812 */ /* 0x000fe200078ec0ff */
[----:B------:R-:W3:Y:S01]  /*a340*/  MUFU.EX2 R65, R65 ;  /* 0x0000004100417308 */ /* 0x000ee20000000800 */
[----:B------:R-:W-:Y:S01]  /*a350*/  PRMT R26, R26, 0x5410, R15 ;  /* 0x000054101a1a7816 */ /* 0x000fe2000000000f */
[----:B------:R-:W-:Y:S01]  /*a360*/  HSET2.LE.AND R25, R24, R45, PT ;  /* 0x0000002d18197233 */ /* 0x000fe20003803000 */
[----:B------:R-:W-:-:S02]  /*a370*/  FADD.FTZ R163, R46, R163 ;  /* 0x000000a32ea37221 */ /* 0x000fc40000010000 */
[----:B------:R-:W-:Y:S01]  /*a380*/  LOP3.LUT R9, R166, 0xff, RZ, 0xc0, !PT ;  /* 0x000000ffa6097812 */ /* 0x000fe200078ec0ff */
[C---:B------:R-:W-:Y:S01]  /*a390*/  HMMA.16816.F32 R104, R20.reuse, R4, R104 ;  /* 0x000000041468723c */ /* 0x040fe20000001868 */
[----:B------:R-:W-:Y:S01]  /*a3a0*/  SHF.R.U32.HI R8, RZ, 0x18, R166 ;  /* 0x00000018ff087819 */ /* 0x000fe200000116a6 */
[----:B------:R-:W-:Y:S01]  /*a3b0*/  MUFU.EX2 R136, R136 ;  /* 0x0000008800887308 */ /* 0x000fe20000000800 */
[----:B------:R-:W-:Y:S01]  /*a3c0*/  PRMT R10, R9, 0x5410, R12 ;  /* 0x00005410090a7816 */ /* 0x000fe2000000000c */
[--C-:B------:R-:W-:Y:S01]  /*a3d0*/  HSET2.LE.AND R26, R26, R45.reuse, PT ;  /* 0x0000002d1a1a7233 */ /* 0x100fe20003803000 */
[----:B------:R-:W-:Y:S02]  /*a3e0*/  PRMT R8, R13, 0x5410, R8 ;  /* 0x000054100d087816 */ /* 0x000fe40000000008 */
[----:B-1----:R-:W-:Y:S01]  /*a3f0*/  F2FP.PACK_AB R4, R137, R64 ;  /* 0x000000408904723e */ /* 0x002fe200000000ff */
[--C-:B------:R-:W-:Y:S01]  /*a400*/  HSET2.LE.AND R10, R10, R45.reuse, PT ;  /* 0x0000002d0a0a7233 */ /* 0x100fe20003803000 */
[----:B--2---:R-:W-:Y:S01]  /*a410*/  F2FP.PACK_AB R9, R51, R48 ;  /* 0x000000303309723e */ /* 0x004fe200000000ff */
[----:B------:R-:W1:Y:S01]  /*a420*/  MUFU.EX2 R49, R49 ;  /* 0x0000003100317308 */ /* 0x000e620000000800 */
[----:B------:R-:W-:Y:S01]  /*a430*/  LOP3.LUT R25, R25, R4, RZ, 0xc0, !PT ;  /* 0x0000000419197212 */ /* 0x000fe200078ec0ff */
[----:B------:R-:W-:Y:S01]  /*a440*/  HSET2.LE.AND R27, R8, R45, PT ;  /* 0x0000002d081b7233 */ /* 0x000fe20003803000 */
[----:B---3--:R-:W-:Y:S01]  /*a450*/  F2FP.PACK_AB R5, R65, R58 ;  /* 0x0000003a4105723e */ /* 0x008fe200000000ff */
[C---:B------:R-:W-:Y:S01]  /*a460*/  HMMA.16816.F32 R128, R20.reuse, R16, R128 ;  /* 0x000000101480723c */ /* 0x040fe20000001880 */
[----:B------:R-:W-:Y:S01]  /*a470*/  LOP3.LUT R24, R26, R9, RZ, 0xc0, !PT ;  /* 0x000000091a187212 */ /* 0x000fe200078ec0ff */
[----:B------:R-:W2:Y:S01]  /*a480*/  LDSM.16.MT88.4 R12, [R186+0x7800] ;  /* 0x00780000ba0c783b */ /* 0x000ea20000004200 */
[----:B------:R-:W-:Y:S01]  /*a490*/  LOP3.LUT R26, R10, R5, RZ, 0xc0, !PT ;  /* 0x000000050a1a7212 */ /* 0x000fe200078ec0ff */
[----:B------:R-:W3:Y:S01]  /*a4a0*/  MUFU.EX2 R144, R144 ;  /* 0x0000009000907308 */ /* 0x000ee20000000800 */
[----:B------:R-:W-:Y:S01]  /*a4b0*/  LOP3.LUT R166, R225, UR7, R178, 0x96, !PT ;  /* 0x00000007e1a67c12 */ /* 0x000fe2000f8e96b2 */
[----:B------:R-:W-:Y:S01]  /*a4c0*/  LDSM.16.MT88.4 R8, [R185+0x7800] ;  /* 0x00780000b908783b */ /* 0x000fe20000004200 */
[----:B------:R-:W-:Y:S01]  /*a4d0*/  FADD.FTZ R48, R48, R155 ;  /* 0x0000009b30307221 */ /* 0x000fe20000010000 */
[----:B------:R-:W-:Y:S01]  /*a4e0*/  HMMA.16816.F32 R116, R20, R18, R116 ;  /* 0x000000121474723c */ /* 0x000fe20000001874 */
[----:B------:R-:W-:Y:S01]  /*a4f0*/  FADD.FTZ R64, R64, R161 ;  /* 0x000000a140407221 */ /* 0x000fe20000010000 */
[----:B------:R-:W4:Y:S01]  /*a500*/  LDSM.16.MT88.4 R16, [R188+0x7800] ;  /* 0x00780000bc10783b */ /* 0x000f220000004200 */
[----:B------:R-:W-:Y:S01]  /*a510*/  IMAD.WIDE.U32 R166, R166, -0x2daee0ad, RZ ;  /* 0xd2511f53a6a67825 */ /* 0x000fe200078e00ff */
[----:B-1----:R-:W-:-:S03]  /*a520*/  F2FP.PACK_AB R4, R49, R136 ;  /* 0x000000883104723e */ /* 0x002fc600000000ff */
[----:B------:R-:W-:Y:S01]  /*a530*/  FADD.FTZ R51, R51, R48 ;  /* 0x0000003033337221 */ /* 0x000fe20000010000 */
[----:B------:R-:W-:Y:S01]  /*a540*/  HMMA.16816.F32 R100, R20, R6, R100 ;  /* 0x000000061464723c */ /* 0x000fe20000001864 */
[----:B------:R-:W-:Y:S01]  /*a550*/  LOP3.LUT R27, R27, R4, RZ, 0xc0, !PT ;  /* 0x000000041b1b7212 */ /* 0x000fe200078ec0ff */
[----:B------:R-:W-:Y:S01]  /*a560*/  FADD.FTZ R137, R137, R64 ;  /* 0x0000004089897221 */ /* 0x000fe20000010000 */
[----:B------:R-:W1:Y:S01]  /*a570*/  LDSM.16.MT88.4 R4, [R184+0x7800] ;  /* 0x00780000b804783b */ /* 0x000e620000004200 */
[----:B------:R-:W-:Y:S01]  /*a580*/  LOP3.LUT R164, R167, UR17, R164, 0x96, !PT ;  /* 0x00000011a7a47c12 */ /* 0x000fe2000f8e96a4 */
[----:B------:R-:W-:Y:S02]  /*a590*/  FADD.FTZ R58, R58, R51 ;  /* 0x000000333a3a7221 */ /* 0x000fe40000010000 */
[----:B------:R-:W-:Y:S01]  /*a5a0*/  LOP3.LUT R23, R166, 0xffff, RZ, 0xc0, !PT ;  /* 0x0000ffffa6177812 */ /* 0x000fe200078ec0ff */
[----:B------:R-:W-:Y:S01]  /*a5b0*/  FADD.FTZ R136, R136, R137 ;  /* 0x0000008988887221 */ /* 0x000fe20000010000 */
[----:B------:R-:W-:Y:S01]  /*a5c0*/  LOP3.LUT R133, R164, 0xffff, RZ, 0xc0, !PT ;  /* 0x0000ffffa4857812 */ /* 0x000fe200078ec0ff */
[----:B------:R-:W-:Y:S01]  /*a5d0*/  FADD.FTZ R213, R65, R58 ;  /* 0x0000003a41d57221 */ /* 0x000fe20000010000 */
[----:B------:R-:W-:Y:S01]  /*a5e0*/  SHF.R.U32.HI R22, RZ, 0x10, R166 ;  /* 0x00000010ff167819 */ /* 0x000fe200000116a6 */
[----:B------:R-:W-:Y:S01]  /*a5f0*/  FADD.FTZ R211, R49, R136 ;  /* 0x0000008831d37221 */ /* 0x000fe20000010000 */
[----:B------:R-:W-:-:S02]  /*a600*/  SHF.R.U32.HI R148, RZ, 0x10, R164 ;  /* 0x00000010ff947819 */ /* 0x000fc400000116a4 */
[----:B------:R-:W-:Y:S02]  /*a610*/  LOP3.LUT R20, R166, 0xff, RZ, 0xc0, !PT ;  /* 0x000000ffa6147812 */ /* 0x000fe400078ec0ff */
[----:B------:R-:W-:Y:S02]  /*a620*/  SHF.R.U32.HI R23, RZ, 0x8, R23 ;  /* 0x00000008ff177819 */ /* 0x000fe40000011617 */
[----:B------:R-:W-:Y:S02]  /*a630*/  LOP3.LUT R47, R164, 0xff, RZ, 0xc0, !PT ;  /* 0x000000ffa42f7812 */ /* 0x000fe400078ec0ff */
[----:B------:R-:W-:Y:S02]  /*a640*/  SHF.R.U32.HI R146, RZ, 0x8, R133 ;  /* 0x00000008ff927819 */ /* 0x000fe40000011685 */
[----:B------:R-:W-:Y:S02]  /*a650*/  SHF.R.U32.HI R21, RZ, 0x18, R166 ;  /* 0x00000018ff157819 */ /* 0x000fe400000116a6 */
[----:B------:R-:W-:Y:S01]  /*a660*/  LOP3.LUT R22, R22, 0xff, RZ, 0xc0, !PT ;  /* 0x000000ff16167812 */ /* 0x000fe200078ec0ff */
[----:B--2---:R-:W-:Y:S01]  /*a670*/  HMMA.16816.F32 R72, R24, R12, R72 ;  /* 0x0000000c1848723c */ /* 0x004fe20000001848 */
[----:B------:R-:W-:-:S02]  /*a680*/  SHF.R.U32.HI R164, RZ, 0x18, R164 ;  /* 0x00000018ffa47819 */ /* 0x000fc400000116a4 */
[----:B------:R-:W-:Y:S02]  /*a690*/  LOP3.LUT R133, R148, 0xff, RZ, 0xc0, !PT ;  /* 0x000000ff94857812 */ /* 0x000fe400078ec0ff */
[----:B------:R-:W-:Y:S02]  /*a6a0*/  PRMT R20, R20, 0x5410, R23 ;  /* 0x0000541014147816 */ /* 0x000fe40000000017 */
[----:B------:R-:W-:Y:S01]  /*a6b0*/  PRMT R148, R22, 0x5410, R21 ;  /* 0x0000541016947816 */ /* 0x000fe20000000015 */
[C---:B----4-:R-:W-:Y:S01]  /*a6c0*/  HMMA.16816.F32 R124, R24.reuse, R16, R124 ;  /* 0x00000010187c723c */ /* 0x050fe2000000187c */
[----:B------:R-:W-:Y:S01]  /*a6d0*/  PRMT R146, R47, 0x5410, R146 ;  /* 0x000054102f927816 */ /* 0x000fe20000000092 */
[--C-:B------:R-:W-:Y:S01]  /*a6e0*/  HSET2.LE.AND R22, R20, R45.reuse, PT ;  /* 0x0000002d14167233 */ /* 0x100fe20003803000 */
[----:B------:R-:W-:Y:S01]  /*a6f0*/  PRMT R164, R133, 0x5410, R164 ;  /* 0x0000541085a47816 */ /* 0x000fe200000000a4 */
[--C-:B------:R-:W-:Y:S01]  /*a700*/  HSET2.LE.AND R23, R148, R45.reuse, PT ;  /* 0x0000002d94177233 */ /* 0x100fe20003803000 */
[----:B---3--:R-:W-:Y:S01]  /*a710*/  F2FP.PACK_AB R47, R144, R39 ;  /* 0x00000027902f723e */ /* 0x008fe200000000ff */
[--C-:B------:R-:W-:Y:S01]  /*a720*/  HSET2.LE.AND R20, R146, R45.reuse, PT ;  /* 0x0000002d92147233 */ /* 0x100fe20003803000 */
[----:B------:R-:W-:Y:S01]  /*a730*/  F2FP.PACK_AB R148, R37, R36 ;  /* 0x000000242594723e */ /* 0x000fe200000000ff */
[----:B------:R-:W-:Y:S01]  /*a740*/  HSET2.LE.AND R21, R164, R45, PT ;  /* 0x0000002da4157233 */ /* 0x000fe20003803000 */
[----:B------:R-:W-:Y:S01]  /*a750*/  F2FP.PACK_AB R45, R41, R40 ;  /* 0x00000028292d723e */ /* 0x000fe200000000ff */
[----:B------:R-:W-:Y:S01]  /*a760*/  FADD.FTZ R40, R40, R157 ;  /* 0x0000009d28287221 */ /* 0x000fe20000010000 */
        /* <DEDUP_REMOVED lines=10> */
[----:B------:R-:W-:Y:S01]  /*a810*/  HMMA.16816.F32 R120, R24, R18, R120 ;  /* 0x000000121878723c */ /* 0x000fe20000001878 */
[----:B------:R-:W-:-:S02]  /*a820*/  FADD.FTZ R223, R144, R39 ;  /* 0x0000002790df7221 */ /* 0x000fc40000010000 */
[----:B------:R-:W-:Y:S02]  /*a830*/  FADD.FTZ R222, R37, R36 ;  /* 0x0000002425de7221 */ /* 0x000fe40000010000 */
[----:B------:R-:W-:-:S03]  /*a840*/  IMAD.MOV.U32 R133, RZ, RZ, R2 ;  /* 0x000000ffff857224 */ /* 0x000fc600078e0002 */
[C---:B------:R-:W-:Y:S08]  /*a850*/  HMMA.16816.F32 R76, R24.reuse, R14, R76 ;  /* 0x0000000e184c723c */ /* 0x040ff0000000184c */
[C---:B------:R-:W-:Y:S08]  /*a860*/  HMMA.16816.F32 R84, R24.reuse, R8, R84 ;  /* 0x000000081854723c */ /* 0x040ff00000001854 */
[C---:B------:R-:W-:Y:S08]  /*a870*/  HMMA.16816.F32 R108, R24.reuse, R10, R108 ;  /* 0x0000000a186c723c */ /* 0x040ff0000000186c */
[C---:B-1----:R-:W-:Y:S08]  /*a880*/  HMMA.16816.F32 R92, R24.reuse, R4, R92 ;  /* 0x00000004185c723c */ /* 0x042ff0000000185c */
        /* <DEDUP_REMOVED lines=9> */
[----:B------:R-:W-:Y:S01]  /*a920*/  IMAD.MOV.U32 R7, RZ, RZ, R0 ;  /* 0x000000ffff077224 */ /* 0x000fe200078e0000 */
[----:B------:R-:W-:Y:S09]  /*a930*/  @!P1 BRA `(.L_x_542) ;  /* 0x0000465000009947 */ /* 0x000ff20003800000 */
[----:B------:R-:W-:Y:S01]  /*a940*/  IADD3 R5, R207, -0x3, RZ ;  /* 0xfffffffdcf057810 */ /* 0x000fe20007ffe0ff */
[----:B------:R-:W-:-:S04]  /*a950*/  DEPBAR.LE SB0, 0x0 ;  /* 0x000080000000791a */ /* 0x000fc80000000000 */
[----:B------:R-:W-:Y:S01]  /*a960*/  SHF.R.S32.HI R4, RZ, 0x1f, R5 ;  /* 0x0000001fff047819 */ /* 0x000fe20000011405 */
[----:B------:R-:W-:Y:S01]  /*a970*/  IMAD.WIDE.U32 R6, R5, c[0x0][0x1a0], RZ ;  /* 0x0000680005067a25 */ /* 0x000fe200078e00ff */
[----:B------:R-:W-:Y:S03]  /*a980*/  BAR.SYNC.DEFER_BLOCKING 0x0 ;  /* 0x0000000000007b1d */ /* 0x000fe60000010000 */
[----:B------:R-:W-:Y:S01]  /*a990*/  IMAD R4, R4, c[0x0][0x1a0], RZ ;  /* 0x0000680004047a24 */ /* 0x000fe200078e02ff */
[----:B------:R-:W-:-:S03]  /*a9a0*/  LEA R14, P1, R6, R234, 0x6 ;  /* 0x000000ea060e7211 */ /* 0x000fc600078230ff */
[----:B------:R-:W-:Y:S01]  /*a9b0*/  IMAD R5, R5, c[0x0][0x1a4], R4 ;  /* 0x0000690005057a24 */ /* 0x000fe200078e0204 */
[----:B------:R-:W-:Y:S01]  /*a9c0*/  @!P0 LEA R12, P3, R14, c[0x0][0x170], 0x1 ;  /* 0x00005c000e0c8a11 */ /* 0x000fe200078608ff */
[----:B------:R-:W-:Y:S02]  /*a9d0*/  IMAD.MOV.U32 R4, RZ, RZ, c[0x0][0x1a0] ;  /* 0x00006800ff047624 */ /* 0x000fe400078e00ff */
[----:B------:R-:W-:Y:S01]  /*a9e0*/  IMAD.IADD R5, R7, 0x1, R5 ;  /* 0x0000000107057824 */ /* 0x000fe200078e0205 */
[----:B------:R-:W-:-:S04]  /*a9f0*/  @!P0 IADD3 R7, P2, R201, R14, RZ ;  /* 0x0000000ec9078210 */ /* 0x000fc80007f5e0ff */
[----:B------:R-:W-:Y:S01]  /*aa00*/  LEA.HI.X R15, R6, R237, R5, 0x6, P1 ;  /* 0x000000ed060f7211 */ /* 0x000fe200008f3405 */
[----:B------:R-:W-:Y:S01]  /*aa10*/  IMAD.MOV.U32 R5, RZ, RZ, c[0x0][0x1a4] ;  /* 0x00006900ff057624 */ /* 0x000fe200078e00ff */
[C---:B------:R-:W-:Y:S02]  /*aa20*/  @!P0 LEA R10, P1, R7.reuse, c[0x0][0x170], 0x1 ;  /* 0x00005c00070a8a11 */ /* 0x040fe400078208ff */
[--C-:B------:R-:W-:Y:S01]  /*aa30*/  @!P0 LEA.HI.X R13, R14, c[0x0][0x174], R15.reuse, 0x1, P3 ;  /* 0x00005d000e0d8a11 */ /* 0x100fe200018f0c0f */
[----:B------:R-:W-:Y:S01]  /*aa40*/  @!P0 IMAD.X R6, R200, 0x1, R15, P2 ;  /* 0x00000001c8068824 */ /* 0x000fe200010e060f */
[----:B------:R-:W-:Y:S01]  /*aa50*/  @!P0 LEA R8, P2, R4, R14, 0x5 ;  /* 0x0000000e04088211 */ /* 0x000fe200078428ff */
[----:B------:R-:W-:Y:S03]  /*aa60*/  @P0 STS.128 [R205+0x6000], RZ ;  /* 0x006000ffcd000388 */ /* 0x000fe60000000c00 */
[----:B------:R-:W-:-:S02]  /*aa70*/  @!P0 LEA.HI.X R11, R7, c[0x0][0x174], R6, 0x1, P1 ;  /* 0x00005d00070b8a11 */ /* 0x000fc400008f0c06 */
[C---:B------:R-:W-:Y:S01]  /*aa80*/  @!P0 LEA.HI.X R7, R4.reuse, R15, R5, 0x5, P2 ;  /* 0x0000000f04078211 */ /* 0x040fe200010f2c05 */
[----:B------:R-:W-:Y:S01]  /*aa90*/  @!P0 IMAD.WIDE.U32 R14, R4, 0x30, R14 ;  /* 0x00000030040e8825 */ /* 0x000fe200078e000e */
[C---:B------:R-:W-:Y:S01]  /*aaa0*/  @!P0 LEA R16, P1, R8.reuse, c[0x0][0x170], 0x1 ;  /* 0x00005c0008108a11 */ /* 0x040fe200078208ff */
[----:B------:R-:W-:Y:S01]  /*aab0*/  @!PT LDS RZ, [RZ] ;  /* 0x00000000fffff984 */ /* 0x000fe20000000800 */
[----:B------:R-:W-:Y:S01]  /*aac0*/  @!PT LDS RZ, [RZ] ;  /* 0x00000000fffff984 */ /* 0x000fe20000000800 */
[----:B------:R-:W-:Y:S01]  /*aad0*/  @!PT LDS RZ, [RZ] ;  /* 0x00000000fffff984 */ /* 0x000fe20000000800 */
[----:B------:R1:W-:Y:S02]  /*aae0*/  @!P0 LDGSTS.E.BYPASS.LTC128B.128 [R205+0x6000], [R12.64] ;  /* 0x060000000ccd8fae */ /* 0x0003e4000b901d54 */
[----:B------:R-:W-:Y:S01]  /*aaf0*/  @!P0 IMAD R5, R5, 0x30, RZ ;  /* 0x0000003005058824 */ /* 0x000fe200078e02ff */
[----:B------:R-:W-:Y:S01]  /*ab00*/  @!P0 LEA.HI.X R17, R8, c[0x0][0x174], R7, 0x1, P1 ;  /* 0x00005d0008118a11 */ /* 0x000fe200008f0c07 */
[----:B------:R-:W-:Y:S01]  /*ab10*/  @P0 STS.128 [R205+0x6800], RZ ;  /* 0x006800ffcd000388 */ /* 0x000fe20000000c00 */
[C---:B------:R-:W-:Y:S01]  /*ab20*/  @!P0 LEA R8, P1, R14.reuse, c[0x0][0x170], 0x1 ;  /* 0x00005c000e088a11 */ /* 0x040fe200078208ff */
[----:B------:R-:W-:Y:S02]  /*ab30*/  @!P0 IMAD.IADD R5, R5, 0x1, R15 ;  /* 0x0000000105058824 */ /* 0x000fe400078e020f */
[----:B------:R-:W-:Y:S01]  /*ab40*/  @!PT LDS RZ, [RZ] ;  /* 0x00000000fffff984 */ /* 0x000fe20000000800 */
[----:B------:R-:W-:Y:S01]  /*ab50*/  @!PT LDS RZ, [RZ] ;  /* 0x00000000fffff984 */ /* 0x000fe20000000800 */
[----:B------:R-:W-:Y:S01]  /*ab60*/  @!PT LDS RZ, [RZ] ;  /* 0x00000000fffff984 */ /* 0x000fe20000000800 */
[----:B------:R2:W-:Y:S03]  /*ab70*/  @!P0 LDGSTS.E.BYPASS.LTC128B.128 [R205+0x6800], [R10.64] ;  /* 0x068000000acd8fae */ /* 0x0005e6000b901d54 */
        /* <DEDUP_REMOVED lines=12> */
[----:B------:R-:W-:Y:S04]  /*ac40*/  LDSM.16.M88.4 R4, [R194+0x2000] ;  /* 0x00200000c204783b */ /* 0x000fe80000000200 */
[----:B-----5:R-:W3:Y:S04]  /*ac50*/  LDSM.16.M88.4 R132, [R193+0x5000] ;  /* 0x00500000c184783b */ /* 0x020ee80000000200 */
[----:B------:R-:W4:Y:S04]  /*ac60*/  LDSM.16.M88.4 R148, [R193+0x4000] ;  /* 0x00400000c194783b */ /* 0x000f280000000200 */
[----:B------:R-:W1:Y:S04]  /*ac70*/  LDSM.16.M88.4 R140, [R193+0x4800] ;  /* 0x00480000c18c783b */ /* 0x000e680000000200 */
[----:B------:R-:W2:Y:S04]  /*ac80*/  LDSM.16.M88.4 R40, [R193+0x5800] ;  /* 0x00580000c128783b */ /* 0x000ea80000000200 */
[----:B------:R-:W-:Y:S04]  /*ac90*/  LDSM.16.M88.4 R36, [R192+0x2000] ;  /* 0x00200000c024783b */ /* 0x000fe80000000200 */
[----:B------:R-:W2:Y:S04]  /*aca0*/  LDSM.16.M88.4 R160, [R187+0x5000] ;  /* 0x00500000bba0783b */ /* 0x000ea80000000200 */
[----:B------:R-:W2:Y:S04]  /*acb0*/  LDSM.16.M88.4 R172, [R192] ;  /* 0x00000000c0ac783b */ /* 0x000ea80000000200 */
[----:B------:R-:W2:Y:S04]  /*acc0*/  LDSM.16.M88.4 R168, [R187+0x4000] ;  /* 0x00400000bba8783b */ /* 0x000ea80000000200 */
[----:B------:R-:W2:Y:S04]  /*acd0*/  LDSM.16.M88.4 R164, [R187+0x4800] ;  /* 0x00480000bba4783b */ /* 0x000ea80000000200 */
[----:B------:R-:W-:Y:S01]  /*ace0*/  LDSM.16.M88.4 R52, [R191+0x2000] ;  /* 0x00200000bf34783b */ /* 0x000fe20000000200 */
[C---:B---3--:R-:W-:Y:S03]  /*acf0*/  HMMA.16816.F32 R16, R4.reuse, R132, RZ ;  /* 0x000000840410723c */ /* 0x048fe600000018ff */
[----:B------:R-:W-:Y:S04]  /*ad00*/  LDSM.16.M88.4 R48, [R190] ;  /* 0x00000000be30783b */ /* 0x000fe80000000200 */
[----:B------:R-:W3:Y:S01]  /*ad10*/  LDSM.16.M88.4 R56, [R191] ;  /* 0x00000000bf38783b */ /* 0x000ee20000000200 */
[----:B-1----:R-:W-:Y:S03]  /*ad20*/  HMMA.16816.F32 R12, R4, R134, RZ ;  /* 0x00000086040c723c */ /* 0x002fe600000018ff */
[----:B------:R-:W-:Y:S04]  /*ad30*/  LDSM.16.M88.4 R156, [R187+0x5800] ;  /* 0x00580000bb9c783b */ /* 0x000fe80000000200 */
[----:B------:R-:W-:Y:S01]  /*ad40*/  LDSM.16.M88.4 R44, [R183] ;  /* 0x00000000b72c783b */ /* 0x000fe20000000200 */
[C---:B------:R-:W-:Y:S03]  /*ad50*/  HMMA.16816.F32 R136, R60.reuse, R132, RZ ;  /* 0x000000843c88723c */ /* 0x040fe600000018ff */
[----:B------:R-:W0:Y:S05]  /*ad60*/  LDGDEPBAR ;  /* 0x00000000000079af */ /* 0x000e2a0000000000 */
[C---:B----4-:R-:W-:Y:S08]  /*ad70*/  HMMA.16816.F32 R152, R60.reuse, R148, RZ ;  /* 0x000000943c98723c */ /* 0x050ff000000018ff */
[----:B------:R-:W-:Y:S08]  /*ad80*/  HMMA.16816.F32 R132, R60, R134, RZ ;  /* 0x000000863c84723c */ /* 0x000ff000000018ff */
[C---:B------:R-:W-:Y:S08]  /*ad90*/  HMMA.16816.F32 R32, R4.reuse, R148, RZ ;  /* 0x000000940420723c */ /* 0x040ff000000018ff */
[C---:B------:R-:W-:Y:S08]  /*ada0*/  HMMA.16816.F32 R28, R4.reuse, R150, RZ ;  /* 0x00000096041c723c */ /* 0x040ff000000018ff */
[C---:B------:R-:W-:Y:S08]  /*adb0*/  HMMA.16816.F32 R24, R4.reuse, R140, RZ ;  /* 0x0000008c0418723c */ /* 0x040ff000000018ff */
[----:B------:R-:W-:Y:S08]  /*adc0*/  HMMA.16816.F32 R20, R4, R142, RZ ;  /* 0x0000008e0414723c */ /* 0x000ff000000018ff */
[C---:B------:R-:W-:Y:S08]  /*add0*/  HMMA.16816.F32 R144, R60.reuse, R140, RZ ;  /* 0x0000008c3c90723c */ /* 0x040ff000000018ff */
[----:B------:R-:W-:Y:S08]  /*ade0*/  HMMA.16816.F32 R148, R60, R150, RZ ;  /* 0x000000963c94723c */ /* 0x000ff000000018ff */
[----:B--2---:R-:W-:Y:S08]  /*adf0*/  HMMA.16816.F32 R8, R4, R40, RZ ;  /* 0x000000280408723c */ /* 0x004ff000000018ff */
[C---:B------:R-:W-:Y:S08]  /*ae00*/  HMMA.16816.F32 R140, R60.reuse, R142, RZ ;  /* 0x0000008e3c8c723c */ /* 0x040ff000000018ff */
[----:B------:R-:W-:Y:S08]  /*ae10*/  HMMA.16816.F32 R64, R60, R40, RZ ;  /* 0x000000283c40723c */ /* 0x000ff000000018ff */
[-C--:B------:R-:W-:Y:S08]  /*ae20*/  HMMA.16816.F32 R4, R4, R42.reuse, RZ ;  /* 0x0000002a0404723c */ /* 0x080ff000000018ff */
[----:B------:R-:W-:Y:S01]  /*ae30*/  HMMA.16816.F32 R60, R60, R42, RZ ;  /* 0x0000002a3c3c723c */ /* 0x000fe200000018ff */
[----:B------:R-:W1:Y:S07]  /*ae40*/  LDSM.16.M88.4 R40, [R182] ;  /* 0x00000000b628783b */ /* 0x000e6e0000000200 */
[C---:B------:R-:W-:Y:S08]  /*ae50*/  HMMA.16816.F32 R16, R36.reuse, R160, R16 ;  /* 0x000000a02410723c */ /* 0x040ff00000001810 */
[----:B------:R-:W-:Y:S08]  /*ae60*/  HMMA.16816.F32 R12, R36, R162, R12 ;  /* 0x000000a2240c723c */ /* 0x000ff0000000180c */
[C---:B------:R-:W-:Y:S08]  /*ae70*/  HMMA.16816.F32 R136, R172.reuse, R160, R136 ;  /* 0x000000a0ac88723c */ /* 0x040ff00000001888 */
[C---:B------:R-:W-:Y:S08]  /*ae80*/  HMMA.16816.F32 R152, R172.reuse, R168, R152 ;  /* 0x000000a8ac98723c */ /* 0x040ff00000001898 */
[----:B------:R-:W-:Y:S01]  /*ae90*/  HMMA.16816.F32 R160, R172, R162, R132 ;  /* 0x000000a2aca0723c */ /* 0x000fe20000001884 */
[----:B------:R-:W-:Y:S07]  /*aea0*/  LDSM.16.M88.4 R132, [R189+0x2000] ;  /* 0x00200000bd84783b */ /* 0x000fee0000000200 */
[C---:B------:R-:W-:Y:S08]  /*aeb0*/  HMMA.16816.F32 R32, R36.reuse, R168, R32 ;  /* 0x000000a82420723c */ /* 0x040ff00000001820 */
[-C--:B------:R-:W-:Y:S08]  /*aec0*/  HMMA.16816.F32 R28, R36, R170.reuse, R28 ;  /* 0x000000aa241c723c */ /* 0x080ff0000000181c */
[----:B------:R-:W-:Y:S08]  /*aed0*/  HMMA.16816.F32 R148, R172, R170, R148 ;  /* 0x000000aaac94723c */ /* 0x000ff00000001894 */
[C---:B------:R-:W-:Y:S08]  /*aee0*/  HMMA.16816.F32 R24, R36.reuse, R164, R24 ;  /* 0x000000a42418723c */ /* 0x040ff00000001818 */
[----:B------:R-:W-:Y:S08]  /*aef0*/  HMMA.16816.F32 R20, R36, R166, R20 ;  /* 0x000000a62414723c */ /* 0x000ff00000001814 */
[C---:B------:R-:W-:Y:S08]  /*af00*/  HMMA.16816.F32 R144, R172.reuse, R164, R144 ;  /* 0x000000a4ac90723c */ /* 0x040ff00000001890 */
[----:B------:R-:W-:Y:S01]  /*af10*/  HMMA.16816.F32 R168, R172, R166, R140 ;  /* 0x000000a6aca8723c */ /* 0x000fe2000000188c */
[----:B------:R-:W-:Y:S04]  /*af20*/  LDSM.16.M88.4 R140, [R180] ;  /* 0x00000000b48c783b */ /* 0x000fe80000000200 */
[----:B------:R-:W2:Y:S03]  /*af30*/  LDSM.16.M88.4 R164, [R189] ;  /* 0x00000000bda4783b */ /* 0x000ea60000000200 */
[----:B---3--:R-:W-:Y:S08]  /*af40*/  HMMA.16816.F32 R152, R56, R48, R152 ;  /* 0x000000303898723c */ /* 0x008ff00000001898 */
[C---:B-1----:R-:W-:Y:S08]  /*af50*/  HMMA.16816.F32 R16, R52.reuse, R40, R16 ;  /* 0x000000283410723c */ /* 0x042ff00000001810 */
[----:B------:R-:W-:Y:S08]  /*af60*/  HMMA.16816.F32 R12, R52, R42, R12 ;  /* 0x0000002a340c723c */ /* 0x000ff0000000180c */
[C---:B------:R-:W-:Y:S08]  /*af70*/  HMMA.16816.F32 R136, R56.reuse, R40, R136 ;  /* 0x000000283888723c */ /* 0x040ff00000001888 */
[----:B------:R-:W-:Y:S01]  /*af80*/  HMMA.16816.F32 R160, R56, R42, R160 ;  /* 0x0000002a38a0723c */ /* 0x000fe200000018a0 */
[----:B------:R-:W1:Y:S07]  /*af90*/  LDSM.16.M88.4 R40, [R180+0x800] ;  /* 0x00080000b428783b */ /* 0x000e6e0000000200 */
[C---:B------:R-:W-:Y:S08]  /*afa0*/  HMMA.16816.F32 R8, R36.reuse, R156, R8 ;  /* 0x0000009c2408723c */ /* 0x040ff00000001808 */
[----:B------:R-:W-:Y:S01]  /*afb0*/  HMMA.16816.F32 R4, R36, R158, R4 ;  /* 0x0000009e2404723c */ /* 0x000fe20000001804 */
[----:B------:R-:W3:Y:S07]  /*afc0*/  LDSM.16.M88.4 R36, [R181] ;  /* 0x00000000b524783b */ /* 0x000eee0000000200 */
[----:B------:R-:W-:Y:S08]  /*afd0*/  HMMA.16816.F32 R32, R52, R48, R32 ;  /* 0x000000303420723c */ /* 0x000ff00000001820 */
[-C--:B------:R-:W-:Y:S08]  /*afe0*/  HMMA.16816.F32 R148, R56, R50.reuse, R148 ;  /* 0x000000323894723c */ /* 0x080ff00000001894 */
[----:B------:R-:W-:Y:S08]  /*aff0*/  HMMA.16816.F32 R28, R52, R50, R28 ;  /* 0x00000032341c723c */ /* 0x000ff0000000181c */
[----:B------:R-:W-:Y:S08]  /*b000*/  HMMA.16816.F32 R144, R56, R44, R144 ;  /* 0x0000002c3890723c */ /* 0x000ff00000001890 */
[----:B------:R-:W-:Y:S08]  /*b010*/  HMMA.16816.F32 R64, R172, R156, R64 ;  /* 0x0000009cac40723c */ /* 0x000ff00000001840 */
[----:B--2---:R-:W-:Y:S08]  /*b020*/  HMMA.16816.F32 R152, R164, R140, R152 ;  /* 0x0000008ca498723c */ /* 0x004ff00000001898 */
[----:B------:R-:W-:Y:S08]  /*b030*/  HMMA.16816.F32 R60, R172, R158, R60 ;  /* 0x0000009eac3c723c */ /* 0x000ff0000000183c */
[----:B------:R-:W-:Y:S07]  /*b040*/  HMMA.16816.F32 R32, R132, R140, R32 ;  /* 0x0000008c8420723c */ /* 0x000fee0000001820 */
[----:B------:R-:W-:Y:S01]  /*b050*/  IADD3 R140, R207, -0x3, RZ ;  /* 0xfffffffdcf8c7810 */ /* 0x000fe20007ffe0ff */
[----:B------:R-:W-:Y:S08]  /*b060*/  HMMA.16816.F32 R24, R52, R44, R24 ;  /* 0x0000002c3418723c */ /* 0x000ff00000001818 */
[-C--:B------:R-:W-:Y:S08]  /*b070*/  HMMA.16816.F32 R148, R164, R142.reuse, R148 ;  /* 0x0000008ea494723c */ /* 0x080ff00000001894 */
[----:B------:R-:W-:Y:S08]  /*b080*/  HMMA.16816.F32 R28, R132, R142, R28 ;  /* 0x0000008e841c723c */ /* 0x000ff0000000181c */
[-C--:B------:R-:W-:Y:S08]  /*b090*/  HMMA.16816.F32 R20, R52, R46.reuse, R20 ;  /* 0x0000002e3414723c */ /* 0x080ff00000001814 */
[----:B------:R-:W-:Y:S07]  /*b0a0*/  HMMA.16816.F32 R168, R56, R46, R168 ;  /* 0x0000002e38a8723c */ /* 0x000fee00000018a8 */
[----:B------:R-:W-:Y:S01]  /*b0b0*/  IMAD R46, R140, 0x40, R239 ;  /* 0x000000408c2e7824 */ /* 0x000fe200078e02ef */
[----:B-1----:R-:W-:Y:S04]  /*b0c0*/  HMMA.16816.F32 R144, R164, R40, R144 ;  /* 0x00000028a490723c */ /* 0x002fe80000001890 */
[----:B------:R-:W-:-:S02]  /*b0d0*/  ISETP.GE.AND P4, PT, R46, R238, PT ;  /* 0x000000ee2e00720c */ /* 0x000fc40003f86270 */
[----:B------:R-:W-:Y:S02]  /*b0e0*/  ISETP.GE.AND P1, PT, R46, R233, PT ;  /* 0x000000e92e00720c */ /* 0x000fe40003f26270 */
[-C--:B---3--:R-:W-:Y:S01]  /*b0f0*/  HMMA.16816.F32 R8, R52, R36.reuse, R8 ;  /* 0x000000243408723c */ /* 0x088fe20000001808 */
[----:B------:R-:W-:Y:S02]  /*b100*/  FSEL R49, R152, -INF , !P4 ;  /* 0xff80000098317808 */ /* 0x000fe40006000000 */
[----:B------:R-:W-:Y:S02]  /*b110*/  FSEL R48, R154, -INF , !P1 ;  /* 0xff8000009a307808 */ /* 0x000fe40004800000 */
[C---:B------:R-:W-:Y:S02]  /*b120*/  ISETP.GE.AND P4, PT, R46.reuse, R231, PT ;  /* 0x000000e72e00720c */ /* 0x040fe40003f86270 */
[C---:B------:R-:W-:Y:S01]  /*b130*/  ISETP.GE.AND P1, PT, R46.reuse, R209, PT ;  /* 0x000000d12e00720c */ /* 0x040fe20003f26270 */
[----:B------:R-:W-:Y:S01]  /*b140*/  HMMA.16816.F32 R64, R56, R36, R64 ;  /* 0x000000243840723c */ /* 0x000fe20000001840 */
[----:B------:R-:W-:-:S02]  /*b150*/  IADD3 R44, R46, 0x8, RZ ;  /* 0x000000082e2c7810 */ /* 0x000fc40007ffe0ff */
[----:B------:R-:W-:Y:S02]  /*b160*/  FSEL R32, R32, -INF , !P4 ;  /* 0xff80000020207808 */ /* 0x000fe40006000000 */
[----:B------:R-:W-:Y:S02]  /*b170*/  FSEL R45, R34, -INF , !P1 ;  /* 0xff800000222d7808 */ /* 0x000fe40004800000 */
[----:B------:R-:W-:Y:S01]  /*b180*/  IADD3 R36, R46, 0x1, RZ ;  /* 0x000000012e247810 */ /* 0x000fe20007ffe0ff */
[----:B------:R-:W-:Y:S01]  /*b190*/  HMMA.16816.F32 R4, R52, R38, R4 ;  /* 0x000000263404723c */ /* 0x000fe20000001804 */
[-C--:B------:R-:W-:Y:S02]  /*b1a0*/  ISETP.GE.AND P4, PT, R44, R238.reuse, PT ;  /* 0x000000ee2c00720c */ /* 0x080fe40003f86270 */
[C---:B------:R-:W-:Y:S02]  /*b1b0*/  ISETP.GE.AND P5, PT, R36.reuse, R238, PT ;  /* 0x000000ee2400720c */ /* 0x040fe40003fa6270 */
[----:B------:R-:W-:-:S02]  /*b1c0*/  ISETP.GE.AND P6, PT, R36, R233, PT ;  /* 0x000000e92400720c */ /* 0x000fc40003fc6270 */
[C---:B------:R-:W-:Y:S01]  /*b1d0*/  ISETP.GE.AND P2, PT, R36.reuse, R231, PT ;  /* 0x000000e72400720c */ /* 0x040fe20003f46270 */
[----:B------:R-:W-:Y:S01]  /*b1e0*/  HMMA.16816.F32 R60, R56, R38, R60 ;  /* 0x00000026383c723c */ /* 0x000fe2000000183c */
[----:B------:R-:W-:Y:S02]  /*b1f0*/  ISETP.GE.AND P3, PT, R36, R209, PT ;  /* 0x000000d12400720c */ /* 0x000fe40003f66270 */
[----:B------:R-:W1:Y:S01]  /*b200*/  LDSM.16.M88.4 R36, [R180+0x1000] ;  /* 0x00100000b424783b */ /* 0x000e620000000200 */
[----:B------:R-:W-:Y:S02]  /*b210*/  ISETP.GE.AND P1, PT, R44, R233, PT ;  /* 0x000000e92c00720c */ /* 0x000fe40003f26270 */
[----:B------:R-:W-:Y:S02]  /*b220*/  FSEL R51, R153, -INF , !P5 ;  /* 0xff80000099337808 */ /* 0x000fe40006800000 */
[----:B------:R-:W-:Y:S01]  /*b230*/  HMMA.16816.F32 R24, R132, R40, R24 ;  /* 0x000000288418723c */ /* 0x000fe20000001818 */
[----:B------:R-:W-:-:S02]  /*b240*/  FSEL R34, R33, -INF , !P2 ;  /* 0xff80000021227808 */ /* 0x000fc40005000000 */
[C---:B------:R-:W-:Y:S02]  /*b250*/  ISETP.GE.AND P5, PT, R44.reuse, R231, PT ;  /* 0x000000e72c00720c */ /* 0x040fe40003fa6270 */
[----:B------:R-:W-:Y:S02]  /*b260*/  ISETP.GE.AND P2, PT, R44, R209, PT ;  /* 0x000000d12c00720c */ /* 0x000fe40003f46270 */
[C---:B------:R-:W-:Y:S01]  /*b270*/  IADD3 R40, R46.reuse, 0x9, RZ ;  /* 0x000000092e287810 */ /* 0x040fe20007ffe0ff */
[----:B------:R-:W-:Y:S01]  /*b280*/  HMMA.16816.F32 R20, R132, R42, R20 ;  /* 0x0000002a8414723c */ /* 0x000fe20000001814 */
[----:B------:R-:W-:Y:S02]  /*b290*/  IADD3 R52, R46, 0x10, RZ ;  /* 0x000000102e347810 */ /* 0x000fe40007ffe0ff */
[----:B------:R-:W-:Y:S02]  /*b2a0*/  FSEL R35, R35, -INF , !P3 ;  /* 0xff80000023237808 */ /* 0x000fe40005800000 */
[----:B------:R-:W-:-:S02]  /*b2b0*/  FSEL R50, R155, -INF , !P6 ;  /* 0xff8000009b327808 */ /* 0x000fc40007000000 */
[----:B------:R-:W-:Y:S01]  /*b2c0*/  FSEL R57, R148, -INF , !P4 ;  /* 0xff80000094397808 */ /* 0x000fe20006000000 */
[----:B------:R-:W-:Y:S01]  /*b2d0*/  HMMA.16816.F32 R168, R164, R42, R168 ;  /* 0x0000002aa4a8723c */ /* 0x000fe200000018a8 */
[----:B------:R-:W-:Y:S02]  /*b2e0*/  FSEL R56, R150, -INF , !P1 ;  /* 0xff80000096387808 */ /* 0x000fe40004800000 */
[C---:B------:R-:W-:Y:S02]  /*b2f0*/  ISETP.GE.AND P3, PT, R40.reuse, R238, PT ;  /* 0x000000ee2800720c */ /* 0x040fe40003f66270 */
[C---:B------:R-:W-:Y:S02]  /*b300*/  ISETP.GE.AND P6, PT, R40.reuse, R233, PT ;  /* 0x000000e92800720c */ /* 0x040fe40003fc6270 */
[C---:B------:R-:W-:Y:S02]  /*b310*/  ISETP.GE.AND P4, PT, R40.reuse, R231, PT ;  /* 0x000000e72800720c */ /* 0x040fe40003f86270 */
[----:B------:R-:W-:-:S02]  /*b320*/  ISETP.GE.AND P1, PT, R40, R209, PT ;  /* 0x000000d12800720c */ /* 0x000fc40003f26270 */
[----:B------:R-:W-:Y:S02]  /*b330*/  FSEL R40, R28, -INF , !P5 ;  /* 0xff8000001c287808 */ /* 0x000fe40006800000 */
[----:B------:R-:W-:Y:S02]  /*b340*/  FSEL R33, R30, -INF , !P2 ;  /* 0xff8000001e217808 */ /* 0x000fe40005000000 */
[C---:B------:R-:W-:Y:S02]  /*b350*/  ISETP.GE.AND P5, PT, R52.reuse, R238, PT ;  /* 0x000000ee3400720c */ /* 0x040fe40003fa6270 */
[----:B------:R-:W-:Y:S02]  /*b360*/  ISETP.GE.AND P2, PT, R52, R233, PT ;  /* 0x000000e93400720c */ /* 0x000fe40003f46270 */
[----:B------:R-:W-:Y:S01]  /*b370*/  IADD3 R28, R46, 0x11, RZ ;  /* 0x000000112e1c7810 */ /* 0x000fe20007ffe0ff */
[----:B-1----:R-:W-:Y:S01]  /*b380*/  HMMA.16816.F32 R136, R164, R36, R136 ;  /* 0x00000024a488723c */ /* 0x002fe20000001888 */
[----:B------:R-:W-:-:S02]  /*b390*/  FSEL R41, R31, -INF , !P1 ;  /* 0xff8000001f297808 */ /* 0x000fc40004800000 */
[----:B------:R-:W-:Y:S02]  /*b3a0*/  FSEL R58, R151, -INF , !P6 ;  /* 0xff800000973a7808 */ /* 0x000fe40007000000 */
[----:B------:R-:W-:Y:S02]  /*b3b0*/  FSEL R249, R144, -INF , !P5 ;  /* 0xff80000090f97808 */ /* 0x000fe40006800000 */
[----:B------:R-:W-:Y:S01]  /*b3c0*/  FSEL R226, R146, -INF , !P2 ;  /* 0xff80000092e27808 */ /* 0x000fe20005000000 */
[----:B------:R-:W-:Y:S01]  /*b3d0*/  HMMA.16816.F32 R16, R132, R36, R16 ;  /* 0x000000248410723c */ /* 0x000fe20000001810 */
[----:B------:R-:W-:Y:S02]  /*b3e0*/  FSEL R44, R29, -INF , !P4 ;  /* 0xff8000001d2c7808 */ /* 0x000fe40006000000 */
[C---:B------:R-:W-:Y:S02]  /*b3f0*/  ISETP.GE.AND P6, PT, R28.reuse, R238, PT ;  /* 0x000000ee1c00720c */ /* 0x040fe40003fc6270 */
[----:B------:R-:W-:-:S02]  /*b400*/  ISETP.GE.AND P1, PT, R28, R233, PT ;  /* 0x000000e91c00720c */ /* 0x000fc40003f26270 */
[C---:B------:R-:W-:Y:S01]  /*b410*/  ISETP.GE.AND P5, PT, R28.reuse, R231, PT ;  /* 0x000000e71c00720c */ /* 0x040fe20003fa6270 */
[----:B------:R-:W-:Y:S01]  /*b420*/  HMMA.16816.F32 R12, R132, R38, R12 ;  /* 0x00000026840c723c */ /* 0x000fe2000000180c */
[----:B------:R-:W-:Y:S02]  /*b430*/  ISETP.GE.AND P2, PT, R28, R209, PT ;  /* 0x000000d11c00720c */ /* 0x000fe40003f46270 */
[----:B------:R-:W1:Y:S01]  /*b440*/  LDSM.16.M88.4 R28, [R180+0x1800] ;  /* 0x00180000b41c783b */ /* 0x000e620000000200 */
[----:B------:R-:W-:Y:S01]  /*b450*/  FSEL R59, R149, -INF , !P3 ;  /* 0xff800000953b7808 */ /* 0x000fe20005800000 */
[----:B------:R-:W-:-:S04]  /*b460*/  DEPBAR.LE SB0, 0x0 ;  /* 0x000080000000791a */ /* 0x000fc80000000000 */
[C---:B------:R-:W-:Y:S01]  /*b470*/  ISETP.GE.AND P3, PT, R52.reuse, R231, PT ;  /* 0x000000e73400720c */ /* 0x040fe20003f66270 */
[----:B------:R-:W-:Y:S01]  /*b480*/  HMMA.16816.F32 R160, R164, R38, R160 ;  /* 0x00000026a4a0723c */ /* 0x000fe200000018a0 */
[----:B------:R-:W-:Y:S02]  /*b490*/  ISETP.GE.AND P4, PT, R52, R209, PT ;  /* 0x000000d13400720c */ /* 0x000fe40003f86270 */
[----:B------:R-:W-:Y:S02]  /*b4a0*/  IADD3 R42, R46, 0x18, RZ ;  /* 0x000000182e2a7810 */ /* 0x000fe40007ffe0ff */
[----:B------:R-:W-:Y:S02]  /*b4b0*/  FSEL R247, R145, -INF , !P6 ;  /* 0xff80000091f77808 */ /* 0x000fe40007000000 */
[----:B------:R-:W-:Y:S02]  /*b4c0*/  FSEL R178, R147, -INF , !P1 ;  /* 0xff80000093b27808 */ /* 0x000fe40004800000 */
[----:B------:R-:W-:-:S02]  /*b4d0*/  FSEL R43, R24, -INF , !P3 ;  /* 0xff800000182b7808 */ /* 0x000fc40005800000 */
[----:B------:R-:W-:Y:S02]  /*b4e0*/  FSEL R53, R26, -INF , !P4 ;  /* 0xff8000001a357808 */ /* 0x000fe40006000000 */
[C---:B------:R-:W-:Y:S02]  /*b4f0*/  ISETP.GE.AND P1, PT, R42.reuse, R238, PT ;  /* 0x000000ee2a00720c */ /* 0x040fe40003f26270 */
[C---:B------:R-:W-:Y:S02]  /*b500*/  ISETP.GE.AND P3, PT, R42.reuse, R233, PT ;  /* 0x000000e92a00720c */ /* 0x040fe40003f66270 */
[C---:B------:R-:W-:Y:S02]  /*b510*/  ISETP.GE.AND P6, PT, R42.reuse, R231, PT ;  /* 0x000000e72a00720c */ /* 0x040fe40003fc6270 */
[----:B------:R-:W-:Y:S02]  /*b520*/  ISETP.GE.AND P4, PT, R42, R209, PT ;  /* 0x000000d12a00720c */ /* 0x000fe40003f86270 */
[----:B------:R-:W-:-:S02]  /*b530*/  IADD3 R26, R46, 0x19, RZ ;  /* 0x000000192e1a7810 */ /* 0x000fc40007ffe0ff */
[----:B------:R-:W-:Y:S02]  /*b540*/  IADD3 R24, R46, 0x20, RZ ;  /* 0x000000202e187810 */ /* 0x000fe40007ffe0ff */
[----:B------:R-:W-:Y:S02]  /*b550*/  FSEL R179, R25, -INF , !P5 ;  /* 0xff80000019b37808 */ /* 0x000fe40006800000 */
[----:B------:R-:W-:Y:S02]  /*b560*/  FSEL R47, R27, -INF , !P2 ;  /* 0xff8000001b2f7808 */ /* 0x000fe40005000000 */
[----:B------:R-:W-:Y:S02]  /*b570*/  FSEL R168, R168, -INF , !P1 ;  /* 0xff800000a8a87808 */ /* 0x000fe40004800000 */
[----:B------:R-:W-:Y:S01]  /*b580*/  FSEL R246, R170, -INF , !P3 ;  /* 0xff800000aaf67808 */ /* 0x000fe20005800000 */
[----:B-1----:R-:W-:Y:S01]  /*b590*/  HMMA.16816.F32 R64, R164, R28, R64 ;  /* 0x0000001ca440723c */ /* 0x002fe20000001840 */
[----:B------:R-:W-:-:S02]  /*b5a0*/  FSEL R224, R20, -INF , !P6 ;  /* 0xff80000014e07808 */ /* 0x000fc40007000000 */
[----:B------:R-:W-:Y:S02]  /*b5b0*/  FSEL R54, R22, -INF , !P4 ;  /* 0xff80000016367808 */ /* 0x000fe40006000000 */
[CC--:B------:R-:W-:Y:S02]  /*b5c0*/  ISETP.GE.AND P2, PT, R26.reuse, R238.reuse, PT ;  /* 0x000000ee1a00720c */ /* 0x0c0fe40003f46270 */
[C---:B------:R-:W-:Y:S01]  /*b5d0*/  ISETP.GE.AND P5, PT, R26.reuse, R233, PT ;  /* 0x000000e91a00720c */ /* 0x040fe20003fa6270 */
[----:B------:R-:W-:Y:S01]  /*b5e0*/  HMMA.16816.F32 R8, R132, R28, R8 ;  /* 0x0000001c8408723c */ /* 0x000fe20000001808 */
[C---:B------:R-:W-:Y:S02]  /*b5f0*/  ISETP.GE.AND P1, PT, R26.reuse, R231, PT ;  /* 0x000000e71a00720c */ /* 0x040fe40003f26270 */
[----:B------:R-:W-:Y:S02]  /*b600*/  ISETP.GE.AND P3, PT, R26, R209, PT ;  /* 0x000000d11a00720c */ /* 0x000fe40003f66270 */
[----:B------:R-:W-:-:S02]  /*b610*/  ISETP.GE.AND P6, PT, R24, R238, PT ;  /* 0x000000ee1800720c */ /* 0x000fc40003fc6270 */
[----:B------:R-:W-:Y:S01]  /*b620*/  ISETP.GE.AND P4, PT, R24, R233, PT ;  /* 0x000000e91800720c */ /* 0x000fe20003f86270 */
[-C--:B------:R-:W-:Y:S01]  /*b630*/  HMMA.16816.F32 R4, R132, R30.reuse, R4 ;  /* 0x0000001e8404723c */ /* 0x080fe20000001804 */
[----:B------:R-:W-:Y:S02]  /*b640*/  IADD3 R20, R46, 0x21, RZ ;  /* 0x000000212e147810 */ /* 0x000fe40007ffe0ff */
[----:B------:R-:W-:Y:S02]  /*b650*/  FSEL R173, R169, -INF , !P2 ;  /* 0xff800000a9ad7808 */ /* 0x000fe40005000000 */
[----:B------:R-:W-:Y:S02]  /*b660*/  FSEL R42, R21, -INF , !P1 ;  /* 0xff800000152a7808 */ /* 0x000fe40004800000 */
[----:B------:R-:W-:Y:S01]  /*b670*/  FSEL R55, R23, -INF , !P3 ;  /* 0xff80000017377808 */ /* 0x000fe20005800000 */
[----:B------:R-:W-:Y:S01]  /*b680*/  HMMA.16816.F32 R60, R164, R30, R60 ;  /* 0x0000001ea43c723c */ /* 0x000fe2000000183c */
[----:B------:R-:W-:-:S02]  /*b690*/  FSEL R251, R171, -INF , !P5 ;  /* 0xff800000abfb7808 */ /* 0x000fc40006800000 */
[----:B------:R-:W-:Y:S02]  /*b6a0*/  FSEL R172, R136, -INF , !P6 ;  /* 0xff80000088ac7808 */ /* 0x000fe40007000000 */
[----:B------:R-:W-:Y:S01]  /*b6b0*/  FSEL R151, R138, -INF , !P4 ;  /* 0xff8000008a977808 */ /* 0x000fe20006000000 */
[----:B------:R-:W-:Y:S01]  /*b6c0*/  BAR.SYNC.DEFER_BLOCKING 0x0 ;  /* 0x0000000000007b1d */ /* 0x000fe20000010000 */
[C---:B------:R-:W-:Y:S02]  /*b6d0*/  ISETP.GE.AND P2, PT, R24.reuse, R231, PT ;  /* 0x000000e71800720c */ /* 0x040fe40003f46270 */
[----:B------:R-:W-:Y:S02]  /*b6e0*/  ISETP.GE.AND P1, PT, R24, R209, PT ;  /* 0x000000d11800720c */ /* 0x000fe40003f26270 */
[C---:B------:R-:W-:Y:S02]  /*b6f0*/  ISETP.GE.AND P5, PT, R20.reuse, R238, PT ;  /* 0x000000ee1400720c */ /* 0x040fe40003fa6270 */
[----:B------:R-:W-:-:S02]  /*b700*/  ISETP.GE.AND P3, PT, R20, R233, PT ;  /* 0x000000e91400720c */ /* 0x000fc40003f66270 */
[C---:B------:R-:W-:Y:S02]  /*b710*/  ISETP.GE.AND P6, PT, R20.reuse, R231, PT ;  /* 0x000000e71400720c */ /* 0x040fe40003fc6270 */
        /* <DEDUP_REMOVED lines=11> */
[----:B------:R-:W-:Y:S02]  /*b7d0*/  FSEL R252, R12, -INF , !P1 ;  /* 0xff8000000cfc7808 */ /* 0x000fe40004800000 */
[----:B------:R-:W-:Y:S02]  /*b7e0*/  IADD3 R16, R46, 0x29, RZ ;  /* 0x000000292e107810 */ /* 0x000fe40007ffe0ff */
[----:B------:R-:W-:Y:S02]  /*b7f0*/  ISETP.GE.AND P1, PT, R20, R238, PT ;  /* 0x000000ee1400720c */ /* 0x000fe40003f26270 */
        /* <DEDUP_REMOVED lines=8> */
[----:B------:R-:W-:-:S02]  /*b880*/  FSEL R138, R64, -INF , !P1 ;  /* 0xff800000408a7808 */ /* 0x000fc40004800000 */
[C---:B------:R-:W-:Y:S02]  /*b890*/  IADD3 R18, R46.reuse, 0x31, RZ ;  /* 0x000000312e127810 */ /* 0x040fe40007ffe0ff */
[----:B------:R-:W-:Y:S02]  /*b8a0*/  IADD3 R16, R46, 0x38, RZ ;  /* 0x000000382e107810 */ /* 0x000fe40007ffe0ff */
[-C--:B------:R-:W-:Y:S02]  /*b8b0*/  ISETP.GE.AND P1, PT, R20, R231.reuse, PT ;  /* 0x000000e71400720c */ /* 0x080fe40003f26270 */
[----:B------:R-:W-:Y:S02]  /*b8c0*/  IADD3 R46, R46, 0x39, RZ ;  /* 0x000000392e2e7810 */ /* 0x000fe40007ffe0ff */
[----:B------:R-:W-:Y:S02]  /*b8d0*/  FSEL R160, R8, -INF , !P1 ;  /* 0xff80000008a07808 */ /* 0x000fe40004800000 */
[----:B------:R-:W-:-:S02]  /*b8e0*/  ISETP.GE.AND P1, PT, R46, R231, PT ;  /* 0x000000e72e00720c */ /* 0x000fc40003f26270 */
[----:B------:R-:W-:Y:S02]  /*b8f0*/  FSEL R245, R15, -INF , !P2 ;  /* 0xff8000000ff57808 */ /* 0x000fe40005000000 */
[----:B------:R-:W-:Y:S02]  /*b900*/  FSEL R156, R5, -INF , !P1 ;  /* 0xff800000059c7808 */ /* 0x000fe40004800000 */
[----:B------:R-:W-:Y:S02]  /*b910*/  ISETP.GE.AND P1, PT, R16, R209, PT ;  /* 0x000000d11000720c */ /* 0x000fe40003f26270 */
[----:B------:R-:W-:Y:S02]  /*b920*/  ISETP.GE.AND P2, PT, R18, R233, PT ;  /* 0x000000e91200720c */ /* 0x000fe40003f46270 */
[----:B------:R-:W-:Y:S02]  /*b930*/  FSEL R152, R6, -INF , !P1 ;  /* 0xff80000006987808 */ /* 0x000fe40004800000 */
[----:B------:R-:W-:-:S02]  /*b940*/  FSEL R239, R14, -INF , !P3 ;  /* 0xff8000000eef7808 */ /* 0x000fc40005800000 */
[----:B------:R-:W-:Y:S02]  /*b950*/  FSEL R174, R163, -INF , !P4 ;  /* 0xff800000a3ae7808 */ /* 0x000fe40006000000 */
[----:B------:R-:W-:Y:S02]  /*b960*/  FSEL R136, R67, -INF , !P2 ;  /* 0xff80000043887808 */ /* 0x000fe40005000000 */
[----:B------:R-:W-:Y:S02]  /*b970*/  ISETP.GE.AND P1, PT, R207, 0x4, PT ;  /* 0x00000004cf00780c */ /* 0x000fe40003f26270 */
[----:B------:R-:W-:Y:S02]  /*b980*/  ISETP.GE.AND P3, PT, R18, R238, PT ;  /* 0x000000ee1200720c */ /* 0x000fe40003f66270 */
[----:B------:R-:W-:Y:S02]  /*b990*/  ISETP.GE.AND P4, PT, R20, R233, PT ;  /* 0x000000e91400720c */ /* 0x000fe40003f86270 */
[----:B------:R-:W-:-:S02]  /*b9a0*/  ISETP.GE.AND P2, PT, R18, R231, PT ;  /* 0x000000e71200720c */ /* 0x000fc40003f46270 */
[----:B------:R-:W-:Y:S02]  /*b9b0*/  FSEL R137, R65, -INF , !P3 ;  /* 0xff80000041897808 */ /* 0x000fe40005800000 */
[----:B------:R-:W-:Y:S02]  /*b9c0*/  FSEL R132, R66, -INF , !P4 ;  /* 0xff80000042847808 */ /* 0x000fe40006000000 */
[----:B------:R-:W-:Y:S02]  /*b9d0*/  FSEL R158, R9, -INF , !P2 ;  /* 0xff800000099e7808 */ /* 0x000fe40005000000 */
[----:B------:R-:W-:Y:S02]  /*b9e0*/  ISETP.GE.AND P3, PT, R20, R209, PT ;  /* 0x000000d11400720c */ /* 0x000fe40003f66270 */
[----:B------:R-:W-:Y:S02]  /*b9f0*/  ISETP.GE.AND P4, PT, R16, R231, PT ;  /* 0x000000e71000720c */ /* 0x000fe40003f86270 */
[----:B------:R-:W-:-:S02]  /*ba00*/  ISETP.GE.AND P2, PT, R18, R209, PT ;  /* 0x000000d11200720c */ /* 0x000fc40003f46270 */
[----:B------:R-:W-:Y:S02]  /*ba10*/  FSEL R177, R161, -INF , !P6 ;  /* 0xff800000a1b17808 */ /* 0x000fe40007000000 */
[----:B------:R-:W-:Y:S02]  /*ba20*/  FSEL R250, R13, -INF , !P5 ;  /* 0xff8000000dfa7808 */ /* 0x000fe40006800000 */
[----:B------:R-:W-:Y:S02]  /*ba30*/  FSEL R159, R4, -INF , !P4 ;  /* 0xff800000049f7808 */ /* 0x000fe40006000000 */
[----:B------:R-:W-:Y:S02]  /*ba40*/  FSEL R157, R10, -INF , !P3 ;  /* 0xff8000000a9d7808 */ /* 0x000fe40005800000 */
[----:B------:R-:W-:Y:S02]  /*ba50*/  FSEL R155, R11, -INF , !P2 ;  /* 0xff8000000b9b7808 */ /* 0x000fe40005000000 */
[----:B------:R-:W-:-:S02]  /*ba60*/  ISETP.GE.AND P6, PT, R16, R238, PT ;  /* 0x000000ee1000720c */ /* 0x000fc40003fc6270 */
[----:B------:R-:W-:Y:S02]  /*ba70*/  ISETP.GE.AND P5, PT, R46, R238, PT ;  /* 0x000000ee2e00720c */ /* 0x000fe40003fa6270 */
[-C--:B------:R-:W-:Y:S02]  /*ba80*/  ISETP.GE.AND P4, PT, R16, R233.reuse, PT ;  /* 0x000000e91000720c */ /* 0x080fe40003f86270 */
[C---:B------:R-:W-:Y:S02]  /*ba90*/  ISETP.GE.AND P3, PT, R46.reuse, R233, PT ;  /* 0x000000e92e00720c */ /* 0x040fe40003f66270 */
[----:B------:R-:W-:Y:S02]  /*baa0*/  ISETP.GE.AND P2, PT, R46, R209, PT ;  /* 0x000000d12e00720c */ /* 0x000fe40003f46270 */
[----:B------:R-:W-:Y:S02]  /*bab0*/  FSEL R147, R60, -INF , !P6 ;  /* 0xff8000003c937808 */ /* 0x000fe40007000000 */
[----:B------:R-:W-:-:S02]  /*bac0*/  FSEL R153, R7, -INF , !P2 ;  /* 0xff80000007997808 */ /* 0x000fc40005000000 */
        /* <DEDUP_REMOVED lines=12> */
[----:B------:R-:W-:Y:S01]  /*bb90*/  @!P0 LEA R16, P6, R10, c[0x0][0x168], 0x1 ;  /* 0x00005a000a108a11 */ /* 0x000fe200078c08ff */
[----:B------:R-:W-:Y:S02]  /*bba0*/  IMAD.MOV.U32 R4, RZ, RZ, c[0x0][0x198] ;  /* 0x00006600ff047624 */ /* 0x000fe400078e00ff */
[----:B------:R-:W-:Y:S01]  /*bbb0*/  IMAD.IADD R5, R7, 0x1, R5 ;  /* 0x0000000107057824 */ /* 0x000fe200078e0205 */
[-C--:B------:R-:W-:Y:S02]  /*bbc0*/  @!P0 IADD3 R7, P5, R197, R10.reuse, RZ ;  /* 0x0000000ac5078210 */ /* 0x080fe40007fbe0ff */
[----:B------:R-:W-:Y:S02]  /*bbd0*/  @!P0 LEA R8, P3, R4, R10, 0x5 ;  /* 0x0000000a04088211 */ /* 0x000fe400078628ff */
[----:B------:R-:W-:Y:S01]  /*bbe0*/  LEA.HI.X R11, R6, R217, R5, 0x6, P2 ;  /* 0x000000d9060b7211 */ /* 0x000fe200010f3405 */
[----:B------:R-:W-:Y:S01]  /*bbf0*/  @!P0 IMAD.MOV.U32 R5, RZ, RZ, c[0x0][0x19c] ;  /* 0x00006700ff058624 */ /* 0x000fe200078e00ff */
[----:B------:R-:W-:-:S02]  /*bc00*/  @!P0 LEA R14, P4, R7, c[0x0][0x168], 0x1 ;  /* 0x00005a00070e8a11 */ /* 0x000fc400078808ff */
[----:B------:R-:W-:Y:S01]  /*bc10*/  @!P0 LEA R12, P2, R8, c[0x0][0x168], 0x1 ;  /* 0x00005a00080c8a11 */ /* 0x000fe200078408ff */
[----:B------:R-:W-:Y:S01]  /*bc20*/  @!P0 IMAD.X R6, R196, 0x1, R11, P5 ;  /* 0x00000001c4068824 */ /* 0x000fe200028e060b */
[----:B------:R-:W-:Y:S02]  /*bc30*/  @!P0 LEA.HI.X R5, R4, R11, R5, 0x5, P3 ;  /* 0x0000000b04058211 */ /* 0x000fe400018f2c05 */
        /* <DEDUP_REMOVED lines=29> */
.L_x_548:
[----:B------:R-:W-:Y:S05]  /*be10*/  BSYNC B0 ;  /* 0x0000000000007941 */ /* 0x000fea0003800000 */
.L_x_547:
[----:B------:R-:W0:Y:S02]  /*be20*/  LDGDEPBAR ;  /* 0x00000000000079af */ /* 0x000e240000000000 */
.L_x_546:
[----:B------:R-:W-:Y:S01]  /*be30*/  FMNMX.FTZ R5, R2, R32, !PT ;  /* 0x0000002002057209 */ /* 0x000fe20007810000 */
[----:B------:R-:W-:Y:S01]  /*be40*/  IMAD.MOV.U32 R233, RZ, RZ, R53 ;  /* 0x000000ffffe97224 */ /* 0x000fe200078e0035 */
[----:B------:R-:W3:Y:S01]  /*be50*/  LDC.U8 R148, c[0x0][0x2d8] ;  /* 0x0000b600ff947b82 */ /* 0x000ee20000000000 */
[----:B------:R-:W-:Y:S01]  /*be60*/  IMAD.MOV.U32 R209, RZ, RZ, R47 ;  /* 0x000000ffffd17224 */ /* 0x000fe200078e002f */
[----:B------:R-:W-:Y:S01]  /*be70*/  FMNMX.FTZ R5, R34, R5, !PT ;  /* 0x0000000522057209 */ /* 0x000fe20007810000 */
[----:B------:R-:W-:Y:S01]  /*be80*/  IMAD.MOV.U32 R238, RZ, RZ, R54 ;  /* 0x000000ffffee7224 */ /* 0x000fe200078e0036 */
[----:B------:R-:W-:Y:S01]  /*be90*/  LDSM.16.MT88.4 R60, [R186+0x6000] ;  /* 0x00600000ba3c783b */ /* 0x000fe20000004200 */
[----:B------:R-:W-:Y:S01]  /*bea0*/  IMAD.MOV.U32 R231, RZ, RZ, R55 ;  /* 0x000000ffffe77224 */ /* 0x000fe200078e0037 */
[----:B------:R-:W-:Y:S01]  /*beb0*/  FMNMX.FTZ R5, R40, R5, !PT ;  /* 0x0000000528057209 */ /* 0x000fe20007810000 */
[----:B-1----:R-:W-:Y:S01]  /*bec0*/  IMAD.WIDE.U32 R12, R232, -0x326172a9, RZ ;  /* 0xcd9e8d57e80c7825 */ /* 0x002fe200078e00ff */
[----:B------:R-:W-:Y:S02]  /*bed0*/  LDSM.16.MT88.4 R52, [R188+0x6000] ;  /* 0x00600000bc34783b */ /* 0x000fe40000004200 */
[----:B------:R-:W-:Y:S01]  /*bee0*/  FMNMX.FTZ R4, R44, R5, !PT ;  /* 0x000000052c047209 */ /* 0x000fe20007810000 */
[----:B------:R-:W-:-:S03]  /*bef0*/  IMAD.SHL.U32 R9, R140, 0x2, RZ ;  /* 0x000000028c097824 */ /* 0x000fc600078e00ff */
[----:B------:R-:W-:Y:S02]  /*bf00*/  FMNMX.FTZ R4, R43, R4, !PT ;  /* 0x000000042b047209 */ /* 0x000fe40007810000 */
[----:B------:R-:W-:Y:S02]  /*bf10*/  LOP3.LUT R134, R243, UR25, R9, 0x96, !PT ;  /* 0x00000019f3867c12 */ /* 0x000fe4000f8e9609 */
[----:B------:R-:W-:Y:S02]  /*bf20*/  FMNMX.FTZ R5, R179, R4, !PT ;  /* 0x00000004b3057209 */ /* 0x000fe40007810000 */
[----:B------:R-:W-:Y:S01]  /*bf30*/  FMNMX.FTZ R4, R0, R45, !PT ;  /* 0x0000002d00047209 */ /* 0x000fe20007810000 */
[----:B------:R-:W-:Y:S01]  /*bf40*/  IMAD.WIDE.U32 R134, R134, -0x326172a9, RZ ;  /* 0xcd9e8d5786867825 */ /* 0x000fe200078e00ff */
        /* <DEDUP_REMOVED lines=14> */
[----:B--2---:R-:W-:Y:S02]  /*c030*/  FMNMX.FTZ R6, R158, R5, !PT ;  /* 0x000000059e067209 */ /* 0x004fe40007810000 */
[----:B------:R-:W-:Y:S02]  /*c040*/  FMNMX.FTZ R4, R225, R4, !PT ;  /* 0x00000004e1047209 */ /* 0x000fe40007810000 */
[----:B------:R-:W-:Y:S02]  /*c050*/  FMNMX.FTZ R5, R159, R6, !PT ;  /* 0x000000069f057209 */ /* 0x000fe40007810000 */
[----:B------:R-:W-:Y:S02]  /*c060*/  FMNMX.FTZ R4, R227, R4, !PT ;  /* 0x00000004e3047209 */ /* 0x000fe40007810000 */
[----:B------:R-:W-:Y:S02]  /*c070*/  FMNMX.FTZ R5, R156, R5, !PT ;  /* 0x000000059c057209 */ /* 0x000fe40007810000 */
[----:B------:R-:W-:-:S02]  /*c080*/  FMNMX.FTZ R4, R239, R4, !PT ;  /* 0x00000004ef047209 */ /* 0x000fc40007810000 */
[----:B---3--:R-:W-:Y:S01]  /*c090*/  PRMT R148, R148, 0x7054, R148 ;  /* 0x0000705494947816 */ /* 0x008fe20000000094 */
[----:B------:R-:W1:Y:S01]  /*c0a0*/  SHFL.BFLY PT, R6, R5, 0x2, 0x1f ;  /* 0x0c401f0005067f89 */ /* 0x000e6200000e0000 */
[----:B------:R-:W-:-:S04]  /*c0b0*/  FMNMX.FTZ R4, R245, R4, !PT ;  /* 0x00000004f5047209 */ /* 0x000fc80007810000 */
[----:B------:R-:W-:-:S04]  /*c0c0*/  FMNMX.FTZ R4, R157, R4, !PT ;  /* 0x000000049d047209 */ /* 0x000fc80007810000 */
[----:B------:R-:W-:Y:S02]  /*c0d0*/  FMNMX.FTZ R7, R155, R4, !PT ;  /* 0x000000049b077209 */ /* 0x000fe40007810000 */
[----:B------:R-:W-:Y:S02]  /*c0e0*/  LOP3.LUT R4, R13, R229, RZ, 0x3c, !PT ;  /* 0x000000e50d047212 */ /* 0x000fe400078e3cff */
[----:B------:R-:W-:-:S03]  /*c0f0*/  FMNMX.FTZ R8, R152, R7, !PT ;  /* 0x0000000798087209 */ /* 0x000fc60007810000 */
[----:B------:R-:W-:Y:S01]  /*c100*/  IMAD.WIDE.U32 R10, R4, -0x2daee0ad, RZ ;  /* 0xd2511f53040a7825 */ /* 0x000fe200078e00ff */
[----:B------:R-:W-:Y:S02]  /*c110*/  FMNMX.FTZ R7, R153, R8, !PT ;  /* 0x0000000899077209 */ /* 0x000fe40007810000 */
[----:B------:R-:W-:-:S03]  /*c120*/  LOP3.LUT R8, R135, UR15, R12, 0x96, !PT ;  /* 0x0000000f87087c12 */ /* 0x000fc6000f8e960c */
[----:B------:R-:W2:Y:S01]  /*c130*/  SHFL.BFLY PT, R4, R7, 0x2, 0x1f ;  /* 0x0c401f0007047f89 */ /* 0x000ea200000e0000 */
[----:B-1----:R-:W-:Y:S01]  /*c140*/  FMNMX.FTZ R6, R5, R6, !PT ;  /* 0x0000000605067209 */ /* 0x002fe20007810000 */
[----:B------:R-:W-:Y:S01]  /*c150*/  IMAD.WIDE.U32 R8, R8, -0x2daee0ad, RZ ;  /* 0xd2511f5308087825 */ /* 0x000fe200078e00ff */
[----:B------:R-:W-:-:S03]  /*c160*/  LOP3.LUT R5, R11, UR14, R242, 0x96, !PT ;  /* 0x0000000e0b057c12 */ /* 0x000fc6000f8e96f2 */
[----:B------:R-:W1:Y:S01]  /*c170*/  SHFL.BFLY PT, R133, R6, 0x1, 0x1f ;  /* 0x0c201f0006857f89 */ /* 0x000e6200000e0000 */
[----:B------:R-:W-:Y:S02]  /*c180*/  IMAD.MOV.U32 R242, RZ, RZ, R173 ;  /* 0x000000fffff27224 */ /* 0x000fe400078e00ad */
[----:B------:R-:W-:-:S05]  /*c190*/  IMAD.WIDE.U32 R164, R5, -0x326172a9, RZ ;  /* 0xcd9e8d5705a47825 */ /* 0x000fca00078e00ff */
[--C-:B------:R-:W-:Y:S02]  /*c1a0*/  LOP3.LUT R5, R165, UR13, R134.reuse, 0x96, !PT ;  /* 0x0000000da5057c12 */ /* 0x100fe4000f8e9686 */
[----:B------:R-:W-:-:S03]  /*c1b0*/  LOP3.LUT R134, R241, UR13, R134, 0x96, !PT ;  /* 0x0000000df1867c12 */ /* 0x000fc6000f8e9686 */
[----:B------:R-:W-:Y:S01]  /*c1c0*/  IMAD.WIDE.U32 R64, R5, -0x2daee0ad, RZ ;  /* 0xd2511f5305407825 */ /* 0x000fe200078e00ff */
[----:B------:R-:W-:Y:S02]  /*c1d0*/  LOP3.LUT R5, R9, UR12, R10, 0x96, !PT ;  /* 0x0000000c09057c12 */ /* 0x000fe4000f8e960a */
[----:B--2---:R-:W-:Y:S02]  /*c1e0*/  FMNMX.FTZ R4, R7, R4, !PT ;  /* 0x0000000407047209 */ /* 0x004fe40007810000 */
[----:B------:R-:W-:Y:S01]  /*c1f0*/  LOP3.LUT R66, R65, UR10, R8, 0x96, !PT ;  /* 0x0000000a41427c12 */ /* 0x000fe2000f8e9608 */
[----:B------:R-:W-:Y:S02]  /*c200*/  IMAD.WIDE.U32 R8, R5, -0x326172a9, RZ ;  /* 0xcd9e8d5705087825 */ /* 0x000fe400078e00ff */
[----:B------:R-:W2:Y:S02]  /*c210*/  SHFL.BFLY PT, R7, R4, 0x1, 0x1f ;  /* 0x0c201f0004077f89 */ /* 0x000ea400000e0000 */
[----:B------:R-:W-:Y:S01]  /*c220*/  IMAD.WIDE.U32 R66, R66, -0x326172a9, RZ ;  /* 0xcd9e8d5742427825 */ /* 0x000fe200078e00ff */
[----:B-1----:R-:W-:-:S02]  /*c230*/  FMNMX.FTZ R133, R6, R133, !PT ;  /* 0x0000008506857209 */ /* 0x002fc40007810000 */
[----:B------:R-:W-:Y:S02]  /*c240*/  LOP3.LUT R6, R9, UR11, R164, 0x96, !PT ;  /* 0x0000000b09067c12 */ /* 0x000fe4000f8e96a4 */
[----:B------:R-:W-:Y:S01]  /*c250*/  LOP3.LUT R5, R67, UR9, R8, 0x96, !PT ;  /* 0x0000000943057c12 */ /* 0x000fe2000f8e9608 */
[C---:B------:R-:W-:Y:S01]  /*c260*/  FMUL.FTZ R173, R133.reuse, c[0x0][0x23c] ;  /* 0x00008f0085ad7a20 */ /* 0x040fe20000410000 */
[----:B------:R-:W-:Y:S01]  /*c270*/  FSETP.NEU.FTZ.AND P2, PT, R133, -INF , PT ;  /* 0xff8000008500780b */ /* 0x000fe20003f5d000 */
[----:B------:R-:W-:-:S03]  /*c280*/  IMAD.WIDE.U32 R8, R6, -0x2daee0ad, RZ ;  /* 0xd2511f5306087825 */ /* 0x000fc600078e00ff */
[----:B------:R-:W-:Y:S01]  /*c290*/  FSEL R173, R173, RZ, P2 ;  /* 0x000000ffadad7208 */ /* 0x000fe20001000000 */
[----:B------:R-:W-:Y:S01]  /*c2a0*/  IMAD.WIDE.U32 R166, R5, -0x2daee0ad, RZ ;  /* 0xd2511f5305a67825 */ /* 0x000fe200078e00ff */
[----:B------:R-:W-:Y:S02]  /*c2b0*/  LOP3.LUT R64, R9, UR8, R64, 0x96, !PT ;  /* 0x0000000809407c12 */ /* 0x000fe4000f8e9640 */
[----:B------:R-:W-:Y:S01]  /*c2c0*/  FSEL R17, R133, RZ, P2 ;  /* 0x000000ff85117208 */ /* 0x000fe20001000000 */
[----:B------:R-:W-:Y:S01]  /*c2d0*/  FFMA.FTZ R6, R40, c[0x0][0x23c], -R173 ;  /* 0x00008f0028067a23 */ /* 0x000fe200000108ad */
[----:B------:R-:W-:Y:S01]  /*c2e0*/  LOP3.LUT R5, R167, UR6, R8, 0x96, !PT ;  /* 0x00000006a7057c12 */ /* 0x000fe2000f8e9608 */
[----:B------:R-:W-:-:S04]  /*c2f0*/  IMAD.WIDE.U32 R64, R64, -0x326172a9, RZ ;  /* 0xcd9e8d5740407825 */ /* 0x000fc800078e00ff */
[----:B------:R-:W-:Y:S01]  /*c300*/  IMAD.WIDE.U32 R12, R5, -0x326172a9, RZ ;  /* 0xcd9e8d57050c7825 */ /* 0x000fe200078e00ff */
[----:B--2---:R-:W-:Y:S01]  /*c310*/  FMNMX.FTZ R7, R4, R7, !PT ;  /* 0x0000000704077209 */ /* 0x004fe20007810000 */
[----:B------:R-:W-:Y:S02]  /*c320*/  MUFU.EX2 R6, R6 ;  /* 0x0000000600067308 */ /* 0x000fe40000000800 */
[--C-:B------:R-:W-:Y:S01]  /*c330*/  FFMA.FTZ R5, R44, c[0x0][0x23c], -R173.reuse ;  /* 0x00008f002c057a23 */ /* 0x100fe200000108ad */
[C---:B------:R-:W-:Y:S01]  /*c340*/  LOP3.LUT R10, R12.reuse, 0xffff, RZ, 0xc0, !PT ;  /* 0x0000ffff0c0a7812 */ /* 0x040fe200078ec0ff */
[----:B------:R-:W-:Y:S01]  /*c350*/  FMUL.FTZ R154, R7, c[0x0][0x23c] ;  /* 0x00008f00079a7a20 */ /* 0x000fe20000410000 */
[----:B------:R-:W-:Y:S01]  /*c360*/  LOP3.LUT R15, R12, 0xff, RZ, 0xc0, !PT ;  /* 0x000000ff0c0f7812 */ /* 0x000fe200078ec0ff */
[--C-:B------:R-:W-:Y:S01]  /*c370*/  FFMA.FTZ R142, R32, c[0x0][0x23c], -R173.reuse ;  /* 0x00008f00208e7a23 */ /* 0x100fe200000108ad */
[----:B------:R-:W-:Y:S01]  /*c380*/  SHF.R.U32.HI R10, RZ, 0x8, R10 ;  /* 0x00000008ff0a7819 */ /* 0x000fe2000001160a */
[----:B------:R-:W1:Y:S01]  /*c390*/  MUFU.EX2 R5, R5 ;  /* 0x0000000500057308 */ /* 0x000e620000000800 */
[----:B------:R-:W-:Y:S01]  /*c3a0*/  LOP3.LUT R8, R13, UR16, R64, 0x96, !PT ;  /* 0x000000100d087c12 */ /* 0x000fe2000f8e9640 */
[--C-:B------:R-:W-:Y:S01]  /*c3b0*/  FFMA.FTZ R139, R34, c[0x0][0x23c], -R173.reuse ;  /* 0x00008f00228b7a23 */ /* 0x100fe200000108ad */
[----:B------:R-:W-:Y:S01]  /*c3c0*/  PRMT R15, R15, 0x5410, R10 ;  /* 0x000054100f0f7816 */ /* 0x000fe2000000000a */
[--C-:B------:R-:W-:Y:S01]  /*c3d0*/  FFMA.FTZ R179, R179, c[0x0][0x23c], -R173.reuse ;  /* 0x00008f00b3b37a23 */ /* 0x100fe200000108ad */
[----:B------:R-:W-:Y:S01]  /*c3e0*/  LOP3.LUT R10, R8, 0xffff, RZ, 0xc0, !PT ;  /* 0x0000ffff080a7812 */ /* 0x000fe200078ec0ff */
[--C-:B------:R-:W-:Y:S01]  /*c3f0*/  FFMA.FTZ R252, R252, c[0x0][0x23c], -R173.reuse ;  /* 0x00008f00fcfc7a23 */ /* 0x100fe200000108ad */
[C---:B------:R-:W-:Y:S01]  /*c400*/  FSETP.NEU.FTZ.AND P0, PT, R7.reuse, -INF , PT ;  /* 0xff8000000700780b */ /* 0x040fe20003f1d000 */
[--C-:B------:R-:W-:Y:S01]  /*c410*/  HSET2.LE.AND R15, R15, R148.reuse, PT ;  /* 0x000000940f0f7233 */ /* 0x100fe20003803000 */
[----:B------:R-:W-:Y:S01]  /*c420*/  LOP3.LUT R9, R8, 0xff, RZ, 0xc0, !PT ;  /* 0x000000ff08097812 */ /* 0x000fe200078ec0ff */
[----:B------:R-:W-:Y:S01]  /*c430*/  MUFU.EX2 R142, R142 ;  /* 0x0000008e008e7308 */ /* 0x000fe20000000800 */
[----:B------:R-:W-:Y:S01]  /*c440*/  SHF.R.U32.HI R10, RZ, 0x8, R10 ;  /* 0x00000008ff0a7819 */ /* 0x000fe2000001160a */
[--C-:B------:R-:W-:Y:S01]  /*c450*/  FFMA.FTZ R250, R250, c[0x0][0x23c], -R173.reuse ;  /* 0x00008f00fafa7a23 */ /* 0x100fe200000108ad */
[----:B------:R-:W-:Y:S01]  /*c460*/  FSEL R143, R7, RZ, P0 ;  /* 0x000000ff078f7208 */ /* 0x000fe20000000000 */
[--C-:B------:R-:W-:Y:S01]  /*c470*/  FFMA.FTZ R244, R244, c[0x0][0x23c], -R173.reuse ;  /* 0x00008f00f4f47a23 */ /* 0x100fe200000108ad */
[----:B------:R-:W-:Y:S01]  /*c480*/  PRMT R9, R9, 0x5410, R10 ;  /* 0x0000541009097816 */ /* 0x000fe2000000000a */
[----:B------:R-:W-:Y:S01]  /*c490*/  FFMA.FTZ R248, R248, c[0x0][0x23c], -R173 ;  /* 0x00008f00f8f87a23 */ /* 0x000fe200000108ad */
[----:B------:R-:W-:Y:S01]  /*c4a0*/  FMNMX.FTZ R10, R176, R49, !PT ;  /* 0x00000031b00a7209 */ /* 0x000fe20007810000 */
[----:B------:R-:W-:Y:S01]  /*c4b0*/  FADD.FTZ R143, R0, -R143 ;  /* 0x8000008f008f7221 */ /* 0x000fe20000010000 */
[----:B------:R-:W-:Y:S01]  /*c4c0*/  SHF.R.U32.HI R13, RZ, 0x10, R12 ;  /* 0x00000010ff0d7819 */ /* 0x000fe2000001160c */
[----:B------:R-:W-:Y:S01]  /*c4d0*/  MUFU.EX2 R139, R139 ;  /* 0x0000008b008b7308 */ /* 0x000fe20000000800 */
[----:B------:R-:W-:Y:S01]  /*c4e0*/  FMNMX.FTZ R0, R51, R10, !PT ;  /* 0x0000000a33007209 */ /* 0x000fe20007810000 */
[----:B------:R-:W-:Y:S01]  /*c4f0*/  HSET2.LE.AND R9, R9, R148, PT ;  /* 0x0000009409097233 */ /* 0x000fe20003803000 */
[----:B------:R-:W-:Y:S01]  /*c500*/  SHF.R.U32.HI R11, RZ, 0x10, R8 ;  /* 0x00000010ff0b7819 */ /* 0x000fe20000011608 */
[----:B------:R-:W-:Y:S01]  /*c510*/  FMUL.FTZ R143, R143, c[0x0][0x23c] ;  /* 0x00008f008f8f7a20 */ /* 0x000fe20000410000 */
[----:B------:R-:W-:Y:S01]  /*c520*/  FMNMX.FTZ R0, R57, R0, !PT ;  /* 0x0000000039007209 */ /* 0x000fe20007810000 */
[----:B------:R-:W-:Y:S01]  /*c530*/  FFMA.FTZ R160, R160, c[0x0][0x23c], -R173 ;  /* 0x00008f00a0a07a23 */ /* 0x000fe200000108ad */
[----:B------:R-:W-:Y:S01]  /*c540*/  SHF.R.U32.HI R4, RZ, 0x18, R12 ;  /* 0x00000018ff047819 */ /* 0x000fe2000001160c */
[----:B------:R-:W-:Y:S01]  /*c550*/  MUFU.EX2 R179, R179 ;  /* 0x000000b300b37308 */ /* 0x000fe20000000800 */
[----:B------:R-:W-:-:S02]  /*c560*/  LOP3.LUT R13, R13, 0xff, RZ, 0xc0, !PT ;  /* 0x000000ff0d0d7812 */ /* 0x000fc400078ec0ff */
[----:B------:R-:W-:Y:S02]  /*c570*/  SHF.R.U32.HI R8, RZ, 0x18, R8 ;  /* 0x00000018ff087819 */ /* 0x000fe40000011608 */
[----:B------:R-:W-:Y:S02]  /*c580*/  LOP3.LUT R11, R11, 0xff, RZ, 0xc0, !PT ;  /* 0x000000ff0b0b7812 */ /* 0x000fe400078ec0ff */
[----:B------:R-:W-:Y:S01]  /*c590*/  FMNMX.FTZ R10, R59, R0, !PT ;  /* 0x000000003b0a7209 */ /* 0x000fe20007810000 */
[----:B------:R-:W2:Y:S01]  /*c5a0*/  MUFU.EX2 R143, R143 ;  /* 0x0000008f008f7308 */ /* 0x000ea20000000800 */
[----:B------:R-:W-:Y:S02]  /*c5b0*/  FSEL R154, R154, RZ, P0 ;  /* 0x000000ff9a9a7208 */ /* 0x000fe40000000000 */
[----:B------:R-:W-:Y:S02]  /*c5c0*/  PRMT R13, R13, 0x5410, R4 ;  /* 0x000054100d0d7816 */ /* 0x000fe40000000004 */
[----:B------:R-:W-:Y:S01]  /*c5d0*/  PRMT R11, R11, 0x5410, R8 ;  /* 0x000054100b0b7816 */ /* 0x000fe20000000008 */
[----:B------:R-:W-:Y:S01]  /*c5e0*/  FADD.FTZ R8, R2, -R17 ;  /* 0x8000001102087221 */ /* 0x000fe20000010000 */
[----:B------:R-:W-:Y:S01]  /*c5f0*/  FMNMX.FTZ R10, R249, R10, !PT ;  /* 0x0000000af90a7209 */ /* 0x000fe20007810000 */
[--C-:B------:R-:W-:Y:S01]  /*c600*/  FFMA.FTZ R4, R33, c[0x0][0x23c], -R154.reuse ;  /* 0x00008f0021047a23 */ /* 0x100fe2000001089a */
[----:B------:R-:W-:Y:S01]  /*c610*/  FMNMX.FTZ R17, R3, R48, !PT ;  /* 0x0000003003117209 */ /* 0x000fe20007810000 */
[--C-:B------:R-:W-:Y:S01]  /*c620*/  FFMA.FTZ R141, R41, c[0x0][0x23c], -R154.reuse ;  /* 0x00008f00298d7a23 */ /* 0x100fe2000001089a */
[--C-:B------:R-:W-:Y:S01]  /*c630*/  HSET2.LE.AND R47, R13, R148.reuse, PT ;  /* 0x000000940d2f7233 */ /* 0x100fe20003803000 */
[----:B------:R-:W-:Y:S01]  /*c640*/  FMNMX.FTZ R13, R247, R10, !PT ;  /* 0x0000000af70d7209 */ /* 0x000fe20007810000 */
[--C-:B------:R-:W-:Y:S01]  /*c650*/  FFMA.FTZ R2, R45, c[0x0][0x23c], -R154.reuse ;  /* 0x00008f002d027a23 */ /* 0x100fe2000001089a */
[----:B------:R-:W-:Y:S01]  /*c660*/  FMNMX.FTZ R17, R50, R17, !PT ;  /* 0x0000001132117209 */ /* 0x000fe20007810000 */
[----:B------:R-:W-:Y:S01]  /*c670*/  MUFU.EX2 R4, R4 ;  /* 0x0000000400047308 */ /* 0x000fe20000000800 */
[----:B-1----:R-:W-:Y:S01]  /*c680*/  F2FP.PACK_AB R46, R5, R6 ;  /* 0x00000006052e723e */ /* 0x002fe200000000ff */
[----:B------:R-:W-:Y:S01]  /*c690*/  FFMA.FTZ R35, R35, c[0x0][0x23c], -R154 ;  /* 0x00008f0023237a23 */ /* 0x000fe2000001089a */
[----:B------:R-:W-:Y:S01]  /*c6a0*/  FMNMX.FTZ R13, R168, R13, !PT ;  /* 0x0000000da80d7209 */ /* 0x000fe20007810000 */
[----:B------:R-:W-:Y:S01]  /*c6b0*/  FMUL.FTZ R144, R8, c[0x0][0x23c] ;  /* 0x00008f0008907a20 */ /* 0x000fe20000410000 */
[----:B------:R-:W-:Y:S01]  /*c6c0*/  FMNMX.FTZ R17, R56, R17, !PT ;  /* 0x0000001138117209 */ /* 0x000fe20007810000 */
[----:B------:R-:W-:Y:S01]  /*c6d0*/  HSET2.LE.AND R11, R11, R148, PT ;  /* 0x000000940b0b7233 */ /* 0x000fe20003803000 */
[----:B------:R-:W-:Y:S01]  /*c6e0*/  LOP3.LUT R46, R15, R46, RZ, 0xc0, !PT ;  /* 0x0000002e0f2e7212 */ /* 0x000fe200078ec0ff */
[----:B------:R-:W1:Y:S01]  /*c6f0*/  MUFU.EX2 R141, R141 ;  /* 0x0000008d008d7308 */ /* 0x000e620000000800 */
[----:B------:R-:W-:Y:S01]  /*c700*/  FMNMX.FTZ R13, R242, R13, !PT ;  /* 0x0000000df20d7209 */ /* 0x000fe20007810000 */
[----:B--2---:R-:W-:Y:S01]  /*c710*/  FMUL.FTZ R38, R110, R143 ;  /* 0x0000008f6e267220 */ /* 0x004fe20000410000 */
[----:B------:R-:W-:Y:S01]  /*c720*/  FMNMX.FTZ R15, R58, R17, !PT ;  /* 0x000000113a0f7209 */ /* 0x000fe20007810000 */
[----:B------:R-:W-:Y:S01]  /*c730*/  FMUL.FTZ R26, R74, R143 ;  /* 0x0000008f4a1a7220 */ /* 0x000fe20000410000 */
[----:B------:R-:W-:Y:S01]  /*c740*/  FMNMX.FTZ R16, R172, R13, !PT ;  /* 0x0000000dac107209 */ /* 0x000fe20007810000 */
[----:B------:R-:W-:Y:S01]  /*c750*/  FMUL.FTZ R39, R111, R143 ;  /* 0x0000008f6f277220 */ /* 0x000fe20000410000 */
[----:B------:R-:W-:Y:S01]  /*c760*/  FMNMX.FTZ R15, R226, R15, !PT ;  /* 0x0000000fe20f7209 */ /* 0x000fe20007810000 */
[----:B------:R-:W-:Y:S01]  /*c770*/  MUFU.EX2 R2, R2 ;  /* 0x0000000200027308 */ /* 0x000fe20000000800 */
[----:B------:R-:W-:Y:S01]  /*c780*/  FMNMX.FTZ R16, R171, R16, !PT ;  /* 0x00000010ab107209 */ /* 0x000fe20007810000 */
[----:B------:R-:W-:Y:S01]  /*c790*/  IMAD.MOV.U32 R111, RZ, RZ, R42 ;  /* 0x000000ffff6f7224 */ /* 0x000fe200078e002a */
[----:B------:R-:W-:Y:S01]  /*c7a0*/  FMNMX.FTZ R15, R178, R15, !PT ;  /* 0x0000000fb20f7209 */ /* 0x000fe20007810000 */
[-C--:B------:R-:W-:Y:S01]  /*c7b0*/  FMUL.FTZ R14, R126, R143.reuse ;  /* 0x0000008f7e0e7220 */ /* 0x080fe20000410000 */
[----:B------:R-:W-:Y:S01]  /*c7c0*/  FMNMX.FTZ R16, R175, R16, !PT ;  /* 0x00000010af107209 */ /* 0x000fe20007810000 */
[----:B------:R-:W-:Y:S01]  /*c7d0*/  FMUL.FTZ R22, R122, R143 ;  /* 0x0000008f7a167220 */ /* 0x000fe20000410000 */
[----:B------:R-:W-:Y:S01]  /*c7e0*/  FMNMX.FTZ R12, R246, R15, !PT ;  /* 0x0000000ff60c7209 */ /* 0x000fe20007810000 */
[----:B------:R-:W2:Y:S01]  /*c7f0*/  MUFU.EX2 R0, R35 ;  /* 0x0000002300007308 */ /* 0x000ea20000000800 */
[----:B-1----:R-:W-:Y:S01]  /*c800*/  F2FP.PACK_AB R8, R141, R4 ;  /* 0x000000048d08723e */ /* 0x002fe200000000ff */
[-C--:B------:R-:W-:Y:S01]  /*c810*/  FMUL.FTZ R15, R127, R143.reuse ;  /* 0x0000008f7f0f7220 */ /* 0x080fe20000410000 */
[----:B------:R-:W-:Y:S01]  /*c820*/  FMNMX.FTZ R25, R177, R16, !PT ;  /* 0x00000010b1197209 */ /* 0x000fe20007810000 */
[----:B------:R-:W-:Y:S01]  /*c830*/  IMAD.MOV.U32 R127, RZ, RZ, R43 ;  /* 0x000000ffff7f7224 */ /* 0x000fe200078e002b */
[----:B------:R-:W-:Y:S01]  /*c840*/  LOP3.LUT R47, R47, R8, RZ, 0xc0, !PT ;  /* 0x000000082f2f7212 */ /* 0x000fe200078ec0ff */
[----:B------:R-:W-:Y:S01]  /*c850*/  LDSM.16.MT88.4 R16, [R184+0x6000] ;  /* 0x00600000b810783b */ /* 0x000fe20000004200 */
[----:B------:R-:W-:Y:S01]  /*c860*/  FMNMX.FTZ R12, R251, R12, !PT ;  /* 0x0000000cfb0c7209 */ /* 0x000fe20007810000 */
[----:B------:R-:W1:Y:S01]  /*c870*/  MUFU.EX2 R144, R144 ;  /* 0x0000009000907308 */ /* 0x000e620000000800 */
[----:B------:R-:W-:Y:S01]  /*c880*/  F2FP.PACK_AB R44, R139, R142 ;  /* 0x0000008e8b2c723e */ /* 0x000fe200000000ff */
[----:B------:R-:W-:Y:S01]  /*c890*/  FMUL.FTZ R23, R123, R143 ;  /* 0x0000008f7b177220 */ /* 0x000fe20000410000 */
[----:B------:R-:W-:Y:S01]  /*c8a0*/  FMNMX.FTZ R64, R138, R25, !PT ;  /* 0x000000198a407209 */ /* 0x000fe20007810000 */
[-C--:B------:R-:W-:Y:S01]  /*c8b0*/  FMUL.FTZ R27, R75, R143.reuse ;  /* 0x0000008f4b1b7220 */ /* 0x080fe20000410000 */
[----:B------:R-:W-:Y:S01]  /*c8c0*/  FMNMX.FTZ R37, R151, R12, !PT ;  /* 0x0000000c97257209 */ /* 0x000fe20007810000 */
[-C--:B------:R-:W-:Y:S01]  /*c8d0*/  FMUL.FTZ R30, R78, R143.reuse ;  /* 0x0000008f4e1e7220 */ /* 0x080fe20000410000 */
[----:B------:R-:W-:Y:S01]  /*c8e0*/  LOP3.LUT R44, R9, R44, RZ, 0xc0, !PT ;  /* 0x0000002c092c7212 */ /* 0x000fe200078ec0ff */
[-C--:B------:R-:W-:Y:S01]  /*c8f0*/  FMUL.FTZ R31, R79, R143.reuse ;  /* 0x0000008f4f1f7220 */ /* 0x080fe20000410000 */
[----:B--2---:R-:W-:Y:S01]  /*c900*/  F2FP.PACK_AB R8, R0, R2 ;  /* 0x000000020008723e */ /* 0x004fe200000000ff */
[-C--:B------:R-:W-:Y:S01]  /*c910*/  FMUL.FTZ R34, R86, R143.reuse ;  /* 0x0000008f56227220 */ /* 0x080fe20000410000 */
[----:B------:R-:W-:Y:S01]  /*c920*/  FMNMX.FTZ R64, R137, R64, !PT ;  /* 0x0000004089407209 */ /* 0x000fe20007810000 */
[-C--:B------:R-:W-:Y:S01]  /*c930*/  FMUL.FTZ R35, R87, R143.reuse ;  /* 0x0000008f57237220 */ /* 0x080fe20000410000 */
[----:B------:R-:W-:Y:S01]  /*c940*/  LOP3.LUT R45, R11, R8, RZ, 0xc0, !PT ;  /* 0x000000080b2d7212 */ /* 0x000fe200078ec0ff */
[----:B------:R-:W-:Y:S01]  /*c950*/  FMUL.FTZ R42, R94, R143 ;  /* 0x0000008f5e2a7220 */ /* 0x000fe20000410000 */
[----:B------:R-:W-:Y:S01]  /*c960*/  LDSM.16.MT88.4 R8, [R185+0x6000] ;  /* 0x00600000b908783b */ /* 0x000fe20000004200 */
[----:B------:R-:W-:Y:S01]  /*c970*/  FMNMX.FTZ R37, R150, R37, !PT ;  /* 0x0000002596257209 */ /* 0x000fe20007810000 */
[----:B-1----:R-:W-:Y:S01]  /*c980*/  FMUL.FTZ R25, R73, R144 ;  /* 0x0000009049197220 */ /* 0x002fe20000410000 */
[----:B------:R-:W-:Y:S01]  /*c990*/  FMNMX.FTZ R64, R147, R64, !PT ;  /* 0x0000004093407209 */ /* 0x000fe20007810000 */
[-C--:B------:R-:W-:Y:S01]  /*c9a0*/  FMUL.FTZ R20, R120, R144.reuse ;  /* 0x0000009078147220 */ /* 0x080fe20000410000 */
[----:B------:R-:W-:Y:S01]  /*c9b0*/  FMNMX.FTZ R37, R162, R37, !PT ;  /* 0x00000025a2257209 */ /* 0x000fe20007810000 */
[----:B------:R-:W-:Y:S01]  /*c9c0*/  FMUL.FTZ R21, R121, R144 ;  /* 0x0000009079157220 */ /* 0x000fe20000410000 */
[----:B------:R-:W-:Y:S01]  /*c9d0*/  FMNMX.FTZ R64, R149, R64, !PT ;  /* 0x0000004095407209 */ /* 0x000fe20007810000 */
[----:B------:R-:W-:Y:S01]  /*c9e0*/  IMAD.WIDE.U32 R120, R230, -0x326172a9, RZ ;  /* 0xcd9e8d57e6787825 */ /* 0x000fe200078e00ff */
[----:B------:R-:W-:Y:S01]  /*c9f0*/  FMNMX.FTZ R37, R174, R37, !PT ;  /* 0x00000025ae257209 */ /* 0x000fe20007810000 */
[----:B------:R-:W-:Y:S02]  /*ca00*/  MUFU.EX2 R250, R250 ;  /* 0x000000fa00fa7308 */ /* 0x000fe40000000800 */
[----:B------:R-:W1:Y:S01]  /*ca10*/  SHFL.BFLY PT, R67, R64, 0x2, 0x1f ;  /* 0x0c401f0040437f89 */ /* 0x000e6200000e0000 */
[----:B------:R-:W-:Y:S01]  /*ca20*/  FMNMX.FTZ R37, R132, R37, !PT ;  /* 0x0000002584257209 */ /* 0x000fe20007810000 */
[-C--:B------:R-:W-:Y:S01]  /*ca30*/  FMUL.FTZ R24, R72, R144.reuse ;  /* 0x0000009048187220 */ /* 0x080fe20000410000 */
[----:B------:R-:W-:Y:S01]  /*ca40*/  LOP3.LUT R72, R135, UR15, R120, 0x96, !PT ;  /* 0x0000000f87487c12 */ /* 0x000fe2000f8e9678 */
[-C--:B------:R-:W-:Y:S01]  /*ca50*/  FMUL.FTZ R12, R124, R144.reuse ;  /* 0x000000907c0c7220 */ /* 0x080fe20000410000 */
[----:B------:R-:W-:Y:S01]  /*ca60*/  FMNMX.FTZ R40, R136, R37, !PT ;  /* 0x0000002588287209 */ /* 0x000fe20007810000 */
[-C--:B------:R-:W-:Y:S01]  /*ca70*/  FMUL.FTZ R13, R125, R144.reuse ;  /* 0x000000907d0d7220 */ /* 0x080fe20000410000 */
[----:B------:R-:W-:Y:S01]  /*ca80*/  LOP3.LUT R110, R121, R229, RZ, 0x3c, !PT ;  /* 0x000000e5796e7212 */ /* 0x000fe200078e3cff */
[----:B------:R-:W-:Y:S01]  /*ca90*/  FMUL.FTZ R28, R76, R144 ;  /* 0x000000904c1c7220 */ /* 0x000fe20000410000 */
[----:B------:R-:W-:Y:S01]  /*caa0*/  FMNMX.FTZ R73, R145, R40, !PT ;  /* 0x0000002891497209 */ /* 0x000fe20007810000 */
[-C--:B------:R-:W-:Y:S01]  /*cab0*/  FMUL.FTZ R29, R77, R144.reuse ;  /* 0x000000904d1d7220 */ /* 0x080fe20000410000 */
[----:B------:R-:W-:Y:S01]  /*cac0*/  HMMA.16816.F32 R20, R44, R54, R20 ;  /* 0x000000362c14723c */ /* 0x000fe20000001814 */
[-C--:B------:R-:W-:Y:S01]  /*cad0*/  FMUL.FTZ R32, R84, R144.reuse ;  /* 0x0000009054207220 */ /* 0x080fe20000410000 */
[----:B------:R-:W-:Y:S01]  /*cae0*/  FMNMX.FTZ R73, R146, R73, !PT ;  /* 0x0000004992497209 */ /* 0x000fe20007810000 */
[-C--:B------:R-:W-:Y:S01]  /*caf0*/  FMUL.FTZ R33, R85, R144.reuse ;  /* 0x0000009055217220 */ /* 0x080fe20000410000 */
[----:B------:R-:W-:Y:S01]  /*cb00*/  MUFU.EX2 R244, R244 ;  /* 0x000000f400f47308 */ /* 0x000fe20000000800 */
[----:B------:R-:W-:-:S02]  /*cb10*/  FMUL.FTZ R36, R108, R144 ;  /* 0x000000906c247220 */ /* 0x000fc40000410000 */
[----:B------:R-:W2:Y:S01]  /*cb20*/  SHFL.BFLY PT, R74, R73, 0x2, 0x1f ;  /* 0x0c401f00494a7f89 */ /* 0x000ea200000e0000 */
[-C--:B------:R-:W-:Y:S01]  /*cb30*/  FMUL.FTZ R37, R109, R144.reuse ;  /* 0x000000906d257220 */ /* 0x080fe20000410000 */
[C---:B------:R-:W-:Y:S01]  /*cb40*/  HMMA.16816.F32 R12, R44.reuse, R52, R12 ;  /* 0x000000342c0c723c */ /* 0x040fe2000000180c */
[-C--:B------:R-:W-:Y:S02]  /*cb50*/  FMUL.FTZ R40, R92, R144.reuse ;  /* 0x000000905c287220 */ /* 0x080fe40000410000 */
[-C--:B------:R-:W-:Y:S01]  /*cb60*/  FMUL.FTZ R41, R93, R144.reuse ;  /* 0x000000905d297220 */ /* 0x080fe20000410000 */
[----:B-1----:R-:W-:Y:S01]  /*cb70*/  FMNMX.FTZ R64, R64, R67, !PT ;  /* 0x0000004340407209 */ /* 0x002fe20007810000 */
[----:B------:R-:W-:Y:S01]  /*cb80*/  FMUL.FTZ R43, R95, R143 ;  /* 0x0000008f5f2b7220 */ /* 0x000fe20000410000 */
[----:B------:R-:W-:Y:S01]  /*cb90*/  MUFU.EX2 R248, R248 ;  /* 0x000000f800f87308 */ /* 0x000fe20000000800 */
[-C--:B------:R-:W-:Y:S01]  /*cba0*/  FMUL.FTZ R96, R96, R144.reuse ;  /* 0x0000009060607220 */ /* 0x080fe20000410000 */
[----:B------:R-:W-:Y:S01]  /*cbb0*/  HMMA.16816.F32 R24, R44, R60, R24 ;  /* 0x0000003c2c18723c */ /* 0x000fe20000001818 */
[----:B------:R-:W-:-:S02]  /*cbc0*/  FMUL.FTZ R97, R97, R144 ;  /* 0x0000009061617220 */ /* 0x000fc40000410000 */
[-C--:B------:R-:W-:Y:S02]  /*cbd0*/  FMUL.FTZ R98, R98, R143.reuse ;  /* 0x0000008f62627220 */ /* 0x080fe40000410000 */
[----:B------:R-:W-:Y:S01]  /*cbe0*/  FMUL.FTZ R99, R99, R143 ;  /* 0x0000008f63637220 */ /* 0x000fe20000410000 */
[----:B------:R-:W-:Y:S01]  /*cbf0*/  MUFU.EX2 R160, R160 ;  /* 0x000000a000a07308 */ /* 0x000fe20000000800 */
[----:B------:R-:W-:Y:S01]  /*cc00*/  IMAD R110, R110, -0x2daee0ad, RZ ;  /* 0xd2511f536e6e7824 */ /* 0x000fe200078e02ff */
[----:B------:R-:W-:Y:S01]  /*cc10*/  HMMA.16816.F32 R28, R44, R62, R28 ;  /* 0x0000003e2c1c723c */ /* 0x000fe2000000181c */
[----:B------:R-:W-:-:S04]  /*cc20*/  IMAD.WIDE.U32 R76, R72, -0x2daee0ad, RZ ;  /* 0xd2511f53484c7825 */ /* 0x000fc800078e00ff */
[----:B------:R-:W-:Y:S01]  /*cc30*/  IMAD.WIDE.U32 R134, R134, -0x2daee0ad, RZ ;  /* 0xd2511f5386867825 */ /* 0x000fe200078e00ff */
[----:B------:R-:W-:Y:S02]  /*cc40*/  LOP3.LUT R72, R77, UR12, R110, 0x96, !PT ;  /* 0x0000000c4d487c12 */ /* 0x000fe4000f8e966e */
[C---:B------:R-:W-:Y:S01]  /*cc50*/  HMMA.16816.F32 R32, R44.reuse, R8, R32 ;  /* 0x000000082c20723c */ /* 0x040fe20000001820 */
[----:B--2---:R-:W-:Y:S01]  /*cc60*/  FMNMX.FTZ R73, R73, R74, !PT ;  /* 0x0000004a49497209 */ /* 0x004fe20007810000 */
[----:B------:R-:W-:Y:S02]  /*cc70*/  IMAD.MOV.U32 R126, RZ, RZ, R168 ;  /* 0x000000ffff7e7224 */ /* 0x000fe400078e00a8 */
[----:B------:R-:W-:Y:S02]  /*cc80*/  IMAD.MOV.U32 R79, RZ, RZ, R167 ;  /* 0x000000ffff4f7224 */ /* 0x000fe400078e00a7 */
[----:B------:R-:W-:Y:S02]  /*cc90*/  IMAD.MOV.U32 R78, RZ, RZ, R166 ;  /* 0x000000ffff4e7224 */ /* 0x000fe400078e00a6 */
[----:B------:R-:W-:Y:S01]  /*cca0*/  HMMA.16816.F32 R36, R44, R10, R36 ;  /* 0x0000000a2c24723c */ /* 0x000fe20000001824 */
[----:B------:R-:W-:-:S02]  /*ccb0*/  IMAD.MOV.U32 R125, RZ, RZ, R165 ;  /* 0x000000ffff7d7224 */ /* 0x000fc400078e00a5 */
[----:B------:R-:W-:Y:S02]  /*ccc0*/  IMAD.MOV.U32 R124, RZ, RZ, R164 ;  /* 0x000000ffff7c7224 */ /* 0x000fe400078e00a4 */
[--C-:B------:R-:W-:Y:S02]  /*ccd0*/  FFMA.FTZ R238, R238, c[0x0][0x23c], -R154.reuse ;  /* 0x00008f00eeee7a23 */ /* 0x100fe4000001089a */
[--C-:B------:R-:W-:Y:S01]  /*cce0*/  FFMA.FTZ R231, R231, c[0x0][0x23c], -R154.reuse ;  /* 0x00008f00e7e77a23 */ /* 0x100fe2000001089a */
[----:B------:R-:W-:Y:S01]  /*ccf0*/  HMMA.16816.F32 R40, R44, R16, R40 ;  /* 0x000000102c28723c */ /* 0x000fe20000001828 */
[--C-:B------:R-:W-:Y:S02]  /*cd00*/  FFMA.FTZ R233, R233, c[0x0][0x23c], -R154.reuse ;  /* 0x00008f00e9e97a23 */ /* 0x100fe4000001089a */
[----:B------:R-:W-:Y:S01]  /*cd10*/  MUFU.EX2 R238, R238 ;  /* 0x000000ee00ee7308 */ /* 0x000fe20000000800 */
[--C-:B------:R-:W-:Y:S02]  /*cd20*/  FFMA.FTZ R225, R225, c[0x0][0x23c], -R154.reuse ;  /* 0x00008f00e1e17a23 */ /* 0x100fe4000001089a */
[----:B------:R-:W-:-:S02]  /*cd30*/  FFMA.FTZ R155, R155, c[0x0][0x23c], -R154 ;  /* 0x00008f009b9b7a23 */ /* 0x000fc4000001089a */
[----:B------:R-:W-:Y:S01]  /*cd40*/  HMMA.16816.F32 R44, R44, R18, R96 ;  /* 0x000000122c2c723c */ /* 0x000fe20000001860 */
[--C-:B------:R-:W-:Y:S02]  /*cd50*/  FFMA.FTZ R152, R152, c[0x0][0x23c], -R154.reuse ;  /* 0x00008f0098987a23 */ /* 0x100fe4000001089a */
[----:B------:R-:W-:Y:S01]  /*cd60*/  MUFU.EX2 R231, R231 ;  /* 0x000000e700e77308 */ /* 0x000fe20000000800 */
[----:B------:R-:W-:Y:S02]  /*cd70*/  FFMA.FTZ R153, R153, c[0x0][0x23c], -R154 ;  /* 0x00008f0099997a23 */ /* 0x000fe4000001089a */
[----:B------:R-:W-:Y:S01]  /*cd80*/  FFMA.FTZ R142, R213, R144, R142 ;  /* 0x00000090d58e7223 */ /* 0x000fe2000001008e */
[----:B------:R-:W-:Y:S01]  /*cd90*/  LOP3.LUT R98, R135, UR10, R76, 0x96, !PT ;  /* 0x0000000a87627c12 */ /* 0x000fe2000f8e964c */
[----:B------:R-:W-:Y:S01]  /*cda0*/  IMAD.WIDE.U32 R96, R72, -0x326172a9, RZ ;  /* 0xcd9e8d5748607825 */ /* 0x000fe200078e00ff */
[----:B------:R-:W1:Y:S02]  /*cdb0*/  SHFL.BFLY PT, R135, R64, 0x1, 0x1f ;  /* 0x0c201f0040877f89 */ /* 0x000e6400000e0000 */
[----:B------:R-:W-:Y:S01]  /*cdc0*/  MUFU.EX2 R233, R233 ;  /* 0x000000e900e97308 */ /* 0x000fe20000000800 */
[----:B------:R-:W-:Y:S01]  /*cdd0*/  IMAD.WIDE.U32 R98, R98, -0x326172a9, RZ ;  /* 0xcd9e8d5762627825 */ /* 0x000fe200078e00ff */
[----:B------:R-:W-:-:S03]  /*cde0*/  LOP3.LUT R67, R97, UR11, R240, 0x96, !PT ;  /* 0x0000000b61437c12 */ /* 0x000fc6000f8e96f0 */
[----:B------:R-:W-:Y:S01]  /*cdf0*/  FFMA.FTZ R143, R211, R143, R2 ;  /* 0x0000008fd38f7223 */ /* 0x000fe20000010002 */
[----:B------:R-:W-:Y:S01]  /*ce00*/  LOP3.LUT R96, R99, UR9, R96, 0x96, !PT ;  /* 0x0000000963607c12 */ /* 0x000fe2000f8e9660 */
[----:B------:R-:W-:Y:S01]  /*ce10*/  IMAD.WIDE.U32 R76, R67, -0x2daee0ad, RZ ;  /* 0xd2511f53434c7825 */ /* 0x000fe200078e00ff */
[----:B------:R-:W-:Y:S03]  /*ce20*/  MUFU.EX2 R225, R225 ;  /* 0x000000e100e17308 */ /* 0x000fe60000000800 */
[----:B------:R-:W-:Y:S01]  /*ce30*/  IMAD.WIDE.U32 R96, R96, -0x2daee0ad, RZ ;  /* 0xd2511f5360607825 */ /* 0x000fe200078e00ff */
[----:B------:R-:W-:Y:S02]  /*ce40*/  LOP3.LUT R122, R77, UR8, R134, 0x96, !PT ;  /* 0x000000084d7a7c12 */ /* 0x000fe4000f8e9686 */
[----:B------:R-:W2:Y:S01]  /*ce50*/  SHFL.BFLY PT, R134, R73, 0x1, 0x1f ;  /* 0x0c201f0049867f89 */ /* 0x000ea200000e0000 */
[----:B------:R-:W-:Y:S01]  /*ce60*/  FADD.FTZ R139, R139, R142 ;  /* 0x0000008e8b8b7221 */ /* 0x000fe20000010000 */
[----:B------:R-:W-:Y:S01]  /*ce70*/  LOP3.LUT R67, R97, UR6, R76, 0x96, !PT ;  /* 0x0000000661437c12 */ /* 0x000fe2000f8e964c */
[----:B------:R-:W-:Y:S01]  /*ce80*/  IMAD.WIDE.U32 R122, R122, -0x326172a9, RZ ;  /* 0xcd9e8d577a7a7825 */ /* 0x000fe200078e00ff */
[----:B------:R-:W-:Y:S03]  /*ce90*/  MUFU.EX2 R155, R155 ;  /* 0x0000009b009b7308 */ /* 0x000fe60000000800 */
[----:B------:R-:W-:Y:S01]  /*cea0*/  IMAD.WIDE.U32 R74, R67, -0x326172a9, RZ ;  /* 0xcd9e8d57434a7825 */ /* 0x000fe200078e00ff */
[----:B-1----:R-:W-:-:S02]  /*ceb0*/  FMNMX.FTZ R135, R64, R135, !PT ;  /* 0x0000008740877209 */ /* 0x002fc40007810000 */
[----:B------:R-:W-:Y:S01]  /*cec0*/  LOP3.LUT R98, R123, UR7, R98, 0x96, !PT ;  /* 0x000000077b627c12 */ /* 0x000fe2000f8e9662 */
[----:B------:R-:W-:Y:S01]  /*ced0*/  FADD.FTZ R143, R0, R143 ;  /* 0x0000008f008f7221 */ /* 0x000fe20000010000 */
[C---:B------:R-:W-:Y:S01]  /*cee0*/  FSETP.NEU.FTZ.AND P2, PT, R135.reuse, -INF , PT ;  /* 0xff8000008700780b */ /* 0x040fe20003f5d000 */
[----:B------:R-:W-:Y:S01]  /*cef0*/  FMUL.FTZ R108, R135, c[0x0][0x23c] ;  /* 0x00008f00876c7a20 */ /* 0x000fe20000410000 */
[----:B------:R-:W-:Y:S01]  /*cf00*/  LOP3.LUT R64, R74, 0xffff, RZ, 0xc0, !PT ;  /* 0x0000ffff4a407812 */ /* 0x000fe200078ec0ff */
[----:B------:R-:W-:Y:S01]  /*cf10*/  IMAD.WIDE.U32 R98, R98, -0x2daee0ad, RZ ;  /* 0xd2511f5362627825 */ /* 0x000fe200078e00ff */
[----:B------:R-:W-:Y:S01]  /*cf20*/  LOP3.LUT R67, R74, 0xff, RZ, 0xc0, !PT ;  /* 0x000000ff4a437812 */ /* 0x000fe200078ec0ff */
[----:B------:R-:W-:Y:S01]  /*cf30*/  MUFU.EX2 R152, R152 ;  /* 0x0000009800987308 */ /* 0x000fe20000000800 */
[----:B------:R-:W-:Y:S01]  /*cf40*/  FSEL R108, R108, RZ, P2 ;  /* 0x000000ff6c6c7208 */ /* 0x000fe20001000000 */
[----:B------:R-:W-:Y:S01]  /*cf50*/  FADD.FTZ R6, R6, R139 ;  /* 0x0000008b06067221 */ /* 0x000fe20000010000 */
[----:B------:R-:W-:Y:S01]  /*cf60*/  SHF.R.U32.HI R64, RZ, 0x8, R64 ;  /* 0x00000008ff407819 */ /* 0x000fe20000011640 */
[----:B------:R-:W-:Y:S01]  /*cf70*/  FADD.FTZ R4, R4, R143 ;  /* 0x0000008f04047221 */ /* 0x000fe20000010000 */
[----:B------:R-:W-:Y:S01]  /*cf80*/  LOP3.LUT R96, R99, UR17, R96, 0x96, !PT ;  /* 0x0000001163607c12 */ /* 0x000fe2000f8e9660 */
[----:B------:R-:W-:Y:S01]  /*cf90*/  FFMA.FTZ R168, R49, c[0x0][0x23c], -R108 ;  /* 0x00008f0031a87a23 */ /* 0x000fe2000001086c */
[----:B------:R-:W-:Y:S01]  /*cfa0*/  SHF.R.U32.HI R49, RZ, 0x10, R74 ;  /* 0x00000010ff317819 */ /* 0x000fe2000001164a */
[--C-:B------:R-:W-:Y:S01]  /*cfb0*/  FFMA.FTZ R167, R51, c[0x0][0x23c], -R108.reuse ;  /* 0x00008f0033a77a23 */ /* 0x100fe2000001086c */
[----:B--2---:R-:W-:Y:S01]  /*cfc0*/  FMNMX.FTZ R134, R73, R134, !PT ;  /* 0x0000008649867209 */ /* 0x004fe20007810000 */
[----:B------:R-:W-:Y:S01]  /*cfd0*/  FFMA.FTZ R166, R57, c[0x0][0x23c], -R108 ;  /* 0x00008f0039a67a23 */ /* 0x000fe2000001086c */
[----:B------:R-:W-:Y:S01]  /*cfe0*/  PRMT R67, R67, 0x5410, R64 ;  /* 0x0000541043437816 */ /* 0x000fe20000000040 */
[----:B------:R-:W-:Y:S01]  /*cff0*/  FFMA.FTZ R165, R59, c[0x0][0x23c], -R108 ;  /* 0x00008f003ba57a23 */ /* 0x000fe2000001086c */
[----:B------:R-:W-:Y:S01]  /*d000*/  LOP3.LUT R49, R49, 0xff, RZ, 0xc0, !PT ;  /* 0x000000ff31317812 */ /* 0x000fe200078ec0ff */
[C---:B------:R-:W-:Y:S01]  /*d010*/  FMUL.FTZ R109, R134.reuse, c[0x0][0x23c] ;  /* 0x00008f00866d7a20 */ /* 0x040fe20000410000 */
[----:B------:R-:W-:Y:S01]  /*d020*/  SHF.R.U32.HI R64, RZ, 0x18, R74 ;  /* 0x00000018ff407819 */ /* 0x000fe2000001164a */
[----:B------:R-:W-:Y:S01]  /*d030*/  MUFU.EX2 R166, R166 ;  /* 0x000000a600a67308 */ /* 0x000fe20000000800 */
[----:B------:R-:W-:Y:S01]  /*d040*/  FSETP.NEU.FTZ.AND P0, PT, R134, -INF , PT ;  /* 0xff8000008600780b */ /* 0x000fe20003f1d000 */
[--C-:B------:R-:W-:Y:S01]  /*d050*/  HSET2.LE.AND R67, R67, R148.reuse, PT ;  /* 0x0000009443437233 */ /* 0x100fe20003803000 */
[----:B------:R-:W-:Y:S01]  /*d060*/  PRMT R49, R49, 0x5410, R64 ;  /* 0x0000541031317816 */ /* 0x000fe20000000040 */
[----:B------:R-:W-:Y:S01]  /*d070*/  FFMA.FTZ R249, R249, c[0x0][0x23c], -R108 ;  /* 0x00008f00f9f97a23 */ /* 0x000fe2000001086c */
[----:B------:R-:W-:Y:S01]  /*d080*/  LOP3.LUT R64, R75, UR16, R122, 0x96, !PT ;  /* 0x000000104b407c12 */ /* 0x000fe2000f8e967a */
[----:B------:R-:W-:Y:S01]  /*d090*/  FFMA.FTZ R247, R247, c[0x0][0x23c], -R108 ;  /* 0x00008f00f7f77a23 */ /* 0x000fe2000001086c */
[----:B------:R-:W-:Y:S01]  /*d0a0*/  FSEL R109, R109, RZ, P0 ;  /* 0x000000ff6d6d7208 */ /* 0x000fe20000000000 */
[----:B------:R-:W1:Y:S01]  /*d0b0*/  MUFU.EX2 R165, R165 ;  /* 0x000000a500a57308 */ /* 0x000e620000000800 */
[----:B------:R-:W-:Y:S01]  /*d0c0*/  LOP3.LUT R51, R64, 0xffff, RZ, 0xc0, !PT ;  /* 0x0000ffff40337812 */ /* 0x000fe200078ec0ff */
[--C-:B------:R-:W-:Y:S01]  /*d0d0*/  HSET2.LE.AND R49, R49, R148.reuse, PT ;  /* 0x0000009431317233 */ /* 0x100fe20003803000 */
[--C-:B------:R-:W-:Y:S01]  /*d0e0*/  SHF.R.U32.HI R57, RZ, 0x18, R64.reuse ;  /* 0x00000018ff397819 */ /* 0x100fe20000011640 */
[----:B------:R-:W-:Y:S01]  /*d0f0*/  FFMA.FTZ R163, R48, c[0x0][0x23c], -R109 ;  /* 0x00008f0030a37a23 */ /* 0x000fe2000001086d */
[----:B------:R-:W-:Y:S01]  /*d100*/  SHF.R.U32.HI R51, RZ, 0x8, R51 ;  /* 0x00000008ff337819 */ /* 0x000fe20000011633 */
[--C-:B------:R-:W-:Y:S01]  /*d110*/  FFMA.FTZ R170, R50, c[0x0][0x23c], -R109.reuse ;  /* 0x00008f0032aa7a23 */ /* 0x100fe2000001086d */
[----:B------:R-:W-:Y:S01]  /*d120*/  LOP3.LUT R48, R64, 0xff, RZ, 0xc0, !PT ;  /* 0x000000ff40307812 */ /* 0x000fe200078ec0ff */
[--C-:B------:R-:W-:Y:S01]  /*d130*/  FFMA.FTZ R164, R56, c[0x0][0x23c], -R109.reuse ;  /* 0x00008f0038a47a23 */ /* 0x100fe2000001086d */
[----:B------:R-:W-:Y:S01]  /*d140*/  FSEL R59, R135, RZ, P2 ;  /* 0x000000ff873b7208 */ /* 0x000fe20001000000 */
[----:B------:R-:W-:Y:S01]  /*d150*/  FFMA.FTZ R161, R58, c[0x0][0x23c], -R109 ;  /* 0x00008f003aa17a23 */ /* 0x000fe2000001086d */
[----:B------:R-:W-:Y:S01]  /*d160*/  PRMT R51, R48, 0x5410, R51 ;  /* 0x0000541030337816 */ /* 0x000fe20000000033 */
[----:B------:R-:W-:Y:S01]  /*d170*/  MUFU.EX2 R168, R168 ;  /* 0x000000a800a87308 */ /* 0x000fe20000000800 */
[----:B------:R-:W-:Y:S01]  /*d180*/  SHF.R.U32.HI R48, RZ, 0x10, R64 ;  /* 0x00000010ff307819 */ /* 0x000fe20000011640 */
[----:B------:R-:W-:Y:S01]  /*d190*/  FADD.FTZ R50, R176, -R59 ;  /* 0x8000003bb0327221 */ /* 0x000fe20000010000 */
[----:B-1----:R-:W-:Y:S01]  /*d1a0*/  F2FP.PACK_AB R86, R165, R166 ;  /* 0x000000a6a556723e */ /* 0x002fe200000000ff */
[----:B------:R-:W-:Y:S01]  /*d1b0*/  HSET2.LE.AND R51, R51, R148, PT ;  /* 0x0000009433337233 */ /* 0x000fe20003803000 */
[----:B------:R-:W-:Y:S01]  /*d1c0*/  LOP3.LUT R48, R48, 0xff, RZ, 0xc0, !PT ;  /* 0x000000ff30307812 */ /* 0x000fe200078ec0ff */
[----:B------:R-:W-:-:S02]  /*d1d0*/  FMUL.FTZ R50, R50, c[0x0][0x23c] ;  /* 0x00008f0032327a20 */ /* 0x000fc40000410000 */
[----:B------:R-:W-:Y:S01]  /*d1e0*/  MUFU.EX2 R164, R164 ;  /* 0x000000a400a47308 */ /* 0x000fe20000000800 */
[----:B------:R-:W-:Y:S01]  /*d1f0*/  FFMA.FTZ R176, R127, c[0x0][0x23c], -R173 ;  /* 0x00008f007fb07a23 */ /* 0x000fe200000108ad */
[----:B------:R-:W-:Y:S01]  /*d200*/  PRMT R57, R48, 0x5410, R57 ;  /* 0x0000541030397816 */ /* 0x000fe20000000039 */
[----:B------:R-:W-:Y:S01]  /*d210*/  IMAD.MOV.U32 R127, RZ, RZ, R126 ;  /* 0x000000ffff7f7224 */ /* 0x000fe200078e007e */
[----:B------:R-:W-:Y:S01]  /*d220*/  FSEL R48, R134, RZ, P0 ;  /* 0x000000ff86307208 */ /* 0x000fe20000000000 */
[----:B------:R-:W-:Y:S01]  /*d230*/  IMAD.MOV.U32 R126, RZ, RZ, R242 ;  /* 0x000000ffff7e7224 */ /* 0x000fe200078e00f2 */
[----:B------:R-:W-:Y:S01]  /*d240*/  LOP3.LUT R86, R67, R86, RZ, 0xc0, !PT ;  /* 0x0000005643567212 */ /* 0x000fe200078ec0ff */
[----:B------:R-:W-:Y:S01]  /*d250*/  HSET2.LE.AND R57, R57, R148, PT ;  /* 0x0000009439397233 */ /* 0x000fe20003803000 */
[----:B------:R-:W1:Y:S01]  /*d260*/  MUFU.EX2 R161, R161 ;  /* 0x000000a100a17308 */ /* 0x000e620000000800 */
[----:B------:R-:W-:Y:S02]  /*d270*/  FADD.FTZ R3, R3, -R48 ;  /* 0x8000003003037221 */ /* 0x000fe40000010000 */
[----:B------:R-:W-:-:S02]  /*d280*/  IMAD.MOV.U32 R242, RZ, RZ, R209 ;  /* 0x000000fffff27224 */ /* 0x000fc400078e00d1 */
[----:B------:R-:W-:Y:S02]  /*d290*/  FMUL.FTZ R3, R3, c[0x0][0x23c] ;  /* 0x00008f0003037a20 */ /* 0x000fe40000410000 */
[--C-:B------:R-:W-:Y:S01]  /*d2a0*/  FFMA.FTZ R209, R224, c[0x0][0x23c], -R173.reuse ;  /* 0x00008f00e0d17a23 */ /* 0x100fe200000108ad */
[----:B------:R-:W2:Y:S01]  /*d2b0*/  MUFU.EX2 R169, R50 ;  /* 0x0000003200a97308 */ /* 0x000ea20000000800 */
[----:B------:R-:W-:Y:S02]  /*d2c0*/  FFMA.FTZ R224, R111, c[0x0][0x23c], -R173 ;  /* 0x00008f006fe07a23 */ /* 0x000fe400000108ad */
[----:B------:R-:W-:Y:S02]  /*d2d0*/  FFMA.FTZ R242, R242, c[0x0][0x23c], -R154 ;  /* 0x00008f00f2f27a23 */ /* 0x000fe4000001089a */
[----:B------:R-:W-:Y:S02]  /*d2e0*/  IMAD.MOV.U32 R111, RZ, RZ, R127 ;  /* 0x000000ffff6f7224 */ /* 0x000fe400078e007f */
[----:B------:R-:W-:Y:S01]  /*d2f0*/  IMAD.SHL.U32 R127, R140, 0x2, RZ ;  /* 0x000000028c7f7824 */ /* 0x000fe200078e00ff */
[----:B------:R-:W3:Y:S01]  /*d300*/  MUFU.EX2 R167, R167 ;  /* 0x000000a700a77308 */ /* 0x000ee20000000800 */
[----:B-1----:R-:W-:Y:S01]  /*d310*/  F2FP.PACK_AB R48, R161, R164 ;  /* 0x000000a4a130723e */ /* 0x002fe200000000ff */
[----:B------:R-:W-:-:S02]  /*d320*/  FFMA.FTZ R226, R226, c[0x0][0x23c], -R109 ;  /* 0x00008f00e2e27a23 */ /* 0x000fc4000001086d */
[--C-:B------:R-:W-:Y:S01]  /*d330*/  FFMA.FTZ R246, R246, c[0x0][0x23c], -R109.reuse ;  /* 0x00008f00f6f67a23 */ /* 0x100fe2000001086d */
[----:B------:R-:W-:Y:S01]  /*d340*/  LOP3.LUT R87, R49, R48, RZ, 0xc0, !PT ;  /* 0x0000003031577212 */ /* 0x000fe200078ec0ff */
[----:B------:R-:W-:Y:S02]  /*d350*/  FFMA.FTZ R251, R251, c[0x0][0x23c], -R109 ;  /* 0x00008f00fbfb7a23 */ /* 0x000fe4000001086d */
[----:B------:R-:W-:Y:S01]  /*d360*/  MUFU.EX2 R163, R163 ;  /* 0x000000a300a37308 */ /* 0x000fe20000000800 */
[-C--:B--2---:R-:W-:Y:S01]  /*d370*/  FMUL.FTZ R56, R68, R169.reuse ;  /* 0x000000a944387220 */ /* 0x084fe20000410000 */
[----:B------:R-:W-:Y:S01]  /*d380*/  LOP3.LUT R68, R65, UR7, R66, 0x96, !PT ;  /* 0x0000000741447c12 */ /* 0x000fe2000f8e9642 */
[-C--:B------:R-:W-:Y:S02]  /*d390*/  FMUL.FTZ R64, R80, R169.reuse ;  /* 0x000000a950407220 */ /* 0x080fe40000410000 */
[-C--:B------:R-:W-:Y:S02]  /*d3a0*/  FMUL.FTZ R65, R81, R169.reuse ;  /* 0x000000a951417220 */ /* 0x080fe40000410000 */
[-C--:B------:R-:W-:Y:S01]  /*d3b0*/  FMUL.FTZ R72, R104, R169.reuse ;  /* 0x000000a968487220 */ /* 0x080fe20000410000 */
[----:B------:R-:W1:Y:S01]  /*d3c0*/  MUFU.EX2 R170, R170 ;  /* 0x000000aa00aa7308 */ /* 0x000e620000000800 */
[----:B---3--:R-:W-:Y:S01]  /*d3d0*/  F2FP.PACK_AB R84, R167, R168 ;  /* 0x000000a8a754723e */ /* 0x008fe200000000ff */
[----:B------:R-:W-:-:S02]  /*d3e0*/  FMUL.FTZ R73, R105, R169 ;  /* 0x000000a969497220 */ /* 0x000fc40000410000 */
[-C--:B------:R-:W-:Y:S01]  /*d3f0*/  FMUL.FTZ R88, R88, R169.reuse ;  /* 0x000000a958587220 */ /* 0x080fe20000410000 */
[----:B------:R-:W-:Y:S01]  /*d400*/  LOP3.LUT R84, R51, R84, RZ, 0xc0, !PT ;  /* 0x0000005433547212 */ /* 0x000fe200078ec0ff */
[-C--:B------:R-:W-:Y:S02]  /*d410*/  FMUL.FTZ R89, R89, R169.reuse ;  /* 0x000000a959597220 */ /* 0x080fe40000410000 */
[----:B------:R-:W2:Y:S01]  /*d420*/  MUFU.EX2 R3, R3 ;  /* 0x0000000300037308 */ /* 0x000ea20000000800 */
[-C--:B------:R-:W-:Y:S02]  /*d430*/  FMUL.FTZ R49, R129, R169.reuse ;  /* 0x000000a981317220 */ /* 0x080fe40000410000 */
[-C--:B------:R-:W-:Y:S02]  /*d440*/  FMUL.FTZ R116, R116, R169.reuse ;  /* 0x000000a974747220 */ /* 0x080fe40000410000 */
[-C--:B------:R-:W-:Y:S02]  /*d450*/  FMUL.FTZ R117, R117, R169.reuse ;  /* 0x000000a975757220 */ /* 0x080fe40000410000 */
[----:B------:R-:W-:Y:S01]  /*d460*/  FMUL.FTZ R112, R112, R169 ;  /* 0x000000a970707220 */ /* 0x000fe20000410000 */
[----:B-1----:R-:W-:Y:S01]  /*d470*/  F2FP.PACK_AB R48, R170, R163 ;  /* 0x000000a3aa30723e */ /* 0x002fe200000000ff */
[----:B------:R-:W-:Y:S01]  /*d480*/  MUFU.EX2 R209, R209 ;  /* 0x000000d100d17308 */ /* 0x000fe20000000800 */
[----:B------:R-:W-:-:S02]  /*d490*/  FMUL.FTZ R113, R113, R169 ;  /* 0x000000a971717220 */ /* 0x000fc40000410000 */
[----:B------:R-:W-:Y:S01]  /*d4a0*/  LOP3.LUT R85, R57, R48, RZ, 0xc0, !PT ;  /* 0x0000003039557212 */ /* 0x000fe200078ec0ff */
[-C--:B------:R-:W-:Y:S02]  /*d4b0*/  FMUL.FTZ R48, R128, R169.reuse ;  /* 0x000000a980307220 */ /* 0x080fe40000410000 */
[----:B------:R-:W-:Y:S02]  /*d4c0*/  FMUL.FTZ R57, R69, R169 ;  /* 0x000000a945397220 */ /* 0x000fe40000410000 */
[-C--:B--2---:R-:W-:Y:S01]  /*d4d0*/  FMUL.FTZ R58, R70, R3.reuse ;  /* 0x00000003463a7220 */ /* 0x084fe20000410000 */
[----:B------:R-:W1:Y:S01]  /*d4e0*/  MUFU.EX2 R224, R224 ;  /* 0x000000e000e07308 */ /* 0x000e620000000800 */
[----:B------:R-:W-:Y:S02]  /*d4f0*/  FMUL.FTZ R59, R71, R3 ;  /* 0x00000003473b7220 */ /* 0x000fe40000410000 */
[----:B------:R-:W-:-:S04]  /*d500*/  IMAD.WIDE.U32 R70, R68, -0x2daee0ad, RZ ;  /* 0xd2511f5344467825 */ /* 0x000fc800078e00ff */
[-C--:B------:R-:W-:Y:S01]  /*d510*/  FMUL.FTZ R66, R82, R3.reuse ;  /* 0x0000000352427220 */ /* 0x080fe20000410000 */
[----:B------:R-:W-:Y:S01]  /*d520*/  SHF.R.U32.HI R81, RZ, 0x10, R70 ;  /* 0x00000010ff517819 */ /* 0x000fe20000011646 */
[-C--:B------:R-:W-:Y:S01]  /*d530*/  FMUL.FTZ R67, R83, R3.reuse ;  /* 0x0000000353437220 */ /* 0x080fe20000410000 */
[----:B------:R-:W-:Y:S01]  /*d540*/  LOP3.LUT R68, R70, 0xffff, RZ, 0xc0, !PT ;  /* 0x0000ffff46447812 */ /* 0x000fe200078ec0ff */
[-C--:B------:R-:W-:Y:S01]  /*d550*/  FMUL.FTZ R74, R106, R3.reuse ;  /* 0x000000036a4a7220 */ /* 0x080fe20000410000 */
[----:B------:R-:W-:Y:S01]  /*d560*/  LOP3.LUT R81, R81, 0xff, RZ, 0xc0, !PT ;  /* 0x000000ff51517812 */ /* 0x000fe200078ec0ff */
[-C--:B------:R-:W-:Y:S01]  /*d570*/  FMUL.FTZ R75, R107, R3.reuse ;  /* 0x000000036b4b7220 */ /* 0x080fe20000410000 */
[----:B------:R-:W-:Y:S01]  /*d580*/  LOP3.LUT R83, R71, UR17, R78, 0x96, !PT ;  /* 0x0000001147537c12 */ /* 0x000fe2000f8e964e */
[-C--:B------:R-:W-:Y:S01]  /*d590*/  FMUL.FTZ R90, R90, R3.reuse ;  /* 0x000000035a5a7220 */ /* 0x080fe20000410000 */
[C---:B------:R-:W-:Y:S01]  /*d5a0*/  HMMA.16816.F32 R64, R84.reuse, R8, R64 ;  /* 0x000000085440723c */ /* 0x040fe20000001840 */
[-C--:B------:R-:W-:Y:S01]  /*d5b0*/  FMUL.FTZ R91, R91, R3.reuse ;  /* 0x000000035b5b7220 */ /* 0x080fe20000410000 */
[----:B------:R-:W-:Y:S01]  /*d5c0*/  LOP3.LUT R77, R70, 0xff, RZ, 0xc0, !PT ;  /* 0x000000ff464d7812 */ /* 0x000fe200078ec0ff */
[-C--:B------:R-:W-:Y:S01]  /*d5d0*/  FMUL.FTZ R50, R130, R3.reuse ;  /* 0x0000000382327220 */ /* 0x080fe20000410000 */
[----:B------:R-:W-:Y:S01]  /*d5e0*/  SHF.R.U32.HI R68, RZ, 0x8, R68 ;  /* 0x00000008ff447819 */ /* 0x000fe20000011644 */
[-C--:B------:R-:W-:Y:S01]  /*d5f0*/  FMUL.FTZ R51, R131, R3.reuse ;  /* 0x0000000383337220 */ /* 0x080fe20000410000 */
[--C-:B------:R-:W-:Y:S01]  /*d600*/  SHF.R.U32.HI R76, RZ, 0x10, R83.reuse ;  /* 0x00000010ff4c7819 */ /* 0x100fe20000011653 */
[-C--:B------:R-:W-:Y:S01]  /*d610*/  FMUL.FTZ R118, R118, R3.reuse ;  /* 0x0000000376767220 */ /* 0x080fe20000410000 */
[----:B------:R-:W-:Y:S01]  /*d620*/  SHF.R.U32.HI R8, RZ, 0x18, R70 ;  /* 0x00000018ff087819 */ /* 0x000fe20000011646 */
[-C--:B------:R-:W-:Y:S01]  /*d630*/  FMUL.FTZ R119, R119, R3.reuse ;  /* 0x0000000377777220 */ /* 0x080fe20000410000 */
[C---:B------:R-:W-:Y:S01]  /*d640*/  HMMA.16816.F32 R72, R84.reuse, R16, R72 ;  /* 0x000000105448723c */ /* 0x040fe20000001848 */
[-C--:B------:R-:W-:Y:S01]  /*d650*/  FMUL.FTZ R114, R114, R3.reuse ;  /* 0x0000000372727220 */ /* 0x080fe20000410000 */
[----:B------:R-:W-:Y:S01]  /*d660*/  PRMT R81, R81, 0x5410, R8 ;  /* 0x0000541051517816 */ /* 0x000fe20000000008 */
[----:B------:R-:W-:Y:S01]  /*d670*/  FMUL.FTZ R115, R115, R3 ;  /* 0x0000000373737220 */ /* 0x000fe20000410000 */
[----:B------:R-:W-:Y:S01]  /*d680*/  PRMT R77, R77, 0x5410, R68 ;  /* 0x000054104d4d7816 */ /* 0x000fe20000000044 */
[-C--:B------:R-:W-:Y:S01]  /*d690*/  FMUL.FTZ R100, R100, R169.reuse ;  /* 0x000000a964647220 */ /* 0x080fe20000410000 */
[----:B------:R-:W-:Y:S01]  /*d6a0*/  LOP3.LUT R78, R83, 0xffff, RZ, 0xc0, !PT ;  /* 0x0000ffff534e7812 */ /* 0x000fe200078ec0ff */
[----:B------:R-:W-:Y:S01]  /*d6b0*/  FMUL.FTZ R101, R101, R169 ;  /* 0x000000a965657220 */ /* 0x000fe20000410000 */
[--C-:B------:R-:W-:Y:S01]  /*d6c0*/  HSET2.LE.AND R81, R81, R148.reuse, PT ;  /* 0x0000009451517233 */ /* 0x100fe20003803000 */
[-C--:B------:R-:W-:Y:S01]  /*d6d0*/  FMUL.FTZ R102, R102, R3.reuse ;  /* 0x0000000366667220 */ /* 0x080fe20000410000 */
[C---:B------:R-:W-:Y:S01]  /*d6e0*/  HMMA.16816.F32 R8, R84.reuse, R10, R88 ;  /* 0x0000000a5408723c */ /* 0x040fe20000001858 */
[----:B------:R-:W-:Y:S01]  /*d6f0*/  FMUL.FTZ R103, R103, R3 ;  /* 0x0000000367677220 */ /* 0x000fe20000410000 */
[----:B------:R-:W-:Y:S01]  /*d700*/  F2FP.PACK_AB R16, R231, R238 ;  /* 0x000000eee710723e */ /* 0x000fe200000000ff */
[----:B------:R-:W2:Y:S01]  /*d710*/  MUFU.EX2 R242, R242 ;  /* 0x000000f200f27308 */ /* 0x000ea20000000800 */
[----:B------:R-:W-:Y:S01]  /*d720*/  LOP3.LUT R76, R76, 0xff, RZ, 0xc0, !PT ;  /* 0x000000ff4c4c7812 */ /* 0x000fe200078ec0ff */
[--C-:B------:R-:W-:Y:S01]  /*d730*/  HSET2.LE.AND R77, R77, R148.reuse, PT ;  /* 0x000000944d4d7233 */ /* 0x100fe20003803000 */
[----:B------:R-:W-:Y:S01]  /*d740*/  LOP3.LUT R95, R81, R16, RZ, 0xc0, !PT ;  /* 0x00000010515f7212 */ /* 0x000fe200078ec0ff */
[----:B------:R-:W3:Y:S01]  /*d750*/  LDSM.16.MT88.4 R68, [R188+0x6800] ;  /* 0x00680000bc44783b */ /* 0x000ee20000004200 */
[----:B------:R-:W-:Y:S01]  /*d760*/  LOP3.LUT R89, R83, 0xff, RZ, 0xc0, !PT ;  /* 0x000000ff53597812 */ /* 0x000fe200078ec0ff */
[C---:B------:R-:W-:Y:S01]  /*d770*/  HMMA.16816.F32 R48, R84.reuse, R52, R48 ;  /* 0x000000345430723c */ /* 0x040fe20000001830 */
[----:B------:R-:W-:Y:S01]  /*d780*/  SHF.R.U32.HI R83, RZ, 0x18, R83 ;  /* 0x00000018ff537819 */ /* 0x000fe20000011653 */
[----:B------:R-:W4:Y:S01]  /*d790*/  MUFU.EX2 R176, R176 ;  /* 0x000000b000b07308 */ /* 0x000f220000000800 */
[----:B------:R-:W-:Y:S01]  /*d7a0*/  SHF.R.U32.HI R78, RZ, 0x8, R78 ;  /* 0x00000008ff4e7819 */ /* 0x000fe2000001164e */
[----:B------:R-:W-:Y:S01]  /*d7b0*/  FFMA.FTZ R178, R178, c[0x0][0x23c], -R109 ;  /* 0x00008f00b2b27a23 */ /* 0x000fe2000001086d */
[----:B------:R-:W-:Y:S01]  /*d7c0*/  PRMT R83, R76, 0x5410, R83 ;  /* 0x000054104c537816 */ /* 0x000fe20000000053 */
[----:B------:R-:W-:Y:S01]  /*d7d0*/  FFMA.FTZ R175, R175, c[0x0][0x23c], -R108 ;  /* 0x00008f00afaf7a23 */ /* 0x000fe2000001086c */
[----:B-1----:R-:W-:Y:S01]  /*d7e0*/  F2FP.PACK_AB R94, R224, R209 ;  /* 0x000000d1e05e723e */ /* 0x002fe200000000ff */
[C---:B------:R-:W-:Y:S01]  /*d7f0*/  HMMA.16816.F32 R56, R84.reuse, R60, R56 ;  /* 0x0000003c5438723c */ /* 0x040fe20000001838 */
[----:B------:R-:W-:Y:S01]  /*d800*/  PRMT R89, R89, 0x5410, R78 ;  /* 0x0000541059597816 */ /* 0x000fe2000000004e */
[--C-:B------:R-:W-:Y:S01]  /*d810*/  HSET2.LE.AND R93, R83, R148.reuse, PT ;  /* 0x00000094535d7233 */ /* 0x100fe20003803000 */
[----:B------:R-:W-:Y:S01]  /*d820*/  LOP3.LUT R94, R77, R94, RZ, 0xc0, !PT ;  /* 0x0000005e4d5e7212 */ /* 0x000fe200078ec0ff */
[----:B------:R-:W-:Y:S01]  /*d830*/  LDSM.16.MT88.4 R80, [R185+0x6800] ;  /* 0x00680000b950783b */ /* 0x000fe20000004200 */
[----:B--2---:R-:W-:Y:S01]  /*d840*/  F2FP.PACK_AB R88, R242, R233 ;  /* 0x000000e9f258723e */ /* 0x004fe200000000ff */
[----:B------:R-:W-:Y:S01]  /*d850*/  HSET2.LE.AND R89, R89, R148, PT ;  /* 0x0000009459597233 */ /* 0x000fe20003803000 */
[----:B------:R-:W-:Y:S01]  /*d860*/  SHF.R.U32.HI R90, RZ, 0x10, R98 ;  /* 0x00000010ff5a7819 */ /* 0x000fe20000011662 */
[C---:B------:R-:W-:Y:S01]  /*d870*/  HMMA.16816.F32 R52, R84.reuse, R54, R116 ;  /* 0x000000365434723c */ /* 0x040fe20000001874 */
[----:B------:R-:W1:Y:S01]  /*d880*/  LDSM.16.MT88.4 R76, [R186+0x6800] ;  /* 0x00680000ba4c783b */ /* 0x000e620000004200 */
[----:B----4-:R-:W-:Y:S01]  /*d890*/  F2FP.PACK_AB R92, R179, R176 ;  /* 0x000000b0b35c723e */ /* 0x010fe200000000ff */
[----:B------:R-:W-:Y:S01]  /*d8a0*/  MUFU.EX2 R249, R249 ;  /* 0x000000f900f97308 */ /* 0x000fe20000000800 */
[----:B------:R-:W-:Y:S01]  /*d8b0*/  LOP3.LUT R93, R93, R88, RZ, 0xc0, !PT ;  /* 0x000000585d5d7212 */ /* 0x000fe200078ec0ff */
[--C-:B------:R-:W-:Y:S01]  /*d8c0*/  FFMA.FTZ R88, R126, c[0x0][0x23c], -R108.reuse ;  /* 0x00008f007e587a23 */ /* 0x100fe2000001086c */
[----:B------:R-:W-:Y:S01]  /*d8d0*/  LOP3.LUT R92, R89, R92, RZ, 0xc0, !PT ;  /* 0x0000005c595c7212 */ /* 0x000fe200078ec0ff */
[----:B------:R-:W-:Y:S01]  /*d8e0*/  FFMA.FTZ R89, R111, c[0x0][0x23c], -R108 ;  /* 0x00008f006f597a23 */ /* 0x000fe2000001086c */
[----:B------:R-:W-:Y:S01]  /*d8f0*/  HMMA.16816.F32 R60, R84, R62, R112 ;  /* 0x0000003e543c723c */ /* 0x000fe20000001870 */
[----:B------:R-:W-:Y:S01]  /*d900*/  SHF.R.U32.HI R91, RZ, 0x18, R98 ;  /* 0x00000018ff5b7819 */ /* 0x000fe20000011662 */
[--C-:B------:R-:W-:Y:S01]  /*d910*/  FFMA.FTZ R177, R177, c[0x0][0x23c], -R108.reuse ;  /* 0x00008f00b1b17a23 */ /* 0x100fe2000001086c */
[----:B------:R2:W-:Y:S01]  /*d920*/  MUFU.EX2 R112, R89 ;  /* 0x0000005900707308 */ /* 0x0005e20000000800 */
[--C-:B------:R-:W-:Y:S01]  /*d930*/  FFMA.FTZ R172, R172, c[0x0][0x23c], -R108.reuse ;  /* 0x00008f00acac7a23 */ /* 0x100fe2000001086c */
[----:B------:R-:W-:Y:S01]  /*d940*/  LDSM.16.MT88.4 R116, [R188+0x7800] ;  /* 0x00780000bc74783b */ /* 0x000fe20000004200 */
[----:B------:R-:W-:-:S02]  /*d950*/  FFMA.FTZ R171, R171, c[0x0][0x23c], -R108 ;  /* 0x00008f00abab7a23 */ /* 0x000fc4000001086c */
[----:B------:R-:W-:Y:S01]  /*d960*/  HMMA.16816.F32 R16, R84, R18, R100 ;  /* 0x000000125410723c */ /* 0x000fe20000001864 */
[--C-:B------:R-:W-:Y:S02]  /*d970*/  FFMA.FTZ R151, R151, c[0x0][0x23c], -R109.reuse ;  /* 0x00008f0097977a23 */ /* 0x100fe4000001086d */
[----:B------:R-:W-:Y:S01]  /*d980*/  MUFU.EX2 R247, R247 ;  /* 0x000000f700f77308 */ /* 0x000fe20000000800 */
[--C-:B------:R-:W-:Y:S02]  /*d990*/  FFMA.FTZ R162, R162, c[0x0][0x23c], -R109.reuse ;  /* 0x00008f00a2a27a23 */ /* 0x100fe4000001086d */
[----:B------:R-:W-:Y:S01]  /*d9a0*/  FFMA.FTZ R150, R150, c[0x0][0x23c], -R109 ;  /* 0x00008f0096967a23 */ /* 0x000fe2000001086d */
[----:B------:R-:W-:Y:S01]  /*d9b0*/  IADD3 R85, R127, 0x1, RZ ;  /* 0x000000017f557810 */ /* 0x000fe20007ffe0ff */
[----:B------:R-:W-:Y:S01]  /*d9c0*/  IMAD.WIDE.U32 R126, R232, -0x326172a9, RZ ;  /* 0xcd9e8d57e87e7825 */ /* 0x000fe200078e00ff */
[----:B---3--:R-:W-:Y:S02]  /*d9d0*/  HMMA.16816.F32 R12, R92, R68, R12 ;  /* 0x000000445c0c723c */ /* 0x008fe4000000180c */
[----:B------:R-:W-:Y:S01]  /*d9e0*/  LOP3.LUT R100, R243, UR25, R85, 0x96, !PT ;  /* 0x00000019f3647c12 */ /* 0x000fe2000f8e9655 */
[----:B------:R-:W-:Y:S01]  /*d9f0*/  MUFU.EX2 R226, R226 ;  /* 0x000000e200e27308 */ /* 0x000fe20000000800 */
[----:B------:R-:W3:Y:S01]  /*da00*/  LDSM.16.MT88.4 R84, [R184+0x6800] ;  /* 0x00680000b854783b */ /* 0x000ee20000004200 */
[----:B--2---:R-:W-:Y:S01]  /*da10*/  LOP3.LUT R89, R98, 0xff, RZ, 0xc0, !PT ;  /* 0x000000ff62597812 */ /* 0x004fe200078ec0ff */
[----:B------:R-:W-:-:S02]  /*da20*/  FFMA.FTZ R168, R223, R169, R168 ;  /* 0x000000a9dfa87223 */ /* 0x000fc400000100a8 */
[----:B------:R-:W-:Y:S01]  /*da30*/  IMAD.WIDE.U32 R100, R100, -0x326172a9, RZ ;  /* 0xcd9e8d5764647825 */ /* 0x000fe200078e00ff */
[C---:B------:R-:W-:Y:S02]  /*da40*/  HMMA.16816.F32 R20, R92.reuse, R70, R20 ;  /* 0x000000465c14723c */ /* 0x040fe40000001814 */
[----:B------:R2:W4:Y:S01]  /*da50*/  MUFU.EX2 R243, R88 ;  /* 0x0000005800f37308 */ /* 0x0005220000000800 */
[----:B------:R-:W-:Y:S01]  /*da60*/  FFMA.FTZ R3, R222, R3, R163 ;  /* 0x00000003de037223 */ /* 0x000fe200000100a3 */
[C---:B------:R-:W-:Y:S01]  /*da70*/  LOP3.LUT R97, R101.reuse, UR15, R126, 0x96, !PT ;  /* 0x0000000f65617c12 */ /* 0x040fe2000f8e967e */
[----:B------:R-:W-:Y:S01]  /*da80*/  IMAD.WIDE.U32 R126, R232, -0x326172a9, RZ ;  /* 0xcd9e8d57e87e7825 */ /* 0x000fe200078e00ff */
[----:B------:R-:W-:Y:S02]  /*da90*/  LOP3.LUT R120, R101, UR15, R120, 0x96, !PT ;  /* 0x0000000f65787c12 */ /* 0x000fe4000f8e9678 */
[----:B-1----:R-:W-:Y:S01]  /*daa0*/  HMMA.16816.F32 R24, R92, R76, R24 ;  /* 0x0000004c5c18723c */ /* 0x002fe20000001818 */
[----:B------:R-:W-:Y:S01]  /*dab0*/  LOP3.LUT R106, R241, UR13, R100, 0x96, !PT ;  /* 0x0000000df16a7c12 */ /* 0x000fe2000f8e9664 */
[----:B------:R-:W-:Y:S01]  /*dac0*/  MUFU.EX2 R246, R246 ;  /* 0x000000f600f67308 */ /* 0x000fe20000000800 */
[----:B------:R-:W-:Y:S01]  /*dad0*/  LOP3.LUT R126, R127, R229, RZ, 0x3c, !PT ;  /* 0x000000e57f7e7212 */ /* 0x000fe200078e3cff */
[----:B------:R-:W-:-:S04]  /*dae0*/  IMAD.WIDE.U32 R120, R120, -0x2daee0ad, RZ ;  /* 0xd2511f5378787825 */ /* 0x000fc800078e00ff */
[C---:B------:R-:W-:Y:S01]  /*daf0*/  HMMA.16816.F32 R28, R92.reuse, R78, R28 ;  /* 0x0000004e5c1c723c */ /* 0x040fe2000000181c */
[----:B------:R-:W-:Y:S01]  /*db00*/  IMAD.WIDE.U32 R126, R126, -0x2daee0ad, RZ ;  /* 0xd2511f537e7e7825 */ /* 0x000fe200078e00ff */
[----:B--2---:R-:W-:Y:S01]  /*db10*/  LOP3.LUT R88, R98, 0xffff, RZ, 0xc0, !PT ;  /* 0x0000ffff62587812 */ /* 0x004fe200078ec0ff */
[----:B------:R-:W1:Y:S01]  /*db20*/  MUFU.EX2 R251, R251 ;  /* 0x000000fb00fb7308 */ /* 0x000e620000000800 */
[----:B------:R-:W-:Y:S01]  /*db30*/  SHF.R.U32.HI R99, RZ, 0x10, R96 ;  /* 0x00000010ff637819 */ /* 0x000fe20000011660 */
[----:B------:R-:W-:Y:S01]  /*db40*/  IMAD.WIDE.U32 R106, R106, -0x2daee0ad, RZ ;  /* 0xd2511f536a6a7825 */ /* 0x000fe200078e00ff */
[----:B------:R-:W-:Y:S02]  /*db50*/  SHF.R.U32.HI R88, RZ, 0x8, R88 ;  /* 0x00000008ff587819 */ /* 0x000fe40000011658 */
[----:B------:R-:W-:Y:S01]  /*db60*/  LOP3.LUT R98, R96, 0xff, RZ, 0xc0, !PT ;  /* 0x000000ff60627812 */ /* 0x000fe200078ec0ff */
[C---:B------:R-:W-:Y:S01]  /*db70*/  HMMA.16816.F32 R32, R92.reuse, R80, R32 ;  /* 0x000000505c20723c */ /* 0x040fe20000001820 */
[----:B------:R-:W-:Y:S01]  /*db80*/  PRMT R89, R89, 0x5410, R88 ;  /* 0x0000541059597816 */ /* 0x000fe20000000058 */
[----:B------:R-:W2:Y:S01]  /*db90*/  MUFU.EX2 R178, R178 ;  /* 0x000000b200b27308 */ /* 0x000ea20000000800 */
[----:B------:R-:W-:Y:S01]  /*dba0*/  LOP3.LUT R88, R90, 0xff, RZ, 0xc0, !PT ;  /* 0x000000ff5a587812 */ /* 0x000fe200078ec0ff */
[----:B------:R-:W-:Y:S01]  /*dbb0*/  FADD.FTZ R167, R167, R168 ;  /* 0x000000a8a7a77221 */ /* 0x000fe20000010000 */
[----:B------:R-:W-:Y:S01]  /*dbc0*/  LOP3.LUT R90, R96, 0xffff, RZ, 0xc0, !PT ;  /* 0x0000ffff605a7812 */ /* 0x000fe200078ec0ff */
[--C-:B------:R-:W-:Y:S01]  /*dbd0*/  HSET2.LE.AND R89, R89, R148.reuse, PT ;  /* 0x0000009459597233 */ /* 0x100fe20003803000 */
[----:B------:R-:W-:Y:S01]  /*dbe0*/  SHF.R.U32.HI R96, RZ, 0x18, R96 ;  /* 0x00000018ff607819 */ /* 0x000fe20000011660 */
[C---:B------:R-:W-:Y:S01]  /*dbf0*/  HMMA.16816.F32 R36, R92.reuse, R82, R36 ;  /* 0x000000525c24723c */ /* 0x040fe20000001824 */
[----:B------:R-:W-:Y:S01]  /*dc00*/  SHF.R.U32.HI R103, RZ, 0x8, R90 ;  /* 0x00000008ff677819 */ /* 0x000fe2000001165a */
[----:B------:R5:W2:Y:S01]  /*dc10*/  MUFU.EX2 R241, R252 ;  /* 0x000000fc00f17308 */ /* 0x000aa20000000800 */
[----:B------:R-:W-:Y:S01]  /*dc20*/  LOP3.LUT R99, R99, 0xff, RZ, 0xc0, !PT ;  /* 0x000000ff63637812 */ /* 0x000fe200078ec0ff */
[----:B------:R-:W-:Y:S01]  /*dc30*/  FADD.FTZ R3, R170, R3 ;  /* 0x00000003aa037221 */ /* 0x000fe20000010000 */
[----:B----4-:R-:W-:Y:S01]  /*dc40*/  F2FP.PACK_AB R90, R243, R112 ;  /* 0x00000070f35a723e */ /* 0x010fe200000000ff */
[----:B------:R-:W-:Y:S01]  /*dc50*/  FADD.FTZ R166, R166, R167 ;  /* 0x000000a7a6a67221 */ /* 0x000fe20000010000 */
[----:B------:R-:W-:Y:S01]  /*dc60*/  PRMT R91, R88, 0x5410, R91 ;  /* 0x00005410585b7816 */ /* 0x000fe2000000005b */
[C---:B---3--:R-:W-:Y:S01]  /*dc70*/  HMMA.16816.F32 R40, R92.reuse, R84, R40 ;  /* 0x000000545c28723c */ /* 0x048fe20000001828 */
[----:B------:R-:W-:Y:S01]  /*dc80*/  PRMT R103, R98, 0x5410, R103 ;  /* 0x0000541062677816 */ /* 0x000fe20000000067 */
[----:B------:R-:W-:Y:S01]  /*dc90*/  MUFU.EX2 R175, R175 ;  /* 0x000000af00af7308 */ /* 0x000fe20000000800 */
[----:B------:R-:W-:Y:S01]  /*dca0*/  PRMT R99, R99, 0x5410, R96 ;  /* 0x0000541063637816 */ /* 0x000fe20000000060 */
[--C-:B------:R-:W-:Y:S01]  /*dcb0*/  HSET2.LE.AND R91, R91, R148.reuse, PT ;  /* 0x000000945b5b7233 */ /* 0x100fe20003803000 */
[----:B------:R-:W-:Y:S01]  /*dcc0*/  LOP3.LUT R90, R89, R90, RZ, 0xc0, !PT ;  /* 0x0000005a595a7212 */ /* 0x000fe200078ec0ff */
[--C-:B------:R-:W-:Y:S01]  /*dcd0*/  HSET2.LE.AND R88, R103, R148.reuse, PT ;  /* 0x0000009467587233 */ /* 0x100fe20003803000 */
[----:B-1----:R-:W-:Y:S01]  /*dce0*/  F2FP.PACK_AB R98, R251, R246 ;  /* 0x000000f6fb62723e */ /* 0x002fe200000000ff */
[----:B------:R-:W-:Y:S01]  /*dcf0*/  HSET2.LE.AND R89, R99, R148, PT ;  /* 0x0000009463597233 */ /* 0x000fe20003803000 */
[----:B------:R-:W-:Y:S01]  /*dd00*/  F2FP.PACK_AB R103, R247, R249 ;  /* 0x000000f9f767723e */ /* 0x000fe200000000ff */
[----:B------:R-:W-:Y:S01]  /*dd10*/  HMMA.16816.F32 R44, R92, R86, R44 ;  /* 0x000000565c2c723c */ /* 0x000fe2000000182c */
[----:B--2---:R-:W-:Y:S01]  /*dd20*/  F2FP.PACK_AB R96, R178, R226 ;  /* 0x000000e2b260723e */ /* 0x004fe200000000ff */
[----:B-----5:R-:W-:Y:S01]  /*dd30*/  FFMA.FTZ R252, R245, c[0x0][0x23c], -R154 ;  /* 0x00008f00f5fc7a23 */ /* 0x020fe2000001089a */
[----:B------:R-:W-:Y:S01]  /*dd40*/  LOP3.LUT R91, R91, R98, RZ, 0xc0, !PT ;  /* 0x000000625b5b7212 */ /* 0x000fe200078ec0ff */
[----:B------:R-:W-:Y:S01]  /*dd50*/  MUFU.EX2 R177, R177 ;  /* 0x000000b100b17308 */ /* 0x000fe20000000800 */
[----:B------:R-:W-:Y:S01]  /*dd60*/  LOP3.LUT R88, R88, R103, RZ, 0xc0, !PT ;  /* 0x0000006758587212 */ /* 0x000fe200078ec0ff */
[--C-:B------:R-:W-:Y:S01]  /*dd70*/  FFMA.FTZ R245, R158, c[0x0][0x23c], -R173.reuse ;  /* 0x00008f009ef57a23 */ /* 0x100fe200000108ad */
[----:B------:R-:W-:Y:S01]  /*dd80*/  LOP3.LUT R92, R125, UR13, R100, 0x96, !PT ;  /* 0x0000000d7d5c7c12 */ /* 0x000fe2000f8e9664 */
[----:B------:R-:W-:Y:S01]  /*dd90*/  FFMA.FTZ R158, R159, c[0x0][0x23c], -R173 ;  /* 0x00008f009f9e7a23 */ /* 0x000fe200000108ad */
[----:B------:R-:W-:Y:S01]  /*dda0*/  LOP3.LUT R89, R89, R96, RZ, 0xc0, !PT ;  /* 0x0000006059597212 */ /* 0x000fe200078ec0ff */
[----:B------:R-:W-:Y:S01]  /*ddb0*/  IMAD.WIDE.U32 R96, R97, -0x2daee0ad, RZ ;  /* 0xd2511f5361607825 */ /* 0x000fe200078e00ff */
[----:B------:R-:W-:Y:S01]  /*ddc0*/  LOP3.LUT R100, R121, UR12, R110, 0x96, !PT ;  /* 0x0000000c79647c12 */ /* 0x000fe2000f8e966e */
[----:B------:R-:W-:Y:S01]  /*ddd0*/  MUFU.EX2 R252, R252 ;  /* 0x000000fc00fc7308 */ /* 0x000fe20000000800 */
[----:B------:R-:W-:Y:S01]  /*dde0*/  LOP3.LUT R120, R107, UR10, R120, 0x96, !PT ;  /* 0x0000000a6b787c12 */ /* 0x000fe2000f8e9678 */
[----:B------:R-:W-:Y:S01]  /*ddf0*/  IMAD.WIDE.U32 R92, R92, -0x2daee0ad, RZ ;  /* 0xd2511f535c5c7825 */ /* 0x000fe200078e00ff */
[----:B------:R-:W-:Y:S01]  /*de00*/  F2FP.PACK_AB R94, R250, R241 ;  /* 0x000000f1fa5e723e */ /* 0x000fe200000000ff */
[C---:B------:R-:W-:Y:S02]  /*de10*/  HMMA.16816.F32 R48, R88.reuse, R68, R48 ;  /* 0x000000445830723c */ /* 0x040fe40000001830 */
[----:B------:R-:W-:Y:S01]  /*de20*/  IMAD.WIDE.U32 R100, R100, -0x326172a9, RZ ;  /* 0xcd9e8d5764647825 */ /* 0x000fe200078e00ff */
[----:B------:R-:W-:Y:S01]  /*de30*/  LOP3.LUT R96, R93, UR10, R96, 0x96, !PT ;  /* 0x0000000a5d607c12 */ /* 0x000fe2000f8e9660 */
[----:B------:R-:W-:Y:S02]  /*de40*/  MUFU.EX2 R172, R172 ;  /* 0x000000ac00ac7308 */ /* 0x000fe40000000800 */
[----:B------:R-:W-:Y:S01]  /*de50*/  IMAD.WIDE.U32 R120, R120, -0x326172a9, RZ ;  /* 0xcd9e8d5778787825 */ /* 0x000fe200078e00ff */
[----:B------:R-:W-:Y:S01]  /*de60*/  LOP3.LUT R68, R97, UR12, R126, 0x96, !PT ;  /* 0x0000000c61447c12 */ /* 0x000fe2000f8e967e */
[----:B------:R-:W-:Y:S02]  /*de70*/  HMMA.16816.F32 R60, R88, R78, R60 ;  /* 0x0000004e583c723c */ /* 0x000fe4000000183c */
[----:B------:R-:W-:Y:S01]  /*de80*/  IMAD.WIDE.U32 R96, R96, -0x326172a9, RZ ;  /* 0xcd9e8d5760607825 */ /* 0x000fe200078e00ff */
[----:B------:R-:W-:Y:S01]  /*de90*/  LOP3.LUT R110, R121, UR9, R100, 0x96, !PT ;  /* 0x00000009796e7c12 */ /* 0x000fe2000f8e9664 */
[----:B------:R-:W-:Y:S02]  /*dea0*/  MUFU.EX2 R171, R171 ;  /* 0x000000ab00ab7308 */ /* 0x000fe40000000800 */
[----:B------:R-:W-:-:S02]  /*deb0*/  IMAD.WIDE.U32 R98, R68, -0x326172a9, RZ ;  /* 0xcd9e8d5744627825 */ /* 0x000fc400078e00ff */
[C---:B------:R-:W-:Y:S02]  /*dec0*/  HMMA.16816.F32 R56, R88.reuse, R76, R56 ;  /* 0x0000004c5838723c */ /* 0x040fe40000001838 */
[----:B------:R-:W-:Y:S01]  /*ded0*/  IMAD.WIDE.U32 R110, R110, -0x2daee0ad, RZ ;  /* 0xd2511f536e6e7825 */ /* 0x000fe200078e00ff */
[----:B------:R-:W-:Y:S01]  /*dee0*/  LOP3.LUT R68, R99, UR11, R124, 0x96, !PT ;  /* 0x0000000b63447c12 */ /* 0x000fe2000f8e967c */
[----:B------:R-:W-:Y:S01]  /*def0*/  MUFU.EX2 R151, R151 ;  /* 0x0000009700977308 */ /* 0x000fe20000000800 */
[----:B------:R-:W-:Y:S01]  /*df00*/  LOP3.LUT R98, R97, UR9, R98, 0x96, !PT ;  /* 0x0000000961627c12 */ /* 0x000fe2000f8e9662 */
[----:B------:R-:W-:Y:S01]  /*df10*/  FFMA.FTZ R159, R156, c[0x0][0x23c], -R173 ;  /* 0x00008f009c9f7a23 */ /* 0x000fe200000108ad */
[----:B------:R-:W-:Y:S01]  /*df20*/  LOP3.LUT R97, R101, UR11, R240, 0x96, !PT ;  /* 0x0000000b65617c12 */ /* 0x000fe2000f8e96f0 */
[----:B------:R-:W-:Y:S01]  /*df30*/  IMAD.WIDE.U32 R68, R68, -0x2daee0ad, RZ ;  /* 0xd2511f5344447825 */ /* 0x000fe200078e00ff */
[C---:B------:R-:W-:Y:S01]  /*df40*/  HMMA.16816.F32 R52, R88.reuse, R70, R52 ;  /* 0x000000465834723c */ /* 0x040fe20000001834 */
[----:B------:R-:W-:Y:S02]  /*df50*/  LDSM.16.MT88.4 R100, [R184+0x7000] ;  /* 0x00700000b864783b */ /* 0x000fe40000004200 */
[----:B------:R-:W-:Y:S01]  /*df60*/  IMAD.WIDE.U32 R98, R98, -0x2daee0ad, RZ ;  /* 0xd2511f5362627825 */ /* 0x000fe200078e00ff */
[----:B------:R-:W-:Y:S01]  /*df70*/  LOP3.LUT R104, R69, UR8, R92, 0x96, !PT ;  /* 0x0000000845687c12 */ /* 0x000fe2000f8e965c */
[----:B------:R-:W-:Y:S02]  /*df80*/  MUFU.EX2 R162, R162 ;  /* 0x000000a200a27308 */ /* 0x000fe40000000800 */
[----:B------:R-:W-:Y:S01]  /*df90*/  FFMA.FTZ R240, R227, c[0x0][0x23c], -R154 ;  /* 0x00008f00e3f07a23 */ /* 0x000fe2000001089a */
[----:B------:R-:W-:Y:S01]  /*dfa0*/  LOP3.LUT R68, R99, UR6, R68, 0x96, !PT ;  /* 0x0000000663447c12 */ /* 0x000fe2000f8e9644 */
[----:B------:R-:W-:Y:S01]  /*dfb0*/  IMAD.WIDE.U32 R104, R104, -0x326172a9, RZ ;  /* 0xcd9e8d5768687825 */ /* 0x000fe200078e00ff */
[----:B------:R-:W-:Y:S03]  /*dfc0*/  HMMA.16816.F32 R72, R88, R84, R72 ;  /* 0x000000545848723c */ /* 0x000fe60000001848 */
[----:B------:R-:W-:Y:S01]  /*dfd0*/  IMAD.WIDE.U32 R78, R68, -0x326172a9, RZ ;  /* 0xcd9e8d57444e7825 */ /* 0x000fe200078e00ff */
[----:B------:R-:W-:Y:S01]  /*dfe0*/  MUFU.EX2 R240, R240 ;  /* 0x000000f000f07308 */ /* 0x000fe20000000800 */
[----:B------:R-:W-:-:S02]  /*dff0*/  LOP3.LUT R96, R105, UR7, R96, 0x96, !PT ;  /* 0x0000000769607c12 */ /* 0x000fc4000f8e9660 */
[----:B------:R-:W-:Y:S01]  /*e000*/  FFMA.FTZ R227, R239, c[0x0][0x23c], -R154 ;  /* 0x00008f00efe37a23 */ /* 0x000fe2000001089a */
[----:B------:R-:W-:Y:S01]  /*e010*/  LOP3.LUT R76, R79, UR16, R104, 0x96, !PT ;  /* 0x000000104f4c7c12 */ /* 0x000fe2000f8e9668 */
[----:B------:R-:W-:Y:S01]  /*e020*/  IMAD.WIDE.U32 R122, R97, -0x2daee0ad, RZ ;  /* 0xd2511f53617a7825 */ /* 0x000fe200078e00ff */
[----:B------:R-:W-:Y:S01]  /*e030*/  LOP3.LUT R68, R78, 0xffff, RZ, 0xc0, !PT ;  /* 0x0000ffff4e447812 */ /* 0x000fe200078ec0ff */
[C---:B------:R-:W-:Y:S01]  /*e040*/  HMMA.16816.F32 R64, R88.reuse, R80, R64 ;  /* 0x000000505840723c */ /* 0x040fe20000001840 */
[----:B------:R-:W-:Y:S01]  /*e050*/  LOP3.LUT R77, R76, 0xffff, RZ, 0xc0, !PT ;  /* 0x0000ffff4c4d7812 */ /* 0x000fe200078ec0ff */
[----:B------:R-:W1:Y:S01]  /*e060*/  MUFU.EX2 R227, R227 ;  /* 0x000000e300e37308 */ /* 0x000e620000000800 */
[----:B------:R-:W-:Y:S01]  /*e070*/  LOP3.LUT R71, R78, 0xff, RZ, 0xc0, !PT ;  /* 0x000000ff4e477812 */ /* 0x000fe200078ec0ff */
[----:B------:R-:W-:Y:S01]  /*e080*/  FFMA.FTZ R239, R174, c[0x0][0x23c], -R109 ;  /* 0x00008f00aeef7a23 */ /* 0x000fe2000001086d */
[--C-:B------:R-:W-:Y:S01]  /*e090*/  SHF.R.U32.HI R70, RZ, 0x10, R78.reuse ;  /* 0x00000010ff467819 */ /* 0x100fe2000001164e */
[----:B------:R-:W-:Y:S01]  /*e0a0*/  IMAD.WIDE.U32 R96, R96, -0x2daee0ad, RZ ;  /* 0xd2511f5360607825 */ /* 0x000fe200078e00ff */
[----:B------:R-:W-:Y:S01]  /*e0b0*/  SHF.R.U32.HI R69, RZ, 0x18, R78 ;  /* 0x00000018ff457819 */ /* 0x000fe2000001164e */
[C---:B------:R-:W-:Y:S01]  /*e0c0*/  HMMA.16816.F32 R8, R88.reuse, R82, R8 ;  /* 0x000000525808723c */ /* 0x040fe20000001808 */
[----:B------:R-:W-:Y:S01]  /*e0d0*/  LOP3.LUT R95, R76, 0xff, RZ, 0xc0, !PT ;  /* 0x000000ff4c5f7812 */ /* 0x000fe200078ec0ff */
[----:B------:R-:W2:Y:S01]  /*e0e0*/  LDSM.16.MT88.4 R80, [R188+0x7000] ;  /* 0x00700000bc50783b */ /* 0x000ea20000004200 */
[--C-:B------:R-:W-:Y:S01]  /*e0f0*/  SHF.R.U32.HI R78, RZ, 0x10, R76.reuse ;  /* 0x00000010ff4e7819 */ /* 0x100fe2000001164c */
[----:B------:R-:W3:Y:S01]  /*e100*/  MUFU.EX2 R239, R239 ;  /* 0x000000ef00ef7308 */ /* 0x000ee20000000800 */
[----:B------:R-:W-:Y:S01]  /*e110*/  SHF.R.U32.HI R93, RZ, 0x18, R76 ;  /* 0x00000018ff5d7819 */ /* 0x000fe2000001164c */
[----:B------:R-:W-:Y:S01]  /*e120*/  FFMA.FTZ R156, R157, c[0x0][0x23c], -R154 ;  /* 0x00008f009d9c7a23 */ /* 0x000fe2000001089a */
[----:B------:R-:W-:Y:S01]  /*e130*/  SHF.R.U32.HI R76, RZ, 0x8, R68 ;  /* 0x00000008ff4c7819 */ /* 0x000fe20000011644 */
[----:B------:R-:W-:Y:S01]  /*e140*/  HMMA.16816.F32 R16, R88, R86, R16 ;  /* 0x000000565810723c */ /* 0x000fe20000001810 */
[----:B------:R-:W-:Y:S01]  /*e150*/  SHF.R.U32.HI R68, RZ, 0x8, R77 ;  /* 0x00000008ff447819 */ /* 0x000fe2000001164d */
[----:B------:R-:W-:Y:S01]  /*e160*/  IMAD.MOV.U32 R174, RZ, RZ, R112 ;  /* 0x000000ffffae7224 */ /* 0x000fe200078e0070 */
[----:B------:R-:W-:Y:S01]  /*e170*/  LOP3.LUT R70, R70, 0xff, RZ, 0xc0, !PT ;  /* 0x000000ff46467812 */ /* 0x000fe200078ec0ff */
[----:B------:R-:W4:Y:S01]  /*e180*/  MUFU.EX2 R150, R150 ;  /* 0x0000009600967308 */ /* 0x000f220000000800 */
[----:B------:R-:W-:Y:S01]  /*e190*/  PRMT R95, R95, 0x5410, R68 ;  /* 0x000054105f5f7816 */ /* 0x000fe20000000044 */
[----:B------:R-:W-:Y:S01]  /*e1a0*/  LDSM.16.MT88.4 R112, [R186+0x7800] ;  /* 0x00780000ba70783b */ /* 0x000fe20000004200 */
[----:B------:R-:W-:Y:S01]  /*e1b0*/  PRMT R69, R70, 0x5410, R69 ;  /* 0x0000541046457816 */ /* 0x000fe20000000045 */
[----:B------:R-:W-:Y:S01]  /*e1c0*/  FADD.FTZ R164, R164, R3 ;  /* 0x00000003a4a47221 */ /* 0x000fe20000010000 */
[----:B------:R-:W-:Y:S01]  /*e1d0*/  LOP3.LUT R78, R78, 0xff, RZ, 0xc0, !PT ;  /* 0x000000ff4e4e7812 */ /* 0x000fe200078ec0ff */
[--C-:B------:R-:W-:Y:S01]  /*e1e0*/  HSET2.LE.AND R92, R95, R148.reuse, PT ;  /* 0x000000945f5c7233 */ /* 0x100fe20003803000 */
[----:B-1----:R-:W-:Y:S01]  /*e1f0*/  F2FP.PACK_AB R84, R252, R227 ;  /* 0x000000e3fc54723e */ /* 0x002fe200000000ff */
[--C-:B------:R-:W-:Y:S01]  /*e200*/  HSET2.LE.AND R95, R69, R148.reuse, PT ;  /* 0x00000094455f7233 */ /* 0x100fe20003803000 */
[----:B------:R-:W-:Y:S01]  /*e210*/  PRMT R71, R71, 0x5410, R76 ;  /* 0x0000541047477816 */ /* 0x000fe2000000004c */
[----:B------:R-:W1:Y:S01]  /*e220*/  MUFU.EX2 R156, R156 ;  /* 0x0000009c009c7308 */ /* 0x000e620000000800 */
[----:B------:R-:W-:Y:S01]  /*e230*/  PRMT R93, R78, 0x5410, R93 ;  /* 0x000054104e5d7816 */ /* 0x000fe2000000005d */
[----:B------:R-:W-:Y:S01]  /*e240*/  FADD.FTZ R166, R165, R166 ;  /* 0x000000a6a5a67221 */ /* 0x000fe20000010000 */
[----:B------:R-:W-:Y:S01]  /*e250*/  LOP3.LUT R95, R95, R84, RZ, 0xc0, !PT ;  /* 0x000000545f5f7212 */ /* 0x000fe200078ec0ff */
[--C-:B------:R-:W-:Y:S01]  /*e260*/  HSET2.LE.AND R71, R71, R148.reuse, PT ;  /* 0x0000009447477233 */ /* 0x100fe20003803000 */
[----:B------:R-:W-:Y:S01]  /*e270*/  LOP3.LUT R84, R111, UR6, R122, 0x96, !PT ;  /* 0x000000066f547c12 */ /* 0x000fe2000f8e967a */
[--C-:B------:R-:W-:Y:S01]  /*e280*/  HSET2.LE.AND R93, R93, R148.reuse, PT ;  /* 0x000000945d5d7233 */ /* 0x100fe20003803000 */
[----:B------:R-:W-:Y:S01]  /*e290*/  F2FP.PACK_AB R68, R240, R225 ;  /* 0x000000e1f044723e */ /* 0x000fe200000000ff */
[----:B------:R-:W5:Y:S01]  /*e2a0*/  LDSM.16.MT88.4 R76, [R186+0x7000] ;  /* 0x00700000ba4c783b */ /* 0x000f620000004200 */
[----:B------:R-:W-:Y:S01]  /*e2b0*/  LOP3.LUT R122, R123, UR8, R106, 0x96, !PT ;  /* 0x000000087b7a7c12 */ /* 0x000fe2000f8e966a */
[----:B------:R-:W-:Y:S01]  /*e2c0*/  IMAD.WIDE.U32 R90, R84, -0x326172a9, RZ ;  /* 0xcd9e8d57545a7825 */ /* 0x000fe200078e00ff */
[----:B------:R-:W-:Y:S01]  /*e2d0*/  LOP3.LUT R93, R93, R68, RZ, 0xc0, !PT ;  /* 0x000000445d5d7212 */ /* 0x000fe200078ec0ff */
[----:B------:R-:W1:Y:S01]  /*e2e0*/  MUFU.EX2 R245, R245 ;  /* 0x000000f500f57308 */ /* 0x000e620000000800 */
[----:B------:R-:W-:Y:S01]  /*e2f0*/  LOP3.LUT R94, R71, R94, RZ, 0xc0, !PT ;  /* 0x0000005e475e7212 */ /* 0x000fe200078ec0ff */
[----:B------:R-:W-:Y:S01]  /*e300*/  IMAD.WIDE.U32 R122, R122, -0x326172a9, RZ ;  /* 0xcd9e8d577a7a7825 */ /* 0x000fe200078e00ff */
[----:B------:R-:W-:Y:S01]  /*e310*/  F2FP.PACK_AB R85, R248, R244 ;  /* 0x000000f4f855723e */ /* 0x000fe200000000ff */
[----:B------:R-:W1:Y:S01]  /*e320*/  LDSM.16.MT88.4 R68, [R185+0x7000] ;  /* 0x00700000b944783b */ /* 0x000e620000004200 */
[----:B------:R-:W-:Y:S01]  /*e330*/  LOP3.LUT R84, R90, 0xffff, RZ, 0xc0, !PT ;  /* 0x0000ffff5a547812 */ /* 0x000fe200078ec0ff */
[----:B------:R-:W-:Y:S01]  /*e340*/  FADD.FTZ R161, R161, R164 ;  /* 0x000000a4a1a17221 */ /* 0x000fe20000010000 */
[----:B------:R-:W-:Y:S01]  /*e350*/  LOP3.LUT R92, R92, R85, RZ, 0xc0, !PT ;  /* 0x000000555c5c7212 */ /* 0x000fe200078ec0ff */
[----:B------:R-:W-:Y:S01]  /*e360*/  MUFU.EX2 R158, R158 ;  /* 0x0000009e009e7308 */ /* 0x000fe20000000800 */
[----:B------:R-:W-:Y:S01]  /*e370*/  LOP3.LUT R85, R90, 0xff, RZ, 0xc0, !PT ;  /* 0x000000ff5a557812 */ /* 0x000fe200078ec0ff */
[----:B------:R-:W-:Y:S01]  /*e380*/  FADD.FTZ R5, R5, R6 ;  /* 0x0000000605057221 */ /* 0x000fe20000010000 */
[----:B------:R-:W-:Y:S01]  /*e390*/  SHF.R.U32.HI R84, RZ, 0x8, R84 ;  /* 0x00000008ff547819 */ /* 0x000fe20000011654 */
[----:B------:R-:W-:Y:S01]  /*e3a0*/  FADD.FTZ R4, R141, R4 ;  /* 0x000000048d047221 */ /* 0x000fe20000010000 */
[----:B------:R-:W-:Y:S01]  /*e3b0*/  SHF.R.U32.HI R88, RZ, 0x10, R90 ;  /* 0x00000010ff587819 */ /* 0x000fe2000001165a */
[C---:B--2---:R-:W-:Y:S01]  /*e3c0*/  HMMA.16816.F32 R12, R92.reuse, R80, R12 ;  /* 0x000000505c0c723c */ /* 0x044fe2000000180c */
[----:B------:R-:W-:Y:S01]  /*e3d0*/  LOP3.LUT R86, R91, UR16, R122, 0x96, !PT ;  /* 0x000000105b567c12 */ /* 0x000fe2000f8e967a */
[----:B------:R-:W2:Y:S01]  /*e3e0*/  MUFU.EX2 R159, R159 ;  /* 0x0000009f009f7308 */ /* 0x000ea20000000800 */
[----:B------:R-:W-:Y:S01]  /*e3f0*/  PRMT R85, R85, 0x5410, R84 ;  /* 0x0000541055557816 */ /* 0x000fe20000000054 */
[----:B------:R-:W-:Y:S01]  /*e400*/  FADD.FTZ R166, R249, R166 ;  /* 0x000000a6f9a67221 */ /* 0x000fe20000010000 */
[----:B------:R-:W-:Y:S01]  /*e410*/  LOP3.LUT R84, R88, 0xff, RZ, 0xc0, !PT ;  /* 0x000000ff58547812 */ /* 0x000fe200078ec0ff */
[----:B------:R-:W-:Y:S01]  /*e420*/  FADD.FTZ R161, R226, R161 ;  /* 0x000000a1e2a17221 */ /* 0x000fe20000010000 */
[C---:B------:R-:W-:Y:S01]  /*e430*/  LOP3.LUT R88, R86.reuse, 0xffff, RZ, 0xc0, !PT ;  /* 0x0000ffff56587812 */ /* 0x040fe200078ec0ff */
[--C-:B------:R-:W-:Y:S01]  /*e440*/  HSET2.LE.AND R85, R85, R148.reuse, PT ;  /* 0x0000009455557233 */ /* 0x100fe20003803000 */
[----:B------:R-:W-:Y:S01]  /*e450*/  SHF.R.U32.HI R91, RZ, 0x10, R86 ;  /* 0x00000010ff5b7819 */ /* 0x000fe20000011656 */
[----:B------:R-:W1:Y:S01]  /*e460*/  MUFU.EX2 R153, R153 ;  /* 0x0000009900997308 */ /* 0x000e620000000800 */
[----:B------:R-:W-:Y:S01]  /*e470*/  LOP3.LUT R89, R86, 0xff, RZ, 0xc0, !PT ;  /* 0x000000ff56597812 */ /* 0x000fe200078ec0ff */
[C---:B------:R-:W-:Y:S01]  /*e480*/  HMMA.16816.F32 R20, R92.reuse, R82, R20 ;  /* 0x000000525c14723c */ /* 0x040fe20000001814 */
[----:B------:R-:W-:Y:S01]  /*e490*/  SHF.R.U32.HI R87, RZ, 0x18, R90 ;  /* 0x00000018ff577819 */ /* 0x000fe2000001165a */
[----:B------:R-:W-:Y:S01]  /*e4a0*/  FADD.FTZ R176, R176, R5 ;  /* 0x00000005b0b07221 */ /* 0x000fe20000010000 */
[----:B------:R-:W-:Y:S01]  /*e4b0*/  SHF.R.U32.HI R86, RZ, 0x18, R86 ;  /* 0x00000018ff567819 */ /* 0x000fe20000011656 */
[----:B------:R-:W-:Y:S01]  /*e4c0*/  FADD.FTZ R233, R233, R4 ;  /* 0x00000004e9e97221 */ /* 0x000fe20000010000 */
[----:B------:R-:W-:Y:S01]  /*e4d0*/  SHF.R.U32.HI R88, RZ, 0x8, R88 ;  /* 0x00000008ff587819 */ /* 0x000fe20000011658 */
[----:B------:R-:W-:Y:S01]  /*e4e0*/  FADD.FTZ R166, R247, R166 ;  /* 0x000000a6f7a67221 */ /* 0x000fe20000010000 */
[----:B------:R-:W-:Y:S01]  /*e4f0*/  LOP3.LUT R91, R91, 0xff, RZ, 0xc0, !PT ;  /* 0x000000ff5b5b7812 */ /* 0x000fe200078ec0ff */
[C---:B------:R-:W-:Y:S01]  /*e500*/  HMMA.16816.F32 R40, R92.reuse, R100, R40 ;  /* 0x000000645c28723c */ /* 0x040fe20000001828 */
[----:B------:R-:W-:Y:S01]  /*e510*/  F2FP.PACK_AB R90, R177, R175 ;  /* 0x000000afb15a723e */ /* 0x000fe200000000ff */
[----:B------:R-:W-:Y:S01]  /*e520*/  FADD.FTZ R161, R178, R161 ;  /* 0x000000a1b2a17221 */ /* 0x000fe20000010000 */
[----:B------:R-:W-:Y:S01]  /*e530*/  PRMT R87, R84, 0x5410, R87 ;  /* 0x0000541054577816 */ /* 0x000fe20000000057 */
[----:B------:R-:W-:Y:S01]  /*e540*/  FADD.FTZ R176, R179, R176 ;  /* 0x000000b0b3b07221 */ /* 0x000fe20000010000 */
[----:B------:R-:W-:Y:S01]  /*e550*/  PRMT R89, R89, 0x5410, R88 ;  /* 0x0000541059597816 */ /* 0x000fe20000000058 */
[----:B------:R-:W-:Y:S01]  /*e560*/  FADD.FTZ R233, R242, R233 ;  /* 0x000000e9f2e97221 */ /* 0x000fe20000010000 */
[----:B------:R-:W-:Y:S01]  /*e570*/  PRMT R91, R91, 0x5410, R86 ;  /* 0x000054105b5b7816 */ /* 0x000fe20000000056 */
[--C-:B------:R-:W-:Y:S01]  /*e580*/  HSET2.LE.AND R87, R87, R148.reuse, PT ;  /* 0x0000009457577233 */ /* 0x100fe20003803000 */
[----:B------:R-:W-:Y:S01]  /*e590*/  LOP3.LUT R86, R85, R90, RZ, 0xc0, !PT ;  /* 0x0000005a55567212 */ /* 0x000fe200078ec0ff */
[--C-:B------:R-:W-:Y:S01]  /*e5a0*/  HSET2.LE.AND R84, R89, R148.reuse, PT ;  /* 0x0000009459547233 */ /* 0x100fe20003803000 */
[----:B---3--:R-:W-:Y:S01]  /*e5b0*/  F2FP.PACK_AB R90, R239, R162 ;  /* 0x000000a2ef5a723e */ /* 0x008fe200000000ff */
[----:B------:R-:W-:Y:S01]  /*e5c0*/  HSET2.LE.AND R85, R91, R148, PT ;  /* 0x000000945b557233 */ /* 0x000fe20003803000 */
[----:B------:R-:W-:Y:S01]  /*e5d0*/  F2FP.PACK_AB R89, R171, R172 ;  /* 0x000000acab59723e */ /* 0x000fe200000000ff */
[C---:B-----5:R-:W-:Y:S01]  /*e5e0*/  HMMA.16816.F32 R28, R92.reuse, R78, R28 ;  /* 0x0000004e5c1c723c */ /* 0x060fe2000000181c */
[----:B----4-:R-:W-:Y:S01]  /*e5f0*/  F2FP.PACK_AB R88, R150, R151 ;  /* 0x000000979658723e */ /* 0x010fe200000000ff */
[--C-:B------:R-:W-:Y:S01]  /*e600*/  FFMA.FTZ R138, R138, c[0x0][0x23c], -R108.reuse ;  /* 0x00008f008a8a7a23 */ /* 0x100fe2000001086c */
[----:B------:R-:W-:Y:S01]  /*e610*/  LOP3.LUT R87, R87, R90, RZ, 0xc0, !PT ;  /* 0x0000005a57577212 */ /* 0x000fe200078ec0ff */
[--C-:B------:R-:W-:Y:S01]  /*e620*/  FFMA.FTZ R137, R137, c[0x0][0x23c], -R108.reuse ;  /* 0x00008f0089897a23 */ /* 0x100fe2000001086c */
[----:B------:R-:W-:Y:S01]  /*e630*/  LOP3.LUT R84, R84, R89, RZ, 0xc0, !PT ;  /* 0x0000005954547212 */ /* 0x000fe200078ec0ff */
[----:B------:R-:W-:Y:S01]  /*e640*/  FFMA.FTZ R147, R147, c[0x0][0x23c], -R108 ;  /* 0x00008f0093937a23 */ /* 0x000fe2000001086c */
[----:B------:R-:W-:Y:S01]  /*e650*/  LOP3.LUT R85, R85, R88, RZ, 0xc0, !PT ;  /* 0x0000005855557212 */ /* 0x000fe200078ec0ff */
[----:B-1----:R-:W-:Y:S01]  /*e660*/  HMMA.16816.F32 R36, R92, R70, R36 ;  /* 0x000000465c24723c */ /* 0x002fe20000001824 */
[----:B------:R-:W-:Y:S01]  /*e670*/  LOP3.LUT R98, R97, UR17, R98, 0x96, !PT ;  /* 0x0000001161627c12 */ /* 0x000fe2000f8e9662 */
[----:B------:R-:W1:Y:S01]  /*e680*/  LDSM.16.MT88.4 R88, [R185+0x7800] ;  /* 0x00780000b958783b */ /* 0x000e620000004200 */
[----:B------:R-:W-:Y:S01]  /*e690*/  SHF.R.U32.HI R99, RZ, 0x18, R96 ;  /* 0x00000018ff637819 */ /* 0x000fe20000011660 */
[----:B------:R-:W-:Y:S01]  /*e6a0*/  FFMA.FTZ R154, R149, c[0x0][0x23c], -R108 ;  /* 0x00008f00959a7a23 */ /* 0x000fe2000001086c */
[----:B------:R-:W-:Y:S01]  /*e6b0*/  MUFU.EX2 R138, R138 ;  /* 0x0000008a008a7308 */ /* 0x000fe20000000800 */
[----:B------:R-:W-:-:S02]  /*e6c0*/  FADD.FTZ R166, R174, R166 ;  /* 0x000000a6aea67221 */ /* 0x000fc40000010000 */
[C---:B------:R-:W-:Y:S01]  /*e6d0*/  HMMA.16816.F32 R60, R84.reuse, R78, R60 ;  /* 0x0000004e543c723c */ /* 0x040fe2000000183c */
[----:B------:R-:W-:Y:S02]  /*e6e0*/  FADD.FTZ R246, R246, R161 ;  /* 0x000000a1f6f67221 */ /* 0x000fe40000010000 */
[----:B------:R-:W-:Y:S02]  /*e6f0*/  FADD.FTZ R209, R209, R176 ;  /* 0x000000b0d1d17221 */ /* 0x000fe40000010000 */
[----:B------:R-:W-:Y:S01]  /*e700*/  FADD.FTZ R238, R238, R233 ;  /* 0x000000e9eeee7221 */ /* 0x000fe20000010000 */
[----:B------:R-:W3:Y:S01]  /*e710*/  MUFU.EX2 R137, R137 ;  /* 0x0000008900897308 */ /* 0x000ee20000000800 */
[----:B------:R-:W-:Y:S01]  /*e720*/  SHF.R.U32.HI R78, RZ, 0x10, R98 ;  /* 0x00000010ff4e7819 */ /* 0x000fe20000011662 */
[----:B------:R-:W-:Y:S01]  /*e730*/  HMMA.16816.F32 R8, R84, R70, R8 ;  /* 0x000000465408723c */ /* 0x000fe20000001808 */
[----:B------:R-:W-:Y:S02]  /*e740*/  FFMA.FTZ R146, R146, c[0x0][0x23c], -R109 ;  /* 0x00008f0092927a23 */ /* 0x000fe4000001086d */
[----:B------:R-:W-:Y:S01]  /*e750*/  LOP3.LUT R78, R78, 0xff, RZ, 0xc0, !PT ;  /* 0x000000ff4e4e7812 */ /* 0x000fe200078ec0ff */
[----:B------:R-:W-:-:S02]  /*e760*/  FADD.FTZ R243, R243, R166 ;  /* 0x000000a6f3f37221 */ /* 0x000fc40000010000 */
[----:B------:R-:W-:Y:S01]  /*e770*/  FADD.FTZ R246, R251, R246 ;  /* 0x000000f6fbf67221 */ /* 0x000fe20000010000 */
[----:B------:R-:W-:Y:S01]  /*e780*/  SHF.R.U32.HI R71, RZ, 0x18, R98 ;  /* 0x00000018ff477819 */ /* 0x000fe20000011662 */
[C---:B------:R-:W-:Y:S01]  /*e790*/  HMMA.16816.F32 R24, R92.reuse, R76, R24 ;  /* 0x0000004c5c18723c */ /* 0x040fe20000001818 */
[----:B------:R-:W-:Y:S01]  /*e7a0*/  LOP3.LUT R70, R98, 0xffff, RZ, 0xc0, !PT ;  /* 0x0000ffff62467812 */ /* 0x000fe200078ec0ff */
[----:B------:R-:W-:Y:S01]  /*e7b0*/  FADD.FTZ R209, R224, R209 ;  /* 0x000000d1e0d17221 */ /* 0x000fe20000010000 */
[----:B------:R-:W-:Y:S01]  /*e7c0*/  PRMT R71, R78, 0x5410, R71 ;  /* 0x000054104e477816 */ /* 0x000fe20000000047 */
[----:B------:R-:W-:Y:S01]  /*e7d0*/  FADD.FTZ R238, R231, R238 ;  /* 0x000000eee7ee7221 */ /* 0x000fe20000010000 */
[----:B------:R-:W-:Y:S01]  /*e7e0*/  SHF.R.U32.HI R70, RZ, 0x8, R70 ;  /* 0x00000008ff467819 */ /* 0x000fe20000011646 */
[----:B------:R-:W-:Y:S01]  /*e7f0*/  MUFU.EX2 R147, R147 ;  /* 0x0000009300937308 */ /* 0x000fe20000000800 */
[----:B------:R-:W-:Y:S01]  /*e800*/  FADD.FTZ R172, R172, R243 ;  /* 0x000000f3acac7221 */ /* 0x000fe20000010000 */
[----:B------:R-:W-:Y:S01]  /*e810*/  HMMA.16816.F32 R32, R92, R68, R32 ;  /* 0x000000445c20723c */ /* 0x000fe20000001820 */
[----:B------:R-:W-:Y:S01]  /*e820*/  HSET2.LE.AND R71, R71, R148, PT ;  /* 0x0000009447477233 */ /* 0x000fe20003803000 */
[----:B------:R-:W-:-:S02]  /*e830*/  FADD.FTZ R151, R151, R246 ;  /* 0x000000f697977221 */ /* 0x000fc40000010000 */
[----:B------:R-:W-:Y:S02]  /*e840*/  FADD.FTZ R209, R244, R209 ;  /* 0x000000d1f4d17221 */ /* 0x000fe40000010000 */
[----:B------:R-:W-:Y:S01]  /*e850*/  MUFU.EX2 R154, R154 ;  /* 0x0000009a009a7308 */ /* 0x000fe20000000800 */
[----:B------:R-:W-:Y:S01]  /*e860*/  FADD.FTZ R225, R225, R238 ;  /* 0x000000eee1e17221 */ /* 0x000fe20000010000 */
[C---:B------:R-:W-:Y:S01]  /*e870*/  HMMA.16816.F32 R56, R84.reuse, R76, R56 ;  /* 0x0000004c5438723c */ /* 0x040fe20000001838 */
[----:B------:R-:W-:Y:S02]  /*e880*/  FADD.FTZ R172, R171, R172 ;  /* 0x000000acabac7221 */ /* 0x000fe40000010000 */
[----:B------:R-:W-:Y:S02]  /*e890*/  FADD.FTZ R151, R150, R151 ;  /* 0x0000009796977221 */ /* 0x000fe40000010000 */
[----:B------:R-:W-:Y:S01]  /*e8a0*/  FADD.FTZ R248, R248, R209 ;  /* 0x000000d1f8f87221 */ /* 0x000fe20000010000 */
[----:B------:R-:W-:Y:S01]  /*e8b0*/  @P1 IADD3 R209, R207, -0x4, RZ ;  /* 0xfffffffccfd11810 */ /* 0x000fe20007ffe0ff */
[----:B------:R-:W-:Y:S01]  /*e8c0*/  FADD.FTZ R240, R240, R225 ;  /* 0x000000e1f0f07221 */ /* 0x000fe20000010000 */
[----:B------:R-:W-:Y:S01]  /*e8d0*/  HMMA.16816.F32 R64, R84, R68, R64 ;  /* 0x000000445440723c */ /* 0x000fe20000001840 */
[----:B------:R-:W-:Y:S01]  /*e8e0*/  SHF.R.U32.HI R76, RZ, 0x10, R96 ;  /* 0x00000010ff4c7819 */ /* 0x000fe20000011660 */
[----:B------:R-:W-:Y:S01]  /*e8f0*/  FADD.FTZ R172, R175, R172 ;  /* 0x000000acafac7221 */ /* 0x000fe20000010000 */
[----:B------:R-:W-:Y:S01]  /*e900*/  LOP3.LUT R77, R98, 0xff, RZ, 0xc0, !PT ;  /* 0x000000ff624d7812 */ /* 0x000fe200078ec0ff */
[----:B------:R-:W-:Y:S01]  /*e910*/  FADD.FTZ R162, R162, R151 ;  /* 0x00000097a2a27221 */ /* 0x000fe20000010000 */
[----:B------:R-:W-:Y:S01]  /*e920*/  LOP3.LUT R76, R76, 0xff, RZ, 0xc0, !PT ;  /* 0x000000ff4c4c7812 */ /* 0x000fe200078ec0ff */
[----:B------:R-:W-:Y:S01]  /*e930*/  FADD.FTZ R241, R241, R248 ;  /* 0x000000f8f1f17221 */ /* 0x000fe20000010000 */
[C---:B------:R-:W-:Y:S01]  /*e940*/  LOP3.LUT R68, R96.reuse, 0xffff, RZ, 0xc0, !PT ;  /* 0x0000ffff60447812 */ /* 0x040fe200078ec0ff */
[----:B------:R-:W-:Y:S01]  /*e950*/  HMMA.16816.F32 R44, R92, R102, R44 ;  /* 0x000000665c2c723c */ /* 0x000fe2000000182c */
[----:B------:R-:W-:Y:S01]  /*e960*/  LOP3.LUT R69, R96, 0xff, RZ, 0xc0, !PT ;  /* 0x000000ff60457812 */ /* 0x000fe200078ec0ff */
[----:B------:R-:W-:Y:S01]  /*e970*/  FADD.FTZ R227, R227, R240 ;  /* 0x000000f0e3e37221 */ /* 0x000fe20000010000 */
[----:B------:R-:W-:Y:S01]  /*e980*/  SHF.R.U32.HI R68, RZ, 0x8, R68 ;  /* 0x00000008ff447819 */ /* 0x000fe20000011644 */
[----:B------:R-:W-:Y:S01]  /*e990*/  FADD.FTZ R177, R177, R172 ;  /* 0x000000acb1b17221 */ /* 0x000fe20000010000 */
[----:B------:R-:W-:Y:S01]  /*e9a0*/  PRMT R99, R76, 0x5410, R99 ;  /* 0x000054104c637816 */ /* 0x000fe20000000063 */
[----:B------:R-:W-:Y:S01]  /*e9b0*/  FADD.FTZ R239, R239, R162 ;  /* 0x000000a2efef7221 */ /* 0x000fe20000010000 */
[----:B------:R-:W-:Y:S01]  /*e9c0*/  PRMT R69, R69, 0x5410, R68 ;  /* 0x0000541045457816 */ /* 0x000fe20000000044 */
[C---:B------:R-:W-:Y:S01]  /*e9d0*/  HMMA.16816.F32 R104, R84.reuse, R100, R72 ;  /* 0x000000645468723c */ /* 0x040fe20000001848 */
[----:B------:R-:W-:Y:S01]  /*e9e0*/  PRMT R77, R77, 0x5410, R70 ;  /* 0x000054104d4d7816 */ /* 0x000fe20000000046 */
[--C-:B------:R-:W-:Y:S01]  /*e9f0*/  HSET2.LE.AND R99, R99, R148.reuse, PT ;  /* 0x0000009463637233 */ /* 0x100fe20003803000 */
[----:B------:R-:W-:Y:S01]  /*ea00*/  F2FP.PACK_AB R68, R155, R156 ;  /* 0x0000009c9b44723e */ /* 0x000fe200000000ff */
[--C-:B------:R-:W-:Y:S01]  /*ea10*/  HSET2.LE.AND R69, R69, R148.reuse, PT ;  /* 0x0000009445457233 */ /* 0x100fe20003803000 */
[----:B------:R-:W-:Y:S01]  /*ea20*/  F2FP.PACK_AB R96, R245, R160 ;  /* 0x000000a0f560723e */ /* 0x000fe200000000ff */
[----:B------:R-:W-:Y:S01]  /*ea30*/  HSET2.LE.AND R77, R77, R148, PT ;  /* 0x000000944d4d7233 */ /* 0x000fe20003803000 */
[----:B------:R-:W-:Y:S01]  /*ea40*/  LOP3.LUT R97, R71, R68, RZ, 0xc0, !PT ;  /* 0x0000004447617212 */ /* 0x000fe200078ec0ff */
[C---:B------:R-:W-:Y:S01]  /*ea50*/  HMMA.16816.F32 R100, R84.reuse, R102, R16 ;  /* 0x000000665464723c */ /* 0x040fe20000001810 */
[----:B--2---:R-:W-:Y:S01]  /*ea60*/  F2FP.PACK_AB R98, R159, R158 ;  /* 0x0000009e9f62723e */ /* 0x004fe200000000ff */
[----:B------:R-:W-:Y:S01]  /*ea70*/  FADD.FTZ R241, R250, R241 ;  /* 0x000000f1faf17221 */ /* 0x000fe20000010000 */
[----:B------:R-:W-:Y:S01]  /*ea80*/  F2FP.PACK_AB R68, R153, R152 ;  /* 0x000000989944723e */ /* 0x000fe200000000ff */
[----:B------:R-:W-:Y:S01]  /*ea90*/  FADD.FTZ R227, R252, R227 ;  /* 0x000000e3fce37221 */ /* 0x000fe20000010000 */
[----:B------:R-:W-:Y:S01]  /*eaa0*/  LOP3.LUT R96, R77, R96, RZ, 0xc0, !PT ;  /* 0x000000604d607212 */ /* 0x000fe200078ec0ff */
[----:B------:R-:W-:Y:S01]  /*eab0*/  FADD.FTZ R160, R160, R241 ;  /* 0x000000f1a0a07221 */ /* 0x000fe20000010000 */
[----:B------:R-:W-:Y:S01]  /*eac0*/  LOP3.LUT R98, R69, R98, RZ, 0xc0, !PT ;  /* 0x0000006245627212 */ /* 0x000fe200078ec0ff */
[----:B------:R-:W-:Y:S01]  /*ead0*/  HMMA.16816.F32 R48, R84, R80, R48 ;  /* 0x000000505430723c */ /* 0x000fe20000001830 */
[----:B------:R-:W-:Y:S01]  /*eae0*/  LOP3.LUT R99, R99, R68, RZ, 0xc0, !PT ;  /* 0x0000004463637212 */ /* 0x000fe200078ec0ff */
[----:B------:R-:W-:Y:S01]  /*eaf0*/  FADD.FTZ R156, R156, R227 ;  /* 0x000000e39c9c7221 */ /* 0x000fe20000010000 */
[----:B------:R-:W-:Y:S01]  /*eb00*/  LOP3.LUT R18, R123, UR7, R120, 0x96, !PT ;  /* 0x000000077b127c12 */ /* 0x000fe2000f8e9678 */
[----:B------:R-:W-:-:S02]  /*eb10*/  FADD.FTZ R245, R245, R160 ;  /* 0x000000a0f5f57221 */ /* 0x000fc40000010000 */
[----:B------:R-:W-:Y:S02]  /*eb20*/  FADD.FTZ R155, R155, R156 ;  /* 0x0000009c9b9b7221 */ /* 0x000fe40000010000 */
[----:B------:R-:W-:Y:S01]  /*eb30*/  IMAD.WIDE.U32 R18, R18, -0x2daee0ad, RZ ;  /* 0xd2511f5312127825 */ /* 0x000fe200078e00ff */
[C---:B------:R-:W-:Y:S01]  /*eb40*/  HMMA.16816.F32 R124, R96.reuse, R116, R12 ;  /* 0x00000074607c723c */ /* 0x040fe2000000180c */
[----:B------:R-:W2:Y:S02]  /*eb50*/  LDSM.16.MT88.4 R12, [R184+0x7800] ;  /* 0x00780000b80c783b */ /* 0x000ea40000004200 */
[----:B------:R-:W-:Y:S01]  /*eb60*/  FADD.FTZ R158, R158, R245 ;  /* 0x000000f59e9e7221 */ /* 0x000fe20000010000 */
[----:B------:R-:W-:Y:S01]  /*eb70*/  LOP3.LUT R110, R19, UR17, R110, 0x96, !PT ;  /* 0x00000011136e7c12 */ /* 0x000fe2000f8e966e */
[----:B------:R-:W-:Y:S01]  /*eb80*/  FADD.FTZ R152, R152, R155 ;  /* 0x0000009b98987221 */ /* 0x000fe20000010000 */
[C---:B------:R-:W-:Y:S01]  /*eb90*/  LOP3.LUT R17, R18.reuse, 0xffff, RZ, 0xc0, !PT ;  /* 0x0000ffff12117812 */ /* 0x040fe200078ec0ff */
[----:B------:R-:W-:Y:S01]  /*eba0*/  FADD.FTZ R213, R159, R158 ;  /* 0x0000009e9fd57221 */ /* 0x000fe20000010000 */
[----:B------:R-:W-:Y:S01]  /*ebb0*/  HMMA.16816.F32 R120, R96, R118, R20 ;  /* 0x000000766078723c */ /* 0x000fe20000001814 */
[----:B------:R-:W-:Y:S01]  /*ebc0*/  SHF.R.U32.HI R19, RZ, 0x10, R18 ;  /* 0x00000010ff137819 */ /* 0x000fe20000011612 */
[----:B------:R-:W-:Y:S01]  /*ebd0*/  FADD.FTZ R211, R153, R152 ;  /* 0x0000009899d37221 */ /* 0x000fe20000010000 */
[----:B------:R-:W-:-:S02]  /*ebe0*/  LOP3.LUT R16, R18, 0xff, RZ, 0xc0, !PT ;  /* 0x000000ff12107812 */ /* 0x000fc400078ec0ff */
[----:B------:R-:W-:Y:S02]  /*ebf0*/  SHF.R.U32.HI R18, RZ, 0x18, R18 ;  /* 0x00000018ff127819 */ /* 0x000fe40000011612 */
[--C-:B------:R-:W-:Y:S01]  /*ec00*/  FFMA.FTZ R20, R132, c[0x0][0x23c], -R109.reuse ;  /* 0x00008f0084147a23 */ /* 0x100fe2000001086d */
[----:B------:R-:W-:Y:S01]  /*ec10*/  LOP3.LUT R23, R110, 0xffff, RZ, 0xc0, !PT ;  /* 0x0000ffff6e177812 */ /* 0x000fe200078ec0ff */
[--C-:B------:R-:W-:Y:S01]  /*ec20*/  FFMA.FTZ R21, R136, c[0x0][0x23c], -R109.reuse ;  /* 0x00008f0088157a23 */ /* 0x100fe2000001086d */
[----:B------:R-:W-:Y:S01]  /*ec30*/  HMMA.16816.F32 R72, R96, R112, R24 ;  /* 0x000000706048723c */ /* 0x000fe20000001818 */
[----:B------:R-:W-:Y:S01]  /*ec40*/  FFMA.FTZ R22, R145, c[0x0][0x23c], -R109 ;  /* 0x00008f0091167a23 */ /* 0x000fe2000001086d */
[----:B------:R-:W-:Y:S01]  /*ec50*/  LOP3.LUT R19, R19, 0xff, RZ, 0xc0, !PT ;  /* 0x000000ff13137812 */ /* 0x000fe200078ec0ff */
[----:B------:R-:W-:Y:S01]  /*ec60*/  MUFU.EX2 R20, R20 ;  /* 0x0000001400147308 */ /* 0x000fe20000000800 */
[----:B------:R-:W-:Y:S02]  /*ec70*/  IMAD.MOV.U32 R132, RZ, RZ, R140 ;  /* 0x000000ffff847224 */ /* 0x000fe400078e008c */
[----:B------:R-:W-:-:S02]  /*ec80*/  PRMT R19, R19, 0x5410, R18 ;  /* 0x0000541013137816 */ /* 0x000fc40000000012 */
[----:B------:R-:W-:Y:S01]  /*ec90*/  SHF.R.U32.HI R27, RZ, 0x8, R17 ;  /* 0x00000008ff1b7819 */ /* 0x000fe20000011611 */
[----:B------:R-:W-:Y:S01]  /*eca0*/  HMMA.16816.F32 R52, R84, R82, R52 ;  /* 0x000000525434723c */ /* 0x000fe20000001834 */
[----:B------:R-:W-:Y:S01]  /*ecb0*/  SHF.R.U32.HI R17, RZ, 0x8, R23 ;  /* 0x00000008ff117819 */ /* 0x000fe20000011617 */
[----:B------:R-:W4:Y:S01]  /*ecc0*/  MUFU.EX2 R21, R21 ;  /* 0x0000001500157308 */ /* 0x000f220000000800 */
[--C-:B------:R-:W-:Y:S01]  /*ecd0*/  SHF.R.U32.HI R25, RZ, 0x10, R110.reuse ;  /* 0x00000010ff197819 */ /* 0x100fe2000001166e */
[----:B------:R-:W-:Y:S01]  /*ece0*/  HSET2.LE.AND R19, R19, R148, PT ;  /* 0x0000009413137233 */ /* 0x000fe20003803000 */
[----:B------:R-:W-:Y:S02]  /*ecf0*/  LOP3.LUT R24, R110, 0xff, RZ, 0xc0, !PT ;  /* 0x000000ff6e187812 */ /* 0x000fe400078ec0ff */
[----:B------:R-:W-:Y:S01]  /*ed00*/  SHF.R.U32.HI R26, RZ, 0x18, R110 ;  /* 0x00000018ff1a7819 */ /* 0x000fe2000001166e */
[----:B------:R-:W-:Y:S01]  /*ed10*/  HMMA.16816.F32 R76, R96, R114, R28 ;  /* 0x00000072604c723c */ /* 0x000fe2000000181c */
[----:B------:R-:W-:Y:S01]  /*ed20*/  LOP3.LUT R25, R25, 0xff, RZ, 0xc0, !PT ;  /* 0x000000ff19197812 */ /* 0x000fe200078ec0ff */
[----:B------:R-:W-:Y:S01]  /*ed30*/  MUFU.EX2 R22, R22 ;  /* 0x0000001600167308 */ /* 0x000fe20000000800 */
[----:B------:R-:W-:-:S02]  /*ed40*/  PRMT R27, R16, 0x5410, R27 ;  /* 0x00005410101b7816 */ /* 0x000fc4000000001b */
[----:B------:R-:W-:Y:S02]  /*ed50*/  PRMT R17, R24, 0x5410, R17 ;  /* 0x0000541018117816 */ /* 0x000fe40000000011 */
[----:B------:R-:W-:Y:S01]  /*ed60*/  PRMT R25, R25, 0x5410, R26 ;  /* 0x0000541019197816 */ /* 0x000fe2000000001a */
[--C-:B------:R-:W-:Y:S01]  /*ed70*/  HSET2.LE.AND R18, R27, R148.reuse, PT ;  /* 0x000000941b127233 */ /* 0x100fe20003803000 */
[C---:B-1----:R-:W-:Y:S01]  /*ed80*/  HMMA.16816.F32 R84, R96.reuse, R88, R32 ;  /* 0x000000586054723c */ /* 0x042fe20000001820 */
[----:B------:R-:W1:Y:S01]  /*ed90*/  MUFU.EX2 R23, R146 ;  /* 0x0000009200177308 */ /* 0x000e620000000800 */
[--C-:B------:R-:W-:Y:S01]  /*eda0*/  HSET2.LE.AND R16, R17, R148.reuse, PT ;  /* 0x0000009411107233 */ /* 0x100fe20003803000 */
[----:B---3--:R-:W-:Y:S01]  /*edb0*/  F2FP.PACK_AB R17, R137, R138 ;  /* 0x0000008a8911723e */ /* 0x008fe200000000ff */
[----:B------:R-:W-:Y:S01]  /*edc0*/  HSET2.LE.AND R148, R25, R148, PT ;  /* 0x0000009419947233 */ /* 0x000fe20003803000 */
[----:B----4-:R-:W-:Y:S01]  /*edd0*/  F2FP.PACK_AB R27, R21, R20 ;  /* 0x00000014151b723e */ /* 0x010fe200000000ff */
        /* <DEDUP_REMOVED lines=8> */
[----:B------:R-:W-:Y:S01]  /*ee60*/  HMMA.16816.F32 R108, R96, R90, R36 ;  /* 0x0000005a606c723c */ /* 0x000fe20000001824 */
[----:B------:R-:W-:Y:S01]  /*ee70*/  FADD.FTZ R147, R147, R138 ;  /* 0x0000008a93937221 */ /* 0x000fe20000010000 */
[----:B-1----:R-:W-:Y:S01]  /*ee80*/  F2FP.PACK_AB R24, R23, R22 ;  /* 0x000000161718723e */ /* 0x002fe200000000ff */
[----:B------:R-:W-:-:S02]  /*ee90*/  FADD.FTZ R22, R22, R21 ;  /* 0x0000001516167221 */ /* 0x000fc40000010000 */
[----:B------:R-:W-:Y:S01]  /*eea0*/  FADD.FTZ R223, R154, R147 ;  /* 0x000000939adf7221 */ /* 0x000fe20000010000 */
[----:B------:R-:W-:Y:S02]  /*eeb0*/  LOP3.LUT R19, R19, R24, RZ, 0xc0, !PT ;  /* 0x0000001813137212 */ /* 0x000fe400078ec0ff */
[----:B--2---:R-:W-:Y:S01]  /*eec0*/  HMMA.16816.F32 R92, R96, R12, R40 ;  /* 0x0000000c605c723c */ /* 0x004fe20000001828 */
[----:B------:R-:W-:-:S07]  /*eed0*/  FADD.FTZ R222, R23, R22 ;  /* 0x0000001617de7221 */ /* 0x000fce0000010000 */
[C---:B------:R-:W-:Y:S08]  /*eee0*/  HMMA.16816.F32 R128, R16.reuse, R116, R48 ;  /* 0x000000741080723c */ /* 0x040ff00000001830 */
[C---:B------:R-:W-:Y:S08]  /*eef0*/  HMMA.16816.F32 R68, R16.reuse, R112, R56 ;  /* 0x000000701044723c */ /* 0x040ff00000001838 */
[----:B------:R-:W-:Y:S08]  /*ef00*/  HMMA.16816.F32 R80, R16, R88, R64 ;  /* 0x000000581050723c */ /* 0x000ff00000001840 */
[----:B------:R-:W-:Y:S08]  /*ef10*/  HMMA.16816.F32 R96, R96, R14, R44 ;  /* 0x0000000e6060723c */ /* 0x000ff0000000182c */
[C---:B------:R-:W-:Y:S08]  /*ef20*/  HMMA.16816.F32 R116, R16.reuse, R118, R52 ;  /* 0x000000761074723c */ /* 0x040ff00000001834 */
[C---:B------:R-:W-:Y:S08]  /*ef30*/  HMMA.16816.F32 R112, R16.reuse, R114, R60 ;  /* 0x000000721070723c */ /* 0x040ff0000000183c */
[C---:B------:R-:W-:Y:S08]  /*ef40*/  HMMA.16816.F32 R88, R16.reuse, R90, R8 ;  /* 0x0000005a1058723c */ /* 0x040ff00000001808 */
[C---:B------:R-:W-:Y:S08]  /*ef50*/  HMMA.16816.F32 R104, R16.reuse, R12, R104 ;  /* 0x0000000c1068723c */ /* 0x040ff00000001868 */
[----:B------:R-:W-:Y:S01]  /*ef60*/  HMMA.16816.F32 R100, R16, R14, R100 ;  /* 0x0000000e1064723c */ /* 0x000fe20000001864 */
[----:B------:R-:W-:Y:S05]  /*ef70*/  @!UPT UIADD3 URZ, URZ, URZ, URZ ;  /* 0x0000003f3f3ff290 */ /* 0x000fea000fffe03f */
[----:B------:R-:W-:Y:S11]  /*ef80*/  @P1 BRA `(.L_x_549) ;  /* 0x0000001000001947 */ /* 0x000ff60003800000 */
.L_x_542:
[----:B------:R-:W-:-:S07]  /*ef90*/  IADD3 R209, R132, -0x1, RZ ;  /* 0xffffffff84d17810 */ /* 0x000fce0007ffe0ff */
.L_x_549:
[----:B------:R-:W-:-:S13]  /*efa0*/  ISETP.GE.AND P0, PT, R209, RZ, PT ;  /* 0x000000ffd100720c */ /* 0x000fda0003f06270 */
[----:B------:R-:W-:Y:S05]  /*efb0*/  @!P0 BRA `(.L_x_550) ;  /* 0x00003c6000008947 */ /* 0x000fea0003800000 */
[----:B------:R-:W1:Y:S01]  /*efc0*/  LDC.U8 R207, c[0x0][0x2d8] ;  /* 0x0000b600ffcf7b82 */ /* 0x000e620000000000 */
[----:B------:R-:W-:Y:S01]  /*efd0*/  IMAD.WIDE.U32 R230, R230, -0x326172a9, RZ ;  /* 0xcd9e8d57e6e67825 */ /* 0x000fe200078e00ff */
[----:B------:R-:W-:Y:S01]  /*efe0*/  ULDC.64 UR4, c[0x0][0x1a0] ;  /* 0x0000680000047ab9 */ /* 0x000fe20000000a00 */
[----:B------:R-:W-:Y:S01]  /*eff0*/  MOV R3, R134 ;  /* 0x0000008600037202 */ /* 0x000fe20000000f00 */
[----:B------:R-:W-:Y:S01]  /*f000*/  USHF.L.U64.HI UR18, UR4, 0x5, UR5 ;  /* 0x0000000504127899 */ /* 0x000fe20008010205 */
[----:B------:R-:W-:Y:S01]  /*f010*/  IMAD.WIDE.U32 R226, R232, -0x326172a9, RZ ;  /* 0xcd9e8d57e8e27825 */ /* 0x000fe200078e00ff */
[----:B------:R-:W-:Y:S01]  /*f020*/  USHF.L.U32 UR19, UR4, 0x5, URZ ;  /* 0x0000000504137899 */ /* 0x000fe2000800063f */
[-C--:B------:R-:W-:Y:S01]  /*f030*/  LOP3.LUT R4, R231, R229.reuse, RZ, 0x3c, !PT ;  /* 0x000000e5e7047212 */ /* 0x080fe200078e3cff */
[----:B------:R-:W-:Y:S01]  /*f040*/  UIMAD.WIDE.U32 UR26, UR4, 0x30, URZ ;  /* 0x00000030041a78a5 */ /* 0x000fe2000f8e003f */
[----:B------:R-:W-:Y:S01]  /*f050*/  IMAD.WIDE.U32 R232, R228, -0x2daee0ad, RZ ;  /* 0xd2511f53e4e87825 */ /* 0x000fe200078e00ff */
[----:B------:R-:W-:Y:S01]  /*f060*/  UIMAD UR22, UR5, 0x30, URZ ;  /* 0x00000030051678a4 */ /* 0x000fe2000f8e023f */
[----:B------:R-:W-:-:S02]  /*f070*/  LOP3.LUT R224, R227, R229, RZ, 0x3c, !PT ;  /* 0x000000e5e3e07212 */ /* 0x000fc400078e3cff */
[----:B------:R-:W-:Y:S01]  /*f080*/  ULDC.64 UR4, c[0x0][0x198] ;  /* 0x0000660000047ab9 */ /* 0x000fe20000000a00 */
[----:B------:R-:W-:Y:S01]  /*f090*/  MOV R132, R135 ;  /* 0x0000008700847202 */ /* 0x000fe20000000f00 */
[----:B------:R-:W-:Y:S01]  /*f0a0*/  USHF.L.U64.HI UR23, UR4, 0x5, UR5 ;  /* 0x0000000504177899 */ /* 0x000fe20008010205 */
[----:B------:R-:W-:Y:S01]  /*f0b0*/  IMAD.MOV.U32 R0, RZ, RZ, R7 ;  /* 0x000000ffff007224 */ /* 0x000fe200078e0007 */
[----:B------:R-:W-:Y:S01]  /*f0c0*/  UIMAD.WIDE.U32 UR28, UR4, 0x30, URZ ;  /* 0x00000030041c78a5 */ /* 0x000fe2000f8e003f */
[----:B------:R-:W-:Y:S01]  /*f0d0*/  MOV R2, R133 ;  /* 0x0000008500027202 */ /* 0x000fe20000000f00 */
[----:B------:R-:W-:Y:S01]  /*f0e0*/  UIMAD UR5, UR5, 0x30, URZ ;  /* 0x00000030050578a4 */ /* 0x000fe2000f8e023f */
[----:B------:R-:W-:Y:S01]  /*f0f0*/  ISETP.GE.AND P0, PT, R218, c[0x0][0x220], PT ;  /* 0x00008800da007a0c */ /* 0x000fe20003f06270 */
[----:B------:R-:W-:Y:S01]  /*f100*/  IMAD.WIDE.U32 R228, R4, -0x2daee0ad, RZ ;  /* 0xd2511f5304e47825 */ /* 0x000fe200078e00ff */
[----:B------:R-:W-:Y:S01]  /*f110*/  USHF.L.U32 UR4, UR4, 0x5, URZ ;  /* 0x0000000504047899 */ /* 0x000fe2000800063f */
[----:B-1----:R-:W-:-:S02]  /*f120*/  PRMT R207, R207, 0x7054, R207 ;  /* 0x00007054cfcf7816 */ /* 0x002fc400000000cf */
[----:B------:R-:W-:Y:S01]  /*f130*/  IMAD.WIDE.U32 R224, R224, -0x2daee0ad, RZ ;  /* 0xd2511f53e0e07825 */ /* 0x000fe200078e00ff */
[----:B------:R-:W-:Y:S02]  /*f140*/  UIADD3 UR22, UR22, UR27, URZ ;  /* 0x0000001b16167290 */ /* 0x000fe4000fffe03f */
[----:B------:R-:W-:Y:S01]  /*f150*/  UIADD3 UR5, UR5, UR29, URZ ;  /* 0x0000001d05057290 */ /* 0x000fe2000fffe03f */
[----:B------:R-:W-:Y:S01]  /*f160*/  IMAD.MOV.U32 R235, RZ, RZ, R237 ;  /* 0x000000ffffeb7224 */ /* 0x000fe200078e00ed */
[----:B------:R-:W-:Y:S05]  /*f170*/  BRA `(.L_x_551) ;  /* 0x000002c000007947 */ /* 0x000fea0003800000 */
.L_x_553:
[----:B------:R1:W-:Y:S01]  /*f180*/  @P0 STS.128 [R205+0x4000], RZ ;  /* 0x004000ffcd000388 */ /* 0x0003e20000000c00 */
[----:B------:R-:W-:Y:S04]  /*f190*/  IADD3 R134, R209, -0x1, RZ ;  /* 0xffffffffd1867810 */ /* 0x000fe80007ffe0ff */
[----:B------:R-:W-:Y:S01]  /*f1a0*/  SHF.R.S32.HI R133, RZ, 0x1f, R134 ;  /* 0x0000001fff857819 */ /* 0x000fe20000011486 */
[C---:B------:R-:W-:Y:S04]  /*f1b0*/  IMAD.WIDE.U32 R140, R134.reuse, c[0x0][0x198], RZ ;  /* 0x00006600868c7a25 */ /* 0x040fe800078e00ff */
[----:B------:R-:W-:Y:S04]  /*f1c0*/  IMAD R133, R133, c[0x0][0x198], RZ ;  /* 0x0000660085857a24 */ /* 0x000fe800078e02ff */
[----:B------:R-:W-:Y:S01]  /*f1d0*/  IMAD R133, R134, c[0x0][0x19c], R133 ;  /* 0x0000670086857a24 */ /* 0x000fe200078e0285 */
[----:B------:R-:W-:Y:S03]  /*f1e0*/  LEA R134, P3, R140, R214, 0x6 ;  /* 0x000000d68c867211 */ /* 0x000fe600078630ff */
[----:B------:R-:W-:Y:S01]  /*f1f0*/  IMAD.IADD R133, R141, 0x1, R133 ;  /* 0x000000018d857824 */ /* 0x000fe200078e0285 */
[----:B------:R-:W-:Y:S02]  /*f200*/  @!P0 LEA R148, P6, R134, c[0x0][0x168], 0x1 ;  /* 0x00005a0086948a11 */ /* 0x000fe400078c08ff */
[----:B------:R-:W-:Y:S02]  /*f210*/  @!P0 IADD3 R136, P4, R197, R134, RZ ;  /* 0x00000086c5888210 */ /* 0x000fe40007f9e0ff */
[----:B------:R-:W-:Y:S02]  /*f220*/  LEA.HI.X R133, R140, R217, R133, 0x6, P3 ;  /* 0x000000d98c857211 */ /* 0x000fe400018f3485 */
[----:B------:R-:W-:Y:S02]  /*f230*/  @!P0 LEA R146, P5, R136, c[0x0][0x168], 0x1 ;  /* 0x00005a0088928a11 */ /* 0x000fe400078a08ff */
[--C-:B------:R-:W-:Y:S01]  /*f240*/  @!P0 LEA.HI.X R149, R134, c[0x0][0x16c], R133.reuse, 0x1, P6 ;  /* 0x00005b0086958a11 */ /* 0x100fe200030f0c85 */
[----:B------:R-:W-:Y:S01]  /*f250*/  @!P0 IMAD.X R135, R196, 0x1, R133, P4 ;  /* 0x00000001c4878824 */ /* 0x000fe200020e0685 */
[C---:B------:R-:W-:Y:S02]  /*f260*/  @!P0 IADD3 R138, P2, R134.reuse, UR4, RZ ;  /* 0x00000004868a8c10 */ /* 0x040fe4000ff5e0ff */
        /* <DEDUP_REMOVED lines=8> */
[C---:B------:R-:W-:Y:S02]  /*f2f0*/  @!P0 IADD3.X R137, R133.reuse, UR23, RZ, P2, !PT ;  /* 0x0000001785898c10 */ /* 0x040fe400097fe4ff */
[----:B------:R-:W-:Y:S01]  /*f300*/  @!P0 LEA R142, P2, R140, c[0x0][0x168], 0x1 ;  /* 0x00005a008c8e8a11 */ /* 0x000fe200078408ff */
[----:B------:R-:W-:Y:S01]  /*f310*/  @!PT LDS RZ, [RZ] ;  /* 0x00000000fffff984 */ /* 0x000fe20000000800 */
[----:B------:R-:W-:Y:S01]  /*f320*/  @!PT LDS RZ, [RZ] ;  /* 0x00000000fffff984 */ /* 0x000fe20000000800 */
[----:B------:R-:W-:Y:S01]  /*f330*/  @!PT LDS RZ, [RZ] ;  /* 0x00000000fffff984 */ /* 0x000fe20000000800 */
[----:B------:R1:W-:Y:S01]  /*f340*/  @!P0 LDGSTS.E.BYPASS.LTC128B.128 [R205+0x4800], [R146.64] ;  /* 0x0480000092cd8fae */ /* 0x0003e2000b901d54 */
[----:B------:R-:W-:Y:S02]  /*f350*/  @!P0 LEA.HI.X R145, R138, c[0x0][0x16c], R137, 0x1, P4 ;  /* 0x00005b008a918a11 */ /* 0x000fe400020f0c89 */
[----:B------:R-:W-:Y:S01]  /*f360*/  @!P0 IADD3.X R139, R133, UR5, RZ, P3, !PT ;  /* 0x00000005858b8c10 */ /* 0x000fe20009ffe4ff */
[----:B------:R1:W-:Y:S03]  /*f370*/  @P0 STS.128 [R205+0x5000], RZ ;  /* 0x005000ffcd000388 */ /* 0x0003e60000000c00 */
        /* <DEDUP_REMOVED lines=12> */
.L_x_551:
[----:B------:R-:W-:Y:S04]  /*f440*/  DEPBAR.LE SB0, 0x0 ;  /* 0x000080000000791a */ /* 0x000fe80000000000 */
[----:B------:R-:W-:Y:S01]  /*f450*/  BAR.SYNC.DEFER_BLOCKING 0x0 ;  /* 0x0000000000007b1d */ /* 0x000fe20000010000 */
[----:B------:R-:W-:Y:S01]  /*f460*/  SHF.R.S32.HI R134, RZ, 0x1f, R209 ;  /* 0x0000001fff867819 */ /* 0x000fe200000114d1 */
[----:B------:R-:W-:Y:S02]  /*f470*/  IMAD R133, R198, R209, RZ ;  /* 0x000000d1c6857224 */ /* 0x000fe400078e02ff */
[-C--:B------:R-:W-:Y:S04]  /*f480*/  IMAD.WIDE.U32 R240, R209, R199.reuse, R234 ;  /* 0x000000c7d1f07225 */ /* 0x080fe800078e00ea */
[----:B------:R-:W-:Y:S01]  /*f490*/  IMAD R133, R134, R199, R133 ;  /* 0x000000c786857224 */ /* 0x000fe200078e0285 */
[C---:B------:R-:W-:Y:S02]  /*f4a0*/  @!P0 LEA R248, P6, R240.reuse, c[0x0][0x170], 0x1 ;  /* 0x00005c00f0f88a11 */ /* 0x040fe400078c08ff */
[----:B------:R-:W-:Y:S01]  /*f4b0*/  @!P0 IADD3 R135, P1, R201, R240, RZ ;  /* 0x000000f0c9878210 */ /* 0x000fe20007f3e0ff */
[----:B------:R-:W-:Y:S01]  /*f4c0*/  IMAD.IADD R133, R241, 0x1, R133 ;  /* 0x00000001f1857824 */ /* 0x000fe200078e0285 */
[----:B------:R-:W-:Y:S02]  /*f4d0*/  @!P0 IADD3 R237, P4, R240, UR19, RZ ;  /* 0x00000013f0ed8c10 */ /* 0x000fe4000ff9e0ff */
[----:B------:R-:W-:Y:S01]  /*f4e0*/  @!P0 LEA R246, P5, R135, c[0x0][0x170], 0x1 ;  /* 0x00005c0087f68a11 */ /* 0x000fe200078a08ff */
[--C-:B------:R-:W-:Y:S01]  /*f4f0*/  @!P0 IMAD.X R134, R200, 0x1, R133.reuse, P1 ;  /* 0x00000001c8868824 */ /* 0x100fe200008e0685 */
[C---:B------:R-:W-:Y:S02]  /*f500*/  @!P0 LEA.HI.X R249, R240.reuse, c[0x0][0x174], R133, 0x1, P6 ;  /* 0x00005d00f0f98a11 */ /* 0x040fe400030f0c85 */
[----:B------:R-:W-:Y:S02]  /*f510*/  @!P0 LEA R244, P3, R237, c[0x0][0x170], 0x1 ;  /* 0x00005c00edf48a11 */ /* 0x000fe400078608ff */
[----:B------:R-:W-:Y:S02]  /*f520*/  @!P0 LEA.HI.X R247, R135, c[0x0][0x174], R134, 0x1, P5 ;  /* 0x00005d0087f78a11 */ /* 0x000fe400028f0c86 */
[----:B------:R-:W-:Y:S01]  /*f530*/  @!P0 IADD3.X R236, R133, UR18, RZ, P4, !PT ;  /* 0x0000001285ec8c10 */ /* 0x000fe2000a7fe4ff */
[----:B------:R-:W-:Y:S01]  /*f540*/  @P0 STS.128 [R205+0x6000], RZ ;  /* 0x006000ffcd000388 */ /* 0x000fe20000000c00 */
[----:B------:R-:W-:Y:S02]  /*f550*/  @!P0 IADD3 R239, P2, R240, UR26, RZ ;  /* 0x0000001af0ef8c10 */ /* 0x000fe4000ff5e0ff */
[----:B------:R-:W-:Y:S02]  /*f560*/  @!P0 LEA.HI.X R245, R237, c[0x0][0x174], R236, 0x1, P3 ;  /* 0x00005d00edf58a11 */ /* 0x000fe400018f0cec */
[----:B------:R-:W-:Y:S01]  /*f570*/  @!P0 LEA R242, P1, R239, c[0x0][0x170], 0x1 ;  /* 0x00005c00eff28a11 */ /* 0x000fe200078208ff */
[----:B------:R-:W-:Y:S01]  /*f580*/  @!PT LDS RZ, [RZ] ;  /* 0x00000000fffff984 */ /* 0x000fe20000000800 */
[----:B------:R-:W-:Y:S01]  /*f590*/  @!PT LDS RZ, [RZ] ;  /* 0x00000000fffff984 */ /* 0x000fe20000000800 */
[----:B------:R-:W-:Y:S01]  /*f5a0*/  @!PT LDS RZ, [RZ] ;  /* 0x00000000fffff984 */ /* 0x000fe20000000800 */
[----:B------:R1:W-:Y:S01]  /*f5b0*/  @!P0 LDGSTS.E.BYPASS.LTC128B.128 [R205+0x6000], [R248.64] ;  /* 0x06000000f8cd8fae */ /* 0x0003e2000b901d54 */
[----:B------:R-:W-:Y:S04]  /*f5c0*/  @!P0 IADD3.X R238, R133, UR22, RZ, P2, !PT ;  /* 0x0000001685ee8c10 */ /* 0x000fe800097fe4ff */
[----:B------:R-:W-:Y:S01]  /*f5d0*/  @!P0 LEA.HI.X R243, R239, c[0x0][0x174], R238, 0x1, P1 ;  /* 0x00005d00eff38a11 */ /* 0x000fe200008f0cee */
[----:B------:R-:W-:Y:S01]  /*f5e0*/  @P0 STS.128 [R205+0x6800], RZ ;  /* 0x006800ffcd000388 */ /* 0x000fe20000000c00 */
[----:B------:R-:W-:Y:S05]  /*f5f0*/  ISETP.GT.AND P1, PT, R209, RZ, PT ;  /* 0x000000ffd100720c */ /* 0x000fea0003f24270 */
        /* <DEDUP_REMOVED lines=15> */
[----:B-----5:R-:W2:Y:S06]  /*f6f0*/  LDSM.16.M88.4 R140, [R193+0x4000] ;  /* 0x00400000c18c783b */ /* 0x020eac0000000200 */
[----:B------:R-:W3:Y:S06]  /*f700*/  LDSM.16.M88.4 R144, [R194+0x2000] ;  /* 0x00200000c290783b */ /* 0x000eec0000000200 */
[----:B------:R-:W4:Y:S06]  /*f710*/  LDSM.16.M88.4 R148, [R193+0x4800] ;  /* 0x00480000c194783b */ /* 0x000f2c0000000200 */
[----:B------:R-:W0:Y:S06]  /*f720*/  LDGDEPBAR ;  /* 0x00000000000079af */ /* 0x000e2c0000000000 */
[----:B------:R-:W1:Y:S06]  /*f730*/  LDSM.16.M88.4 R152, [R193+0x5000] ;  /* 0x00500000c198783b */ /* 0x000e6c0000000200 */
[----:B------:R-:W1:Y:S06]  /*f740*/  LDSM.16.M88.4 R156, [R193+0x5800] ;  /* 0x00580000c19c783b */ /* 0x000e6c0000000200 */
[----:B------:R-:W-:Y:S01]  /*f750*/  LDSM.16.M88.4 R160, [R192] ;  /* 0x00000000c0a0783b */ /* 0x000fe20000000200 */
[-C--:B--2---:R-:W-:Y:S05]  /*f760*/  HMMA.16816.F32 R4, R136, R140.reuse, RZ ;  /* 0x0000008c8804723c */ /* 0x084fea00000018ff */
[----:B------:R-:W2:Y:S03]  /*f770*/  LDSM.16.M88.4 R164, [R187+0x4000] ;  /* 0x00400000bba4783b */ /* 0x000ea60000000200 */
[C---:B---3--:R-:W-:Y:S03]  /*f780*/  HMMA.16816.F32 R8, R144.reuse, R140, RZ ;  /* 0x0000008c9008723c */ /* 0x048fe600000018ff */
[----:B------:R-:W3:Y:S06]  /*f790*/  LDSM.16.M88.4 R168, [R192+0x2000] ;  /* 0x00200000c0a8783b */ /* 0x000eec0000000200 */
[----:B------:R-:W-:Y:S01]  /*f7a0*/  LDSM.16.M88.4 R172, [R187+0x5000] ;  /* 0x00500000bbac783b */ /* 0x000fe20000000200 */
[-C--:B------:R-:W-:Y:S05]  /*f7b0*/  HMMA.16816.F32 R12, R144, R142.reuse, RZ ;  /* 0x0000008e900c723c */ /* 0x080fea00000018ff */
[----:B------:R-:W-:Y:S03]  /*f7c0*/  LDSM.16.M88.4 R176, [R187+0x5800] ;  /* 0x00580000bbb0783b */ /* 0x000fe60000000200 */
[C---:B------:R-:W-:Y:S03]  /*f7d0*/  HMMA.16816.F32 R16, R136.reuse, R142, RZ ;  /* 0x0000008e8810723c */ /* 0x040fe600000018ff */
[----:B------:R-:W2:Y:S05]  /*f7e0*/  LDSM.16.M88.4 R140, [R187+0x4800] ;  /* 0x00480000bb8c783b */ /* 0x000eaa0000000200 */
[-C--:B----4-:R-:W-:Y:S08]  /*f7f0*/  HMMA.16816.F32 R20, R136, R148.reuse, RZ ;  /* 0x000000948814723c */ /* 0x090ff000000018ff */
[C---:B------:R-:W-:Y:S08]  /*f800*/  HMMA.16816.F32 R24, R144.reuse, R148, RZ ;  /* 0x000000949018723c */ /* 0x040ff000000018ff */
[-C--:B------:R-:W-:Y:S08]  /*f810*/  HMMA.16816.F32 R28, R144, R150.reuse, RZ ;  /* 0x00000096901c723c */ /* 0x080ff000000018ff */
[C---:B------:R-:W-:Y:S01]  /*f820*/  HMMA.16816.F32 R32, R136.reuse, R150, RZ ;  /* 0x000000968820723c */ /* 0x040fe200000018ff */
[----:B------:R-:W-:Y:S07]  /*f830*/  LDSM.16.M88.4 R148, [R191+0x2000] ;  /* 0x00200000bf94783b */ /* 0x000fee0000000200 */
[-C--:B-1----:R-:W-:Y:S08]  /*f840*/  HMMA.16816.F32 R36, R136, R152.reuse, RZ ;  /* 0x000000988824723c */ /* 0x082ff000000018ff */
[C---:B------:R-:W-:Y:S08]  /*f850*/  HMMA.16816.F32 R40, R144.reuse, R152, RZ ;  /* 0x000000989028723c */ /* 0x040ff000000018ff */
[-C--:B------:R-:W-:Y:S08]  /*f860*/  HMMA.16816.F32 R44, R144, R154.reuse, RZ ;  /* 0x0000009a902c723c */ /* 0x080ff000000018ff */
[C---:B------:R-:W-:Y:S01]  /*f870*/  HMMA.16816.F32 R48, R136.reuse, R154, RZ ;  /* 0x0000009a8830723c */ /* 0x040fe200000018ff */
[----:B------:R-:W-:Y:S07]  /*f880*/  LDSM.16.M88.4 R152, [R182] ;  /* 0x00000000b698783b */ /* 0x000fee0000000200 */
[-C--:B------:R-:W-:Y:S08]  /*f890*/  HMMA.16816.F32 R52, R136, R156.reuse, RZ ;  /* 0x0000009c8834723c */ /* 0x080ff000000018ff */
[C---:B------:R-:W-:Y:S08]  /*f8a0*/  HMMA.16816.F32 R56, R144.reuse, R156, RZ ;  /* 0x0000009c9038723c */ /* 0x040ff000000018ff */
[-C--:B------:R-:W-:Y:S01]  /*f8b0*/  HMMA.16816.F32 R60, R144, R158.reuse, RZ ;  /* 0x0000009e903c723c */ /* 0x080fe200000018ff */
[----:B------:R-:W-:Y:S07]  /*f8c0*/  LDSM.16.M88.4 R144, [R190] ;  /* 0x00000000be90783b */ /* 0x000fee0000000200 */
[----:B------:R-:W-:Y:S01]  /*f8d0*/  HMMA.16816.F32 R64, R136, R158, RZ ;  /* 0x0000009e8840723c */ /* 0x000fe200000018ff */
[----:B------:R-:W1:Y:S06]  /*f8e0*/  LDSM.16.M88.4 R136, [R191] ;  /* 0x00000000bf88783b */ /* 0x000e6c0000000200 */
[----:B------:R-:W-:Y:S01]  /*f8f0*/  LDSM.16.M88.4 R156, [R181] ;  /* 0x00000000b59c783b */ /* 0x000fe20000000200 */
[-C--:B--2---:R-:W-:Y:S08]  /*f900*/  HMMA.16816.F32 R4, R160, R164.reuse, R4 ;  /* 0x000000a4a004723c */ /* 0x084ff00000001804 */
[C---:B---3--:R-:W-:Y:S08]  /*f910*/  HMMA.16816.F32 R8, R168.reuse, R164, R8 ;  /* 0x000000a4a808723c */ /* 0x048ff00000001808 */
[-C--:B------:R-:W-:Y:S08]  /*f920*/  HMMA.16816.F32 R12, R168, R166.reuse, R12 ;  /* 0x000000a6a80c723c */ /* 0x080ff0000000180c */
[C---:B------:R-:W-:Y:S01]  /*f930*/  HMMA.16816.F32 R16, R160.reuse, R166, R16 ;  /* 0x000000a6a010723c */ /* 0x040fe20000001810 */
[----:B------:R-:W-:Y:S07]  /*f940*/  LDSM.16.M88.4 R164, [R180] ;  /* 0x00000000b4a4783b */ /* 0x000fee0000000200 */
[-C--:B------:R-:W-:Y:S08]  /*f950*/  HMMA.16816.F32 R20, R160, R140.reuse, R20 ;  /* 0x0000008ca014723c */ /* 0x080ff00000001814 */
[C---:B------:R-:W-:Y:S08]  /*f960*/  HMMA.16816.F32 R24, R168.reuse, R140, R24 ;  /* 0x0000008ca818723c */ /* 0x040ff00000001818 */
[-C--:B------:R-:W-:Y:S08]  /*f970*/  HMMA.16816.F32 R28, R168, R142.reuse, R28 ;  /* 0x0000008ea81c723c */ /* 0x080ff0000000181c */
[C---:B------:R-:W-:Y:S01]  /*f980*/  HMMA.16816.F32 R32, R160.reuse, R142, R32 ;  /* 0x0000008ea020723c */ /* 0x040fe20000001820 */
[----:B------:R-:W2:Y:S07]  /*f990*/  LDSM.16.M88.4 R140, [R183] ;  /* 0x00000000b78c783b */ /* 0x000eae0000000200 */
[-C--:B------:R-:W-:Y:S08]  /*f9a0*/  HMMA.16816.F32 R36, R160, R172.reuse, R36 ;  /* 0x000000aca024723c */ /* 0x080ff00000001824 */
[C---:B------:R-:W-:Y:S08]  /*f9b0*/  HMMA.16816.F32 R40, R168.reuse, R172, R40 ;  /* 0x000000aca828723c */ /* 0x040ff00000001828 */
[-C--:B------:R-:W-:Y:S08]  /*f9c0*/  HMMA.16816.F32 R44, R168, R174.reuse, R44 ;  /* 0x000000aea82c723c */ /* 0x080ff0000000182c */
[C---:B------:R-:W-:Y:S01]  /*f9d0*/  HMMA.16816.F32 R48, R160.reuse, R174, R48 ;  /* 0x000000aea030723c */ /* 0x040fe20000001830 */
[----:B------:R-:W-:Y:S07]  /*f9e0*/  LDSM.16.M88.4 R172, [R180+0x800] ;  /* 0x00080000b4ac783b */ /* 0x000fee0000000200 */
[-C--:B------:R-:W-:Y:S08]  /*f9f0*/  HMMA.16816.F32 R52, R160, R176.reuse, R52 ;  /* 0x000000b0a034723c */ /* 0x080ff00000001834 */
[C---:B------:R-:W-:Y:S08]  /*fa00*/  HMMA.16816.F32 R56, R168.reuse, R176, R56 ;  /* 0x000000b0a838723c */ /* 0x040ff00000001838 */
[-C--:B------:R-:W-:Y:S01]  /*fa10*/  HMMA.16816.F32 R60, R168, R178.reuse, R60 ;  /* 0x000000b2a83c723c */ /* 0x080fe2000000183c */
[----:B------:R-:W-:Y:S07]  /*fa20*/  LDSM.16.M88.4 R168, [R189+0x2000] ;  /* 0x00200000bda8783b */ /* 0x000fee0000000200 */
[----:B------:R-:W-:Y:S01]  /*fa30*/  HMMA.16816.F32 R64, R160, R178, R64 ;  /* 0x000000b2a040723c */ /* 0x000fe20000001840 */
[----:B------:R-:W3:Y:S06]  /*fa40*/  LDSM.16.M88.4 R160, [R189] ;  /* 0x00000000bda0783b */ /* 0x000eec0000000200 */
[----:B------:R-:W4:Y:S01]  /*fa50*/  LDSM.16.M88.4 R176, [R180+0x1000] ;  /* 0x00100000b4b0783b */ /* 0x000f220000000200 */
[-C--:B-1----:R-:W-:Y:S08]  /*fa60*/  HMMA.16816.F32 R4, R136, R144.reuse, R4 ;  /* 0x000000908804723c */ /* 0x082ff00000001804 */
[C---:B------:R-:W-:Y:S08]  /*fa70*/  HMMA.16816.F32 R8, R148.reuse, R144, R8 ;  /* 0x000000909408723c */ /* 0x040ff00000001808 */
[-C--:B------:R-:W-:Y:S08]  /*fa80*/  HMMA.16816.F32 R12, R148, R146.reuse, R12 ;  /* 0x00000092940c723c */ /* 0x080ff0000000180c */
[C---:B------:R-:W-:Y:S01]  /*fa90*/  HMMA.16816.F32 R16, R136.reuse, R146, R16 ;  /* 0x000000928810723c */ /* 0x040fe20000001810 */
[----:B------:R-:W1:Y:S01]  /*faa0*/  LDSM.16.M88.4 R144, [R180+0x1800] ;  /* 0x00180000b490783b */ /* 0x000e620000000200 */
[----:B------:R-:W-:Y:S05]  /*fab0*/  DEPBAR.LE SB0, 0x0 ;  /* 0x000080000000791a */ /* 0x000fea0000000000 */
[----:B------:R-:W-:Y:S01]  /*fac0*/  BAR.SYNC.DEFER_BLOCKING 0x0 ;  /* 0x0000000000007b1d */ /* 0x000fe20000010000 */
[-C--:B--2---:R-:W-:Y:S08]  /*fad0*/  HMMA.16816.F32 R20, R136, R140.reuse, R20 ;  /* 0x0000008c8814723c */ /* 0x084ff00000001814 */
[C---:B------:R-:W-:Y:S08]  /*fae0*/  HMMA.16816.F32 R24, R148.reuse, R140, R24 ;  /* 0x0000008c9418723c */ /* 0x040ff00000001818 */
[-C--:B------:R-:W-:Y:S08]  /*faf0*/  HMMA.16816.F32 R28, R148, R142.reuse, R28 ;  /* 0x0000008e941c723c */ /* 0x080ff0000000181c */
        /* <DEDUP_REMOVED lines=8> */
[----:B------:R-:W-:Y:S08]  /*fb80*/  HMMA.16816.F32 R64, R136, R158, R64 ;  /* 0x0000009e8840723c */ /* 0x000ff00000001840 */
[-C--:B---3--:R-:W-:Y:S08]  /*fb90*/  HMMA.16816.F32 R4, R160, R164.reuse, R4 ;  /* 0x000000a4a004723c */ /* 0x088ff00000001804 */
[C---:B------:R-:W-:Y:S08]  /*fba0*/  HMMA.16816.F32 R8, R168.reuse, R164, R8 ;  /* 0x000000a4a808723c */ /* 0x040ff00000001808 */
[-C--:B------:R-:W-:Y:S08]  /*fbb0*/  HMMA.16816.F32 R12, R168, R166.reuse, R12 ;  /* 0x000000a6a80c723c */ /* 0x080ff0000000180c */
[C---:B------:R-:W-:Y:S08]  /*fbc0*/  HMMA.16816.F32 R16, R160.reuse, R166, R16 ;  /* 0x000000a6a010723c */ /* 0x040ff00000001810 */
[-C--:B------:R-:W-:Y:S08]  /*fbd0*/  HMMA.16816.F32 R20, R160, R172.reuse, R20 ;  /* 0x000000aca014723c */ /* 0x080ff00000001814 */
[C---:B------:R-:W-:Y:S08]  /*fbe0*/  HMMA.16816.F32 R24, R168.reuse, R172, R24 ;  /* 0x000000aca818723c */ /* 0x040ff00000001818 */
[-C--:B------:R-:W-:Y:S08]  /*fbf0*/  HMMA.16816.F32 R28, R168, R174.reuse, R28 ;  /* 0x000000aea81c723c */ /* 0x080ff0000000181c */
[C---:B------:R-:W-:Y:S08]  /*fc00*/  HMMA.16816.F32 R32, R160.reuse, R174, R32 ;  /* 0x000000aea020723c */ /* 0x040ff00000001820 */
[-C--:B----4-:R-:W-:Y:S08]  /*fc10*/  HMMA.16816.F32 R36, R160, R176.reuse, R36 ;  /* 0x000000b0a024723c */ /* 0x090ff00000001824 */
[C---:B------:R-:W-:Y:S08]  /*fc20*/  HMMA.16816.F32 R40, R168.reuse, R176, R40 ;  /* 0x000000b0a828723c */ /* 0x040ff00000001828 */
[-C--:B------:R-:W-:Y:S08]  /*fc30*/  HMMA.16816.F32 R44, R168, R178.reuse, R44 ;  /* 0x000000b2a82c723c */ /* 0x080ff0000000182c */
[C---:B------:R-:W-:Y:S08]  /*fc40*/  HMMA.16816.F32 R48, R160.reuse, R178, R48 ;  /* 0x000000b2a030723c */ /* 0x040ff00000001830 */
[-C--:B-1----:R-:W-:Y:S08]  /*fc50*/  HMMA.16816.F32 R52, R160, R144.reuse, R52 ;  /* 0x00000090a034723c */ /* 0x082ff00000001834 */
[C---:B------:R-:W-:Y:S08]  /*fc60*/  HMMA.16816.F32 R56, R168.reuse, R144, R56 ;  /* 0x00000090a838723c */ /* 0x040ff00000001838 */
[-C--:B------:R-:W-:Y:S08]  /*fc70*/  HMMA.16816.F32 R60, R168, R146.reuse, R60 ;  /* 0x00000092a83c723c */ /* 0x080ff0000000183c */
[----:B------:R-:W-:Y:S01]  /*fc80*/  HMMA.16816.F32 R64, R160, R146, R64 ;  /* 0x00000092a040723c */ /* 0x000fe20000001840 */
[----:B------:R-:W-:-:S07]  /*fc90*/  @P1 BRA `(.L_x_553) ;  /* 0xfffff4e000001947 */ /* 0x000fce000383ffff */
.L_x_552:
[----:B------:R-:W-:Y:S01]  /*fca0*/  FMNMX.FTZ R134, R4, R132, !PT ;  /* 0x0000008404867209 */ /* 0x000fe20007810000 */
[----:B------:R-:W-:Y:S01]  /*fcb0*/  IMAD.SHL.U32 R237, R209, 0x2, RZ ;  /* 0x00000002d1ed7824 */ /* 0x000fe200078e00ff */
        /* <DEDUP_REMOVED lines=47> */
[--C-:B------:R-:W-:Y:S02]  /*ffb0*/  LOP3.LUT R242, R229, UR14, R232.reuse, 0x96, !PT ;  /* 0x0000000ee5f27c12 */ /* 0x100fe4000f8e96e8 */
[----:B-1----:R-:W-:Y:S01]  /*ffc0*/  FMNMX.FTZ R142, R61, R140, !PT ;  /* 0x0000008c3d8e7209 */ /* 0x002fe20007810000 */
[----:B------:R-:W1:Y:S01]  /*ffd0*/  SHFL.BFLY PT, R134, R139, 0x2, 0x1f ;  /* 0x0c401f008b867f89 */ /* 0x000e6200000e0000 */
[----:B------:R-:W-:Y:S01]  /*ffe0*/  FMNMX.FTZ R140, R10, R0, !PT ;  /* 0x000000000a8c7209 */ /* 0x000fe20007810000 */
[----:B------:R-:W-:Y:S01]  /*fff0*/  IMAD.WIDE.U32 R242, R242, -0x326172a9, RZ ;  /* 0xcd9e8d57f2f27825 */ /* 0x000fe200078e00ff */
[----:B------:R-:W-:Y:S02]  /*10000*/  LOP3.LUT R240, R225, UR14, R232, 0x96, !PT ;  /* 0x0000000ee1f07c12 */ /* 0x000fe4000f8e96e8 */
[----:B------:R-:W-:Y:S03]  /*10010*/  IADD3 R209, R209, -0x1, RZ ;  /* 0xffffffffd1d17810 */ /* 0x000fe60007ffe0ff */
[----:B------:R-:W3:Y:S01]  /*10020*/  SHFL.BFLY PT, R133, R142, 0x2, 0x1f ;  /* 0x0c401f008e857f89 */ /* 0x000ee200000e0000 */
[----:B------:R-:W-:Y:S01]  /*10030*/  IMAD.WIDE.U32 R240, R240, -0x326172a9, RZ ;  /* 0xcd9e8d57f0f07825 */ /* 0x000fe200078e00ff */
[----:B--2---:R-:W-:Y:S06]  /*10040*/  FMNMX.FTZ R136, R138, R135, !PT ;  /* 0x000000878a887209 */ /* 0x004fec0007810000 */
[----:B------:R-:W2:Y:S01]  /*10050*/  SHFL.BFLY PT, R135, R136, 0x1, 0x1f ;  /* 0x0c201f0088877f89 */ /* 0x000ea200000e0000 */
[----:B-1----:R-:W-:Y:S07]  /*10060*/  FMNMX.FTZ R141, R139, R134, !PT ;  /* 0x000000868b8d7209 */ /* 0x002fee0007810000 */
[----:B------:R-:W1:Y:S01]  /*10070*/  SHFL.BFLY PT, R134, R141, 0x1, 0x1f ;  /* 0x0c201f008d867f89 */ /* 0x000e6200000e0000 */
[----:B---3--:R-:W-:Y:S02]  /*10080*/  FMNMX.FTZ R138, R142, R133, !PT ;  /* 0x000000858e8a7209 */ /* 0x008fe40007810000 */
[----:B------:R-:W-:Y:S05]  /*10090*/  FMNMX.FTZ R133, R11, R140, !PT ;  /* 0x0000008c0b857209 */ /* 0x000fea0007810000 */
[----:B------:R-:W3:Y:S01]  /*100a0*/  SHFL.BFLY PT, R137, R138, 0x1, 0x1f ;  /* 0x0c201f008a897f89 */ /* 0x000ee200000e0000 */
[----:B------:R-:W-:Y:S04]  /*100b0*/  FMNMX.FTZ R140, R14, R133, !PT ;  /* 0x000000850e8c7209 */ /* 0x000fe80007810000 */
[----:B------:R-:W-:Y:S02]  /*100c0*/  FMNMX.FTZ R133, R15, R140, !PT ;  /* 0x0000008c0f857209 */ /* 0x000fe40007810000 */
[----:B--2---:R-:W-:Y:S02]  /*100d0*/  FMNMX.FTZ R135, R136, R135, !PT ;  /* 0x0000008788877209 */ /* 0x004fe40007810000 */
[----:B------:R-:W-:Y:S02]  /*100e0*/  FMNMX.FTZ R140, R26, R133, !PT ;  /* 0x000000851a8c7209 */ /* 0x000fe40007810000 */
[C---:B------:R-:W-:Y:S01]  /*100f0*/  FSETP.NEU.FTZ.AND P2, PT, R135.reuse, -INF , PT ;  /* 0xff8000008700780b */ /* 0x040fe20003f5d000 */
[----:B------:R-:W-:Y:S01]  /*10100*/  FADD.FTZ R133, -R135, R132 ;  /* 0x0000008487857221 */ /* 0x000fe20000010100 */
[----:B------:R-:W-:Y:S01]  /*10110*/  FMNMX.FTZ R139, R27, R140, !PT ;  /* 0x0000008c1b8b7209 */ /* 0x000fe20007810000 */
[----:B------:R-:W-:Y:S01]  /*10120*/  FMUL.FTZ R174, R135, c[0x0][0x23c] ;  /* 0x00008f0087ae7a20 */ /* 0x000fe20000410000 */
[----:B-1----:R-:W-:Y:S01]  /*10130*/  FMNMX.FTZ R134, R141, R134, !PT ;  /* 0x000000868d867209 */ /* 0x002fe20007810000 */
[----:B------:R-:W-:Y:S01]  /*10140*/  FMUL.FTZ R132, R133, c[0x0][0x23c] ;  /* 0x00008f0085847a20 */ /* 0x000fe20000410000 */
[----:B------:R-:W-:Y:S01]  /*10150*/  FMNMX.FTZ R136, R30, R139, !PT ;  /* 0x0000008b1e887209 */ /* 0x000fe20007810000 */
[----:B------:R-:W-:Y:S01]  /*10160*/  LDSM.16.MT88.4 R140, [R188+0x6000] ;  /* 0x00600000bc8c783b */ /* 0x000fe20000004200 */
[----:B------:R-:W-:Y:S01]  /*10170*/  FSEL R174, R174, RZ, P2 ;  /* 0x000000ffaeae7208 */ /* 0x000fe20001000000 */
[----:B------:R-:W-:Y:S01]  /*10180*/  FMUL.FTZ R172, R134, c[0x0][0x23c] ;  /* 0x00008f0086ac7a20 */ /* 0x000fe20000410000 */
[----:B------:R-:W-:Y:S01]  /*10190*/  FMNMX.FTZ R139, R31, R136, !PT ;  /* 0x000000881f8b7209 */ /* 0x000fe20007810000 */
[----:B------:R-:W1:Y:S01]  /*101a0*/  MUFU.EX2 R132, R132 ;  /* 0x0000008400847308 */ /* 0x000e620000000800 */
[----:B---3--:R-:W-:Y:S01]  /*101b0*/  FMNMX.FTZ R133, R138, R137, !PT ;  /* 0x000000898a857209 */ /* 0x008fe20007810000 */
[----:B------:R-:W-:Y:S01]  /*101c0*/  FADD.FTZ R136, -R134, R3 ;  /* 0x0000000386887221 */ /* 0x000fe20000010100 */
[----:B------:R-:W-:Y:S01]  /*101d0*/  FMNMX.FTZ R138, R42, R139, !PT ;  /* 0x0000008b2a8a7209 */ /* 0x000fe20007810000 */
[----:B------:R-:W-:Y:S01]  /*101e0*/  FFMA.FTZ R148, R16, c[0x0][0x23c], -R174 ;  /* 0x00008f0010947a23 */ /* 0x000fe200000108ae */
[----:B------:R-:W-:Y:S01]  /*101f0*/  FSETP.NEU.FTZ.AND P2, PT, R134, -INF , PT ;  /* 0xff8000008600780b */ /* 0x000fe20003f5d000 */
[----:B------:R-:W-:Y:S01]  /*10200*/  FMUL.FTZ R3, R136, c[0x0][0x23c] ;  /* 0x00008f0088037a20 */ /* 0x000fe20000410000 */
[----:B------:R-:W-:Y:S01]  /*10210*/  FMNMX.FTZ R137, R43, R138, !PT ;  /* 0x0000008a2b897209 */ /* 0x000fe20007810000 */
[C---:B------:R-:W-:Y:S01]  /*10220*/  FADD.FTZ R136, -R133.reuse, R2 ;  /* 0x0000000285887221 */ /* 0x040fe20000010100 */
[----:B------:R-:W-:Y:S01]  /*10230*/  FSEL R172, R172, RZ, P2 ;  /* 0x000000ffacac7208 */ /* 0x000fe20001000000 */
[----:B------:R-:W-:Y:S01]  /*10240*/  MUFU.EX2 R148, R148 ;  /* 0x0000009400947308 */ /* 0x000fe20000000800 */
[----:B------:R-:W-:Y:S01]  /*10250*/  FMNMX.FTZ R138, R46, R137, !PT ;  /* 0x000000892e8a7209 */ /* 0x000fe20007810000 */
[----:B------:R-:W-:Y:S01]  /*10260*/  FMUL.FTZ R2, R136, c[0x0][0x23c] ;  /* 0x00008f0088027a20 */ /* 0x000fe20000410000 */
[----:B------:R-:W-:Y:S01]  /*10270*/  FSETP.NEU.FTZ.AND P2, PT, R133, -INF , PT ;  /* 0xff8000008500780b */ /* 0x000fe20003f5d000 */
[----:B------:R-:W-:Y:S01]  /*10280*/  FFMA.FTZ R149, R17, c[0x0][0x23c], -R174 ;  /* 0x00008f0011957a23 */ /* 0x000fe200000108ae */
[----:B------:R-:W-:Y:S01]  /*10290*/  FMNMX.FTZ R137, R47, R138, !PT ;  /* 0x0000008a2f897209 */ /* 0x000fe20007810000 */
[--C-:B------:R-:W-:Y:S01]  /*102a0*/  FFMA.FTZ R150, R18, c[0x0][0x23c], -R172.reuse ;  /* 0x00008f0012967a23 */ /* 0x100fe200000108ac */
[----:B------:R-:W-:Y:S01]  /*102b0*/  LOP3.LUT R18, R233, UR25, R237, 0x96, !PT ;  /* 0x00000019e9127c12 */ /* 0x000fe2000f8e96ed */
[--C-:B------:R-:W-:Y:S01]  /*102c0*/  FFMA.FTZ R151, R19, c[0x0][0x23c], -R172.reuse ;  /* 0x00008f0013977a23 */ /* 0x100fe200000108ac */
[----:B------:R-:W-:Y:S01]  /*102d0*/  FMNMX.FTZ R136, R58, R137, !PT ;  /* 0x000000893a887209 */ /* 0x000fe20007810000 */
[----:B------:R-:W-:Y:S01]  /*102e0*/  MUFU.EX2 R149, R149 ;  /* 0x0000009500957308 */ /* 0x000fe20000000800 */
[--C-:B------:R-:W-:Y:S01]  /*102f0*/  FFMA.FTZ R155, R7, c[0x0][0x23c], -R172.reuse ;  /* 0x00008f00079b7a23 */ /* 0x100fe200000108ac */
[----:B------:R-:W-:Y:S01]  /*10300*/  IADD3 R237, R237, 0x1, RZ ;  /* 0x00000001eded7810 */ /* 0x000fe20007ffe0ff */
[----:B------:R-:W-:Y:S01]  /*10310*/  IMAD.WIDE.U32 R178, R18, -0x326172a9, RZ ;  /* 0xcd9e8d5712b27825 */ /* 0x000fe200078e00ff */
[----:B------:R-:W-:Y:S02]  /*10320*/  FMNMX.FTZ R137, R59, R136, !PT ;  /* 0x000000883b897209 */ /* 0x000fe40007810000 */
[----:B------:R-:W-:Y:S01]  /*10330*/  LOP3.LUT R237, R233, UR25, R237, 0x96, !PT ;  /* 0x00000019e9ed7c12 */ /* 0x000fe2000f8e96ed */
[----:B------:R-:W-:Y:S01]  /*10340*/  FFMA.FTZ R248, R67, c[0x0][0x23c], -R172 ;  /* 0x00008f0043f87a23 */ /* 0x000fe200000108ac */
[----:B------:R-:W-:Y:S01]  /*10350*/  FMNMX.FTZ R136, R62, R137, !PT ;  /* 0x000000893e887209 */ /* 0x000fe20007810000 */
[----:B------:R-:W-:Y:S01]  /*10360*/  FFMA.FTZ R164, R32, c[0x0][0x23c], -R174 ;  /* 0x00008f0020a47a23 */ /* 0x000fe200000108ae */
[----:B------:R-:W-:Y:S01]  /*10370*/  MUFU.EX2 R150, R150 ;  /* 0x0000009600967308 */ /* 0x000fe20000000800 */
[----:B------:R-:W-:Y:S01]  /*10380*/  LOP3.LUT R244, R243, UR13, R178, 0x96, !PT ;  /* 0x0000000df3f47c12 */ /* 0x000fe2000f8e96b2 */
[----:B------:R-:W-:Y:S01]  /*10390*/  FMUL.FTZ R167, R133, c[0x0][0x23c] ;  /* 0x00008f0085a77a20 */ /* 0x000fe20000410000 */
[----:B------:R-:W-:Y:S01]  /*103a0*/  FMNMX.FTZ R16, R63, R136, !PT ;  /* 0x000000883f107209 */ /* 0x000fe20007810000 */
[----:B-1----:R-:W-:Y:S01]  /*103b0*/  FMUL.FTZ R32, R132, R116 ;  /* 0x0000007484207220 */ /* 0x002fe20000410000 */
[----:B------:R-:W-:Y:S01]  /*103c0*/  LOP3.LUT R19, R179, UR15, R230, 0x96, !PT ;  /* 0x0000000fb3137c12 */ /* 0x000fe2000f8e96e6 */
[----:B------:R-:W-:Y:S01]  /*103d0*/  IMAD.WIDE.U32 R244, R244, -0x2daee0ad, RZ ;  /* 0xd2511f53f4f47825 */ /* 0x000fe200078e00ff */
[----:B------:R-:W-:Y:S01]  /*103e0*/  LOP3.LUT R178, R241, UR13, R178, 0x96, !PT ;  /* 0x0000000df1b27c12 */ /* 0x000fe2000f8e96b2 */
[----:B------:R-:W1:Y:S01]  /*103f0*/  SHFL.BFLY PT, R17, R16, 0x2, 0x1f ;  /* 0x0c401f0010117f89 */ /* 0x000e6200000e0000 */
[----:B------:R-:W-:Y:S01]  /*10400*/  LOP3.LUT R18, R179, UR15, R226, 0x96, !PT ;  /* 0x0000000fb3127c12 */ /* 0x000fe2000f8e96e2 */
[----:B------:R-:W-:Y:S01]  /*10410*/  MUFU.EX2 R151, R151 ;  /* 0x0000009700977308 */ /* 0x000fe20000000800 */
[----:B------:R-:W-:Y:S01]  /*10420*/  IMAD.WIDE.U32 R238, R19, -0x2daee0ad, RZ ;  /* 0xd2511f5313ee7825 */ /* 0x000fe200078e00ff */
[----:B------:R-:W-:Y:S03]  /*10430*/  FSEL R167, R167, RZ, P2 ;  /* 0x000000ffa7a77208 */ /* 0x000fe60001000000 */
[----:B------:R-:W-:Y:S01]  /*10440*/  IMAD.WIDE.U32 R168, R18, -0x2daee0ad, RZ ;  /* 0xd2511f5312a87825 */ /* 0x000fe200078e00ff */
[----:B------:R-:W-:Y:S02]  /*10450*/  LOP3.LUT R238, R245, UR10, R238, 0x96, !PT ;  /* 0x0000000af5ee7c12 */ /* 0x000fe4000f8e96ee */
[----:B------:R-:W-:Y:S01]  /*10460*/  LOP3.LUT R7, R239, UR12, R228, 0x96, !PT ;  /* 0x0000000cef077c12 */ /* 0x000fe2000f8e96e4 */
[----:B------:R-:W-:Y:S01]  /*10470*/  IMAD.WIDE.U32 R178, R178, -0x2daee0ad, RZ ;  /* 0xd2511f53b2b27825 */ /* 0x000fe200078e00ff */
[----:B------:R-:W-:Y:S01]  /*10480*/  MUFU.EX2 R155, R155 ;  /* 0x0000009b009b7308 */ /* 0x000fe20000000800 */
[----:B------:R-:W-:Y:S02]  /*10490*/  LOP3.LUT R18, R169, UR12, R224, 0x96, !PT ;  /* 0x0000000ca9127c12 */ /* 0x000fe4000f8e96e0 */
[----:B------:R-:W-:Y:S01]  /*104a0*/  IMAD.WIDE.U32 R238, R238, -0x326172a9, RZ ;  /* 0xcd9e8d57eeee7825 */ /* 0x000fe200078e00ff */
[----:B------:R-:W-:Y:S03]  /*104b0*/  LOP3.LUT R168, R179, UR10, R168, 0x96, !PT ;  /* 0x0000000ab3a87c12 */ /* 0x000fe6000f8e96a8 */
[----:B------:R-:W-:Y:S03]  /*104c0*/  IMAD.WIDE.U32 R176, R7, -0x326172a9, RZ ;  /* 0xcd9e8d5707b07825 */ /* 0x000fe600078e00ff */
[----:B------:R-:W2:Y:S01]  /*104d0*/  MUFU.EX2 R3, R3 ;  /* 0x0000000300037308 */ /* 0x000ea20000000800 */
[----:B------:R-:W-:Y:S01]  /*104e0*/  IMAD.WIDE.U32 R168, R168, -0x326172a9, RZ ;  /* 0xcd9e8d57a8a87825 */ /* 0x000fe200078e00ff */
[----:B-1----:R-:W-:Y:S02]  /*104f0*/  FMNMX.FTZ R17, R16, R17, !PT ;  /* 0x0000001110117209 */ /* 0x002fe40007810000 */
[----:B------:R-:W-:Y:S01]  /*10500*/  LOP3.LUT R176, R239, UR9, R176, 0x96, !PT ;  /* 0x00000009efb07c12 */ /* 0x000fe2000f8e96b0 */
[----:B------:R-:W-:Y:S02]  /*10510*/  IMAD.WIDE.U32 R18, R18, -0x326172a9, RZ ;  /* 0xcd9e8d5712127825 */ /* 0x000fe400078e00ff */
[----:B------:R-:W1:Y:S02]  /*10520*/  SHFL.BFLY PT, R16, R17, 0x1, 0x1f ;  /* 0x0c201f0011107f89 */ /* 0x000e6400000e0000 */
[--C-:B------:R-:W-:Y:S01]  /*10530*/  FFMA.FTZ R157, R13, c[0x0][0x23c], -R167.reuse ;  /* 0x00008f000d9d7a23 */ /* 0x100fe200000108a7 */
[----:B------:R-:W3:Y:S01]  /*10540*/  MUFU.EX2 R2, R2 ;  /* 0x0000000200027308 */ /* 0x000ee20000000800 */
[--C-:B------:R-:W-:Y:S01]  /*10550*/  FFMA.FTZ R156, R12, c[0x0][0x23c], -R167.reuse ;  /* 0x00008f000c9c7a23 */ /* 0x100fe200000108a7 */
[----:B------:R-:W-:Y:S01]  /*10560*/  LOP3.LUT R170, R169, UR9, R18, 0x96, !PT ;  /* 0x00000009a9aa7c12 */ /* 0x000fe2000f8e9612 */
[----:B------:R-:W-:Y:S01]  /*10570*/  FFMA.FTZ R154, R6, c[0x0][0x23c], -R172 ;  /* 0x00008f00069a7a23 */ /* 0x000fe200000108ac */
[----:B------:R-:W-:Y:S01]  /*10580*/  LOP3.LUT R12, R19, UR11, R240, 0x96, !PT ;  /* 0x0000000b130c7c12 */ /* 0x000fe2000f8e96f0 */
[--C-:B------:R-:W-:Y:S02]  /*10590*/  FFMA.FTZ R152, R4, c[0x0][0x23c], -R174.reuse ;  /* 0x00008f0004987a23 */ /* 0x100fe400000108ae */
[----:B------:R-:W-:Y:S03]  /*105a0*/  IMAD.WIDE.U32 R170, R170, -0x2daee0ad, RZ ;  /* 0xd2511f53aaaa7825 */ /* 0x000fe600078e00ff */
[----:B------:R-:W4:Y:S01]  /*105b0*/  MUFU.EX2 R154, R154 ;  /* 0x0000009a009a7308 */ /* 0x000f220000000800 */
[----:B------:R-:W-:Y:S04]  /*105c0*/  IMAD.WIDE.U32 R18, R12, -0x2daee0ad, RZ ;  /* 0xd2511f530c127825 */ /* 0x000fe800078e00ff */
[----:B------:R-:W-:Y:S01]  /*105d0*/  FFMA.FTZ R153, R5, c[0x0][0x23c], -R174 ;  /* 0x00008f0005997a23 */ /* 0x000fe200000108ae */
[----:B------:R-:W-:Y:S01]  /*105e0*/  LOP3.LUT R12, R171, UR6, R18, 0x96, !PT ;  /* 0x00000006ab0c7c12 */ /* 0x000fe2000f8e9612 */
[--C-:B------:R-:W-:Y:S01]  /*105f0*/  FFMA.FTZ R160, R8, c[0x0][0x23c], -R167.reuse ;  /* 0x00008f0008a07a23 */ /* 0x100fe200000108a7 */
[----:B------:R-:W-:Y:S01]  /*10600*/  LOP3.LUT R178, R19, UR8, R178, 0x96, !PT ;  /* 0x0000000813b27c12 */ /* 0x000fe2000f8e96b2 */
[--C-:B------:R-:W-:Y:S01]  /*10610*/  FFMA.FTZ R161, R9, c[0x0][0x23c], -R167.reuse ;  /* 0x00008f0009a17a23 */ /* 0x100fe200000108a7 */
[----:B------:R-:W-:Y:S01]  /*10620*/  MUFU.EX2 R156, R156 ;  /* 0x0000009c009c7308 */ /* 0x000fe20000000800 */
[----:B-1----:R-:W-:Y:S01]  /*10630*/  FMNMX.FTZ R7, R17, R16, !PT ;  /* 0x0000001011077209 */ /* 0x002fe20007810000 */
[----:B------:R-:W-:Y:S01]  /*10640*/  FFMA.FTZ R165, R33, c[0x0][0x23c], -R174 ;  /* 0x00008f0021a57a23 */ /* 0x000fe200000108ae */
[----:B------:R-:W-:Y:S01]  /*10650*/  LOP3.LUT R16, R177, UR11, R242, 0x96, !PT ;  /* 0x0000000bb1107c12 */ /* 0x000fe2000f8e96f2 */
[----:B------:R-:W-:Y:S01]  /*10660*/  IMAD.WIDE.U32 R176, R176, -0x2daee0ad, RZ ;  /* 0xd2511f53b0b07825 */ /* 0x000fe200078e00ff */
[C---:B------:R-:W-:Y:S03]  /*10670*/  FSETP.NEU.FTZ.AND P2, PT, R7.reuse, -INF , PT ;  /* 0xff8000000700780b */ /* 0x040fe60003f5d000 */
[----:B------:R-:W-:Y:S02]  /*10680*/  IMAD.WIDE.U32 R16, R16, -0x2daee0ad, RZ ;  /* 0xd2511f5310107825 */ /* 0x000fe400078e00ff */
[----:B------:R-:W1:Y:S02]  /*10690*/  MUFU.EX2 R157, R157 ;  /* 0x0000009d009d7308 */ /* 0x000e640000000800 */
[----:B------:R-:W-:Y:S01]  /*106a0*/  FMUL.FTZ R166, R7, c[0x0][0x23c] ;  /* 0x00008f0007a67a20 */ /* 0x000fe20000410000 */
[----:B------:R-:W-:Y:S01]  /*106b0*/  LOP3.LUT R13, R177, UR6, R16, 0x96, !PT ;  /* 0x00000006b10d7c12 */ /* 0x000fe2000f8e9610 */
[----:B------:R-:W-:Y:S01]  /*106c0*/  IMAD.WIDE.U32 R136, R12, -0x326172a9, RZ ;  /* 0xcd9e8d570c887825 */ /* 0x000fe200078e00ff */
[----:B------:R-:W-:Y:S02]  /*106d0*/  LOP3.LUT R244, R17, UR8, R244, 0x96, !PT ;  /* 0x0000000811f47c12 */ /* 0x000fe4000f8e96f4 */
[----:B------:R-:W-:Y:S01]  /*106e0*/  FSEL R166, R166, RZ, P2 ;  /* 0x000000ffa6a67208 */ /* 0x000fe20001000000 */
[----:B------:R-:W-:Y:S01]  /*106f0*/  IMAD.WIDE.U32 R16, R13, -0x326172a9, RZ ;  /* 0xcd9e8d570d107825 */ /* 0x000fe200078e00ff */
[----:B------:R-:W-:Y:S01]  /*10700*/  LOP3.LUT R146, R136, 0xff, RZ, 0xc0, !PT ;  /* 0x000000ff88927812 */ /* 0x000fe200078ec0ff */
[----:B------:R-:W-:Y:S01]  /*10710*/  MUFU.EX2 R152, R152 ;  /* 0x0000009800987308 */ /* 0x000fe20000000800 */
[----:B------:R-:W-:Y:S01]  /*10720*/  SHF.R.U32.HI R12, RZ, 0x18, R136 ;  /* 0x00000018ff0c7819 */ /* 0x000fe20000011688 */
[----:B------:R-:W-:Y:S01]  /*10730*/  IMAD.WIDE.U32 R244, R244, -0x326172a9, RZ ;  /* 0xcd9e8d57f4f47825 */ /* 0x000fe200078e00ff */
[----:B------:R-:W-:Y:S02]  /*10740*/  SHF.R.U32.HI R13, RZ, 0x10, R16 ;  /* 0x00000010ff0d7819 */ /* 0x000fe40000011610 */
[----:B------:R-:W-:Y:S01]  /*10750*/  LOP3.LUT R19, R16, 0xffff, RZ, 0xc0, !PT ;  /* 0x0000ffff10137812 */ /* 0x000fe200078ec0ff */
[----:B------:R-:W-:Y:S01]  /*10760*/  FFMA.FTZ R158, R14, c[0x0][0x23c], -R166 ;  /* 0x00008f000e9e7a23 */ /* 0x000fe200000108a6 */
[----:B------:R-:W-:Y:S01]  /*10770*/  LOP3.LUT R14, R17, UR16, R244, 0x96, !PT ;  /* 0x00000010110e7c12 */ /* 0x000fe2000f8e96f4 */
[----:B------:R-:W-:Y:S01]  /*10780*/  FFMA.FTZ R159, R15, c[0x0][0x23c], -R166 ;  /* 0x00008f000f9f7a23 */ /* 0x000fe200000108a6 */
[----:B------:R-:W-:Y:S01]  /*10790*/  LOP3.LUT R138, R16, 0xff, RZ, 0xc0, !PT ;  /* 0x000000ff108a7812 */ /* 0x000fe200078ec0ff */
[----:B------:R-:W5:Y:S01]  /*107a0*/  MUFU.EX2 R153, R153 ;  /* 0x0000009900997308 */ /* 0x000f620000000800 */
[----:B------:R-:W-:Y:S01]  /*107b0*/  SHF.R.U32.HI R16, RZ, 0x18, R16 ;  /* 0x00000018ff107819 */ /* 0x000fe20000011610 */
[--C-:B------:R-:W-:Y:S01]  /*107c0*/  FFMA.FTZ R162, R10, c[0x0][0x23c], -R166.reuse ;  /* 0x00008f000aa27a23 */ /* 0x100fe200000108a6 */
[----:B------:R-:W-:Y:S01]  /*107d0*/  LOP3.LUT R13, R13, 0xff, RZ, 0xc0, !PT ;  /* 0x000000ff0d0d7812 */ /* 0x000fe200078ec0ff */
[----:B------:R-:W-:Y:S01]  /*107e0*/  FFMA.FTZ R163, R11, c[0x0][0x23c], -R166 ;  /* 0x00008f000ba37a23 */ /* 0x000fe200000108a6 */
[----:B------:R-:W-:Y:S01]  /*107f0*/  SHF.R.U32.HI R9, RZ, 0x10, R14 ;  /* 0x00000010ff097819 */ /* 0x000fe2000001160e */
[----:B------:R-:W-:Y:S01]  /*10800*/  IMAD.WIDE.U32 R178, R178, -0x326172a9, RZ ;  /* 0xcd9e8d57b2b27825 */ /* 0x000fe200078e00ff */
[----:B------:R-:W-:Y:S02]  /*10810*/  PRMT R16, R13, 0x5410, R16 ;  /* 0x000054100d107816 */ /* 0x000fe40000000010 */
[----:B------:R-:W-:Y:S01]  /*10820*/  LOP3.LUT R13, R14, 0xffff, RZ, 0xc0, !PT ;  /* 0x0000ffff0e0d7812 */ /* 0x000fe200078ec0ff */
[----:B------:R-:W-:Y:S01]  /*10830*/  MUFU.EX2 R158, R158 ;  /* 0x0000009e009e7308 */ /* 0x000fe20000000800 */
[----:B------:R-:W-:Y:S01]  /*10840*/  FMUL.FTZ R33, R132, R117 ;  /* 0x0000007584217220 */ /* 0x000fe20000410000 */
[--C-:B------:R-:W-:Y:S01]  /*10850*/  HSET2.LE.AND R139, R16, R207.reuse, PT ;  /* 0x000000cf108b7233 */ /* 0x100fe20003803000 */
[----:B------:R-:W-:Y:S01]  /*10860*/  FFMA.FTZ R244, R46, c[0x0][0x23c], -R166 ;  /* 0x00008f002ef47a23 */ /* 0x000fe200000108a6 */
[----:B------:R-:W-:Y:S01]  /*10870*/  LOP3.LUT R17, R136, 0xffff, RZ, 0xc0, !PT ;  /* 0x0000ffff88117812 */ /* 0x000fe200078ec0ff */
[----:B------:R-:W-:Y:S01]  /*10880*/  FFMA.FTZ R169, R23, c[0x0][0x23c], -R172 ;  /* 0x00008f0017a97a23 */ /* 0x000fe200000108ac */
[----:B------:R-:W-:Y:S01]  /*10890*/  LOP3.LUT R8, R137, UR16, R178, 0x96, !PT ;  /* 0x0000001089087c12 */ /* 0x000fe2000f8e96b2 */
[----:B--2---:R-:W-:Y:S01]  /*108a0*/  FMUL.FTZ R23, R3, R115 ;  /* 0x0000007303177220 */ /* 0x004fe20000410000 */
[----:B------:R-:W-:Y:S01]  /*108b0*/  LOP3.LUT R9, R9, 0xff, RZ, 0xc0, !PT ;  /* 0x000000ff09097812 */ /* 0x000fe200078ec0ff */
[----:B------:R-:W-:Y:S01]  /*108c0*/  FFMA.FTZ R171, R25, c[0x0][0x23c], -R167 ;  /* 0x00008f0019ab7a23 */ /* 0x000fe200000108a7 */
[----:B------:R-:W2:Y:S01]  /*108d0*/  MUFU.EX2 R159, R159 ;  /* 0x0000009f009f7308 */ /* 0x000ea20000000800 */
[C---:B---3--:R-:W-:Y:S01]  /*108e0*/  FMUL.FTZ R96, R2.reuse, R96 ;  /* 0x0000006002607220 */ /* 0x048fe20000410000 */
[----:B------:R-:W-:Y:S01]  /*108f0*/  SHF.R.U32.HI R11, RZ, 0x18, R8 ;  /* 0x00000018ff0b7819 */ /* 0x000fe20000011608 */
[----:B------:R-:W-:Y:S01]  /*10900*/  FMUL.FTZ R97, R2, R97 ;  /* 0x0000006102617220 */ /* 0x000fe20000410000 */
[----:B------:R-:W-:Y:S01]  /*10910*/  SHF.R.U32.HI R19, RZ, 0x8, R19 ;  /* 0x00000008ff137819 */ /* 0x000fe20000011613 */
[----:B------:R-:W-:Y:S01]  /*10920*/  FFMA.FTZ R239, R44, c[0x0][0x23c], -R167 ;  /* 0x00008f002cef7a23 */ /* 0x000fe200000108a7 */
[----:B------:R-:W-:Y:S01]  /*10930*/  SHF.R.U32.HI R17, RZ, 0x8, R17 ;  /* 0x00000008ff117819 */ /* 0x000fe20000011611 */
[--C-:B------:R-:W-:Y:S01]  /*10940*/  FFMA.FTZ R246, R65, c[0x0][0x23c], -R174.reuse ;  /* 0x00008f0041f67a23 */ /* 0x100fe200000108ae */
[----:B------:R-:W-:Y:S01]  /*10950*/  PRMT R138, R138, 0x5410, R19 ;  /* 0x000054108a8a7816 */ /* 0x000fe20000000013 */
[----:B------:R-:W-:Y:S01]  /*10960*/  FFMA.FTZ R247, R52, c[0x0][0x23c], -R174 ;  /* 0x00008f0034f77a23 */ /* 0x000fe200000108ae */
[----:B------:R-:W-:Y:S01]  /*10970*/  MUFU.EX2 R160, R160 ;  /* 0x000000a000a07308 */ /* 0x000fe20000000800 */
[----:B------:R-:W-:Y:S01]  /*10980*/  FFMA.FTZ R249, R54, c[0x0][0x23c], -R172 ;  /* 0x00008f0036f97a23 */ /* 0x000fe200000108ac */
[----:B------:R-:W-:Y:S01]  /*10990*/  PRMT R146, R146, 0x5410, R17 ;  /* 0x0000541092927816 */ /* 0x000fe20000000011 */
[--C-:B------:R-:W-:Y:S01]  /*109a0*/  HSET2.LE.AND R138, R138, R207.reuse, PT ;  /* 0x000000cf8a8a7233 */ /* 0x100fe20003803000 */
[C---:B------:R-:W-:Y:S01]  /*109b0*/  FMUL.FTZ R16, R2.reuse, R120 ;  /* 0x0000007802107220 */ /* 0x040fe20000410000 */
[----:B------:R-:W-:Y:S01]  /*109c0*/  SHF.R.U32.HI R15, RZ, 0x10, R136 ;  /* 0x00000010ff0f7819 */ /* 0x000fe20000011688 */
[----:B------:R-:W-:Y:S01]  /*109d0*/  FMUL.FTZ R17, R2, R121 ;  /* 0x0000007902117220 */ /* 0x000fe20000410000 */
[--C-:B------:R-:W-:Y:S01]  /*109e0*/  HSET2.LE.AND R146, R146, R207.reuse, PT ;  /* 0x000000cf92927233 */ /* 0x100fe20003803000 */
[----:B------:R-:W-:Y:S01]  /*109f0*/  FFMA.FTZ R20, R20, c[0x0][0x23c], -R174 ;  /* 0x00008f0014147a23 */ /* 0x000fe200000108ae */
[----:B------:R-:W-:Y:S01]  /*10a00*/  LOP3.LUT R15, R15, 0xff, RZ, 0xc0, !PT ;  /* 0x000000ff0f0f7812 */ /* 0x000fe200078ec0ff */
[----:B------:R-:W3:Y:S01]  /*10a10*/  MUFU.EX2 R161, R161 ;  /* 0x000000a100a17308 */ /* 0x000ee20000000800 */
[----:B------:R-:W-:Y:S01]  /*10a20*/  LOP3.LUT R136, R14, 0xff, RZ, 0xc0, !PT ;  /* 0x000000ff0e887812 */ /* 0x000fe200078ec0ff */
[C---:B------:R-:W-:Y:S01]  /*10a30*/  FMUL.FTZ R68, R132.reuse, R68 ;  /* 0x0000004484447220 */ /* 0x040fe20000410000 */
[----:B------:R-:W-:Y:S01]  /*10a40*/  SHF.R.U32.HI R14, RZ, 0x18, R14 ;  /* 0x00000018ff0e7819 */ /* 0x000fe2000001160e */
[----:B------:R-:W-:Y:S01]  /*10a50*/  FMUL.FTZ R69, R132, R69 ;  /* 0x0000004584457220 */ /* 0x000fe20000410000 */
[----:B------:R-:W-:Y:S01]  /*10a60*/  SHF.R.U32.HI R13, RZ, 0x8, R13 ;  /* 0x00000008ff0d7819 */ /* 0x000fe2000001160d */
[----:B------:R-:W-:Y:S01]  /*10a70*/  FMUL.FTZ R70, R3, R70 ;  /* 0x0000004603467220 */ /* 0x000fe20000410000 */
[----:B------:R-:W-:Y:S01]  /*10a80*/  PRMT R10, R9, 0x5410, R14 ;  /* 0x00005410090a7816 */ /* 0x000fe2000000000e */
[----:B------:R-:W-:Y:S01]  /*10a90*/  FMUL.FTZ R71, R3, R71 ;  /* 0x0000004703477220 */ /* 0x000fe20000410000 */
[----:B------:R-:W-:Y:S01]  /*10aa0*/  PRMT R136, R136, 0x5410, R13 ;  /* 0x0000541088887816 */ /* 0x000fe2000000000d */
[----:B------:R-:W-:Y:S01]  /*10ab0*/  MUFU.EX2 R162, R162 ;  /* 0x000000a200a27308 */ /* 0x000fe20000000800 */
[C---:B------:R-:W-:Y:S01]  /*10ac0*/  LOP3.LUT R13, R8.reuse, 0xffff, RZ, 0xc0, !PT ;  /* 0x0000ffff080d7812 */ /* 0x040fe200078ec0ff */
[--C-:B------:R-:W-:Y:S01]  /*10ad0*/  HSET2.LE.AND R137, R10, R207.reuse, PT ;  /* 0x000000cf0a897233 */ /* 0x100fe20003803000 */
[----:B------:R-:W-:Y:S01]  /*10ae0*/  SHF.R.U32.HI R14, RZ, 0x10, R8 ;  /* 0x00000010ff0e7819 */ /* 0x000fe20000011608 */
[--C-:B------:R-:W-:Y:S01]  /*10af0*/  HSET2.LE.AND R136, R136, R207.reuse, PT ;  /* 0x000000cf88887233 */ /* 0x100fe20003803000 */
[----:B------:R-:W-:Y:S01]  /*10b00*/  LOP3.LUT R144, R8, 0xff, RZ, 0xc0, !PT ;  /* 0x000000ff08907812 */ /* 0x000fe200078ec0ff */
[----:B------:R-:W-:Y:S01]  /*10b10*/  FADD.FTZ R8, -R7, R0 ;  /* 0x0000000007087221 */ /* 0x000fe20000010100 */
[----:B------:R-:W-:Y:S01]  /*10b20*/  SHF.R.U32.HI R13, RZ, 0x8, R13 ;  /* 0x00000008ff0d7819 */ /* 0x000fe2000001160d */
[----:B------:R-:W-:Y:S01]  /*10b30*/  FMUL.FTZ R72, R2, R72 ;  /* 0x0000004802487220 */ /* 0x000fe20000410000 */
[----:B------:R-:W-:Y:S01]  /*10b40*/  LOP3.LUT R14, R14, 0xff, RZ, 0xc0, !PT ;  /* 0x000000ff0e0e7812 */ /* 0x000fe200078ec0ff */
[----:B------:R-:W2:Y:S01]  /*10b50*/  MUFU.EX2 R163, R163 ;  /* 0x000000a300a37308 */ /* 0x000ea20000000800 */
[----:B------:R-:W-:Y:S01]  /*10b60*/  FMUL.FTZ R0, R8, c[0x0][0x23c] ;  /* 0x00008f0008007a20 */ /* 0x000fe20000410000 */
[----:B------:R-:W-:Y:S01]  /*10b70*/  F2FP.PACK_AB R9, R149, R148 ;  /* 0x000000949509723e */ /* 0x000fe200000000ff */
[----:B------:R-:W-:Y:S01]  /*10b80*/  FMUL.FTZ R73, R2, R73 ;  /* 0x0000004902497220 */ /* 0x000fe20000410000 */
[----:B------:R-:W-:Y:S01]  /*10b90*/  PRMT R14, R14, 0x5410, R11 ;  /* 0x000054100e0e7816 */ /* 0x000fe2000000000b */
[C---:B------:R-:W-:Y:S01]  /*10ba0*/  FMUL.FTZ R76, R2.reuse, R76 ;  /* 0x0000004c024c7220 */ /* 0x040fe20000410000 */
[----:B------:R-:W-:Y:S01]  /*10bb0*/  PRMT R12, R15, 0x5410, R12 ;  /* 0x000054100f0c7816 */ /* 0x000fe2000000000c */
[----:B------:R-:W-:Y:S01]  /*10bc0*/  FMUL.FTZ R77, R2, R77 ;  /* 0x0000004d024d7220 */ /* 0x000fe20000410000 */
[----:B------:R-:W-:Y:S01]  /*10bd0*/  PRMT R144, R144, 0x5410, R13 ;  /* 0x0000541090907816 */ /* 0x000fe2000000000d */
[--C-:B------:R-:W-:Y:S01]  /*10be0*/  HSET2.LE.AND R145, R14, R207.reuse, PT ;  /* 0x000000cf0e917233 */ /* 0x100fe20003803000 */
[----:B------:R-:W3:Y:S01]  /*10bf0*/  MUFU.EX2 R0, R0 ;  /* 0x0000000000007308 */ /* 0x000ee20000000800 */
[----:B------:R-:W-:Y:S01]  /*10c00*/  LOP3.LUT R138, R138, R9, RZ, 0xc0, !PT ;  /* 0x000000098a8a7212 */ /* 0x000fe200078ec0ff */
[--C-:B------:R-:W-:Y:S01]  /*10c10*/  HSET2.LE.AND R147, R12, R207.reuse, PT ;  /* 0x000000cf0c937233 */ /* 0x100fe20003803000 */
[----:B------:R-:W-:Y:S01]  /*10c20*/  F2FP.PACK_AB R10, R151, R150 ;  /* 0x00000096970a723e */ /* 0x000fe200000000ff */
[--C-:B------:R-:W-:Y:S01]  /*10c30*/  HSET2.LE.AND R144, R144, R207.reuse, PT ;  /* 0x000000cf90907233 */ /* 0x100fe20003803000 */
[----:B----4-:R-:W-:Y:S01]  /*10c40*/  F2FP.PACK_AB R8, R155, R154 ;  /* 0x0000009a9b08723e */ /* 0x010fe200000000ff */
[C---:B------:R-:W-:Y:S01]  /*10c50*/  FMUL.FTZ R12, R2.reuse, R124 ;  /* 0x0000007c020c7220 */ /* 0x040fe20000410000 */
[----:B-1----:R-:W-:Y:S01]  /*10c60*/  F2FP.PACK_AB R9, R157, R156 ;  /* 0x0000009c9d09723e */ /* 0x002fe200000000ff */
[----:B------:R-:W-:Y:S01]  /*10c70*/  FMUL.FTZ R13, R2, R125 ;  /* 0x0000007d020d7220 */ /* 0x000fe20000410000 */
[----:B-----5:R-:W-:Y:S01]  /*10c80*/  F2FP.PACK_AB R11, R153, R152 ;  /* 0x00000098990b723e */ /* 0x020fe200000000ff */
[--C-:B------:R-:W-:Y:S01]  /*10c90*/  FFMA.FTZ R124, R34, c[0x0][0x23c], -R172.reuse ;  /* 0x00008f00227c7a23 */ /* 0x100fe200000108ac */
[----:B------:R-:W-:Y:S01]  /*10ca0*/  LOP3.LUT R139, R139, R10, RZ, 0xc0, !PT ;  /* 0x0000000a8b8b7212 */ /* 0x000fe200078ec0ff */
[----:B------:R-:W-:Y:S01]  /*10cb0*/  FMUL.FTZ R34, R3, R118 ;  /* 0x0000007603227220 */ /* 0x000fe20000410000 */
[----:B------:R-:W-:Y:S01]  /*10cc0*/  LOP3.LUT R137, R137, R8, RZ, 0xc0, !PT ;  /* 0x0000000889897212 */ /* 0x000fe200078ec0ff */
[----:B------:R-:W-:Y:S01]  /*10cd0*/  FFMA.FTZ R120, R22, c[0x0][0x23c], -R172 ;  /* 0x00008f0016787a23 */ /* 0x000fe200000108ac */
[----:B------:R-:W-:Y:S01]  /*10ce0*/  LOP3.LUT R146, R146, R9, RZ, 0xc0, !PT ;  /* 0x0000000992927212 */ /* 0x000fe200078ec0ff */
[----:B------:R-:W-:Y:S01]  /*10cf0*/  FMUL.FTZ R22, R3, R114 ;  /* 0x0000007203167220 */ /* 0x000fe20000410000 */
[----:B--2---:R-:W-:Y:S01]  /*10d00*/  F2FP.PACK_AB R10, R159, R158 ;  /* 0x0000009e9f0a723e */ /* 0x004fe200000000ff */
[----:B------:R-:W-:Y:S01]  /*10d10*/  FFMA.FTZ R114, R24, c[0x0][0x23c], -R167 ;  /* 0x00008f0018727a23 */ /* 0x000fe200000108a7 */
[----:B---3--:R-:W-:Y:S01]  /*10d20*/  F2FP.PACK_AB R9, R161, R160 ;  /* 0x000000a0a109723e */ /* 0x008fe200000000ff */
[C---:B------:R-:W-:Y:S01]  /*10d30*/  FMUL.FTZ R80, R132.reuse, R80 ;  /* 0x0000005084507220 */ /* 0x040fe20000410000 */
[----:B------:R-:W-:Y:S01]  /*10d40*/  F2FP.PACK_AB R8, R163, R162 ;  /* 0x000000a2a308723e */ /* 0x000fe200000000ff */
[----:B------:R-:W-:Y:S01]  /*10d50*/  FMUL.FTZ R81, R132, R81 ;  /* 0x0000005184517220 */ /* 0x000fe20000410000 */
[----:B------:R-:W-:Y:S01]  /*10d60*/  LOP3.LUT R136, R136, R11, RZ, 0xc0, !PT ;  /* 0x0000000b88887212 */ /* 0x000fe200078ec0ff */
[----:B------:R-:W-:Y:S01]  /*10d70*/  FMUL.FTZ R11, R3, R131 ;  /* 0x00000083030b7220 */ /* 0x000fe20000410000 */
[----:B------:R-:W-:Y:S01]  /*10d80*/  LOP3.LUT R147, R147, R10, RZ, 0xc0, !PT ;  /* 0x0000000a93937212 */ /* 0x000fe200078ec0ff */
[----:B------:R-:W-:Y:S01]  /*10d90*/  FMUL.FTZ R10, R3, R130 ;  /* 0x00000082030a7220 */ /* 0x000fe20000410000 */
[----:B------:R-:W-:Y:S01]  /*10da0*/  LOP3.LUT R144, R144, R9, RZ, 0xc0, !PT ;  /* 0x0000000990907212 */ /* 0x000fe200078ec0ff */
[C---:B------:R-:W-:Y:S01]  /*10db0*/  FMUL.FTZ R9, R132.reuse, R129 ;  /* 0x0000008184097220 */ /* 0x040fe20000410000 */
[----:B------:R-:W-:Y:S01]  /*10dc0*/  LOP3.LUT R145, R145, R8, RZ, 0xc0, !PT ;  /* 0x0000000891917212 */ /* 0x000fe200078ec0ff */
[----:B------:R-:W-:Y:S01]  /*10dd0*/  FMUL.FTZ R8, R132, R128 ;  /* 0x0000008084087220 */ /* 0x000fe20000410000 */
[----:B------:R-:W-:Y:S01]  /*10de0*/  MUFU.EX2 R239, R239 ;  /* 0x000000ef00ef7308 */ /* 0x000fe20000000800 */
[----:B------:R-:W1:Y:S01]  /*10df0*/  LDSM.16.MT88.4 R128, [R186+0x6000] ;  /* 0x00600000ba80783b */ /* 0x000e620000004200 */
[C---:B------:R-:W-:Y:S02]  /*10e00*/  FMUL.FTZ R98, R0.reuse, R98 ;  /* 0x0000006200627220 */ /* 0x040fe40000410000 */
[C---:B------:R-:W-:Y:S02]  /*10e10*/  FMUL.FTZ R99, R0.reuse, R99 ;  /* 0x0000006300637220 */ /* 0x040fe40000410000 */
[-C--:B------:R-:W-:Y:S01]  /*10e20*/  HMMA.16816.F32 R8, R136, R140.reuse, R8 ;  /* 0x0000008c8808723c */ /* 0x080fe20000001808 */
[C---:B------:R-:W-:Y:S01]  /*10e30*/  FMUL.FTZ R14, R0.reuse, R126 ;  /* 0x0000007e000e7220 */ /* 0x040fe20000410000 */
[----:B------:R-:W-:Y:S01]  /*10e40*/  LOP3.LUT R126, R179, UR7, R168, 0x96, !PT ;  /* 0x00000007b37e7c12 */ /* 0x000fe2000f8e96a8 */
[C---:B------:R-:W-:Y:S01]  /*10e50*/  FMUL.FTZ R15, R0.reuse, R127 ;  /* 0x0000007f000f7220 */ /* 0x040fe20000410000 */
[----:B------:R-:W-:Y:S01]  /*10e60*/  MUFU.EX2 R244, R244 ;  /* 0x000000f400f47308 */ /* 0x000fe20000000800 */
[----:B------:R-:W-:Y:S01]  /*10e70*/  FMUL.FTZ R18, R0, R122 ;  /* 0x0000007a00127220 */ /* 0x000fe20000410000 */
[----:B------:R-:W-:Y:S01]  /*10e80*/  LOP3.LUT R122, R245, UR7, R238, 0x96, !PT ;  /* 0x00000007f57a7c12 */ /* 0x000fe2000f8e96ee */
[----:B------:R-:W-:Y:S02]  /*10e90*/  FFMA.FTZ R245, R66, c[0x0][0x23c], -R172 ;  /* 0x00008f0042f57a23 */ /* 0x000fe400000108ac */
[----:B------:R-:W-:Y:S01]  /*10ea0*/  FMUL.FTZ R19, R0, R123 ;  /* 0x0000007b00137220 */ /* 0x000fe20000410000 */
[C---:B------:R-:W-:Y:S02]  /*10eb0*/  HMMA.16816.F32 R12, R144.reuse, R140, R12 ;  /* 0x0000008c900c723c */ /* 0x040fe4000000180c */
[----:B------:R-:W-:Y:S02]  /*10ec0*/  IMAD.WIDE.U32 R122, R122, -0x2daee0ad, RZ ;  /* 0xd2511f537a7a7825 */ /* 0x000fe400078e00ff */
[----:B------:R2:W-:Y:S02]  /*10ed0*/  MUFU.EX2 R140, R124 ;  /* 0x0000007c008c7308 */ /* 0x0005e40000000800 */
[C---:B------:R-:W-:Y:S01]  /*10ee0*/  FMUL.FTZ R74, R0.reuse, R74 ;  /* 0x0000004a004a7220 */ /* 0x040fe20000410000 */
[----:B------:R-:W-:Y:S01]  /*10ef0*/  LOP3.LUT R177, R123, UR17, R176, 0x96, !PT ;  /* 0x000000117bb17c12 */ /* 0x000fe2000f8e96b0 */
[-C--:B------:R-:W-:Y:S01]  /*10f00*/  HMMA.16816.F32 R16, R144, R142.reuse, R16 ;  /* 0x0000008e9010723c */ /* 0x080fe20000001810 */
[----:B------:R-:W-:Y:S03]  /*10f10*/  FFMA.FTZ R141, R35, c[0x0][0x23c], -R172 ;  /* 0x00008f00238d7a23 */ /* 0x000fe600000108ac */
[----:B------:R-:W-:Y:S02]  /*10f20*/  FMUL.FTZ R35, R3, R119 ;  /* 0x0000007703237220 */ /* 0x000fe40000410000 */
[----:B------:R-:W3:Y:S01]  /*10f30*/  LDSM.16.MT88.4 R116, [R185+0x6000] ;  /* 0x00600000b974783b */ /* 0x000ee20000004200 */
[C---:B------:R-:W-:Y:S01]  /*10f40*/  FMUL.FTZ R75, R0.reuse, R75 ;  /* 0x0000004b004b7220 */ /* 0x040fe20000410000 */
[----:B------:R-:W-:Y:S01]  /*10f50*/  MUFU.EX2 R171, R171 ;  /* 0x000000ab00ab7308 */ /* 0x000fe20000000800 */
[C---:B------:R-:W-:Y:S02]  /*10f60*/  FMUL.FTZ R78, R0.reuse, R78 ;  /* 0x0000004e004e7220 */ /* 0x040fe40000410000 */
[C---:B------:R-:W-:Y:S01]  /*10f70*/  HMMA.16816.F32 R32, R136.reuse, R142, R32 ;  /* 0x0000008e8820723c */ /* 0x040fe20000001820 */
[----:B------:R-:W-:Y:S02]  /*10f80*/  FMUL.FTZ R79, R0, R79 ;  /* 0x0000004f004f7220 */ /* 0x000fe40000410000 */
[----:B------:R-:W-:Y:S04]  /*10f90*/  IMAD.WIDE.U32 R126, R126, -0x2daee0ad, RZ ;  /* 0xd2511f537e7e7825 */ /* 0x000fe800078e00ff */
[----:B------:R4:W-:Y:S01]  /*10fa0*/  MUFU.EX2 R142, R20 ;  /* 0x00000014008e7308 */ /* 0x0009e20000000800 */
[-C--:B-1----:R-:W-:Y:S01]  /*10fb0*/  HMMA.16816.F32 R68, R136, R128.reuse, R68 ;  /* 0x000000808844723c */ /* 0x082fe20000001844 */
[----:B------:R-:W-:Y:S03]  /*10fc0*/  LOP3.LUT R121, R127, UR17, R170, 0x96, !PT ;  /* 0x000000117f797c12 */ /* 0x000fe6000f8e96aa */
[----:B--2---:R-:W-:Y:S01]  /*10fd0*/  LOP3.LUT R124, R122, 0xff, RZ, 0xc0, !PT ;  /* 0x000000ff7a7c7812 */ /* 0x004fe200078ec0ff */
[----:B------:R-:W-:Y:S01]  /*10fe0*/  FFMA.FTZ R143, R21, c[0x0][0x23c], -R174 ;  /* 0x00008f00158f7a23 */ /* 0x000fe200000108ae */
[----:B------:R-:W-:Y:S01]  /*10ff0*/  LOP3.LUT R125, R126, 0xff, RZ, 0xc0, !PT ;  /* 0x000000ff7e7d7812 */ /* 0x000fe200078ec0ff */
[----:B------:R-:W-:Y:S01]  /*11000*/  FMUL.FTZ R21, R132, R113 ;  /* 0x0000007184157220 */ /* 0x000fe20000410000 */
[C---:B------:R-:W-:Y:S01]  /*11010*/  HMMA.16816.F32 R72, R144.reuse, R128, R72 ;  /* 0x000000809048723c */ /* 0x040fe20000001848 */
[----:B------:R1:W-:Y:S03]  /*11020*/  MUFU.EX2 R170, R114 ;  /* 0x0000007200aa7308 */ /* 0x0003e60000000800 */
[----:B------:R-:W-:Y:S01]  /*11030*/  LOP3.LUT R113, R122, 0xffff, RZ, 0xc0, !PT ;  /* 0x0000ffff7a717812 */ /* 0x000fe200078ec0ff */
[----:B------:R-:W-:Y:S01]  /*11040*/  FMUL.FTZ R84, R2, R84 ;  /* 0x0000005402547220 */ /* 0x000fe20000410000 */
[----:B------:R-:W-:Y:S01]  /*11050*/  LOP3.LUT R24, R126, 0xffff, RZ, 0xc0, !PT ;  /* 0x0000ffff7e187812 */ /* 0x000fe200078ec0ff */
[----:B------:R-:W-:Y:S01]  /*11060*/  FMUL.FTZ R85, R2, R85 ;  /* 0x0000005502557220 */ /* 0x000fe20000410000 */
[-C--:B------:R-:W-:Y:S01]  /*11070*/  HMMA.16816.F32 R76, R144, R130.reuse, R76 ;  /* 0x00000082904c723c */ /* 0x080fe2000000184c */
[C---:B------:R-:W-:Y:S02]  /*11080*/  FMUL.FTZ R82, R3.reuse, R82 ;  /* 0x0000005203527220 */ /* 0x040fe40000410000 */
[----:B------:R2:W-:Y:S01]  /*11090*/  MUFU.EX2 R168, R120 ;  /* 0x0000007800a87308 */ /* 0x0005e20000000800 */
[----:B------:R-:W-:Y:S01]  /*110a0*/  FMUL.FTZ R83, R3, R83 ;  /* 0x0000005303537220 */ /* 0x000fe20000410000 */
[----:B------:R-:W-:Y:S01]  /*110b0*/  SHF.R.U32.HI R113, RZ, 0x8, R113 ;  /* 0x00000008ff717819 */ /* 0x000fe20000011671 */
[----:B------:R-:W-:Y:S01]  /*110c0*/  FMUL.FTZ R86, R0, R86 ;  /* 0x0000005600567220 */ /* 0x000fe20000410000 */
[----:B------:R-:W-:Y:S01]  /*110d0*/  SHF.R.U32.HI R123, RZ, 0x18, R126 ;  /* 0x00000018ff7b7819 */ /* 0x000fe2000001167e */
[----:B----4-:R-:W-:Y:S01]  /*110e0*/  FMUL.FTZ R20, R132, R112 ;  /* 0x0000007084147220 */ /* 0x010fe20000410000 */
[----:B------:R-:W-:Y:S03]  /*110f0*/  SHF.R.U32.HI R112, RZ, 0x10, R122 ;  /* 0x00000010ff707819 */ /* 0x000fe6000001167a */
[----:B------:R-:W-:Y:S01]  /*11100*/  PRMT R124, R124, 0x5410, R113 ;  /* 0x000054107c7c7816 */ /* 0x000fe20000000071 */
[----:B------:R-:W-:Y:S01]  /*11110*/  FMUL.FTZ R87, R0, R87 ;  /* 0x0000005700577220 */ /* 0x000fe20000410000 */
[----:B------:R-:W-:Y:S01]  /*11120*/  LOP3.LUT R25, R112, 0xff, RZ, 0xc0, !PT ;  /* 0x000000ff70197812 */ /* 0x000fe200078ec0ff */
[C---:B------:R-:W-:Y:S01]  /*11130*/  HMMA.16816.F32 R20, R136.reuse, R130, R20 ;  /* 0x000000828814723c */ /* 0x040fe20000001814 */
[--C-:B------:R-:W-:Y:S01]  /*11140*/  FFMA.FTZ R173, R26, c[0x0][0x23c], -R166.reuse ;  /* 0x00008f001aad7a23 */ /* 0x100fe200000108a6 */
[----:B-1----:R-:W1:Y:S01]  /*11150*/  LDSM.16.MT88.4 R112, [R184+0x6000] ;  /* 0x00600000b870783b */ /* 0x002e620000004200 */
[----:B------:R-:W-:Y:S01]  /*11160*/  FMUL.FTZ R26, R0, R110 ;  /* 0x0000006e001a7220 */ /* 0x000fe20000410000 */
[----:B------:R-:W-:Y:S01]  /*11170*/  LOP3.LUT R128, R121, 0xff, RZ, 0xc0, !PT ;  /* 0x000000ff79807812 */ /* 0x000fe200078ec0ff */
[----:B------:R-:W-:Y:S01]  /*11180*/  FFMA.FTZ R110, R30, c[0x0][0x23c], -R166 ;  /* 0x00008f001e6e7a23 */ /* 0x000fe200000108a6 */
[----:B------:R-:W-:Y:S01]  /*11190*/  SHF.R.U32.HI R122, RZ, 0x18, R122 ;  /* 0x00000018ff7a7819 */ /* 0x000fe2000001167a */
[----:B------:R-:W-:Y:S01]  /*111a0*/  FFMA.FTZ R175, R28, c[0x0][0x23c], -R167 ;  /* 0x00008f001caf7a23 */ /* 0x000fe200000108a7 */
[-C--:B---3--:R-:W-:Y:S01]  /*111b0*/  HMMA.16816.F32 R80, R136, R116.reuse, R80 ;  /* 0x000000748850723c */ /* 0x088fe20000001850 */
[----:B------:R-:W-:Y:S01]  /*111c0*/  SHF.R.U32.HI R130, RZ, 0x18, R177 ;  /* 0x00000018ff827819 */ /* 0x000fe200000116b1 */
[----:B------:R-:W-:Y:S02]  /*111d0*/  MUFU.EX2 R173, R173 ;  /* 0x000000ad00ad7308 */ /* 0x000fe40000000800 */
[----:B------:R-:W-:Y:S01]  /*111e0*/  FMUL.FTZ R28, R132, R104 ;  /* 0x00000068841c7220 */ /* 0x000fe20000410000 */
[----:B------:R-:W-:Y:S01]  /*111f0*/  PRMT R122, R25, 0x5410, R122 ;  /* 0x00005410197a7816 */ /* 0x000fe2000000007a */
[----:B------:R-:W-:Y:S01]  /*11200*/  FMUL.FTZ R25, R2, R109 ;  /* 0x0000006d02197220 */ /* 0x000fe20000410000 */
[----:B------:R-:W-:Y:S01]  /*11210*/  SHF.R.U32.HI R109, RZ, 0x10, R121 ;  /* 0x00000010ff6d7819 */ /* 0x000fe20000011679 */
[C---:B------:R-:W-:Y:S01]  /*11220*/  HMMA.16816.F32 R84, R144.reuse, R116, R84 ;  /* 0x000000749054723c */ /* 0x040fe20000001854 */
[----:B------:R-:W-:Y:S03]  /*11230*/  FFMA.FTZ R176, R27, c[0x0][0x23c], -R166 ;  /* 0x00008f001bb07a23 */ /* 0x000fe600000108a6 */
[----:B------:R-:W-:Y:S01]  /*11240*/  FMUL.FTZ R27, R0, R111 ;  /* 0x0000006f001b7220 */ /* 0x000fe20000410000 */
[----:B--2---:R-:W-:Y:S01]  /*11250*/  SHF.R.U32.HI R120, RZ, 0x10, R126 ;  /* 0x00000010ff787819 */ /* 0x004fe2000001167e */
[----:B------:R-:W-:Y:S01]  /*11260*/  FMUL.FTZ R88, R132, R88 ;  /* 0x0000005884587220 */ /* 0x000fe20000410000 */
[----:B------:R-:W-:Y:S01]  /*11270*/  SHF.R.U32.HI R116, RZ, 0x8, R24 ;  /* 0x00000008ff747819 */ /* 0x000fe20000011618 */
[----:B------:R-:W-:Y:S01]  /*11280*/  FMUL.FTZ R24, R2, R108 ;  /* 0x0000006c02187220 */ /* 0x000fe20000410000 */
[----:B------:R-:W-:Y:S01]  /*11290*/  LOP3.LUT R109, R109, 0xff, RZ, 0xc0, !PT ;  /* 0x000000ff6d6d7812 */ /* 0x000fe200078ec0ff */
[----:B------:R-:W-:Y:S02]  /*112a0*/  MUFU.EX2 R176, R176 ;  /* 0x000000b000b07308 */ /* 0x000fe40000000800 */
[----:B------:R-:W-:Y:S01]  /*112b0*/  LOP3.LUT R108, R120, 0xff, RZ, 0xc0, !PT ;  /* 0x000000ff786c7812 */ /* 0x000fe200078ec0ff */
[----:B------:R-:W-:Y:S01]  /*112c0*/  FFMA.FTZ R178, R29, c[0x0][0x23c], -R167 ;  /* 0x00008f001db27a23 */ /* 0x000fe200000108a7 */
[----:B------:R-:W-:Y:S01]  /*112d0*/  PRMT R120, R125, 0x5410, R116 ;  /* 0x000054107d787816 */ /* 0x000fe20000000074 */
[-C--:B------:R-:W-:Y:S01]  /*112e0*/  HMMA.16816.F32 R24, R144, R118.reuse, R24 ;  /* 0x000000769018723c */ /* 0x080fe20000001818 */
[----:B------:R-:W-:Y:S01]  /*112f0*/  FMUL.FTZ R89, R132, R89 ;  /* 0x0000005984597220 */ /* 0x000fe20000410000 */
[----:B------:R-:W-:Y:S01]  /*11300*/  PRMT R116, R108, 0x5410, R123 ;  /* 0x000054106c747816 */ /* 0x000fe2000000007b */
[----:B------:R-:W-:Y:S01]  /*11310*/  FMUL.FTZ R90, R3, R90 ;  /* 0x0000005a035a7220 */ /* 0x000fe20000410000 */
[----:B------:R-:W-:Y:S01]  /*11320*/  LOP3.LUT R108, R177, 0xff, RZ, 0xc0, !PT ;  /* 0x000000ffb16c7812 */ /* 0x000fe200078ec0ff */
[----:B------:R-:W-:Y:S01]  /*11330*/  FMUL.FTZ R91, R3, R91 ;  /* 0x0000005b035b7220 */ /* 0x000fe20000410000 */
[----:B------:R-:W-:Y:S01]  /*11340*/  LOP3.LUT R111, R177, 0xffff, RZ, 0xc0, !PT ;  /* 0x0000ffffb16f7812 */ /* 0x000fe200078ec0ff */
[----:B------:R-:W-:Y:S01]  /*11350*/  FMUL.FTZ R29, R132, R105 ;  /* 0x00000069841d7220 */ /* 0x000fe20000410000 */
[----:B------:R-:W-:Y:S01]  /*11360*/  SHF.R.U32.HI R126, RZ, 0x18, R121 ;  /* 0x00000018ff7e7819 */ /* 0x000fe20000011679 */
[----:B------:R-:W-:Y:S01]  /*11370*/  FMUL.FTZ R30, R3, R106 ;  /* 0x0000006a031e7220 */ /* 0x000fe20000410000 */
[----:B------:R-:W-:Y:S02]  /*11380*/  MUFU.EX2 R175, R175 ;  /* 0x000000af00af7308 */ /* 0x000fe40000000800 */
[C---:B------:R-:W-:Y:S01]  /*11390*/  HMMA.16816.F32 R88, R136.reuse, R118, R88 ;  /* 0x000000768858723c */ /* 0x040fe20000001858 */
[----:B------:R-:W-:Y:S01]  /*113a0*/  FFMA.FTZ R236, R31, c[0x0][0x23c], -R166 ;  /* 0x00008f001fec7a23 */ /* 0x000fe200000108a6 */
[----:B------:R-:W-:Y:S01]  /*113b0*/  SHF.R.U32.HI R111, RZ, 0x8, R111 ;  /* 0x00000008ff6f7819 */ /* 0x000fe2000001166f */
[----:B------:R-:W-:Y:S01]  /*113c0*/  FMUL.FTZ R31, R3, R107 ;  /* 0x0000006b031f7220 */ /* 0x000fe20000410000 */
[----:B------:R-:W-:Y:S01]  /*113d0*/  PRMT R126, R109, 0x5410, R126 ;  /* 0x000054106d7e7816 */ /* 0x000fe2000000007e */
[--C-:B------:R-:W-:Y:S01]  /*113e0*/  HSET2.LE.AND R106, R124, R207.reuse, PT ;  /* 0x000000cf7c6a7233 */ /* 0x100fe20003803000 */
[----:B------:R-:W-:Y:S01]  /*113f0*/  PRMT R104, R108, 0x5410, R111 ;  /* 0x000054106c687816 */ /* 0x000fe2000000006f */
[C---:B------:R-:W-:Y:S01]  /*11400*/  FMUL.FTZ R92, R2.reuse, R92 ;  /* 0x0000005c025c7220 */ /* 0x040fe20000410000 */
[----:B------:R-:W-:Y:S01]  /*11410*/  SHF.R.U32.HI R118, RZ, 0x10, R177 ;  /* 0x00000010ff767819 */ /* 0x000fe200000116b1 */
[----:B------:R-:W-:Y:S01]  /*11420*/  FMUL.FTZ R93, R2, R93 ;  /* 0x0000005d025d7220 */ /* 0x000fe20000410000 */
[-C--:B-1----:R-:W-:Y:S01]  /*11430*/  HMMA.16816.F32 R28, R136, R112.reuse, R28 ;  /* 0x00000070881c723c */ /* 0x082fe2000000181c */
[----:B------:R1:W-:Y:S01]  /*11440*/  MUFU.EX2 R177, R110 ;  /* 0x0000006e00b17308 */ /* 0x0003e20000000800 */
[C---:B------:R-:W-:Y:S01]  /*11450*/  FMUL.FTZ R94, R0.reuse, R94 ;  /* 0x0000005e005e7220 */ /* 0x040fe20000410000 */
[----:B------:R-:W-:Y:S01]  /*11460*/  LOP3.LUT R117, R121, 0xffff, RZ, 0xc0, !PT ;  /* 0x0000ffff79757812 */ /* 0x000fe200078ec0ff */
[----:B------:R-:W-:Y:S01]  /*11470*/  FMUL.FTZ R95, R0, R95 ;  /* 0x0000005f005f7220 */ /* 0x000fe20000410000 */
[----:B------:R-:W-:Y:S01]  /*11480*/  LOP3.LUT R107, R118, 0xff, RZ, 0xc0, !PT ;  /* 0x000000ff766b7812 */ /* 0x000fe200078ec0ff */
[----:B------:R-:W-:Y:S01]  /*11490*/  FFMA.FTZ R179, R48, c[0x0][0x23c], -R174 ;  /* 0x00008f0030b37a23 */ /* 0x000fe200000108ae */
[----:B------:R-:W-:Y:S01]  /*114a0*/  SHF.R.U32.HI R105, RZ, 0x8, R117 ;  /* 0x00000008ff697819 */ /* 0x000fe20000011675 */
[----:B------:R-:W-:Y:S01]  /*114b0*/  FFMA.FTZ R117, R50, c[0x0][0x23c], -R172 ;  /* 0x00008f0032757a23 */ /* 0x000fe200000108ac */
[----:B------:R-:W-:Y:S02]  /*114c0*/  PRMT R130, R107, 0x5410, R130 ;  /* 0x000054106b827816 */ /* 0x000fe40000000082 */
[C---:B------:R-:W-:Y:S01]  /*114d0*/  HMMA.16816.F32 R92, R144.reuse, R112, R92 ;  /* 0x00000070905c723c */ /* 0x040fe2000000185c */
[----:B------:R-:W-:Y:S01]  /*114e0*/  MUFU.EX2 R164, R164 ;  /* 0x000000a400a47308 */ /* 0x000fe20000000800 */
[----:B------:R-:W-:Y:S01]  /*114f0*/  PRMT R128, R128, 0x5410, R105 ;  /* 0x0000541080807816 */ /* 0x000fe20000000069 */
[----:B------:R-:W-:Y:S01]  /*11500*/  FMUL.FTZ R50, R3, R102 ;  /* 0x0000006603327220 */ /* 0x000fe20000410000 */
[--C-:B------:R-:W-:Y:S01]  /*11510*/  HSET2.LE.AND R105, R130, R207.reuse, PT ;  /* 0x000000cf82697233 */ /* 0x100fe20003803000 */
[----:B------:R-:W-:Y:S01]  /*11520*/  FFMA.FTZ R238, R49, c[0x0][0x23c], -R174 ;  /* 0x00008f0031ee7a23 */ /* 0x000fe200000108ae */
[--C-:B------:R-:W-:Y:S01]  /*11530*/  HSET2.LE.AND R107, R122, R207.reuse, PT ;  /* 0x000000cf7a6b7233 */ /* 0x100fe20003803000 */
[--C-:B------:R-:W-:Y:S01]  /*11540*/  FFMA.FTZ R118, R51, c[0x0][0x23c], -R172.reuse ;  /* 0x00008f0033767a23 */ /* 0x100fe200000108ac */
[-C--:B------:R-:W-:Y:S01]  /*11550*/  HMMA.16816.F32 R96, R144, R114.reuse, R96 ;  /* 0x000000729060723c */ /* 0x080fe20000001860 */
[----:B------:R-:W-:Y:S02]  /*11560*/  FMUL.FTZ R51, R3, R103 ;  /* 0x0000006703337220 */ /* 0x000fe40000410000 */
[----:B------:R-:W2:Y:S01]  /*11570*/  MUFU.EX2 R165, R165 ;  /* 0x000000a500a57308 */ /* 0x000ea20000000800 */
[--C-:B------:R-:W-:Y:S01]  /*11580*/  HSET2.LE.AND R113, R128, R207.reuse, PT ;  /* 0x000000cf80717233 */ /* 0x100fe20003803000 */
[--C-:B------:R-:W-:Y:S01]  /*11590*/  FFMA.FTZ R56, R56, c[0x0][0x23c], -R167.reuse ;  /* 0x00008f0038387a23 */ /* 0x100fe200000108a7 */
[----:B-1----:R-:W1:Y:S01]  /*115a0*/  LDSM.16.MT88.4 R108, [R188+0x6800] ;  /* 0x00680000bc6c783b */ /* 0x002e620000004200 */
[--C-:B------:R-:W-:Y:S01]  /*115b0*/  HSET2.LE.AND R112, R126, R207.reuse, PT ;  /* 0x000000cf7e707233 */ /* 0x100fe20003803000 */
[----:B------:R-:W-:Y:S01]  /*115c0*/  FFMA.FTZ R145, R39, c[0x0][0x23c], -R172 ;  /* 0x00008f0027917a23 */ /* 0x000fe200000108ac */
[--C-:B------:R-:W-:Y:S03]  /*115d0*/  HSET2.LE.AND R104, R104, R207.reuse, PT ;  /* 0x000000cf68687233 */ /* 0x100fe60003803000 */
[--C-:B------:R-:W-:Y:S01]  /*115e0*/  FFMA.FTZ R146, R40, c[0x0][0x23c], -R167.reuse ;  /* 0x00008f0028927a23 */ /* 0x100fe200000108a7 */
[----:B------:R-:W3:Y:S01]  /*115f0*/  MUFU.EX2 R141, R141 ;  /* 0x0000008d008d7308 */ /* 0x000ee20000000800 */
[--C-:B------:R-:W-:Y:S02]  /*11600*/  FFMA.FTZ R147, R41, c[0x0][0x23c], -R167.reuse ;  /* 0x00008f0029937a23 */ /* 0x100fe400000108a7 */
[--C-:B------:R-:W-:Y:S02]  /*11610*/  FFMA.FTZ R57, R57, c[0x0][0x23c], -R167.reuse ;  /* 0x00008f0039397a23 */ /* 0x100fe400000108a7 */
[----:B------:R-:W-:Y:S02]  /*11620*/  FFMA.FTZ R60, R60, c[0x0][0x23c], -R167 ;  /* 0x00008f003c3c7a23 */ /* 0x000fe400000108a7 */
[--C-:B------:R-:W-:Y:S02]  /*11630*/  FFMA.FTZ R58, R58, c[0x0][0x23c], -R166.reuse ;  /* 0x00008f003a3a7a23 */ /* 0x100fe400000108a6 */
[----:B------:R-:W-:Y:S01]  /*11640*/  FFMA.FTZ R59, R59, c[0x0][0x23c], -R166 ;  /* 0x00008f003b3b7a23 */ /* 0x000fe200000108a6 */
[----:B------:R-:W4:Y:S01]  /*11650*/  MUFU.EX2 R143, R143 ;  /* 0x0000008f008f7308 */ /* 0x000f220000000800 */
[----:B------:R-:W-:Y:S02]  /*11660*/  FFMA.FTZ R152, R132, R223, R152 ;  /* 0x000000df84987223 */ /* 0x000fe40000010098 */
[----:B------:R-:W-:Y:S01]  /*11670*/  FFMA.FTZ R154, R3, R222, R154 ;  /* 0x000000de039a7223 */ /* 0x000fe2000001009a */
[----:B--2---:R-:W-:Y:S01]  /*11680*/  F2FP.PACK_AB R49, R165, R164 ;  /* 0x000000a4a531723e */ /* 0x004fe200000000ff */
[----:B------:R-:W-:Y:S02]  /*11690*/  FFMA.FTZ R160, R2, R213, R160 ;  /* 0x000000d502a07223 */ /* 0x000fe400000100a0 */
[----:B------:R-:W-:Y:S01]  /*116a0*/  FFMA.FTZ R162, R0, R211, R162 ;  /* 0x000000d300a27223 */ /* 0x000fe200000100a2 */
[----:B------:R-:W-:Y:S01]  /*116b0*/  LOP3.LUT R106, R106, R49, RZ, 0xc0, !PT ;  /* 0x000000316a6a7212 */ /* 0x000fe200078ec0ff */
[----:B------:R-:W-:Y:S01]  /*116c0*/  FMUL.FTZ R49, R132, R101 ;  /* 0x0000006584317220 */ /* 0x000fe20000410000 */
[----:B------:R-:W2:Y:S01]  /*116d0*/  MUFU.EX2 R169, R169 ;  /* 0x000000a900a97308 */ /* 0x000ea20000000800 */
[----:B------:R-:W-:Y:S01]  /*116e0*/  F2FP.PACK_AB R101, R176, R173 ;  /* 0x000000adb065723e */ /* 0x000fe200000000ff */
[----:B------:R-:W-:Y:S01]  /*116f0*/  FADD.FTZ R153, R153, R152 ;  /* 0x0000009899997221 */ /* 0x000fe20000010000 */
[----:B---3--:R-:W-:Y:S01]  /*11700*/  F2FP.PACK_AB R48, R141, R140 ;  /* 0x0000008c8d30723e */ /* 0x008fe200000000ff */
[----:B------:R-:W-:Y:S01]  /*11710*/  FADD.FTZ R155, R155, R154 ;  /* 0x0000009a9b9b7221 */ /* 0x000fe20000010000 */
[----:B------:R-:W-:Y:S01]  /*11720*/  LOP3.LUT R101, R112, R101, RZ, 0xc0, !PT ;  /* 0x0000006570657212 */ /* 0x000fe200078ec0ff */
[----:B------:R-:W-:Y:S01]  /*11730*/  FADD.FTZ R161, R161, R160 ;  /* 0x000000a0a1a17221 */ /* 0x000fe20000010000 */
[----:B------:R-:W-:Y:S01]  /*11740*/  LOP3.LUT R107, R107, R48, RZ, 0xc0, !PT ;  /* 0x000000306b6b7212 */ /* 0x000fe200078ec0ff */
[----:B------:R-:W-:Y:S02]  /*11750*/  FMUL.FTZ R48, R132, R100 ;  /* 0x0000006484307220 */ /* 0x000fe40000410000 */
[----:B------:R-:W-:Y:S01]  /*11760*/  MUFU.EX2 R178, R178 ;  /* 0x000000b200b27308 */ /* 0x000fe20000000800 */
[----:B------:R-:W-:Y:S01]  /*11770*/  F2FP.PACK_AB R100, R171, R170 ;  /* 0x000000aaab64723e */ /* 0x000fe200000000ff */
[----:B------:R-:W-:Y:S01]  /*11780*/  FADD.FTZ R163, R163, R162 ;  /* 0x000000a2a3a37221 */ /* 0x000fe20000010000 */
[----:B----4-:R-:W-:Y:S01]  /*11790*/  F2FP.PACK_AB R103, R143, R142 ;  /* 0x0000008e8f67723e */ /* 0x010fe200000000ff */
[----:B------:R-:W-:Y:S01]  /*117a0*/  FADD.FTZ R148, R148, R153 ;  /* 0x0000009994947221 */ /* 0x000fe20000010000 */
[----:B------:R-:W-:Y:S01]  /*117b0*/  HMMA.16816.F32 R48, R136, R114, R48 ;  /* 0x000000728830723c */ /* 0x000fe20000001830 */
[----:B------:R-:W-:Y:S01]  /*117c0*/  LOP3.LUT R100, R113, R100, RZ, 0xc0, !PT ;  /* 0x0000006471647212 */ /* 0x000fe200078ec0ff */
[----:B------:R-:W-:Y:S01]  /*117d0*/  FADD.FTZ R150, R150, R155 ;  /* 0x0000009b96967221 */ /* 0x000fe20000010000 */
[----:B------:R-:W3:Y:S02]  /*117e0*/  LDSM.16.MT88.4 R112, [R186+0x6800] ;  /* 0x00680000ba70783b */ /* 0x000ee40000004200 */
[----:B------:R-:W4:Y:S01]  /*117f0*/  MUFU.EX2 R236, R236 ;  /* 0x000000ec00ec7308 */ /* 0x000f220000000800 */
[----:B------:R-:W-:Y:S01]  /*11800*/  LOP3.LUT R104, R104, R103, RZ, 0xc0, !PT ;  /* 0x0000006768687212 */ /* 0x000fe200078ec0ff */
[--C-:B------:R-:W-:Y:S01]  /*11810*/  HSET2.LE.AND R103, R116, R207.reuse, PT ;  /* 0x000000cf74677233 */ /* 0x100fe20003803000 */
[----:B------:R-:W-:Y:S01]  /*11820*/  FFMA.FTZ R136, R36, c[0x0][0x23c], -R174 ;  /* 0x00008f0024887a23 */ /* 0x000fe200000108ae */
[----:B--2---:R-:W-:Y:S03]  /*11830*/  F2FP.PACK_AB R102, R169, R168 ;  /* 0x000000a8a966723e */ /* 0x004fe600000000ff */
[----:B------:R-:W-:Y:S01]  /*11840*/  FFMA.FTZ R138, R38, c[0x0][0x23c], -R172 ;  /* 0x00008f00268a7a23 */ /* 0x000fe200000108ac */
[----:B------:R-:W-:Y:S01]  /*11850*/  LOP3.LUT R105, R105, R102, RZ, 0xc0, !PT ;  /* 0x0000006669697212 */ /* 0x000fe200078ec0ff */
[--C-:B------:R-:W-:Y:S01]  /*11860*/  HSET2.LE.AND R102, R120, R207.reuse, PT ;  /* 0x000000cf78667233 */ /* 0x100fe20003803000 */
[----:B------:R2:W-:Y:S01]  /*11870*/  MUFU.EX2 R144, R117 ;  /* 0x0000007500907308 */ /* 0x0005e20000000800 */
[----:B------:R-:W-:Y:S02]  /*11880*/  FFMA.FTZ R139, R37, c[0x0][0x23c], -R174 ;  /* 0x00008f00258b7a23 */ /* 0x000fe400000108ae */
[----:B------:R-:W-:Y:S02]  /*11890*/  FFMA.FTZ R172, R55, c[0x0][0x23c], -R172 ;  /* 0x00008f0037ac7a23 */ /* 0x000fe400000108ac */
[-C--:B-1----:R-:W-:Y:S01]  /*118a0*/  HMMA.16816.F32 R8, R104, R108.reuse, R8 ;  /* 0x0000006c6808723c */ /* 0x082fe20000001808 */
[----:B------:R-:W-:Y:S02]  /*118b0*/  FADD.FTZ R156, R156, R161 ;  /* 0x000000a19c9c7221 */ /* 0x000fe40000010000 */
[----:B------:R-:W-:Y:S02]  /*118c0*/  FADD.FTZ R158, R158, R163 ;  /* 0x000000a39e9e7221 */ /* 0x000fe40000010000 */
[----:B------:R-:W-:Y:S01]  /*118d0*/  MUFU.EX2 R137, R118 ;  /* 0x0000007600897308 */ /* 0x000fe20000000800 */
[----:B------:R-:W-:Y:S02]  /*118e0*/  FADD.FTZ R149, R149, R148 ;  /* 0x0000009495957221 */ /* 0x000fe40000010000 */
[----:B------:R-:W-:Y:S01]  /*118f0*/  FADD.FTZ R151, R151, R150 ;  /* 0x0000009697977221 */ /* 0x000fe20000010000 */
[----:B----4-:R-:W-:Y:S03]  /*11900*/  F2FP.PACK_AB R116, R236, R177 ;  /* 0x000000b1ec74723e */ /* 0x010fe600000000ff */
[----:B------:R-:W-:Y:S01]  /*11910*/  FADD.FTZ R157, R157, R156 ;  /* 0x0000009c9d9d7221 */ /* 0x000fe20000010000 */
[----:B------:R-:W-:Y:S01]  /*11920*/  LOP3.LUT R103, R103, R116, RZ, 0xc0, !PT ;  /* 0x0000007467677212 */ /* 0x000fe200078ec0ff */
[----:B------:R-:W-:Y:S01]  /*11930*/  FADD.FTZ R158, R159, R158 ;  /* 0x0000009e9f9e7221 */ /* 0x000fe20000010000 */
[----:B------:R-:W-:Y:S01]  /*11940*/  MUFU.EX2 R136, R136 ;  /* 0x0000008800887308 */ /* 0x000fe20000000800 */
[----:B------:R-:W-:Y:S02]  /*11950*/  FADD.FTZ R142, R142, R149 ;  /* 0x000000958e8e7221 */ /* 0x000fe40000010000 */
[----:B------:R-:W-:Y:S01]  /*11960*/  FADD.FTZ R168, R168, R151 ;  /* 0x00000097a8a87221 */ /* 0x000fe20000010000 */
[----:B--2---:R-:W-:Y:S01]  /*11970*/  F2FP.PACK_AB R117, R178, R175 ;  /* 0x000000afb275723e */ /* 0x004fe200000000ff */
[----:B------:R-:W-:Y:S02]  /*11980*/  FADD.FTZ R170, R170, R157 ;  /* 0x0000009daaaa7221 */ /* 0x000fe40000010000 */
[----:B------:R-:W-:Y:S01]  /*11990*/  FADD.FTZ R173, R173, R158 ;  /* 0x0000009eadad7221 */ /* 0x000fe20000010000 */
[----:B------:R-:W-:Y:S01]  /*119a0*/  LOP3.LUT R102, R102, R117, RZ, 0xc0, !PT ;  /* 0x0000007566667212 */ /* 0x000fe200078ec0ff */
[----:B------:R-:W-:Y:S01]  /*119b0*/  FADD.FTZ R143, R143, R142 ;  /* 0x0000008e8f8f7221 */ /* 0x000fe20000010000 */
[----:B------:R-:W1:Y:S01]  /*119c0*/  MUFU.EX2 R139, R139 ;  /* 0x0000008b008b7308 */ /* 0x000e620000000800 */
[----:B------:R-:W-:Y:S02]  /*119d0*/  FADD.FTZ R169, R169, R168 ;  /* 0x000000a8a9a97221 */ /* 0x000fe40000010000 */
[----:B------:R-:W-:Y:S02]  /*119e0*/  FADD.FTZ R170, R171, R170 ;  /* 0x000000aaabaa7221 */ /* 0x000fe40000010000 */
[C---:B------:R-:W-:Y:S01]  /*119f0*/  HMMA.16816.F32 R12, R100.reuse, R108, R12 ;  /* 0x0000006c640c723c */ /* 0x040fe2000000180c */
[----:B------:R-:W-:Y:S02]  /*11a00*/  FADD.FTZ R176, R176, R173 ;  /* 0x000000adb0b07221 */ /* 0x000fe40000010000 */
[----:B------:R-:W-:Y:S02]  /*11a10*/  FADD.FTZ R164, R164, R143 ;  /* 0x0000008fa4a47221 */ /* 0x000fe40000010000 */
[----:B------:R-:W-:Y:S01]  /*11a20*/  MUFU.EX2 R179, R179 ;  /* 0x000000b300b37308 */ /* 0x000fe20000000800 */
[----:B------:R-:W-:Y:S02]  /*11a30*/  FADD.FTZ R140, R140, R169 ;  /* 0x000000a98c8c7221 */ /* 0x000fe40000010000 */
[-C--:B------:R-:W-:Y:S01]  /*11a40*/  HMMA.16816.F32 R16, R100, R110.reuse, R16 ;  /* 0x0000006e6410723c */ /* 0x080fe20000001810 */
[----:B------:R-:W-:Y:S04]  /*11a50*/  IMAD.WIDE.U32 R108, R237, -0x326172a9, RZ ;  /* 0xcd9e8d57ed6c7825 */ /* 0x000fe800078e00ff */
[----:B------:R-:W-:Y:S01]  /*11a60*/  FFMA.FTZ R237, R42, c[0x0][0x23c], -R166 ;  /* 0x00008f002aed7a23 */ /* 0x000fe200000108a6 */
[----:B------:R-:W-:Y:S01]  /*11a70*/  LOP3.LUT R120, R109, UR15, R230, 0x96, !PT ;  /* 0x0000000f6d787c12 */ /* 0x000fe2000f8e96e6 */
[----:B------:R-:W2:Y:S01]  /*11a80*/  MUFU.EX2 R238, R238 ;  /* 0x000000ee00ee7308 */ /* 0x000ea20000000800 */
[C---:B------:R-:W-:Y:S01]  /*11a90*/  HMMA.16816.F32 R32, R104.reuse, R110, R32 ;  /* 0x0000006e6820723c */ /* 0x040fe20000001820 */
[----:B------:R-:W-:Y:S03]  /*11aa0*/  LOP3.LUT R36, R243, UR13, R108, 0x96, !PT ;  /* 0x0000000df3247c12 */ /* 0x000fe6000f8e966c */
[----:B------:R-:W-:Y:S01]  /*11ab0*/  LOP3.LUT R116, R109, UR15, R226, 0x96, !PT ;  /* 0x0000000f6d747c12 */ /* 0x000fe2000f8e96e2 */
[----:B------:R-:W-:Y:S01]  /*11ac0*/  IMAD.WIDE.U32 R120, R120, -0x2daee0ad, RZ ;  /* 0xd2511f5378787825 */ /* 0x000fe200078e00ff */
[----:B------:R-:W-:Y:S02]  /*11ad0*/  LOP3.LUT R38, R241, UR13, R108, 0x96, !PT ;  /* 0x0000000df1267c12 */ /* 0x000fe4000f8e966c */
[-C--:B---3--:R-:W-:Y:S01]  /*11ae0*/  HMMA.16816.F32 R68, R104, R112.reuse, R68 ;  /* 0x000000706844723c */ /* 0x088fe20000001844 */
[----:B------:R-:W3:Y:S01]  /*11af0*/  LDSM.16.MT88.4 R108, [R185+0x6800] ;  /* 0x00680000b96c783b */ /* 0x000ee20000004200 */
[----:B------:R-:W-:Y:S02]  /*11b00*/  MUFU.EX2 R237, R237 ;  /* 0x000000ed00ed7308 */ /* 0x000fe40000000800 */
[----:B------:R-:W-:Y:S01]  /*11b10*/  IMAD.WIDE.U32 R36, R36, -0x2daee0ad, RZ ;  /* 0xd2511f5324247825 */ /* 0x000fe200078e00ff */
[----:B------:R-:W-:Y:S02]  /*11b20*/  LOP3.LUT R117, R121, UR12, R228, 0x96, !PT ;  /* 0x0000000c79757c12 */ /* 0x000fe4000f8e96e4 */
[----:B-1----:R-:W-:Y:S01]  /*11b30*/  F2FP.PACK_AB R65, R139, R136 ;  /* 0x000000888b41723e */ /* 0x002fe200000000ff */
[C---:B------:R-:W-:Y:S01]  /*11b40*/  HMMA.16816.F32 R72, R100.reuse, R112, R72 ;  /* 0x000000706448723c */ /* 0x040fe20000001848 */
[----:B------:R-:W-:Y:S03]  /*11b50*/  IMAD.WIDE.U32 R122, R116, -0x2daee0ad, RZ ;  /* 0xd2511f53747a7825 */ /* 0x000fe600078e00ff */
[----:B------:R-:W-:Y:S01]  /*11b60*/  LOP3.LUT R120, R37, UR10, R120, 0x96, !PT ;  /* 0x0000000a25787c12 */ /* 0x000fe2000f8e9678 */
[----:B------:R-:W-:Y:S01]  /*11b70*/  IMAD.WIDE.U32 R38, R38, -0x2daee0ad, RZ ;  /* 0xd2511f5326267825 */ /* 0x000fe200078e00ff */
[----:B------:R-:W-:Y:S01]  /*11b80*/  LOP3.LUT R37, R123, UR12, R224, 0x96, !PT ;  /* 0x0000000c7b257c12 */ /* 0x000fe2000f8e96e0 */
[----:B------:R-:W-:Y:S01]  /*11b90*/  MUFU.EX2 R146, R146 ;  /* 0x0000009200927308 */ /* 0x000fe20000000800 */
[-C--:B------:R-:W-:Y:S01]  /*11ba0*/  HMMA.16816.F32 R76, R100, R114.reuse, R76 ;  /* 0x00000072644c723c */ /* 0x080fe2000000184c */
[----:B------:R-:W-:Y:S03]  /*11bb0*/  IMAD.WIDE.U32 R118, R117, -0x326172a9, RZ ;  /* 0xcd9e8d5775767825 */ /* 0x000fe600078e00ff */
[----:B------:R-:W-:Y:S01]  /*11bc0*/  LOP3.LUT R116, R39, UR10, R122, 0x96, !PT ;  /* 0x0000000a27747c12 */ /* 0x000fe2000f8e967a */
[----:B------:R-:W-:Y:S01]  /*11bd0*/  IMAD.WIDE.U32 R120, R120, -0x326172a9, RZ ;  /* 0xcd9e8d5778787825 */ /* 0x000fe200078e00ff */
[----:B------:R-:W-:Y:S02]  /*11be0*/  LOP3.LUT R242, R119, UR11, R242, 0x96, !PT ;  /* 0x0000000b77f27c12 */ /* 0x000fe4000f8e96f2 */
[C---:B------:R-:W-:Y:S01]  /*11bf0*/  HMMA.16816.F32 R20, R104.reuse, R114, R20 ;  /* 0x000000726814723c */ /* 0x040fe20000001814 */
[----:B------:R-:W-:Y:S01]  /*11c00*/  IMAD.WIDE.U32 R122, R37, -0x326172a9, RZ ;  /* 0xcd9e8d57257a7825 */ /* 0x000fe200078e00ff */
[----:B------:R-:W1:Y:S02]  /*11c10*/  MUFU.EX2 R147, R147 ;  /* 0x0000009300937308 */ /* 0x000e640000000800 */
[----:B------:R-:W-:Y:S01]  /*11c20*/  LOP3.LUT R118, R121, UR9, R118, 0x96, !PT ;  /* 0x0000000979767c12 */ /* 0x000fe2000f8e9676 */
[----:B------:R-:W-:Y:S01]  /*11c30*/  IMAD.WIDE.U32 R242, R242, -0x2daee0ad, RZ ;  /* 0xd2511f53f2f27825 */ /* 0x000fe200078e00ff */
[----:B------:R-:W-:Y:S03]  /*11c40*/  LOP3.LUT R240, R123, UR11, R240, 0x96, !PT ;  /* 0x0000000b7bf07c12 */ /* 0x000fe6000f8e96f0 */
[----:B------:R-:W-:Y:S03]  /*11c50*/  IMAD.WIDE.U32 R118, R118, -0x2daee0ad, RZ ;  /* 0xd2511f5376767825 */ /* 0x000fe600078e00ff */
[----:B------:R-:W-:Y:S01]  /*11c60*/  LOP3.LUT R40, R243, UR8, R36, 0x96, !PT ;  /* 0x00000008f3287c12 */ /* 0x000fe2000f8e9624 */
[----:B------:R-:W-:Y:S01]  /*11c70*/  IMAD.WIDE.U32 R116, R116, -0x326172a9, RZ ;  /* 0xcd9e8d5774747825 */ /* 0x000fe200078e00ff */
[----:B------:R-:W-:Y:S01]  /*11c80*/  LOP3.LUT R36, R119, UR6, R242, 0x96, !PT ;  /* 0x0000000677247c12 */ /* 0x000fe2000f8e96f2 */
[----:B------:R-:W-:Y:S01]  /*11c90*/  MUFU.EX2 R138, R138 ;  /* 0x0000008a008a7308 */ /* 0x000fe20000000800 */
[-C--:B---3--:R-:W-:Y:S01]  /*11ca0*/  HMMA.16816.F32 R80, R104, R108.reuse, R80 ;  /* 0x0000006c6850723c */ /* 0x088fe20000001850 */
[----:B------:R-:W-:Y:S01]  /*11cb0*/  IMAD.WIDE.U32 R240, R240, -0x2daee0ad, RZ ;  /* 0xd2511f53f0f07825 */ /* 0x000fe200078e00ff */
[----:B------:R-:W-:Y:S03]  /*11cc0*/  LOP3.LUT R112, R117, UR9, R122, 0x96, !PT ;  /* 0x0000000975707c12 */ /* 0x000fe6000f8e967a */
[----:B------:R-:W-:Y:S01]  /*11cd0*/  IMAD.WIDE.U32 R124, R36, -0x326172a9, RZ ;  /* 0xcd9e8d57247c7825 */ /* 0x000fe200078e00ff */
[----:B------:R-:W-:Y:S02]  /*11ce0*/  LOP3.LUT R117, R241, UR8, R38, 0x96, !PT ;  /* 0x00000008f1757c12 */ /* 0x000fe4000f8e9626 */
[C---:B------:R-:W-:Y:S01]  /*11cf0*/  HMMA.16816.F32 R84, R100.reuse, R108, R84 ;  /* 0x0000006c6454723c */ /* 0x040fe20000001854 */
[----:B------:R-:W3:Y:S01]  /*11d00*/  LDSM.16.MT88.4 R36, [R184+0x6800] ;  /* 0x00680000b824783b */ /* 0x000ee20000004200 */
[----:B------:R-:W4:Y:S02]  /*11d10*/  MUFU.EX2 R145, R145 ;  /* 0x0000009100917308 */ /* 0x000f240000000800 */
[----:B------:R-:W-:Y:S01]  /*11d20*/  IMAD.WIDE.U32 R112, R112, -0x2daee0ad, RZ ;  /* 0xd2511f5370707825 */ /* 0x000fe200078e00ff */
[----:B------:R-:W-:Y:S02]  /*11d30*/  SHF.R.U32.HI R119, RZ, 0x10, R124 ;  /* 0x00000010ff777819 */ /* 0x000fe4000001167c */
[C---:B------:R-:W-:Y:S01]  /*11d40*/  LOP3.LUT R42, R124.reuse, 0xff, RZ, 0xc0, !PT ;  /* 0x000000ff7c2a7812 */ /* 0x040fe200078ec0ff */
[-C--:B------:R-:W-:Y:S01]  /*11d50*/  HMMA.16816.F32 R24, R100, R110.reuse, R24 ;  /* 0x0000006e6418723c */ /* 0x080fe20000001818 */
[----:B------:R-:W-:Y:S03]  /*11d60*/  LOP3.LUT R41, R113, UR6, R240, 0x96, !PT ;  /* 0x0000000671297c12 */ /* 0x000fe6000f8e96f0 */
[----:B------:R-:W-:Y:S01]  /*11d70*/  IMAD.WIDE.U32 R108, R117, -0x326172a9, RZ ;  /* 0xcd9e8d57756c7825 */ /* 0x000fe200078e00ff */
[----:B------:R-:W-:Y:S01]  /*11d80*/  LOP3.LUT R119, R119, 0xff, RZ, 0xc0, !PT ;  /* 0x000000ff77777812 */ /* 0x000fe200078ec0ff */
[----:B------:R-:W-:Y:S01]  /*11d90*/  MUFU.EX2 R246, R246 ;  /* 0x000000f600f67308 */ /* 0x000fe20000000800 */
[----:B------:R-:W-:Y:S01]  /*11da0*/  LOP3.LUT R121, R124, 0xffff, RZ, 0xc0, !PT ;  /* 0x0000ffff7c797812 */ /* 0x000fe200078ec0ff */
[C---:B------:R-:W-:Y:S01]  /*11db0*/  HMMA.16816.F32 R88, R104.reuse, R110, R88 ;  /* 0x0000006e6858723c */ /* 0x040fe20000001858 */
[----:B------:R-:W-:Y:S03]  /*11dc0*/  IMAD.WIDE.U32 R122, R41, -0x326172a9, RZ ;  /* 0xcd9e8d57297a7825 */ /* 0x000fe600078e00ff */
[----:B------:R-:W-:Y:S01]  /*11dd0*/  SHF.R.U32.HI R121, RZ, 0x8, R121 ;  /* 0x00000008ff797819 */ /* 0x000fe20000011679 */
[----:B------:R-:W-:Y:S01]  /*11de0*/  FFMA.FTZ R242, R45, c[0x0][0x23c], -R167 ;  /* 0x00008f002df27a23 */ /* 0x000fe200000108a7 */
[----:B------:R-:W-:Y:S01]  /*11df0*/  SHF.R.U32.HI R44, RZ, 0x10, R122 ;  /* 0x00000010ff2c7819 */ /* 0x000fe2000001167a */
[--C-:B------:R-:W-:Y:S01]  /*11e00*/  FFMA.FTZ R241, R47, c[0x0][0x23c], -R166.reuse ;  /* 0x00008f002ff17a23 */ /* 0x100fe200000108a6 */
[----:B------:R-:W-:Y:S01]  /*11e10*/  LOP3.LUT R117, R122, 0xffff, RZ, 0xc0, !PT ;  /* 0x0000ffff7a757812 */ /* 0x000fe200078ec0ff */
[----:B------:R-:W-:Y:S01]  /*11e20*/  FFMA.FTZ R240, R43, c[0x0][0x23c], -R166 ;  /* 0x00008f002bf07a23 */ /* 0x000fe200000108a6 */
[----:B------:R-:W-:Y:S02]  /*11e30*/  MUFU.EX2 R245, R245 ;  /* 0x000000f500f57308 */ /* 0x000fe40000000800 */
[----:B------:R-:W-:Y:S01]  /*11e40*/  LOP3.LUT R43, R123, UR16, R108, 0x96, !PT ;  /* 0x000000107b2b7c12 */ /* 0x000fe2000f8e966c */
[----:B------:R-:W-:Y:S01]  /*11e50*/  IMAD.WIDE.U32 R114, R40, -0x326172a9, RZ ;  /* 0xcd9e8d5728727825 */ /* 0x000fe200078e00ff */
[----:B------:R-:W-:Y:S02]  /*11e60*/  LOP3.LUT R108, R44, 0xff, RZ, 0xc0, !PT ;  /* 0x000000ff2c6c7812 */ /* 0x000fe400078ec0ff */
[----:B------:R-:W5:Y:S01]  /*11e70*/  LDSM.16.MT88.4 R44, [R188+0x7000] ;  /* 0x00700000bc2c783b */ /* 0x000f620000004200 */
[----:B------:R-:W-:Y:S01]  /*11e80*/  SHF.R.U32.HI R117, RZ, 0x8, R117 ;  /* 0x00000008ff757819 */ /* 0x000fe20000011675 */
[----:B------:R-:W-:Y:S01]  /*11e90*/  FFMA.FTZ R243, R64, c[0x0][0x23c], -R174 ;  /* 0x00008f0040f37a23 */ /* 0x000fe200000108ae */
[----:B------:R-:W-:Y:S01]  /*11ea0*/  SHF.R.U32.HI R40, RZ, 0x18, R124 ;  /* 0x00000018ff287819 */ /* 0x000fe2000001167c */
[----:B------:R-:W-:Y:S01]  /*11eb0*/  MUFU.EX2 R242, R242 ;  /* 0x000000f200f27308 */ /* 0x000fe20000000800 */
[----:B------:R-:W-:Y:S01]  /*11ec0*/  FFMA.FTZ R174, R53, c[0x0][0x23c], -R174 ;  /* 0x00008f0035ae7a23 */ /* 0x000fe200000108ae */
[----:B------:R-:W-:Y:S01]  /*11ed0*/  LOP3.LUT R41, R125, UR16, R114, 0x96, !PT ;  /* 0x000000107d297c12 */ /* 0x000fe2000f8e9672 */
[----:B------:R-:W-:Y:S01]  /*11ee0*/  FFMA.FTZ R167, R61, c[0x0][0x23c], -R167 ;  /* 0x00008f003da77a23 */ /* 0x000fe200000108a7 */
[----:B------:R-:W-:Y:S01]  /*11ef0*/  PRMT R40, R119, 0x5410, R40 ;  /* 0x0000541077287816 */ /* 0x000fe20000000028 */
[-C--:B---3--:R-:W-:Y:S01]  /*11f00*/  HMMA.16816.F32 R28, R104, R36.reuse, R28 ;  /* 0x00000024681c723c */ /* 0x088fe2000000181c */
[----:B------:R-:W-:Y:S01]  /*11f10*/  SHF.R.U32.HI R113, RZ, 0x18, R122 ;  /* 0x00000018ff717819 */ /* 0x000fe2000001167a */
[----:B------:R-:W-:Y:S01]  /*11f20*/  FADD.FTZ R175, R175, R170 ;  /* 0x000000aaafaf7221 */ /* 0x000fe20000010000 */
[----:B------:R-:W-:Y:S01]  /*11f30*/  LOP3.LUT R126, R41, 0xff, RZ, 0xc0, !PT ;  /* 0x000000ff297e7812 */ /* 0x000fe200078ec0ff */
[----:B------:R-:W-:Y:S01]  /*11f40*/  FADD.FTZ R177, R177, R176 ;  /* 0x000000b0b1b17221 */ /* 0x000fe20000010000 */
[----:B------:R-:W3:Y:S01]  /*11f50*/  MUFU.EX2 R240, R240 ;  /* 0x000000f000f07308 */ /* 0x000ee20000000800 */
[----:B------:R-:W-:Y:S01]  /*11f60*/  PRMT R108, R108, 0x5410, R113 ;  /* 0x000054106c6c7816 */ /* 0x000fe20000000071 */
[----:B------:R-:W-:Y:S01]  /*11f70*/  FADD.FTZ R165, R165, R164 ;  /* 0x000000a4a5a57221 */ /* 0x000fe20000010000 */
[C---:B------:R-:W-:Y:S01]  /*11f80*/  HMMA.16816.F32 R92, R100.reuse, R36, R92 ;  /* 0x00000024645c723c */ /* 0x040fe2000000185c */
[----:B------:R-:W-:Y:S03]  /*11f90*/  LOP3.LUT R113, R41, 0xffff, RZ, 0xc0, !PT ;  /* 0x0000ffff29717812 */ /* 0x000fe600078ec0ff */
[----:B------:R-:W-:Y:S01]  /*11fa0*/  SHF.R.U32.HI R124, RZ, 0x18, R41 ;  /* 0x00000018ff7c7819 */ /* 0x000fe20000011629 */
[----:B------:R-:W-:Y:S01]  /*11fb0*/  FADD.FTZ R141, R141, R140 ;  /* 0x0000008c8d8d7221 */ /* 0x000fe20000010000 */
[----:B------:R-:W-:Y:S01]  /*11fc0*/  SHF.R.U32.HI R110, RZ, 0x10, R43 ;  /* 0x00000010ff6e7819 */ /* 0x000fe2000001162b */
[----:B------:R-:W1:Y:S01]  /*11fd0*/  MUFU.EX2 R241, R241 ;  /* 0x000000f100f17308 */ /* 0x000e620000000800 */
[-C--:B------:R-:W-:Y:S01]  /*11fe0*/  HMMA.16816.F32 R96, R100, R38.reuse, R96 ;  /* 0x000000266460723c */ /* 0x080fe20000001860 */
[----:B------:R-:W-:Y:S03]  /*11ff0*/  SHF.R.U32.HI R111, RZ, 0x10, R41 ;  /* 0x00000010ff6f7819 */ /* 0x000fe60000011629 */
[C---:B------:R-:W-:Y:S01]  /*12000*/  LOP3.LUT R41, R43.reuse, 0xffff, RZ, 0xc0, !PT ;  /* 0x0000ffff2b297812 */ /* 0x040fe200078ec0ff */
[----:B------:R-:W-:Y:S01]  /*12010*/  FADD.FTZ R175, R178, R175 ;  /* 0x000000afb2af7221 */ /* 0x000fe20000010000 */
[----:B------:R-:W-:Y:S01]  /*12020*/  SHF.R.U32.HI R113, RZ, 0x8, R113 ;  /* 0x00000008ff717819 */ /* 0x000fe20000011671 */
[----:B------:R-:W-:Y:S01]  /*12030*/  FADD.FTZ R236, R236, R177 ;  /* 0x000000b1ecec7221 */ /* 0x000fe20000010000 */
[----:B------:R-:W-:Y:S01]  /*12040*/  HMMA.16816.F32 R48, R104, R38, R48 ;  /* 0x000000266830723c */ /* 0x000fe20000001830 */
[----:B------:R-:W-:Y:S01]  /*12050*/  LOP3.LUT R114, R122, 0xff, RZ, 0xc0, !PT ;  /* 0x000000ff7a727812 */ /* 0x000fe200078ec0ff */
[----:B------:R-:W1:Y:S02]  /*12060*/  MUFU.EX2 R243, R243 ;  /* 0x000000f300f37308 */ /* 0x000e640000000800 */
[----:B------:R-:W-:Y:S01]  /*12070*/  PRMT R42, R42, 0x5410, R121 ;  /* 0x000054102a2a7816 */ /* 0x000fe20000000079 */
[----:B------:R-:W-:Y:S01]  /*12080*/  FADD.FTZ R136, R136, R165 ;  /* 0x000000a588887221 */ /* 0x000fe20000010000 */
[----:B------:R-:W-:Y:S01]  /*12090*/  SHF.R.U32.HI R41, RZ, 0x8, R41 ;  /* 0x00000008ff297819 */ /* 0x000fe20000011629 */
[--C-:B------:R-:W-:Y:S01]  /*120a0*/  HSET2.LE.AND R39, R108, R207.reuse, PT ;  /* 0x000000cf6c277233 */ /* 0x100fe20003803000 */
[----:B------:R-:W-:Y:S01]  /*120b0*/  LOP3.LUT R122, R43, 0xff, RZ, 0xc0, !PT ;  /* 0x000000ff2b7a7812 */ /* 0x000fe200078ec0ff */
[--C-:B------:R-:W-:Y:S03]  /*120c0*/  HSET2.LE.AND R42, R42, R207.reuse, PT ;  /* 0x000000cf2a2a7233 */ /* 0x100fe60003803000 */
[----:B------:R-:W-:Y:S01]  /*120d0*/  SHF.R.U32.HI R43, RZ, 0x18, R43 ;  /* 0x00000018ff2b7819 */ /* 0x000fe2000001162b */
[----:B------:R-:W-:Y:S01]  /*120e0*/  MUFU.EX2 R248, R248 ;  /* 0x000000f800f87308 */ /* 0x000fe20000000800 */
[----:B------:R-:W-:Y:S01]  /*120f0*/  LOP3.LUT R110, R110, 0xff, RZ, 0xc0, !PT ;  /* 0x000000ff6e6e7812 */ /* 0x000fe200078ec0ff */
[----:B------:R-:W-:Y:S01]  /*12100*/  FADD.FTZ R136, R139, R136 ;  /* 0x000000888b887221 */ /* 0x000fe20000010000 */
[----:B------:R-:W-:Y:S01]  /*12110*/  LOP3.LUT R111, R111, 0xff, RZ, 0xc0, !PT ;  /* 0x000000ff6f6f7812 */ /* 0x000fe200078ec0ff */
[----:B------:R-:W-:Y:S01]  /*12120*/  IMAD.MOV.U32 R0, RZ, RZ, R7 ;  /* 0x000000ffff007224 */ /* 0x000fe200078e0007 */
[----:B------:R-:W-:Y:S01]  /*12130*/  PRMT R126, R126, 0x5410, R113 ;  /* 0x000054107e7e7816 */ /* 0x000fe20000000071 */
[----:B------:R-:W-:Y:S01]  /*12140*/  IMAD.MOV.U32 R3, RZ, RZ, R134 ;  /* 0x000000ffff037224 */ /* 0x000fe200078e0086 */
[----:B------:R-:W-:Y:S01]  /*12150*/  PRMT R122, R122, 0x5410, R41 ;  /* 0x000054107a7a7816 */ /* 0x000fe20000000029 */
[----:B------:R-:W-:Y:S01]  /*12160*/  IMAD.MOV.U32 R132, RZ, RZ, R135 ;  /* 0x000000ffff847224 */ /* 0x000fe200078e0087 */
[----:B------:R-:W-:Y:S01]  /*12170*/  PRMT R110, R110, 0x5410, R43 ;  /* 0x000054106e6e7816 */ /* 0x000fe2000000002b */
[--C-:B------:R-:W-:Y:S01]  /*12180*/  HSET2.LE.AND R43, R40, R207.reuse, PT ;  /* 0x000000cf282b7233 */ /* 0x100fe20003803000 */
[----:B------:R-:W-:Y:S01]  /*12190*/  F2FP.PACK_AB R36, R137, R144 ;  /* 0x000000908924723e */ /* 0x000fe200000000ff */
[--C-:B------:R-:W-:Y:S01]  /*121a0*/  HSET2.LE.AND R40, R126, R207.reuse, PT ;  /* 0x000000cf7e287233 */ /* 0x100fe20003803000 */
[----:B------:R-:W-:Y:S01]  /*121b0*/  PRMT R124, R111, 0x5410, R124 ;  /* 0x000054106f7c7816 */ /* 0x000fe2000000007c */
[----:B------:R-:W-:Y:S01]  /*121c0*/  MUFU.EX2 R247, R247 ;  /* 0x000000f700f77308 */ /* 0x000fe20000000800 */
[----:B--2---:R-:W-:Y:S01]  /*121d0*/  F2FP.PACK_AB R37, R238, R179 ;  /* 0x000000b3ee25723e */ /* 0x004fe200000000ff */
[----:B------:R-:W-:Y:S01]  /*121e0*/  FADD.FTZ R179, R179, R136 ;  /* 0x00000088b3b37221 */ /* 0x000fe20000010000 */
[----:B------:R-:W-:Y:S01]  /*121f0*/  LOP3.LUT R43, R43, R36, RZ, 0xc0, !PT ;  /* 0x000000242b2b7212 */ /* 0x000fe200078ec0ff */
[--C-:B------:R-:W-:Y:S01]  /*12200*/  HSET2.LE.AND R36, R122, R207.reuse, PT ;  /* 0x000000cf7a247233 */ /* 0x100fe20003803000 */
[----:B------:R-:W-:Y:S01]  /*12210*/  LOP3.LUT R42, R42, R37, RZ, 0xc0, !PT ;  /* 0x000000252a2a7212 */ /* 0x000fe200078ec0ff */
[--C-:B------:R-:W-:Y:S01]  /*12220*/  HSET2.LE.AND R41, R124, R207.reuse, PT ;  /* 0x000000cf7c297233 */ /* 0x100fe20003803000 */
[----:B-1----:R-:W-:Y:S01]  /*12230*/  F2FP.PACK_AB R37, R147, R146 ;  /* 0x000000929325723e */ /* 0x002fe200000000ff */
[----:B------:R-:W-:Y:S01]  /*12240*/  FADD.FTZ R146, R146, R175 ;  /* 0x000000af92927221 */ /* 0x000fe20000010000 */
[----:B----4-:R-:W-:Y:S01]  /*12250*/  F2FP.PACK_AB R100, R145, R138 ;  /* 0x0000008a9164723e */ /* 0x010fe200000000ff */
[----:B------:R-:W1:Y:S01]  /*12260*/  MUFU.EX2 R174, R174 ;  /* 0x000000ae00ae7308 */ /* 0x000e620000000800 */
[----:B------:R-:W-:Y:S01]  /*12270*/  LOP3.LUT R40, R40, R65, RZ, 0xc0, !PT ;  /* 0x0000004128287212 */ /* 0x000fe200078ec0ff */
[----:B------:R-:W-:Y:S01]  /*12280*/  FADD.FTZ R138, R138, R141 ;  /* 0x0000008d8a8a7221 */ /* 0x000fe20000010000 */
[----:B------:R-:W-:Y:S01]  /*12290*/  PRMT R114, R114, 0x5410, R117 ;  /* 0x0000541072727816 */ /* 0x000fe20000000075 */
[----:B------:R-:W2:Y:S01]  /*122a0*/  LDSM.16.MT88.4 R64, [R186+0x7000] ;  /* 0x00700000ba40783b */ /* 0x000ea20000004200 */
[----:B------:R-:W-:Y:S01]  /*122b0*/  LOP3.LUT R36, R36, R37, RZ, 0xc0, !PT ;  /* 0x0000002524247212 */ /* 0x000fe200078ec0ff */
[--C-:B------:R-:W-:Y:S01]  /*122c0*/  HSET2.LE.AND R37, R110, R207.reuse, PT ;  /* 0x000000cf6e257233 */ /* 0x100fe20003803000 */
[----:B------:R-:W-:Y:S01]  /*122d0*/  LOP3.LUT R41, R41, R100, RZ, 0xc0, !PT ;  /* 0x0000006429297212 */ /* 0x000fe200078ec0ff */
[--C-:B------:R-:W-:Y:S01]  /*122e0*/  HSET2.LE.AND R38, R114, R207.reuse, PT ;  /* 0x000000cf72267233 */ /* 0x100fe20003803000 */
[----:B---3--:R-:W-:Y:S01]  /*122f0*/  F2FP.PACK_AB R100, R240, R237 ;  /* 0x000000edf064723e */ /* 0x008fe200000000ff */
[----:B------:R-:W-:Y:S01]  /*12300*/  MUFU.EX2 R249, R249 ;  /* 0x000000f900f97308 */ /* 0x000fe20000000800 */
[----:B------:R-:W-:Y:S01]  /*12310*/  F2FP.PACK_AB R101, R242, R239 ;  /* 0x000000eff265723e */ /* 0x000fe200000000ff */
[----:B------:R-:W-:Y:S01]  /*12320*/  FADD.FTZ R237, R237, R236 ;  /* 0x000000eceded7221 */ /* 0x000fe20000010000 */
[----:B------:R-:W-:Y:S01]  /*12330*/  LOP3.LUT R37, R37, R100, RZ, 0xc0, !PT ;  /* 0x0000006425257212 */ /* 0x000fe200078ec0ff */
[-C--:B-----5:R-:W-:Y:S01]  /*12340*/  HMMA.16816.F32 R8, R40, R44.reuse, R8 ;  /* 0x0000002c2808723c */ /* 0x0a0fe20000001808 */
[----:B------:R-:W-:Y:S01]  /*12350*/  F2FP.PACK_AB R100, R241, R244 ;  /* 0x000000f4f164723e */ /* 0x000fe200000000ff */
[----:B------:R-:W-:Y:S01]  /*12360*/  FADD.FTZ R145, R145, R138 ;  /* 0x0000008a91917221 */ /* 0x000fe20000010000 */
[----:B------:R-:W-:Y:S01]  /*12370*/  LOP3.LUT R38, R38, R101, RZ, 0xc0, !PT ;  /* 0x0000006526267212 */ /* 0x000fe200078ec0ff */
[----:B------:R-:W-:Y:S01]  /*12380*/  FADD.FTZ R146, R147, R146 ;  /* 0x0000009293927221 */ /* 0x000fe20000010000 */
[----:B------:R-:W-:Y:S01]  /*12390*/  LOP3.LUT R39, R39, R100, RZ, 0xc0, !PT ;  /* 0x0000006427277212 */ /* 0x000fe200078ec0ff */
[----:B------:R-:W3:Y:S01]  /*123a0*/  MUFU.EX2 R172, R172 ;  /* 0x000000ac00ac7308 */ /* 0x000ee20000000800 */
[----:B------:R-:W4:Y:S01]  /*123b0*/  LDSM.16.MT88.4 R100, [R185+0x7000] ;  /* 0x00700000b964783b */ /* 0x000f220000004200 */
[----:B------:R-:W-:Y:S01]  /*123c0*/  LOP3.LUT R104, R109, UR7, R116, 0x96, !PT ;  /* 0x000000076d687c12 */ /* 0x000fe2000f8e9674 */
[----:B------:R-:W-:Y:S03]  /*123d0*/  FADD.FTZ R237, R240, R237 ;  /* 0x000000edf0ed7221 */ /* 0x000fe60000010000 */
[C---:B------:R-:W-:Y:S01]  /*123e0*/  HMMA.16816.F32 R12, R36.reuse, R44, R12 ;  /* 0x0000002c240c723c */ /* 0x040fe2000000180c */
[----:B------:R-:W-:Y:S01]  /*123f0*/  IMAD.WIDE.U32 R104, R104, -0x2daee0ad, RZ ;  /* 0xd2511f5368687825 */ /* 0x000fe200078e00ff */
[----:B------:R-:W-:Y:S02]  /*12400*/  LOP3.LUT R114, R115, UR7, R120, 0x96, !PT ;  /* 0x0000000773727c12 */ /* 0x000fe4000f8e9678 */
[----:B------:R-:W-:Y:S01]  /*12410*/  MUFU.EX2 R56, R56 ;  /* 0x0000003800387308 */ /* 0x000fe20000000800 */
[----:B------:R-:W-:Y:S01]  /*12420*/  FADD.FTZ R144, R144, R145 ;  /* 0x0000009190907221 */ /* 0x000fe20000010000 */
[----:B------:R-:W-:Y:S01]  /*12430*/  LOP3.LUT R52, R105, UR17, R112, 0x96, !PT ;  /* 0x0000001169347c12 */ /* 0x000fe2000f8e9670 */
[----:B------:R-:W-:Y:S01]  /*12440*/  IMAD.WIDE.U32 R114, R114, -0x2daee0ad, RZ ;  /* 0xd2511f5372727825 */ /* 0x000fe200078e00ff */
[-C--:B------:R-:W-:Y:S01]  /*12450*/  HMMA.16816.F32 R16, R36, R46.reuse, R16 ;  /* 0x0000002e2410723c */ /* 0x080fe20000001810 */
[----:B------:R-:W-:Y:S03]  /*12460*/  LOP3.LUT R55, R104, 0xffff, RZ, 0xc0, !PT ;  /* 0x0000ffff68377812 */ /* 0x000fe600078ec0ff */
[----:B------:R-:W-:Y:S01]  /*12470*/  LOP3.LUT R118, R115, UR17, R118, 0x96, !PT ;  /* 0x0000001173767c12 */ /* 0x000fe2000f8e9676 */
[----:B------:R-:W-:Y:S01]  /*12480*/  FADD.FTZ R239, R239, R146 ;  /* 0x00000092efef7221 */ /* 0x000fe20000010000 */
[----:B------:R-:W-:Y:S01]  /*12490*/  SHF.R.U32.HI R53, RZ, 0x18, R114 ;  /* 0x00000018ff357819 */ /* 0x000fe20000011672 */
[----:B------:R-:W5:Y:S01]  /*124a0*/  MUFU.EX2 R57, R57 ;  /* 0x0000003900397308 */ /* 0x000f620000000800 */
[C---:B------:R-:W-:Y:S01]  /*124b0*/  HMMA.16816.F32 R32, R40.reuse, R46, R32 ;  /* 0x0000002e2820723c */ /* 0x040fe20000001820 */
[----:B------:R-:W1:Y:S03]  /*124c0*/  LDSM.16.MT88.4 R44, [R184+0x7000] ;  /* 0x00700000b82c783b */ /* 0x000e660000004200 */
[----:B------:R-:W-:Y:S01]  /*124d0*/  LOP3.LUT R61, R118, 0xffff, RZ, 0xc0, !PT ;  /* 0x0000ffff763d7812 */ /* 0x000fe200078ec0ff */
[----:B------:R-:W-:Y:S01]  /*124e0*/  FADD.FTZ R244, R244, R237 ;  /* 0x000000edf4f47221 */ /* 0x000fe20000010000 */
[----:B------:R-:W-:Y:S01]  /*124f0*/  LOP3.LUT R106, R118, 0xff, RZ, 0xc0, !PT ;  /* 0x000000ff766a7812 */ /* 0x000fe200078ec0ff */
[----:B------:R-:W-:Y:S01]  /*12500*/  FADD.FTZ R238, R238, R179 ;  /* 0x000000b3eeee7221 */ /* 0x000fe20000010000 */
[-C--:B--2---:R-:W-:Y:S01]  /*12510*/  HMMA.16816.F32 R68, R40, R64.reuse, R68 ;  /* 0x000000402844723c */ /* 0x084fe20000001844 */
[----:B------:R-:W-:Y:S01]  /*12520*/  LOP3.LUT R54, R114, 0xff, RZ, 0xc0, !PT ;  /* 0x000000ff72367812 */ /* 0x000fe200078ec0ff */
[----:B------:R-:W-:Y:S02]  /*12530*/  MUFU.EX2 R58, R58 ;  /* 0x0000003a003a7308 */ /* 0x000fe40000000800 */
[----:B------:R-:W-:Y:S01]  /*12540*/  SHF.R.U32.HI R55, RZ, 0x8, R55 ;  /* 0x00000008ff377819 */ /* 0x000fe20000011637 */
[----:B------:R-:W-:Y:S01]  /*12550*/  FADD.FTZ R144, R137, R144 ;  /* 0x0000009089907221 */ /* 0x000fe20000010000 */
[----:B------:R-:W-:Y:S01]  /*12560*/  SHF.R.U32.HI R61, RZ, 0x8, R61 ;  /* 0x00000008ff3d7819 */ /* 0x000fe2000001163d */
[----:B------:R-:W-:Y:S01]  /*12570*/  FADD.FTZ R239, R242, R239 ;  /* 0x000000eff2ef7221 */ /* 0x000fe20000010000 */
[C---:B------:R-:W-:Y:S01]  /*12580*/  HMMA.16816.F32 R72, R36.reuse, R64, R72 ;  /* 0x000000402448723c */ /* 0x040fe20000001848 */
[----:B------:R-:W-:Y:S03]  /*12590*/  FADD.FTZ R241, R241, R244 ;  /* 0x000000f4f1f17221 */ /* 0x000fe60000010000 */
[----:B------:R-:W-:Y:S01]  /*125a0*/  PRMT R106, R106, 0x5410, R61 ;  /* 0x000054106a6a7816 */ /* 0x000fe2000000003d */
[----:B------:R-:W-:Y:S01]  /*125b0*/  FFMA.FTZ R61, R62, c[0x0][0x23c], -R166 ;  /* 0x00008f003e3d7a23 */ /* 0x000fe200000108a6 */
[----:B------:R-:W-:Y:S01]  /*125c0*/  SHF.R.U32.HI R62, RZ, 0x10, R52 ;  /* 0x00000010ff3e7819 */ /* 0x000fe20000011634 */
[----:B------:R-:W-:Y:S01]  /*125d0*/  FFMA.FTZ R166, R63, c[0x0][0x23c], -R166 ;  /* 0x00008f003fa67a23 */ /* 0x000fe200000108a6 */
[-C--:B------:R-:W-:Y:S01]  /*125e0*/  HMMA.16816.F32 R76, R36, R66.reuse, R76 ;  /* 0x00000042244c723c */ /* 0x080fe2000000184c */
[----:B------:R-:W-:Y:S01]  /*125f0*/  LOP3.LUT R64, R114, 0xffff, RZ, 0xc0, !PT ;  /* 0x0000ffff72407812 */ /* 0x000fe200078ec0ff */
[----:B------:R-:W2:Y:S02]  /*12600*/  MUFU.EX2 R59, R59 ;  /* 0x0000003b003b7308 */ /* 0x000ea40000000800 */
[----:B------:R-:W-:Y:S01]  /*12610*/  SHF.R.U32.HI R65, RZ, 0x10, R104 ;  /* 0x00000010ff417819 */ /* 0x000fe20000011668 */
[----:B------:R-:W-:Y:S01]  /*12620*/  IMAD.MOV.U32 R2, RZ, RZ, R133 ;  /* 0x000000ffff027224 */ /* 0x000fe200078e0085 */
[----:B------:R-:W-:Y:S02]  /*12630*/  LOP3.LUT R62, R62, 0xff, RZ, 0xc0, !PT ;  /* 0x000000ff3e3e7812 */ /* 0x000fe400078ec0ff */
[C---:B------:R-:W-:Y:S01]  /*12640*/  HMMA.16816.F32 R20, R40.reuse, R66, R20 ;  /* 0x000000422814723c */ /* 0x040fe20000001814 */
[----:B------:R-:W-:Y:S03]  /*12650*/  LOP3.LUT R65, R65, 0xff, RZ, 0xc0, !PT ;  /* 0x000000ff41417812 */ /* 0x000fe600078ec0ff */
[----:B------:R-:W-:Y:S03]  /*12660*/  MUFU.EX2 R60, R60 ;  /* 0x0000003c003c7308 */ /* 0x000fe60000000800 */
[----:B------:R-:W-:Y:S01]  /*12670*/  SHF.R.U32.HI R66, RZ, 0x10, R114 ;  /* 0x00000010ff427819 */ /* 0x000fe20000011672 */
[-C--:B----4-:R-:W-:Y:S01]  /*12680*/  HMMA.16816.F32 R80, R40, R100.reuse, R80 ;  /* 0x000000642850723c */ /* 0x090fe20000001850 */
[----:B------:R-:W-:Y:S03]  /*12690*/  LDSM.16.MT88.4 R112, [R186+0x7800] ;  /* 0x00780000ba70783b */ /* 0x000fe60000004200 */
[----:B------:R-:W-:Y:S02]  /*126a0*/  SHF.R.U32.HI R67, RZ, 0x8, R64 ;  /* 0x00000008ff437819 */ /* 0x000fe40000011640 */
[----:B------:R-:W-:Y:S01]  /*126b0*/  SHF.R.U32.HI R64, RZ, 0x18, R104 ;  /* 0x00000018ff407819 */ /* 0x000fe20000011668 */
[----:B------:R-:W4:Y:S01]  /*126c0*/  MUFU.EX2 R167, R167 ;  /* 0x000000a700a77308 */ /* 0x000f220000000800 */
[C---:B------:R-:W-:Y:S01]  /*126d0*/  HMMA.16816.F32 R84, R36.reuse, R100, R84 ;  /* 0x000000642454723c */ /* 0x040fe20000001854 */
[----:B------:R-:W-:Y:S03]  /*126e0*/  PRMT R54, R54, 0x5410, R67 ;  /* 0x0000541036367816 */ /* 0x000fe60000000043 */
[----:B------:R-:W-:Y:S03]  /*126f0*/  PRMT R64, R65, 0x5410, R64 ;  /* 0x0000541041407816 */ /* 0x000fe60000000040 */
[----:B------:R-:W-:Y:S01]  /*12700*/  LOP3.LUT R100, R66, 0xff, RZ, 0xc0, !PT ;  /* 0x000000ff42647812 */ /* 0x000fe200078ec0ff */
[-C--:B------:R-:W-:Y:S01]  /*12710*/  HMMA.16816.F32 R24, R36, R102.reuse, R24 ;  /* 0x000000662418723c */ /* 0x080fe20000001818 */
[----:B------:R-:W-:Y:S01]  /*12720*/  LOP3.LUT R66, R104, 0xff, RZ, 0xc0, !PT ;  /* 0x000000ff68427812 */ /* 0x000fe200078ec0ff */
[----:B------:R-:W-:Y:S02]  /*12730*/  MUFU.EX2 R61, R61 ;  /* 0x0000003d003d7308 */ /* 0x000fe40000000800 */
[--C-:B------:R-:W-:Y:S02]  /*12740*/  SHF.R.U32.HI R104, RZ, 0x10, R118.reuse ;  /* 0x00000010ff687819 */ /* 0x100fe40000011676 */
[----:B------:R-:W-:Y:S02]  /*12750*/  PRMT R100, R100, 0x5410, R53 ;  /* 0x0000541064647816 */ /* 0x000fe40000000035 */
[C---:B------:R-:W-:Y:S01]  /*12760*/  HMMA.16816.F32 R88, R40.reuse, R102, R88 ;  /* 0x000000662858723c */ /* 0x040fe20000001858 */
[----:B------:R-:W-:Y:S02]  /*12770*/  SHF.R.U32.HI R53, RZ, 0x18, R118 ;  /* 0x00000018ff357819 */ /* 0x000fe40000011676 */
[----:B------:R-:W2:Y:S01]  /*12780*/  LDSM.16.MT88.4 R116, [R188+0x7800] ;  /* 0x00780000bc74783b */ /* 0x000ea20000004200 */
[----:B------:R-:W-:Y:S01]  /*12790*/  PRMT R66, R66, 0x5410, R55 ;  /* 0x0000541042427816 */ /* 0x000fe20000000037 */
[----:B------:R-:W2:Y:S01]  /*127a0*/  MUFU.EX2 R166, R166 ;  /* 0x000000a600a67308 */ /* 0x000ea20000000800 */
[----:B------:R-:W-:Y:S01]  /*127b0*/  LOP3.LUT R55, R52, 0xffff, RZ, 0xc0, !PT ;  /* 0x0000ffff34377812 */ /* 0x000fe200078ec0ff */
[--C-:B------:R-:W-:Y:S01]  /*127c0*/  HSET2.LE.AND R102, R54, R207.reuse, PT ;  /* 0x000000cf36667233 */ /* 0x100fe20003803000 */
[-C--:B-1----:R-:W-:Y:S01]  /*127d0*/  HMMA.16816.F32 R28, R40, R44.reuse, R28 ;  /* 0x0000002c281c723c */ /* 0x082fe2000000181c */
[----:B------:R-:W-:Y:S03]  /*127e0*/  LOP3.LUT R104, R104, 0xff, RZ, 0xc0, !PT ;  /* 0x000000ff68687812 */ /* 0x000fe600078ec0ff */
[----:B------:R-:W-:Y:S01]  /*127f0*/  SHF.R.U32.HI R55, RZ, 0x8, R55 ;  /* 0x00000008ff377819 */ /* 0x000fe20000011637 */
[--C-:B------:R-:W-:Y:S01]  /*12800*/  HSET2.LE.AND R103, R100, R207.reuse, PT ;  /* 0x000000cf64677233 */ /* 0x100fe20003803000 */
[----:B------:R-:W-:Y:S01]  /*12810*/  PRMT R104, R104, 0x5410, R53 ;  /* 0x0000541068687816 */ /* 0x000fe20000000035 */
[--C-:B------:R-:W-:Y:S01]  /*12820*/  HSET2.LE.AND R100, R106, R207.reuse, PT ;  /* 0x000000cf6a647233 */ /* 0x100fe20003803000 */
[C---:B------:R-:W-:Y:S01]  /*12830*/  HMMA.16816.F32 R92, R36.reuse, R44, R92 ;  /* 0x0000002c245c723c */ /* 0x040fe2000000185c */
[----:B------:R-:W-:Y:S03]  /*12840*/  SHF.R.U32.HI R53, RZ, 0x18, R52 ;  /* 0x00000018ff357819 */ /* 0x000fe60000011634 */
[--C-:B------:R-:W-:Y:S01]  /*12850*/  HSET2.LE.AND R101, R104, R207.reuse, PT ;  /* 0x000000cf68657233 */ /* 0x100fe20003803000 */
[----:B------:R-:W-:Y:S02]  /*12860*/  PRMT R62, R62, 0x5410, R53 ;  /* 0x000054103e3e7816 */ /* 0x000fe40000000035 */
[----:B------:R-:W-:Y:S01]  /*12870*/  LOP3.LUT R44, R52, 0xff, RZ, 0xc0, !PT ;  /* 0x000000ff342c7812 */ /* 0x000fe200078ec0ff */
[-C--:B------:R-:W-:Y:S01]  /*12880*/  HMMA.16816.F32 R96, R36, R46.reuse, R96 ;  /* 0x0000002e2460723c */ /* 0x080fe20000001860 */
[----:B------:R-:W-:Y:S03]  /*12890*/  F2FP.PACK_AB R45, R246, R243 ;  /* 0x000000f3f62d723e */ /* 0x000fe600000000ff */
[----:B------:R-:W-:Y:S02]  /*128a0*/  PRMT R44, R44, 0x5410, R55 ;  /* 0x000054102c2c7816 */ /* 0x000fe40000000037 */
[----:B------:R-:W1:Y:S01]  /*128b0*/  LDSM.16.MT88.4 R52, [R185+0x7800] ;  /* 0x00780000b934783b */ /* 0x000e620000004200 */
[----:B------:R-:W-:Y:S01]  /*128c0*/  F2FP.PACK_AB R39, R174, R247 ;  /* 0x000000f7ae27723e */ /* 0x000fe200000000ff */
[----:B------:R-:W-:Y:S01]  /*128d0*/  HMMA.16816.F32 R48, R40, R46, R48 ;  /* 0x0000002e2830723c */ /* 0x000fe20000001830 */
[----:B---3--:R-:W-:Y:S03]  /*128e0*/  F2FP.PACK_AB R38, R172, R249 ;  /* 0x000000f9ac26723e */ /* 0x008fe600000000ff */
[--C-:B------:R-:W-:Y:S01]  /*128f0*/  HSET2.LE.AND R36, R44, R207.reuse, PT ;  /* 0x000000cf2c247233 */ /* 0x100fe20003803000 */
[----:B------:R-:W-:Y:S01]  /*12900*/  F2FP.PACK_AB R44, R248, R245 ;  /* 0x000000f5f82c723e */ /* 0x000fe200000000ff */
[----:B------:R-:W-:Y:S01]  /*12910*/  FADD.FTZ R247, R247, R238 ;  /* 0x000000eef7f77221 */ /* 0x000fe20000010000 */
[----:B-----5:R-:W-:Y:S01]  /*12920*/  F2FP.PACK_AB R37, R57, R56 ;  /* 0x000000383925723e */ /* 0x020fe200000000ff */
[----:B------:R-:W-:Y:S01]  /*12930*/  FADD.FTZ R249, R249, R144 ;  /* 0x00000090f9f97221 */ /* 0x000fe20000010000 */
[----:B------:R-:W-:Y:S03]  /*12940*/  LOP3.LUT R102, R102, R45, RZ, 0xc0, !PT ;  /* 0x0000002d66667212 */ /* 0x000fe600078ec0ff */
[----:B------:R-:W-:Y:S01]  /*12950*/  LOP3.LUT R103, R103, R44, RZ, 0xc0, !PT ;  /* 0x0000002c67677212 */ /* 0x000fe200078ec0ff */
[----:B------:R-:W-:Y:S01]  /*12960*/  FADD.FTZ R56, R56, R239 ;  /* 0x000000ef38387221 */ /* 0x000fe20000010000 */
[----:B------:R-:W-:Y:S01]  /*12970*/  LOP3.LUT R100, R100, R39, RZ, 0xc0, !PT ;  /* 0x0000002764647212 */ /* 0x000fe200078ec0ff */
[--C-:B------:R-:W-:Y:S01]  /*12980*/  HSET2.LE.AND R39, R64, R207.reuse, PT ;  /* 0x000000cf40277233 */ /* 0x100fe20003803000 */
[----:B------:R-:W-:Y:S01]  /*12990*/  LOP3.LUT R101, R101, R38, RZ, 0xc0, !PT ;  /* 0x0000002665657212 */ /* 0x000fe200078ec0ff */
[--C-:B------:R-:W-:Y:S01]  /*129a0*/  HSET2.LE.AND R38, R66, R207.reuse, PT ;  /* 0x000000cf42267233 */ /* 0x100fe20003803000 */
[----:B------:R-:W-:Y:S01]  /*129b0*/  LOP3.LUT R36, R36, R37, RZ, 0xc0, !PT ;  /* 0x0000002524247212 */ /* 0x000fe200078ec0ff */
[----:B------:R-:W-:Y:S01]  /*129c0*/  HSET2.LE.AND R37, R62, R207, PT ;  /* 0x000000cf3e257233 */ /* 0x000fe20003803000 */
[----:B--2---:R-:W-:Y:S01]  /*129d0*/  F2FP.PACK_AB R42, R59, R58 ;  /* 0x0000003a3b2a723e */ /* 0x004fe200000000ff */
[----:B------:R-:W-:Y:S01]  /*129e0*/  FADD.FTZ R58, R58, R241 ;  /* 0x000000f13a3a7221 */ /* 0x000fe20000010000 */
[----:B----4-:R-:W-:Y:S01]  /*129f0*/  F2FP.PACK_AB R41, R167, R60 ;  /* 0x0000003ca729723e */ /* 0x010fe200000000ff */
[-C--:B------:R-:W-:Y:S01]  /*12a00*/  HMMA.16816.F32 R128, R100, R116.reuse, R8 ;  /* 0x000000746480723c */ /* 0x080fe20000001808 */
[----:B------:R-:W-:Y:S01]  /*12a10*/  F2FP.PACK_AB R40, R166, R61 ;  /* 0x0000003da628723e */ /* 0x000fe200000000ff */
[----:B------:R-:W2:Y:S01]  /*12a20*/  LDSM.16.MT88.4 R8, [R184+0x7800] ;  /* 0x00780000b808783b */ /* 0x000ea20000004200 */
[----:B------:R-:W-:Y:S01]  /*12a30*/  LOP3.LUT R37, R37, R42, RZ, 0xc0, !PT ;  /* 0x0000002a25257212 */ /* 0x000fe200078ec0ff */
[----:B------:R-:W-:Y:S01]  /*12a40*/  FADD.FTZ R174, R174, R247 ;  /* 0x000000f7aeae7221 */ /* 0x000fe20000010000 */
[----:B------:R-:W-:Y:S01]  /*12a50*/  LOP3.LUT R38, R38, R41, RZ, 0xc0, !PT ;  /* 0x0000002926267212 */ /* 0x000fe200078ec0ff */
[----:B------:R-:W-:Y:S01]  /*12a60*/  FADD.FTZ R172, R172, R249 ;  /* 0x000000f9acac7221 */ /* 0x000fe20000010000 */
[----:B------:R-:W-:Y:S01]  /*12a70*/  LOP3.LUT R39, R39, R40, RZ, 0xc0, !PT ;  /* 0x0000002827277212 */ /* 0x000fe200078ec0ff */
[----:B------:R-:W-:Y:S04]  /*12a80*/  FADD.FTZ R57, R57, R56 ;  /* 0x0000003839397221 */ /* 0x000fe80000010000 */
[----:B------:R-:W-:Y:S02]  /*12a90*/  FADD.FTZ R58, R59, R58 ;  /* 0x0000003a3b3a7221 */ /* 0x000fe40000010000 */
[C---:B------:R-:W-:Y:S01]  /*12aa0*/  HMMA.16816.F32 R124, R36.reuse, R116, R12 ;  /* 0x00000074247c723c */ /* 0x040fe2000000180c */
[----:B------:R-:W-:Y:S02]  /*12ab0*/  FADD.FTZ R223, R243, R174 ;  /* 0x000000aef3df7221 */ /* 0x000fe40000010000 */
[----:B------:R-:W-:Y:S02]  /*12ac0*/  FADD.FTZ R245, R245, R172 ;  /* 0x000000acf5f57221 */ /* 0x000fe40000010000 */
[----:B------:R-:W-:Y:S02]  /*12ad0*/  FADD.FTZ R60, R60, R57 ;  /* 0x000000393c3c7221 */ /* 0x000fe40000010000 */
[----:B------:R-:W-:Y:S01]  /*12ae0*/  FADD.FTZ R61, R61, R58 ;  /* 0x0000003a3d3d7221 */ /* 0x000fe20000010000 */
[-C--:B------:R-:W-:Y:S01]  /*12af0*/  HMMA.16816.F32 R120, R36, R118.reuse, R16 ;  /* 0x000000762478723c */ /* 0x080fe20000001810 */
[----:B------:R-:W-:Y:S03]  /*12b00*/  FADD.FTZ R223, R246, R223 ;  /* 0x000000dff6df7221 */ /* 0x000fe60000010000 */
[----:B------:R-:W-:Y:S02]  /*12b10*/  FADD.FTZ R222, R248, R245 ;  /* 0x000000f5f8de7221 */ /* 0x000fe40000010000 */
[----:B------:R-:W-:Y:S02]  /*12b20*/  FADD.FTZ R213, R167, R60 ;  /* 0x0000003ca7d57221 */ /* 0x000fe40000010000 */
[C---:B------:R-:W-:Y:S01]  /*12b30*/  HMMA.16816.F32 R116, R100.reuse, R118, R32 ;  /* 0x000000766474723c */ /* 0x040fe20000001820 */
[----:B------:R-:W-:Y:S07]  /*12b40*/  FADD.FTZ R211, R166, R61 ;  /* 0x0000003da6d37221 */ /* 0x000fee0000010000 */
        /* <DEDUP_REMOVED lines=13> */
.L_x_550:
[----:B------:R-:W1:Y:S01]  /*12c20*/  SHFL.BFLY PT, R8, R213, 0x2, 0x1f ;  /* 0x0c401f00d5087f89 */ /* 0x000e6200000e0000 */
[----:B------:R-:W-:Y:S01]  /*12c30*/  MOV R12, 0x3f800000 ;  /* 0x3f800000000c7802 */ /* 0x000fe20000000f00 */
[----:B------:R-:W2:Y:S01]  /*12c40*/  LDC.U8 R16, c[0x0][0x329] ;  /* 0x0000ca40ff107b82 */ /* 0x000ea20000000000 */
[----:B------:R-:W-:Y:S01]  /*12c50*/  MOV R14, 0x3f800000 ;  /* 0x3f800000000e7802 */ /* 0x000fe20000000f00 */
[----:B------:R-:W3:Y:S01]  /*12c60*/  SHFL.BFLY PT, R3, R222, 0x2, 0x1f ;  /* 0x0c401f00de037f89 */ /* 0x000ee200000e0000 */
[----:B------:R-:W-:Y:S01]  /*12c70*/  MOV R15, 0x3f800000 ;  /* 0x3f800000000f7802 */ /* 0x000fe20000000f00 */
[----:B------:R-:W-:Y:S01]  /*12c80*/  BSSY B0, `(.L_x_554) ;  /* 0x0000127000007945 */ /* 0x000fe20003800000 */
[----:B------:R-:W-:Y:S01]  /*12c90*/  ISETP.NE.AND P0, PT, R202, -0x1, PT ;  /* 0xffffffffca00780c */ /* 0x000fe20003f05270 */
[----:B------:R-:W4:Y:S02]  /*12ca0*/  SHFL.BFLY PT, R0, R223, 0x2, 0x1f ;  /* 0x0c401f00df007f89 */ /* 0x000f2400000e0000 */
[----:B------:R-:W2:Y:S02]  /*12cb0*/  LDC.U8 R20, c[0x0][0x328] ;  /* 0x0000ca00ff147b82 */ /* 0x000ea40000000000 */
[----:B------:R-:W2:Y:S01]  /*12cc0*/  SHFL.BFLY PT, R4, R211, 0x2, 0x1f ;  /* 0x0c401f00d3047f89 */ /* 0x000ea200000e0000 */
[----:B-1----:R-:W-:-:S02]  /*12cd0*/  FADD.FTZ R8, R8, R213 ;  /* 0x000000d508087221 */ /* 0x002fc40000010000 */
[----:B---3--:R-:W-:-:S03]  /*12ce0*/  FADD.FTZ R3, R3, R222 ;  /* 0x000000de03037221 */ /* 0x008fc60000010000 */
[----:B------:R-:W1:Y:S01]  /*12cf0*/  SHFL.BFLY PT, R5, R8, 0x1, 0x1f ;  /* 0x0c201f0008057f89 */ /* 0x000e6200000e0000 */
[----:B----4-:R-:W-:-:S03]  /*12d00*/  FADD.FTZ R9, R0, R223 ;  /* 0x000000df00097221 */ /* 0x010fc60000010000 */
[----:B------:R-:W3:Y:S01]  /*12d10*/  SHFL.BFLY PT, R6, R3, 0x1, 0x1f ;  /* 0x0c201f0003067f89 */ /* 0x000ee200000e0000 */
[----:B--2---:R-:W-:-:S03]  /*12d20*/  FADD.FTZ R17, R4, R211 ;  /* 0x000000d304117221 */ /* 0x004fc60000010000 */
[----:B------:R-:W2:Y:S04]  /*12d30*/  S2R R0, SR_TID.X ;  /* 0x0000000000007919 */ /* 0x000ea80000002100 */
[----:B------:R-:W4:Y:S04]  /*12d40*/  SHFL.BFLY PT, R2, R9, 0x1, 0x1f ;  /* 0x0c201f0009027f89 */ /* 0x000f2800000e0000 */
[----:B------:R-:W4:Y:S01]  /*12d50*/  SHFL.BFLY PT, R4, R17, 0x1, 0x1f ;  /* 0x0c201f0011047f89 */ /* 0x000f2200000e0000 */
[----:B-1----:R-:W-:Y:S02]  /*12d60*/  FADD.FTZ R5, R8, R5 ;  /* 0x0000000508057221 */ /* 0x002fe40000010000 */
[----:B---3--:R-:W-:-:S03]  /*12d70*/  FADD.FTZ R6, R3, R6 ;  /* 0x0000000603067221 */ /* 0x008fc60000010000 */
[----:B------:R-:W-:Y:S02]  /*12d80*/  FSETP.NE.FTZ.AND P4, PT, R5, RZ, PT ;  /* 0x000000ff0500720b */ /* 0x000fe40003f95000 */
[----:B--2---:R-:W-:Y:S02]  /*12d90*/  SHF.R.S32.HI R3, RZ, 0x1f, R0 ;  /* 0x0000001fff037819 */ /* 0x004fe40000011400 */
[----:B------:R-:W-:Y:S02]  /*12da0*/  FSETP.NE.FTZ.AND P5, PT, R6, RZ, PT ;  /* 0x000000ff0600720b */ /* 0x000fe40003fb5000 */
[-C--:B------:R-:W-:Y:S01]  /*12db0*/  LEA.HI R11, R3, R0.reuse, RZ, 0x2 ;  /* 0x00000000030b7211 */ /* 0x080fe200078f10ff */
[----:B----4-:R-:W-:Y:S01]  /*12dc0*/  FADD.FTZ R2, R9, R2 ;  /* 0x0000000209027221 */ /* 0x010fe20000010000 */
[----:B------:R-:W-:Y:S01]  /*12dd0*/  LEA.HI R3, R3, R0, RZ, 0x5 ;  /* 0x0000000003037211 */ /* 0x000fe200078f28ff */
[----:B------:R-:W-:Y:S01]  /*12de0*/  @P0 IMAD.WIDE.U32 R8, R202, c[0x0][0x1e8], RZ ;  /* 0x00007a00ca080a25 */ /* 0x000fe200078e00ff */
[----:B------:R-:W-:-:S03]  /*12df0*/  SHF.R.S32.HI R13, RZ, 0x2, R11 ;  /* 0x00000002ff0d7819 */ /* 0x000fc6000001140b */
[----:B------:R-:W1:Y:S01]  /*12e00*/  @P4 MUFU.RCP R12, R5 ;  /* 0x00000005000c4308 */ /* 0x000e620000001000 */
[----:B------:R-:W-:Y:S01]  /*12e10*/  SHF.R.S32.HI R10, RZ, 0x1f, R11 ;  /* 0x0000001fff0a7819 */ /* 0x000fe2000001140b */
[----:B------:R-:W-:Y:S01]  /*12e20*/  FADD.FTZ R4, R17, R4 ;  /* 0x0000000411047221 */ /* 0x000fe20000010000 */
[----:B------:R-:W-:Y:S01]  /*12e30*/  FSETP.NE.FTZ.AND P6, PT, R2, RZ, PT ;  /* 0x000000ff0200720b */ /* 0x000fe20003fd5000 */
[----:B------:R-:W-:Y:S01]  /*12e40*/  @P0 IMAD R9, R202, c[0x0][0x1ec], R9 ;  /* 0x00007b00ca090a24 */ /* 0x000fe200078e0209 */
[----:B------:R-:W-:Y:S02]  /*12e50*/  LEA.HI R10, R10, R13, RZ, 0x3 ;  /* 0x0000000d0a0a7211 */ /* 0x000fe400078f18ff */
[----:B------:R-:W-:Y:S01]  /*12e60*/  FSETP.NE.FTZ.AND P3, PT, R4, RZ, PT ;  /* 0x000000ff0400720b */ /* 0x000fe20003f75000 */
[----:B------:R-:W2:Y:S01]  /*12e70*/  @P5 MUFU.RCP R14, R6 ;  /* 0x00000006000e5308 */ /* 0x000ea20000001000 */
[----:B------:R-:W-:Y:S02]  /*12e80*/  LOP3.LUT R10, R10, 0xfffffff8, RZ, 0xc0, !PT ;  /* 0xfffffff80a0a7812 */ /* 0x000fe400078ec0ff */
[----:B------:R-:W-:-:S02]  /*12e90*/  LOP3.LUT R11, R11, 0x3ffffffc, RZ, 0xc0, !PT ;  /* 0x3ffffffc0b0b7812 */ /* 0x000fc400078ec0ff */
[----:B------:R-:W-:Y:S02]  /*12ea0*/  IADD3 R10, R13, -R10, RZ ;  /* 0x8000000a0d0a7210 */ /* 0x000fe40007ffe0ff */
[----:B------:R-:W-:Y:S01]  /*12eb0*/  MOV R13, 0x3f800000 ;  /* 0x3f800000000d7802 */ /* 0x000fe20000000f00 */
[----:B-1----:R-:W-:Y:S01]  /*12ec0*/  FMUL.FTZ R12, R12, c[0x0][0x2dc] ;  /* 0x0000b7000c0c7a20 */ /* 0x002fe20000410000 */
[----:B------:R-:W1:Y:S01]  /*12ed0*/  @P6 MUFU.RCP R15, R2 ;  /* 0x00000002000f6308 */ /* 0x000e620000001000 */
[----:B------:R-:W-:Y:S02]  /*12ee0*/  IMAD.IADD R11, R0, 0x1, -R11 ;  /* 0x00000001000b7824 */ /* 0x000fe400078e0a0b */
[C---:B------:R-:W-:Y:S02]  /*12ef0*/  FMUL.FTZ R124, R12.reuse, R124 ;  /* 0x0000007c0c7c7220 */ /* 0x040fe40000410000 */
[C---:B------:R-:W-:Y:S02]  /*12f00*/  FMUL.FTZ R125, R12.reuse, R125 ;  /* 0x0000007d0c7d7220 */ /* 0x040fe40000410000 */
[C---:B------:R-:W-:Y:S01]  /*12f10*/  FMUL.FTZ R120, R12.reuse, R120 ;  /* 0x000000780c787220 */ /* 0x040fe20000410000 */
[----:B------:R-:W3:Y:S01]  /*12f20*/  @P3 MUFU.RCP R13, R4 ;  /* 0x00000004000d3308 */ /* 0x000ee20000001000 */
[C---:B------:R-:W-:Y:S01]  /*12f30*/  FMUL.FTZ R121, R12.reuse, R121 ;  /* 0x000000790c797220 */ /* 0x040fe20000410000 */
[----:B------:R-:W-:Y:S01]  /*12f40*/  F2FP.PACK_AB R124, R125, R124 ;  /* 0x0000007c7d7c723e */ /* 0x000fe200000000ff */
[----:B------:R-:W-:-:S02]  /*12f50*/  FMUL.FTZ R72, R12, R72 ;  /* 0x000000480c487220 */ /* 0x000fc40000410000 */
[C---:B------:R-:W-:Y:S01]  /*12f60*/  FMUL.FTZ R73, R12.reuse, R73 ;  /* 0x000000490c497220 */ /* 0x040fe20000410000 */
[----:B------:R-:W-:Y:S01]  /*12f70*/  F2FP.PACK_AB R120, R121, R120 ;  /* 0x000000787978723e */ /* 0x000fe200000000ff */
[C---:B------:R-:W-:Y:S01]  /*12f80*/  FMUL.FTZ R76, R12.reuse, R76 ;  /* 0x0000004c0c4c7220 */ /* 0x040fe20000410000 */
[----:B------:R-:W4:Y:S01]  /*12f90*/  @P6 MUFU.LG2 R2, R2 ;  /* 0x0000000200026308 */ /* 0x000f220000000c00 */
[C---:B------:R-:W-:Y:S01]  /*12fa0*/  FMUL.FTZ R77, R12.reuse, R77 ;  /* 0x0000004d0c4d7220 */ /* 0x040fe20000410000 */
[----:B------:R-:W-:Y:S01]  /*12fb0*/  F2FP.PACK_AB R72, R73, R72 ;  /* 0x000000484948723e */ /* 0x000fe200000000ff */
[C---:B------:R-:W-:Y:S02]  /*12fc0*/  FMUL.FTZ R84, R12.reuse, R84 ;  /* 0x000000540c547220 */ /* 0x040fe40000410000 */
[C---:B------:R-:W-:Y:S01]  /*12fd0*/  FMUL.FTZ R85, R12.reuse, R85 ;  /* 0x000000550c557220 */ /* 0x040fe20000410000 */
[----:B------:R-:W-:Y:S01]  /*12fe0*/  F2FP.PACK_AB R76, R77, R76 ;  /* 0x0000004c4d4c723e */ /* 0x000fe200000000ff */
[C---:B------:R-:W-:Y:S01]  /*12ff0*/  FMUL.FTZ R108, R12.reuse, R108 ;  /* 0x0000006c0c6c7220 */ /* 0x040fe20000410000 */
[----:B------:R-:W3:Y:S01]  /*13000*/  @P3 MUFU.LG2 R4, R4 ;  /* 0x0000000400043308 */ /* 0x000ee20000000c00 */
[C---:B------:R-:W-:Y:S01]  /*13010*/  FMUL.FTZ R109, R12.reuse, R109 ;  /* 0x0000006d0c6d7220 */ /* 0x040fe20000410000 */
[----:B------:R-:W-:Y:S01]  /*13020*/  F2FP.PACK_AB R84, R85, R84 ;  /* 0x000000545554723e */ /* 0x000fe200000000ff */
[----:B------:R-:W-:-:S02]  /*13030*/  FMUL.FTZ R92, R12, R92 ;  /* 0x0000005c0c5c7220 */ /* 0x000fc40000410000 */
[C---:B------:R-:W-:Y:S01]  /*13040*/  FMUL.FTZ R93, R12.reuse, R93 ;  /* 0x0000005d0c5d7220 */ /* 0x040fe20000410000 */
[----:B------:R-:W-:Y:S01]  /*13050*/  F2FP.PACK_AB R108, R109, R108 ;  /* 0x0000006c6d6c723e */ /* 0x000fe200000000ff */
[C---:B------:R-:W-:Y:S01]  /*13060*/  FMUL.FTZ R96, R12.reuse, R96 ;  /* 0x000000600c607220 */ /* 0x040fe20000410000 */
[----:B------:R-:W3:Y:S01]  /*13070*/  @P5 MUFU.LG2 R6, R6 ;  /* 0x0000000600065308 */ /* 0x000ee20000000c00 */
[----:B------:R-:W-:Y:S01]  /*13080*/  FMUL.FTZ R97, R12, R97 ;  /* 0x000000610c617220 */ /* 0x000fe20000410000 */
[----:B------:R-:W-:Y:S01]  /*13090*/  LOP3.LUT R12, R10, 0x1, RZ, 0xc0, !PT ;  /* 0x000000010a0c7812 */ /* 0x000fe200078ec0ff */
[----:B--2---:R-:W-:Y:S01]  /*130a0*/  FMUL.FTZ R14, R14, c[0x0][0x2dc] ;  /* 0x0000b7000e0e7a20 */ /* 0x004fe20000410000 */
[----:B------:R-:W-:Y:S01]  /*130b0*/  F2FP.PACK_AB R92, R93, R92 ;  /* 0x0000005c5d5c723e */ /* 0x000fe200000000ff */
[----:B-1----:R-:W-:Y:S01]  /*130c0*/  FMUL.FTZ R15, R15, c[0x0][0x2dc] ;  /* 0x0000b7000f0f7a20 */ /* 0x002fe20000410000 */
[----:B------:R-:W-:Y:S01]  /*130d0*/  ISETP.NE.U32.AND P1, PT, R12, 0x1, PT ;  /* 0x000000010c00780c */ /* 0x000fe20003f25070 */
[C---:B------:R-:W-:Y:S01]  /*130e0*/  FMUL.FTZ R130, R14.reuse, R130 ;  /* 0x000000820e827220 */ /* 0x040fe20000410000 */
[----:B------:R-:W-:Y:S01]  /*130f0*/  MOV R12, 0xfffffff0 ;  /* 0xfffffff0000c7802 */ /* 0x000fe20000000f00 */
[C---:B------:R-:W-:Y:S01]  /*13100*/  FMUL.FTZ R131, R14.reuse, R131 ;  /* 0x000000830e837220 */ /* 0x040fe20000410000 */
[----:B------:R-:W-:Y:S01]  /*13110*/  F2FP.PACK_AB R96, R97, R96 ;  /* 0x000000606160723e */ /* 0x000fe200000000ff */
[----:B------:R-:W-:Y:S01]  /*13120*/  FMUL.FTZ R118, R14, R118 ;  /* 0x000000760e767220 */ /* 0x000fe20000410000 */
[----:B------:R-:W-:Y:S01]  /*13130*/  SEL R12, R12, 0x10, !P1 ;  /* 0x000000100c0c7807 */ /* 0x000fe20004800000 */
[----:B------:R-:W-:Y:S01]  /*13140*/  FMUL.FTZ R119, R14, R119 ;  /* 0x000000770e777220 */ /* 0x000fe20000410000 */
[----:B------:R-:W-:Y:S01]  /*13150*/  R2P PR, R10, 0x6 ;  /* 0x000000060a007804 */ /* 0x000fe20000000000 */
[----:B------:R-:W-:Y:S01]  /*13160*/  FMUL.FTZ R70, R14, R70 ;  /* 0x000000460e467220 */ /* 0x000fe20000410000 */
[----:B------:R-:W-:Y:S01]  /*13170*/  SHF.L.U32 R10, R10, 0x6, RZ ;  /* 0x000000060a0a7819 */ /* 0x000fe200000006ff */
[C---:B------:R-:W-:Y:S01]  /*13180*/  FMUL.FTZ R71, R14.reuse, R71 ;  /* 0x000000470e477220 */ /* 0x040fe20000410000 */
[----:B------:R-:W-:Y:S01]  /*13190*/  F2FP.PACK_AB R130, R131, R130 ;  /* 0x000000828382723e */ /* 0x000fe200000000ff */
[----:B------:R-:W-:Y:S01]  /*131a0*/  FMUL.FTZ R114, R14, R114 ;  /* 0x000000720e727220 */ /* 0x000fe20000410000 */
[----:B------:R-:W-:Y:S01]  /*131b0*/  LOP3.LUT R10, R10, 0x1c0, RZ, 0xc0, !PT ;  /* 0x000001c00a0a7812 */ /* 0x000fe200078ec0ff */
[C---:B------:R-:W-:Y:S01]  /*131c0*/  FMUL.FTZ R115, R14.reuse, R115 ;  /* 0x000000730e737220 */ /* 0x040fe20000410000 */
[----:B------:R-:W-:Y:S01]  /*131d0*/  F2FP.PACK_AB R118, R119, R118 ;  /* 0x000000767776723e */ /* 0x000fe200000000ff */
[----:B------:R-:W-:Y:S01]  /*131e0*/  FMUL.FTZ R82, R14, R82 ;  /* 0x000000520e527220 */ /* 0x000fe20000410000 */
[----:B------:R-:W-:Y:S01]  /*131f0*/  LEA.HI R10, R10, R10, RZ, 0x1d ;  /* 0x0000000a0a0a7211 */ /* 0x000fe200078fe8ff */
[C---:B------:R-:W-:Y:S01]  /*13200*/  FMUL.FTZ R83, R14.reuse, R83 ;  /* 0x000000530e537220 */ /* 0x040fe20000410000 */
[----:B------:R-:W-:Y:S01]  /*13210*/  F2FP.PACK_AB R70, R71, R70 ;  /* 0x000000464746723e */ /* 0x000fe200000000ff */
[C---:B------:R-:W-:Y:S01]  /*13220*/  FMUL.FTZ R90, R14.reuse, R90 ;  /* 0x0000005a0e5a7220 */ /* 0x040fe20000410000 */
[----:B------:R-:W-:Y:S01]  /*13230*/  F2FP.PACK_AB R114, R115, R114 ;  /* 0x000000727372723e */ /* 0x000fe200000000ff */
[C---:B------:R-:W-:Y:S01]  /*13240*/  FMUL.FTZ R91, R14.reuse, R91 ;  /* 0x0000005b0e5b7220 */ /* 0x040fe20000410000 */
[----:B------:R-:W-:Y:S01]  /*13250*/  F2FP.PACK_AB R82, R83, R82 ;  /* 0x000000525352723e */ /* 0x000fe200000000ff */
[C---:B------:R-:W-:Y:S01]  /*13260*/  FMUL.FTZ R106, R14.reuse, R106 ;  /* 0x0000006a0e6a7220 */ /* 0x040fe20000410000 */
[----:B------:R-:W1:Y:S01]  /*13270*/  @P4 MUFU.LG2 R5, R5 ;  /* 0x0000000500054308 */ /* 0x000e620000000c00 */
[C---:B------:R-:W-:Y:S01]  /*13280*/  FMUL.FTZ R107, R14.reuse, R107 ;  /* 0x0000006b0e6b7220 */ /* 0x040fe20000410000 */
[----:B------:R-:W-:Y:S01]  /*13290*/  F2FP.PACK_AB R90, R91, R90 ;  /* 0x0000005a5b5a723e */ /* 0x000fe200000000ff */
[----:B------:R-:W-:-:S02]  /*132a0*/  FMUL.FTZ R102, R14, R102 ;  /* 0x000000660e667220 */ /* 0x000fc40000410000 */
[----:B------:R-:W-:Y:S01]  /*132b0*/  FMUL.FTZ R103, R14, R103 ;  /* 0x000000670e677220 */ /* 0x000fe20000410000 */
[----:B------:R-:W-:Y:S01]  /*132c0*/  SHF.R.S32.HI R14, RZ, 0x5, R3 ;  /* 0x00000005ff0e7819 */ /* 0x000fe20000011403 */
[----:B---3--:R-:W-:Y:S01]  /*132d0*/  FMUL.FTZ R13, R13, c[0x0][0x2dc] ;  /* 0x0000b7000d0d7a20 */ /* 0x008fe20000410000 */
[----:B------:R-:W-:Y:S01]  /*132e0*/  F2FP.PACK_AB R106, R107, R106 ;  /* 0x0000006a6b6a723e */ /* 0x000fe200000000ff */
[C---:B------:R-:W-:Y:S01]  /*132f0*/  FMUL.FTZ R128, R15.reuse, R128 ;  /* 0x000000800f807220 */ /* 0x040fe20000410000 */
[----:B------:R-:W-:Y:S01]  /*13300*/  LEA R11, R14, R11, 0x9 ;  /* 0x0000000b0e0b7211 */ /* 0x000fe200078e48ff */
[----:B------:R-:W-:Y:S01]  /*13310*/  FMUL.FTZ R129, R15, R129 ;  /* 0x000000810f817220 */ /* 0x000fe20000410000 */
[----:B------:R-:W-:Y:S01]  /*13320*/  F2FP.PACK_AB R102, R103, R102 ;  /* 0x000000666766723e */ /* 0x000fe200000000ff */
[----:B------:R-:W-:Y:S01]  /*13330*/  FMUL.FTZ R116, R15, R116 ;  /* 0x000000740f747220 */ /* 0x000fe20000410000 */
[----:B------:R-:W-:Y:S01]  /*13340*/  LEA R10, R11, R10, 0x1 ;  /* 0x0000000a0b0a7211 */ /* 0x000fe200078e08ff */
[----:B------:R-:W-:Y:S01]  /*13350*/  FMUL.FTZ R117, R15, R117 ;  /* 0x000000750f757220 */ /* 0x000fe20000410000 */
[----:B------:R-:W-:Y:S01]  /*13360*/  F2FP.PACK_AB R128, R129, R128 ;  /* 0x000000808180723e */ /* 0x000fe200000000ff */
[C---:B------:R-:W-:Y:S01]  /*13370*/  FMUL.FTZ R126, R13.reuse, R126 ;  /* 0x0000007e0d7e7220 */ /* 0x040fe20000410000 */
[----:B------:R-:W-:Y:S01]  /*13380*/  SHF.L.U32 R11, R10, 0x1, RZ ;  /* 0x000000010a0b7819 */ /* 0x000fe200000006ff */
[C---:B------:R-:W-:Y:S01]  /*13390*/  FMUL.FTZ R127, R13.reuse, R127 ;  /* 0x0000007f0d7f7220 */ /* 0x040fe20000410000 */
[----:B------:R-:W-:Y:S01]  /*133a0*/  MOV R10, 0x20 ;  /* 0x00000020000a7802 */ /* 0x000fe20000000f00 */
[----:B------:R-:W-:Y:S01]  /*133b0*/  FMUL.FTZ R122, R13, R122 ;  /* 0x0000007a0d7a7220 */ /* 0x000fe20000410000 */
[----:B------:R-:W-:Y:S01]  /*133c0*/  F2FP.PACK_AB R116, R117, R116 ;  /* 0x000000747574723e */ /* 0x000fe200000000ff */
[C---:B------:R-:W-:Y:S01]  /*133d0*/  FMUL.FTZ R123, R13.reuse, R123 ;  /* 0x0000007b0d7b7220 */ /* 0x040fe20000410000 */
[----:B------:R-:W-:Y:S01]  /*133e0*/  SEL R18, R10, 0xffffffe0, !P1 ;  /* 0xffffffe00a127807 */ /* 0x000fe20004800000 */
[----:B------:R-:W-:Y:S01]  /*133f0*/  FMUL.FTZ R74, R13, R74 ;  /* 0x0000004a0d4a7220 */ /* 0x000fe20000410000 */
[----:B------:R-:W-:Y:S01]  /*13400*/  IADD3 R17, R11, R12, RZ ;  /* 0x0000000c0b117210 */ /* 0x000fe20007ffe0ff */
[----:B------:R-:W-:Y:S01]  /*13410*/  FMUL.FTZ R75, R13, R75 ;  /* 0x0000004b0d4b7220 */ /* 0x000fe20000410000 */
[----:B------:R-:W-:Y:S01]  /*13420*/  F2FP.PACK_AB R126, R127, R126 ;  /* 0x0000007e7f7e723e */ /* 0x000fe200000000ff */
[----:B------:R-:W-:Y:S01]  /*13430*/  FMUL.FTZ R78, R13, R78 ;  /* 0x0000004e0d4e7220 */ /* 0x000fe20000410000 */
[----:B------:R-:W-:Y:S01]  /*13440*/  F2FP.PACK_AB R122, R123, R122 ;  /* 0x0000007a7b7a723e */ /* 0x000fe200000000ff */
[C---:B------:R-:W-:Y:S01]  /*13450*/  FMUL.FTZ R79, R13.reuse, R79 ;  /* 0x0000004f0d4f7220 */ /* 0x040fe20000410000 */
[----:B------:R-:W-:Y:S01]  /*13460*/  STS [R11], R128 ;  /* 0x000000800b007388 */ /* 0x000fe20000000800 */
[----:B------:R-:W-:Y:S01]  /*13470*/  FMUL.FTZ R86, R13, R86 ;  /* 0x000000560d567220 */ /* 0x000fe20000410000 */
[----:B------:R-:W-:Y:S01]  /*13480*/  IADD3 R21, R17, R18, RZ ;  /* 0x0000001211157210 */ /* 0x000fe20007ffe0ff */
[C---:B------:R-:W-:Y:S01]  /*13490*/  FMUL.FTZ R87, R13.reuse, R87 ;  /* 0x000000570d577220 */ /* 0x040fe20000410000 */
[----:B------:R-:W-:Y:S01]  /*134a0*/  STS [R11+0x400], R130 ;  /* 0x000400820b007388 */ /* 0x000fe20000000800 */
[----:B------:R-:W-:Y:S01]  /*134b0*/  FMUL.FTZ R110, R13, R110 ;  /* 0x0000006e0d6e7220 */ /* 0x000fe20000410000 */
[----:B------:R-:W-:Y:S01]  /*134c0*/  F2FP.PACK_AB R74, R75, R74 ;  /* 0x0000004a4b4a723e */ /* 0x000fe200000000ff */
[C---:B------:R-:W-:Y:S01]  /*134d0*/  FMUL.FTZ R111, R13.reuse, R111 ;  /* 0x0000006f0d6f7220 */ /* 0x040fe20000410000 */
[----:B------:R-:W-:Y:S01]  /*134e0*/  STS [R17], R116 ;  /* 0x0000007411007388 */ /* 0x000fe20000000800 */
[----:B------:R-:W-:Y:S01]  /*134f0*/  FMUL.FTZ R94, R13, R94 ;  /* 0x0000005e0d5e7220 */ /* 0x000fe20000410000 */
[----:B------:R-:W-:Y:S01]  /*13500*/  F2FP.PACK_AB R78, R79, R78 ;  /* 0x0000004e4f4e723e */ /* 0x000fe200000000ff */
[C---:B------:R-:W-:Y:S01]  /*13510*/  FMUL.FTZ R95, R13.reuse, R95 ;  /* 0x0000005f0d5f7220 */ /* 0x040fe20000410000 */
[----:B------:R-:W-:Y:S01]  /*13520*/  STS [R17+0x400], R118 ;  /* 0x0004007611007388 */ /* 0x000fe20000000800 */
[----:B------:R-:W-:Y:S01]  /*13530*/  FMUL.FTZ R98, R13, R98 ;  /* 0x000000620d627220 */ /* 0x000fe20000410000 */
[----:B------:R-:W-:Y:S01]  /*13540*/  F2FP.PACK_AB R86, R87, R86 ;  /* 0x000000565756723e */ /* 0x000fe200000000ff */
[----:B------:R-:W-:Y:S01]  /*13550*/  FMUL.FTZ R13, R13, R99 ;  /* 0x000000630d0d7220 */ /* 0x000fe20000410000 */
[----:B------:R-:W-:Y:S01]  /*13560*/  STS [R11+0x2000], R124 ;  /* 0x0020007c0b007388 */ /* 0x000fe20000000800 */
[----:B------:R-:W-:Y:S01]  /*13570*/  FMUL.FTZ R68, R15, R68 ;  /* 0x000000440f447220 */ /* 0x000fe20000410000 */
[----:B------:R-:W-:Y:S01]  /*13580*/  F2FP.PACK_AB R110, R111, R110 ;  /* 0x0000006e6f6e723e */ /* 0x000fe200000000ff */
[----:B------:R-:W-:Y:S01]  /*13590*/  FMUL.FTZ R69, R15, R69 ;  /* 0x000000450f457220 */ /* 0x000fe20000410000 */
[----:B------:R-:W-:Y:S01]  /*135a0*/  F2FP.PACK_AB R98, R13, R98 ;  /* 0x000000620d62723e */ /* 0x000fe200000000ff */
[----:B------:R-:W-:Y:S01]  /*135b0*/  FMUL.FTZ R112, R15, R112 ;  /* 0x000000700f707220 */ /* 0x000fe20000410000 */
[----:B------:R-:W-:Y:S01]  /*135c0*/  IADD3 R13, R11, 0x40, RZ ;  /* 0x000000400b0d7810 */ /* 0x000fe20007ffe0ff */
[----:B------:R-:W-:Y:S01]  /*135d0*/  FMUL.FTZ R113, R15, R113 ;  /* 0x000000710f717220 */ /* 0x000fe20000410000 */
[----:B------:R-:W-:Y:S01]  /*135e0*/  F2FP.PACK_AB R68, R69, R68 ;  /* 0x000000444544723e */ /* 0x000fe200000000ff */
[----:B------:R-:W-:Y:S01]  /*135f0*/  FMUL.FTZ R80, R15, R80 ;  /* 0x000000500f507220 */ /* 0x000fe20000410000 */
[----:B------:R-:W-:Y:S01]  /*13600*/  @P2 IADD3 R13, R11, -0x40, RZ ;  /* 0xffffffc00b0d2810 */ /* 0x000fe20007ffe0ff */
[----:B------:R-:W-:Y:S01]  /*13610*/  FMUL.FTZ R81, R15, R81 ;  /* 0x000000510f517220 */ /* 0x000fe20000410000 */
[----:B------:R-:W-:Y:S01]  /*13620*/  F2FP.PACK_AB R112, R113, R112 ;  /* 0x000000707170723e */ /* 0x000fe200000000ff */
[C---:B------:R-:W-:Y:S01]  /*13630*/  FMUL.FTZ R88, R15.reuse, R88 ;  /* 0x000000580f587220 */ /* 0x040fe20000410000 */
[----:B------:R-:W-:Y:S01]  /*13640*/  STS [R11+0x2400], R126 ;  /* 0x0024007e0b007388 */ /* 0x000fe20000000800 */
[----:B------:R-:W-:Y:S01]  /*13650*/  FMUL.FTZ R89, R15, R89 ;  /* 0x000000590f597220 */ /* 0x000fe20000410000 */
[----:B------:R-:W-:Y:S01]  /*13660*/  F2FP.PACK_AB R80, R81, R80 ;  /* 0x000000505150723e */ /* 0x000fe200000000ff */
[----:B------:R-:W-:Y:S01]  /*13670*/  IMAD.IADD R19, R11, 0x1, R18 ;  /* 0x000000010b137824 */ /* 0x000fe200078e0212 */
[----:B------:R-:W-:Y:S01]  /*13680*/  STS [R17+0x2000], R120 ;  /* 0x0020007811007388 */ /* 0x000fe20000000800 */
[----:B------:R-:W-:Y:S01]  /*13690*/  FMUL.FTZ R104, R15, R104 ;  /* 0x000000680f687220 */ /* 0x000fe20000410000 */
[----:B------:R-:W-:Y:S01]  /*136a0*/  F2FP.PACK_AB R88, R89, R88 ;  /* 0x000000585958723e */ /* 0x000fe200000000ff */
[C---:B------:R-:W-:Y:S01]  /*136b0*/  FMUL.FTZ R105, R15.reuse, R105 ;  /* 0x000000690f697220 */ /* 0x040fe20000410000 */
[----:B------:R2:W-:Y:S01]  /*136c0*/  STS [R17+0x2400], R122 ;  /* 0x0024007a11007388 */ /* 0x0005e20000000800 */
[C---:B------:R-:W-:Y:S01]  /*136d0*/  FMUL.FTZ R100, R15.reuse, R100 ;  /* 0x000000640f647220 */ /* 0x040fe20000410000 */
[----:B------:R-:W-:Y:S01]  /*136e0*/  IADD3 R23, R18, 0x400, R13 ;  /* 0x0000040012177810 */ /* 0x000fe20007ffe00d */
[----:B------:R-:W-:Y:S01]  /*136f0*/  FMUL.FTZ R15, R15, R101 ;  /* 0x000000650f0f7220 */ /* 0x000fe20000410000 */
[----:B------:R-:W-:Y:S01]  /*13700*/  STS [R19], R68 ;  /* 0x0000004413007388 */ /* 0x000fe20000000800 */
[----:B------:R-:W-:Y:S01]  /*13710*/  F2FP.PACK_AB R104, R105, R104 ;  /* 0x000000686968723e */ /* 0x000fe200000000ff */
[----:B----4-:R-:W-:Y:S01]  /*13720*/  @P6 FMUL.FTZ R2, R2, 0.69314718246459960938 ;  /* 0x3f31721802026820 */ /* 0x010fe20000410000 */
[----:B------:R-:W-:Y:S01]  /*13730*/  IADD3 R23, R12, R23, RZ ;  /* 0x000000170c177210 */ /* 0x000fe20007ffe0ff */
[----:B------:R-:W-:Y:S01]  /*13740*/  STS [R19+0x400], R70 ;  /* 0x0004004613007388 */ /* 0x000fe20000000800 */
[----:B------:R-:W-:-:S02]  /*13750*/  F2FP.PACK_AB R15, R15, R100 ;  /* 0x000000640f0f723e */ /* 0x000fc400000000ff */
[----:B------:R-:W-:Y:S01]  /*13760*/  F2FP.PACK_AB R94, R95, R94 ;  /* 0x0000005e5f5e723e */ /* 0x000fe200000000ff */
[----:B------:R-:W-:Y:S01]  /*13770*/  STS [R21], R112 ;  /* 0x0000007015007388 */ /* 0x000fe20000000800 */
[----:B------:R-:W-:Y:S02]  /*13780*/  ISETP.NE.AND P2, PT, R16, RZ, PT ;  /* 0x000000ff1000720c */ /* 0x000fe40003f45270 */
[----:B------:R-:W-:Y:S01]  /*13790*/  LOP3.LUT R3, R3, 0xffffffe0, RZ, 0xc0, !PT ;  /* 0xffffffe003037812 */ /* 0x000fe200078ec0ff */
[----:B------:R-:W-:Y:S03]  /*137a0*/  STS [R21+0x400], R114 ;  /* 0x0004007215007388 */ /* 0x000fe60000000800 */
[----:B------:R-:W-:Y:S01]  /*137b0*/  IADD3 R3, -R3, R0, RZ ;  /* 0x0000000003037210 */ /* 0x000fe20007ffe1ff */
[----:B------:R-:W-:Y:S04]  /*137c0*/  STS [R19+0x2000], R72 ;  /* 0x0020004813007388 */ /* 0x000fe80000000800 */
[----:B------:R3:W-:Y:S01]  /*137d0*/  STS [R19+0x2400], R74 ;  /* 0x0024004a13007388 */ /* 0x0007e20000000800 */
[----:B--2---:R-:W-:Y:S01]  /*137e0*/  IADD3 R17, R12, R13, RZ ;  /* 0x0000000d0c117210 */ /* 0x004fe20007ffe0ff */
[----:B------:R-:W-:Y:S01]  /*137f0*/  @P2 IMAD.MOV.U32 R0, RZ, RZ, c[0x0][0x210] ;  /* 0x00008400ff002624 */ /* 0x000fe200078e00ff */
[----:B------:R-:W-:Y:S01]  /*13800*/  @P2 MOV R11, c[0x0][0x210] ;  /* 0x00008400000b2a02 */ /* 0x000fe20000000f00 */
[----:B------:R-:W-:Y:S01]  /*13810*/  STS [R21+0x2000], R76 ;  /* 0x0020004c15007388 */ /* 0x000fe20000000800 */
[----:B------:R-:W-:-:S02]  /*13820*/  @!P2 ISETP.NE.AND P1, PT, R20, RZ, PT ;  /* 0x000000ff1400a20c */ /* 0x000fc40003f25270 */
[----:B------:R-:W-:Y:S01]  /*13830*/  @!P2 MOV R12, c[0x0][0x214] ;  /* 0x00008500000caa02 */ /* 0x000fe20000000f00 */
[----:B------:R-:W-:Y:S01]  /*13840*/  STS [R21+0x2400], R78 ;  /* 0x0024004e15007388 */ /* 0x000fe20000000800 */
[----:B------:R-:W-:Y:S01]  /*13850*/  @P2 IMAD R11, R11, c[0x0][0x214], RZ ;  /* 0x000085000b0b2a24 */ /* 0x000fe200078e02ff */
[----:B------:R-:W-:Y:S02]  /*13860*/  @!P2 MOV R0, 0x1 ;  /* 0x000000010000a802 */ /* 0x000fe40000000f00 */
[----:B------:R-:W2:Y:S01]  /*13870*/  S2R R10, SR_CTAID.Y ;  /* 0x00000000000a7919 */ /* 0x000ea20000002600 */
[----:B------:R-:W-:Y:S02]  /*13880*/  @!P2 SEL R11, R12, c[0x0][0x234], !P1 ;  /* 0x00008d000c0baa07 */ /* 0x000fe40004800000 */
[----:B------:R-:W-:Y:S01]  /*13890*/  ISETP.NE.AND P1, PT, R20, RZ, PT ;  /* 0x000000ff1400720c */ /* 0x000fe20003f25270 */
[----:B------:R-:W-:Y:S03]  /*138a0*/  STS [R13], R80 ;  /* 0x000000500d007388 */ /* 0x000fe60000000800 */
[----:B------:R-:W-:Y:S01]  /*138b0*/  ISETP.EQ.AND P1, PT, R16, RZ, P1 ;  /* 0x000000ff1000720c */ /* 0x000fe20000f22270 */
[----:B------:R-:W-:Y:S04]  /*138c0*/  STS [R13+0x400], R82 ;  /* 0x000400520d007388 */ /* 0x000fe80000000800 */
[----:B------:R-:W-:Y:S01]  /*138d0*/  STS [R17], R88 ;  /* 0x0000005811007388 */ /* 0x000fe20000000800 */
[C---:B---3--:R-:W-:Y:S01]  /*138e0*/  IADD3 R19, R18.reuse, R13, RZ ;  /* 0x0000000d12137210 */ /* 0x048fe20007ffe0ff */
[----:B------:R-:W-:-:S02]  /*138f0*/  IMAD.IADD R18, R18, 0x1, R17 ;  /* 0x0000000112127824 */ /* 0x000fc400078e0211 */
[----:B------:R-:W-:Y:S04]  /*13900*/  STS [R17+0x400], R90 ;  /* 0x0004005a11007388 */ /* 0x000fe80000000800 */
[----:B------:R-:W-:Y:S01]  /*13910*/  STS [R13+0x2000], R84 ;  /* 0x002000540d007388 */ /* 0x000fe20000000800 */
[----:B------:R-:W-:-:S03]  /*13920*/  @!P1 CS2R R52, SRZ ;  /* 0x0000000000349805 */ /* 0x000fc6000001ff00 */
[----:B------:R3:W-:Y:S01]  /*13930*/  STS [R13+0x2400], R86 ;  /* 0x002400560d007388 */ /* 0x0007e20000000800 */
[----:B--2---:R-:W-:-:S03]  /*13940*/  @!P0 IMAD.WIDE.U32 R50, R10, c[0x0][0x1e0], RZ ;  /* 0x000078000a328a25 */ /* 0x004fc600078e00ff */
[----:B------:R-:W-:Y:S01]  /*13950*/  STS [R17+0x2000], R108 ;  /* 0x0020006c11007388 */ /* 0x000fe20000000800 */
[----:B------:R-:W-:Y:S01]  /*13960*/  @P1 IMAD R49, R10, c[0x0][0x214], RZ ;  /* 0x000085000a311a24 */ /* 0x000fe200078e02ff */
[----:B------:R-:W-:Y:S01]  /*13970*/  @!P0 MOV R8, R50 ;  /* 0x0000003200088202 */ /* 0x000fe20000000f00 */
[----:B------:R-:W-:Y:S01]  /*13980*/  @P3 FMUL.FTZ R50, R4, 0.69314718246459960938 ;  /* 0x3f31721804323820 */ /* 0x000fe20000410000 */
[----:B------:R2:W-:Y:S02]  /*13990*/  STS [R17+0x2400], R110 ;  /* 0x0024006e11007388 */ /* 0x0005e40000000800 */
[----:B------:R-:W-:Y:S02]  /*139a0*/  @P1 SEL R49, R49, R202, !P0 ;  /* 0x000000ca31311207 */ /* 0x000fe40004000000 */
[----:B------:R-:W-:Y:S02]  /*139b0*/  STS [R19], R104 ;  /* 0x0000006813007388 */ /* 0x000fe40000000800 */
[----:B------:R-:W-:-:S02]  /*139c0*/  @P1 MOV R52, R49 ;  /* 0x0000003100341202 */ /* 0x000fc40000000f00 */
[----:B------:R-:W-:Y:S01]  /*139d0*/  STS [R19+0x400], R106 ;  /* 0x0004006a13007388 */ /* 0x000fe20000000800 */
[----:B------:R-:W-:-:S03]  /*139e0*/  @P1 SHF.R.S32.HI R53, RZ, 0x1f, R49 ;  /* 0x0000001fff351819 */ /* 0x000fc60000011431 */
[----:B------:R4:W-:Y:S04]  /*139f0*/  STS [R18], R15 ;  /* 0x0000000f12007388 */ /* 0x0009e80000000800 */
[----:B------:R1:W-:Y:S01]  /*13a00*/  STS [R23], R102 ;  /* 0x0000006617007388 */ /* 0x0003e20000000800 */
[----:B---3--:R-:W-:-:S03]  /*13a10*/  @!P0 SHF.R.S32.HI R13, RZ, 0x1f, R10 ;  /* 0x0000001fff0d8819 */ /* 0x008fc6000001140a */
[----:B------:R3:W-:Y:S04]  /*13a20*/  STS [R19+0x2000], R92 ;  /* 0x0020005c13007388 */ /* 0x0007e80000000800 */
[----:B------:R3:W-:Y:S01]  /*13a30*/  STS [R19+0x2400], R94 ;  /* 0x0024005e13007388 */ /* 0x0007e20000000800 */
[----:B--2---:R-:W-:-:S03]  /*13a40*/  @!P0 IMAD R17, R13, c[0x0][0x1e0], RZ ;  /* 0x000078000d118a24 */ /* 0x004fc600078e02ff */
[----:B------:R3:W-:Y:S01]  /*13a50*/  STS [R18+0x2000], R96 ;  /* 0x0020006012007388 */ /* 0x0007e20000000800 */
[----:B------:R-:W-:-:S03]  /*13a60*/  @!P0 IMAD R48, R10, c[0x0][0x1e4], R17 ;  /* 0x000079000a308a24 */ /* 0x000fc600078e0211 */
[----:B------:R3:W-:Y:S02]  /*13a70*/  STS [R23+0x2000], R98 ;  /* 0x0020006217007388 */ /* 0x0007e40000000800 */
[----:B------:R-:W-:Y:S02]  /*13a80*/  @!P0 IADD3 R9, R51, R48, RZ ;  /* 0x0000003033098210 */ /* 0x000fe40007ffe0ff */
[----:B------:R-:W-:Y:S01]  /*13a90*/  BAR.SYNC.DEFER_BLOCKING 0x0 ;  /* 0x0000000000007b1d */ /* 0x000fe20000010000 */
[----:B----4-:R-:W-:Y:S01]  /*13aa0*/  @P2 MOV R15, 0x1 ;  /* 0x00000001000f2802 */ /* 0x010fe20000000f00 */
[----:B------:R-:W-:Y:S01]  /*13ab0*/  @!P2 IMAD R15, R11, c[0x0][0x1c0], RZ ;  /* 0x000070000b0faa24 */ /* 0x000fe200078e02ff */
[----:B------:R-:W-:Y:S02]  /*13ac0*/  LOP3.LUT P0, RZ, R3, 0x3, RZ, 0xc0, !PT ;  /* 0x0000000303ff7812 */ /* 0x000fe4000780c0ff */
[----:B------:R-:W-:Y:S01]  /*13ad0*/  MOV R3, 0x7f800000 ;  /* 0x7f80000000037802 */ /* 0x000fe20000000f00 */
[----:B------:R-:W2:Y:S01]  /*13ae0*/  S2R R13, SR_CTAID.X ;  /* 0x00000000000d7919 */ /* 0x000ea20000002500 */
[----:B------:R-:W-:Y:S01]  /*13af0*/  IMAD R15, R10, R15, RZ ;  /* 0x0000000f0a0f7224 */ /* 0x000fe200078e02ff */
[----:B------:R-:W-:Y:S01]  /*13b00*/  MOV R10, 0x7f800000 ;  /* 0x7f800000000a7802 */ /* 0x000fe20000000f00 */
[----:B------:R-:W-:Y:S01]  /*13b10*/  @P6 FFMA.FTZ R10, R135, c[0x0][0x238], R2 ;  /* 0x00008e00870a6a23 */ /* 0x000fe20000010002 */
[----:B------:R-:W4:Y:S01]  /*13b20*/  S2R R12, SR_CTAID.Z ;  /* 0x00000000000c7919 */ /* 0x000f220000002700 */
[----:B------:R-:W-:Y:S01]  /*13b30*/  MOV R2, 0x7f800000 ;  /* 0x7f80000000027802 */ /* 0x000fe20000000f00 */
[----:B------:R-:W-:Y:S01]  /*13b40*/  @P3 FFMA.FTZ R3, R7, c[0x0][0x238], R50 ;  /* 0x00008e0007033a23 */ /* 0x000fe20000010032 */
[----:B------:R-:W-:Y:S01]  /*13b50*/  SEL R15, R15, RZ, !P1 ;  /* 0x000000ff0f0f7207 */ /* 0x000fe20004800000 */
[----:B------:R3:W3:Y:S04]  /*13b60*/  LDS.128 R40, [R205] ;  /* 0x00000000cd287984 */ /* 0x0006e80000000c00 */
[----:B------:R3:W3:Y:S01]  /*13b70*/  LDS.128 R36, [R205+0x800] ;  /* 0x00080000cd247984 */ /* 0x0006e20000000c00 */
[----:B--2---:R-:W-:-:S03]  /*13b80*/  IMAD R13, R13, R0, RZ ;  /* 0x000000000d0d7224 */ /* 0x004fc600078e02ff */
[----:B------:R2:W2:Y:S01]  /*13b90*/  LDS.128 R32, [R205+0x1000] ;  /* 0x00100000cd207984 */ /* 0x0004a20000000c00 */
[----:B----4-:R-:W-:Y:S01]  /*13ba0*/  IMAD R15, R12, R11, R15 ;  /* 0x0000000b0c0f7224 */ /* 0x010fe200078e020f */
[----:B------:R-:W-:Y:S02]  /*13bb0*/  SHF.L.U32 R48, R13, 0x7, RZ ;  /* 0x000000070d307819 */ /* 0x000fe400000006ff */
[----:B------:R4:W2:Y:S01]  /*13bc0*/  LDS.128 R28, [R205+0x1800] ;  /* 0x00180000cd1c7984 */ /* 0x0008a20000000c00 */
[----:B------:R-:W-:Y:S01]  /*13bd0*/  @P5 FMUL.FTZ R13, R6, 0.69314718246459960938 ;  /* 0x3f317218060d5820 */ /* 0x000fe20000410000 */
[----:B------:R-:W-:Y:S01]  /*13be0*/  MOV R11, 0x7f800000 ;  /* 0x7f800000000b7802 */ /* 0x000fe20000000f00 */
[----:B-1----:R-:W-:Y:S01]  /*13bf0*/  @P4 FMUL.FTZ R6, R5, 0.69314718246459960938 ;  /* 0x3f31721805064820 */ /* 0x002fe20000410000 */
[----:B------:R4:W1:Y:S01]  /*13c00*/  LDS.128 R24, [R205+0x2000] ;  /* 0x00200000cd187984 */ /* 0x0008620000000c00 */
[----:B------:R-:W-:Y:S01]  /*13c10*/  IADD3 R4, P2, P1, R48, R52, R15 ;  /* 0x0000003430047210 */ /* 0x000fe2000795e00f */
[----:B------:R-:W-:Y:S01]  /*13c20*/  @P5 FFMA.FTZ R11, R134, c[0x0][0x238], R13 ;  /* 0x00008e00860b5a23 */ /* 0x000fe2000001000d */
[----:B------:R-:W-:Y:S01]  /*13c30*/  SHF.R.S32.HI R48, RZ, 0x1f, R48 ;  /* 0x0000001fff307819 */ /* 0x000fe20000011430 */
[----:B------:R4:W1:Y:S01]  /*13c40*/  LDS.128 R20, [R205+0x2800] ;  /* 0x00280000cd147984 */ /* 0x0008620000000c00 */
[----:B------:R-:W-:Y:S01]  /*13c50*/  SHF.R.S32.HI R15, RZ, 0x1f, R15 ;  /* 0x0000001fff0f7819 */ /* 0x000fe2000001140f */
[----:B------:R-:W-:-:S02]  /*13c60*/  @P4 FFMA.FTZ R2, R133, c[0x0][0x238], R6 ;  /* 0x00008e0085024a23 */ /* 0x000fc40000010006 */
[----:B------:R4:W1:Y:S01]  /*13c70*/  LDS.128 R16, [R205+0x3000] ;  /* 0x00300000cd107984 */ /* 0x0008620000000c00 */
[----:B------:R-:W-:-:S03]  /*13c80*/  IADD3.X R15, R48, R53, R15, P2, P1 ;  /* 0x00000035300f7210 */ /* 0x000fc600017e240f */
[----:B------:R4:W1:Y:S01]  /*13c90*/  LDS.128 R44, [R205+0x3800] ;  /* 0x00380000cd2c7984 */ /* 0x0008620000000c00 */
[----:B------:R-:W-:Y:S05]  /*13ca0*/  @P0 BRA `(.L_x_555) ;  /* 0x0000024000000947 */ /* 0x000fea0003800000 */
[----:B------:R-:W-:-:S04]  /*13cb0*/  SHF.R.S32.HI R5, RZ, 0x1f, R14 ;  /* 0x0000001fff057819 */ /* 0x000fc8000001140e */
[----:B------:R-:W-:-:S04]  /*13cc0*/  LEA.HI R5, R5, R14, RZ, 0x2 ;  /* 0x0000000e05057211 */ /* 0x000fc800078f10ff */
[----:B------:R-:W-:-:S05]  /*13cd0*/  LOP3.LUT R5, R5, 0xffffffc, RZ, 0xc0, !PT ;  /* 0x0ffffffc05057812 */ /* 0x000fca00078ec0ff */
[----:B------:R-:W-:-:S04]  /*13ce0*/  IMAD.IADD R14, R14, 0x1, -R5 ;  /* 0x000000010e0e7824 */ /* 0x000fc800078e0a05 */
[----:B------:R-:W-:-:S05]  /*13cf0*/  IMAD R5, R14, 0x10, R203 ;  /* 0x000000100e057824 */ /* 0x000fca00078e02cb */
[CC--:B------:R-:W-:Y:S02]  /*13d00*/  ISETP.GE.AND P6, PT, R5.reuse, R195.reuse, PT ;  /* 0x000000c30500720c */ /* 0x0c0fe40003fc6270 */
[C---:B------:R-:W-:Y:S02]  /*13d10*/  IADD3 R13, R5.reuse, 0x8, RZ ;  /* 0x00000008050d7810 */ /* 0x040fe40007ffe0ff */
[C---:B------:R-:W-:Y:S02]  /*13d20*/  IADD3 R7, R5.reuse, 0x40, RZ ;  /* 0x0000004005077810 */ /* 0x040fe40007ffe0ff */
[----:B------:R-:W-:Y:S02]  /*13d30*/  IADD3 R14, R5, 0x48, RZ ;  /* 0x00000048050e7810 */ /* 0x000fe40007ffe0ff */
[-C--:B------:R-:W-:Y:S02]  /*13d40*/  ISETP.GE.AND P5, PT, R13, R195.reuse, PT ;  /* 0x000000c30d00720c */ /* 0x080fe40003fa6270 */
[----:B------:R-:W-:-:S02]  /*13d50*/  ISETP.GE.AND P4, PT, R7, R195, PT ;  /* 0x000000c30700720c */ /* 0x000fc40003f86270 */
[----:B------:R-:W-:Y:S01]  /*13d60*/  ISETP.GE.AND P3, PT, R14, R195, PT ;  /* 0x000000c30e00720c */ /* 0x000fe20003f66270 */
[----:B------:R-:W-:-:S05]  /*13d70*/  @!P6 IMAD R5, R5, R0, RZ ;  /* 0x000000000505e224 */ /* 0x000fca00078e02ff */
[----:B------:R-:W-:-:S03]  /*13d80*/  @!P6 IADD3 R6, P0, R5, R4, RZ ;  /* 0x000000040506e210 */ /* 0x000fc60007f1e0ff */
[-C--:B------:R-:W-:Y:S01]  /*13d90*/  @!P5 IMAD R13, R13, R0.reuse, RZ ;  /* 0x000000000d0dd224 */ /* 0x080fe200078e02ff */
[-C--:B------:R-:W-:Y:S01]  /*13da0*/  @!P6 LEA.HI.X.SX32 R5, R5, R15.reuse, 0x1, P0 ;  /* 0x0000000f0505e211 */ /* 0x080fe200000f0eff */
[-C--:B------:R-:W-:Y:S01]  /*13db0*/  @!P4 IMAD R7, R7, R0.reuse, RZ ;  /* 0x000000000707c224 */ /* 0x080fe200078e02ff */
[----:B------:R-:W-:Y:S01]  /*13dc0*/  @!P6 LEA R48, P0, R6, c[0x0][0x200], 0x2 ;  /* 0x000080000630ea11 */ /* 0x000fe200078010ff */
[----:B------:R-:W-:Y:S01]  /*13dd0*/  @!P3 IMAD R14, R14, R0, RZ ;  /* 0x000000000e0eb224 */ /* 0x000fe200078e02ff */
[-C--:B------:R-:W-:Y:S02]  /*13de0*/  @!P5 IADD3 R0, P2, R13, R4.reuse, RZ ;  /* 0x000000040d00d210 */ /* 0x080fe40007f5e0ff */
[----:B------:R-:W-:Y:S02]  /*13df0*/  @!P6 LEA.HI.X R49, R6, c[0x0][0x204], R5, 0x2, P0 ;  /* 0x000081000631ea11 */ /* 0x000fe400000f1405 */
[-C--:B------:R-:W-:Y:S02]  /*13e00*/  @!P4 IADD3 R5, P1, R7, R4.reuse, RZ ;  /* 0x000000040705c210 */ /* 0x080fe40007f3e0ff */
[----:B------:R-:W-:Y:S01]  /*13e10*/  @!P3 IADD3 R4, P0, R14, R4, RZ ;  /* 0x000000040e04b210 */ /* 0x000fe20007f1e0ff */
[----:B------:R4:W-:Y:S01]  /*13e20*/  @!P6 STG.E [R48.64], R10 ;  /* 0x0000000a3000e986 */ /* 0x0009e2000c101914 */
[----:B------:R-:W-:-:S02]  /*13e30*/  @!P5 LEA.HI.X.SX32 R13, R13, R15, 0x1, P2 ;  /* 0x0000000f0d0dd211 */ /* 0x000fc400010f0eff */
[----:B------:R-:W-:Y:S02]  /*13e40*/  @!P5 LEA R50, P2, R0, c[0x0][0x200], 0x2 ;  /* 0x000080000032da11 */ /* 0x000fe400078410ff */
[-C--:B------:R-:W-:Y:S02]  /*13e50*/  @!P4 LEA.HI.X.SX32 R6, R7, R15.reuse, 0x1, P1 ;  /* 0x0000000f0706c211 */ /* 0x080fe400008f0eff */
[----:B------:R-:W-:Y:S02]  /*13e60*/  @!P3 LEA.HI.X.SX32 R15, R14, R15, 0x1, P0 ;  /* 0x0000000f0e0fb211 */ /* 0x000fe400000f0eff */
[----:B------:R-:W-:Y:S02]  /*13e70*/  @!P4 LEA R52, P1, R5, c[0x0][0x200], 0x2 ;  /* 0x000080000534ca11 */ /* 0x000fe400078210ff */
[----:B------:R-:W-:Y:S02]  /*13e80*/  @!P3 LEA R14, P0, R4, c[0x0][0x200], 0x2 ;  /* 0x00008000040eba11 */ /* 0x000fe400078010ff */
[----:B------:R-:W-:-:S02]  /*13e90*/  @!P5 LEA.HI.X R51, R0, c[0x0][0x204], R13, 0x2, P2 ;  /* 0x000081000033da11 */ /* 0x000fc400010f140d */
[----:B------:R-:W-:Y:S02]  /*13ea0*/  @!P4 LEA.HI.X R53, R5, c[0x0][0x204], R6, 0x2, P1 ;  /* 0x000081000535ca11 */ /* 0x000fe400008f1406 */
[----:B------:R-:W-:Y:S01]  /*13eb0*/  @!P3 LEA.HI.X R15, R4, c[0x0][0x204], R15, 0x2, P0 ;  /* 0x00008100040fba11 */ /* 0x000fe200000f140f */
[----:B------:R4:W-:Y:S04]  /*13ec0*/  @!P5 STG.E [R50.64], R11 ;  /* 0x0000000b3200d986 */ /* 0x0009e8000c101914 */
[----:B------:R4:W-:Y:S04]  /*13ed0*/  @!P4 STG.E [R52.64], R2 ;  /* 0x000000023400c986 */ /* 0x0009e8000c101914 */
[----:B------:R4:W-:Y:S02]  /*13ee0*/  @!P3 STG.E [R14.64], R3 ;  /* 0x000000030e00b986 */ /* 0x0009e4000c101914 */
.L_x_555:
[----:B------:R-:W-:Y:S05]  /*13ef0*/  BSYNC B0 ;  /* 0x0000000000007941 */ /* 0x000fea0003800000 */
.L_x_554:
[----:B----4-:R-:W4:Y:S01]  /*13f00*/  S2R R3, SR_TID.X ;  /* 0x0000000000037919 */ /* 0x010f220000002100 */
[C---:B------:R-:W-:Y:S01]  /*13f10*/  IADD3 R8, P0, R218.reuse, R8, RZ ;  /* 0x00000008da087210 */ /* 0x040fe20007f1e0ff */
[----:B------:R-:W-:Y:S01]  /*13f20*/  BSSY B0, `(.L_x_556) ;  /* 0x0000015000007945 */ /* 0x000fe20003800000 */
[----:B------:R-:W-:-:S02]  /*13f30*/  ISETP.GE.AND P1, PT, R218, c[0x0][0x220], PT ;  /* 0x00008800da007a0c */ /* 0x000fc40003f26270 */
[----:B------:R-:W-:Y:S01]  /*13f40*/  SHF.R.S32.HI R2, RZ, 0x1f, R12 ;  /* 0x0000001fff027819 */ /* 0x000fe2000001140c */
[----:B------:R-:W-:Y:S01]  /*13f50*/  IMAD.X R9, R219, 0x1, R9, P0 ;  /* 0x00000001db097824 */ /* 0x000fe200000e0609 */
[----:B----4-:R-:W-:-:S04]  /*13f60*/  SHF.R.S32.HI R0, RZ, 0x1f, R3 ;  /* 0x0000001fff007819 */ /* 0x010fc80000011403 */
[----:B------:R-:W-:Y:S01]  /*13f70*/  LEA.HI R0, R0, R3, RZ, 0x3 ;  /* 0x0000000300007211 */ /* 0x000fe200078f18ff */
[----:B------:R-:W-:-:S03]  /*13f80*/  IMAD R3, R2, c[0x0][0x1f0], RZ ;  /* 0x00007c0002037a24 */ /* 0x000fc600078e02ff */
[----:B------:R-:W-:Y:S01]  /*13f90*/  SHF.R.S32.HI R0, RZ, 0x3, R0 ;  /* 0x00000003ff007819 */ /* 0x000fe20000011400 */
[C---:B------:R-:W-:Y:S02]  /*13fa0*/  IMAD R3, R12.reuse, c[0x0][0x1f4], R3 ;  /* 0x00007d000c037a24 */ /* 0x040fe400078e0203 */
[----:B------:R-:W-:Y:S01]  /*13fb0*/  IMAD.WIDE.U32 R12, R12, c[0x0][0x1f0], R8 ;  /* 0x00007c000c0c7a25 */ /* 0x000fe200078e0008 */
[----:B------:R-:W-:-:S03]  /*13fc0*/  ISETP.GE.OR P0, PT, R0, R195, P1 ;  /* 0x000000c30000720c */ /* 0x000fc60000f06670 */
[----:B------:R-:W-:-:S10]  /*13fd0*/  IMAD.IADD R5, R13, 0x1, R3 ;  /* 0x000000010d057824 */ /* 0x000fd400078e0203 */
        /* <DEDUP_REMOVED lines=8> */
[----:B---3--:R3:W-:Y:S02]  /*14060*/  STG.E.128 [R8.64], R40 ;  /* 0x0000002808007986 */ /* 0x0087e4000c101d14 */
.L_x_557:
[----:B------:R-:W-:Y:S05]  /*14070*/  BSYNC B0 ;  /* 0x0000000000007941 */ /* 0x000fea0003800000 */
.L_x_556:
[----:B------:R-:W-:Y:S01]  /*14080*/  IADD3 R2, R0, 0x10, RZ ;  /* 0x0000001000027810 */ /* 0x000fe20007ffe0ff */
[----:B------:R-:W-:Y:S03]  /*14090*/  BSSY B0, `(.L_x_558) ;  /* 0x000000e000007945 */ /* 0x000fe60003800000 */
[----:B------:R-:W-:-:S13]  /*140a0*/  ISETP.GE.OR P0, PT, R2, R195, P1 ;  /* 0x000000c30200720c */ /* 0x000fda0000f06670 */
[----:B------:R-:W-:Y:S05]  /*140b0*/  @P0 BRA `(.L_x_559) ;  /* 0x000000b000000947 */ /* 0x000fea0003800000 */
[----:B------:R-:W-:Y:S01]  /*140c0*/  IADD3 R3, P0, R220, 0x10, RZ ;  /* 0x00000010dc037810 */ /* 0x000fe20007f1e0ff */
[----:B------:R-:W-:Y:S01]  /*140d0*/  IMAD.MOV.U32 R6, RZ, RZ, R12 ;  /* 0x000000ffff067224 */ /* 0x000fe200078e000c */
[----:B------:R-:W-:-:S03]  /*140e0*/  MOV R7, R5 ;  /* 0x0000000500077202 */ /* 0x000fc60000000f00 */
[----:B------:R-:W-:Y:S02]  /*140f0*/  IMAD.X R2, RZ, RZ, R221, P0 ;  /* 0x000000ffff027224 */ /* 0x000fe400000e06dd */
[----:B------:R-:W-:-:S04]  /*14100*/  IMAD.WIDE.U32 R6, R3, c[0x0][0x1e8], R6 ;  /* 0x00007a0003067a25 */ /* 0x000fc800078e0006 */
[----:B------:R-:W-:Y:S01]  /*14110*/  IMAD R2, R2, c[0x0][0x1e8], RZ ;  /* 0x00007a0002027a24 */ /* 0x000fe200078e02ff */
[----:B---3--:R-:W-:-:S03]  /*14120*/  LEA R8, P0, R6, c[0x0][0x1d0], 0x1 ;  /* 0x0000740006087a11 */ /* 0x008fc600078008ff */
[----:B------:R-:W-:-:S05]  /*14130*/  IMAD R2, R3, c[0x0][0x1ec], R2 ;  /* 0x00007b0003027a24 */ /* 0x000fca00078e0202 */
[----:B------:R-:W-:-:S04]  /*14140*/  IADD3 R2, R7, R2, RZ ;  /* 0x0000000207027210 */ /* 0x000fc80007ffe0ff */
[----:B------:R-:W-:-:S05]  /*14150*/  LEA.HI.X R9, R6, c[0x0][0x1d4], R2, 0x1, P0 ;  /* 0x0000750006097a11 */ /* 0x000fca00000f0c02 */
[----:B------:R3:W-:Y:S02]  /*14160*/  STG.E.128 [R8.64], R36 ;  /* 0x0000002408007986 */ /* 0x0007e4000c101d14 */
.L_x_559:
[----:B------:R-:W-:Y:S05]  /*14170*/  BSYNC B0 ;  /* 0x0000000000007941 */ /* 0x000fea0003800000 */
.L_x_558:
        /* <DEDUP_REMOVED lines=15> */
.L_x_561:
[----:B------:R-:W-:Y:S05]  /*14270*/  BSYNC B0 ;  /* 0x0000000000007941 */ /* 0x000fea0003800000 */
.L_x_560:
[----:B------:R-:W-:Y:S01]  /*14280*/  ISETP.GE.OR P0, PT, R212, R195, P1 ;  /* 0x000000c3d400720c */ /* 0x000fe20000f06670 */
[----:B------:R-:W-:-:S12]  /*14290*/  BSSY B0, `(.L_x_562) ;  /* 0x000000d000007945 */ /* 0x000fd80003800000 */
[----:B------:R-:W-:Y:S05]  /*142a0*/  @P0 BRA `(.L_x_563) ;  /* 0x000000b000000947 */ /* 0x000fea0003800000 */
[----:B--2---:R-:W-:Y:S01]  /*142b0*/  IADD3 R2, P0, R220, 0x30, RZ ;  /* 0x00000030dc027810 */ /* 0x004fe20007f1e0ff */
        /* <DEDUP_REMOVED lines=10> */
.L_x_563:
[----:B------:R-:W-:Y:S05]  /*14360*/  BSYNC B0 ;  /* 0x0000000000007941 */ /* 0x000fea0003800000 */
.L_x_562:
        /* <DEDUP_REMOVED lines=14> */
.L_x_565:
[----:B------:R-:W-:Y:S05]  /*14450*/  BSYNC B0 ;  /* 0x0000000000007941 */ /* 0x000fea0003800000 */
.L_x_564:
[----:B------:R-:W-:Y:S01]  /*14460*/  ISETP.GE.OR P0, PT, R208, R195, P1 ;  /* 0x000000c3d000720c */ /* 0x000fe20000f06670 */
[----:B------:R-:W-:-:S12]  /*14470*/  BSSY B0, `(.L_x_566) ;  /* 0x000000d000007945 */ /* 0x000fd80003800000 */
[----:B------:R-:W-:Y:S05]  /*14480*/  @P0 BRA `(.L_x_567) ;  /* 0x000000b000000947 */ /* 0x000fea0003800000 */
[----:B-12---:R-:W-:Y:S01]  /*14490*/  IADD3 R2, P0, R220, 0x50, RZ ;  /* 0x00000050dc027810 */ /* 0x006fe20007f1e0ff */
        /* <DEDUP_REMOVED lines=10> */
.L_x_567:
[----:B------:R-:W-:Y:S05]  /*14540*/  BSYNC B0 ;  /* 0x0000000000007941 */ /* 0x000fea0003800000 */
.L_x_566:
        /* <DEDUP_REMOVED lines=14> */
.L_x_569:
[----:B------:R-:W-:Y:S05]  /*14630*/  BSYNC B0 ;  /* 0x0000000000007941 */ /* 0x000fea0003800000 */
.L_x_568:
[----:B------:R-:W-:-:S13]  /*14640*/  ISETP.GE.OR P1, PT, R204, R195, P1 ;  /* 0x000000c3cc00720c */ /* 0x000fda0000f26670 */
[----:B------:R-:W-:Y:S05]  /*14650*/  @P1 EXIT ;  /* 0x000000000000194d */ /* 0x000fea0003800000 */
[----:B------:R-:W-:Y:S02]  /*14660*/  IADD3 R0, P0, R220, 0x70, RZ ;  /* 0x00000070dc007810 */ /* 0x000fe40007f1e0ff */
[----:B------:R-:W-:Y:S02]  /*14670*/  MOV R4, R12 ;  /* 0x0000000c00047202 */ /* 0x000fe40000000f00 */
[----:B------:R-:W-:-:S03]  /*14680*/  IADD3.X R220, RZ, R221, RZ, P0, !PT ;  /* 0x000000ddffdc7210 */ /* 0x000fc600007fe4ff */
[----:B------:R-:W-:-:S04]  /*14690*/  IMAD.WIDE.U32 R4, R0, c[0x0][0x1e8], R4 ;  /* 0x00007a0000047a25 */ /* 0x000fc800078e0004 */
[----:B-12---:R-:W-:Y:S01]  /*146a0*/  IMAD R3, R220, c[0x0][0x1e8], RZ ;  /* 0x00007a00dc037a24 */ /* 0x006fe200078e02ff */
[----:B------:R-:W-:-:S03]  /*146b0*/  LEA R2, P0, R4, c[0x0][0x1d0], 0x1 ;  /* 0x0000740004027a11 */ /* 0x000fc600078008ff */
[----:B------:R-:W-:-:S05]  /*146c0*/  IMAD R3, R0, c[0x0][0x1ec], R3 ;  /* 0x00007b0000037a24 */ /* 0x000fca00078e0203 */
[----:B------:R-:W-:-:S04]  /*146d0*/  IADD3 R3, R5, R3, RZ ;  /* 0x0000000305037210 */ /* 0x000fc80007ffe0ff */
[----:B------:R-:W-:-:S05]  /*146e0*/  LEA.HI.X R3, R4, c[0x0][0x1d4], R3, 0x1, P0 ;  /* 0x0000750004037a11 */ /* 0x000fca00000f0c03 */
[----:B------:R-:W-:Y:S01]  /*146f0*/  STG.E.128 [R2.64], R44 ;  /* 0x0000002c02007986 */ /* 0x000fe2000c101d14 */
[----:B------:R-:W-:Y:S05]  /*14700*/  EXIT ;  /* 0x000000000000794d */ /* 0x000fea0003800000 */
.L_x_504:
[----:B------:R-:W1:Y:S01]  /*14710*/  LDC.U8 R2, c[0x0][0x329] ;  /* 0x0000ca40ff027b82 */ /* 0x000e620000000000 */
[----:B------:R-:W-:Y:S01]  /*14720*/  ISETP.NE.AND P4, PT, R202, -0x1, PT ;  /* 0xffffffffca00780c */ /* 0x000fe20003f85270 */
[----:B------:R-:W-:Y:S01]  /*14730*/  BSSY B0, `(.L_x_570) ;  /* 0x000003f000007945 */ /* 0x000fe20003800000 */
[----:B------:R-:W-:Y:S02]  /*14740*/  LEA.HI R4, R14, R239, RZ, 0x3 ;  /* 0x000000ef0e047211 */ /* 0x000fe400078f18ff */
[----:B------:R-:W-:Y:S02]  /*14750*/  IADD3 R18, -R13, R18, RZ ;  /* 0x000000120d127210 */ /* 0x000fe40007ffe1ff */
[----:B------:R-:W-:Y:S01]  /*14760*/  LOP3.LUT R8, R4, 0xfffffff8, RZ, 0xc0, !PT ;  /* 0xfffffff804087812 */ /* 0x000fe200078ec0ff */
[----:B------:R-:W2:Y:S01]  /*14770*/  LDC.U8 R6, c[0x0][0x328] ;  /* 0x0000ca00ff067b82 */ /* 0x000ea20000000000 */
[----:B------:R-:W-:-:S03]  /*14780*/  SHF.R.S32.HI R4, RZ, 0x3, R4 ;  /* 0x00000003ff047819 */ /* 0x000fc60000011404 */
[----:B------:R-:W-:Y:S02]  /*14790*/  IMAD.IADD R239, R239, 0x1, -R8 ;  /* 0x00000001efef7824 */ /* 0x000fe400078e0a08 */
[----:B------:R-:W-:Y:S01]  /*147a0*/  @!P4 SHF.R.S32.HI R5, RZ, 0x1f, R0 ;  /* 0x0000001fff05c819 */ /* 0x000fe20000011400 */
[----:B------:R-:W-:-:S04]  /*147b0*/  @P4 IMAD.WIDE.U32 R20, R202, c[0x0][0x1e8], RZ ;  /* 0x00007a00ca144a25 */ /* 0x000fc800078e00ff */
[----:B------:R-:W-:Y:S02]  /*147c0*/  @!P4 IMAD R5, R5, c[0x0][0x1e0], RZ ;  /* 0x000078000505ca24 */ /* 0x000fe400078e02ff */
[----:B------:R-:W-:Y:S01]  /*147d0*/  @!P4 IMAD.WIDE.U32 R10, R0, c[0x0][0x1e0], RZ ;  /* 0x00007800000aca25 */ /* 0x000fe200078e00ff */
[----:B-1----:R-:W-:-:S03]  /*147e0*/  ISETP.NE.AND P2, PT, R2, RZ, PT ;  /* 0x000000ff0200720c */ /* 0x002fc60003f45270 */
[----:B------:R-:W-:Y:S01]  /*147f0*/  @!P4 IMAD.MOV.U32 R20, RZ, RZ, R10 ;  /* 0x000000ffff14c224 */ /* 0x000fe200078e000a */
[----:B--2---:R-:W-:-:S04]  /*14800*/  ISETP.NE.AND P0, PT, R6, RZ, PT ;  /* 0x000000ff0600720c */ /* 0x004fc80003f05270 */
[----:B------:R-:W-:-:S05]  /*14810*/  ISETP.EQ.AND P0, PT, R2, RZ, P0 ;  /* 0x000000ff0200720c */ /* 0x000fca0000702270 */
[----:B------:R-:W-:Y:S01]  /*14820*/  @P2 IMAD.MOV.U32 R3, RZ, RZ, c[0x0][0x210] ;  /* 0x00008400ff032624 */ /* 0x000fe200078e00ff */
[----:B------:R-:W-:Y:S01]  /*14830*/  @!P2 ISETP.NE.AND P3, PT, R6, RZ, PT ;  /* 0x000000ff0600a20c */ /* 0x000fe20003f65270 */
[----:B------:R-:W-:Y:S01]  /*14840*/  @!P4 IMAD R6, R0, c[0x0][0x1e4], R5 ;  /* 0x000079000006ca24 */ /* 0x000fe200078e0205 */
[C---:B------:R-:W-:Y:S01]  /*14850*/  ISETP.NE.OR P1, PT, R202.reuse, -0x1, !P0 ;  /* 0xffffffffca00780c */ /* 0x040fe20004725670 */
[----:B------:R-:W-:Y:S01]  /*14860*/  @!P2 IMAD.MOV.U32 R5, RZ, RZ, c[0x0][0x214] ;  /* 0x00008500ff05a624 */ /* 0x000fe200078e00ff */
[----:B------:R-:W-:Y:S01]  /*14870*/  @P2 MOV R7, 0x1 ;  /* 0x0000000100072802 */ /* 0x000fe20000000f00 */
[----:B------:R-:W-:Y:S02]  /*14880*/  @P2 IMAD R3, R3, c[0x0][0x214], RZ ;  /* 0x0000850003032a24 */ /* 0x000fe400078e02ff */
[----:B------:R-:W-:Y:S01]  /*14890*/  @P4 IMAD R2, R202, c[0x0][0x1ec], R21 ;  /* 0x00007b00ca024a24 */ /* 0x000fe200078e0215 */
[----:B------:R-:W-:Y:S01]  /*148a0*/  @!P2 SEL R3, R5, c[0x0][0x234], !P3 ;  /* 0x00008d000503aa07 */ /* 0x000fe20005800000 */
[----:B------:R-:W-:Y:S01]  /*148b0*/  @!P4 IMAD.IADD R2, R11, 0x1, R6 ;  /* 0x000000010b02c824 */ /* 0x000fe200078e0206 */
[----:B------:R-:W-:Y:S01]  /*148c0*/  SHF.R.S32.HI R5, RZ, 0x1f, R22 ;  /* 0x0000001fff057819 */ /* 0x000fe20000011416 */
[----:B------:R-:W-:Y:S01]  /*148d0*/  IMAD.SHL.U32 R11, R239, 0x8, RZ ;  /* 0x00000008ef0b7824 */ /* 0x000fe200078e00ff */
[----:B------:R-:W-:Y:S01]  /*148e0*/  @!P0 CS2R R8, SRZ ;  /* 0x0000000000088805 */ /* 0x000fe2000001ff00 */
[----:B------:R-:W-:-:S02]  /*148f0*/  @!P2 IMAD R7, R3, c[0x0][0x1c0], RZ ;  /* 0x000070000307aa24 */ /* 0x000fc400078e02ff */
[C---:B------:R-:W-:Y:S01]  /*14900*/  @!P1 IMAD R202, R0.reuse, c[0x0][0x214], RZ ;  /* 0x0000850000ca9a24 */ /* 0x040fe200078e02ff */
[C---:B------:R-:W-:Y:S01]  /*14910*/  IADD3 R20, P3, R11.reuse, R20, RZ ;  /* 0x000000140b147210 */ /* 0x040fe20007f7e0ff */
[----:B------:R-:W-:Y:S01]  /*14920*/  IMAD R0, R0, R7, RZ ;  /* 0x0000000700007224 */ /* 0x000fe200078e02ff */
[----:B------:R-:W-:Y:S01]  /*14930*/  ISETP.GE.AND P1, PT, R11, c[0x0][0x220], PT ;  /* 0x000088000b007a0c */ /* 0x000fe20003f26270 */
[----:B------:R-:W-:Y:S01]  /*14940*/  IMAD R5, R5, c[0x0][0x1f0], RZ ;  /* 0x00007c0005057a24 */ /* 0x000fe200078e02ff */
[----:B------:R-:W-:Y:S01]  /*14950*/  LEA.HI.X.SX32 R21, R11, R2, 0x1, P3 ;  /* 0x000000020b157211 */ /* 0x000fe200018f0eff */
[----:B------:R-:W-:Y:S01]  /*14960*/  @P2 IMAD.MOV.U32 R2, RZ, RZ, c[0x0][0x210] ;  /* 0x00008400ff022624 */ /* 0x000fe200078e00ff */
[----:B------:R-:W-:Y:S01]  /*14970*/  SEL R0, R0, RZ, !P0 ;  /* 0x000000ff00007207 */ /* 0x000fe20004000000 */
[----:B------:R-:W-:Y:S01]  /*14980*/  @!P2 IMAD.MOV.U32 R2, RZ, RZ, 0x1 ;  /* 0x00000001ff02a424 */ /* 0x000fe200078e00ff */
[-C--:B------:R-:W-:Y:S01]  /*14990*/  ISETP.GE.OR P3, PT, R4, R18.reuse, P1 ;  /* 0x000000120400720c */ /* 0x080fe20000f66670 */
[--C-:B------:R-:W-:Y:S01]  /*149a0*/  @P0 IMAD.MOV.U32 R8, RZ, RZ, R202.reuse ;  /* 0x000000ffff080224 */ /* 0x100fe200078e00ca */
[----:B------:R-:W-:Y:S01]  /*149b0*/  @P0 SHF.R.S32.HI R9, RZ, 0x1f, R202 ;  /* 0x0000001fff090819 */ /* 0x000fe200000114ca */
[----:B------:R-:W-:Y:S01]  /*149c0*/  IMAD R25, R22, c[0x0][0x1f4], R5 ;  /* 0x00007d0016197a24 */ /* 0x000fe200078e0205 */
[----:B------:R-:W-:Y:S01]  /*149d0*/  ISETP.GE.AND P0, PT, R4, R18, PT ;  /* 0x000000120400720c */ /* 0x000fe20003f06270 */
[----:B------:R-:W-:Y:S01]  /*149e0*/  IMAD.WIDE.U32 R20, R22, c[0x0][0x1f0], R20 ;  /* 0x00007c0016147a25 */ /* 0x000fe200078e0014 */
[----:B------:R-:W-:-:S03]  /*149f0*/  SHF.R.S32.HI R5, RZ, 0x1f, R4 ;  /* 0x0000001fff057819 */ /* 0x000fc60000011404 */
[----:B------:R-:W-:Y:S02]  /*14a00*/  IMAD R13, R13, R2, RZ ;  /* 0x000000020d0d7224 */ /* 0x000fe400078e02ff */
[----:B------:R-:W-:Y:S01]  /*14a10*/  IMAD R22, R22, R3, R0 ;  /* 0x0000000316167224 */ /* 0x000fe200078e0200 */
[----:B------:R-:W-:Y:S01]  /*14a20*/  P2R R3, PR, RZ, 0x1 ;  /* 0x00000001ff037803 */ /* 0x000fe20000000000 */
[----:B------:R-:W-:Y:S01]  /*14a30*/  IMAD.IADD R25, R25, 0x1, R21 ;  /* 0x0000000119197824 */ /* 0x000fe200078e0215 */
[----:B------:R-:W-:Y:S02]  /*14a40*/  SHF.R.S32.HI R7, RZ, 0x1f, R13 ;  /* 0x0000001fff077819 */ /* 0x000fe4000001140d */
[--C-:B------:R-:W-:Y:S02]  /*14a50*/  IADD3 R0, P2, P0, R13, R8, R22.reuse ;  /* 0x000000080d007210 */ /* 0x100fe4000785e016 */
[----:B------:R-:W-:Y:S01]  /*14a60*/  SHF.R.S32.HI R8, RZ, 0x1f, R22 ;  /* 0x0000001fff087819 */ /* 0x000fe20000011416 */
[----:B------:R-:W-:-:S03]  /*14a70*/  IMAD.WIDE R22, R19, 0x80, R4 ;  /* 0x0000008013167825 */ /* 0x000fc600078e0204 */
[----:B------:R-:W-:Y:S01]  /*14a80*/  IADD3.X R8, R7, R9, R8, P2, P0 ;  /* 0x0000000907087210 */ /* 0x000fe200017e0408 */
        /* <DEDUP_REMOVED lines=9> */
.L_x_571:
[----:B------:R-:W-:Y:S05]  /*14b20*/  BSYNC B0 ;  /* 0x0000000000007941 */ /* 0x000fea0003800000 */
.L_x_570:
[----:B------:R-:W-:Y:S01]  /*14b30*/  IADD3 R19, R4, 0x10, RZ ;  /* 0x0000001004137810 */ /* 0x000fe20007ffe0ff */
[----:B------:R-:W-:Y:S03]  /*14b40*/  BSSY B0, `(.L_x_572) ;  /* 0x0000010000007945 */ /* 0x000fe60003800000 */
[CC--:B------:R-:W-:Y:S02]  /*14b50*/  ISETP.GE.OR P0, PT, R19.reuse, R18.reuse, P1 ;  /* 0x000000121300720c */ /* 0x0c0fe40000f06670 */
[----:B------:R-:W-:-:S04]  /*14b60*/  ISETP.GE.AND P2, PT, R19, R18, PT ;  /* 0x000000121300720c */ /* 0x000fc80003f46270 */
[----:B------:R-:W-:-:S07]  /*14b70*/  P2R R10, PR, RZ, 0x4 ;  /* 0x00000004ff0a7803 */ /* 0x000fce0000000000 */
[----:B------:R-:W-:Y:S05]  /*14b80*/  @P0 BRA `(.L_x_573) ;  /* 0x000000b000000947 */ /* 0x000fea0003800000 */
[----:B------:R-:W-:Y:S01]  /*14b90*/  IADD3 R7, P0, R22, 0x10, RZ ;  /* 0x0000001016077810 */ /* 0x000fe20007f1e0ff */
[----:B-1----:R-:W-:Y:S01]  /*14ba0*/  IMAD.MOV.U32 R12, RZ, RZ, R20 ;  /* 0x000000ffff0c7224 */ /* 0x002fe200078e0014 */
        /* <DEDUP_REMOVED lines=8> */
[----:B------:R1:W-:Y:S02]  /*14c30*/  STG.E.128 [R14.64], RZ ;  /* 0x000000ff0e007986 */ /* 0x0003e4000c101d14 */
.L_x_573:
[----:B------:R-:W-:Y:S05]  /*14c40*/  BSYNC B0 ;  /* 0x0000000000007941 */ /* 0x000fea0003800000 */
.L_x_572:
[----:B------:R-:W-:Y:S01]  /*14c50*/  IADD3 R17, R4, 0x20, RZ ;  /* 0x0000002004117810 */ /* 0x000fe20007ffe0ff */
[----:B------:R-:W-:Y:S03]  /*14c60*/  BSSY B0, `(.L_x_574) ;  /* 0x000000f000007945 */ /* 0x000fe60003800000 */
[CC--:B------:R-:W-:Y:S02]  /*14c70*/  ISETP.GE.OR P0, PT, R17.reuse, R18.reuse, P1 ;  /* 0x000000121100720c */ /* 0x0c0fe40000f06670 */
[----:B------:R-:W-:-:S11]  /*14c80*/  ISETP.GE.AND P6, PT, R17, R18, PT ;  /* 0x000000121100720c */ /* 0x000fd60003fc6270 */
        /* <DEDUP_REMOVED lines=12> */
.L_x_575:
[----:B------:R-:W-:Y:S05]  /*14d50*/  BSYNC B0 ;  /* 0x0000000000007941 */ /* 0x000fea0003800000 */
.L_x_574:
[----:B-1----:R-:W-:Y:S01]  /*14d60*/  IADD3 R15, R4, 0x30, RZ ;  /* 0x00000030040f7810 */ /* 0x002fe20007ffe0ff */
[----:B------:R-:W-:Y:S03]  /*14d70*/  BSSY B0, `(.L_x_576) ;  /* 0x000000f000007945 */ /* 0x000fe60003800000 */
[CC--:B------:R-:W-:Y:S02]  /*14d80*/  ISETP.GE.OR P0, PT, R15.reuse, R18.reuse, P1 ;  /* 0x000000120f00720c */ /* 0x0c0fe40000f06670 */
[----:B------:R-:W-:-:S11]  /*14d90*/  ISETP.GE.AND P5, PT, R15, R18, PT ;  /* 0x000000120f00720c */ /* 0x000fd60003fa6270 */
[----:B------:R-:W-:Y:S05]  /*14da0*/  @P0 BRA `(.L_x_577) ;  /* 0x000000b000000947 */ /* 0x000fea0003800000 */
[----:B------:R-:W-:Y:S01]  /*14db0*/  IADD3 R7, P0, R22, 0x30, RZ ;  /* 0x0000003016077810 */ /* 0x000fe20007f1e0ff */
[----:B------:R-:W-:Y:S01]  /*14dc0*/  IMAD.MOV.U32 R12, RZ, RZ, R20 ;  /* 0x000000ffff0c7224 */ /* 0x000fe200078e0014 */
        /* <DEDUP_REMOVED lines=9> */
.L_x_577:
[----:B------:R-:W-:Y:S05]  /*14e60*/  BSYNC B0 ;  /* 0x0000000000007941 */ /* 0x000fea0003800000 */
.L_x_576:
        /* <DEDUP_REMOVED lines=16> */
.L_x_579:
[----:B------:R-:W-:Y:S05]  /*14f70*/  BSYNC B0 ;  /* 0x0000000000007941 */ /* 0x000fea0003800000 */
.L_x_578:
        /* <DEDUP_REMOVED lines=16> */
.L_x_581:
[----:B------:R-:W-:Y:S05]  /*15080*/  BSYNC B0 ;  /* 0x0000000000007941 */ /* 0x000fea0003800000 */
.L_x_580:
        /* <DEDUP_REMOVED lines=16> */
.L_x_583:
[----:B------:R-:W-:Y:S05]  /*15190*/  BSYNC B0 ;  /* 0x0000000000007941 */ /* 0x000fea0003800000 */
.L_x_582:
[----:B------:R-:W-:Y:S01]  /*151a0*/  IADD3 R7, R4, 0x70, RZ ;  /* 0x0000007004077810 */ /* 0x000fe20007ffe0ff */
[----:B------:R-:W-:Y:S03]  /*151b0*/  BSSY B0, `(.L_x_584) ;  /* 0x000000f000007945 */ /* 0x000fe60003800000 */
[CC--:B------:R-:W-:Y:S02]  /*151c0*/  ISETP.GE.OR P0, PT, R7.reuse, R18.reuse, P1 ;  /* 0x000000120700720c */ /* 0x0c0fe40000f06670 */
[----:B------:R-:W-:-:S11]  /*151d0*/  ISETP.GE.AND P1, PT, R7, R18, PT ;  /* 0x000000120700720c */ /* 0x000fd60003f26270 */
[----:B------:R-:W-:Y:S05]  /*151e0*/  @P0 BRA `(.L_x_585) ;  /* 0x000000b000000947 */ /* 0x000fea0003800000 */
[----:B------:R-:W-:Y:S01]  /*151f0*/  IADD3 R6, P0, R22, 0x70, RZ ;  /* 0x0000007016067810 */ /* 0x000fe20007f1e0ff */
[----:B------:R-:W-:-:S04]  /*15200*/  IMAD.MOV.U32 R22, RZ, RZ, R20 ;  /* 0x000000ffff167224 */ /* 0x000fc800078e0014 */
[----:B------:R-:W-:Y:S01]  /*15210*/  IMAD.X R21, RZ, RZ, R23, P0 ;  /* 0x000000ffff157224 */ /* 0x000fe200000e0617 */
[----:B------:R-:W-:-:S03]  /*15220*/  MOV R23, R25 ;  /* 0x0000001900177202 */ /* 0x000fc60000000f00 */
[----:B------:R-:W-:Y:S02]  /*15230*/  IMAD R21, R21, c[0x0][0x1e8], RZ ;  /* 0x00007a0015157a24 */ /* 0x000fe400078e02ff */
[----:B------:R-:W-:-:S04]  /*15240*/  IMAD.WIDE.U32 R22, R6, c[0x0][0x1e8], R22 ;  /* 0x00007a0006167a25 */ /* 0x000fc800078e0016 */
[----:B------:R-:W-:Y:S01]  /*15250*/  IMAD R21, R6, c[0x0][0x1ec], R21 ;  /* 0x00007b0006157a24 */ /* 0x000fe200078e0215 */
[----:B------:R-:W-:-:S04]  /*15260*/  LEA R20, P0, R22, c[0x0][0x1d0], 0x1 ;  /* 0x0000740016147a11 */ /* 0x000fc800078008ff */
[----:B------:R-:W-:-:S04]  /*15270*/  IADD3 R21, R21, R23, RZ ;  /* 0x0000001715157210 */ /* 0x000fc80007ffe0ff */
[----:B------:R-:W-:-:S05]  /*15280*/  LEA.HI.X R21, R22, c[0x0][0x1d4], R21, 0x1, P0 ;  /* 0x0000750016157a11 */ /* 0x000fca00000f0c15 */
[----:B------:R2:W-:Y:S02]  /*15290*/  STG.E.128 [R20.64], RZ ;  /* 0x000000ff14007986 */ /* 0x0005e4000c101d14 */
.L_x_585:
[----:B------:R-:W-:Y:S05]  /*152a0*/  BSYNC B0 ;  /* 0x0000000000007941 */ /* 0x000fea0003800000 */
.L_x_584:
        /* <DEDUP_REMOVED lines=9> */
[----:B------:R-:W-:-:S05]  /*15340*/  @!P0 IMAD R23, R4, R2, RZ ;  /* 0x0000000204178224 */ /* 0x000fca00078e02ff */
[----:B--2---:R-:W-:Y:S01]  /*15350*/  @!P0 IADD3 R21, P1, R23, R0, RZ ;  /* 0x0000000017158210 */ /* 0x004fe20007f3e0ff */
[----:B------:R-:W-:-:S03]  /*15360*/  @!P6 IMAD R17, R17, R2, RZ ;  /* 0x000000021111e224 */ /* 0x000fc600078e02ff */
[----:B------:R-:W-:Y:S02]  /*15370*/  @!P0 LEA.HI.X.SX32 R4, R23, R8, 0x1, P1 ;  /* 0x0000000817048211 */ /* 0x000fe400008f0eff */
[----:B------:R-:W-:-:S13]  /*15380*/  ISETP.NE.OR P1, PT, R239, RZ, P2 ;  /* 0x000000ffef00720c */ /* 0x000fda0001725670 */
[----:B------:R-:W-:-:S05]  /*15390*/  @!P1 IMAD R23, R19, R2, RZ ;  /* 0x0000000213179224 */ /* 0x000fca00078e02ff */
[----:B------:R-:W-:-:S04]  /*153a0*/  @!P1 IADD3 R19, P2, R23, R0, RZ ;  /* 0x0000000017139210 */ /* 0x000fc80007f5e0ff */
[----:B------:R-:W-:Y:S01]  /*153b0*/  @!P1 LEA.HI.X.SX32 R6, R23, R8, 0x1, P2 ;  /* 0x0000000817069211 */ /* 0x000fe200010f0eff */
[----:B------:R-:W-:Y:S01]  /*153c0*/  @!P1 IMAD.MOV.U32 R23, RZ, RZ, 0x7f800000 ;  /* 0x7f800000ff179424 */ /* 0x000fe200078e00ff */
[----:B------:R-:W-:-:S04]  /*153d0*/  @!P0 LEA R20, P2, R21, c[0x0][0x200], 0x2 ;  /* 0x0000800015148a11 */ /* 0x000fc800078410ff */
[----:B------:R-:W-:Y:S02]  /*153e0*/  @!P0 LEA.HI.X R21, R21, c[0x0][0x204], R4, 0x2, P2 ;  /* 0x0000810015158a11 */ /* 0x000fe400010f1404 */
[----:B------:R-:W-:-:S04]  /*153f0*/  @!P1 LEA R18, P2, R19, c[0x0][0x200], 0x2 ;  /* 0x0000800013129a11 */ /* 0x000fc800078410ff */
[----:B------:R-:W-:Y:S02]  /*15400*/  @!P1 LEA.HI.X R19, R19, c[0x0][0x204], R6, 0x2, P2 ;  /* 0x0000810013139a11 */ /* 0x000fe400010f1406 */
[----:B------:R-:W-:Y:S01]  /*15410*/  ISETP.NE.AND P2, PT, R3, RZ, PT ;  /* 0x000000ff0300720c */ /* 0x000fe20003f45270 */
[----:B------:R-:W-:-:S03]  /*15420*/  @!P0 IMAD.MOV.U32 R3, RZ, RZ, 0x7f800000 ;  /* 0x7f800000ff038424 */ /* 0x000fc600078e00ff */
[----:B------:R-:W-:Y:S02]  /*15430*/  ISETP.NE.OR P2, PT, R239, RZ, P2 ;  /* 0x000000ffef00720c */ /* 0x000fe40001745670 */
[----:B------:R2:W-:Y:S01]  /*15440*/  @!P0 STG.E [R20.64], R3 ;  /* 0x0000000314008986 */ /* 0x0005e2000c101914 */
[----:B------:R-:W-:-:S03]  /*15450*/  @!P6 IADD3 R4, P0, R17, R0, RZ ;  /* 0x000000001104e210 */ /* 0x000fc60007f1e0ff */
[----:B------:R3:W-:Y:S01]  /*15460*/  @!P1 STG.E [R18.64], R23 ;  /* 0x0000001712009986 */ /* 0x0007e2000c101914 */
[----:B------:R-:W-:Y:S01]  /*15470*/  ISETP.NE.AND P1, PT, R5, RZ, PT ;  /* 0x000000ff0500720c */ /* 0x000fe20003f25270 */
[----:B------:R-:W-:Y:S01]  /*15480*/  @!P5 IMAD R5, R15, R2, RZ ;  /* 0x000000020f05d224 */ /* 0x000fe200078e02ff */
[----:B------:R-:W-:Y:S02]  /*15490*/  @!P6 LEA.HI.X.SX32 R17, R17, R8, 0x1, P0 ;  /* 0x000000081111e211 */ /* 0x000fe400000f0eff */
[C---:B------:R-:W-:Y:S02]  /*154a0*/  @!P6 LEA R14, P0, R4.reuse, c[0x0][0x200], 0x2 ;  /* 0x00008000040eea11 */ /* 0x040fe400078010ff */
[-C--:B------:R-:W-:Y:S01]  /*154b0*/  @!P2 IMAD R9, R9, R2.reuse, RZ ;  /* 0x000000020909a224 */ /* 0x080fe200078e02ff */
[----:B------:R-:W-:Y:S02]  /*154c0*/  ISETP.NE.OR P1, PT, R239, RZ, P1 ;  /* 0x000000ffef00720c */ /* 0x000fe40000f25670 */
[----:B------:R-:W-:Y:S01]  /*154d0*/  @!P6 LEA.HI.X R15, R4, c[0x0][0x204], R17, 0x2, P0 ;  /* 0x00008100040fea11 */ /* 0x000fe200000f1411 */
[----:B------:R-:W-:Y:S01]  /*154e0*/  @!P4 IMAD R17, R13, R2, RZ ;  /* 0x000000020d11c224 */ /* 0x000fe200078e02ff */
[----:B------:R-:W-:Y:S01]  /*154f0*/  @!P5 IADD3 R6, P0, R5, R0, RZ ;  /* 0x000000000506d210 */ /* 0x000fe20007f1e0ff */
[----:B------:R-:W-:-:S03]  /*15500*/  @!P3 IMAD R13, R11, R2, RZ ;  /* 0x000000020b0db224 */ /* 0x000fc600078e02ff */
[----:B--2---:R-:W-:Y:S01]  /*15510*/  @!P5 LEA.HI.X.SX32 R3, R5, R8, 0x1, P0 ;  /* 0x000000080503d211 */ /* 0x004fe200000f0eff */
[----:B------:R-:W-:Y:S01]  /*15520*/  @!P2 IMAD.MOV.U32 R21, RZ, RZ, 0x7f800000 ;  /* 0x7f800000ff15a424 */ /* 0x000fe200078e00ff */
[----:B------:R-:W-:Y:S01]  /*15530*/  @!P5 LEA R4, P0, R6, c[0x0][0x200], 0x2 ;  /* 0x000080000604da11 */ /* 0x000fe200078010ff */
[----:B---3--:R-:W-:-:S03]  /*15540*/  @!P3 IMAD.MOV.U32 R23, RZ, RZ, 0x7f800000 ;  /* 0x7f800000ff17b424 */ /* 0x008fc600078e00ff */
[----:B------:R-:W-:Y:S02]  /*15550*/  @!P5 LEA.HI.X R5, R6, c[0x0][0x204], R3, 0x2, P0 ;  /* 0x000081000605da11 */ /* 0x000fe400000f1403 */
[----:B------:R-:W-:-:S04]  /*15560*/  @!P4 IADD3 R3, P0, R17, R0, RZ ;  /* 0x000000001103c210 */ /* 0x000fc80007f1e0ff */
[----:B------:R-:W-:Y:S01]  /*15570*/  @!P4 LEA.HI.X.SX32 R6, R17, R8, 0x1, P0 ;  /* 0x000000081106c211 */ /* 0x000fe200000f0eff */
[----:B------:R-:W-:Y:S01]  /*15580*/  @!P4 IMAD.MOV.U32 R17, RZ, RZ, 0x7f800000 ;  /* 0x7f800000ff11c424 */ /* 0x000fe200078e00ff */
[----:B------:R-:W-:-:S04]  /*15590*/  @!P4 LEA R10, P0, R3, c[0x0][0x200], 0x2 ;  /* 0x00008000030aca11 */ /* 0x000fc800078010ff */
[----:B------:R-:W-:Y:S02]  /*155a0*/  @!P4 LEA.HI.X R11, R3, c[0x0][0x204], R6, 0x2, P0 ;  /* 0x00008100030bca11 */ /* 0x000fe400000f1406 */
[----:B------:R-:W-:-:S04]  /*155b0*/  @!P3 IADD3 R3, P0, R13, R0, RZ ;  /* 0x000000000d03b210 */ /* 0x000fc80007f1e0ff */
[----:B------:R-:W-:Y:S02]  /*155c0*/  @!P3 LEA.HI.X.SX32 R6, R13, R8, 0x1, P0 ;  /* 0x000000080d06b211 */ /* 0x000fe400000f0eff */
[----:B------:R-:W-:-:S04]  /*155d0*/  @!P3 LEA R12, P0, R3, c[0x0][0x200], 0x2 ;  /* 0x00008000030cba11 */ /* 0x000fc800078010ff */
[----:B------:R-:W-:Y:S02]  /*155e0*/  @!P3 LEA.HI.X R13, R3, c[0x0][0x204], R6, 0x2, P0 ;  /* 0x00008100030dba11 */ /* 0x000fe400000f1406 */
[----:B------:R-:W-:-:S04]  /*155f0*/  @!P2 IADD3 R3, P0, R9, R0, RZ ;  /* 0x000000000903a210 */ /* 0x000fc80007f1e0ff */
[----:B------:R-:W-:Y:S01]  /*15600*/  @!P2 LEA.HI.X.SX32 R6, R9, R8, 0x1, P0 ;  /* 0x000000080906a211 */ /* 0x000fe200000f0eff */
[----:B------:R-:W-:Y:S01]  /*15610*/  @!P6 IMAD.MOV.U32 R9, RZ, RZ, 0x7f800000 ;  /* 0x7f800000ff09e424 */ /* 0x000fe200078e00ff */
[----:B------:R-:W-:-:S04]  /*15620*/  @!P2 LEA R18, P0, R3, c[0x0][0x200], 0x2 ;  /* 0x000080000312aa11 */ /* 0x000fc800078010ff */
[----:B------:R-:W-:Y:S01]  /*15630*/  @!P2 LEA.HI.X R19, R3, c[0x0][0x204], R6, 0x2, P0 ;  /* 0x000081000313aa11 */ /* 0x000fe200000f1406 */
[----:B------:R-:W-:Y:S01]  /*15640*/  @!P5 IMAD.MOV.U32 R3, RZ, RZ, 0x7f800000 ;  /* 0x7f800000ff03d424 */ /* 0x000fe200078e00ff */
[----:B------:R2:W-:Y:S04]  /*15650*/  @!P6 STG.E [R14.64], R9 ;  /* 0x000000090e00e986 */ /* 0x0005e8000c101914 */
[----:B------:R2:W-:Y:S04]  /*15660*/  @!P5 STG.E [R4.64], R3 ;  /* 0x000000030400d986 */ /* 0x0005e8000c101914 */
[----:B------:R2:W-:Y:S04]  /*15670*/  @!P4 STG.E [R10.64], R17 ;  /* 0x000000110a00c986 */ /* 0x0005e8000c101914 */
[----:B------:R2:W-:Y:S04]  /*15680*/  @!P3 STG.E [R12.64], R23 ;  /* 0x000000170c00b986 */ /* 0x0005e8000c101914 */
[----:B------:R2:W-:Y:S01]  /*15690*/  @!P2 STG.E [R18.64], R21 ;  /* 0x000000151200a986 */ /* 0x0005e2000c101914 */
[----:B------:R-:W-:Y:S05]  /*156a0*/  @P1 EXIT ;  /* 0x000000000000194d */ /* 0x000fea0003800000 */
[----:B------:R-:W-:Y:S02]  /*156b0*/  IMAD R7, R7, R2, RZ ;  /* 0x0000000207077224 */ /* 0x000fe400078e02ff */
[----:B--2---:R-:W-:-:S03]  /*156c0*/  IMAD.MOV.U32 R5, RZ, RZ, 0x7f800000 ;  /* 0x7f800000ff057424 */ /* 0x004fc600078e00ff */
[----:B------:R-:W-:-:S04]  /*156d0*/  IADD3 R0, P0, R7, R0, RZ ;  /* 0x0000000007007210 */ /* 0x000fc80007f1e0ff */
[----:B------:R-:W-:Y:S02]  /*156e0*/  LEA.HI.X.SX32 R7, R7, R8, 0x1, P0 ;  /* 0x0000000807077211 */ /* 0x000fe400000f0eff */
[----:B------:R-:W-:-:S04]  /*156f0*/  LEA R2, P0, R0, c[0x0][0x200], 0x2 ;  /* 0x0000800000027a11 */ /* 0x000fc800078010ff */
[----:B------:R-:W-:-:S05]  /*15700*/  LEA.HI.X R3, R0, c[0x0][0x204], R7, 0x2, P0 ;  /* 0x0000810000037a11 */ /* 0x000fca00000f1407 */
[----:B------:R-:W-:Y:S01]  /*15710*/  STG.E [R2.64], R5 ;  /* 0x0000000502007986 */ /* 0x000fe2000c101914 */
[----:B------:R-:W-:Y:S05]  /*15720*/  EXIT ;  /* 0x000000000000794d */ /* 0x000fea0003800000 */
.L_x_586:
        /* <DEDUP_REMOVED lines=13> */
.L_x_1138:


//--------------------- .text._ZN5flash16flash_fwd_kernelI23Flash_fwd_kernel_traitsILi64ELi128ELi64ELi4ELb0ELb0EN7cutlass6half_tE19Flash_kernel_traitsILi64ELi128ELi64ELi4ES3_EELb1ELb1ELb0ELb0ELb1ELb1ELb0ELb0EEEvNS_16Flash_fwd_paramsE --------------------------
	.section	.text._ZN5flash16flash_fwd_kernelI23Flash_fwd_kernel_traitsILi64ELi128ELi64ELi4ELb0ELb0EN7cutlass6half_tE19Flash_kernel_traitsILi64ELi128ELi64ELi4ES3_EELb1ELb1ELb0ELb0ELb1ELb1ELb0ELb0EEEvNS_16Flash_fwd_paramsE,"ax",@progbits
	.sectioninfo	@"SHI_REGISTERS=255"
	.align	128
        .global         _ZN5flash16flash_fwd_kernelI23Flash_fwd_kernel_traitsILi64ELi128ELi64ELi4ELb0ELb0EN7cutlass6half_tE19Flash_kernel_traitsILi64ELi128ELi64ELi4ES3_EELb1ELb1ELb0ELb0ELb1ELb1ELb0ELb0EEEvNS_16Flash_fwd_paramsE
        .type           _ZN5flash16flash_fwd_kernelI23Flash_fwd_kernel_traitsILi64ELi128ELi64ELi4ELb0ELb0EN7cutlass6half_tE19Flash_kernel_traitsILi64ELi128ELi64ELi4ES3_EELb1ELb1ELb0ELb0ELb1ELb1ELb0ELb0EEEvNS_16Flash_fwd_paramsE,@function
        .size           _ZN5flash16flash_fwd_kernelI23Flash_fwd_kernel_traitsILi64ELi128ELi64ELi4ELb0ELb0EN7cutlass6half_tE19Flash_kernel_traitsILi64ELi128ELi64ELi4ES3_EELb1ELb1ELb0ELb0ELb1ELb1ELb0ELb0EEEvNS_16Flash_fwd_paramsE,(.L_x_1139 - _ZN5flash16flash_fwd_kernelI23Flash_fwd_kernel_traitsILi64ELi128ELi64ELi4ELb0ELb0EN7cutlass6half_tE19Flash_kernel_traitsILi64ELi128ELi64ELi4ES3_EELb1ELb1ELb0ELb0ELb1ELb1ELb0ELb0EEEvNS_16Flash_fwd_paramsE)
        .other          _ZN5flash16flash_fwd_kernelI23Flash_fwd_kernel_traitsILi64ELi128ELi64ELi4ELb0ELb0EN7cutlass6half_tE19Flash_kernel_traitsILi64ELi128ELi64ELi4ES3_EELb1ELb1ELb0ELb0ELb1ELb1ELb0ELb0EEEvNS_16Flash_fwd_paramsE,@"STO_CUDA_ENTRY STV_DEFAULT"
_ZN5flash16flash_fwd_kernelI23Flash_fwd_kernel_traitsILi64ELi128ELi64ELi4ELb0ELb0EN7cutlass6half_tE19Flash_kernel_traitsILi64ELi128ELi64ELi4ES3_EELb1ELb1ELb0ELb0ELb1ELb1ELb0ELb0EEEvNS_16Flash_fwd_paramsE:
.text._ZN5flash16flash_fwd_kernelI23Flash_fwd_kernel_traitsILi64ELi128ELi64ELi4ELb0ELb0EN7cutlass6half_tE19Flash_kernel_traitsILi64ELi128ELi64ELi4ES3_EELb1ELb1ELb0ELb0ELb1ELb1ELb0ELb0EEEvNS_16Flash_fwd_paramsE:
[----:B------:R-:W-:Y:S02]  /*0000*/  MOV R1, c[0x0][0x28] ;  /* 0x00000a0000017a02 */ /* 0x000fe40000000f00 */
[----:B------:R-:W-:Y:S02]  /*0010*/  ULDC.U8 UR4, c[0x0][0x304] ;  /* 0x0000c10000047ab9 */ /* 0x000fe40000000000 */
[----:B------:R-:W-:Y:S01]  /*0020*/  ISETP.NE.AND P2, PT, RZ, UR4, PT ;  /* 0x00000004ff007c0c */ /* 0x000fe2000bf45270 */
[----:B------:R-:W-:Y:S02]  /*0030*/  ULDC.64 UR14, c[0x0][0x2f0] ;  /* 0x0000bc00000e7ab9 */ /* 0x000fe40000000a00 */
[----:B------:R-:W-:Y:S01]  /*0040*/  IMAD.U32 R2, RZ, RZ, UR14 ;  /* 0x0000000eff027e24 */ /* 0x000fe2000f8e00ff */
[----:B------:R-:W-:Y:S01]  /*0050*/  ULDC.64 UR12, c[0x0][0x118] ;  /* 0x00004600000c7ab9 */ /* 0x000fe20000000a00 */
[----:B------:R-:W-:-:S08]  /*0060*/  IMAD.U32 R3, RZ, RZ, UR15 ;  /* 0x0000000fff037e24 */ /* 0x000fd0000f8e00ff */
[----:B------:R-:W2:Y:S01]  /*0070*/  @P2 LDG.E.64 R2, [R2.64] ;  /* 0x0000000c02022981 */ /* 0x000ea2000c1e1b00 */
[----:B------:R-:W-:Y:S02]  /*0080*/  IMAD.MOV.U32 R137, RZ, RZ, c[0x0][0x2f8] ;  /* 0x0000be00ff897624 */ /* 0x000fe400078e00ff */
[----:B------:R-:W-:Y:S02]  /*0090*/  IMAD.MOV.U32 R116, RZ, RZ, c[0x0][0x2fc] ;  /* 0x0000bf00ff747624 */ /* 0x000fe400078e00ff */
[----:B------:R-:W-:Y:S02]  /*00a0*/  @P2 IMAD.MOV.U32 R4, RZ, RZ, R137 ;  /* 0x000000ffff042224 */ /* 0x000fe400078e0089 */
[----:B------:R-:W-:-:S05]  /*00b0*/  @P2 IMAD.MOV.U32 R5, RZ, RZ, R116 ;  /* 0x000000ffff052224 */ /* 0x000fca00078e0074 */
[----:B------:R-:W3:Y:S01]  /*00c0*/  @P2 LDG.E.64 R8, [R4.64] ;  /* 0x0000000c04082981 */ /* 0x000ee2000c1e1b00 */
[----:B------:R-:W-:Y:S02]  /*00d0*/  ISETP.NE.U32.AND P1, PT, RZ, c[0x0][0x250], PT ;  /* 0x00009400ff007a0c */ /* 0x000fe40003f25070 */
[----:B------:R-:W-:Y:S01]  /*00e0*/  ISETP.NE.U32.AND P4, PT, RZ, c[0x0][0x258], PT ;  /* 0x00009600ff007a0c */ /* 0x000fe20003f85070 */
[----:B------:R-:W1:Y:S01]  /*00f0*/  S2R R117, SR_CTAID.X ;  /* 0x0000000000757919 */ /* 0x000e620000002500 */
[----:B------:R-:W-:Y:S02]  /*0100*/  ISETP.NE.AND.EX P1, PT, RZ, c[0x0][0x254], PT, P1 ;  /* 0x00009500ff007a0c */ /* 0x000fe40003f25310 */
[----:B------:R-:W-:Y:S01]  /*0110*/  ISETP.NE.AND.EX P4, PT, RZ, c[0x0][0x25c], PT, P4 ;  /* 0x00009700ff007a0c */ /* 0x000fe20003f85340 */
[----:B------:R-:W1:Y:S04]  /*0120*/  S2R R10, SR_CTAID.Y ;  /* 0x00000000000a7919 */ /* 0x000e680000002600 */
[----:B------:R-:W1:Y:S04]  /*0130*/  S2R R14, SR_CTAID.Z ;  /* 0x00000000000e7919 */ /* 0x000e680000002700 */
[----:B------:R-:W4:Y:S01]  /*0140*/  S2R R119, SR_TID.X ;  /* 0x0000000000777919 */ /* 0x000f220000002100 */
[----:B-1----:R-:W-:-:S04]  /*0150*/  LOP3.LUT R0, R14, R117, R10, 0xfe, !PT ;  /* 0x000000750e007212 */ /* 0x002fc800078efe0a */
[----:B----4-:R-:W-:Y:S01]  /*0160*/  LOP3.LUT P3, RZ, R0, R119, RZ, 0xfc, !PT ;  /* 0x0000007700ff7212 */ /* 0x010fe2000786fcff */
[----:B------:R-:W-:-:S04]  /*0170*/  @P4 IMAD.MOV.U32 R0, RZ, RZ, 0x4 ;  /* 0x00000004ff004424 */ /* 0x000fc800078e00ff */
[----:B------:R-:W-:-:S08]  /*0180*/  @P4 IMAD.WIDE R12, R10, R0, c[0x0][0x258] ;  /* 0x000096000a0c4625 */ /* 0x000fd000078e0200 */
[----:B------:R-:W-:Y:S02]  /*0190*/  @!P3 IMAD.MOV.U32 R6, RZ, RZ, c[0x0][0x308] ;  /* 0x0000c200ff06b624 */ /* 0x000fe400078e00ff */
[----:B------:R-:W-:Y:S01]  /*01a0*/  @!P3 IMAD.MOV.U32 R7, RZ, RZ, c[0x0][0x30c] ;  /* 0x0000c300ff07b624 */ /* 0x000fe200078e00ff */
[----:B--2---:R1:W2:Y:S08]  /*01b0*/  @P2 R2UR UR14, R2 ;  /* 0x00000000020e23c2 */ /* 0x0042b000000e0000 */
[----:B------:R4:W5:Y:S01]  /*01c0*/  @P2 R2UR UR15, R3 ;  /* 0x00000000030f23c2 */ /* 0x00096200000e0000 */
[----:B---3--:R-:W-:-:S05]  /*01d0*/  @P2 IADD3 R137, P0, R8, c[0x0][0x300], RZ ;  /* 0x0000c00008892a10 */ /* 0x008fca0007f1e0ff */
[----:B------:R-:W-:Y:S02]  /*01e0*/  @P2 IMAD.X R116, RZ, RZ, R9, P0 ;  /* 0x000000ffff742224 */ /* 0x000fe400000e0609 */
[----:B-1----:R-:W-:Y:S02]  /*01f0*/  IMAD.MOV.U32 R2, RZ, RZ, RZ ;  /* 0x000000ffff027224 */ /* 0x002fe400078e00ff */
[----:B--2---:R-:W-:Y:S01]  /*0200*/  IMAD.U32 R4, RZ, RZ, UR14 ;  /* 0x0000000eff047e24 */ /* 0x004fe2000f8e00ff */
[----:B----4-:R-:W-:Y:S02]  /*0210*/  @P1 MOV R3, 0x4 ;  /* 0x0000000400031802 */ /* 0x010fe40000000f00 */
[----:B-----5:R-:W-:-:S03]  /*0220*/  MOV R5, UR15 ;  /* 0x0000000f00057c02 */ /* 0x020fc60008000f00 */
[----:B------:R-:W-:Y:S02]  /*0230*/  @P1 IMAD.WIDE R8, R10, R3, c[0x0][0x250] ;  /* 0x000094000a081625 */ /* 0x000fe400078e0203 */
[----:B------:R1:W-:Y:S02]  /*0240*/  @!P3 STG.E.64 [R6.64], R4 ;  /* 0x000000040600b986 */ /* 0x0003e4000c101b0c */
[----:B-1----:R-:W-:Y:S02]  /*0250*/  @!P3 IMAD.MOV.U32 R4, RZ, RZ, R137 ;  /* 0x000000ffff04b224 */ /* 0x002fe400078e0089 */
[----:B------:R-:W-:-:S05]  /*0260*/  @!P3 IMAD.MOV.U32 R5, RZ, RZ, R116 ;  /* 0x000000ffff05b224 */ /* 0x000fca00078e0074 */
[----:B------:R1:W-:Y:S04]  /*0270*/  @!P3 STG.E.64 [R6.64+0x8], R4 ;  /* 0x000008040600b986 */ /* 0x0003e8000c101b0c */
[----:B------:R-:W2:Y:S04]  /*0280*/  @P1 LDG.E R2, [R8.64] ;  /* 0x0000000c08021981 */ /* 0x000ea8000c1e1900 */
[----:B------:R-:W2:Y:S01]  /*0290*/  @P4 LDG.E R123, [R12.64] ;  /* 0x0000000c0c7b4981 */ /* 0x000ea2000c1e1900 */
[----:B------:R-:W-:Y:S01]  /*02a0*/  SHF.R.S32.HI R18, RZ, 0x1f, R119 ;  /* 0x0000001fff127819 */ /* 0x000fe20000011477 */
[----:B------:R-:W-:Y:S01]  /*02b0*/  IMAD R3, R10, c[0x0][0x1c0], R14 ;  /* 0x000070000a037a24 */ /* 0x000fe200078e020e */
[----:B------:R-:W-:-:S02]  /*02c0*/  SHF.L.U32 R124, R117, 0x7, RZ ;  /* 0x00000007757c7819 */ /* 0x000fc400000006ff */
[----:B------:R-:W-:Y:S01]  /*02d0*/  LEA.HI R118, R18, R119, RZ, 0x5 ;  /* 0x0000007712767211 */ /* 0x000fe200078f28ff */
[----:B------:R-:W-:Y:S01]  /*02e0*/  IMAD.SHL.U32 R3, R3, 0x20, RZ ;  /* 0x0000002003037824 */ /* 0x000fe200078e00ff */
[----:B------:R-:W-:Y:S02]  /*02f0*/  ISETP.GE.AND P2, PT, R124, c[0x0][0x214], PT ;  /* 0x000085007c007a0c */ /* 0x000fe40003f46270 */
[----:B------:R-:W-:Y:S02]  /*0300*/  LOP3.LUT R125, R118, 0xffffffe0, RZ, 0xc0, !PT ;  /* 0xffffffe0767d7812 */ /* 0x000fe400078ec0ff */
[----:B------:R-:W-:-:S03]  /*0310*/  @!P4 ISETP.NE.U32.AND P3, PT, RZ, c[0x0][0x268], PT ;  /* 0x00009a00ff00ca0c */ /* 0x000fc60003f65070 */
[----:B------:R-:W-:Y:S01]  /*0320*/  IMAD.IADD R125, R119, 0x1, -R125 ;  /* 0x00000001777d7824 */ /* 0x000fe200078e0a7d */
[----:B------:R-:W-:-:S04]  /*0330*/  @!P4 ISETP.NE.AND.EX P3, PT, RZ, c[0x0][0x26c], PT, P3 ;  /* 0x00009b00ff00ca0c */ /* 0x000fc80003f65330 */
[----:B------:R-:W-:Y:S02]  /*0340*/  IADD3 R137, P1, P0, R3, R137, R125 ;  /* 0x0000008903897210 */ /* 0x000fe4000783e07d */
[----:B------:R-:W-:Y:S02]  /*0350*/  SHF.R.S32.HI R3, RZ, 0x1f, R3 ;  /* 0x0000001fff037819 */ /* 0x000fe40000011403 */
[----:B------:R-:W-:Y:S02]  /*0360*/  @!P4 SEL R0, RZ, c[0x0][0x21c], !P3 ;  /* 0x00008700ff00ca07 */ /* 0x000fe40005800000 */
[----:B-1----:R-:W-:-:S04]  /*0370*/  SHF.R.S32.HI R4, RZ, 0x1f, R125 ;  /* 0x0000001fff047819 */ /* 0x002fc8000001147d */
[----:B------:R-:W-:Y:S01]  /*0380*/  IADD3.X R116, R3, R116, R4, P1, P0 ;  /* 0x0000007403747210 */ /* 0x000fe20000fe0404 */
[--C-:B--2---:R-:W-:Y:S01]  /*0390*/  @P4 IMAD.IADD R123, R123, 0x1, -R2.reuse ;  /* 0x000000017b7b4824 */ /* 0x104fe200078e0a02 */
[----:B------:R-:W-:Y:S01]  /*03a0*/  @!P4 IADD3 R123, R0, c[0x0][0x218], -R2 ;  /* 0x00008600007bca10 */ /* 0x000fe20007ffe802 */
[----:B------:R-:W-:Y:S06]  /*03b0*/  @P2 EXIT ;  /* 0x000000000000294d */ /* 0x000fec0003800000 */
[----:B------:R-:W-:Y:S02]  /*03c0*/  IADD3 R3, R124, 0xbf, RZ ;  /* 0x000000bf7c037810 */ /* 0x000fe40007ffe0ff */
[C---:B------:R-:W-:Y:S02]  /*03d0*/  IADD3 R5, R123.reuse, 0x3f, RZ ;  /* 0x0000003f7b057810 */ /* 0x040fe40007ffe0ff */
[----:B------:R-:W-:Y:S02]  /*03e0*/  IADD3 R3, R123, -c[0x0][0x214], R3 ;  /* 0x800085007b037a10 */ /* 0x000fe40007ffe003 */
[----:B------:R-:W-:Y:S02]  /*03f0*/  SHF.R.S32.HI R4, RZ, 0x1f, R5 ;  /* 0x0000001fff047819 */ /* 0x000fe40000011405 */
[----:B------:R-:W-:-:S02]  /*0400*/  IADD3 R3, R3, c[0x0][0x2e8], RZ ;  /* 0x0000ba0003037a10 */ /* 0x000fc40007ffe0ff */
[----:B------:R-:W-:Y:S02]  /*0410*/  LEA.HI R4, R4, R5, RZ, 0x6 ;  /* 0x0000000504047211 */ /* 0x000fe400078f30ff */
[----:B------:R-:W-:Y:S02]  /*0420*/  SHF.R.S32.HI R0, RZ, 0x1f, R3 ;  /* 0x0000001fff007819 */ /* 0x000fe40000011403 */
[----:B------:R-:W-:Y:S02]  /*0430*/  SHF.R.S32.HI R4, RZ, 0x6, R4 ;  /* 0x00000006ff047819 */ /* 0x000fe40000011404 */
[----:B------:R-:W-:-:S04]  /*0440*/  LEA.HI R0, R0, R3, RZ, 0x6 ;  /* 0x0000000300007211 */ /* 0x000fc800078f30ff */
[----:B------:R-:W-:-:S04]  /*0450*/  SHF.R.S32.HI R0, RZ, 0x6, R0 ;  /* 0x00000006ff007819 */ /* 0x000fc80000011400 */
[----:B------:R-:W-:-:S04]  /*0460*/  IMNMX R132, R4, R0, PT ;  /* 0x0000000004847217 */ /* 0x000fc80003800200 */
[----:B------:R-:W-:-:S13]  /*0470*/  ISETP.GE.AND P0, PT, R132, 0x1, PT ;  /* 0x000000018400780c */ /* 0x000fda0003f06270 */
[----:B------:R-:W-:Y:S05]  /*0480*/  @!P0 BRA `(.L_x_587) ;  /* 0x0000db0000008947 */ /* 0x000fea0003800000 */
[----:B------:R-:W-:Y:S01]  /*0490*/  IABS R8, c[0x0][0x1c8] ;  /* 0x0000720000087a13 */ /* 0x000fe20000000000 */
[----:B------:R-:W-:Y:S01]  /*04a0*/  UMOV UR10, 0x6 ;  /* 0x00000006000a7882 */ /* 0x000fe20000000000 */
[----:B------:R-:W-:Y:S01]  /*04b0*/  LEA.HI R5, R18, R119, RZ, 0x3 ;  /* 0x0000007712057211 */ /* 0x000fe200078f18ff */
[----:B------:R-:W-:Y:S01]  /*04c0*/  ULDC.64 UR6, c[0x0][0x198] ;  /* 0x0000660000067ab9 */ /* 0x000fe20000000a00 */
[----:B------:R-:W1:Y:S01]  /*04d0*/  I2F.RP R12, R8 ;  /* 0x00000008000c7306 */ /* 0x000e620000209400 */
[----:B------:R-:W-:Y:S01]  /*04e0*/  IABS R19, R14 ;  /* 0x0000000e00137213 */ /* 0x000fe20000000000 */
[----:B------:R-:W-:Y:S01]  /*04f0*/  ULDC.64 UR4, c[0x0][0x1a0] ;  /* 0x0000680000047ab9 */ /* 0x000fe20000000a00 */
[----:B------:R-:W-:Y:S01]  /*0500*/  SHF.R.S32.HI R204, RZ, 0x3, R5 ;  /* 0x00000003ffcc7819 */ /* 0x000fe20000011405 */
[----:B------:R-:W-:Y:S01]  /*0510*/  USHF.L.U64.HI UR16, UR6, UR10, UR7 ;  /* 0x0000000a06107299 */ /* 0x000fe20008010207 */
[----:B------:R-:W-:Y:S01]  /*0520*/  LOP3.LUT R84, R5, 0xfffffff8, RZ, 0xc0, !PT ;  /* 0xfffffff805547812 */ /* 0x000fe200078ec0ff */
[----:B------:R-:W-:Y:S01]  /*0530*/  USHF.L.U64.HI UR10, UR4, UR10, UR5 ;  /* 0x0000000a040a7299 */ /* 0x000fe20008010205 */
[----:B------:R-:W-:Y:S01]  /*0540*/  SHF.R.S32.HI R9, RZ, 0x1f, R10 ;  /* 0x0000001fff097819 */ /* 0x000fe2000001140a */
[C---:B------:R-:W-:Y:S01]  /*0550*/  IMAD.SHL.U32 R17, R204.reuse, 0x40, RZ ;  /* 0x00000040cc117824 */ /* 0x040fe200078e00ff */
[----:B------:R-:W-:Y:S01]  /*0560*/  SHF.R.S32.HI R205, RZ, 0x1f, R204 ;  /* 0x0000001fffcd7819 */ /* 0x000fe200000114cc */
[----:B------:R-:W-:Y:S01]  /*0570*/  IMAD.IADD R84, R119, 0x1, -R84 ;  /* 0x0000000177547824 */ /* 0x000fe200078e0a54 */
[----:B------:R-:W-:Y:S01]  /*0580*/  IADD3 R20, P0, R204, R2, RZ ;  /* 0x00000002cc147210 */ /* 0x000fe20007f1e0ff */
[----:B------:R-:W-:Y:S01]  /*0590*/  USHF.L.U32 UR17, UR6, 0x6, URZ ;  /* 0x0000000606117899 */ /* 0x000fe2000800063f */
[----:B------:R-:W-:Y:S01]  /*05a0*/  LOP3.LUT R17, R17, 0x1c0, RZ, 0xc0, !PT ;  /* 0x000001c011117812 */ /* 0x000fe200078ec0ff */
[----:B------:R-:W-:Y:S01]  /*05b0*/  IMAD.SHL.U32 R200, R84, 0x8, RZ ;  /* 0x0000000854c87824 */ /* 0x000fe200078e00ff */
[----:B------:R-:W-:Y:S01]  /*05c0*/  LEA.HI.X.SX32 R2, R2, R205, 0x1, P0 ;  /* 0x000000cd02027211 */ /* 0x000fe200000f0eff */
[----:B-1----:R-:W1:Y:S01]  /*05d0*/  MUFU.RCP R12, R12 ;  /* 0x0000000c000c7308 */ /* 0x002e620000001000 */
[----:B------:R-:W-:Y:S01]  /*05e0*/  LOP3.LUT R0, R14, c[0x0][0x1c8], RZ, 0x3c, !PT ;  /* 0x000072000e007a12 */ /* 0x000fe200078e3cff */
[----:B------:R-:W-:Y:S01]  /*05f0*/  IMAD.WIDE R204, R117, 0x80, R204 ;  /* 0x0000008075cc7825 */ /* 0x000fe200078e02cc */
[--C-:B------:R-:W-:Y:S01]  /*0600*/  LOP3.LUT R3, R17, 0x38, R200.reuse, 0xf8, !PT ;  /* 0x0000003811037812 */ /* 0x100fe200078ef8c8 */
[----:B------:R-:W-:Y:S01]  /*0610*/  USHF.L.U32 UR11, UR4, 0x6, URZ ;  /* 0x00000006040b7899 */ /* 0x000fe2000800063f */
[----:B------:R-:W-:Y:S01]  /*0620*/  SHF.R.U32.HI R17, RZ, 0x3, R17 ;  /* 0x00000003ff117819 */ /* 0x000fe20000011611 */
[----:B------:R-:W-:Y:S01]  /*0630*/  ULDC.64 UR8, c[0x0][0x190] ;  /* 0x0000640000087ab9 */ /* 0x000fe20000000a00 */
[--C-:B------:R-:W-:Y:S01]  /*0640*/  SHF.R.S32.HI R201, RZ, 0x1f, R200.reuse ;  /* 0x0000001fffc97819 */ /* 0x100fe200000114c8 */
[----:B------:R-:W-:Y:S01]  /*0650*/  USHF.L.U32 UR19, UR8, 0x5, URZ ;  /* 0x0000000508137899 */ /* 0x000fe2000800063f */
[----:B------:R-:W-:Y:S01]  /*0660*/  LOP3.LUT R17, R3, R17, RZ, 0x3c, !PT ;  /* 0x0000001103117212 */ /* 0x000fe200078e3cff */
[----:B------:R-:W-:Y:S01]  /*0670*/  IMAD R3, R9, c[0x0][0x178], RZ ;  /* 0x00005e0009037a24 */ /* 0x000fe200078e02ff */
[----:B------:R-:W-:Y:S01]  /*0680*/  IADD3 R120, R132, -0x1, RZ ;  /* 0xffffffff84787810 */ /* 0x000fe20007ffe0ff */
[----:B------:R-:W-:Y:S01]  /*0690*/  IMAD.WIDE.U32 R24, R10, c[0x0][0x178], R200 ;  /* 0x00005e000a187a25 */ /* 0x000fe200078e00c8 */
[----:B------:R-:W-:Y:S01]  /*06a0*/  ISETP.GE.AND P1, PT, R0, RZ, PT ;  /* 0x000000ff0000720c */ /* 0x000fe20003f26270 */
[----:B------:R-:W-:Y:S01]  /*06b0*/  UMOV UR18, 0x5 ;  /* 0x0000000500127882 */ /* 0x000fe20000000000 */
[----:B------:R-:W-:Y:S01]  /*06c0*/  SHF.R.S32.HI R4, RZ, 0x1f, R120 ;  /* 0x0000001fff047819 */ /* 0x000fe20000011478 */
[----:B------:R-:W-:Y:S01]  /*06d0*/  IMAD R3, R10, c[0x0][0x17c], R3 ;  /* 0x00005f000a037a24 */ /* 0x000fe200078e0203 */
[----:B-1----:R-:W-:Y:S01]  /*06e0*/  IADD3 R12, R12, 0xffffffe, RZ ;  /* 0x0ffffffe0c0c7810 */ /* 0x002fe20007ffe0ff */
[----:B------:R-:W-:Y:S01]  /*06f0*/  IMAD.WIDE.U32 R22, R20, c[0x0][0x198], R200 ;  /* 0x0000660014167a25 */ /* 0x000fe200078e00c8 */
[----:B------:R-:W-:Y:S01]  /*0700*/  USHF.L.U64.HI UR9, UR8, UR18, UR9 ;  /* 0x0000001208097299 */ /* 0x000fe20008010209 */
[----:B------:R-:W-:Y:S01]  /*0710*/  SHF.R.S32.HI R118, RZ, 0x5, R118 ;  /* 0x00000005ff767819 */ /* 0x000fe20000011476 */
[----:B------:R-:W1:Y:S01]  /*0720*/  F2I.FTZ.U32.TRUNC.NTZ R13, R12 ;  /* 0x0000000c000d7305 */ /* 0x000e62000021f000 */
[----:B------:R-:W-:Y:S01]  /*0730*/  IMAD.IADD R25, R25, 0x1, R3 ;  /* 0x0000000119197824 */ /* 0x000fe200078e0203 */
[----:B------:R-:W-:Y:S01]  /*0740*/  USHF.L.U32 UR8, UR6, 0x5, URZ ;  /* 0x0000000506087899 */ /* 0x000fe2000800063f */
[C---:B------:R-:W-:Y:S01]  /*0750*/  IMAD R6, R120.reuse, UR16, RZ ;  /* 0x0000001078067c24 */ /* 0x040fe2000f8e02ff */
[----:B------:R-:W-:Y:S01]  /*0760*/  USHF.L.U64.HI UR6, UR6, UR18, UR7 ;  /* 0x0000001206067299 */ /* 0x000fe20008010207 */
[----:B------:R-:W-:Y:S01]  /*0770*/  IMAD R0, R120, UR10, RZ ;  /* 0x0000000a78007c24 */ /* 0x000fe2000f8e02ff */
[----:B------:R-:W-:Y:S01]  /*0780*/  USHF.L.U32 UR25, UR4, 0x5, URZ ;  /* 0x0000000504197899 */ /* 0x000fe2000800063f */
[C---:B------:R-:W-:Y:S01]  /*0790*/  IMAD R6, R4.reuse, UR17, R6 ;  /* 0x0000001104067c24 */ /* 0x040fe2000f8e0206 */
[----:B------:R-:W-:Y:S01]  /*07a0*/  USHF.L.U64.HI UR5, UR4, UR18, UR5 ;  /* 0x0000001204057299 */ /* 0x000fe20008010205 */
[----:B------:R-:W-:Y:S01]  /*07b0*/  IMAD R0, R4, UR11, R0 ;  /* 0x0000000b04007c24 */ /* 0x000fe2000f8e0200 */
[-C--:B------:R-:W-:Y:S01]  /*07c0*/  LEA.HI R4, R18, R119.reuse, RZ, 0x4 ;  /* 0x0000007712047211 */ /* 0x080fe200078f20ff */
[----:B------:R-:W-:Y:S01]  /*07d0*/  IMAD R124, R118, 0x10, R124 ;  /* 0x00000010767c7824 */ /* 0x000fe200078e027c */
[----:B------:R-:W-:Y:S01]  /*07e0*/  LEA.HI R18, R18, R119, RZ, 0x6 ;  /* 0x0000007712127211 */ /* 0x000fe200078f30ff */
[----:B------:R-:W2:Y:S01]  /*07f0*/  LDC.U8 R203, c[0x0][0x2d8] ;  /* 0x0000b600ffcb7b82 */ /* 0x000ea20000000000 */
[----:B------:R-:W-:Y:S01]  /*0800*/  LOP3.LUT R16, R4, 0xfffffff0, RZ, 0xc0, !PT ;  /* 0xfffffff004107812 */ /* 0x000fe200078ec0ff */
[----:B------:R-:W-:Y:S01]  /*0810*/  IMAD.SHL.U32 R233, R119, 0x2, RZ ;  /* 0x0000000277e97824 */ /* 0x000fe200078e00ff */
[----:B------:R-:W-:Y:S01]  /*0820*/  UIADD3 UR24, UR14, -0x4ab325aa, URZ ;  /* 0xb54cda560e187890 */ /* 0x000fe2000fffe03f */
[----:B-1----:R-:W-:-:S02]  /*0830*/  IMAD.MOV R7, RZ, RZ, -R13 ;  /* 0x000000ffff077224 */ /* 0x002fc400078e0a0d */
[----:B------:R-:W-:Y:S01]  /*0840*/  IMAD.MOV.U32 R12, RZ, RZ, RZ ;  /* 0x000000ffff0c7224 */ /* 0x000fe200078e00ff */
[----:B------:R-:W-:Y:S01]  /*0850*/  LOP3.LUT R233, R233, 0x6, RZ, 0xc0, !PT ;  /* 0x00000006e9e97812 */ /* 0x000fe200078ec0ff */
[----:B------:R-:W-:Y:S02]  /*0860*/  IMAD R7, R7, R8, RZ ;  /* 0x0000000807077224 */ /* 0x000fe400078e02ff */
[----:B------:R-:W-:Y:S02]  /*0870*/  IMAD.IADD R16, R119, 0x1, -R16 ;  /* 0x0000000177107824 */ /* 0x000fe400078e0a10 */
[----:B------:R-:W-:Y:S01]  /*0880*/  IMAD.HI.U32 R7, R13, R7, R12 ;  /* 0x000000070d077227 */ /* 0x000fe200078e000c */
[----:B------:R-:W-:Y:S02]  /*0890*/  SHF.R.S32.HI R12, RZ, 0x1f, R14 ;  /* 0x0000001fff0c7819 */ /* 0x000fe4000001140e */
[----:B------:R-:W-:Y:S01]  /*08a0*/  SHF.R.S32.HI R3, RZ, 0x1f, R16 ;  /* 0x0000001fff037819 */ /* 0x000fe20000011410 */
[----:B------:R-:W-:-:S02]  /*08b0*/  IMAD R13, R2, c[0x0][0x198], RZ ;  /* 0x00006600020d7a24 */ /* 0x000fc400078e02ff */
[----:B------:R-:W-:Y:S01]  /*08c0*/  IMAD.HI.U32 R7, R7, R19, RZ ;  /* 0x0000001307077227 */ /* 0x000fe200078e00ff */
[----:B------:R-:W-:-:S03]  /*08d0*/  LEA.HI R3, R3, R16, RZ, 0x3 ;  /* 0x0000001003037211 */ /* 0x000fc600078f18ff */
[----:B------:R-:W-:Y:S02]  /*08e0*/  IMAD.MOV R11, RZ, RZ, -R7 ;  /* 0x000000ffff0b7224 */ /* 0x000fe400078e0a07 */
[----:B------:R-:W-:Y:S02]  /*08f0*/  IMAD R12, R12, c[0x0][0x1a8], RZ ;  /* 0x00006a000c0c7a24 */ /* 0x000fe400078e02ff */
[----:B------:R-:W-:Y:S02]  /*0900*/  IMAD R11, R8, R11, R19 ;  /* 0x0000000b080b7224 */ /* 0x000fe400078e0213 */
[----:B------:R-:W-:Y:S02]  /*0910*/  IMAD R2, R2, c[0x0][0x1a0], RZ ;  /* 0x0000680002027a24 */ /* 0x000fe400078e02ff */
[----:B------:R-:W-:Y:S01]  /*0920*/  IMAD R13, R20, c[0x0][0x19c], R13 ;  /* 0x00006700140d7a24 */ /* 0x000fe200078e020d */
[----:B------:R-:W-:Y:S01]  /*0930*/  ISETP.GT.U32.AND P2, PT, R8, R11, PT ;  /* 0x0000000b0800720c */ /* 0x000fe20003f44070 */
[----:B------:R-:W-:-:S02]  /*0940*/  IMAD R12, R14, c[0x0][0x1ac], R12 ;  /* 0x00006b000e0c7a24 */ /* 0x000fc400078e020c */
[----:B------:R-:W-:-:S04]  /*0950*/  IMAD.WIDE.U32 R14, R14, c[0x0][0x1a8], R24 ;  /* 0x00006a000e0e7a25 */ /* 0x000fc800078e0018 */
[C---:B------:R-:W-:Y:S02]  /*0960*/  IMAD R2, R20.reuse, c[0x0][0x1a4], R2 ;  /* 0x0000690014027a24 */ /* 0x040fe400078e0202 */
[----:B------:R-:W-:Y:S02]  /*0970*/  IMAD.IADD R23, R23, 0x1, R13 ;  /* 0x0000000117177824 */ /* 0x000fe400078e020d */
[----:B------:R-:W-:Y:S02]  /*0980*/  IMAD.WIDE.U32 R20, R20, c[0x0][0x1a0], R200 ;  /* 0x0000680014147a25 */ /* 0x000fe400078e00c8 */
[----:B------:R-:W-:Y:S02]  /*0990*/  @!P2 IADD3 R7, R7, 0x1, RZ ;  /* 0x000000010707a810 */ /* 0x000fe40007ffe0ff */
[----:B------:R-:W-:Y:S02]  /*09a0*/  IMAD.IADD R15, R15, 0x1, R12 ;  /* 0x000000010f0f7824 */ /* 0x000fe400078e020c */
[----:B------:R-:W-:-:S02]  /*09b0*/  IMAD R13, R205, c[0x0][0x190], RZ ;  /* 0x00006400cd0d7a24 */ /* 0x000fc400078e02ff */
[----:B------:R-:W-:Y:S02]  /*09c0*/  IMAD R12, R9, c[0x0][0x180], RZ ;  /* 0x00006000090c7a24 */ /* 0x000fe400078e02ff */
[----:B------:R-:W-:Y:S02]  /*09d0*/  @!P2 IMAD.IADD R11, R11, 0x1, -R8 ;  /* 0x000000010b0ba824 */ /* 0x000fe400078e0a08 */
[----:B------:R-:W-:Y:S02]  /*09e0*/  IMAD.IADD R21, R21, 0x1, R2 ;  /* 0x0000000115157824 */ /* 0x000fe400078e0202 */
[----:B------:R-:W-:Y:S01]  /*09f0*/  IMAD R9, R9, c[0x0][0x188], RZ ;  /* 0x0000620009097a24 */ /* 0x000fe200078e02ff */
[----:B------:R-:W-:Y:S01]  /*0a00*/  ISETP.GE.U32.AND P3, PT, R11, R8, PT ;  /* 0x000000080b00720c */ /* 0x000fe20003f66070 */
[C---:B------:R-:W-:Y:S02]  /*0a10*/  IMAD R13, R204.reuse, c[0x0][0x194], R13 ;  /* 0x00006500cc0d7a24 */ /* 0x040fe400078e020d */
[----:B------:R-:W-:-:S04]  /*0a20*/  IMAD.WIDE.U32 R14, R204, c[0x0][0x190], R14 ;  /* 0x00006400cc0e7a25 */ /* 0x000fc800078e000e */
[C---:B------:R-:W-:Y:S02]  /*0a30*/  IMAD R12, R10.reuse, c[0x0][0x184], R12 ;  /* 0x000061000a0c7a24 */ /* 0x040fe400078e020c */
[----:B------:R-:W-:-:S04]  /*0a40*/  IMAD.WIDE.U32 R22, R10, c[0x0][0x180], R22 ;  /* 0x000060000a167a25 */ /* 0x000fc800078e0016 */
[C---:B------:R-:W-:Y:S01]  /*0a50*/  IMAD R9, R10.reuse, c[0x0][0x18c], R9 ;  /* 0x000063000a097a24 */ /* 0x040fe200078e0209 */
[----:B------:R-:W-:Y:S01]  /*0a60*/  @P3 IADD3 R7, R7, 0x1, RZ ;  /* 0x0000000107073810 */ /* 0x000fe20007ffe0ff */
[----:B------:R-:W-:Y:S01]  /*0a70*/  IMAD.WIDE.U32 R20, R10, c[0x0][0x188], R20 ;  /* 0x000062000a147a25 */ /* 0x000fe200078e0014 */
[----:B------:R-:W-:-:S03]  /*0a80*/  LEA R10, P0, R14, c[0x0][0x160], 0x1 ;  /* 0x000058000e0a7a11 */ /* 0x000fc600078008ff */
[----:B------:R-:W-:Y:S01]  /*0a90*/  IMAD.IADD R13, R15, 0x1, R13 ;  /* 0x000000010f0d7824 */ /* 0x000fe200078e020d */
[----:B------:R-:W-:Y:S01]  /*0aa0*/  IADD3 R8, P2, R10, UR19, RZ ;  /* 0x000000130a087c10 */ /* 0x000fe2000ff5e0ff */
[----:B------:R-:W-:Y:S01]  /*0ab0*/  IMAD.SHL.U32 R19, R18, 0x8, RZ ;  /* 0x0000000812137824 */ /* 0x000fe200078e00ff */
[----:B------:R-:W-:Y:S01]  /*0ac0*/  LOP3.LUT R18, R3, 0xfffffff8, RZ, 0xc0, !PT ;  /* 0xfffffff803127812 */ /* 0x000fe200078ec0ff */
[----:B------:R-:W-:Y:S01]  /*0ad0*/  IMAD.IADD R223, R21, 0x1, R9 ;  /* 0x0000000115df7824 */ /* 0x000fe200078e0209 */
[----:B------:R-:W-:Y:S01]  /*0ae0*/  LEA.HI.X R11, R14, c[0x0][0x164], R13, 0x1, P0 ;  /* 0x000059000e0b7a11 */ /* 0x000fe200000f0c0d */
[----:B------:R-:W-:Y:S01]  /*0af0*/  IMAD.IADD R23, R23, 0x1, R12 ;  /* 0x0000000117177824 */ /* 0x000fe200078e020c */
[----:B------:R-:W-:Y:S01]  /*0b00*/  ISETP.NE.AND P0, PT, RZ, c[0x0][0x1c8], PT ;  /* 0x00007200ff007a0c */ /* 0x000fe20003f05270 */
[----:B------:R-:W-:Y:S01]  /*0b10*/  @!P1 IMAD.MOV R7, RZ, RZ, -R7 ;  /* 0x000000ffff079224 */ /* 0x000fe200078e0a07 */
[----:B------:R-:W-:Y:S01]  /*0b20*/  LOP3.LUT R17, R17, 0x7ffffe00, R19, 0xf8, !PT ;  /* 0x7ffffe0011117812 */ /* 0x000fe200078ef813 */
[----:B------:R-:W-:Y:S01]  /*0b30*/  IMAD.MOV.U32 R222, RZ, RZ, R20 ;  /* 0x000000ffffde7224 */ /* 0x000fe200078e0014 */
[----:B------:R-:W-:Y:S01]  /*0b40*/  IADD3.X R9, R11, UR9, RZ, P2, !PT ;  /* 0x000000090b097c10 */ /* 0x000fe200097fe4ff */
[----:B------:R-:W-:Y:S01]  /*0b50*/  IMAD.IADD R2, R16, 0x1, -R18 ;  /* 0x0000000110027824 */ /* 0x000fe200078e0a12 */
[----:B------:R-:W-:Y:S01]  /*0b60*/  IADD3 R12, P2, R8, UR19, RZ ;  /* 0x00000013080c7c10 */ /* 0x000fe2000ff5e0ff */
[----:B------:R-:W-:-:S02]  /*0b70*/  IMAD.SHL.U32 R195, R17, 0x2, RZ ;  /* 0x0000000211c37824 */ /* 0x000fc400078e00ff */
[----:B------:R-:W-:Y:S01]  /*0b80*/  IMAD.SHL.U32 R121, R2, 0x40, RZ ;  /* 0x0000004002797824 */ /* 0x000fe200078e00ff */
[----:B------:R-:W-:Y:S01]  /*0b90*/  IADD3.X R13, R9, UR9, RZ, P2, !PT ;  /* 0x00000009090d7c10 */ /* 0x000fe200097fe4ff */
[----:B------:R-:W-:Y:S01]  /*0ba0*/  IMAD.SHL.U32 R122, R3, 0x40, RZ ;  /* 0x00000040037a7824 */ /* 0x000fe200078e00ff */
[----:B------:R1:W-:Y:S01]  /*0bb0*/  LDGSTS.E.BYPASS.LTC128B.128 [R195], [R10.64] ;  /* 0x000000000ac37fae */ /* 0x0003e2000b901d4c */
[----:B------:R-:W-:Y:S02]  /*0bc0*/  @!P0 LOP3.LUT R7, RZ, c[0x0][0x1c8], RZ, 0x33, !PT ;  /* 0x00007200ff078a12 */ /* 0x000fe400078e33ff */
[----:B------:R-:W-:Y:S01]  /*0bd0*/  LOP3.LUT R121, R121, 0x1c0, RZ, 0xc0, !PT ;  /* 0x000001c079797812 */ /* 0x000fe200078ec0ff */
[----:B------:R3:W-:Y:S01]  /*0be0*/  LDGSTS.E.BYPASS.LTC128B.128 [R195+0x800], [R8.64] ;  /* 0x0080000008c37fae */ /* 0x0007e2000b901d4c */
[----:B------:R-:W-:Y:S01]  /*0bf0*/  LOP3.LUT R122, R122, 0xfffffe00, RZ, 0xc0, !PT ;  /* 0xfffffe007a7a7812 */ /* 0x000fe200078ec0ff */
[----:B------:R-:W-:Y:S02]  /*0c00*/  IMAD.WIDE.U32 R196, R7, c[0x0][0x1b0], R22 ;  /* 0x00006c0007c47a25 */ /* 0x000fe400078e0016 */
[----:B------:R4:W-:Y:S02]  /*0c10*/  LDGSTS.E.BYPASS.LTC128B.128 [R195+0x1000], [R12.64] ;  /* 0x010000000cc37fae */ /* 0x0009e4000b901d4c */
[----:B------:R-:W-:-:S02]  /*0c20*/  IMAD.MOV.U32 R198, RZ, RZ, R196 ;  /* 0x000000ffffc67224 */ /* 0x000fc400078e00c4 */
[----:B------:R-:W-:-:S04]  /*0c30*/  IMAD.WIDE.U32 R222, R7, c[0x0][0x1b8], R222 ;  /* 0x00006e0007de7a25 */ /* 0x000fc800078e00de */
[----:B------:R-:W-:Y:S02]  /*0c40*/  IMAD.MOV.U32 R224, RZ, RZ, R222 ;  /* 0x000000ffffe07224 */ /* 0x000fe400078e00de */
[----:B------:R-:W-:Y:S01]  /*0c50*/  IMAD R194, R118, 0x400, R122 ;  /* 0x0000040076c27824 */ /* 0x000fe200078e027a */
[----:B-1----:R-:W-:Y:S02]  /*0c60*/  IADD3 R10, P1, R12, UR19, RZ ;  /* 0x000000130c0a7c10 */ /* 0x002fe4000ff3e0ff */
[----:B---3--:R-:W-:Y:S02]  /*0c70*/  SHF.R.S32.HI R8, RZ, 0x1f, R7 ;  /* 0x0000001fff087819 */ /* 0x008fe40000011407 */
[----:B------:R-:W-:Y:S02]  /*0c80*/  IADD3.X R11, R13, UR9, RZ, P1, !PT ;  /* 0x000000090d0b7c10 */ /* 0x000fe40008ffe4ff */
[----:B------:R-:W-:Y:S01]  /*0c90*/  IADD3 R14, P0, R10, UR19, RZ ;  /* 0x000000130a0e7c10 */ /* 0x000fe2000ff1e0ff */
[----:B------:R-:W-:-:S02]  /*0ca0*/  IMAD R9, R8, c[0x0][0x1b0], RZ ;  /* 0x00006c0008097a24 */ /* 0x000fc400078e02ff */
[----:B------:R1:W-:Y:S01]  /*0cb0*/  LDGSTS.E.BYPASS.LTC128B.128 [R195+0x1800], [R10.64] ;  /* 0x018000000ac37fae */ /* 0x0003e2000b901d4c */
[----:B------:R-:W-:Y:S01]  /*0cc0*/  IADD3.X R15, R11, UR9, RZ, P0, !PT ;  /* 0x000000090b0f7c10 */ /* 0x000fe200087fe4ff */
[----:B------:R-:W-:Y:S01]  /*0cd0*/  IMAD R9, R7, c[0x0][0x1b4], R9 ;  /* 0x00006d0007097a24 */ /* 0x000fe200078e0209 */
[----:B----4-:R-:W-:Y:S01]  /*0ce0*/  IADD3 R12, P0, R14, UR19, RZ ;  /* 0x000000130e0c7c10 */ /* 0x010fe2000ff1e0ff */
[----:B------:R-:W-:Y:S02]  /*0cf0*/  IMAD R8, R8, c[0x0][0x1b8], RZ ;  /* 0x00006e0008087a24 */ /* 0x000fe400078e02ff */
[----:B------:R-:W-:Y:S01]  /*0d00*/  IMAD.IADD R199, R197, 0x1, R9 ;  /* 0x00000001c5c77824 */ /* 0x000fe200078e0209 */
[----:B------:R-:W-:Y:S01]  /*0d10*/  IADD3.X R13, R15, UR9, RZ, P0, !PT ;  /* 0x000000090f0d7c10 */ /* 0x000fe200087fe4ff */
[----:B------:R3:W-:Y:S01]  /*0d20*/  LDGSTS.E.BYPASS.LTC128B.128 [R195+0x2000], [R14.64] ;  /* 0x020000000ec37fae */ /* 0x0007e2000b901d4c */
[----:B------:R-:W-:Y:S02]  /*0d30*/  IMAD R7, R7, c[0x0][0x1bc], R8 ;  /* 0x00006f0007077a24 */ /* 0x000fe400078e0208 */
[----:B------:R-:W-:Y:S01]  /*0d40*/  IMAD.SHL.U32 R8, R84, 0x40, RZ ;  /* 0x0000004054087824 */ /* 0x000fe200078e00ff */
[----:B------:R4:W-:Y:S01]  /*0d50*/  LDGSTS.E.BYPASS.LTC128B.128 [R195+0x2800], [R12.64] ;  /* 0x028000000cc37fae */ /* 0x0009e2000b901d4c */
[----:B------:R-:W-:-:S03]  /*0d60*/  IMAD.IADD R225, R223, 0x1, R7 ;  /* 0x00000001dfe17824 */ /* 0x000fc600078e0207 */
[----:B------:R-:W-:-:S04]  /*0d70*/  LOP3.LUT R8, R8, 0x1c0, RZ, 0xc0, !PT ;  /* 0x000001c008087812 */ /* 0x000fc800078ec0ff */
[----:B------:R-:W-:Y:S02]  /*0d80*/  LOP3.LUT R7, R8, 0x8, R5, 0xf8, !PT ;  /* 0x0000000808077812 */ /* 0x000fe400078ef805 */
[----:B------:R-:W-:-:S04]  /*0d90*/  SHF.R.U32.HI R5, RZ, 0x3, R8 ;  /* 0x00000003ff057819 */ /* 0x000fc80000011608 */
[----:B------:R-:W-:Y:S02]  /*0da0*/  LOP3.LUT R5, R7, R5, RZ, 0x3c, !PT ;  /* 0x0000000507057212 */ /* 0x000fe400078e3cff */
[----:B-1----:R-:W-:-:S04]  /*0db0*/  IADD3 R10, P0, R12, UR19, RZ ;  /* 0x000000130c0a7c10 */ /* 0x002fc8000ff1e0ff */
[----:B------:R-:W-:Y:S01]  /*0dc0*/  IADD3.X R11, R13, UR9, RZ, P0, !PT ;  /* 0x000000090d0b7c10 */ /* 0x000fe200087fe4ff */
[----:B---3--:R-:W-:-:S04]  /*0dd0*/  IMAD.WIDE.U32 R14, R120, UR17, R198 ;  /* 0x00000011780e7c25 */ /* 0x008fc8000f8e00c6 */
[----:B------:R1:W-:Y:S01]  /*0de0*/  LDGSTS.E.BYPASS.LTC128B.128 [R195+0x3000], [R10.64] ;  /* 0x030000000ac37fae */ /* 0x0003e2000b901d4c */
[----:B------:R-:W-:Y:S01]  /*0df0*/  IMAD.IADD R6, R15, 0x1, R6 ;  /* 0x000000010f067824 */ /* 0x000fe200078e0206 */
[----:B----4-:R-:W-:-:S04]  /*0e00*/  LEA R12, P0, R14, c[0x0][0x168], 0x1 ;  /* 0x00005a000e0c7a11 */ /* 0x010fc800078008ff */
[----:B------:R-:W-:Y:S02]  /*0e10*/  LEA.HI.X R13, R14, c[0x0][0x16c], R6, 0x1, P0 ;  /* 0x00005b000e0d7a11 */ /* 0x000fe400000f0c06 */
[----:B------:R-:W-:Y:S02]  /*0e20*/  IADD3 R14, P0, R12, UR8, RZ ;  /* 0x000000080c0e7c10 */ /* 0x000fe4000ff1e0ff */
[----:B------:R-:W-:Y:S02]  /*0e30*/  SHF.R.S32.HI R6, RZ, 0x4, R4 ;  /* 0x00000004ff067819 */ /* 0x000fe40000011404 */
[----:B------:R-:W-:Y:S02]  /*0e40*/  IADD3.X R15, R13, UR6, RZ, P0, !PT ;  /* 0x000000060d0f7c10 */ /* 0x000fe400087fe4ff */
[----:B------:R-:W-:-:S04]  /*0e50*/  LEA.HI R4, R4, R6, RZ, 0x1 ;  /* 0x0000000604047211 */ /* 0x000fc800078f08ff */
[----:B------:R-:W-:-:S05]  /*0e60*/  LOP3.LUT R4, R4, 0xfffffffe, RZ, 0xc0, !PT ;  /* 0xfffffffe04047812 */ /* 0x000fca00078ec0ff */
[----:B------:R-:W-:Y:S01]  /*0e70*/  IMAD.IADD R4, R6, 0x1, -R4 ;  /* 0x0000000106047824 */ /* 0x000fe200078e0a04 */
[----:B-1----:R-:W-:-:S04]  /*0e80*/  IADD3 R10, P1, R10, UR19, RZ ;  /* 0x000000130a0a7c10 */ /* 0x002fc8000ff3e0ff */
[----:B------:R-:W-:Y:S02]  /*0e90*/  IADD3.X R11, R11, UR9, RZ, P1, !PT ;  /* 0x000000090b0b7c10 */ /* 0x000fe40008ffe4ff */
[----:B------:R-:W-:-:S03]  /*0ea0*/  LOP3.LUT P1, RZ, R2, 0x2, RZ, 0xc0, !PT ;  /* 0x0000000202ff7812 */ /* 0x000fc6000782c0ff */
[----:B------:R1:W-:Y:S04]  /*0eb0*/  LDGSTS.E.BYPASS.LTC128B.128 [R195+0x3800], [R10.64] ;  /* 0x038000000ac37fae */ /* 0x0003e8000b901d4c */
[----:B------:R3:W-:Y:S04]  /*0ec0*/  LDGSTS.E.BYPASS.LTC128B.128 [R195+0x4000], [R12.64] ;  /* 0x040000000cc37fae */ /* 0x0007e8000b901d4c */
[----:B------:R4:W-:Y:S01]  /*0ed0*/  LDGSTS.E.BYPASS.LTC128B.128 [R195+0x4800], [R14.64] ;  /* 0x048000000ec37fae */ /* 0x0009e2000b901d4c */
[----:B-1----:R-:W-:-:S04]  /*0ee0*/  IADD3 R10, P0, R14, UR8, RZ ;  /* 0x000000080e0a7c10 */ /* 0x002fc8000ff1e0ff */
[----:B------:R-:W-:Y:S02]  /*0ef0*/  IADD3.X R11, R15, UR6, RZ, P0, !PT ;  /* 0x000000060f0b7c10 */ /* 0x000fe400087fe4ff */
[----:B---3--:R-:W-:-:S03]  /*0f00*/  IADD3 R12, P0, R10, UR8, RZ ;  /* 0x000000080a0c7c10 */ /* 0x008fc6000ff1e0ff */
[----:B------:R1:W-:Y:S01]  /*0f10*/  LDGSTS.E.BYPASS.LTC128B.128 [R195+0x5000], [R10.64] ;  /* 0x050000000ac37fae */ /* 0x0003e2000b901d4c */
[----:B------:R-:W-:-:S05]  /*0f20*/  IADD3.X R13, R11, UR6, RZ, P0, !PT ;  /* 0x000000060b0d7c10 */ /* 0x000fca00087fe4ff */
[----:B------:R4:W-:Y:S04]  /*0f30*/  LDGSTS.E.BYPASS.LTC128B.128 [R195+0x5800], [R12.64] ;  /* 0x058000000cc37fae */ /* 0x0009e8000b901d4c */
[----:B------:R-:W0:Y:S01]  /*0f40*/  LDGDEPBAR ;  /* 0x00000000000079af */ /* 0x000e220000000000 */
[----:B-1----:R-:W-:-:S04]  /*0f50*/  IMAD.WIDE.U32 R10, R120, UR11, R224 ;  /* 0x0000000b780a7c25 */ /* 0x002fc8000f8e00e0 */
[----:B------:R-:W-:Y:S01]  /*0f60*/  IMAD.IADD R0, R11, 0x1, R0 ;  /* 0x000000010b007824 */ /* 0x000fe200078e0200 */
[----:B------:R-:W-:Y:S01]  /*0f70*/  LEA R8, P0, R10, c[0x0][0x170], 0x1 ;  /* 0x00005c000a087a11 */ /* 0x000fe200078008ff */
[----:B------:R-:W-:-:S04]  /*0f80*/  DEPBAR.LE SB0, 0x0 ;  /* 0x000080000000791a */ /* 0x000fc80000000000 */
[----:B------:R-:W-:Y:S01]  /*0f90*/  LEA.HI.X R9, R10, c[0x0][0x174], R0, 0x1, P0 ;  /* 0x00005d000a097a11 */ /* 0x000fe200000f0c00 */
[----:B------:R-:W-:Y:S01]  /*0fa0*/  BAR.SYNC.DEFER_BLOCKING 0x0 ;  /* 0x0000000000007b1d */ /* 0x000fe20000010000 */
[----:B------:R-:W-:Y:S01]  /*0fb0*/  IMAD.SHL.U32 R0, R4, 0x8, RZ ;  /* 0x0000000804007824 */ /* 0x000fe200078e00ff */
[----:B------:R-:W-:-:S04]  /*0fc0*/  IADD3 R6, P0, R8, UR25, RZ ;  /* 0x0000001908067c10 */ /* 0x000fc8000ff1e0ff */
[----:B------:R-:W-:Y:S01]  /*0fd0*/  LOP3.LUT R3, R121, 0x8, R0, 0xf8, !PT ;  /* 0x0000000879037812 */ /* 0x000fe200078ef800 */
[----:B------:R-:W-:Y:S01]  /*0fe0*/  IMAD R0, R4, 0x200, R5 ;  /* 0x0000020004007824 */ /* 0x000fe200078e0205 */
[----:B------:R-:W-:Y:S02]  /*0ff0*/  SHF.R.U32.HI R121, RZ, 0x3, R121 ;  /* 0x00000003ff797819 */ /* 0x000fe40000011679 */
[----:B------:R-:W-:Y:S01]  /*1000*/  IADD3.X R7, R9, UR5, RZ, P0, !PT ;  /* 0x0000000509077c10 */ /* 0x000fe200087fe4ff */
[----:B------:R-:W-:Y:S01]  /*1010*/  IMAD.SHL.U32 R80, R0, 0x2, RZ ;  /* 0x0000000200507824 */ /* 0x000fe200078e00ff */
[----:B------:R-:W-:Y:S02]  /*1020*/  IADD3 R4, P0, R6, UR25, RZ ;  /* 0x0000001906047c10 */ /* 0x000fe4000ff1e0ff */
[----:B------:R-:W-:Y:S02]  /*1030*/  LOP3.LUT R121, R3, R121, RZ, 0x3c, !PT ;  /* 0x0000007903797212 */ /* 0x000fe400078e3cff */
[----:B------:R-:W-:-:S02]  /*1040*/  IADD3.X R5, R7, UR5, RZ, P0, !PT ;  /* 0x0000000507057c10 */ /* 0x000fc400087fe4ff */
[----:B------:R-:W-:Y:S01]  /*1050*/  LEA R193, R0, 0x4000, 0x1 ;  /* 0x0000400000c17811 */ /* 0x000fe200078e08ff */
[----:B------:R-:W-:-:S03]  /*1060*/  IMAD.IADD R194, R194, 0x1, R121 ;  /* 0x00000001c2c27824 */ /* 0x000fc600078e0279 */
[----:B------:R-:W-:Y:S01]  /*1070*/  IADD3 R189, R193, 0x40, RZ ;  /* 0x00000040c1bd7810 */ /* 0x000fe20007ffe0ff */
[----:B------:R-:W-:Y:S01]  /*1080*/  IMAD.SHL.U32 R194, R194, 0x2, RZ ;  /* 0x00000002c2c27824 */ /* 0x000fe200078e00ff */
[----:B------:R-:W-:Y:S01]  /*1090*/  @!PT LDS RZ, [RZ] ;  /* 0x00000000fffff984 */ /* 0x000fe20000000800 */
[----:B------:R-:W-:Y:S01]  /*10a0*/  @!PT LDS RZ, [RZ] ;  /* 0x00000000fffff984 */ /* 0x000fe20000000800 */
[----:B------:R-:W-:Y:S01]  /*10b0*/  @!PT LDS RZ, [RZ] ;  /* 0x00000000fffff984 */ /* 0x000fe20000000800 */
[----:B------:R1:W-:Y:S04]  /*10c0*/  LDGSTS.E.BYPASS.LTC128B.128 [R195+0x6000], [R8.64] ;  /* 0x0600000008c37fae */ /* 0x0003e8000b901d4c */
[----:B------:R3:W-:Y:S04]  /*10d0*/  LDGSTS.E.BYPASS.LTC128B.128 [R195+0x6800], [R6.64] ;  /* 0x0680000006c37fae */ /* 0x0007e8000b901d4c */
[----:B------:R5:W-:Y:S01]  /*10e0*/  LDGSTS.E.BYPASS.LTC128B.128 [R195+0x7000], [R4.64] ;  /* 0x0700000004c37fae */ /* 0x000be2000b901d4c */
[----:B-1----:R-:W-:-:S04]  /*10f0*/  IADD3 R8, P0, R4, UR25, RZ ;  /* 0x0000001904087c10 */ /* 0x002fc8000ff1e0ff */
[----:B------:R-:W-:Y:S02]  /*1100*/  IADD3.X R9, R5, UR5, RZ, P0, !PT ;  /* 0x0000000505097c10 */ /* 0x000fe400087fe4ff */
[----:B------:R-:W-:Y:S01]  /*1110*/  LOP3.LUT P0, RZ, R84, 0x2, RZ, 0xc0, !PT ;  /* 0x0000000254ff7812 */ /* 0x000fe2000780c0ff */
[----:B-----5:R-:W-:Y:S02]  /*1120*/  IMAD.MOV.U32 R4, RZ, RZ, 0x20 ;  /* 0x00000020ff047424 */ /* 0x020fe400078e00ff */
[----:B------:R1:W-:Y:S04]  /*1130*/  LDGSTS.E.BYPASS.LTC128B.128 [R195+0x7800], [R8.64] ;  /* 0x0780000008c37fae */ /* 0x0003e8000b901d4c */
[----:B------:R-:W-:Y:S01]  /*1140*/  LDSM.16.M88.4 R56, [R80+0x4000] ;  /* 0x004000005038783b */ /* 0x000fe20000000200 */
[----:B------:R-:W-:-:S02]  /*1150*/  SEL R3, R4, 0xffffffe0, !P0 ;  /* 0xffffffe004037807 */ /* 0x000fc40004000000 */
[----:B------:R-:W-:Y:S01]  /*1160*/  SEL R0, R4, 0xffffffe0, !P1 ;  /* 0xffffffe004007807 */ /* 0x000fe20004800000 */
[----:B------:R-:W-:Y:S01]  /*1170*/  LDSM.16.M88.4 R44, [R80+0x4800] ;  /* 0x00480000502c783b */ /* 0x000fe20000000200 */
[----:B------:R-:W-:Y:S01]  /*1180*/  LOP3.LUT P0, RZ, R84, 0x4, RZ, 0xc0, !PT ;  /* 0x0000000454ff7812 */ /* 0x000fe2000780c0ff */
[----:B------:R-:W-:Y:S01]  /*1190*/  IMAD.IADD R191, R193, 0x1, R3 ;  /* 0x00000001c1bf7824 */ /* 0x000fe200078e0203 */
[----:B------:R-:W-:Y:S01]  /*11a0*/  LOP3.LUT P1, RZ, R2, 0x4, RZ, 0xc0, !PT ;  /* 0x0000000402ff7812 */ /* 0x000fe2000782c0ff */
[----:B------:R-:W-:Y:S01]  /*11b0*/  LDSM.16.M88.4 R28, [R80+0x5000] ;  /* 0x00500000501c783b */ /* 0x000fe20000000200 */
[----:B------:R-:W-:Y:S02]  /*11c0*/  IMAD.IADD R192, R194, 0x1, R0 ;  /* 0x00000001c2c07824 */ /* 0x000fe400078e0200 */
[----:B------:R-:W-:Y:S01]  /*11d0*/  IMAD.MOV.U32 R2, RZ, RZ, 0x40 ;  /* 0x00000040ff027424 */ /* 0x000fe200078e00ff */
[----:B----4-:R-:W4:Y:S04]  /*11e0*/  LDSM.16.M88.4 R12, [R194] ;  /* 0x00000000c20c783b */ /* 0x010f280000000200 */
[----:B------:R-:W5:Y:S01]  /*11f0*/  LDSM.16.M88.4 R16, [R194+0x2000] ;  /* 0x00200000c210783b */ /* 0x000f620000000200 */
[----:B------:R-:W-:-:S02]  /*1200*/  SEL R2, R2, 0xffffffc0, !P1 ;  /* 0xffffffc002027807 */ /* 0x000fc40004800000 */
[----:B------:R-:W-:Y:S01]  /*1210*/  @P0 IADD3 R189, R193, -0x40, RZ ;  /* 0xffffffc0c1bd0810 */ /* 0x000fe20007ffe0ff */
[----:B------:R-:W2:Y:S01]  /*1220*/  LDSM.16.M88.4 R80, [R80+0x5800] ;  /* 0x005800005050783b */ /* 0x000ea20000000200 */
[----:B------:R-:W-:Y:S01]  /*1230*/  ISETP.NE.AND P0, PT, R132, 0x1, PT ;  /* 0x000000018400780c */ /* 0x000fe20003f05270 */
[----:B------:R-:W-:Y:S01]  /*1240*/  IMAD.IADD R190, R194, 0x1, R2 ;  /* 0x00000001c2be7824 */ /* 0x000fe200078e0202 */
[----:B------:R-:W-:Y:S01]  /*1250*/  IADD3 R183, R189, 0x800, RZ ;  /* 0x00000800bdb77810 */ /* 0x000fe20007ffe0ff */
[----:B------:R-:W-:Y:S01]  /*1260*/  LDSM.16.M88.4 R72, [R191] ;  /* 0x00000000bf48783b */ /* 0x000fe20000000200 */
[----:B------:R-:W-:Y:S01]  /*1270*/  IMAD.IADD R180, R3, 0x1, R189 ;  /* 0x0000000103b47824 */ /* 0x000fe200078e02bd */
[----:B------:R-:W-:Y:S01]  /*1280*/  SHF.R.S32.HI R3, RZ, 0x1f, R125 ;  /* 0x0000001fff037819 */ /* 0x000fe2000001147d */
[----:B------:R-:W-:Y:S01]  /*1290*/  IMAD.IADD R188, R0, 0x1, R190 ;  /* 0x0000000100bc7824 */ /* 0x000fe200078e02be */
[----:B------:R-:W2:Y:S01]  /*12a0*/  LDSM.16.M88.4 R76, [R192+0x2000] ;  /* 0x00200000c04c783b */ /* 0x000ea20000000200 */
[----:B------:R-:W-:-:S02]  /*12b0*/  IADD3 R182, R189, 0x1000, RZ ;  /* 0x00001000bdb67810 */ /* 0x000fc40007ffe0ff */
[----:B------:R-:W-:Y:S01]  /*12c0*/  LEA.HI R3, R3, R125, RZ, 0x2 ;  /* 0x0000007d03037211 */ /* 0x000fe200078f10ff */
[----:B------:R-:W2:Y:S01]  /*12d0*/  LDSM.16.M88.4 R68, [R191+0x800] ;  /* 0x00080000bf44783b */ /* 0x000ea20000000200 */
[----:B------:R-:W-:Y:S02]  /*12e0*/  IADD3 R181, R189, 0x1800, RZ ;  /* 0x00001800bdb57810 */ /* 0x000fe40007ffe0ff */
[----:B------:R-:W-:Y:S01]  /*12f0*/  SHF.R.S32.HI R202, RZ, 0x2, R3 ;  /* 0x00000002ffca7819 */ /* 0x000fe20000011403 */
[----:B------:R-:W2:Y:S03]  /*1300*/  LDSM.16.M88.4 R88, [R191+0x1000] ;  /* 0x00100000bf58783b */ /* 0x000ea60000000200 */
[----:B------:R-:W-:Y:S01]  /*1310*/  IADD3 R3, R124, 0x1, R202 ;  /* 0x000000017c037810 */ /* 0x000fe20007ffe0ca */
[----:B-1----:R-:W1:Y:S03]  /*1320*/  LDSM.16.M88.4 R8, [R191+0x1800] ;  /* 0x00180000bf08783b */ /* 0x002e660000000200 */
[----:B------:R-:W-:Y:S01]  /*1330*/  IADD3 R3, R123, -c[0x0][0x214], R3 ;  /* 0x800085007b037a10 */ /* 0x000fe20007ffe003 */
[----:B---3--:R-:W3:Y:S03]  /*1340*/  LDSM.16.M88.4 R4, [R192] ;  /* 0x00000000c004783b */ /* 0x008ee60000000200 */
[----:B------:R-:W-:Y:S01]  /*1350*/  IADD3 R3, R3, c[0x0][0x2e8], RZ ;  /* 0x0000ba0003037a10 */ /* 0x000fe20007ffe0ff */
[----:B------:R-:W-:Y:S03]  /*1360*/  LDSM.16.M88.4 R84, [R190+0x2000] ;  /* 0x00200000be54783b */ /* 0x000fe60000000200 */
[C---:B------:R-:W-:Y:S01]  /*1370*/  IADD3 R231, R3.reuse, 0x8, RZ ;  /* 0x0000000803e77810 */ /* 0x040fe20007ffe0ff */
[----:B----4-:R-:W-:Y:S01]  /*1380*/  HMMA.16816.F32 R64, R12, R56, RZ ;  /* 0x000000380c40723c */ /* 0x010fe200000018ff */
[----:B------:R-:W-:Y:S01]  /*1390*/  LDSM.16.M88.4 R112, [R188+0x2000] ;  /* 0x00200000bc70783b */ /* 0x000fe20000000200 */
[----:B------:R-:W-:-:S02]  /*13a0*/  IADD3 R230, R3, 0x40, RZ ;  /* 0x0000004003e67810 */ /* 0x000fc40007ffe0ff */
[C---:B------:R-:W-:Y:S01]  /*13b0*/  IADD3 R206, R3.reuse, 0x48, RZ ;  /* 0x0000004803ce7810 */ /* 0x040fe20007ffe0ff */
[----:B------:R-:W-:Y:S01]  /*13c0*/  LDSM.16.M88.4 R108, [R180] ;  /* 0x00000000b46c783b */ /* 0x000fe20000000200 */
[-C--:B------:R-:W-:Y:S02]  /*13d0*/  IMNMX R232, R3, R123.reuse, PT ;  /* 0x0000007b03e87217 */ /* 0x080fe40003800200 */
[----:B-----5:R-:W-:Y:S01]  /*13e0*/  HMMA.16816.F32 R96, R16, R56, RZ ;  /* 0x000000381060723c */ /* 0x020fe200000018ff */
[----:B------:R-:W-:Y:S01]  /*13f0*/  LDSM.16.M88.4 R104, [R180+0x800] ;  /* 0x00080000b468783b */ /* 0x000fe20000000200 */
[-C--:B------:R-:W-:Y:S02]  /*1400*/  IMNMX R231, R231, R123.reuse, PT ;  /* 0x0000007be7e77217 */ /* 0x080fe40003800200 */
[-C--:B------:R-:W-:Y:S01]  /*1410*/  IMNMX R230, R230, R123.reuse, PT ;  /* 0x0000007be6e67217 */ /* 0x080fe20003800200 */
[----:B------:R-:W-:Y:S01]  /*1420*/  LDSM.16.M88.4 R100, [R180+0x1000] ;  /* 0x00100000b464783b */ /* 0x000fe20000000200 */
[----:B------:R-:W-:-:S02]  /*1430*/  IMNMX R206, R206, R123, PT ;  /* 0x0000007bcece7217 */ /* 0x000fc40003800200 */
[----:B------:R-:W-:Y:S01]  /*1440*/  HMMA.16816.F32 R60, R16, R58, RZ ;  /* 0x0000003a103c723c */ /* 0x000fe200000018ff */
[----:B------:R-:W0:Y:S01]  /*1450*/  LDGDEPBAR ;  /* 0x00000000000079af */ /* 0x000e220000000000 */
[----:B------:R-:W-:-:S06]  /*1460*/  LOP3.LUT R3, R121, R122, RZ, 0xfc, !PT ;  /* 0x0000007a79037212 */ /* 0x000fcc00078efcff */
[C---:B------:R-:W-:Y:S08]  /*1470*/  HMMA.16816.F32 R92, R16.reuse, R44, RZ ;  /* 0x0000002c105c723c */ /* 0x040ff000000018ff */
[C---:B------:R-:W-:Y:S08]  /*1480*/  HMMA.16816.F32 R36, R16.reuse, R28, RZ ;  /* 0x0000001c1024723c */ /* 0x040ff000000018ff */
[C---:B--2---:R-:W-:Y:S08]  /*1490*/  HMMA.16816.F32 R20, R16.reuse, R80, RZ ;  /* 0x000000501014723c */ /* 0x044ff000000018ff */
[C---:B------:R-:W-:Y:S08]  /*14a0*/  HMMA.16816.F32 R48, R16.reuse, R46, RZ ;  /* 0x0000002e1030723c */ /* 0x040ff000000018ff */
[----:B------:R-:W-:Y:S08]  /*14b0*/  HMMA.16816.F32 R32, R16, R30, RZ ;  /* 0x0000001e1020723c */ /* 0x000ff000000018ff */
[C---:B------:R-:W-:Y:S08]  /*14c0*/  HMMA.16816.F32 R52, R12.reuse, R44, RZ ;  /* 0x0000002c0c34723c */ /* 0x040ff000000018ff */
[C---:B------:R-:W-:Y:S08]  /*14d0*/  HMMA.16816.F32 R40, R12.reuse, R28, RZ ;  /* 0x0000001c0c28723c */ /* 0x040ff000000018ff */
[----:B------:R-:W-:Y:S08]  /*14e0*/  HMMA.16816.F32 R56, R12, R58, RZ ;  /* 0x0000003a0c38723c */ /* 0x000ff000000018ff */
[----:B------:R-:W-:Y:S08]  /*14f0*/  HMMA.16816.F32 R16, R16, R82, RZ ;  /* 0x000000521010723c */ /* 0x000ff000000018ff */
[C---:B------:R-:W-:Y:S08]  /*1500*/  HMMA.16816.F32 R44, R12.reuse, R46, RZ ;  /* 0x0000002e0c2c723c */ /* 0x040ff000000018ff */
[C---:B------:R-:W-:Y:S08]  /*1510*/  HMMA.16816.F32 R28, R12.reuse, R30, RZ ;  /* 0x0000001e0c1c723c */ /* 0x040ff000000018ff */
[C---:B------:R-:W-:Y:S08]  /*1520*/  HMMA.16816.F32 R24, R12.reuse, R80, RZ ;  /* 0x000000500c18723c */ /* 0x040ff000000018ff */
[----:B------:R-:W-:Y:S01]  /*1530*/  HMMA.16816.F32 R12, R12, R82, RZ ;  /* 0x000000520c0c723c */ /* 0x000fe200000018ff */
[----:B------:R-:W2:Y:S07]  /*1540*/  LDSM.16.M88.4 R80, [R189] ;  /* 0x00000000bd50783b */ /* 0x000eae0000000200 */
[C---:B------:R-:W-:Y:S08]  /*1550*/  HMMA.16816.F32 R96, R76.reuse, R72, R96 ;  /* 0x000000484c60723c */ /* 0x040ff00000001860 */
[C---:B------:R-:W-:Y:S08]  /*1560*/  HMMA.16816.F32 R92, R76.reuse, R68, R92 ;  /* 0x000000444c5c723c */ /* 0x040ff0000000185c */
[C---:B------:R-:W-:Y:S08]  /*1570*/  HMMA.16816.F32 R36, R76.reuse, R88, R36 ;  /* 0x000000584c24723c */ /* 0x040ff00000001824 */
[C---:B-1----:R-:W-:Y:S08]  /*1580*/  HMMA.16816.F32 R20, R76.reuse, R8, R20 ;  /* 0x000000084c14723c */ /* 0x042ff00000001814 */
[C---:B------:R-:W-:Y:S08]  /*1590*/  HMMA.16816.F32 R60, R76.reuse, R74, R60 ;  /* 0x0000004a4c3c723c */ /* 0x040ff0000000183c */
[C---:B------:R-:W-:Y:S08]  /*15a0*/  HMMA.16816.F32 R48, R76.reuse, R70, R48 ;  /* 0x000000464c30723c */ /* 0x040ff00000001830 */
[C---:B------:R-:W-:Y:S08]  /*15b0*/  HMMA.16816.F32 R32, R76.reuse, R90, R32 ;  /* 0x0000005a4c20723c */ /* 0x040ff00000001820 */
[----:B------:R-:W-:Y:S01]  /*15c0*/  HMMA.16816.F32 R16, R76, R10, R16 ;  /* 0x0000000a4c10723c */ /* 0x000fe20000001810 */
[----:B------:R-:W1:Y:S07]  /*15d0*/  LDSM.16.M88.4 R76, [R189+0x800] ;  /* 0x00080000bd4c783b */ /* 0x000e6e0000000200 */
[C---:B---3--:R-:W-:Y:S08]  /*15e0*/  HMMA.16816.F32 R64, R4.reuse, R72, R64 ;  /* 0x000000480440723c */ /* 0x048ff00000001840 */
[C---:B------:R-:W-:Y:S08]  /*15f0*/  HMMA.16816.F32 R52, R4.reuse, R68, R52 ;  /* 0x000000440434723c */ /* 0x040ff00000001834 */
[C---:B------:R-:W-:Y:S08]  /*1600*/  HMMA.16816.F32 R40, R4.reuse, R88, R40 ;  /* 0x000000580428723c */ /* 0x040ff00000001828 */
[C---:B------:R-:W-:Y:S01]  /*1610*/  HMMA.16816.F32 R56, R4.reuse, R74, R56 ;  /* 0x0000004a0438723c */ /* 0x040fe20000001838 */
[----:B------:R-:W3:Y:S07]  /*1620*/  LDSM.16.M88.4 R72, [R189+0x1000] ;  /* 0x00100000bd48783b */ /* 0x000eee0000000200 */
[C---:B------:R-:W-:Y:S01]  /*1630*/  HMMA.16816.F32 R44, R4.reuse, R70, R44 ;  /* 0x00000046042c723c */ /* 0x040fe2000000182c */
[----:B------:R-:W4:Y:S07]  /*1640*/  LDSM.16.M88.4 R68, [R189+0x1800] ;  /* 0x00180000bd44783b */ /* 0x000f2e0000000200 */
[C---:B------:R-:W-:Y:S01]  /*1650*/  HMMA.16816.F32 R28, R4.reuse, R90, R28 ;  /* 0x0000005a041c723c */ /* 0x040fe2000000181c */
[----:B------:R-:W5:Y:S07]  /*1660*/  LDSM.16.M88.4 R88, [R190] ;  /* 0x00000000be58783b */ /* 0x000f6e0000000200 */
[C---:B------:R-:W-:Y:S08]  /*1670*/  HMMA.16816.F32 R24, R4.reuse, R8, R24 ;  /* 0x000000080418723c */ /* 0x040ff00000001818 */
[----:B------:R-:W-:Y:S01]  /*1680*/  HMMA.16816.F32 R12, R4, R10, R12 ;  /* 0x0000000a040c723c */ /* 0x000fe2000000180c */
[----:B------:R-:W5:Y:S04]  /*1690*/  LDSM.16.M88.4 R4, [R180+0x1800] ;  /* 0x00180000b404783b */ /* 0x000f680000000200 */
[----:B------:R-:W5:Y:S01]  /*16a0*/  LDSM.16.M88.4 R8, [R188] ;  /* 0x00000000bc08783b */ /* 0x000f620000000200 */
[----:B------:R-:W-:-:S04]  /*16b0*/  DEPBAR.LE SB0, 0x0 ;  /* 0x000080000000791a */ /* 0x000fc80000000000 */
[C---:B--2---:R-:W-:Y:S08]  /*16c0*/  HMMA.16816.F32 R96, R84.reuse, R80, R96 ;  /* 0x000000505460723c */ /* 0x044ff00000001860 */
[C---:B-1----:R-:W-:Y:S08]  /*16d0*/  HMMA.16816.F32 R92, R84.reuse, R76, R92 ;  /* 0x0000004c545c723c */ /* 0x042ff0000000185c */
[C---:B---3--:R-:W-:Y:S08]  /*16e0*/  HMMA.16816.F32 R36, R84.reuse, R72, R36 ;  /* 0x000000485424723c */ /* 0x048ff00000001824 */
[C---:B----4-:R-:W-:Y:S08]  /*16f0*/  HMMA.16816.F32 R20, R84.reuse, R68, R20 ;  /* 0x000000445414723c */ /* 0x050ff00000001814 */
[C---:B------:R-:W-:Y:S08]  /*1700*/  HMMA.16816.F32 R60, R84.reuse, R82, R60 ;  /* 0x00000052543c723c */ /* 0x040ff0000000183c */
[C---:B------:R-:W-:Y:S08]  /*1710*/  HMMA.16816.F32 R48, R84.reuse, R78, R48 ;  /* 0x0000004e5430723c */ /* 0x040ff00000001830 */
[C---:B------:R-:W-:Y:S08]  /*1720*/  HMMA.16816.F32 R32, R84.reuse, R74, R32 ;  /* 0x0000004a5420723c */ /* 0x040ff00000001820 */
[----:B------:R-:W-:Y:S08]  /*1730*/  HMMA.16816.F32 R16, R84, R70, R16 ;  /* 0x000000465410723c */ /* 0x000ff00000001810 */
[C---:B-----5:R-:W-:Y:S08]  /*1740*/  HMMA.16816.F32 R64, R88.reuse, R80, R64 ;  /* 0x000000505840723c */ /* 0x060ff00000001840 */
[C---:B------:R-:W-:Y:S08]  /*1750*/  HMMA.16816.F32 R56, R88.reuse, R82, R56 ;  /* 0x000000525838723c */ /* 0x040ff00000001838 */
        /* <DEDUP_REMOVED lines=8> */
[C---:B------:R-:W-:Y:S08]  /*17e0*/  HMMA.16816.F32 R92, R112.reuse, R104, R92 ;  /* 0x00000068705c723c */ /* 0x040ff0000000185c */
[C---:B------:R-:W-:Y:S08]  /*17f0*/  HMMA.16816.F32 R48, R112.reuse, R106, R48 ;  /* 0x0000006a7030723c */ /* 0x040ff00000001830 */
[C---:B------:R-:W-:Y:S08]  /*1800*/  HMMA.16816.F32 R36, R112.reuse, R100, R36 ;  /* 0x000000647024723c */ /* 0x040ff00000001824 */
[C---:B------:R-:W-:Y:S07]  /*1810*/  HMMA.16816.F32 R68, R112.reuse, R102, R32 ;  /* 0x000000667044723c */ /* 0x040fee0000001820 */
[----:B------:R-:W-:Y:S01]  /*1820*/  IMAD.MOV.U32 R32, RZ, RZ, R120 ;  /* 0x000000ffff207224 */ /* 0x000fe200078e0078 */
        /* <DEDUP_REMOVED lines=10> */
[----:B------:R-:W-:Y:S06]  /*18d0*/  BAR.SYNC.DEFER_BLOCKING 0x0 ;  /* 0x0000000000007b1d */ /* 0x000fec0000010000 */
[----:B------:R-:W-:Y:S05]  /*18e0*/  @!P0 BRA `(.L_x_588) ;  /* 0x0000016000008947 */ /* 0x000fea0003800000 */
[----:B------:R-:W-:-:S04]  /*18f0*/  IADD3 R6, R132, -0x2, RZ ;  /* 0xfffffffe84067810 */ /* 0x000fc80007ffe0ff */
[----:B------:R-:W-:Y:S01]  /*1900*/  SHF.R.S32.HI R5, RZ, 0x1f, R6 ;  /* 0x0000001fff057819 */ /* 0x000fe20000011406 */
[C---:B------:R-:W-:Y:S02]  /*1910*/  IMAD R4, R6.reuse, UR16, RZ ;  /* 0x0000001006047c24 */ /* 0x040fe4000f8e02ff */
[----:B------:R-:W-:-:S04]  /*1920*/  IMAD.WIDE.U32 R6, R6, UR17, R198 ;  /* 0x0000001106067c25 */ /* 0x000fc8000f8e00c6 */
[----:B------:R-:W-:Y:S01]  /*1930*/  IMAD R4, R5, UR17, R4 ;  /* 0x0000001105047c24 */ /* 0x000fe2000f8e0204 */
[----:B------:R-:W-:-:S03]  /*1940*/  LEA R8, P1, R6, c[0x0][0x168], 0x1 ;  /* 0x00005a0006087a11 */ /* 0x000fc600078208ff */
[----:B------:R-:W-:Y:S01]  /*1950*/  IMAD.IADD R4, R7, 0x1, R4 ;  /* 0x0000000107047824 */ /* 0x000fe200078e0204 */
[----:B------:R-:W-:-:S04]  /*1960*/  IADD3 R10, P0, R8, UR8, RZ ;  /* 0x00000008080a7c10 */ /* 0x000fc8000ff1e0ff */
        /* <DEDUP_REMOVED lines=9> */
[----:B------:R1:W-:Y:S03]  /*1a00*/  LDGSTS.E.BYPASS.LTC128B.128 [R195+0x4800], [R10.64] ;  /* 0x048000000ac37fae */ /* 0x0003e6000b901d4c */
[----:B------:R-:W-:Y:S01]  /*1a10*/  IADD3.X R5, R7, UR6, RZ, P0, !PT ;  /* 0x0000000607057c10 */ /* 0x000fe200087fe4ff */
[----:B------:R1:W-:Y:S04]  /*1a20*/  LDGSTS.E.BYPASS.LTC128B.128 [R195+0x5000], [R6.64] ;  /* 0x0500000006c37fae */ /* 0x0003e8000b901d4c */
[----:B------:R1:W-:Y:S04]  /*1a30*/  LDGSTS.E.BYPASS.LTC128B.128 [R195+0x5800], [R4.64] ;  /* 0x0580000004c37fae */ /* 0x0003e8000b901d4c */
[----:B------:R-:W0:Y:S02]  /*1a40*/  LDGDEPBAR ;  /* 0x00000000000079af */ /* 0x000e240000000000 */
.L_x_588:
[----:B------:R-:W-:Y:S01]  /*1a50*/  IMAD R33, R32, 0x40, R233 ;  /* 0x0000004020217824 */ /* 0x000fe200078e02e9 */
[----:B------:R-:W-:Y:S01]  /*1a60*/  LOP3.LUT R138, R116, UR14, RZ, 0x3c, !PT ;  /* 0x0000000e748a7c12 */ /* 0x000fe2000f8e3cff */
[----:B------:R-:W-:Y:S01]  /*1a70*/  IMAD R211, R117, 0x8, R118 ;  /* 0x0000000875d37824 */ /* 0x000fe200078e0276 */
[----:B------:R-:W-:Y:S01]  /*1a80*/  UIADD3 UR21, UR15, -0x4498517b, URZ ;  /* 0xbb67ae850f157890 */ /* 0x000fe2000fffe03f */
[----:B------:R-:W-:Y:S01]  /*1a90*/  IMAD.WIDE.U32 R228, R137, -0x2daee0ad, RZ ;  /* 0xd2511f5389e47825 */ /* 0x000fe200078e00ff */
[C---:B-1----:R-:W-:Y:S01]  /*1aa0*/  IADD3 R4, R33.reuse, 0x1, RZ ;  /* 0x0000000121047810 */ /* 0x042fe20007ffe0ff */
[----:B------:R-:W-:Y:S01]  /*1ab0*/  UIADD3 UR22, UR14, -0x61c88647, URZ ;  /* 0x9e3779b90e167890 */ /* 0x000fe2000fffe03f */
[----:B------:R-:W-:Y:S01]  /*1ac0*/  IADD3 R5, R33, 0x8, RZ ;  /* 0x0000000821057810 */ /* 0x000fe20007ffe0ff */
[----:B------:R-:W-:Y:S01]  /*1ad0*/  UIADD3 UR20, UR14, 0x3c6ef372, URZ ;  /* 0x3c6ef3720e147890 */ /* 0x000fe2000fffe03f */
[C---:B------:R-:W-:Y:S01]  /*1ae0*/  ISETP.GE.AND P6, PT, R4.reuse, R232, PT ;  /* 0x000000e80400720c */ /* 0x040fe20003fc6270 */
[----:B------:R-:W-:Y:S01]  /*1af0*/  UIADD3 UR19, UR15, 0x76cf5d0a, URZ ;  /* 0x76cf5d0a0f137890 */ /* 0x000fe2000fffe03f */
[CC--:B------:R-:W-:Y:S01]  /*1b00*/  ISETP.GE.AND P5, PT, R4.reuse, R231.reuse, PT ;  /* 0x000000e70400720c */ /* 0x0c0fe20003fa6270 */
[----:B------:R-:W-:Y:S01]  /*1b10*/  UIADD3 UR17, UR15, 0x32370b8f, URZ ;  /* 0x32370b8f0f117890 */ /* 0x000fe2000fffe03f */
[C---:B------:R-:W-:Y:S01]  /*1b20*/  ISETP.GE.AND P3, PT, R4.reuse, R230, PT ;  /* 0x000000e60400720c */ /* 0x040fe20003f66270 */
[----:B------:R-:W-:Y:S01]  /*1b30*/  UIADD3 UR18, UR14, -0x255992d5, URZ ;  /* 0xdaa66d2b0e127890 */ /* 0x000fe2000fffe03f */
[----:B------:R-:W-:Y:S01]  /*1b40*/  ISETP.GE.AND P1, PT, R4, R206, PT ;  /* 0x000000ce0400720c */ /* 0x000fe20003f26270 */
[----:B------:R-:W-:Y:S01]  /*1b50*/  UIADD3 UR16, UR14, 0x78dde6e4, URZ ;  /* 0x78dde6e40e107890 */ /* 0x000fe2000fffe03f */
[----:B------:R-:W-:Y:S01]  /*1b60*/  ISETP.GE.AND P0, PT, R5, R231, PT ;  /* 0x000000e70500720c */ /* 0x000fe20003f06270 */
[----:B------:R-:W-:Y:S01]  /*1b70*/  IMAD.SHL.U32 R187, R3, 0x2, RZ ;  /* 0x0000000203bb7824 */ /* 0x000fe200078e00ff */
[----:B------:R-:W-:Y:S01]  /*1b80*/  IADD3 R4, R33, 0x9, RZ ;  /* 0x0000000921047810 */ /* 0x000fe20007ffe0ff */
[----:B------:R-:W-:Y:S01]  /*1b90*/  UIADD3 UR9, UR15, -0x126145ec, URZ ;  /* 0xed9eba140f097890 */ /* 0x000fe2000fffe03f */
[CC--:B------:R-:W-:Y:S01]  /*1ba0*/  ISETP.GE.AND P2, PT, R5.reuse, R232.reuse, PT ;  /* 0x000000e80500720c */ /* 0x0c0fe20003f46270 */
[----:B------:R-:W-:Y:S01]  /*1bb0*/  UIADD3 UR4, UR15, -0x56f99767, URZ ;  /* 0xa90668990f047890 */ /* 0x000fe2000fffe03f */
[----:B------:R-:W-:Y:S01]  /*1bc0*/  FSEL R73, R58, -INF , !P0 ;  /* 0xff8000003a497808 */ /* 0x000fe20004000000 */
[--C-:B------:R-:W-:Y:S01]  /*1bd0*/  IMAD.IADD R185, R2, 0x1, R187.reuse ;  /* 0x0000000102b97824 */ /* 0x100fe200078e02bb */
[----:B------:R-:W-:Y:S01]  /*1be0*/  ISETP.GE.AND P0, PT, R4, R232, PT ;  /* 0x000000e80400720c */ /* 0x000fe20003f06270 */
[----:B------:R-:W-:Y:S01]  /*1bf0*/  IMAD.IADD R186, R0, 0x1, R187 ;  /* 0x0000000100ba7824 */ /* 0x000fe200078e02bb */
[----:B------:R-:W-:Y:S01]  /*1c00*/  FSEL R75, R56, -INF , !P2 ;  /* 0xff800000384b7808 */ /* 0x000fe20005000000 */
[----:B------:R-:W-:Y:S01]  /*1c10*/  IMAD.IADD R184, R0, 0x1, R185 ;  /* 0x0000000100b87824 */ /* 0x000fe200078e02b9 */
[C---:B------:R-:W-:Y:S01]  /*1c20*/  ISETP.GE.AND P2, PT, R5.reuse, R206, PT ;  /* 0x000000ce0500720c */ /* 0x040fe20003f46270 */
[----:B------:R-:W-:Y:S01]  /*1c30*/  UIADD3 UR7, UR14, 0x1715609d, URZ ;  /* 0x1715609d0e077890 */ /* 0x000fe2000fffe03f */
[----:B------:R-:W-:Y:S01]  /*1c40*/  ISETP.GE.AND P4, PT, R5, R230, PT ;  /* 0x000000e60500720c */ /* 0x000fe20003f86270 */
[----:B------:R-:W-:Y:S01]  /*1c50*/  LDSM.16.MT88.4 R116, [R187+0x6000] ;  /* 0x00600000bb74783b */ /* 0x000fe20000004200 */
[----:B------:R-:W-:Y:S01]  /*1c60*/  FSEL R74, R57, -INF , !P0 ;  /* 0xff800000394a7808 */ /* 0x000fe20004000000 */
[----:B------:R-:W-:Y:S01]  /*1c70*/  UIADD3 UR23, UR15, 0x646e171e, URZ ;  /* 0x646e171e0f177890 */ /* 0x000fe2000fffe03f */
[----:B------:R-:W-:Y:S01]  /*1c80*/  ISETP.GE.AND P0, PT, R4, R206, PT ;  /* 0x000000ce0400720c */ /* 0x000fe20003f06270 */
[----:B------:R-:W-:Y:S01]  /*1c90*/  LDSM.16.MT88.4 R108, [R186+0x6000] ;  /* 0x00600000ba6c783b */ /* 0x000fe20000004200 */
[----:B------:R-:W-:-:S02]  /*1ca0*/  FSEL R62, R62, -INF , !P2 ;  /* 0xff8000003e3e7808 */ /* 0x000fc40005000000 */
[----:B------:R-:W-:Y:S01]  /*1cb0*/  IADD3 R8, R33, 0x10, RZ ;  /* 0x0000001021087810 */ /* 0x000fe20007ffe0ff */
[----:B------:R-:W-:Y:S01]  /*1cc0*/  LDSM.16.MT88.4 R84, [R185+0x6000] ;  /* 0x00600000b954783b */ /* 0x000fe20000004200 */
[----:B------:R-:W-:Y:S02]  /*1cd0*/  FSEL R5, R60, -INF , !P4 ;  /* 0xff8000003c057808 */ /* 0x000fe40006000000 */
[C---:B------:R-:W-:Y:S02]  /*1ce0*/  ISETP.GE.AND P2, PT, R4.reuse, R230, PT ;  /* 0x000000e60400720c */ /* 0x040fe40003f46270 */
[-C--:B------:R-:W-:Y:S02]  /*1cf0*/  ISETP.GE.AND P4, PT, R4, R231.reuse, PT ;  /* 0x000000e70400720c */ /* 0x080fe40003f86270 */
[----:B------:R-:W-:Y:S02]  /*1d00*/  FSEL R4, R63, -INF , !P0 ;  /* 0xff8000003f047808 */ /* 0x000fe40004000000 */
[----:B------:R-:W-:-:S02]  /*1d10*/  ISETP.GE.AND P0, PT, R8, R231, PT ;  /* 0x000000e70800720c */ /* 0x000fc40003f06270 */
[----:B------:R-:W-:Y:S02]  /*1d20*/  FSEL R6, R61, -INF , !P2 ;  /* 0xff8000003d067808 */ /* 0x000fe40005000000 */
[----:B------:R-:W-:Y:S02]  /*1d30*/  IADD3 R7, R33, 0x11, RZ ;  /* 0x0000001121077810 */ /* 0x000fe40007ffe0ff */
[-C--:B------:R-:W-:Y:S02]  /*1d40*/  ISETP.GE.AND P2, PT, R8, R232.reuse, PT ;  /* 0x000000e80800720c */ /* 0x080fe40003f46270 */
[----:B------:R-:W-:Y:S02]  /*1d50*/  FSEL R60, R54, -INF , !P0 ;  /* 0xff800000363c7808 */ /* 0x000fe40004000000 */
[----:B------:R-:W-:Y:S02]  /*1d60*/  ISETP.GE.AND P0, PT, R7, R232, PT ;  /* 0x000000e80700720c */ /* 0x000fe40003f06270 */
[----:B------:R-:W-:-:S02]  /*1d70*/  FSEL R56, R52, -INF , !P2 ;  /* 0xff80000034387808 */ /* 0x000fc40005000000 */
[C---:B------:R-:W-:Y:S02]  /*1d80*/  ISETP.GE.AND P2, PT, R8.reuse, R206, PT ;  /* 0x000000ce0800720c */ /* 0x040fe40003f46270 */
[----:B------:R-:W-:Y:S02]  /*1d90*/  FSEL R72, R59, -INF , !P4 ;  /* 0xff8000003b487808 */ /* 0x000fe40006000000 */
[----:B------:R-:W-:Y:S02]  /*1da0*/  FSEL R54, R53, -INF , !P0 ;  /* 0xff80000035367808 */ /* 0x000fe40004000000 */
[----:B------:R-:W-:Y:S02]  /*1db0*/  ISETP.GE.AND P4, PT, R8, R230, PT ;  /* 0x000000e60800720c */ /* 0x000fe40003f86270 */
[----:B------:R-:W-:Y:S02]  /*1dc0*/  ISETP.GE.AND P0, PT, R7, R206, PT ;  /* 0x000000ce0700720c */ /* 0x000fe40003f06270 */
[----:B------:R-:W-:-:S02]  /*1dd0*/  FSEL R8, R94, -INF , !P2 ;  /* 0xff8000005e087808 */ /* 0x000fc40005000000 */
[----:B------:R-:W-:Y:S02]  /*1de0*/  IADD3 R9, R33, 0x18, RZ ;  /* 0x0000001821097810 */ /* 0x000fe40007ffe0ff */
[----:B------:R-:W-:Y:S02]  /*1df0*/  ISETP.GE.AND P2, PT, R7, R230, PT ;  /* 0x000000e60700720c */ /* 0x000fe40003f46270 */
[----:B------:R-:W-:Y:S02]  /*1e00*/  FSEL R76, R92, -INF , !P4 ;  /* 0xff8000005c4c7808 */ /* 0x000fe40006000000 */
[----:B------:R-:W-:Y:S02]  /*1e10*/  FSEL R53, R95, -INF , !P0 ;  /* 0xff8000005f357808 */ /* 0x000fe40004000000 */
[-C--:B------:R-:W-:Y:S02]  /*1e20*/  ISETP.GE.AND P4, PT, R7, R231.reuse, PT ;  /* 0x000000e70700720c */ /* 0x080fe40003f86270 */
[----:B------:R-:W-:-:S02]  /*1e30*/  ISETP.GE.AND P0, PT, R9, R231, PT ;  /* 0x000000e70900720c */ /* 0x000fc40003f06270 */
[----:B------:R-:W-:Y:S02]  /*1e40*/  FSEL R61, R93, -INF , !P2 ;  /* 0xff8000005d3d7808 */ /* 0x000fe40005000000 */
[----:B------:R-:W-:Y:S02]  /*1e50*/  IADD3 R7, R33, 0x19, RZ ;  /* 0x0000001921077810 */ /* 0x000fe40007ffe0ff */
[-C--:B------:R-:W-:Y:S02]  /*1e60*/  ISETP.GE.AND P2, PT, R9, R232.reuse, PT ;  /* 0x000000e80900720c */ /* 0x080fe40003f46270 */
[----:B------:R-:W-:Y:S02]  /*1e70*/  FSEL R172, R46, -INF , !P0 ;  /* 0xff8000002eac7808 */ /* 0x000fe40004000000 */
[----:B------:R-:W-:Y:S02]  /*1e80*/  FSEL R171, R55, -INF , !P4 ;  /* 0xff80000037ab7808 */ /* 0x000fe40006000000 */
[----:B------:R-:W-:-:S02]  /*1e90*/  ISETP.GE.AND P0, PT, R7, R232, PT ;  /* 0x000000e80700720c */ /* 0x000fc40003f06270 */
[----:B------:R-:W-:Y:S02]  /*1ea0*/  FSEL R55, R44, -INF , !P2 ;  /* 0xff8000002c377808 */ /* 0x000fe40005000000 */
[----:B------:R-:W-:Y:S02]  /*1eb0*/  ISETP.GE.AND P2, PT, R9, R206, PT ;  /* 0x000000ce0900720c */ /* 0x000fe40003f46270 */
        /* <DEDUP_REMOVED lines=14> */
[----:B------:R-:W-:Y:S02]  /*1fa0*/  ISETP.GE.AND P0, PT, R7, R232, PT ;  /* 0x000000e80700720c */ /* 0x000fe40003f06270 */
[----:B------:R-:W-:-:S02]  /*1fb0*/  FSEL R63, R47, -INF , !P4 ;  /* 0xff8000002f3f7808 */ /* 0x000fc40006000000 */
[----:B------:R-:W-:Y:S02]  /*1fc0*/  FSEL R160, R40, -INF , !P2 ;  /* 0xff80000028a07808 */ /* 0x000fe40005000000 */
[C---:B------:R-:W-:Y:S02]  /*1fd0*/  ISETP.GE.AND P4, PT, R34.reuse, R230, PT ;  /* 0x000000e62200720c */ /* 0x040fe40003f86270 */
[-C--:B------:R-:W-:Y:S02]  /*1fe0*/  ISETP.GE.AND P2, PT, R34, R206.reuse, PT ;  /* 0x000000ce2200720c */ /* 0x080fe40003f46270 */
[----:B------:R-:W-:Y:S02]  /*1ff0*/  FSEL R159, R41, -INF , !P0 ;  /* 0xff800000299f7808 */ /* 0x000fe40004000000 */
[----:B------:R-:W-:Y:S02]  /*2000*/  ISETP.GE.AND P0, PT, R7, R206, PT ;  /* 0x000000ce0700720c */ /* 0x000fe40003f06270 */
[----:B------:R-:W-:-:S02]  /*2010*/  FSEL R143, R36, -INF , !P4 ;  /* 0xff800000248f7808 */ /* 0x000fc40006000000 */
[----:B------:R-:W-:Y:S02]  /*2020*/  FSEL R154, R38, -INF , !P2 ;  /* 0xff800000269a7808 */ /* 0x000fe40005000000 */
[----:B------:R-:W-:Y:S02]  /*2030*/  IADD3 R34, R33, 0x28, RZ ;  /* 0x0000002821227810 */ /* 0x000fe40007ffe0ff */
[CC--:B------:R-:W-:Y:S02]  /*2040*/  ISETP.GE.AND P4, PT, R7.reuse, R231.reuse, PT ;  /* 0x000000e70700720c */ /* 0x0c0fe40003f86270 */
[----:B------:R-:W-:Y:S02]  /*2050*/  ISETP.GE.AND P2, PT, R7, R230, PT ;  /* 0x000000e60700720c */ /* 0x000fe40003f46270 */
[----:B------:R-:W-:Y:S02]  /*2060*/  FSEL R157, R39, -INF , !P0 ;  /* 0xff800000279d7808 */ /* 0x000fe40004000000 */
[----:B------:R-:W-:-:S02]  /*2070*/  ISETP.GE.AND P0, PT, R34, R231, PT ;  /* 0x000000e72200720c */ /* 0x000fc40003f06270 */
[----:B------:R-:W-:Y:S02]  /*2080*/  FSEL R158, R43, -INF , !P4 ;  /* 0xff8000002b9e7808 */ /* 0x000fe40006000000 */
[----:B------:R-:W-:Y:S02]  /*2090*/  FSEL R145, R37, -INF , !P2 ;  /* 0xff80000025917808 */ /* 0x000fe40005000000 */
[----:B------:R-:W-:Y:S02]  /*20a0*/  IADD3 R7, R33, 0x29, RZ ;  /* 0x0000002921077810 */ /* 0x000fe40007ffe0ff */
[C---:B------:R-:W-:Y:S02]  /*20b0*/  ISETP.GE.AND P2, PT, R34.reuse, R232, PT ;  /* 0x000000e82200720c */ /* 0x040fe40003f46270 */
[----:B------:R-:W-:Y:S02]  /*20c0*/  ISETP.GE.AND P4, PT, R34, R230, PT ;  /* 0x000000e62200720c */ /* 0x000fe40003f86270 */
[----:B------:R-:W-:-:S02]  /*20d0*/  FSEL R166, R30, -INF , !P0 ;  /* 0xff8000001ea67808 */ /* 0x000fc40004000000 */
[C---:B------:R-:W-:Y:S02]  /*20e0*/  ISETP.GE.AND P0, PT, R7.reuse, R232, PT ;  /* 0x000000e80700720c */ /* 0x040fe40003f06270 */
[----:B------:R-:W-:Y:S02]  /*20f0*/  FSEL R168, R28, -INF , !P2 ;  /* 0xff8000001ca87808 */ /* 0x000fe40005000000 */
[----:B------:R-:W-:Y:S02]  /*2100*/  FSEL R147, R68, -INF , !P4 ;  /* 0xff80000044937808 */ /* 0x000fe40006000000 */
[----:B------:R-:W-:Y:S02]  /*2110*/  ISETP.GE.AND P2, PT, R34, R206, PT ;  /* 0x000000ce2200720c */ /* 0x000fe40003f46270 */
[----:B------:R-:W-:Y:S02]  /*2120*/  ISETP.GE.AND P4, PT, R7, R231, PT ;  /* 0x000000e70700720c */ /* 0x000fe40003f86270 */
[----:B------:R-:W-:-:S02]  /*2130*/  IADD3 R28, R33, 0x30, RZ ;  /* 0x00000030211c7810 */ /* 0x000fc40007ffe0ff */
[----:B------:R-:W-:Y:S02]  /*2140*/  FSEL R167, R29, -INF , !P0 ;  /* 0xff8000001da77808 */ /* 0x000fe40004000000 */
[----:B------:R-:W-:Y:S02]  /*2150*/  ISETP.GE.AND P0, PT, R7, R206, PT ;  /* 0x000000ce0700720c */ /* 0x000fe40003f06270 */
[----:B------:R-:W-:Y:S02]  /*2160*/  FSEL R170, R70, -INF , !P2 ;  /* 0xff80000046aa7808 */ /* 0x000fe40005000000 */
[----:B------:R-:W-:Y:S02]  /*2170*/  FSEL R165, R31, -INF , !P4 ;  /* 0xff8000001fa57808 */ /* 0x000fe40006000000 */
[-C--:B------:R-:W-:Y:S02]  /*2180*/  ISETP.GE.AND P2, PT, R7, R230.reuse, PT ;  /* 0x000000e60700720c */ /* 0x080fe40003f46270 */
[----:B------:R-:W-:-:S02]  /*2190*/  ISETP.GE.AND P4, PT, R28, R230, PT ;  /* 0x000000e61c00720c */ /* 0x000fc40003f86270 */
[----:B------:R-:W-:Y:S02]  /*21a0*/  IADD3 R7, R33, 0x31, RZ ;  /* 0x0000003121077810 */ /* 0x000fe40007ffe0ff */
        /* <DEDUP_REMOVED lines=8> */
[----:B------:R-:W-:Y:S02]  /*2230*/  ISETP.GE.AND P2, PT, R28, R232, PT ;  /* 0x000000e81c00720c */ /* 0x000fe40003f46270 */
[----:B------:R-:W-:Y:S02]  /*2240*/  ISETP.GE.AND P4, PT, R33, R230, PT ;  /* 0x000000e62100720c */ /* 0x000fe40003f86270 */
[----:B------:R-:W-:-:S02]  /*2250*/  FSEL R141, R25, -INF , !P0 ;  /* 0xff800000198d7808 */ /* 0x000fc40004000000 */
[-C--:B------:R-:W-:Y:S02]  /*2260*/  ISETP.GE.AND P0, PT, R7, R206.reuse, PT ;  /* 0x000000ce0700720c */ /* 0x080fe40003f06270 */
[----:B------:R-:W-:Y:S01]  /*2270*/  FSEL R140, R24, -INF , !P2 ;  /* 0xff800000188c7808 */ /* 0x000fe20005000000 */
[----:B------:R-:W-:Y:S01]  /*2280*/  IMAD.WIDE.U32 R24, R211, -0x326172a9, RZ ;  /* 0xcd9e8d57d3187825 */ /* 0x000fe200078e00ff */
[----:B------:R-:W-:Y:S02]  /*2290*/  FSEL R96, R96, -INF , !P4 ;  /* 0xff80000060607808 */ /* 0x000fe40006000000 */
[----:B------:R-:W-:Y:S02]  /*22a0*/  FSEL R97, R97, -INF , !P3 ;  /* 0xff80000061617808 */ /* 0x000fe40005800000 */
[----:B------:R-:W-:Y:S02]  /*22b0*/  ISETP.GE.AND P2, PT, R28, R206, PT ;  /* 0x000000ce1c00720c */ /* 0x000fe40003f46270 */
[----:B------:R-:W-:-:S02]  /*22c0*/  FSEL R149, R23, -INF , !P0 ;  /* 0xff80000017957808 */ /* 0x000fc40004000000 */
[----:B------:R-:W-:Y:S02]  /*22d0*/  FMNMX.FTZ R23, R96, R97, !PT ;  /* 0x0000006160177209 */ /* 0x000fe40007810000 */
[----:B------:R-:W-:Y:S02]  /*22e0*/  FSEL R150, R22, -INF , !P2 ;  /* 0xff80000016967808 */ /* 0x000fe40005000000 */
[----:B------:R-:W-:Y:S02]  /*22f0*/  ISETP.GE.AND P2, PT, R7, R230, PT ;  /* 0x000000e60700720c */ /* 0x000fe40003f46270 */
[----:B------:R-:W-:Y:S02]  /*2300*/  IADD3 R7, R33, 0x38, RZ ;  /* 0x0000003821077810 */ /* 0x000fe40007ffe0ff */
[----:B------:R-:W-:Y:S02]  /*2310*/  FMNMX.FTZ R23, R5, R23, !PT ;  /* 0x0000001705177209 */ /* 0x000fe40007810000 */
[----:B------:R-:W-:-:S02]  /*2320*/  ISETP.GE.AND P0, PT, R33, R232, PT ;  /* 0x000000e82100720c */ /* 0x000fc40003f06270 */
[----:B------:R-:W-:Y:S02]  /*2330*/  FSEL R155, R21, -INF , !P2 ;  /* 0xff800000159b7808 */ /* 0x000fe40005000000 */
[----:B------:R-:W-:Y:S02]  /*2340*/  ISETP.GE.AND P2, PT, R7, R232, PT ;  /* 0x000000e80700720c */ /* 0x000fe40003f46270 */
[----:B------:R-:W-:Y:S02]  /*2350*/  FSEL R20, R67, -INF , !P5 ;  /* 0xff80000043147808 */ /* 0x000fe40006800000 */
[C---:B------:R-:W-:Y:S02]  /*2360*/  ISETP.GE.AND P4, PT, R7.reuse, R231, PT ;  /* 0x000000e70700720c */ /* 0x040fe40003f86270 */
[C---:B------:R-:W-:Y:S02]  /*2370*/  ISETP.GE.AND P3, PT, R7.reuse, R230, PT ;  /* 0x000000e60700720c */ /* 0x040fe40003f66270 */
[----:B------:R-:W-:-:S02]  /*2380*/  ISETP.GE.AND P5, PT, R7, R206, PT ;  /* 0x000000ce0700720c */ /* 0x000fc40003fa6270 */
[----:B------:R-:W-:Y:S02]  /*2390*/  FMNMX.FTZ R23, R6, R23, !PT ;  /* 0x0000001706177209 */ /* 0x000fe40007810000 */
[----:B------:R-:W-:Y:S02]  /*23a0*/  FSEL R22, R65, -INF , !P6 ;  /* 0xff80000041167808 */ /* 0x000fe40007000000 */
[----:B------:R-:W-:Y:S02]  /*23b0*/  FSEL R7, R64, -INF , !P0 ;  /* 0xff80000040077808 */ /* 0x000fe40004000000 */
[C---:B------:R-:W-:Y:S02]  /*23c0*/  ISETP.GE.AND P6, PT, R33.reuse, R231, PT ;  /* 0x000000e72100720c */ /* 0x040fe40003fc6270 */
[C---:B------:R-:W-:Y:S02]  /*23d0*/  ISETP.GE.AND P0, PT, R33.reuse, R206, PT ;  /* 0x000000ce2100720c */ /* 0x040fe40003f06270 */
[----:B------:R-:W-:-:S02]  /*23e0*/  IADD3 R33, R33, 0x39, RZ ;  /* 0x0000003921217810 */ /* 0x000fc40007ffe0ff */
[----:B------:R-:W-:Y:S02]  /*23f0*/  FSEL R144, R12, -INF , !P2 ;  /* 0xff8000000c907808 */ /* 0x000fe40005000000 */
[----:B------:R-:W-:Y:S02]  /*2400*/  FMNMX.FTZ R12, R76, R23, !PT ;  /* 0x000000174c0c7209 */ /* 0x000fe40007810000 */
[----:B------:R-:W-:Y:S02]  /*2410*/  FSEL R99, R99, -INF , !P1 ;  /* 0xff80000063637808 */ /* 0x000fe40004800000 */
[----:B------:R-:W-:Y:S02]  /*2420*/  ISETP.GE.AND P1, PT, R33, R232, PT ;  /* 0x000000e82100720c */ /* 0x000fe40003f26270 */
[----:B------:R-:W-:Y:S02]  /*2430*/  FMNMX.FTZ R12, R61, R12, !PT ;  /* 0x0000000c3d0c7209 */ /* 0x000fe40007810000 */
[----:B------:R-:W-:-:S02]  /*2440*/  FSEL R98, R98, -INF , !P0 ;  /* 0xff80000062627808 */ /* 0x000fc40004000000 */
[----:B------:R-:W-:Y:S02]  /*2450*/  FSEL R142, R13, -INF , !P1 ;  /* 0xff8000000d8e7808 */ /* 0x000fe40004800000 */
[----:B------:R-:W-:Y:S02]  /*2460*/  FMNMX.FTZ R13, R52, R12, !PT ;  /* 0x0000000c340d7209 */ /* 0x000fe40007810000 */
[----:B------:R-:W-:Y:S02]  /*2470*/  FMNMX.FTZ R12, R98, R99, !PT ;  /* 0x00000063620c7209 */ /* 0x000fe40007810000 */
[----:B------:R-:W-:Y:S02]  /*2480*/  FMNMX.FTZ R13, R11, R13, !PT ;  /* 0x0000000d0b0d7209 */ /* 0x000fe40007810000 */
[----:B------:R-:W-:Y:S02]  /*2490*/  FMNMX.FTZ R12, R62, R12, !PT ;  /* 0x0000000c3e0c7209 */ /* 0x000fe40007810000 */
[----:B------:R-:W-:Y:S01]  /*24a0*/  FSEL R21, R66, -INF , !P6 ;  /* 0xff80000042157808 */ /* 0x000fe20007000000 */
[----:B------:R-:W-:Y:S01]  /*24b0*/  IMAD.SHL.U32 R66, R32, 0x2, RZ ;  /* 0x0000000220427824 */ /* 0x000fe200078e00ff */
[----:B------:R-:W-:-:S02]  /*24c0*/  FMNMX.FTZ R12, R4, R12, !PT ;  /* 0x0000000c040c7209 */ /* 0x000fc40007810000 */
[----:B------:R-:W-:Y:S02]  /*24d0*/  ISETP.GE.AND P6, PT, R33, R230, PT ;  /* 0x000000e62100720c */ /* 0x000fe40003fc6270 */
[----:B------:R-:W-:Y:S02]  /*24e0*/  FMNMX.FTZ R12, R8, R12, !PT ;  /* 0x0000000c080c7209 */ /* 0x000fe40007810000 */
[----:B------:R-:W-:Y:S02]  /*24f0*/  FMNMX.FTZ R13, R143, R13, !PT ;  /* 0x0000000d8f0d7209 */ /* 0x000fe40007810000 */
[----:B------:R-:W-:Y:S02]  /*2500*/  FMNMX.FTZ R12, R53, R12, !PT ;  /* 0x0000000c350c7209 */ /* 0x000fe40007810000 */
[----:B------:R-:W-:Y:S02]  /*2510*/  FSEL R163, R16, -INF , !P3 ;  /* 0xff80000010a37808 */ /* 0x000fe40005800000 */
[----:B------:R-:W-:-:S02]  /*2520*/  FMNMX.FTZ R12, R10, R12, !PT ;  /* 0x0000000c0a0c7209 */ /* 0x000fc40007810000 */
[----:B------:R-:W-:Y:S02]  /*2530*/  FSEL R161, R17, -INF , !P6 ;  /* 0xff80000011a17808 */ /* 0x000fe40007000000 */
        /* <DEDUP_REMOVED lines=20> */
[----:B------:R-:W-:Y:S02]  /*2680*/  FSEL R65, R14, -INF , !P4 ;  /* 0xff8000000e417808 */ /* 0x000fe40006000000 */
[----:B------:R-:W-:Y:S02]  /*2690*/  FMNMX.FTZ R17, R163, R17, !PT ;  /* 0x00000011a3117209 */ /* 0x000fe40007810000 */
[----:B------:R-:W-:-:S02]  /*26a0*/  FMNMX.FTZ R16, R55, R16, !PT ;  /* 0x0000001037107209 */ /* 0x000fc40007810000 */
[----:B------:R-:W-:Y:S02]  /*26b0*/  ISETP.GE.AND P4, PT, R33, R206, PT ;  /* 0x000000ce2100720c */ /* 0x000fe40003f86270 */
[----:B------:R-:W-:Y:S02]  /*26c0*/  FSEL R151, R18, -INF , !P5 ;  /* 0xff80000012977808 */ /* 0x000fe40006800000 */
[----:B------:R-:W-:Y:S02]  /*26d0*/  FMNMX.FTZ R12, R149, R12, !PT ;  /* 0x0000000c950c7209 */ /* 0x000fe40007810000 */
[----:B------:R-:W-:Y:S02]  /*26e0*/  FMNMX.FTZ R135, R171, R135, !PT ;  /* 0x00000087ab877209 */ /* 0x000fe40007810000 */
[----:B------:R-:W-:Y:S02]  /*26f0*/  ISETP.GE.AND P2, PT, R33, R231, PT ;  /* 0x000000e72100720c */ /* 0x000fe40003f46270 */
[----:B------:R-:W-:-:S02]  /*2700*/  FMNMX.FTZ R17, R161, R17, !PT ;  /* 0x00000011a1117209 */ /* 0x000fc40007810000 */
[----:B------:R-:W-:Y:S02]  /*2710*/  FMNMX.FTZ R16, R57, R16, !PT ;  /* 0x0000001039107209 */ /* 0x000fe40007810000 */
[----:B------:R-:W-:Y:S02]  /*2720*/  FSEL R152, R19, -INF , !P4 ;  /* 0xff80000013987808 */ /* 0x000fe40006000000 */
[----:B------:R-:W-:Y:S02]  /*2730*/  FMNMX.FTZ R12, R151, R12, !PT ;  /* 0x0000000c970c7209 */ /* 0x000fe40007810000 */
[----:B------:R-:W-:Y:S02]  /*2740*/  FMNMX.FTZ R135, R172, R135, !PT ;  /* 0x00000087ac877209 */ /* 0x000fe40007810000 */
[----:B------:R-:W-:Y:S02]  /*2750*/  FSEL R64, R15, -INF , !P2 ;  /* 0xff8000000f407808 */ /* 0x000fe40005000000 */
[----:B------:R-:W-:Y:S01]  /*2760*/  FMNMX.FTZ R16, R160, R16, !PT ;  /* 0x00000010a0107209 */ /* 0x000fe20007810000 */
[----:B------:R-:W1:Y:S01]  /*2770*/  SHFL.BFLY PT, R15, R17, 0x2, 0x1f ;  /* 0x0c401f00110f7f89 */ /* 0x000e6200000e0000 */
[----:B------:R-:W-:-:S02]  /*2780*/  FMNMX.FTZ R12, R152, R12, !PT ;  /* 0x0000000c980c7209 */ /* 0x000fc40007810000 */
[----:B------:R-:W-:Y:S02]  /*2790*/  FMNMX.FTZ R135, R63, R135, !PT ;  /* 0x000000873f877209 */ /* 0x000fe40007810000 */
[----:B------:R-:W-:Y:S01]  /*27a0*/  FMNMX.FTZ R16, R159, R16, !PT ;  /* 0x000000109f107209 */ /* 0x000fe20007810000 */
[----:B------:R-:W2:Y:S01]  /*27b0*/  SHFL.BFLY PT, R18, R12, 0x2, 0x1f ;  /* 0x0c401f000c127f89 */ /* 0x000ea200000e0000 */
[----:B------:R-:W-:Y:S02]  /*27c0*/  FMNMX.FTZ R135, R164, R135, !PT ;  /* 0x00000087a4877209 */ /* 0x000fe40007810000 */
[----:B------:R-:W-:Y:S02]  /*27d0*/  IADD3 R139, R211, 0x4, RZ ;  /* 0x00000004d38b7810 */ /* 0x000fe40007ffe0ff */
[----:B------:R-:W-:Y:S02]  /*27e0*/  FMNMX.FTZ R16, R168, R16, !PT ;  /* 0x00000010a8107209 */ /* 0x000fe40007810000 */
[----:B------:R-:W-:Y:S01]  /*27f0*/  FMNMX.FTZ R135, R158, R135, !PT ;  /* 0x000000879e877209 */ /* 0x000fe20007810000 */
[----:B------:R-:W-:Y:S01]  /*2800*/  IMAD.WIDE.U32 R226, R139, -0x326172a9, RZ ;  /* 0xcd9e8d578be27825 */ /* 0x000fe200078e00ff */
[----:B------:R-:W-:-:S02]  /*2810*/  FMNMX.FTZ R13, R167, R16, !PT ;  /* 0x00000010a70d7209 */ /* 0x000fc40007810000 */
[----:B------:R-:W-:Y:S02]  /*2820*/  FMNMX.FTZ R135, R166, R135, !PT ;  /* 0x00000087a6877209 */ /* 0x000fe40007810000 */
[----:B------:R-:W-:Y:S02]  /*2830*/  FMNMX.FTZ R13, R140, R13, !PT ;  /* 0x0000000d8c0d7209 */ /* 0x000fe40007810000 */
[-C--:B------:R-:W-:Y:S02]  /*2840*/  LOP3.LUT R218, R25, R138.reuse, RZ, 0x3c, !PT ;  /* 0x0000008a19da7212 */ /* 0x080fe400078e3cff */
[----:B------:R-:W-:Y:S02]  /*2850*/  FMNMX.FTZ R135, R165, R135, !PT ;  /* 0x00000087a5877209 */ /* 0x000fe40007810000 */
[----:B------:R-:W-:Y:S01]  /*2860*/  LOP3.LUT R220, R227, R138, RZ, 0x3c, !PT ;  /* 0x0000008ae3dc7212 */ /* 0x000fe200078e3cff */
[----:B------:R-:W-:Y:S01]  /*2870*/  IMAD.WIDE.U32 R218, R218, -0x2daee0ad, RZ ;  /* 0xd2511f53dada7825 */ /* 0x000fe200078e00ff */
[----:B------:R-:W-:-:S02]  /*2880*/  FMNMX.FTZ R13, R141, R13, !PT ;  /* 0x0000000d8d0d7209 */ /* 0x000fc40007810000 */
[----:B------:R-:W-:Y:S01]  /*2890*/  FMNMX.FTZ R135, R59, R135, !PT ;  /* 0x000000873b877209 */ /* 0x000fe20007810000 */
[----:B------:R-:W-:Y:S01]  /*28a0*/  IMAD.WIDE.U32 R220, R220, -0x2daee0ad, RZ ;  /* 0xd2511f53dcdc7825 */ /* 0x000fe200078e00ff */
[----:B------:R-:W-:Y:S02]  /*28b0*/  LOP3.LUT R28, R229, UR15, R66, 0x96, !PT ;  /* 0x0000000fe51c7c12 */ /* 0x000fe4000f8e9642 */
[----:B------:R-:W-:Y:S02]  /*28c0*/  FMNMX.FTZ R13, R144, R13, !PT ;  /* 0x0000000d900d7209 */ /* 0x000fe40007810000 */
[----:B-1----:R-:W-:Y:S01]  /*28d0*/  FMNMX.FTZ R15, R17, R15, !PT ;  /* 0x0000000f110f7209 */ /* 0x002fe20007810000 */
[----:B------:R-:W-:Y:S01]  /*28e0*/  IMAD.WIDE.U32 R28, R28, -0x326172a9, RZ ;  /* 0xcd9e8d571c1c7825 */ /* 0x000fe200078e00ff */
[----:B------:R-:W-:Y:S02]  /*28f0*/  FMNMX.FTZ R135, R58, R135, !PT ;  /* 0x000000873a877209 */ /* 0x000fe40007810000 */
[--C-:B------:R-:W-:Y:S01]  /*2900*/  LOP3.LUT R216, R219, UR21, R228.reuse, 0x96, !PT ;  /* 0x00000015dbd87c12 */ /* 0x100fe2000f8e96e4 */
[----:B------:R-:W1:Y:S01]  /*2910*/  SHFL.BFLY PT, R134, R15, 0x1, 0x1f ;  /* 0x0c201f000f867f89 */ /* 0x000e6200000e0000 */
[----:B------:R-:W-:-:S02]  /*2920*/  LOP3.LUT R26, R221, UR21, R228, 0x96, !PT ;  /* 0x00000015dd1a7c12 */ /* 0x000fc4000f8e96e4 */
[----:B------:R-:W-:Y:S01]  /*2930*/  FMNMX.FTZ R13, R142, R13, !PT ;  /* 0x0000000d8e0d7209 */ /* 0x000fe20007810000 */
[----:B------:R-:W-:Y:S01]  /*2940*/  IMAD.WIDE.U32 R216, R216, -0x326172a9, RZ ;  /* 0xcd9e8d57d8d87825 */ /* 0x000fe200078e00ff */
[----:B------:R-:W-:Y:S02]  /*2950*/  FMNMX.FTZ R135, R65, R135, !PT ;  /* 0x0000008741877209 */ /* 0x000fe40007810000 */
[----:B--2---:R-:W-:Y:S01]  /*2960*/  FMNMX.FTZ R18, R12, R18, !PT ;  /* 0x000000120c127209 */ /* 0x004fe20007810000 */
[----:B------:R-:W-:Y:S01]  /*2970*/  IMAD.WIDE.U32 R26, R26, -0x326172a9, RZ ;  /* 0xcd9e8d571a1a7825 */ /* 0x000fe200078e00ff */
[----:B------:R-:W-:Y:S01]  /*2980*/  LOP3.LUT R19, R29, UR22, R24, 0x96, !PT ;  /* 0x000000161d137c12 */ /* 0x000fe2000f8e9618 */
[----:B------:R-:W2:Y:S01]  /*2990*/  SHFL.BFLY PT, R136, R13, 0x2, 0x1f ;  /* 0x0c401f000d887f89 */ /* 0x000ea200000e0000 */
[----:B------:R-:W-:Y:S02]  /*29a0*/  FMNMX.FTZ R135, R64, R135, !PT ;  /* 0x0000008740877209 */ /* 0x000fe40007810000 */
[----:B------:R-:W-:Y:S01]  /*29b0*/  LOP3.LUT R178, R217, UR20, R28, 0x96, !PT ;  /* 0x00000014d9b27c12 */ /* 0x000fe2000f8e961c */
[----:B------:R-:W3:Y:S01]  /*29c0*/  SHFL.BFLY PT, R133, R18, 0x1, 0x1f ;  /* 0x0c201f0012857f89 */ /* 0x000ee200000e0000 */
[----:B------:R-:W-:Y:S01]  /*29d0*/  IMAD.WIDE.U32 R176, R19, -0x2daee0ad, RZ ;  /* 0xd2511f5313b07825 */ /* 0x000fe200078e00ff */
[----:B------:R-:W-:-:S02]  /*29e0*/  LOP3.LUT R14, R29, UR22, R226, 0x96, !PT ;  /* 0x000000161d0e7c12 */ /* 0x000fc4000f8e96e2 */
[----:B------:R-:W-:Y:S01]  /*29f0*/  LOP3.LUT R28, R27, UR20, R28, 0x96, !PT ;  /* 0x000000141b1c7c12 */ /* 0x000fe2000f8e961c */
[----:B------:R-:W4:Y:S01]  /*2a00*/  SHFL.BFLY PT, R19, R135, 0x2, 0x1f ;  /* 0x0c401f0087137f89 */ /* 0x000f2200000e0000 */
[----:B------:R-:W-:Y:S01]  /*2a10*/  IMAD.WIDE.U32 R178, R178, -0x2daee0ad, RZ ;  /* 0xd2511f53b2b27825 */ /* 0x000fe200078e00ff */
[----:B------:R-:W-:-:S03]  /*2a20*/  LOP3.LUT R174, R177, UR19, R218, 0x96, !PT ;  /* 0x00000013b1ae7c12 */ /* 0x000fc6000f8e96da */
[----:B------:R-:W-:Y:S01]  /*2a30*/  IMAD.WIDE.U32 R16, R14, -0x2daee0ad, RZ ;  /* 0xd2511f530e107825 */ /* 0x000fe200078e00ff */
[----:B-1----:R-:W-:Y:S02]  /*2a40*/  FMNMX.FTZ R134, R15, R134, !PT ;  /* 0x000000860f867209 */ /* 0x002fe40007810000 */
[----:B------:R-:W-:Y:S01]  /*2a50*/  LOP3.LUT R176, R179, UR17, R176, 0x96, !PT ;  /* 0x00000011b3b07c12 */ /* 0x000fe2000f8e96b0 */
[----:B------:R-:W-:Y:S01]  /*2a60*/  IMAD.WIDE.U32 R28, R28, -0x2daee0ad, RZ ;  /* 0xd2511f531c1c7825 */ /* 0x000fe200078e00ff */
[----:B------:R-:W-:Y:S02]  /*2a70*/  LOP3.LUT R14, R17, UR19, R220, 0x96, !PT ;  /* 0x00000013110e7c12 */ /* 0x000fe4000f8e96dc */
[C---:B------:R-:W-:Y:S01]  /*2a80*/  FSETP.NEU.FTZ.AND P0, PT, R134.reuse, -INF , PT ;  /* 0xff8000008600780b */ /* 0x040fe20003f1d000 */
[----:B------:R-:W-:Y:S01]  /*2a90*/  FMUL.FTZ R162, R134, c[0x0][0x23c] ;  /* 0x00008f0086a27a20 */ /* 0x000fe20000410000 */
[----:B------:R-:W-:Y:S01]  /*2aa0*/  LOP3.LUT R16, R29, UR17, R16, 0x96, !PT ;  /* 0x000000111d107c12 */ /* 0x000fe2000f8e9610 */
[----:B------:R-:W-:Y:S01]  /*2ab0*/  IMAD.WIDE.U32 R30, R14, -0x326172a9, RZ ;  /* 0xcd9e8d570e1e7825 */ /* 0x000fe200078e00ff */
[----:B--2---:R-:W-:-:S02]  /*2ac0*/  FMNMX.FTZ R136, R13, R136, !PT ;  /* 0x000000880d887209 */ /* 0x004fc40007810000 */
[----:B------:R-:W-:Y:S01]  /*2ad0*/  FSEL R162, R162, RZ, P0 ;  /* 0x000000ffa2a27208 */ /* 0x000fe20000000000 */
[----:B------:R-:W-:Y:S01]  /*2ae0*/  IMAD.WIDE.U32 R16, R16, -0x326172a9, RZ ;  /* 0xcd9e8d5710107825 */ /* 0x000fe200078e00ff */
[----:B------:R-:W-:Y:S02]  /*2af0*/  LOP3.LUT R12, R31, UR18, R26, 0x96, !PT ;  /* 0x000000121f0c7c12 */ /* 0x000fe4000f8e961a */
[----:B---3--:R-:W-:Y:S01]  /*2b00*/  FMNMX.FTZ R133, R18, R133, !PT ;  /* 0x0000008512857209 */ /* 0x008fe20007810000 */
[----:B------:R-:W-:Y:S01]  /*2b10*/  IMAD.WIDE.U32 R174, R174, -0x326172a9, RZ ;  /* 0xcd9e8d57aeae7825 */ /* 0x000fe200078e00ff */
[----:B------:R-:W-:Y:S01]  /*2b20*/  LOP3.LUT R14, R17, UR16, R30, 0x96, !PT ;  /* 0x00000010110e7c12 */ /* 0x000fe2000f8e961e */
[----:B------:R-:W1:Y:S01]  /*2b30*/  SHFL.BFLY PT, R18, R136, 0x1, 0x1f ;  /* 0x0c201f0088127f89 */ /* 0x000e6200000e0000 */
[----:B----4-:R-:W-:Y:S01]  /*2b40*/  FMNMX.FTZ R135, R135, R19, !PT ;  /* 0x0000001387877209 */ /* 0x010fe20007810000 */
[----:B------:R-:W-:Y:S01]  /*2b50*/  IMAD.WIDE.U32 R30, R12, -0x2daee0ad, RZ ;  /* 0xd2511f530c1e7825 */ /* 0x000fe200078e00ff */
[----:B------:R-:W-:-:S03]  /*2b60*/  FSETP.NEU.FTZ.AND P0, PT, R133, -INF , PT ;  /* 0xff8000008500780b */ /* 0x000fc60003f1d000 */
[----:B------:R-:W-:Y:S01]  /*2b70*/  IMAD.WIDE.U32 R14, R14, -0x2daee0ad, RZ ;  /* 0xd2511f530e0e7825 */ /* 0x000fe200078e00ff */
[----:B------:R-:W2:Y:S01]  /*2b80*/  SHFL.BFLY PT, R0, R135, 0x1, 0x1f ;  /* 0x0c201f0087007f89 */ /* 0x000ea200000e0000 */
[----:B------:R-:W-:Y:S02]  /*2b90*/  LOP3.LUT R12, R31, UR9, R28, 0x96, !PT ;  /* 0x000000091f0c7c12 */ /* 0x000fe4000f8e961c */
[----:B------:R-:W-:Y:S01]  /*2ba0*/  FMUL.FTZ R153, R133, c[0x0][0x23c] ;  /* 0x00008f0085997a20 */ /* 0x000fe20000410000 */
[----:B------:R-:W-:Y:S01]  /*2bb0*/  LOP3.LUT R15, R15, UR4, R30, 0x96, !PT ;  /* 0x000000040f0f7c12 */ /* 0x000fe2000f8e961e */
[----:B------:R-:W-:-:S03]  /*2bc0*/  IMAD.WIDE.U32 R176, R176, -0x326172a9, RZ ;  /* 0xcd9e8d57b0b07825 */ /* 0x000fc600078e00ff */
[----:B------:R-:W-:Y:S01]  /*2bd0*/  FSEL R153, R153, RZ, P0 ;  /* 0x000000ff99997208 */ /* 0x000fe20000000000 */
[----:B------:R-:W-:Y:S01]  /*2be0*/  IMAD.WIDE.U32 R12, R12, -0x326172a9, RZ ;  /* 0xcd9e8d570c0c7825 */ /* 0x000fe200078e00ff */
[----:B------:R-:W-:-:S03]  /*2bf0*/  LOP3.LUT R174, R177, UR16, R174, 0x96, !PT ;  /* 0x00000010b1ae7c12 */ /* 0x000fc6000f8e96ae */
[----:B------:R-:W-:-:S04]  /*2c00*/  IMAD.WIDE.U32 R28, R15, -0x326172a9, RZ ;  /* 0xcd9e8d570f1c7825 */ /* 0x000fc800078e00ff */
[--C-:B------:R-:W-:Y:S01]  /*2c10*/  FFMA.FTZ R45, R98, c[0x0][0x23c], -R153.reuse ;  /* 0x00008f00622d7a23 */ /* 0x100fe20000010899 */
[----:B------:R-:W-:Y:S01]  /*2c20*/  LOP3.LUT R17, R29, UR24, R12, 0x96, !PT ;  /* 0x000000181d117c12 */ /* 0x000fe2000f8e960c */
[----:B------:R-:W-:Y:S01]  /*2c30*/  FFMA.FTZ R44, R99, c[0x0][0x23c], -R153 ;  /* 0x00008f00632c7a23 */ /* 0x000fe20000010899 */
[----:B------:R-:W-:Y:S01]  /*2c40*/  LOP3.LUT R15, R28, 0xffff, RZ, 0xc0, !PT ;  /* 0x0000ffff1c0f7812 */ /* 0x000fe200078ec0ff */
[--C-:B------:R-:W-:Y:S01]  /*2c50*/  FFMA.FTZ R35, R5, c[0x0][0x23c], -R162.reuse ;  /* 0x00008f0005237a23 */ /* 0x100fe200000108a2 */
[----:B------:R-:W-:Y:S01]  /*2c60*/  SHF.R.U32.HI R93, RZ, 0x10, R17 ;  /* 0x00000010ff5d7819 */ /* 0x000fe20000011611 */
[----:B------:R-:W-:Y:S01]  /*2c70*/  MUFU.EX2 R45, R45 ;  /* 0x0000002d002d7308 */ /* 0x000fe20000000800 */
[----:B------:R-:W-:Y:S01]  /*2c80*/  FFMA.FTZ R34, R6, c[0x0][0x23c], -R162 ;  /* 0x00008f0006227a23 */ /* 0x000fe200000108a2 */
[----:B------:R-:W-:Y:S01]  /*2c90*/  LOP3.LUT R25, R28, 0xff, RZ, 0xc0, !PT ;  /* 0x000000ff1c197812 */ /* 0x000fe200078ec0ff */
[----:B------:R-:W-:Y:S01]  /*2ca0*/  FFMA.FTZ R33, R62, c[0x0][0x23c], -R153 ;  /* 0x00008f003e217a23 */ /* 0x000fe20000010899 */
[--C-:B------:R-:W-:Y:S01]  /*2cb0*/  SHF.R.U32.HI R23, RZ, 0x10, R28.reuse ;  /* 0x00000010ff177819 */ /* 0x100fe2000001161c */
[----:B------:R-:W-:Y:S01]  /*2cc0*/  IMAD R62, R203, 0x10000, R203 ;  /* 0x00010000cb3e7824 */ /* 0x000fe200078e02cb */
[----:B------:R-:W-:Y:S01]  /*2cd0*/  SHF.R.U32.HI R5, RZ, 0x18, R28 ;  /* 0x00000018ff057819 */ /* 0x000fe2000001161c */
[----:B------:R-:W-:Y:S01]  /*2ce0*/  FFMA.FTZ R37, R4, c[0x0][0x23c], -R153 ;  /* 0x00008f0004257a23 */ /* 0x000fe20000010899 */
[----:B------:R-:W3:Y:S01]  /*2cf0*/  MUFU.EX2 R44, R44 ;  /* 0x0000002c002c7308 */ /* 0x000ee20000000800 */
[----:B------:R-:W-:Y:S01]  /*2d00*/  SHF.R.U32.HI R6, RZ, 0x8, R15 ;  /* 0x00000008ff067819 */ /* 0x000fe2000001160f */
[--C-:B------:R-:W-:Y:S01]  /*2d10*/  FFMA.FTZ R42, R96, c[0x0][0x23c], -R162.reuse ;  /* 0x00008f00602a7a23 */ /* 0x100fe200000108a2 */
[----:B------:R-:W-:Y:S01]  /*2d20*/  LOP3.LUT R28, R17, 0xffff, RZ, 0xc0, !PT ;  /* 0x0000ffff111c7812 */ /* 0x000fe200078ec0ff */
[----:B------:R-:W-:Y:S01]  /*2d30*/  FFMA.FTZ R41, R97, c[0x0][0x23c], -R162 ;  /* 0x00008f0061297a23 */ /* 0x000fe200000108a2 */
[----:B------:R-:W-:Y:S01]  /*2d40*/  LOP3.LUT R15, R17, 0xff, RZ, 0xc0, !PT ;  /* 0x000000ff110f7812 */ /* 0x000fe200078ec0ff */
[----:B------:R-:W-:Y:S01]  /*2d50*/  FFMA.FTZ R38, R10, c[0x0][0x23c], -R153 ;  /* 0x00008f000a267a23 */ /* 0x000fe20000010899 */
[----:B------:R-:W-:Y:S01]  /*2d60*/  LOP3.LUT R12, R175, UR18, R216, 0x96, !PT ;  /* 0x00000012af0c7c12 */ /* 0x000fe2000f8e96d8 */
[----:B------:R-:W-:Y:S01]  /*2d70*/  IMAD.WIDE.U32 R174, R174, -0x2daee0ad, RZ ;  /* 0xd2511f53aeae7825 */ /* 0x000fe200078e00ff */
[----:B-1----:R-:W-:Y:S01]  /*2d80*/  FMNMX.FTZ R136, R136, R18, !PT ;  /* 0x0000001288887209 */ /* 0x002fe20007810000 */
[----:B------:R-:W-:Y:S01]  /*2d90*/  MUFU.EX2 R35, R35 ;  /* 0x0000002300237308 */ /* 0x000fe20000000800 */
[----:B------:R-:W-:Y:S01]  /*2da0*/  SHF.R.U32.HI R17, RZ, 0x18, R17 ;  /* 0x00000018ff117819 */ /* 0x000fe20000011611 */
[----:B------:R-:W-:Y:S01]  /*2db0*/  IMAD.WIDE.U32 R18, R12, -0x2daee0ad, RZ ;  /* 0xd2511f530c127825 */ /* 0x000fe200078e00ff */
[----:B------:R-:W-:-:S02]  /*2dc0*/  LOP3.LUT R93, R93, 0xff, RZ, 0xc0, !PT ;  /* 0x000000ff5d5d7812 */ /* 0x000fc400078ec0ff */
[----:B--2---:R-:W-:Y:S01]  /*2dd0*/  FMNMX.FTZ R135, R135, R0, !PT ;  /* 0x0000000087877209 */ /* 0x004fe20007810000 */
[C---:B------:R-:W-:Y:S01]  /*2de0*/  FMUL.FTZ R146, R136.reuse, c[0x0][0x23c] ;  /* 0x00008f0088927a20 */ /* 0x040fe20000410000 */
[----:B------:R-:W-:Y:S01]  /*2df0*/  PRMT R93, R93, 0x5410, R17 ;  /* 0x000054105d5d7816 */ /* 0x000fe20000000011 */
[----:B------:R-:W1:Y:S01]  /*2e00*/  MUFU.EX2 R34, R34 ;  /* 0x0000002200227308 */ /* 0x000e620000000800 */
[----:B------:R-:W-:Y:S01]  /*2e10*/  FSETP.NEU.FTZ.AND P0, PT, R136, -INF , PT ;  /* 0xff8000008800780b */ /* 0x000fe20003f1d000 */
[----:B------:R-:W-:Y:S01]  /*2e20*/  FMUL.FTZ R67, R135, c[0x0][0x23c] ;  /* 0x00008f0087437a20 */ /* 0x000fe20000410000 */
[----:B---3--:R-:W-:Y:S01]  /*2e30*/  F2FP.PACK_AB R2, R44, R45 ;  /* 0x0000002d2c02723e */ /* 0x008fe200000000ff */
[----:B------:R-:W-:Y:S01]  /*2e40*/  HSET2.LE.AND R93, R93, R62, PT ;  /* 0x0000003e5d5d7233 */ /* 0x000fe20003803000 */
[----:B------:R-:W-:Y:S01]  /*2e50*/  FSEL R146, R146, RZ, P0 ;  /* 0x000000ff92927208 */ /* 0x000fe20000000000 */
[----:B------:R-:W-:Y:S01]  /*2e60*/  FFMA.FTZ R43, R9, c[0x0][0x23c], -R153 ;  /* 0x00008f00092b7a23 */ /* 0x000fe20000010899 */
[----:B------:R-:W-:Y:S01]  /*2e70*/  LOP3.LUT R178, R19, UR9, R178, 0x96, !PT ;  /* 0x0000000913b27c12 */ /* 0x000fe2000f8e96b2 */
[----:B------:R-:W-:Y:S01]  /*2e80*/  MUFU.EX2 R33, R33 ;  /* 0x0000002100217308 */ /* 0x000fe20000000800 */
[----:B------:R-:W-:Y:S01]  /*2e90*/  LOP3.LUT R0, R175, UR4, R18, 0x96, !PT ;  /* 0x00000004af007c12 */ /* 0x000fe2000f8e9612 */
[----:B------:R-:W-:Y:S01]  /*2ea0*/  FFMA.FTZ R51, R7, c[0x0][0x23c], -R146 ;  /* 0x00008f0007337a23 */ /* 0x000fe20000010892 */
[----:B------:R-:W-:Y:S01]  /*2eb0*/  FSETP.NEU.FTZ.AND P0, PT, R135, -INF , PT ;  /* 0xff8000008700780b */ /* 0x000fe20003f1d000 */
[----:B------:R-:W-:Y:S01]  /*2ec0*/  IMAD.WIDE.U32 R178, R178, -0x326172a9, RZ ;  /* 0xcd9e8d57b2b27825 */ /* 0x000fe200078e00ff */
[----:B------:R-:W-:-:S02]  /*2ed0*/  LOP3.LUT R93, R93, R2, RZ, 0xc0, !PT ;  /* 0x000000025d5d7212 */ /* 0x000fc400078ec0ff */
[----:B------:R-:W-:Y:S01]  /*2ee0*/  FSEL R67, R67, RZ, P0 ;  /* 0x000000ff43437208 */ /* 0x000fe20000000000 */
[----:B------:R-:W-:Y:S01]  /*2ef0*/  IMAD.WIDE.U32 R2, R0, -0x326172a9, RZ ;  /* 0xcd9e8d5700027825 */ /* 0x000fe200078e00ff */
[----:B------:R-:W2:Y:S01]  /*2f00*/  MUFU.EX2 R37, R37 ;  /* 0x0000002500257308 */ /* 0x000ea20000000800 */
[----:B------:R-:W-:Y:S02]  /*2f10*/  LOP3.LUT R12, R13, UR7, R16, 0x96, !PT ;  /* 0x000000070d0c7c12 */ /* 0x000fe4000f8e9610 */
[----:B------:R-:W-:Y:S01]  /*2f20*/  FFMA.FTZ R50, R22, c[0x0][0x23c], -R146 ;  /* 0x00008f0016327a23 */ /* 0x000fe20000010892 */
[----:B------:R-:W-:Y:S01]  /*2f30*/  LOP3.LUT R13, R3, UR24, R178, 0x96, !PT ;  /* 0x00000018030d7c12 */ /* 0x000fe2000f8e96b2 */
[--C-:B------:R-:W-:Y:S01]  /*2f40*/  FFMA.FTZ R46, R73, c[0x0][0x23c], -R67.reuse ;  /* 0x00008f00492e7a23 */ /* 0x100fe20000010843 */
[----:B------:R-:W-:Y:S01]  /*2f50*/  LOP3.LUT R23, R23, 0xff, RZ, 0xc0, !PT ;  /* 0x000000ff17177812 */ /* 0x000fe200078ec0ff */
[--C-:B------:R-:W-:Y:S01]  /*2f60*/  FFMA.FTZ R39, R72, c[0x0][0x23c], -R67.reuse ;  /* 0x00008f0048277a23 */ /* 0x100fe20000010843 */
[----:B------:R-:W-:Y:S01]  /*2f70*/  MUFU.EX2 R51, R51 ;  /* 0x0000003300337308 */ /* 0x000fe20000000800 */
[----:B------:R-:W-:Y:S01]  /*2f80*/  LOP3.LUT R0, R13, 0xffff, RZ, 0xc0, !PT ;  /* 0x0000ffff0d007812 */ /* 0x000fe200078ec0ff */
[--C-:B------:R-:W-:Y:S01]  /*2f90*/  FFMA.FTZ R48, R21, c[0x0][0x23c], -R67.reuse ;  /* 0x00008f0015307a23 */ /* 0x100fe20000010843 */
[----:B------:R-:W-:Y:S01]  /*2fa0*/  PRMT R6, R25, 0x5410, R6 ;  /* 0x0000541019067816 */ /* 0x000fe20000000006 */
[----:B------:R-:W-:Y:S01]  /*2fb0*/  FFMA.FTZ R47, R20, c[0x0][0x23c], -R67 ;  /* 0x00008f00142f7a23 */ /* 0x000fe20000010843 */
[----:B------:R-:W-:Y:S01]  /*2fc0*/  PRMT R5, R23, 0x5410, R5 ;  /* 0x0000541017057816 */ /* 0x000fe20000000005 */
[----:B------:R-:W-:Y:S01]  /*2fd0*/  FFMA.FTZ R49, R75, c[0x0][0x23c], -R146 ;  /* 0x00008f004b317a23 */ /* 0x000fe20000010892 */
[----:B------:R-:W-:Y:S01]  /*2fe0*/  SHF.R.U32.HI R99, RZ, 0x10, R2 ;  /* 0x00000010ff637819 */ /* 0x000fe20000011602 */
[----:B------:R-:W3:Y:S01]  /*2ff0*/  MUFU.EX2 R50, R50 ;  /* 0x0000003200327308 */ /* 0x000ee20000000800 */
[----:B------:R-:W-:Y:S01]  /*3000*/  LOP3.LUT R96, R13, 0xff, RZ, 0xc0, !PT ;  /* 0x000000ff0d607812 */ /* 0x000fe200078ec0ff */
[----:B------:R-:W-:Y:S01]  /*3010*/  FFMA.FTZ R40, R74, c[0x0][0x23c], -R146 ;  /* 0x00008f004a287a23 */ /* 0x000fe20000010892 */
[----:B------:R-:W-:Y:S01]  /*3020*/  SHF.R.U32.HI R0, RZ, 0x8, R0 ;  /* 0x00000008ff007819 */ /* 0x000fe20000011600 */
[--C-:B------:R-:W-:Y:S01]  /*3030*/  HSET2.LE.AND R6, R6, R62.reuse, PT ;  /* 0x0000003e06067233 */ /* 0x100fe20003803000 */
[----:B------:R-:W-:Y:S01]  /*3040*/  SHF.R.U32.HI R97, RZ, 0x10, R13 ;  /* 0x00000010ff617819 */ /* 0x000fe2000001160d */
[--C-:B------:R-:W-:Y:S01]  /*3050*/  HSET2.LE.AND R5, R5, R62.reuse, PT ;  /* 0x0000003e05057233 */ /* 0x100fe20003803000 */
[C---:B------:R-:W-:Y:S01]  /*3060*/  LOP3.LUT R3, R2.reuse, 0xffff, RZ, 0xc0, !PT ;  /* 0x0000ffff02037812 */ /* 0x040fe200078ec0ff */
[----:B------:R-:W-:Y:S01]  /*3070*/  MUFU.EX2 R46, R46 ;  /* 0x0000002e002e7308 */ /* 0x000fe20000000800 */
[----:B------:R-:W-:Y:S01]  /*3080*/  LOP3.LUT R98, R2, 0xff, RZ, 0xc0, !PT ;  /* 0x000000ff02627812 */ /* 0x000fe200078ec0ff */
[----:B------:R-:W-:Y:S01]  /*3090*/  FFMA.FTZ R36, R11, c[0x0][0x23c], -R162 ;  /* 0x00008f000b247a23 */ /* 0x000fe200000108a2 */
[----:B-1----:R-:W-:Y:S01]  /*30a0*/  F2FP.PACK_AB R94, R34, R35 ;  /* 0x00000023225e723e */ /* 0x002fe200000000ff */
[----:B------:R-:W-:Y:S01]  /*30b0*/  FFMA.FTZ R53, R53, c[0x0][0x23c], -R153 ;  /* 0x00008f0035357a23 */ /* 0x000fe20000010899 */
[----:B--2---:R-:W-:Y:S01]  /*30c0*/  F2FP.PACK_AB R95, R37, R33 ;  /* 0x00000021255f723e */ /* 0x004fe200000000ff */
[----:B------:R-:W-:Y:S01]  /*30d0*/  LDSM.16.MT88.4 R16, [R187+0x6800] ;  /* 0x00680000bb10783b */ /* 0x000fe20000004200 */
[----:B------:R-:W-:Y:S01]  /*30e0*/  SHF.R.U32.HI R2, RZ, 0x18, R2 ;  /* 0x00000018ff027819 */ /* 0x000fe20000011602 */
[----:B------:R-:W1:Y:S01]  /*30f0*/  MUFU.EX2 R39, R39 ;  /* 0x0000002700277308 */ /* 0x000e620000000800 */
[----:B------:R-:W-:Y:S01]  /*3100*/  LOP3.LUT R99, R99, 0xff, RZ, 0xc0, !PT ;  /* 0x000000ff63637812 */ /* 0x000fe200078ec0ff */
[----:B------:R-:W-:Y:S01]  /*3110*/  FFMA.FTZ R55, R55, c[0x0][0x23c], -R146 ;  /* 0x00008f0037377a23 */ /* 0x000fe20000010892 */
[----:B------:R-:W-:Y:S01]  /*3120*/  PRMT R96, R96, 0x5410, R0 ;  /* 0x0000541060607816 */ /* 0x000fe20000000000 */
[--C-:B------:R-:W-:Y:S01]  /*3130*/  FFMA.FTZ R57, R57, c[0x0][0x23c], -R146.reuse ;  /* 0x00008f0039397a23 */ /* 0x100fe20000010892 */
[----:B------:R-:W-:Y:S01]  /*3140*/  SHF.R.U32.HI R13, RZ, 0x18, R13 ;  /* 0x00000018ff0d7819 */ /* 0x000fe2000001160d */
[--C-:B------:R-:W-:Y:S01]  /*3150*/  FFMA.FTZ R56, R56, c[0x0][0x23c], -R146.reuse ;  /* 0x00008f0038387a23 */ /* 0x100fe20000010892 */
[----:B------:R-:W-:Y:S01]  /*3160*/  LOP3.LUT R97, R97, 0xff, RZ, 0xc0, !PT ;  /* 0x000000ff61617812 */ /* 0x000fe200078ec0ff */
[----:B------:R-:W-:Y:S01]  /*3170*/  MUFU.EX2 R48, R48 ;  /* 0x0000003000307308 */ /* 0x000fe20000000800 */
[----:B------:R-:W-:Y:S01]  /*3180*/  LOP3.LUT R94, R6, R94, RZ, 0xc0, !PT ;  /* 0x0000005e065e7212 */ /* 0x000fe200078ec0ff */
[--C-:B------:R-:W-:Y:S01]  /*3190*/  HSET2.LE.AND R96, R96, R62.reuse, PT ;  /* 0x0000003e60607233 */ /* 0x100fe20003803000 */
[----:B------:R-:W-:Y:S01]  /*31a0*/  LOP3.LUT R95, R5, R95, RZ, 0xc0, !PT ;  /* 0x0000005f055f7212 */ /* 0x000fe200078ec0ff */
[----:B------:R-:W-:Y:S01]  /*31b0*/  FFMA.FTZ R54, R54, c[0x0][0x23c], -R146 ;  /* 0x00008f0036367a23 */ /* 0x000fe20000010892 */
[----:B------:R-:W-:Y:S01]  /*31c0*/  PRMT R99, R99, 0x5410, R2 ;  /* 0x0000541063637816 */ /* 0x000fe20000000002 */
[----:B------:R-:W2:Y:S01]  /*31d0*/  LDSM.16.MT88.4 R4, [R184+0x6000] ;  /* 0x00600000b804783b */ /* 0x000ea20000004200 */
[----:B------:R-:W-:Y:S01]  /*31e0*/  PRMT R97, R97, 0x5410, R13 ;  /* 0x0000541061617816 */ /* 0x000fe2000000000d */
[----:B------:R-:W4:Y:S01]  /*31f0*/  MUFU.EX2 R47, R47 ;  /* 0x0000002f002f7308 */ /* 0x000f220000000800 */
[----:B---3--:R-:W-:Y:S01]  /*3200*/  F2FP.PACK_AB R13, R50, R51 ;  /* 0x00000033320d723e */ /* 0x008fe200000000ff */
[--C-:B------:R-:W-:Y:S01]  /*3210*/  HSET2.LE.AND R99, R99, R62.reuse, PT ;  /* 0x0000003e63637233 */ /* 0x100fe20003803000 */
[----:B------:R-:W-:Y:S01]  /*3220*/  SHF.R.U32.HI R3, RZ, 0x8, R3 ;  /* 0x00000008ff037819 */ /* 0x000fe20000011603 */
[----:B------:R-:W-:Y:S01]  /*3230*/  HSET2.LE.AND R97, R97, R62, PT ;  /* 0x0000003e61617233 */ /* 0x000fe20003803000 */
[----:B-1----:R-:W-:Y:S01]  /*3240*/  F2FP.PACK_AB R0, R39, R46 ;  /* 0x0000002e2700723e */ /* 0x002fe200000000ff */
[----:B------:R-:W-:Y:S01]  /*3250*/  FFMA.FTZ R63, R63, c[0x0][0x23c], -R67 ;  /* 0x00008f003f3f7a23 */ /* 0x000fe20000010843 */
[----:B------:R-:W-:Y:S01]  /*3260*/  LOP3.LUT R96, R96, R13, RZ, 0xc0, !PT ;  /* 0x0000000d60607212 */ /* 0x000fe200078ec0ff */
[----:B------:R-:W-:Y:S01]  /*3270*/  MUFU.EX2 R49, R49 ;  /* 0x0000003100317308 */ /* 0x000fe20000000800 */
[----:B------:R-:W-:Y:S01]  /*3280*/  IMAD.WIDE.U32 R12, R12, -0x2daee0ad, RZ ;  /* 0xd2511f530c0c7825 */ /* 0x000fe200078e00ff */
[----:B------:R-:W-:-:S02]  /*3290*/  PRMT R98, R98, 0x5410, R3 ;  /* 0x0000541062627816 */ /* 0x000fc40000000003 */
[----:B------:R-:W-:Y:S01]  /*32a0*/  LOP3.LUT R99, R99, R0, RZ, 0xc0, !PT ;  /* 0x0000000063637212 */ /* 0x000fe200078ec0ff */
[----:B------:R-:W-:Y:S01]  /*32b0*/  FFMA.FTZ R3, R76, c[0x0][0x23c], -R162 ;  /* 0x00008f004c037a23 */ /* 0x000fe200000108a2 */
[----:B------:R-:W-:Y:S01]  /*32c0*/  SHF.R.U32.HI R10, RZ, 0x10, R12 ;  /* 0x00000010ff0a7819 */ /* 0x000fe2000001160c */
[--C-:B------:R-:W-:Y:S01]  /*32d0*/  HSET2.LE.AND R98, R98, R62.reuse, PT ;  /* 0x0000003e62627233 */ /* 0x100fe20003803000 */
[----:B------:R-:W1:Y:S01]  /*32e0*/  MUFU.EX2 R40, R40 ;  /* 0x0000002800287308 */ /* 0x000e620000000800 */
[----:B----4-:R-:W-:Y:S01]  /*32f0*/  F2FP.PACK_AB R0, R47, R48 ;  /* 0x000000302f00723e */ /* 0x010fe200000000ff */
[--C-:B------:R-:W-:Y:S01]  /*3300*/  FFMA.FTZ R154, R154, c[0x0][0x23c], -R153.reuse ;  /* 0x00008f009a9a7a23 */ /* 0x100fe20000010899 */
[----:B------:R-:W-:Y:S01]  /*3310*/  SHF.R.U32.HI R28, RZ, 0x8, R28 ;  /* 0x00000008ff1c7819 */ /* 0x000fe2000001161c */
[--C-:B------:R-:W-:Y:S01]  /*3320*/  FFMA.FTZ R157, R157, c[0x0][0x23c], -R153.reuse ;  /* 0x00008f009d9d7a23 */ /* 0x100fe20000010899 */
[----:B------:R-:W-:Y:S01]  /*3330*/  LOP3.LUT R97, R97, R0, RZ, 0xc0, !PT ;  /* 0x0000000061617212 */ /* 0x000fe200078ec0ff */
[----:B------:R-:W-:Y:S01]  /*3340*/  FFMA.FTZ R0, R52, c[0x0][0x23c], -R162 ;  /* 0x00008f0034007a23 */ /* 0x000fe200000108a2 */
[----:B------:R-:W-:Y:S01]  /*3350*/  LOP3.LUT R11, R12, 0xffff, RZ, 0xc0, !PT ;  /* 0x0000ffff0c0b7812 */ /* 0x000fe200078ec0ff */
[----:B------:R-:W-:Y:S01]  /*3360*/  MUFU.EX2 R38, R38 ;  /* 0x0000002600267308 */ /* 0x000fe20000000800 */
[----:B------:R-:W-:Y:S01]  /*3370*/  SHF.R.U32.HI R23, RZ, 0x18, R12 ;  /* 0x00000018ff177819 */ /* 0x000fe2000001160c */
[--C-:B------:R-:W-:Y:S01]  /*3380*/  FFMA.FTZ R52, R8, c[0x0][0x23c], -R153.reuse ;  /* 0x00008f0008347a23 */ /* 0x100fe20000010899 */
[----:B------:R-:W-:Y:S01]  /*3390*/  LOP3.LUT R10, R10, 0xff, RZ, 0xc0, !PT ;  /* 0x000000ff0a0a7812 */ /* 0x000fe200078ec0ff */
[----:B------:R-:W-:Y:S01]  /*33a0*/  FFMA.FTZ R170, R170, c[0x0][0x23c], -R153 ;  /* 0x00008f00aaaa7a23 */ /* 0x000fe20000010899 */
[----:B------:R-:W-:Y:S01]  /*33b0*/  LOP3.LUT R29, R13, UR23, R14, 0x96, !PT ;  /* 0x000000170d1d7c12 */ /* 0x000fe2000f8e960e */
[----:B------:R-:W-:Y:S01]  /*33c0*/  FFMA.FTZ R147, R147, c[0x0][0x23c], -R162 ;  /* 0x00008f0093937a23 */ /* 0x000fe200000108a2 */
[----:B------:R-:W-:Y:S01]  /*33d0*/  PRMT R15, R15, 0x5410, R28 ;  /* 0x000054100f0f7816 */ /* 0x000fe2000000001c */
[----:B------:R-:W3:Y:S01]  /*33e0*/  MUFU.EX2 R43, R43 ;  /* 0x0000002b002b7308 */ /* 0x000ee20000000800 */
[----:B-1----:R-:W-:Y:S01]  /*33f0*/  F2FP.PACK_AB R2, R40, R49 ;  /* 0x000000312802723e */ /* 0x002fe200000000ff */
[--C-:B------:R-:W-:Y:S01]  /*3400*/  FFMA.FTZ R148, R148, c[0x0][0x23c], -R162.reuse ;  /* 0x00008f0094947a23 */ /* 0x100fe200000108a2 */
[----:B------:R-:W-:Y:S01]  /*3410*/  LOP3.LUT R21, R12, 0xff, RZ, 0xc0, !PT ;  /* 0x000000ff0c157812 */ /* 0x000fe200078ec0ff */
[--C-:B------:R-:W-:Y:S01]  /*3420*/  HSET2.LE.AND R15, R15, R62.reuse, PT ;  /* 0x0000003e0f0f7233 */ /* 0x100fe20003803000 */
[----:B------:R-:W-:Y:S01]  /*3430*/  LOP3.LUT R98, R98, R2, RZ, 0xc0, !PT ;  /* 0x0000000262627212 */ /* 0x000fe200078ec0ff */
[--C-:B------:R-:W-:Y:S01]  /*3440*/  FFMA.FTZ R2, R61, c[0x0][0x23c], -R162.reuse ;  /* 0x00008f003d027a23 */ /* 0x100fe200000108a2 */
[----:B------:R-:W-:Y:S01]  /*3450*/  SHF.R.U32.HI R11, RZ, 0x8, R11 ;  /* 0x00000008ff0b7819 */ /* 0x000fe2000001160b */
[----:B------:R-:W-:Y:S01]  /*3460*/  MUFU.EX2 R42, R42 ;  /* 0x0000002a002a7308 */ /* 0x000fe20000000800 */
[----:B------:R-:W-:Y:S01]  /*3470*/  PRMT R23, R10, 0x5410, R23 ;  /* 0x000054100a177816 */ /* 0x000fe20000000017 */
[----:B------:R-:W-:Y:S01]  /*3480*/  FFMA.FTZ R61, R60, c[0x0][0x23c], -R67 ;  /* 0x00008f003c3d7a23 */ /* 0x000fe20000010843 */
[----:B------:R-:W-:Y:S01]  /*3490*/  LOP3.LUT R9, R29, 0xffff, RZ, 0xc0, !PT ;  /* 0x0000ffff1d097812 */ /* 0x000fe200078ec0ff */
[C---:B------:R-:W-:Y:S01]  /*34a0*/  HMMA.16816.F32 R128, R96.reuse, R116, RZ ;  /* 0x000000746080723c */ /* 0x040fe200000018ff */
[----:B------:R-:W-:Y:S01]  /*34b0*/  SHF.R.U32.HI R28, RZ, 0x10, R29 ;  /* 0x00000010ff1c7819 */ /* 0x000fe2000001161d */
[--C-:B------:R-:W-:Y:S01]  /*34c0*/  HSET2.LE.AND R23, R23, R62.reuse, PT ;  /* 0x0000003e17177233 */ /* 0x100fe20003803000 */
[----:B------:R-:W-:Y:S01]  /*34d0*/  PRMT R21, R21, 0x5410, R11 ;  /* 0x0000541015157816 */ /* 0x000fe2000000000b */
[----:B------:R-:W1:Y:S01]  /*34e0*/  MUFU.EX2 R41, R41 ;  /* 0x0000002900297308 */ /* 0x000e620000000800 */
[----:B------:R-:W-:Y:S01]  /*34f0*/  LOP3.LUT R20, R29, 0xff, RZ, 0xc0, !PT ;  /* 0x000000ff1d147812 */ /* 0x000fe200078ec0ff */
[----:B------:R-:W-:Y:S01]  /*3500*/  FFMA.FTZ R60, R172, c[0x0][0x23c], -R67 ;  /* 0x00008f00ac3c7a23 */ /* 0x000fe20000010843 */
[----:B------:R-:W-:Y:S01]  /*3510*/  SHF.R.U32.HI R9, RZ, 0x8, R9 ;  /* 0x00000008ff097819 */ /* 0x000fe20000011609 */
[--C-:B------:R-:W-:Y:S01]  /*3520*/  HSET2.LE.AND R22, R21, R62.reuse, PT ;  /* 0x0000003e15167233 */ /* 0x100fe20003803000 */
[----:B------:R-:W-:Y:S01]  /*3530*/  SHF.R.U32.HI R29, RZ, 0x18, R29 ;  /* 0x00000018ff1d7819 */ /* 0x000fe2000001161d */
[C---:B------:R-:W-:Y:S01]  /*3540*/  HMMA.16816.F32 R112, R96.reuse, R108, RZ ;  /* 0x0000006c6070723c */ /* 0x040fe200000018ff */
[----:B------:R-:W-:Y:S01]  /*3550*/  LOP3.LUT R28, R28, 0xff, RZ, 0xc0, !PT ;  /* 0x000000ff1c1c7812 */ /* 0x000fe200078ec0ff */
[----:B------:R-:W-:Y:S01]  /*3560*/  MUFU.EX2 R0, R0 ;  /* 0x0000000000007308 */ /* 0x000fe20000000800 */
[----:B---3--:R-:W-:Y:S01]  /*3570*/  F2FP.PACK_AB R30, R43, R38 ;  /* 0x000000262b1e723e */ /* 0x008fe200000000ff */
[--C-:B------:R-:W-:Y:S01]  /*3580*/  FFMA.FTZ R143, R143, c[0x0][0x23c], -R162.reuse ;  /* 0x00008f008f8f7a23 */ /* 0x100fe200000108a2 */
[----:B------:R-:W-:Y:S01]  /*3590*/  PRMT R20, R20, 0x5410, R9 ;  /* 0x0000541014147816 */ /* 0x000fe20000000009 */
[----:B------:R-:W-:Y:S01]  /*35a0*/  FFMA.FTZ R145, R145, c[0x0][0x23c], -R162 ;  /* 0x00008f0091917a23 */ /* 0x000fe200000108a2 */
[----:B------:R-:W-:Y:S01]  /*35b0*/  PRMT R21, R28, 0x5410, R29 ;  /* 0x000054101c157816 */ /* 0x000fe2000000001d */
[----:B------:R-:W-:Y:S01]  /*35c0*/  LDSM.16.MT88.4 R8, [R185+0x6800] ;  /* 0x00680000b908783b */ /* 0x000fe20000004200 */
[----:B------:R-:W-:Y:S01]  /*35d0*/  LOP3.LUT R23, R23, R30, RZ, 0xc0, !PT ;  /* 0x0000001e17177212 */ /* 0x000fe200078ec0ff */
[----:B------:R-:W3:Y:S01]  /*35e0*/  MUFU.EX2 R36, R36 ;  /* 0x0000002400247308 */ /* 0x000ee20000000800 */
[----:B-1----:R-:W-:Y:S01]  /*35f0*/  F2FP.PACK_AB R92, R41, R42 ;  /* 0x0000002a295c723e */ /* 0x002fe200000000ff */
[----:B------:R-:W-:Y:S01]  /*3600*/  LDSM.16.MT88.4 R28, [R184+0x6800] ;  /* 0x00680000b81c783b */ /* 0x000fe20000004200 */
[----:B------:R-:W-:Y:S01]  /*3610*/  LOP3.LUT R176, R179, UR7, R176, 0x96, !PT ;  /* 0x00000007b3b07c12 */ /* 0x000fe2000f8e96b0 */
[----:B------:R-:W-:Y:S01]  /*3620*/  HMMA.16816.F32 R76, R96, R84, RZ ;  /* 0x00000054604c723c */ /* 0x000fe200000018ff */
[----:B------:R-:W-:Y:S01]  /*3630*/  LOP3.LUT R92, R15, R92, RZ, 0xc0, !PT ;  /* 0x0000005c0f5c7212 */ /* 0x000fe200078ec0ff */
[--C-:B------:R-:W-:Y:S01]  /*3640*/  HSET2.LE.AND R20, R20, R62.reuse, PT ;  /* 0x0000003e14147233 */ /* 0x100fe20003803000 */
[----:B------:R-:W1:Y:S01]  /*3650*/  LDSM.16.MT88.4 R12, [R186+0x6800] ;  /* 0x00680000ba0c783b */ /* 0x000e620000004200 */
[----:B------:R-:W4:Y:S01]  /*3660*/  MUFU.EX2 R3, R3 ;  /* 0x0000000300037308 */ /* 0x000f220000000800 */
[----:B------:R-:W-:Y:S01]  /*3670*/  IMAD.WIDE.U32 R176, R176, -0x2daee0ad, RZ ;  /* 0xd2511f53b0b07825 */ /* 0x000fe200078e00ff */
[----:B------:R-:W-:Y:S01]  /*3680*/  HSET2.LE.AND R21, R21, R62, PT ;  /* 0x0000003e15157233 */ /* 0x000fe20003803000 */
[----:B------:R-:W-:Y:S01]  /*3690*/  ISETP.GE.AND P0, PT, R132, 0x2, PT ;  /* 0x000000028400780c */ /* 0x000fe20003f06270 */
[----:B------:R-:W-:Y:S01]  /*36a0*/  HMMA.16816.F32 R124, R92, R116, RZ ;  /* 0x000000745c7c723c */ /* 0x000fe200000018ff */
[----:B------:R-:W-:-:S02]  /*36b0*/  FFMA.FTZ R166, R166, c[0x0][0x23c], -R67 ;  /* 0x00008f00a6a67a23 */ /* 0x000fc40000010843 */
[--C-:B------:R-:W-:Y:S01]  /*36c0*/  FFMA.FTZ R165, R165, c[0x0][0x23c], -R67.reuse ;  /* 0x00008f00a5a57a23 */ /* 0x100fe20000010843 */
[----:B------:R-:W-:Y:S01]  /*36d0*/  MUFU.EX2 R2, R2 ;  /* 0x0000000200027308 */ /* 0x000fe20000000800 */
[----:B---3--:R-:W-:Y:S01]  /*36e0*/  F2FP.PACK_AB R25, R36, R0 ;  /* 0x000000002419723e */ /* 0x008fe200000000ff */
[--C-:B------:R-:W-:Y:S02]  /*36f0*/  FFMA.FTZ R160, R160, c[0x0][0x23c], -R146.reuse ;  /* 0x00008f00a0a07a23 */ /* 0x100fe40000010892 */
[----:B------:R-:W-:Y:S01]  /*3700*/  HMMA.16816.F32 R68, R92, R108, RZ ;  /* 0x0000006c5c44723c */ /* 0x000fe200000018ff */
[----:B------:R-:W-:Y:S01]  /*3710*/  LOP3.LUT R22, R22, R25, RZ, 0xc0, !PT ;  /* 0x0000001916167212 */ /* 0x000fe200078ec0ff */
[----:B------:R-:W-:Y:S01]  /*3720*/  FFMA.FTZ R159, R159, c[0x0][0x23c], -R146 ;  /* 0x00008f009f9f7a23 */ /* 0x000fe20000010892 */
[----:B------:R-:W-:Y:S01]  /*3730*/  LOP3.LUT R25, R176, 0xffff, RZ, 0xc0, !PT ;  /* 0x0000ffffb0197812 */ /* 0x000fe200078ec0ff */
[----:B------:R-:W3:Y:S01]  /*3740*/  MUFU.EX2 R52, R52 ;  /* 0x0000003400347308 */ /* 0x000ee20000000800 */
[----:B------:R-:W-:-:S02]  /*3750*/  FFMA.FTZ R164, R164, c[0x0][0x23c], -R67 ;  /* 0x00008f00a4a47a23 */ /* 0x000fc40000010843 */
[----:B------:R-:W-:Y:S01]  /*3760*/  SHF.R.U32.HI R25, RZ, 0x8, R25 ;  /* 0x00000008ff197819 */ /* 0x000fe20000011619 */
[C---:B------:R-:W-:Y:S01]  /*3770*/  HMMA.16816.F32 R80, R92.reuse, R84, RZ ;  /* 0x000000545c50723c */ /* 0x040fe200000018ff */
[----:B------:R-:W-:Y:S02]  /*3780*/  FFMA.FTZ R158, R158, c[0x0][0x23c], -R67 ;  /* 0x00008f009e9e7a23 */ /* 0x000fe40000010843 */
[--C-:B------:R-:W-:Y:S01]  /*3790*/  FFMA.FTZ R151, R151, c[0x0][0x23c], -R153.reuse ;  /* 0x00008f0097977a23 */ /* 0x100fe20000010899 */
[----:B------:R-:W-:Y:S01]  /*37a0*/  MUFU.EX2 R53, R53 ;  /* 0x0000003500357308 */ /* 0x000fe20000000800 */
[----:B------:R-:W-:Y:S02]  /*37b0*/  FFMA.FTZ R207, R152, c[0x0][0x23c], -R153 ;  /* 0x00008f0098cf7a23 */ /* 0x000fe40000010899 */
[--C-:B------:R-:W-:Y:S01]  /*37c0*/  FFMA.FTZ R156, R156, c[0x0][0x23c], -R162.reuse ;  /* 0x00008f009c9c7a23 */ /* 0x100fe200000108a2 */
[----:B------:R-:W-:Y:S01]  /*37d0*/  HMMA.16816.F32 R120, R92, R118, RZ ;  /* 0x000000765c78723c */ /* 0x000fe200000018ff */
[----:B------:R-:W-:-:S02]  /*37e0*/  FFMA.FTZ R155, R155, c[0x0][0x23c], -R162 ;  /* 0x00008f009b9b7a23 */ /* 0x000fc400000108a2 */
[----:B------:R-:W-:Y:S01]  /*37f0*/  FFMA.FTZ R163, R163, c[0x0][0x23c], -R162 ;  /* 0x00008f00a3a37a23 */ /* 0x000fe200000108a2 */
[----:B------:R-:W-:Y:S01]  /*3800*/  MUFU.EX2 R55, R55 ;  /* 0x0000003700377308 */ /* 0x000fe20000000800 */
[--C-:B------:R-:W-:Y:S02]  /*3810*/  FFMA.FTZ R150, R150, c[0x0][0x23c], -R153.reuse ;  /* 0x00008f0096967a23 */ /* 0x100fe40000010899 */
[----:B------:R-:W-:Y:S01]  /*3820*/  FFMA.FTZ R149, R149, c[0x0][0x23c], -R153 ;  /* 0x00008f0095957a23 */ /* 0x000fe20000010899 */
[----:B------:R-:W-:Y:S01]  /*3830*/  HMMA.16816.F32 R72, R92, R110, RZ ;  /* 0x0000006e5c48723c */ /* 0x000fe200000018ff */
[----:B------:R-:W-:Y:S02]  /*3840*/  FADD.FTZ R50, R51, R50 ;  /* 0x0000003233327221 */ /* 0x000fe40000010000 */
[----:B------:R-:W-:Y:S01]  /*3850*/  FADD.FTZ R47, R48, R47 ;  /* 0x0000002f302f7221 */ /* 0x000fe20000010000 */
[----:B------:R-:W-:Y:S01]  /*3860*/  MUFU.EX2 R57, R57 ;  /* 0x0000003900397308 */ /* 0x000fe20000000800 */
[----:B------:R-:W-:-:S02]  /*3870*/  FADD.FTZ R41, R42, R41 ;  /* 0x000000292a297221 */ /* 0x000fc40000010000 */
[----:B------:R-:W-:Y:S01]  /*3880*/  FADD.FTZ R44, R45, R44 ;  /* 0x0000002c2d2c7221 */ /* 0x000fe20000010000 */
[C---:B------:R-:W-:Y:S01]  /*3890*/  HMMA.16816.F32 R104, R92.reuse, R86, RZ ;  /* 0x000000565c68723c */ /* 0x040fe200000018ff */
[----:B------:R-:W-:Y:S02]  /*38a0*/  FADD.FTZ R50, R49, R50 ;  /* 0x0000003231327221 */ /* 0x000fe40000010000 */
[----:B------:R-:W-:Y:S01]  /*38b0*/  FADD.FTZ R47, R46, R47 ;  /* 0x0000002f2e2f7221 */ /* 0x000fe20000010000 */
[----:B------:R-:W5:Y:S01]  /*38c0*/  MUFU.EX2 R61, R61 ;  /* 0x0000003d003d7308 */ /* 0x000f620000000800 */
[----:B------:R-:W-:Y:S02]  /*38d0*/  FADD.FTZ R41, R35, R41 ;  /* 0x0000002923297221 */ /* 0x000fe40000010000 */
[----:B------:R-:W-:Y:S01]  /*38e0*/  FADD.FTZ R44, R33, R44 ;  /* 0x0000002c212c7221 */ /* 0x000fe20000010000 */
[----:B--2---:R-:W-:Y:S01]  /*38f0*/  HMMA.16816.F32 R88, R92, R4, RZ ;  /* 0x000000045c58723c */ /* 0x004fe200000018ff */
[----:B------:R-:W-:-:S02]  /*3900*/  FADD.FTZ R50, R40, R50 ;  /* 0x0000003228327221 */ /* 0x000fc40000010000 */
[----:B------:R-:W-:Y:S01]  /*3910*/  FADD.FTZ R47, R39, R47 ;  /* 0x0000002f272f7221 */ /* 0x000fe20000010000 */
[----:B------:R-:W2:Y:S01]  /*3920*/  MUFU.EX2 R56, R56 ;  /* 0x0000003800387308 */ /* 0x000ea20000000800 */
[----:B------:R-:W-:Y:S02]  /*3930*/  FADD.FTZ R41, R34, R41 ;  /* 0x0000002922297221 */ /* 0x000fe40000010000 */
[----:B------:R-:W-:Y:S01]  /*3940*/  FADD.FTZ R44, R37, R44 ;  /* 0x0000002c252c7221 */ /* 0x000fe20000010000 */
[----:B------:R-:W-:Y:S01]  /*3950*/  HMMA.16816.F32 R116, R96, R118, RZ ;  /* 0x000000766074723c */ /* 0x000fe200000018ff */
[----:B----4-:R-:W-:Y:S02]  /*3960*/  FADD.FTZ R41, R3, R41 ;  /* 0x0000002903297221 */ /* 0x010fe40000010000 */
[----:B---3--:R-:W-:Y:S01]  /*3970*/  FADD.FTZ R44, R52, R44 ;  /* 0x0000002c342c7221 */ /* 0x008fe20000010000 */
[----:B------:R-:W3:Y:S01]  /*3980*/  MUFU.EX2 R54, R54 ;  /* 0x0000003600367308 */ /* 0x000ee20000000800 */
[----:B-----5:R-:W-:-:S02]  /*3990*/  FADD.FTZ R47, R61, R47 ;  /* 0x0000002f3d2f7221 */ /* 0x020fc40000010000 */
[----:B------:R-:W-:Y:S01]  /*39a0*/  FADD.FTZ R41, R2, R41 ;  /* 0x0000002902297221 */ /* 0x000fe20000010000 */
[C---:B------:R-:W-:Y:S01]  /*39b0*/  HMMA.16816.F32 R108, R96.reuse, R110, RZ ;  /* 0x0000006e606c723c */ /* 0x040fe200000018ff */
[----:B------:R-:W-:Y:S02]  /*39c0*/  FADD.FTZ R44, R53, R44 ;  /* 0x0000002c352c7221 */ /* 0x000fe40000010000 */
[----:B------:R-:W-:Y:S01]  /*39d0*/  FFMA.FTZ R140, R140, c[0x0][0x23c], -R146 ;  /* 0x00008f008c8c7a23 */ /* 0x000fe20000010892 */
[----:B------:R-:W-:Y:S01]  /*39e0*/  MUFU.EX2 R60, R60 ;  /* 0x0000003c003c7308 */ /* 0x000fe20000000800 */
[----:B--2---:R-:W-:Y:S02]  /*39f0*/  FADD.FTZ R50, R56, R50 ;  /* 0x0000003238327221 */ /* 0x004fe40000010000 */
[--C-:B------:R-:W-:Y:S01]  /*3a00*/  FFMA.FTZ R141, R141, c[0x0][0x23c], -R146.reuse ;  /* 0x00008f008d8d7a23 */ /* 0x100fe20000010892 */
[----:B------:R-:W-:Y:S01]  /*3a10*/  HMMA.16816.F32 R84, R96, R86, RZ ;  /* 0x000000566054723c */ /* 0x000fe200000018ff */
[----:B------:R-:W-:-:S02]  /*3a20*/  FFMA.FTZ R144, R144, c[0x0][0x23c], -R146 ;  /* 0x00008f0090907a23 */ /* 0x000fc40000010892 */
[----:B------:R-:W-:Y:S01]  /*3a30*/  FFMA.FTZ R210, R142, c[0x0][0x23c], -R146 ;  /* 0x00008f008ed27a23 */ /* 0x000fe20000010892 */
[----:B------:R-:W-:Y:S01]  /*3a40*/  MUFU.EX2 R63, R63 ;  /* 0x0000003f003f7308 */ /* 0x000fe20000000800 */
[C---:B---3--:R-:W-:Y:S01]  /*3a50*/  F2FP.PACK_AB R173, R54.reuse, R56 ;  /* 0x0000003836ad723e */ /* 0x048fe200000000ff */
[----:B------:R-:W-:Y:S02]  /*3a60*/  FADD.FTZ R50, R54, R50 ;  /* 0x0000003236327221 */ /* 0x000fe40000010000 */
[----:B------:R-:W-:Y:S01]  /*3a70*/  HMMA.16816.F32 R100, R96, R4, RZ ;  /* 0x000000046064723c */ /* 0x000fe200000018ff */
[--C-:B------:R-:W-:Y:S02]  /*3a80*/  FFMA.FTZ R59, R59, c[0x0][0x23c], -R67.reuse ;  /* 0x00008f003b3b7a23 */ /* 0x100fe40000010843 */
[--C-:B------:R-:W-:Y:S01]  /*3a90*/  FFMA.FTZ R65, R65, c[0x0][0x23c], -R67.reuse ;  /* 0x00008f0041417a23 */ /* 0x100fe20000010843 */
[----:B------:R-:W-:Y:S01]  /*3aa0*/  MUFU.EX2 R154, R154 ;  /* 0x0000009a009a7308 */ /* 0x000fe20000000800 */
[----:B------:R-:W-:-:S02]  /*3ab0*/  FFMA.FTZ R58, R58, c[0x0][0x23c], -R67 ;  /* 0x00008f003a3a7a23 */ /* 0x000fc40000010843 */
[----:B------:R-:W-:Y:S01]  /*3ac0*/  F2FP.PACK_AB R5, R2, R3 ;  /* 0x000000030205723e */ /* 0x000fe200000000ff */
[-C--:B------:R-:W-:Y:S01]  /*3ad0*/  HMMA.16816.F32 R92, R92, R6.reuse, RZ ;  /* 0x000000065c5c723c */ /* 0x080fe200000018ff */
[----:B------:R-:W-:Y:S01]  /*3ae0*/  F2FP.PACK_AB R4, R53, R52 ;  /* 0x000000343504723e */ /* 0x000fe200000000ff */
[----:B------:R-:W-:Y:S01]  /*3af0*/  FADD.FTZ R50, R55, R50 ;  /* 0x0000003237327221 */ /* 0x000fe20000010000 */
[----:B------:R-:W-:Y:S01]  /*3b00*/  LOP3.LUT R20, R20, R5, RZ, 0xc0, !PT ;  /* 0x0000000514147212 */ /* 0x000fe200078ec0ff */
[----:B------:R-:W-:Y:S01]  /*3b10*/  MUFU.EX2 R157, R157 ;  /* 0x0000009d009d7308 */ /* 0x000fe20000000800 */
[----:B------:R-:W-:Y:S01]  /*3b20*/  LOP3.LUT R21, R21, R4, RZ, 0xc0, !PT ;  /* 0x0000000415157212 */ /* 0x000fe200078ec0ff */
[----:B------:R-:W-:Y:S01]  /*3b30*/  FADD.FTZ R41, R0, R41 ;  /* 0x0000002900297221 */ /* 0x000fe20000010000 */
[----:B------:R-:W-:Y:S01]  /*3b40*/  LOP3.LUT R5, R176, 0xff, RZ, 0xc0, !PT ;  /* 0x000000ffb0057812 */ /* 0x000fe200078ec0ff */
[----:B------:R-:W-:Y:S01]  /*3b50*/  HMMA.16816.F32 R96, R96, R6, RZ ;  /* 0x000000066060723c */ /* 0x000fe200000018ff */
[----:B------:R-:W-:Y:S01]  /*3b60*/  SHF.R.U32.HI R4, RZ, 0x18, R176 ;  /* 0x00000018ff047819 */ /* 0x000fe200000116b0 */
[----:B------:R-:W-:Y:S01]  /*3b70*/  FADD.FTZ R44, R38, R44 ;  /* 0x0000002c262c7221 */ /* 0x000fe20000010000 */
[----:B------:R-:W-:Y:S01]  /*3b80*/  PRMT R5, R5, 0x5410, R25 ;  /* 0x0000541005057816 */ /* 0x000fe20000000019 */
[----:B------:R-:W-:Y:S01]  /*3b90*/  MUFU.EX2 R147, R147 ;  /* 0x0000009300937308 */ /* 0x000fe20000000800 */
[----:B------:R-:W-:-:S02]  /*3ba0*/  FADD.FTZ R50, R57, R50 ;  /* 0x0000003239327221 */ /* 0x000fc40000010000 */
[----:B------:R-:W-:Y:S01]  /*3bb0*/  SHF.R.U32.HI R6, RZ, 0x10, R176 ;  /* 0x00000010ff067819 */ /* 0x000fe200000116b0 */
[----:B------:R-:W-:Y:S01]  /*3bc0*/  HSET2.LE.AND R5, R5, R62, PT ;  /* 0x0000003e05057233 */ /* 0x000fe20003803000 */
[----:B------:R-:W-:Y:S01]  /*3bd0*/  LOP3.LUT R7, R177, UR23, R174, 0x96, !PT ;  /* 0x00000017b1077c12 */ /* 0x000fe2000f8e96ae */
[C---:B------:R-:W-:Y:S01]  /*3be0*/  HMMA.16816.F32 R124, R20.reuse, R16, R124 ;  /* 0x00000010147c723c */ /* 0x040fe2000000187c */
[----:B------:R-:W-:Y:S01]  /*3bf0*/  LOP3.LUT R6, R6, 0xff, RZ, 0xc0, !PT ;  /* 0x000000ff06067812 */ /* 0x000fe200078ec0ff */
[----:B------:R-:W-:Y:S01]  /*3c00*/  MUFU.EX2 R148, R148 ;  /* 0x0000009400947308 */ /* 0x000fe20000000800 */
[----:B------:R-:W-:Y:S01]  /*3c10*/  IADD3 R176, R66, 0x1, RZ ;  /* 0x0000000142b07810 */ /* 0x000fe20007ffe0ff */
[----:B------:R-:W-:Y:S01]  /*3c20*/  FFMA.FTZ R66, R171, c[0x0][0x23c], -R67 ;  /* 0x00008f00ab427a23 */ /* 0x000fe20000010843 */
[----:B------:R-:W-:Y:S01]  /*3c30*/  PRMT R4, R6, 0x5410, R4 ;  /* 0x0000541006047816 */ /* 0x000fe20000000004 */
[----:B------:R-:W-:Y:S01]  /*3c40*/  FADD.FTZ R41, R36, R41 ;  /* 0x0000002924297221 */ /* 0x000fe20000010000 */
[----:B------:R-:W-:Y:S01]  /*3c50*/  LOP3.LUT R176, R229, UR15, R176, 0x96, !PT ;  /* 0x0000000fe5b07c12 */ /* 0x000fe2000f8e96b0 */
[----:B-1----:R-:W-:Y:S01]  /*3c60*/  HMMA.16816.F32 R68, R20, R12, R68 ;  /* 0x0000000c1444723c */ /* 0x002fe20000001844 */
[C---:B------:R-:W-:Y:S01]  /*3c70*/  LOP3.LUT R6, R7.reuse, 0xffff, RZ, 0xc0, !PT ;  /* 0x0000ffff07067812 */ /* 0x040fe200078ec0ff */
[----:B------:R-:W1:Y:S01]  /*3c80*/  MUFU.EX2 R66, R66 ;  /* 0x0000004200427308 */ /* 0x000e620000000800 */
[----:B------:R-:W-:Y:S01]  /*3c90*/  SHF.R.U32.HI R25, RZ, 0x10, R7 ;  /* 0x00000010ff197819 */ /* 0x000fe20000011607 */
[----:B------:R-:W-:Y:S01]  /*3ca0*/  IMAD.WIDE.U32 R176, R176, -0x326172a9, RZ ;  /* 0xcd9e8d57b0b07825 */ /* 0x000fe200078e00ff */
[----:B------:R-:W-:-:S02]  /*3cb0*/  LOP3.LUT R172, R7, 0xff, RZ, 0xc0, !PT ;  /* 0x000000ff07ac7812 */ /* 0x000fc400078ec0ff */
[----:B------:R-:W-:Y:S01]  /*3cc0*/  SHF.R.U32.HI R6, RZ, 0x8, R6 ;  /* 0x00000008ff067819 */ /* 0x000fe20000011606 */
[C---:B------:R-:W-:Y:S01]  /*3cd0*/  HMMA.16816.F32 R80, R20.reuse, R8, R80 ;  /* 0x000000081450723c */ /* 0x040fe20000001850 */
[----:B------:R-:W-:Y:S01]  /*3ce0*/  LOP3.LUT R171, R25, 0xff, RZ, 0xc0, !PT ;  /* 0x000000ff19ab7812 */ /* 0x000fe200078ec0ff */
[----:B------:R-:W2:Y:S01]  /*3cf0*/  MUFU.EX2 R143, R143 ;  /* 0x0000008f008f7308 */ /* 0x000ea20000000800 */
[----:B------:R-:W-:Y:S01]  /*3d00*/  F2FP.PACK_AB R25, R57, R55 ;  /* 0x000000373919723e */ /* 0x000fe200000000ff */
[----:B------:R-:W-:Y:S01]  /*3d10*/  FADD.FTZ R44, R43, R44 ;  /* 0x0000002c2b2c7221 */ /* 0x000fe20000010000 */
[----:B------:R-:W-:Y:S02]  /*3d20*/  PRMT R172, R172, 0x5410, R6 ;  /* 0x00005410acac7816 */ /* 0x000fe40000000006 */
[----:B------:R-:W-:Y:S01]  /*3d30*/  LOP3.LUT R6, R5, R25, RZ, 0xc0, !PT ;  /* 0x0000001905067212 */ /* 0x000fe200078ec0ff */
[C---:B------:R-:W-:Y:S01]  /*3d40*/  HMMA.16816.F32 R88, R20.reuse, R28, R88 ;  /* 0x0000001c1458723c */ /* 0x040fe20000001858 */
[----:B------:R-:W-:Y:S01]  /*3d50*/  LOP3.LUT R5, R177, UR22, R226, 0x96, !PT ;  /* 0x00000016b1057c12 */ /* 0x000fe2000f8e96e2 */
[----:B------:R-:W-:Y:S01]  /*3d60*/  MUFU.EX2 R145, R145 ;  /* 0x0000009100917308 */ /* 0x000fe20000000800 */
[----:B------:R-:W-:Y:S01]  /*3d70*/  LOP3.LUT R25, R27, UR20, R176, 0x96, !PT ;  /* 0x000000141b197c12 */ /* 0x000fe2000f8e96b0 */
[C---:B-1----:R-:W-:Y:S01]  /*3d80*/  FADD.FTZ R47, R66.reuse, R47 ;  /* 0x0000002f422f7221 */ /* 0x042fe20000010000 */
[----:B------:R-:W-:Y:S01]  /*3d90*/  SHF.R.U32.HI R7, RZ, 0x18, R7 ;  /* 0x00000018ff077819 */ /* 0x000fe20000011607 */
[----:B------:R-:W-:Y:S01]  /*3da0*/  IMAD.WIDE.U32 R174, R5, -0x2daee0ad, RZ ;  /* 0xd2511f5305ae7825 */ /* 0x000fe200078e00ff */
[----:B------:R-:W-:Y:S01]  /*3db0*/  LOP3.LUT R24, R177, UR22, R24, 0x96, !PT ;  /* 0x00000016b1187c12 */ /* 0x000fe2000f8e9618 */
[C---:B------:R-:W-:Y:S01]  /*3dc0*/  HMMA.16816.F32 R120, R20.reuse, R18, R120 ;  /* 0x000000121478723c */ /* 0x040fe20000001878 */
[----:B------:R-:W-:Y:S01]  /*3dd0*/  PRMT R7, R171, 0x5410, R7 ;  /* 0x00005410ab077816 */ /* 0x000fe20000000007 */
[----:B------:R-:W-:Y:S01]  /*3de0*/  IMAD.WIDE.U32 R178, R25, -0x2daee0ad, RZ ;  /* 0xd2511f5319b27825 */ /* 0x000fe200078e00ff */
[--C-:B------:R-:W-:Y:S01]  /*3df0*/  HSET2.LE.AND R171, R4, R62.reuse, PT ;  /* 0x0000003e04ab7233 */ /* 0x100fe20003803000 */
[----:B------:R-:W-:Y:S01]  /*3e00*/  MUFU.EX2 R166, R166 ;  /* 0x000000a600a67308 */ /* 0x000fe20000000800 */
[--C-:B------:R-:W-:Y:S01]  /*3e10*/  HSET2.LE.AND R4, R172, R62.reuse, PT ;  /* 0x0000003eac047233 */ /* 0x100fe20003803000 */
[----:B------:R-:W-:Y:S01]  /*3e20*/  F2FP.PACK_AB R172, R66, R61 ;  /* 0x0000003d42ac723e */ /* 0x000fe200000000ff */
[----:B------:R-:W-:Y:S01]  /*3e30*/  HSET2.LE.AND R27, R7, R62, PT ;  /* 0x0000003e071b7233 */ /* 0x000fe20003803000 */
[C---:B------:R-:W-:Y:S01]  /*3e40*/  HMMA.16816.F32 R72, R20.reuse, R14, R72 ;  /* 0x0000000e1448723c */ /* 0x040fe20000001848 */
[----:B------:R-:W-:Y:S01]  /*3e50*/  LOP3.LUT R174, R179, UR17, R174, 0x96, !PT ;  /* 0x00000011b3ae7c12 */ /* 0x000fe2000f8e96ae */
[----:B------:R-:W-:Y:S01]  /*3e60*/  IMAD.WIDE.U32 R24, R24, -0x2daee0ad, RZ ;  /* 0xd2511f5318187825 */ /* 0x000fe200078e00ff */
[----:B------:R-:W-:Y:S01]  /*3e70*/  F2FP.PACK_AB R7, R63, R60 ;  /* 0x0000003c3f07723e */ /* 0x000fe200000000ff */
[----:B------:R-:W-:Y:S01]  /*3e80*/  MUFU.EX2 R165, R165 ;  /* 0x000000a500a57308 */ /* 0x000fe20000000800 */
[----:B------:R-:W-:Y:S01]  /*3e90*/  LOP3.LUT R5, R27, R172, RZ, 0xc0, !PT ;  /* 0x000000ac1b057212 */ /* 0x000fe200078ec0ff */
[----:B------:R-:W-:Y:S01]  /*3ea0*/  FADD.FTZ R47, R60, R47 ;  /* 0x0000002f3c2f7221 */ /* 0x000fe20000010000 */
[----:B------:R-:W-:Y:S01]  /*3eb0*/  LOP3.LUT R7, R171, R7, RZ, 0xc0, !PT ;  /* 0x00000007ab077212 */ /* 0x000fe200078ec0ff */
[----:B------:R-:W-:Y:S01]  /*3ec0*/  HMMA.16816.F32 R104, R20, R10, R104 ;  /* 0x0000000a1468723c */ /* 0x000fe20000001868 */
[----:B------:R-:W-:Y:S01]  /*3ed0*/  LOP3.LUT R4, R4, R173, RZ, 0xc0, !PT ;  /* 0x000000ad04047212 */ /* 0x000fe200078ec0ff */
[----:B------:R-:W-:Y:S01]  /*3ee0*/  FADD.FTZ R47, R63, R47 ;  /* 0x0000002f3f2f7221 */ /* 0x000fe20000010000 */
[----:B------:R-:W-:Y:S01]  /*3ef0*/  LOP3.LUT R179, R217, UR20, R176, 0x96, !PT ;  /* 0x00000014d9b37c12 */ /* 0x000fe2000f8e96b0 */
[----:B------:R-:W1:Y:S01]  /*3f00*/  MUFU.EX2 R160, R160 ;  /* 0x000000a000a07308 */ /* 0x000e620000000800 */
[----:B------:R-:W-:Y:S01]  /*3f10*/  LOP3.LUT R25, R25, UR19, R218, 0x96, !PT ;  /* 0x0000001319197c12 */ /* 0x000fe2000f8e96da */
[----:B--2---:R-:W-:-:S02]  /*3f20*/  FADD.FTZ R41, R143, R41 ;  /* 0x000000298f297221 */ /* 0x004fc40000010000 */
[----:B------:R-:W-:Y:S01]  /*3f30*/  HMMA.16816.F32 R92, R20, R30, R92 ;  /* 0x0000001e145c723c */ /* 0x000fe2000000185c */
[----:B------:R-:W-:Y:S02]  /*3f40*/  FADD.FTZ R44, R154, R44 ;  /* 0x0000002c9a2c7221 */ /* 0x000fe40000010000 */
[----:B------:R-:W-:Y:S01]  /*3f50*/  IMAD.WIDE.U32 R208, R25, -0x326172a9, RZ ;  /* 0xcd9e8d5719d07825 */ /* 0x000fe200078e00ff */
[----:B------:R-:W2:Y:S03]  /*3f60*/  MUFU.EX2 R159, R159 ;  /* 0x0000009f009f7308 */ /* 0x000ea60000000800 */
[----:B------:R-:W-:Y:S01]  /*3f70*/  LOP3.LUT R20, R175, UR19, R220, 0x96, !PT ;  /* 0x00000013af147c12 */ /* 0x000fe2000f8e96dc */
[----:B------:R-:W-:Y:S01]  /*3f80*/  IMAD.WIDE.U32 R174, R174, -0x326172a9, RZ ;  /* 0xcd9e8d57aeae7825 */ /* 0x000fe200078e00ff */
[C---:B------:R-:W-:Y:S03]  /*3f90*/  HMMA.16816.F32 R112, R4.reuse, R12, R112 ;  /* 0x0000000c0470723c */ /* 0x040fe60000001870 */
[----:B------:R-:W-:Y:S01]  /*3fa0*/  IMAD.WIDE.U32 R20, R20, -0x326172a9, RZ ;  /* 0xcd9e8d5714147825 */ /* 0x000fe200078e00ff */
[----:B------:R-:W3:Y:S03]  /*3fb0*/  MUFU.EX2 R164, R164 ;  /* 0x000000a400a47308 */ /* 0x000ee60000000800 */
[----:B-1----:R-:W-:Y:S01]  /*3fc0*/  FADD.FTZ R50, R160, R50 ;  /* 0x00000032a0327221 */ /* 0x002fe20000010000 */
[----:B------:R-:W-:Y:S01]  /*3fd0*/  LOP3.LUT R26, R21, UR18, R26, 0x96, !PT ;  /* 0x00000012151a7c12 */ /* 0x000fe2000f8e961a */
[----:B------:R-:W-:Y:S01]  /*3fe0*/  HMMA.16816.F32 R76, R4, R8, R76 ;  /* 0x00000008044c723c */ /* 0x000fe2000000184c */
[----:B------:R-:W-:Y:S01]  /*3ff0*/  LOP3.LUT R172, R175, UR16, R20, 0x96, !PT ;  /* 0x00000010afac7c12 */ /* 0x000fe2000f8e9614 */
[----:B--2---:R-:W-:Y:S01]  /*4000*/  FADD.FTZ R50, R159, R50 ;  /* 0x000000329f327221 */ /* 0x004fe20000010000 */
[----:B------:R-:W1:Y:S01]  /*4010*/  MUFU.EX2 R158, R158 ;  /* 0x0000009e009e7308 */ /* 0x000e620000000800 */
[----:B------:R-:W-:-:S04]  /*4020*/  IMAD.WIDE.U32 R26, R26, -0x2daee0ad, RZ ;  /* 0xd2511f531a1a7825 */ /* 0x000fc800078e00ff */
[----:B------:R-:W-:Y:S01]  /*4030*/  IMAD.WIDE.U32 R172, R172, -0x2daee0ad, RZ ;  /* 0xd2511f53acac7825 */ /* 0x000fe200078e00ff */
[----:B------:R-:W-:Y:S01]  /*4040*/  LOP3.LUT R176, R27, UR9, R178, 0x96, !PT ;  /* 0x000000091bb07c12 */ /* 0x000fe2000f8e96b2 */
[C---:B------:R-:W-:Y:S01]  /*4050*/  HMMA.16816.F32 R100, R4.reuse, R28, R100 ;  /* 0x0000001c0464723c */ /* 0x040fe20000001864 */
[----:B------:R2:W-:Y:S01]  /*4060*/  MUFU.EX2 R28, R170 ;  /* 0x000000aa001c7308 */ /* 0x0005e20000000800 */
[----:B------:R-:W-:Y:S01]  /*4070*/  IMAD.WIDE.U32 R178, R179, -0x2daee0ad, RZ ;  /* 0xd2511f53b3b27825 */ /* 0x000fe200078e00ff */
[----:B------:R-:W-:Y:S02]  /*4080*/  LOP3.LUT R12, R173, UR4, R26, 0x96, !PT ;  /* 0x00000004ad0c7c12 */ /* 0x000fe4000f8e961a */
[----:B------:R-:W-:Y:S01]  /*4090*/  F2FP.PACK_AB R26, R148, R147 ;  /* 0x00000093941a723e */ /* 0x000fe200000000ff */
[----:B------:R-:W-:Y:S01]  /*40a0*/  IMAD.WIDE.U32 R176, R176, -0x326172a9, RZ ;  /* 0xcd9e8d57b0b07825 */ /* 0x000fe200078e00ff */
[----:B------:R-:W-:Y:S01]  /*40b0*/  LOP3.LUT R171, R179, UR17, R24, 0x96, !PT ;  /* 0x00000011b3ab7c12 */ /* 0x000fe2000f8e9618 */
[C---:B------:R-:W-:Y:S01]  /*40c0*/  HMMA.16816.F32 R116, R4.reuse, R18, R116 ;  /* 0x000000120474723c */ /* 0x040fe20000001874 */
[----:B------:R-:W-:Y:S01]  /*40d0*/  F2FP.PACK_AB R173, R145, R143 ;  /* 0x0000008f91ad723e */ /* 0x000fe200000000ff */
[----:B------:R-:W-:Y:S01]  /*40e0*/  IMAD.WIDE.U32 R20, R12, -0x326172a9, RZ ;  /* 0xcd9e8d570c147825 */ /* 0x000fe200078e00ff */
[----:B------:R-:W-:Y:S01]  /*40f0*/  LOP3.LUT R174, R177, UR7, R174, 0x96, !PT ;  /* 0x00000007b1ae7c12 */ /* 0x000fe2000f8e96ae */
[----:B------:R-:W-:Y:S02]  /*4100*/  MUFU.EX2 R151, R151 ;  /* 0x0000009700977308 */ /* 0x000fe40000000800 */
[----:B------:R-:W-:Y:S01]  /*4110*/  FFMA.FTZ R29, R169, c[0x0][0x23c], -R153 ;  /* 0x00008f00a91d7a23 */ /* 0x000fe20000010899 */
[----:B------:R-:W-:Y:S01]  /*4120*/  LOP3.LUT R8, R21, UR24, R176, 0x96, !PT ;  /* 0x0000001815087c12 */ /* 0x000fe2000f8e96b0 */
[C---:B------:R-:W-:Y:S01]  /*4130*/  HMMA.16816.F32 R128, R4.reuse, R16, R128 ;  /* 0x000000100480723c */ /* 0x040fe20000001880 */
[----:B--2---:R-:W-:Y:S01]  /*4140*/  F2FP.PACK_AB R170, R157, R154 ;  /* 0x0000009a9daa723e */ /* 0x004fe200000000ff */
[----:B------:R-:W-:Y:S01]  /*4150*/  IMAD.WIDE.U32 R174, R174, -0x2daee0ad, RZ ;  /* 0xd2511f53aeae7825 */ /* 0x000fe200078e00ff */
[--C-:B------:R-:W-:Y:S01]  /*4160*/  SHF.R.U32.HI R169, RZ, 0x10, R8.reuse ;  /* 0x00000010ffa97819 */ /* 0x100fe20000011608 */
[----:B------:R-:W2:Y:S01]  /*4170*/  MUFU.EX2 R29, R29 ;  /* 0x0000001d001d7308 */ /* 0x000ea20000000800 */
[----:B------:R-:W-:Y:S01]  /*4180*/  LOP3.LUT R18, R8, 0xffff, RZ, 0xc0, !PT ;  /* 0x0000ffff08127812 */ /* 0x000fe200078ec0ff */
[----:B---3--:R-:W-:Y:S01]  /*4190*/  FADD.FTZ R47, R164, R47 ;  /* 0x0000002fa42f7221 */ /* 0x008fe20000010000 */
[----:B------:R-:W-:Y:S01]  /*41a0*/  LOP3.LUT R24, R8, 0xff, RZ, 0xc0, !PT ;  /* 0x000000ff08187812 */ /* 0x000fe200078ec0ff */
[C---:B------:R-:W-:Y:S01]  /*41b0*/  HMMA.16816.F32 R96, R4.reuse, R30, R96 ;  /* 0x0000001e0460723c */ /* 0x040fe20000001860 */
[----:B------:R-:W-:Y:S01]  /*41c0*/  SHF.R.U32.HI R8, RZ, 0x18, R8 ;  /* 0x00000018ff087819 */ /* 0x000fe20000011608 */
[----:B-1----:R-:W-:Y:S01]  /*41d0*/  FADD.FTZ R47, R158, R47 ;  /* 0x0000002f9e2f7221 */ /* 0x002fe20000010000 */
[----:B------:R-:W-:Y:S01]  /*41e0*/  LOP3.LUT R169, R169, 0xff, RZ, 0xc0, !PT ;  /* 0x000000ffa9a97812 */ /* 0x000fe200078ec0ff */
[----:B------:R-:W-:Y:S01]  /*41f0*/  MUFU.EX2 R207, R207 ;  /* 0x000000cf00cf7308 */ /* 0x000fe20000000800 */
[----:B------:R-:W-:Y:S01]  /*4200*/  LOP3.LUT R16, R20, 0xffff, RZ, 0xc0, !PT ;  /* 0x0000ffff14107812 */ /* 0x000fe200078ec0ff */
[----:B------:R-:W-:Y:S01]  /*4210*/  FADD.FTZ R41, R145, R41 ;  /* 0x0000002991297221 */ /* 0x000fe20000010000 */
[----:B------:R-:W-:Y:S01]  /*4220*/  PRMT R169, R169, 0x5410, R8 ;  /* 0x00005410a9a97816 */ /* 0x000fe20000000008 */
[C---:B------:R-:W-:Y:S01]  /*4230*/  HMMA.16816.F32 R108, R4.reuse, R14, R108 ;  /* 0x0000000e046c723c */ /* 0x040fe2000000186c */
[--C-:B------:R-:W-:Y:S01]  /*4240*/  FFMA.FTZ R30, R168, c[0x0][0x23c], -R146.reuse ;  /* 0x00008f00a81e7a23 */ /* 0x100fe20000010892 */
[----:B------:R-:W-:Y:S01]  /*4250*/  LOP3.LUT R12, R20, 0xff, RZ, 0xc0, !PT ;  /* 0x000000ff140c7812 */ /* 0x000fe200078ec0ff */
[----:B------:R-:W-:Y:S01]  /*4260*/  FFMA.FTZ R31, R167, c[0x0][0x23c], -R146 ;  /* 0x00008f00a71f7a23 */ /* 0x000fe20000010892 */
[----:B------:R-:W-:Y:S01]  /*4270*/  HSET2.LE.AND R169, R169, R62, PT ;  /* 0x0000003ea9a97233 */ /* 0x000fe20003803000 */
[----:B------:R-:W-:Y:S01]  /*4280*/  SHF.R.U32.HI R16, RZ, 0x8, R16 ;  /* 0x00000008ff107819 */ /* 0x000fe20000011610 */
[----:B------:R-:W-:Y:S01]  /*4290*/  MUFU.EX2 R156, R156 ;  /* 0x0000009c009c7308 */ /* 0x000fe20000000800 */
[----:B------:R-:W-:Y:S01]  /*42a0*/  SHF.R.U32.HI R13, RZ, 0x10, R20 ;  /* 0x00000010ff0d7819 */ /* 0x000fe20000011614 */
[----:B------:R-:W-:Y:S01]  /*42b0*/  HMMA.16816.F32 R84, R4, R10, R84 ;  /* 0x0000000a0454723c */ /* 0x000fe20000001854 */
[----:B------:R-:W-:Y:S01]  /*42c0*/  LOP3.LUT R25, R169, R170, RZ, 0xc0, !PT ;  /* 0x000000aaa9197212 */ /* 0x000fe200078ec0ff */
[----:B------:R-:W-:Y:S01]  /*42d0*/  IMAD.WIDE.U32 R170, R171, -0x326172a9, RZ ;  /* 0xcd9e8d57abaa7825 */ /* 0x000fe200078e00ff */
[----:B------:R-:W-:-:S02]  /*42e0*/  PRMT R12, R12, 0x5410, R16 ;  /* 0x000054100c0c7816 */ /* 0x000fc40000000010 */
[----:B------:R-:W-:Y:S01]  /*42f0*/  SHF.R.U32.HI R9, RZ, 0x18, R20 ;  /* 0x00000018ff097819 */ /* 0x000fe20000011614 */
[----:B------:R-:W1:Y:S01]  /*4300*/  MUFU.EX2 R30, R30 ;  /* 0x0000001e001e7308 */ /* 0x000e620000000800 */
[----:B------:R-:W-:Y:S01]  /*4310*/  LOP3.LUT R4, R209, UR18, R216, 0x96, !PT ;  /* 0x00000012d1047c12 */ /* 0x000fe2000f8e96d8 */
[--C-:B------:R-:W-:Y:S01]  /*4320*/  HSET2.LE.AND R12, R12, R62.reuse, PT ;  /* 0x0000003e0c0c7233 */ /* 0x100fe20003803000 */
[----:B------:R-:W-:Y:S01]  /*4330*/  LOP3.LUT R168, R171, UR16, R208, 0x96, !PT ;  /* 0x00000010aba87c12 */ /* 0x000fe2000f8e96d0 */
[----:B------:R-:W3:Y:S01]  /*4340*/  LDSM.16.MT88.4 R20, [R187+0x7000] ;  /* 0x00700000bb14783b */ /* 0x000ee20000004200 */
[----:B------:R-:W-:Y:S01]  /*4350*/  LOP3.LUT R17, R13, 0xff, RZ, 0xc0, !PT ;  /* 0x000000ff0d117812 */ /* 0x000fe200078ec0ff */
[----:B------:R-:W-:Y:S01]  /*4360*/  IMAD.WIDE.U32 R4, R4, -0x2daee0ad, RZ ;  /* 0xd2511f5304047825 */ /* 0x000fe200078e00ff */
[----:B------:R-:W-:Y:S01]  /*4370*/  SHF.R.U32.HI R13, RZ, 0x8, R18 ;  /* 0x00000008ff0d7819 */ /* 0x000fe20000011612 */
[----:B------:R-:W4:Y:S01]  /*4380*/  MUFU.EX2 R31, R31 ;  /* 0x0000001f001f7308 */ /* 0x000f220000000800 */
[----:B------:R-:W-:Y:S01]  /*4390*/  PRMT R9, R17, 0x5410, R9 ;  /* 0x0000541011097816 */ /* 0x000fe20000000009 */
[----:B------:R-:W-:Y:S01]  /*43a0*/  IMAD.WIDE.U32 R168, R168, -0x2daee0ad, RZ ;  /* 0xd2511f53a8a87825 */ /* 0x000fe200078e00ff */
[----:B------:R-:W-:Y:S01]  /*43b0*/  PRMT R24, R24, 0x5410, R13 ;  /* 0x0000541018187816 */ /* 0x000fe2000000000d */
[----:B------:R-:W-:Y:S01]  /*43c0*/  LDSM.16.MT88.4 R16, [R186+0x7000] ;  /* 0x00700000ba10783b */ /* 0x000fe20000004200 */
[----:B------:R-:W-:Y:S01]  /*43d0*/  LOP3.LUT R26, R12, R26, RZ, 0xc0, !PT ;  /* 0x0000001a0c1a7212 */ /* 0x000fe200078ec0ff */
[--C-:B------:R-:W-:Y:S01]  /*43e0*/  HSET2.LE.AND R9, R9, R62.reuse, PT ;  /* 0x0000003e09097233 */ /* 0x100fe20003803000 */
[----:B------:R-:W-:Y:S01]  /*43f0*/  LOP3.LUT R4, R169, UR4, R4, 0x96, !PT ;  /* 0x00000004a9047c12 */ /* 0x000fe2000f8e9604 */
[----:B------:R-:W5:Y:S01]  /*4400*/  LDSM.16.MT88.4 R12, [R185+0x7000] ;  /* 0x00700000b90c783b */ /* 0x000f620000004200 */
[----:B--2---:R-:W-:Y:S01]  /*4410*/  F2FP.PACK_AB R27, R29, R28 ;  /* 0x0000001c1d1b723e */ /* 0x004fe200000000ff */
[----:B------:R-:W-:Y:S01]  /*4420*/  HSET2.LE.AND R24, R24, R62, PT ;  /* 0x0000003e18187233 */ /* 0x000fe20003803000 */
[----:B------:R-:W-:Y:S01]  /*4430*/  LOP3.LUT R178, R5, UR9, R178, 0x96, !PT ;  /* 0x0000000905b27c12 */ /* 0x000fe2000f8e96b2 */
[----:B------:R-:W-:Y:S01]  /*4440*/  IMAD.WIDE.U32 R6, R4, -0x326172a9, RZ ;  /* 0xcd9e8d5704067825 */ /* 0x000fe200078e00ff */
[----:B------:R-:W-:Y:S01]  /*4450*/  LOP3.LUT R27, R9, R27, RZ, 0xc0, !PT ;  /* 0x0000001b091b7212 */ /* 0x000fe200078ec0ff */
[----:B------:R-:W-:Y:S01]  /*4460*/  MUFU.EX2 R155, R155 ;  /* 0x0000009b009b7308 */ /* 0x000fe20000000800 */
[----:B------:R-:W2:Y:S01]  /*4470*/  LDSM.16.MT88.4 R8, [R184+0x7000] ;  /* 0x00700000b808783b */ /* 0x000ea20000004200 */
[----:B------:R-:W-:Y:S01]  /*4480*/  IMAD.WIDE.U32 R178, R178, -0x326172a9, RZ ;  /* 0xcd9e8d57b2b27825 */ /* 0x000fe200078e00ff */
[----:B------:R-:W-:-:S02]  /*4490*/  LOP3.LUT R5, R6, 0xffff, RZ, 0xc0, !PT ;  /* 0x0000ffff06057812 */ /* 0x000fc400078ec0ff */
[----:B------:R-:W-:Y:S01]  /*44a0*/  LOP3.LUT R4, R6, 0xff, RZ, 0xc0, !PT ;  /* 0x000000ff06047812 */ /* 0x000fe200078ec0ff */
[----:B------:R-:W-:Y:S01]  /*44b0*/  FFMA.FTZ R208, R161, c[0x0][0x23c], -R162 ;  /* 0x00008f00a1d07a23 */ /* 0x000fe200000108a2 */
[----:B------:R-:W-:Y:S01]  /*44c0*/  SHF.R.U32.HI R5, RZ, 0x8, R5 ;  /* 0x00000008ff057819 */ /* 0x000fe20000011605 */
[----:B------:R-:W-:Y:S01]  /*44d0*/  MUFU.EX2 R163, R163 ;  /* 0x000000a300a37308 */ /* 0x000fe20000000800 */
[----:B------:R-:W-:Y:S01]  /*44e0*/  SHF.R.U32.HI R167, RZ, 0x10, R6 ;  /* 0x00000010ffa77819 */ /* 0x000fe20000011606 */
[----:B------:R-:W-:Y:S01]  /*44f0*/  FFMA.FTZ R209, R64, c[0x0][0x23c], -R67 ;  /* 0x00008f0040d17a23 */ /* 0x000fe20000010843 */
[----:B------:R-:W-:Y:S01]  /*4500*/  LOP3.LUT R7, R7, UR24, R178, 0x96, !PT ;  /* 0x0000001807077c12 */ /* 0x000fe2000f8e96b2 */
[----:B------:R-:W-:Y:S01]  /*4510*/  FADD.FTZ R44, R157, R44 ;  /* 0x0000002c9d2c7221 */ /* 0x000fe20000010000 */
[----:B------:R-:W-:Y:S01]  /*4520*/  PRMT R4, R4, 0x5410, R5 ;  /* 0x0000541004047816 */ /* 0x000fe20000000005 */
[----:B-1----:R-:W-:Y:S01]  /*4530*/  FADD.FTZ R50, R30, R50 ;  /* 0x000000321e327221 */ /* 0x002fe20000010000 */
[----:B------:R-:W-:Y:S01]  /*4540*/  LOP3.LUT R5, R167, 0xff, RZ, 0xc0, !PT ;  /* 0x000000ffa7057812 */ /* 0x000fe200078ec0ff */
[----:B------:R-:W-:Y:S01]  /*4550*/  MUFU.EX2 R208, R208 ;  /* 0x000000d000d07308 */ /* 0x000fe20000000800 */
[----:B------:R-:W-:Y:S01]  /*4560*/  LOP3.LUT R24, R24, R173, RZ, 0xc0, !PT ;  /* 0x000000ad18187212 */ /* 0x000fe200078ec0ff */
[--C-:B------:R-:W-:Y:S01]  /*4570*/  HSET2.LE.AND R4, R4, R62.reuse, PT ;  /* 0x0000003e04047233 */ /* 0x100fe20003803000 */
[----:B------:R-:W-:Y:S01]  /*4580*/  LOP3.LUT R167, R7, 0xffff, RZ, 0xc0, !PT ;  /* 0x0000ffff07a77812 */ /* 0x000fe200078ec0ff */
[----:B------:R-:W-:Y:S01]  /*4590*/  FADD.FTZ R47, R166, R47 ;  /* 0x0000002fa62f7221 */ /* 0x000fe20000010000 */
[----:B------:R-:W-:Y:S01]  /*45a0*/  SHF.R.U32.HI R173, RZ, 0x10, R7 ;  /* 0x00000010ffad7819 */ /* 0x000fe20000011607 */
[----:B------:R-:W-:Y:S01]  /*45b0*/  FADD.FTZ R41, R147, R41 ;  /* 0x0000002993297221 */ /* 0x000fe20000010000 */
[----:B------:R-:W-:Y:S01]  /*45c0*/  SHF.R.U32.HI R6, RZ, 0x18, R6 ;  /* 0x00000018ff067819 */ /* 0x000fe20000011606 */
[----:B------:R-:W-:Y:S01]  /*45d0*/  MUFU.EX2 R150, R150 ;  /* 0x0000009600967308 */ /* 0x000fe20000000800 */
[----:B------:R-:W-:Y:S01]  /*45e0*/  LOP3.LUT R169, R7, 0xff, RZ, 0xc0, !PT ;  /* 0x000000ff07a97812 */ /* 0x000fe200078ec0ff */
[C---:B---3--:R-:W-:Y:S01]  /*45f0*/  HMMA.16816.F32 R124, R24.reuse, R20, R124 ;  /* 0x00000014187c723c */ /* 0x048fe2000000187c */
[----:B------:R-:W-:Y:S01]  /*4600*/  SHF.R.U32.HI R171, RZ, 0x8, R167 ;  /* 0x00000008ffab7819 */ /* 0x000fe200000116a7 */
[----:B------:R-:W-:Y:S01]  /*4610*/  FADD.FTZ R44, R28, R44 ;  /* 0x0000002c1c2c7221 */ /* 0x000fe20000010000 */
[----:B------:R-:W-:Y:S01]  /*4620*/  SHF.R.U32.HI R7, RZ, 0x18, R7 ;  /* 0x00000018ff077819 */ /* 0x000fe20000011607 */
[----:B----4-:R-:W-:Y:S01]  /*4630*/  FADD.FTZ R50, R31, R50 ;  /* 0x000000321f327221 */ /* 0x010fe20000010000 */
[----:B------:R-:W-:Y:S01]  /*4640*/  LOP3.LUT R167, R173, 0xff, RZ, 0xc0, !PT ;  /* 0x000000ffada77812 */ /* 0x000fe200078ec0ff */
[----:B------:R-:W-:Y:S01]  /*4650*/  MUFU.EX2 R149, R149 ;  /* 0x0000009500957308 */ /* 0x000fe20000000800 */
[----:B------:R-:W-:Y:S01]  /*4660*/  PRMT R5, R5, 0x5410, R6 ;  /* 0x0000541005057816 */ /* 0x000fe20000000006 */
[C---:B-----5:R-:W-:Y:S01]  /*4670*/  HMMA.16816.F32 R80, R24.reuse, R12, R80 ;  /* 0x0000000c1850723c */ /* 0x060fe20000001850 */
[----:B------:R-:W-:Y:S01]  /*4680*/  F2FP.PACK_AB R173, R31, R30 ;  /* 0x0000001e1fad723e */ /* 0x000fe200000000ff */
[----:B------:R-:W-:Y:S01]  /*4690*/  FADD.FTZ R47, R165, R47 ;  /* 0x0000002fa52f7221 */ /* 0x000fe20000010000 */
[----:B------:R-:W-:Y:S01]  /*46a0*/  PRMT R169, R169, 0x5410, R171 ;  /* 0x00005410a9a97816 */ /* 0x000fe200000000ab */
[--C-:B------:R-:W-:Y:S01]  /*46b0*/  HSET2.LE.AND R5, R5, R62.reuse, PT ;  /* 0x0000003e05057233 */ /* 0x100fe20003803000 */
[----:B------:R-:W-:Y:S01]  /*46c0*/  PRMT R7, R167, 0x5410, R7 ;  /* 0x00005410a7077816 */ /* 0x000fe20000000007 */
[----:B------:R-:W1:Y:S01]  /*46d0*/  MUFU.EX2 R140, R140 ;  /* 0x0000008c008c7308 */ /* 0x000e620000000800 */
[----:B------:R-:W-:Y:S01]  /*46e0*/  LOP3.LUT R6, R4, R173, RZ, 0xc0, !PT ;  /* 0x000000ad04067212 */ /* 0x000fe200078ec0ff */
[--C-:B------:R-:W-:Y:S01]  /*46f0*/  HSET2.LE.AND R4, R169, R62.reuse, PT ;  /* 0x0000003ea9047233 */ /* 0x100fe20003803000 */
[----:B------:R-:W-:Y:S01]  /*4700*/  F2FP.PACK_AB R173, R165, R166 ;  /* 0x000000a6a5ad723e */ /* 0x000fe200000000ff */
[----:B------:R-:W-:Y:S01]  /*4710*/  HSET2.LE.AND R167, R7, R62, PT ;  /* 0x0000003e07a77233 */ /* 0x000fe20003803000 */
[----:B------:R-:W-:Y:S01]  /*4720*/  F2FP.PACK_AB R171, R159, R160 ;  /* 0x000000a09fab723e */ /* 0x000fe200000000ff */
[C---:B------:R-:W-:Y:S01]  /*4730*/  HMMA.16816.F32 R68, R24.reuse, R16, R68 ;  /* 0x000000101844723c */ /* 0x040fe20000001844 */
[----:B------:R-:W-:Y:S01]  /*4740*/  F2FP.PACK_AB R169, R158, R164 ;  /* 0x000000a49ea9723e */ /* 0x000fe200000000ff */
[----:B------:R-:W3:Y:S01]  /*4750*/  MUFU.EX2 R141, R141 ;  /* 0x0000008d008d7308 */ /* 0x000ee20000000800 */
[----:B------:R-:W-:Y:S01]  /*4760*/  LOP3.LUT R7, R5, R173, RZ, 0xc0, !PT ;  /* 0x000000ad05077212 */ /* 0x000fe200078ec0ff */
[----:B------:R-:W-:Y:S01]  /*4770*/  FADD.FTZ R41, R148, R41 ;  /* 0x0000002994297221 */ /* 0x000fe20000010000 */
[----:B------:R-:W-:Y:S01]  /*4780*/  LOP3.LUT R4, R4, R171, RZ, 0xc0, !PT ;  /* 0x000000ab04047212 */ /* 0x000fe200078ec0ff */
[----:B------:R-:W-:Y:S01]  /*4790*/  FADD.FTZ R44, R29, R44 ;  /* 0x0000002c1d2c7221 */ /* 0x000fe20000010000 */
[----:B------:R-:W-:Y:S01]  /*47a0*/  LOP3.LUT R5, R167, R169, RZ, 0xc0, !PT ;  /* 0x000000a9a7057212 */ /* 0x000fe200078ec0ff */
[----:B------:R-:W-:Y:S01]  /*47b0*/  HMMA.16816.F32 R104, R24, R14, R104 ;  /* 0x0000000e1868723c */ /* 0x000fe20000001868 */
[----:B------:R-:W-:Y:S01]  /*47c0*/  LOP3.LUT R172, R175, UR23, R172, 0x96, !PT ;  /* 0x00000017afac7c12 */ /* 0x000fe2000f8e96ac */
[----:B------:R-:W4:Y:S01]  /*47d0*/  MUFU.EX2 R144, R144 ;  /* 0x0000009000907308 */ /* 0x000f220000000800 */
[----:B------:R-:W-:Y:S01]  /*47e0*/  LOP3.LUT R170, R179, UR7, R170, 0x96, !PT ;  /* 0x00000007b3aa7c12 */ /* 0x000fe2000f8e96aa */
[----:B-1----:R-:W-:-:S02]  /*47f0*/  FADD.FTZ R50, R140, R50 ;  /* 0x000000328c327221 */ /* 0x002fc40000010000 */
[----:B------:R-:W-:Y:S02]  /*4800*/  FADD.FTZ R41, R156, R41 ;  /* 0x000000299c297221 */ /* 0x000fe40000010000 */
[C---:B------:R-:W-:Y:S01]  /*4810*/  HMMA.16816.F32 R76, R4.reuse, R12, R76 ;  /* 0x0000000c044c723c */ /* 0x040fe2000000184c */
[----:B------:R-:W-:Y:S01]  /*4820*/  IMAD.WIDE.U32 R170, R170, -0x2daee0ad, RZ ;  /* 0xd2511f53aaaa7825 */ /* 0x000fe200078e00ff */
[----:B------:R-:W-:Y:S03]  /*4830*/  MUFU.EX2 R210, R210 ;  /* 0x000000d200d27308 */ /* 0x000fe60000000800 */
[----:B------:R-:W-:Y:S01]  /*4840*/  FADD.FTZ R44, R150, R44 ;  /* 0x0000002c962c7221 */ /* 0x000fe20000010000 */
[----:B------:R-:W-:Y:S01]  /*4850*/  LOP3.LUT R168, R171, UR23, R168, 0x96, !PT ;  /* 0x00000017aba87c12 */ /* 0x000fe2000f8e96a8 */
[----:B---3--:R-:W-:Y:S01]  /*4860*/  FADD.FTZ R50, R141, R50 ;  /* 0x000000328d327221 */ /* 0x008fe20000010000 */
[C---:B------:R-:W-:Y:S01]  /*4870*/  HMMA.16816.F32 R112, R4.reuse, R16, R112 ;  /* 0x000000100470723c */ /* 0x040fe20000001870 */
[C---:B------:R-:W-:Y:S01]  /*4880*/  LOP3.LUT R13, R174.reuse, 0xffff, RZ, 0xc0, !PT ;  /* 0x0000ffffae0d7812 */ /* 0x040fe200078ec0ff */
[----:B------:R-:W1:Y:S01]  /*4890*/  MUFU.EX2 R59, R59 ;  /* 0x0000003b003b7308 */ /* 0x000e620000000800 */
[----:B------:R-:W-:Y:S01]  /*48a0*/  LOP3.LUT R12, R174, 0xff, RZ, 0xc0, !PT ;  /* 0x000000ffae0c7812 */ /* 0x000fe200078ec0ff */
[----:B------:R-:W-:Y:S01]  /*48b0*/  FADD.FTZ R41, R155, R41 ;  /* 0x000000299b297221 */ /* 0x000fe20000010000 */
[----:B------:R-:W-:Y:S01]  /*48c0*/  SHF.R.U32.HI R13, RZ, 0x8, R13 ;  /* 0x00000008ff0d7819 */ /* 0x000fe2000001160d */
[----:B------:R-:W-:Y:S01]  /*48d0*/  FADD.FTZ R44, R149, R44 ;  /* 0x0000002c952c7221 */ /* 0x000fe20000010000 */
[----:B------:R-:W-:Y:S01]  /*48e0*/  SHF.R.U32.HI R16, RZ, 0x10, R174 ;  /* 0x00000010ff107819 */ /* 0x000fe200000116ae */
[----:B------:R-:W-:Y:S01]  /*48f0*/  HMMA.16816.F32 R84, R4, R14, R84 ;  /* 0x0000000e0454723c */ /* 0x000fe20000001854 */
[----:B------:R-:W-:Y:S01]  /*4900*/  SHF.R.U32.HI R17, RZ, 0x10, R172 ;  /* 0x00000010ff117819 */ /* 0x000fe200000116ac */
[----:B------:R-:W-:Y:S01]  /*4910*/  MUFU.EX2 R65, R65 ;  /* 0x0000004100417308 */ /* 0x000fe20000000800 */
[----:B------:R-:W-:Y:S01]  /*4920*/  LOP3.LUT R16, R16, 0xff, RZ, 0xc0, !PT ;  /* 0x000000ff10107812 */ /* 0x000fe200078ec0ff */
[----:B----4-:R-:W-:Y:S01]  /*4930*/  FADD.FTZ R50, R144, R50 ;  /* 0x0000003290327221 */ /* 0x010fe20000010000 */
[----:B------:R-:W-:Y:S01]  /*4940*/  LOP3.LUT R17, R17, 0xff, RZ, 0xc0, !PT ;  /* 0x000000ff11117812 */ /* 0x000fe200078ec0ff */
[----:B------:R-:W-:Y:S01]  /*4950*/  FADD.FTZ R41, R163, R41 ;  /* 0x00000029a3297221 */ /* 0x000fe20000010000 */
[C---:B------:R-:W-:Y:S01]  /*4960*/  LOP3.LUT R15, R172.reuse, 0xffff, RZ, 0xc0, !PT ;  /* 0x0000ffffac0f7812 */ /* 0x040fe200078ec0ff */
[C---:B--2---:R-:W-:Y:S01]  /*4970*/  HMMA.16816.F32 R88, R24.reuse, R8, R88 ;  /* 0x000000081858723c */ /* 0x044fe20000001858 */
[----:B------:R-:W-:Y:S01]  /*4980*/  LOP3.LUT R14, R172, 0xff, RZ, 0xc0, !PT ;  /* 0x000000ffac0e7812 */ /* 0x000fe200078ec0ff */
[----:B------:R-:W-:Y:S01]  /*4990*/  MUFU.EX2 R209, R209 ;  /* 0x000000d100d17308 */ /* 0x000fe20000000800 */
[----:B------:R-:W-:Y:S01]  /*49a0*/  SHF.R.U32.HI R172, RZ, 0x18, R172 ;  /* 0x00000018ffac7819 */ /* 0x000fe200000116ac */
[----:B-1----:R-:W-:Y:S01]  /*49b0*/  FADD.FTZ R47, R59, R47 ;  /* 0x0000002f3b2f7221 */ /* 0x002fe20000010000 */
[----:B------:R-:W-:Y:S01]  /*49c0*/  SHF.R.U32.HI R15, RZ, 0x8, R15 ;  /* 0x00000008ff0f7819 */ /* 0x000fe2000001160f */
[----:B------:R-:W-:Y:S01]  /*49d0*/  FADD.FTZ R44, R151, R44 ;  /* 0x0000002c972c7221 */ /* 0x000fe20000010000 */
[----:B------:R-:W-:Y:S01]  /*49e0*/  PRMT R12, R12, 0x5410, R13 ;  /* 0x000054100c0c7816 */ /* 0x000fe2000000000d */
[C---:B------:R-:W-:Y:S01]  /*49f0*/  HMMA.16816.F32 R120, R24.reuse, R22, R120 ;  /* 0x000000161878723c */ /* 0x040fe20000001878 */
[----:B------:R-:W-:Y:S01]  /*4a00*/  PRMT R14, R14, 0x5410, R15 ;  /* 0x000054100e0e7816 */ /* 0x000fe2000000000f */
[----:B------:R-:W1:Y:S01]  /*4a10*/  MUFU.EX2 R58, R58 ;  /* 0x0000003a003a7308 */ /* 0x000e620000000800 */
[----:B------:R-:W-:Y:S01]  /*4a20*/  PRMT R13, R17, 0x5410, R172 ;  /* 0x00005410110d7816 */ /* 0x000fe200000000ac */
[--C-:B------:R-:W-:Y:S01]  /*4a30*/  HSET2.LE.AND R12, R12, R62.reuse, PT ;  /* 0x0000003e0c0c7233 */ /* 0x100fe20003803000 */
[C---:B------:R-:W-:Y:S01]  /*4a40*/  LOP3.LUT R67, R168.reuse, 0xffff, RZ, 0xc0, !PT ;  /* 0x0000ffffa8437812 */ /* 0x040fe200078ec0ff */
[--C-:B------:R-:W-:Y:S01]  /*4a50*/  HSET2.LE.AND R14, R14, R62.reuse, PT ;  /* 0x0000003e0e0e7233 */ /* 0x100fe20003803000 */
[----:B------:R-:W-:Y:S01]  /*4a60*/  SHF.R.U32.HI R142, RZ, 0x10, R168 ;  /* 0x00000010ff8e7819 */ /* 0x000fe200000116a8 */
[----:B------:R-:W-:Y:S01]  /*4a70*/  HMMA.16816.F32 R72, R24, R18, R72 ;  /* 0x000000121848723c */ /* 0x000fe20000001848 */
[----:B------:R-:W-:Y:S01]  /*4a80*/  HSET2.LE.AND R13, R13, R62, PT ;  /* 0x0000003e0d0d7233 */ /* 0x000fe20003803000 */
[----:B------:R-:W-:-:S02]  /*4a90*/  LOP3.LUT R64, R168, 0xff, RZ, 0xc0, !PT ;  /* 0x000000ffa8407812 */ /* 0x000fc400078ec0ff */
[----:B------:R-:W-:Y:S02]  /*4aa0*/  SHF.R.U32.HI R168, RZ, 0x18, R168 ;  /* 0x00000018ffa87819 */ /* 0x000fe400000116a8 */
[----:B------:R-:W-:Y:S02]  /*4ab0*/  SHF.R.U32.HI R67, RZ, 0x8, R67 ;  /* 0x00000008ff437819 */ /* 0x000fe40000011643 */
[----:B------:R-:W-:Y:S01]  /*4ac0*/  HMMA.16816.F32 R92, R24, R10, R92 ;  /* 0x0000000a185c723c */ /* 0x000fe2000000185c */
[----:B------:R-:W-:Y:S01]  /*4ad0*/  LOP3.LUT R142, R142, 0xff, RZ, 0xc0, !PT ;  /* 0x000000ff8e8e7812 */ /* 0x000fe200078ec0ff */
[----:B-1----:R-:W-:Y:S01]  /*4ae0*/  FADD.FTZ R47, R58, R47 ;  /* 0x0000002f3a2f7221 */ /* 0x002fe20000010000 */
[----:B------:R-:W-:Y:S02]  /*4af0*/  PRMT R64, R64, 0x5410, R67 ;  /* 0x0000541040407816 */ /* 0x000fe40000000043 */
[----:B------:R-:W-:Y:S01]  /*4b00*/  F2FP.PACK_AB R67, R141, R140 ;  /* 0x0000008c8d43723e */ /* 0x000fe200000000ff */
[----:B------:R-:W-:Y:S01]  /*4b10*/  FADD.FTZ R47, R65, R47 ;  /* 0x0000002f412f7221 */ /* 0x000fe20000010000 */
[----:B------:R-:W-:Y:S01]  /*4b20*/  SHF.R.U32.HI R27, RZ, 0x18, R174 ;  /* 0x00000018ff1b7819 */ /* 0x000fe200000116ae */
[----:B------:R-:W-:Y:S01]  /*4b30*/  HMMA.16816.F32 R100, R4, R8, R100 ;  /* 0x000000080464723c */ /* 0x000fe20000001864 */
[----:B------:R-:W-:-:S02]  /*4b40*/  F2FP.PACK_AB R24, R155, R156 ;  /* 0x0000009c9b18723e */ /* 0x000fc400000000ff */
[----:B------:R-:W-:Y:S02]  /*4b50*/  PRMT R27, R16, 0x5410, R27 ;  /* 0x00005410101b7816 */ /* 0x000fe4000000001b */
[----:B------:R-:W-:Y:S02]  /*4b60*/  F2FP.PACK_AB R25, R149, R150 ;  /* 0x000000969519723e */ /* 0x000fe400000000ff */
[----:B------:R-:W-:Y:S01]  /*4b70*/  F2FP.PACK_AB R8, R207, R151 ;  /* 0x00000097cf08723e */ /* 0x000fe200000000ff */
[----:B------:R-:W-:Y:S01]  /*4b80*/  HSET2.LE.AND R27, R27, R62, PT ;  /* 0x0000003e1b1b7233 */ /* 0x000fe20003803000 */
[----:B------:R-:W-:Y:S01]  /*4b90*/  F2FP.PACK_AB R26, R208, R163 ;  /* 0x000000a3d01a723e */ /* 0x000fe200000000ff */
[----:B------:R-:W-:Y:S01]  /*4ba0*/  HMMA.16816.F32 R128, R4, R20, R128 ;  /* 0x000000140480723c */ /* 0x000fe20000001880 */
[----:B------:R-:W-:Y:S01]  /*4bb0*/  LOP3.LUT R24, R14, R24, RZ, 0xc0, !PT ;  /* 0x000000180e187212 */ /* 0x000fe200078ec0ff */
[----:B------:R-:W-:Y:S01]  /*4bc0*/  FADD.FTZ R208, R208, R41 ;  /* 0x00000029d0d07221 */ /* 0x000fe20000010000 */
[----:B------:R-:W-:Y:S01]  /*4bd0*/  LOP3.LUT R25, R13, R25, RZ, 0xc0, !PT ;  /* 0x000000190d197212 */ /* 0x000fe200078ec0ff */
[----:B------:R-:W-:Y:S01]  /*4be0*/  FADD.FTZ R207, R207, R44 ;  /* 0x0000002ccfcf7221 */ /* 0x000fe20000010000 */
[----:B------:R-:W-:-:S02]  /*4bf0*/  LOP3.LUT R26, R12, R26, RZ, 0xc0, !PT ;  /* 0x0000001a0c1a7212 */ /* 0x000fc400078ec0ff */
[----:B------:R-:W-:Y:S01]  /*4c00*/  LOP3.LUT R27, R27, R8, RZ, 0xc0, !PT ;  /* 0x000000081b1b7212 */ /* 0x000fe200078ec0ff */
[C---:B------:R-:W-:Y:S01]  /*4c10*/  HMMA.16816.F32 R116, R4.reuse, R22, R116 ;  /* 0x000000160474723c */ /* 0x040fe20000001874 */
[----:B------:R-:W1:Y:S04]  /*4c20*/  LDSM.16.MT88.4 R20, [R187+0x7800] ;  /* 0x00780000bb14783b */ /* 0x000e680000004200 */
[----:B------:R-:W-:Y:S03]  /*4c30*/  LDSM.16.MT88.4 R12, [R185+0x7800] ;  /* 0x00780000b90c783b */ /* 0x000fe60000004200 */
[C---:B------:R-:W-:Y:S01]  /*4c40*/  HMMA.16816.F32 R108, R4.reuse, R18, R108 ;  /* 0x00000012046c723c */ /* 0x040fe2000000186c */
[----:B------:R-:W2:Y:S07]  /*4c50*/  LDSM.16.MT88.4 R16, [R186+0x7800] ;  /* 0x00780000ba10783b */ /* 0x000eae0000004200 */
[----:B------:R-:W-:Y:S01]  /*4c60*/  HMMA.16816.F32 R96, R4, R10, R96 ;  /* 0x0000000a0460723c */ /* 0x000fe20000001860 */
[----:B------:R-:W3:Y:S06]  /*4c70*/  LDSM.16.MT88.4 R8, [R184+0x7800] ;  /* 0x00780000b808783b */ /* 0x000eec0000004200 */
[----:B------:R-:W-:-:S02]  /*4c80*/  LOP3.LUT R7, R170, 0xffff, RZ, 0xc0, !PT ;  /* 0x0000ffffaa077812 */ /* 0x000fc400078ec0ff */
[--C-:B------:R-:W-:Y:S02]  /*4c90*/  SHF.R.U32.HI R6, RZ, 0x10, R170.reuse ;  /* 0x00000010ff067819 */ /* 0x100fe400000116aa */
[----:B------:R-:W-:Y:S02]  /*4ca0*/  LOP3.LUT R4, R170, 0xff, RZ, 0xc0, !PT ;  /* 0x000000ffaa047812 */ /* 0x000fe400078ec0ff */
[----:B------:R-:W-:Y:S02]  /*4cb0*/  SHF.R.U32.HI R7, RZ, 0x8, R7 ;  /* 0x00000008ff077819 */ /* 0x000fe40000011607 */
[----:B------:R-:W-:Y:S02]  /*4cc0*/  SHF.R.U32.HI R5, RZ, 0x18, R170 ;  /* 0x00000018ff057819 */ /* 0x000fe400000116aa */
[----:B------:R-:W-:Y:S02]  /*4cd0*/  LOP3.LUT R6, R6, 0xff, RZ, 0xc0, !PT ;  /* 0x000000ff06067812 */ /* 0x000fe400078ec0ff */
[----:B------:R-:W-:-:S02]  /*4ce0*/  PRMT R4, R4, 0x5410, R7 ;  /* 0x0000541004047816 */ /* 0x000fc40000000007 */
[----:B------:R-:W-:Y:S02]  /*4cf0*/  PRMT R7, R6, 0x5410, R5 ;  /* 0x0000541006077816 */ /* 0x000fe40000000005 */
[----:B------:R-:W-:Y:S01]  /*4d00*/  PRMT R5, R142, 0x5410, R168 ;  /* 0x000054108e057816 */ /* 0x000fe200000000a8 */
[--C-:B------:R-:W-:Y:S01]  /*4d10*/  HSET2.LE.AND R6, R4, R62.reuse, PT ;  /* 0x0000003e04067233 */ /* 0x100fe20003803000 */
[C---:B------:R-:W-:Y:S01]  /*4d20*/  F2FP.PACK_AB R142, R209.reuse, R65 ;  /* 0x00000041d18e723e */ /* 0x040fe200000000ff */
[--C-:B------:R-:W-:Y:S01]  /*4d30*/  HSET2.LE.AND R7, R7, R62.reuse, PT ;  /* 0x0000003e07077233 */ /* 0x100fe20003803000 */
[C---:B-1----:R-:W-:Y:S01]  /*4d40*/  HMMA.16816.F32 R124, R24.reuse, R20, R124 ;  /* 0x00000014187c723c */ /* 0x042fe2000000187c */
        /* <DEDUP_REMOVED lines=8> */
[----:B------:R-:W-:Y:S01]  /*4dd0*/  HMMA.16816.F32 R120, R24, R22, R120 ;  /* 0x000000161878723c */ /* 0x000fe20000001878 */
[----:B------:R-:W-:-:S02]  /*4de0*/  LOP3.LUT R4, R4, R67, RZ, 0xc0, !PT ;  /* 0x0000004304047212 */ /* 0x000fc400078ec0ff */
[----:B------:R-:W-:-:S05]  /*4df0*/  LOP3.LUT R5, R5, R62, RZ, 0xc0, !PT ;  /* 0x0000003e05057212 */ /* 0x000fca00078ec0ff */
[C---:B--2---:R-:W-:Y:S08]  /*4e00*/  HMMA.16816.F32 R68, R24.reuse, R16, R68 ;  /* 0x000000101844723c */ /* 0x044ff00000001844 */
[C---:B------:R-:W-:Y:S08]  /*4e10*/  HMMA.16816.F32 R72, R24.reuse, R18, R72 ;  /* 0x000000121848723c */ /* 0x040ff00000001848 */
[C---:B------:R-:W-:Y:S08]  /*4e20*/  HMMA.16816.F32 R80, R24.reuse, R12, R80 ;  /* 0x0000000c1850723c */ /* 0x040ff00000001850 */
        /* <DEDUP_REMOVED lines=13> */
[----:B------:R-:W-:Y:S01]  /*4f00*/  IADD3 R234, R132, -0x2, RZ ;  /* 0xfffffffe84ea7810 */ /* 0x000fe20007ffe0ff */
[----:B------:R-:W-:-:S04]  /*4f10*/  DEPBAR.LE SB0, 0x0 ;  /* 0x000080000000791a */ /* 0x000fc80000000000 */
[----:B------:R-:W-:Y:S01]  /*4f20*/  SHF.R.S32.HI R0, RZ, 0x1f, R234 ;  /* 0x0000001fff007819 */ /* 0x000fe200000114ea */
[C---:B------:R-:W-:Y:S02]  /*4f30*/  IMAD R2, R234.reuse, UR10, RZ ;  /* 0x0000000aea027c24 */ /* 0x040fe4000f8e02ff */
[----:B------:R-:W-:-:S04]  /*4f40*/  IMAD.WIDE.U32 R4, R234, UR11, R224 ;  /* 0x0000000bea047c25 */ /* 0x000fc8000f8e00e0 */
[----:B------:R-:W-:Y:S01]  /*4f50*/  IMAD R0, R0, UR11, R2 ;  /* 0x0000000b00007c24 */ /* 0x000fe2000f8e0202 */
[----:B------:R-:W-:Y:S01]  /*4f60*/  BAR.SYNC.DEFER_BLOCKING 0x0 ;  /* 0x0000000000007b1d */ /* 0x000fe20000010000 */
[----:B------:R-:W-:Y:S02]  /*4f70*/  LEA R2, P1, R4, c[0x0][0x170], 0x1 ;  /* 0x00005c0004027a11 */ /* 0x000fe400078208ff */
[----:B------:R-:W-:Y:S02]  /*4f80*/  IMAD.IADD R0, R5, 0x1, R0 ;  /* 0x0000000105007824 */ /* 0x000fe400078e0200 */
[----:B------:R-:W-:-:S03]  /*4f90*/  IADD3 R6, P0, R2, UR25, RZ ;  /* 0x0000001902067c10 */ /* 0x000fc6000ff1e0ff */
[----:B------:R-:W-:Y:S01]  /*4fa0*/  LEA.HI.X R3, R4, c[0x0][0x174], R0, 0x1, P1 ;  /* 0x00005d0004037a11 */ /* 0x000fe200008f0c00 */
[----:B------:R-:W-:Y:S01]  /*4fb0*/  IMAD R0, R234, 0x40, R233 ;  /* 0x00000040ea007824 */ /* 0x000fe200078e02e9 */
[----:B------:R-:W-:Y:S02]  /*4fc0*/  IADD3 R8, P1, R6, UR25, RZ ;  /* 0x0000001906087c10 */ /* 0x000fe4000ff3e0ff */
[----:B------:R-:W-:Y:S02]  /*4fd0*/  IADD3.X R7, R3, UR5, RZ, P0, !PT ;  /* 0x0000000503077c10 */ /* 0x000fe400087fe4ff */
[----:B------:R-:W-:Y:S02]  /*4fe0*/  IADD3 R4, P0, R8, UR25, RZ ;  /* 0x0000001908047c10 */ /* 0x000fe4000ff1e0ff */
[----:B------:R-:W-:Y:S02]  /*4ff0*/  IADD3.X R9, R7, UR5, RZ, P1, !PT ;  /* 0x0000000507097c10 */ /* 0x000fe40008ffe4ff */
[----:B------:R-:W-:-:S02]  /*5000*/  ISETP.GE.AND P4, PT, R0, R232, PT ;  /* 0x000000e80000720c */ /* 0x000fc40003f86270 */
[----:B------:R-:W-:Y:S02]  /*5010*/  IADD3.X R5, R9, UR5, RZ, P0, !PT ;  /* 0x0000000509057c10 */ /* 0x000fe400087fe4ff */
[C---:B------:R-:W-:Y:S01]  /*5020*/  ISETP.GE.AND P1, PT, R0.reuse, R231, PT ;  /* 0x000000e70000720c */ /* 0x040fe20003f26270 */
[----:B------:R-:W-:Y:S01]  /*5030*/  @!PT LDS RZ, [RZ] ;  /* 0x00000000fffff984 */ /* 0x000fe20000000800 */
[----:B------:R-:W-:Y:S01]  /*5040*/  @!PT LDS RZ, [RZ] ;  /* 0x00000000fffff984 */ /* 0x000fe20000000800 */
[----:B------:R-:W-:Y:S01]  /*5050*/  @!PT LDS RZ, [RZ] ;  /* 0x00000000fffff984 */ /* 0x000fe20000000800 */
[----:B------:R1:W-:Y:S04]  /*5060*/  LDGSTS.E.BYPASS.LTC128B.128 [R195+0x6000], [R2.64] ;  /* 0x0600000002c37fae */ /* 0x0003e8000b901d4c */
[----:B------:R2:W-:Y:S04]  /*5070*/  LDGSTS.E.BYPASS.LTC128B.128 [R195+0x6800], [R6.64] ;  /* 0x0680000006c37fae */ /* 0x0005e8000b901d4c */
[----:B------:R3:W-:Y:S04]  /*5080*/  LDGSTS.E.BYPASS.LTC128B.128 [R195+0x7000], [R8.64] ;  /* 0x0700000008c37fae */ /* 0x0007e8000b901d4c */
[----:B------:R2:W-:Y:S04]  /*5090*/  LDGSTS.E.BYPASS.LTC128B.128 [R195+0x7800], [R4.64] ;  /* 0x0780000004c37fae */ /* 0x0005e8000b901d4c */
[----:B------:R-:W-:Y:S04]  /*50a0*/  LDSM.16.M88.4 R60, [R193] ;  /* 0x00000000c13c783b */ /* 0x000fe80000000200 */
[----:B------:R-:W4:Y:S04]  /*50b0*/  LDSM.16.M88.4 R16, [R194+0x2000] ;  /* 0x00200000c210783b */ /* 0x000f280000000200 */
[----:B------:R-:W5:Y:S01]  /*50c0*/  LDSM.16.M88.4 R44, [R193+0x800] ;  /* 0x00080000c12c783b */ /* 0x000f620000000200 */
[----:B-1----:R-:W-:-:S03]  /*50d0*/  IADD3 R2, R0, 0x1, RZ ;  /* 0x0000000100027810 */ /* 0x002fc60007ffe0ff */
[----:B------:R-:W1:Y:S01]  /*50e0*/  LDSM.16.M88.4 R28, [R193+0x1000] ;  /* 0x00100000c11c783b */ /* 0x000e620000000200 */
[----:B------:R-:W-:Y:S02]  /*50f0*/  IADD3 R3, R0, 0x18, RZ ;  /* 0x0000001800037810 */ /* 0x000fe40007ffe0ff */
[C---:B------:R-:W-:Y:S01]  /*5100*/  ISETP.GE.AND P2, PT, R2.reuse, R232, PT ;  /* 0x000000e80200720c */ /* 0x040fe20003f46270 */
[----:B------:R-:W1:Y:S01]  /*5110*/  LDSM.16.M88.4 R152, [R193+0x1800] ;  /* 0x00180000c198783b */ /* 0x000e620000000200 */
[CC--:B------:R-:W-:Y:S02]  /*5120*/  ISETP.GE.AND P0, PT, R2.reuse, R231.reuse, PT ;  /* 0x000000e70200720c */ /* 0x0c0fe40003f06270 */
[C---:B------:R-:W-:Y:S01]  /*5130*/  ISETP.GE.AND P5, PT, R2.reuse, R230, PT ;  /* 0x000000e60200720c */ /* 0x040fe20003fa6270 */
[----:B------:R-:W1:Y:S01]  /*5140*/  LDSM.16.M88.4 R172, [R194] ;  /* 0x00000000c2ac783b */ /* 0x000e620000000200 */
[----:B------:R-:W-:Y:S02]  /*5150*/  ISETP.GE.AND P3, PT, R2, R206, PT ;  /* 0x000000ce0200720c */ /* 0x000fe40003f66270 */
[----:B------:R-:W-:Y:S01]  /*5160*/  IADD3 R2, R0, 0x8, RZ ;  /* 0x0000000800027810 */ /* 0x000fe20007ffe0ff */
[----:B------:R-:W-:Y:S03]  /*5170*/  LDSM.16.M88.4 R12, [R191] ;  /* 0x00000000bf0c783b */ /* 0x000fe60000000200 */
[----:B------:R-:W-:Y:S01]  /*5180*/  ISETP.GE.AND P6, PT, R2, R231, PT ;  /* 0x000000e70200720c */ /* 0x000fe20003fc6270 */
[----:B------:R-:W1:Y:S04]  /*5190*/  LDSM.16.M88.4 R148, [R192+0x2000] ;  /* 0x00200000c094783b */ /* 0x000e680000000200 */
[----:B---3--:R-:W3:Y:S04]  /*51a0*/  LDSM.16.M88.4 R8, [R191+0x800] ;  /* 0x00080000bf08783b */ /* 0x008ee80000000200 */
[----:B--2---:R-:W2:Y:S04]  /*51b0*/  LDSM.16.M88.4 R4, [R191+0x1000] ;  /* 0x00100000bf04783b */ /* 0x004ea80000000200 */
[----:B------:R-:W2:Y:S04]  /*51c0*/  LDSM.16.M88.4 R212, [R191+0x1800] ;  /* 0x00180000bfd4783b */ /* 0x000ea80000000200 */
[----:B------:R-:W2:Y:S01]  /*51d0*/  LDSM.16.M88.4 R176, [R192] ;  /* 0x00000000c0b0783b */ /* 0x000ea20000000200 */
[C---:B----4-:R-:W-:Y:S03]  /*51e0*/  HMMA.16816.F32 R140, R16.reuse, R60, RZ ;  /* 0x0000003c108c723c */ /* 0x050fe600000018ff */
[----:B------:R-:W-:Y:S04]  /*51f0*/  LDSM.16.M88.4 R160, [R189] ;  /* 0x00000000bda0783b */ /* 0x000fe80000000200 */
[----:B------:R-:W4:Y:S01]  /*5200*/  LDSM.16.M88.4 R168, [R190] ;  /* 0x00000000bea8783b */ /* 0x000f220000000200 */
[C---:B------:R-:W-:Y:S03]  /*5210*/  HMMA.16816.F32 R64, R16.reuse, R62, RZ ;  /* 0x0000003e1040723c */ /* 0x040fe600000018ff */
[----:B------:R-:W2:Y:S04]  /*5220*/  LDSM.16.M88.4 R164, [R190+0x2000] ;  /* 0x00200000bea4783b */ /* 0x000ea80000000200 */
[----:B------:R-:W-:Y:S01]  /*5230*/  LDSM.16.M88.4 R156, [R183] ;  /* 0x00000000b79c783b */ /* 0x000fe20000000200 */
[C---:B-----5:R-:W-:Y:S03]  /*5240*/  HMMA.16816.F32 R52, R16.reuse, R44, RZ ;  /* 0x0000002c1034723c */ /* 0x060fe600000018ff */
[----:B------:R-:W0:Y:S05]  /*5250*/  LDGDEPBAR ;  /* 0x00000000000079af */ /* 0x000e2a0000000000 */
[C---:B------:R-:W-:Y:S08]  /*5260*/  HMMA.16816.F32 R48, R16.reuse, R46, RZ ;  /* 0x0000002e1030723c */ /* 0x040ff000000018ff */
[C---:B-1----:R-:W-:Y:S08]  /*5270*/  HMMA.16816.F32 R36, R16.reuse, R28, RZ ;  /* 0x0000001c1024723c */ /* 0x042ff000000018ff */
        /* <DEDUP_REMOVED lines=13> */
[C---:B------:R-:W-:Y:S08]  /*5350*/  HMMA.16816.F32 R64, R148.reuse, R14, R64 ;  /* 0x0000000e9440723c */ /* 0x040ff00000001840 */
[C---:B---3--:R-:W-:Y:S08]  /*5360*/  HMMA.16816.F32 R52, R148.reuse, R8, R52 ;  /* 0x000000089434723c */ /* 0x048ff00000001834 */
[C---:B------:R-:W-:Y:S08]  /*5370*/  HMMA.16816.F32 R48, R148.reuse, R10, R48 ;  /* 0x0000000a9430723c */ /* 0x040ff00000001830 */
[C---:B--2---:R-:W-:Y:S08]  /*5380*/  HMMA.16816.F32 R36, R148.reuse, R4, R36 ;  /* 0x000000049424723c */ /* 0x044ff00000001824 */
[C---:B------:R-:W-:Y:S08]  /*5390*/  HMMA.16816.F32 R32, R148.reuse, R6, R32 ;  /* 0x000000069420723c */ /* 0x040ff00000001820 */
[C---:B------:R-:W-:Y:S08]  /*53a0*/  HMMA.16816.F32 R20, R148.reuse, R212, R20 ;  /* 0x000000d49414723c */ /* 0x040ff00000001814 */
[----:B------:R-:W-:Y:S01]  /*53b0*/  HMMA.16816.F32 R16, R148, R214, R16 ;  /* 0x000000d69410723c */ /* 0x000fe20000001810 */
[----:B------:R-:W1:Y:S07]  /*53c0*/  LDSM.16.M88.4 R148, [R181] ;  /* 0x00000000b594783b */ /* 0x000e6e0000000200 */
[C---:B------:R-:W-:Y:S08]  /*53d0*/  HMMA.16816.F32 R144, R176.reuse, R12, R144 ;  /* 0x0000000cb090723c */ /* 0x040ff00000001890 */
[C---:B------:R-:W-:Y:S01]  /*53e0*/  HMMA.16816.F32 R60, R176.reuse, R14, R60 ;  /* 0x0000000eb03c723c */ /* 0x040fe2000000183c */
[----:B------:R-:W-:Y:S07]  /*53f0*/  LDSM.16.M88.4 R12, [R188] ;  /* 0x00000000bc0c783b */ /* 0x000fee0000000200 */
[C---:B------:R-:W-:Y:S08]  /*5400*/  HMMA.16816.F32 R40, R176.reuse, R4, R40 ;  /* 0x00000004b028723c */ /* 0x040ff00000001828 */
[C---:B------:R-:W-:Y:S01]  /*5410*/  HMMA.16816.F32 R28, R176.reuse, R6, R28 ;  /* 0x00000006b01c723c */ /* 0x040fe2000000181c */
[----:B------:R-:W2:Y:S07]  /*5420*/  LDSM.16.M88.4 R4, [R180] ;  /* 0x00000000b404783b */ /* 0x000eae0000000200 */
[C---:B------:R-:W-:Y:S08]  /*5430*/  HMMA.16816.F32 R24, R176.reuse, R212, R24 ;  /* 0x000000d4b018723c */ /* 0x040ff00000001818 */
[C---:B------:R-:W-:Y:S08]  /*5440*/  HMMA.16816.F32 R172, R176.reuse, R214, R172 ;  /* 0x000000d6b0ac723c */ /* 0x040ff000000018ac */
[C---:B------:R-:W-:Y:S08]  /*5450*/  HMMA.16816.F32 R56, R176.reuse, R8, R56 ;  /* 0x00000008b038723c */ /* 0x040ff00000001838 */
[----:B------:R-:W-:Y:S01]  /*5460*/  HMMA.16816.F32 R44, R176, R10, R44 ;  /* 0x0000000ab02c723c */ /* 0x000fe2000000182c */
[----:B------:R-:W3:Y:S07]  /*5470*/  LDSM.16.M88.4 R8, [R188+0x2000] ;  /* 0x00200000bc08783b */ /* 0x000eee0000000200 */
[-C--:B----4-:R-:W-:Y:S08]  /*5480*/  HMMA.16816.F32 R144, R168, R160.reuse, R144 ;  /* 0x000000a0a890723c */ /* 0x090ff00000001890 */
[C---:B------:R-:W-:Y:S08]  /*5490*/  HMMA.16816.F32 R140, R164.reuse, R160, R140 ;  /* 0x000000a0a48c723c */ /* 0x040ff0000000188c */
[C---:B-1----:R-:W-:Y:S08]  /*54a0*/  HMMA.16816.F32 R20, R164.reuse, R148, R20 ;  /* 0x00000094a414723c */ /* 0x042ff00000001814 */
[----:B------:R-:W-:Y:S08]  /*54b0*/  HMMA.16816.F32 R16, R164, R150, R16 ;  /* 0x00000096a410723c */ /* 0x000ff00000001810 */
[C---:B------:R-:W-:Y:S08]  /*54c0*/  HMMA.16816.F32 R24, R168.reuse, R148, R24 ;  /* 0x00000094a818723c */ /* 0x040ff00000001818 */
[----:B------:R-:W-:Y:S01]  /*54d0*/  HMMA.16816.F32 R172, R168, R150, R172 ;  /* 0x00000096a8ac723c */ /* 0x000fe200000018ac */
[----:B------:R-:W1:Y:S07]  /*54e0*/  LDSM.16.M88.4 R148, [R180+0x800] ;  /* 0x00080000b494783b */ /* 0x000e6e0000000200 */
[-C--:B------:R-:W-:Y:S08]  /*54f0*/  HMMA.16816.F32 R64, R164, R162.reuse, R64 ;  /* 0x000000a2a440723c */ /* 0x080ff00000001840 */
[----:B------:R-:W-:Y:S08]  /*5500*/  HMMA.16816.F32 R60, R168, R162, R60 ;  /* 0x000000a2a83c723c */ /* 0x000ff0000000183c */
[----:B--2---:R-:W-:Y:S08]  /*5510*/  HMMA.16816.F32 R144, R12, R4, R144 ;  /* 0x000000040c90723c */ /* 0x004ff00000001890 */
[----:B------:R-:W-:Y:S08]  /*5520*/  HMMA.16816.F32 R56, R168, R156, R56 ;  /* 0x0000009ca838723c */ /* 0x000ff00000001838 */
[C---:B---3--:R-:W-:Y:S08]  /*5530*/  HMMA.16816.F32 R140, R8.reuse, R4, R140 ;  /* 0x00000004088c723c */ /* 0x048ff0000000188c */
[----:B------:R-:W-:Y:S01]  /*5540*/  HMMA.16816.F32 R64, R8, R6, R64 ;  /* 0x000000060840723c */ /* 0x000fe20000001840 */
[----:B------:R-:W-:-:S02]  /*5550*/  FSEL R242, R144, -INF , !P4 ;  /* 0xff80000090f27808 */ /* 0x000fc40006000000 */
[----:B------:R-:W-:Y:S02]  /*5560*/  FSEL R237, R145, -INF , !P2 ;  /* 0xff80000091ed7808 */ /* 0x000fe40005000000 */
[----:B------:R-:W-:Y:S02]  /*5570*/  FSEL R235, R146, -INF , !P1 ;  /* 0xff80000092eb7808 */ /* 0x000fe40004800000 */
[----:B------:R-:W-:Y:S01]  /*5580*/  FSEL R233, R147, -INF , !P0 ;  /* 0xff80000093e97808 */ /* 0x000fe20004000000 */
[----:B------:R-:W-:Y:S01]  /*5590*/  HMMA.16816.F32 R60, R12, R6, R60 ;  /* 0x000000060c3c723c */ /* 0x000fe2000000183c */
[----:B------:R-:W-:Y:S01]  /*55a0*/  ISETP.GE.AND P1, PT, R0, R230, PT ;  /* 0x000000e60000720c */ /* 0x000fe20003f26270 */
[----:B------:R-:W2:Y:S01]  /*55b0*/  LDSM.16.M88.4 R4, [R180+0x1000] ;  /* 0x00100000b404783b */ /* 0x000ea20000000200 */
[C---:B------:R-:W-:Y:S02]  /*55c0*/  ISETP.GE.AND P4, PT, R2.reuse, R232, PT ;  /* 0x000000e80200720c */ /* 0x040fe40003f86270 */
[----:B------:R-:W-:-:S02]  /*55d0*/  ISETP.GE.AND P0, PT, R2, R230, PT ;  /* 0x000000e60200720c */ /* 0x000fc40003f06270 */
[-C--:B------:R-:W-:Y:S01]  /*55e0*/  ISETP.GE.AND P2, PT, R2, R206.reuse, PT ;  /* 0x000000ce0200720c */ /* 0x080fe20003f46270 */
[----:B-1----:R-:W-:Y:S01]  /*55f0*/  HMMA.16816.F32 R56, R12, R148, R56 ;  /* 0x000000940c38723c */ /* 0x002fe20000001838 */
[----:B------:R-:W-:Y:S02]  /*5600*/  IADD3 R2, R0, 0x9, RZ ;  /* 0x0000000900027810 */ /* 0x000fe40007ffe0ff */
[----:B------:R-:W-:Y:S02]  /*5610*/  FSEL R244, R140, -INF , !P1 ;  /* 0xff8000008cf47808 */ /* 0x000fe40004800000 */
[----:B------:R-:W-:Y:S02]  /*5620*/  FSEL R243, R141, -INF , !P5 ;  /* 0xff8000008df37808 */ /* 0x000fe40006800000 */
[----:B------:R-:W-:Y:S01]  /*5630*/  ISETP.GE.AND P1, PT, R0, R206, PT ;  /* 0x000000ce0000720c */ /* 0x000fe20003f26270 */
[----:B------:R-:W-:Y:S01]  /*5640*/  HMMA.16816.F32 R52, R164, R156, R52 ;  /* 0x0000009ca434723c */ /* 0x000fe20000001834 */
[----:B------:R-:W-:-:S02]  /*5650*/  ISETP.GE.AND P5, PT, R2, R230, PT ;  /* 0x000000e60200720c */ /* 0x000fc40003fa6270 */
[----:B------:R-:W-:Y:S02]  /*5660*/  FSEL R247, R64, -INF , !P0 ;  /* 0xff80000040f77808 */ /* 0x000fe40004000000 */
[----:B------:R-:W-:Y:S02]  /*5670*/  FSEL R246, R65, -INF , !P5 ;  /* 0xff80000041f67808 */ /* 0x000fe40006800000 */
[----:B------:R-:W-:Y:S01]  /*5680*/  FSEL R245, R142, -INF , !P1 ;  /* 0xff8000008ef57808 */ /* 0x000fe20004800000 */
[----:B------:R-:W-:Y:S01]  /*5690*/  HMMA.16816.F32 R48, R164, R158, R48 ;  /* 0x0000009ea430723c */ /* 0x000fe20000001830 */
[C---:B------:R-:W-:Y:S02]  /*56a0*/  ISETP.GE.AND P0, PT, R2.reuse, R232, PT ;  /* 0x000000e80200720c */ /* 0x040fe40003f06270 */
[C---:B------:R-:W-:Y:S02]  /*56b0*/  ISETP.GE.AND P5, PT, R2.reuse, R231, PT ;  /* 0x000000e70200720c */ /* 0x040fe40003fa6270 */
[----:B------:R-:W-:-:S02]  /*56c0*/  ISETP.GE.AND P1, PT, R2, R206, PT ;  /* 0x000000ce0200720c */ /* 0x000fc40003f26270 */
[----:B------:R-:W-:Y:S01]  /*56d0*/  IADD3 R2, R0, 0x10, RZ ;  /* 0x0000001000027810 */ /* 0x000fe20007ffe0ff */
[C---:B------:R-:W-:Y:S01]  /*56e0*/  HMMA.16816.F32 R44, R168.reuse, R158, R44 ;  /* 0x0000009ea82c723c */ /* 0x040fe2000000182c */
[----:B------:R-:W-:Y:S02]  /*56f0*/  FSEL R250, R143, -INF , !P3 ;  /* 0xff8000008ffa7808 */ /* 0x000fe40005800000 */
[----:B------:R-:W-:Y:S02]  /*5700*/  FSEL R239, R60, -INF , !P4 ;  /* 0xff8000003cef7808 */ /* 0x000fe40006000000 */
[----:B------:R-:W-:Y:S02]  /*5710*/  FSEL R238, R61, -INF , !P0 ;  /* 0xff8000003dee7808 */ /* 0x000fe40004000000 */
[----:B------:R-:W-:Y:S01]  /*5720*/  FSEL R251, R66, -INF , !P2 ;  /* 0xff80000042fb7808 */ /* 0x000fe20005000000 */
[----:B------:R-:W-:Y:S01]  /*5730*/  HMMA.16816.F32 R40, R168, R152, R40 ;  /* 0x00000098a828723c */ /* 0x000fe20000001828 */
[----:B------:R-:W-:-:S02]  /*5740*/  ISETP.GE.AND P3, PT, R2, R232, PT ;  /* 0x000000e80200720c */ /* 0x000fc40003f66270 */
[C---:B------:R-:W-:Y:S02]  /*5750*/  ISETP.GE.AND P4, PT, R2.reuse, R231, PT ;  /* 0x000000e70200720c */ /* 0x040fe40003f86270 */
[C---:B------:R-:W-:Y:S02]  /*5760*/  ISETP.GE.AND P0, PT, R2.reuse, R230, PT ;  /* 0x000000e60200720c */ /* 0x040fe40003f06270 */
[----:B------:R-:W-:Y:S01]  /*5770*/  ISETP.GE.AND P2, PT, R2, R206, PT ;  /* 0x000000ce0200720c */ /* 0x000fe20003f46270 */
[----:B------:R-:W-:Y:S01]  /*5780*/  HMMA.16816.F32 R36, R164, R152, R36 ;  /* 0x00000098a424723c */ /* 0x000fe20000001824 */
[----:B------:R-:W-:Y:S02]  /*5790*/  IADD3 R2, R0, 0x11, RZ ;  /* 0x0000001100027810 */ /* 0x000fe40007ffe0ff */
[----:B------:R-:W-:Y:S02]  /*57a0*/  FSEL R252, R67, -INF , !P1 ;  /* 0xff80000043fc7808 */ /* 0x000fe40004800000 */
[----:B------:R-:W-:-:S02]  /*57b0*/  FSEL R236, R62, -INF , !P6 ;  /* 0xff8000003eec7808 */ /* 0x000fc40007000000 */
[C---:B------:R-:W-:Y:S01]  /*57c0*/  ISETP.GE.AND P6, PT, R2.reuse, R232, PT ;  /* 0x000000e80200720c */ /* 0x040fe20003fc6270 */
[----:B------:R-:W-:Y:S01]  /*57d0*/  HMMA.16816.F32 R52, R8, R148, R52 ;  /* 0x000000940834723c */ /* 0x000fe20000001834 */
[----:B------:R-:W-:Y:S02]  /*57e0*/  ISETP.GE.AND P1, PT, R2, R231, PT ;  /* 0x000000e70200720c */ /* 0x000fe40003f26270 */
[----:B------:R-:W-:Y:S02]  /*57f0*/  FSEL R163, R56, -INF , !P3 ;  /* 0xff80000038a37808 */ /* 0x000fe40005800000 */
[----:B------:R-:W-:Y:S02]  /*5800*/  FSEL R162, R57, -INF , !P6 ;  /* 0xff80000039a27808 */ /* 0x000fe40007000000 */
[----:B------:R-:W-:Y:S01]  /*5810*/  FSEL R161, R58, -INF , !P4 ;  /* 0xff8000003aa17808 */ /* 0x000fe20006000000 */
[----:B------:R-:W-:Y:S01]  /*5820*/  HMMA.16816.F32 R32, R164, R154, R32 ;  /* 0x0000009aa420723c */ /* 0x000fe20000001820 */
[----:B------:R-:W-:-:S02]  /*5830*/  FSEL R156, R59, -INF , !P1 ;  /* 0xff8000003b9c7808 */ /* 0x000fc40004800000 */
[----:B------:R-:W1:Y:S01]  /*5840*/  LDSM.16.M88.4 R56, [R180+0x1800] ;  /* 0x00180000b438783b */ /* 0x000e620000000200 */
[----:B------:R-:W-:Y:S01]  /*5850*/  FSEL R64, R63, -INF , !P5 ;  /* 0xff8000003f407808 */ /* 0x000fe20006800000 */
[----:B------:R-:W-:-:S04]  /*5860*/  DEPBAR.LE SB0, 0x0 ;  /* 0x000080000000791a */ /* 0x000fc80000000000 */
[-C--:B------:R-:W-:Y:S01]  /*5870*/  HMMA.16816.F32 R48, R8, R150.reuse, R48 ;  /* 0x000000960830723c */ /* 0x080fe20000001830 */
[C---:B------:R-:W-:Y:S02]  /*5880*/  ISETP.GE.AND P5, PT, R2.reuse, R230, PT ;  /* 0x000000e60200720c */ /* 0x040fe40003fa6270 */
[----:B------:R-:W-:Y:S02]  /*5890*/  ISETP.GE.AND P3, PT, R2, R206, PT ;  /* 0x000000ce0200720c */ /* 0x000fe40003f66270 */
[----:B------:R-:W-:Y:S02]  /*58a0*/  IADD3 R2, R0, 0x19, RZ ;  /* 0x0000001900027810 */ /* 0x000fe40007ffe0ff */
[----:B------:R-:W-:Y:S01]  /*58b0*/  FSEL R153, R53, -INF , !P5 ;  /* 0xff80000035997808 */ /* 0x000fe20006800000 */
[----:B------:R-:W-:Y:S01]  /*58c0*/  HMMA.16816.F32 R44, R12, R150, R44 ;  /* 0x000000960c2c723c */ /* 0x000fe2000000182c */
[-C--:B------:R-:W-:Y:S02]  /*58d0*/  ISETP.GE.AND P1, PT, R3, R230.reuse, PT ;  /* 0x000000e60300720c */ /* 0x080fe40003f26270 */
[----:B------:R-:W-:-:S02]  /*58e0*/  ISETP.GE.AND P5, PT, R2, R230, PT ;  /* 0x000000e60200720c */ /* 0x000fc40003fa6270 */
[C---:B------:R-:W-:Y:S02]  /*58f0*/  ISETP.GE.AND P4, PT, R3.reuse, R232, PT ;  /* 0x000000e80300720c */ /* 0x040fe40003f86270 */
[----:B------:R-:W-:Y:S01]  /*5900*/  FSEL R151, R52, -INF , !P0 ;  /* 0xff80000034977808 */ /* 0x000fe20004000000 */
[----:B------:R-:W-:Y:S01]  /*5910*/  HMMA.16816.F32 R28, R168, R154, R28 ;  /* 0x0000009aa81c723c */ /* 0x000fe2000000181c */
[----:B------:R-:W-:Y:S02]  /*5920*/  ISETP.GE.AND P0, PT, R3, R206, PT ;  /* 0x000000ce0300720c */ /* 0x000fe40003f06270 */
[----:B------:R-:W-:Y:S02]  /*5930*/  FSEL R157, R55, -INF , !P3 ;  /* 0xff800000379d7808 */ /* 0x000fe40005800000 */
[----:B------:R-:W-:Y:S02]  /*5940*/  ISETP.GE.AND P6, PT, R3, R231, PT ;  /* 0x000000e70300720c */ /* 0x000fe40003fc6270 */
[----:B------:R-:W-:Y:S01]  /*5950*/  FSEL R154, R54, -INF , !P2 ;  /* 0xff800000369a7808 */ /* 0x000fe20005000000 */
[----:B--2---:R-:W-:Y:S01]  /*5960*/  HMMA.16816.F32 R40, R12, R4, R40 ;  /* 0x000000040c28723c */ /* 0x004fe20000001828 */
[----:B------:R-:W-:-:S02]  /*5970*/  FSEL R152, R48, -INF , !P1 ;  /* 0xff80000030987808 */ /* 0x000fc40004800000 */
[----:B------:R-:W-:Y:S02]  /*5980*/  FSEL R155, R49, -INF , !P5 ;  /* 0xff800000319b7808 */ /* 0x000fe40006800000 */
[C---:B------:R-:W-:Y:S02]  /*5990*/  ISETP.GE.AND P1, PT, R2.reuse, R232, PT ;  /* 0x000000e80200720c */ /* 0x040fe40003f26270 */
[C---:B------:R-:W-:Y:S01]  /*59a0*/  ISETP.GE.AND P5, PT, R2.reuse, R231, PT ;  /* 0x000000e70200720c */ /* 0x040fe20003fa6270 */
[----:B------:R-:W-:Y:S01]  /*59b0*/  HMMA.16816.F32 R36, R8, R4, R36 ;  /* 0x000000040824723c */ /* 0x000fe20000001824 */
[----:B------:R-:W-:Y:S02]  /*59c0*/  ISETP.GE.AND P2, PT, R2, R206, PT ;  /* 0x000000ce0200720c */ /* 0x000fe40003f46270 */
[----:B------:R-:W-:Y:S02]  /*59d0*/  IADD3 R2, R0, 0x20, RZ ;  /* 0x0000002000027810 */ /* 0x000fe40007ffe0ff */
[----:B------:R-:W-:-:S02]  /*59e0*/  FSEL R171, R44, -INF , !P4 ;  /* 0xff8000002cab7808 */ /* 0x000fc40006000000 */
[----:B------:R-:W-:Y:S01]  /*59f0*/  FSEL R176, R45, -INF , !P1 ;  /* 0xff8000002db07808 */ /* 0x000fe20004800000 */
[----:B------:R-:W-:Y:S01]  /*5a00*/  HMMA.16816.F32 R32, R8, R6, R32 ;  /* 0x000000060820723c */ /* 0x000fe20000001820 */
[----:B------:R-:W-:Y:S02]  /*5a10*/  FSEL R158, R50, -INF , !P0 ;  /* 0xff800000329e7808 */ /* 0x000fe40004000000 */
[C---:B------:R-:W-:Y:S02]  /*5a20*/  ISETP.GE.AND P3, PT, R2.reuse, R232, PT ;  /* 0x000000e80200720c */ /* 0x040fe40003f66270 */
[C---:B------:R-:W-:Y:S02]  /*5a30*/  ISETP.GE.AND P4, PT, R2.reuse, R231, PT ;  /* 0x000000e70200720c */ /* 0x040fe40003f86270 */
[C---:B------:R-:W-:Y:S01]  /*5a40*/  ISETP.GE.AND P1, PT, R2.reuse, R230, PT ;  /* 0x000000e60200720c */ /* 0x040fe20003f26270 */
[----:B-1----:R-:W-:Y:S01]  /*5a50*/  HMMA.16816.F32 R24, R12, R56, R24 ;  /* 0x000000380c18723c */ /* 0x002fe20000001818 */
        /* <DEDUP_REMOVED lines=9> */
[C---:B------:R-:W-:Y:S01]  /*5af0*/  HMMA.16816.F32 R20, R8.reuse, R56, R20 ;  /* 0x000000380814723c */ /* 0x040fe20000001814 */
[C---:B------:R-:W-:Y:S02]  /*5b00*/  ISETP.GE.AND P5, PT, R2.reuse, R230, PT ;  /* 0x000000e60200720c */ /* 0x040fe40003fa6270 */
[----:B------:R-:W-:Y:S02]  /*5b10*/  ISETP.GE.AND P3, PT, R2, R206, PT ;  /* 0x000000ce0200720c */ /* 0x000fe40003f66270 */
[C---:B------:R-:W-:Y:S02]  /*5b20*/  IADD3 R3, R0.reuse, 0x28, RZ ;  /* 0x0000002800037810 */ /* 0x040fe40007ffe0ff */
[----:B------:R-:W-:Y:S01]  /*5b30*/  IADD3 R2, R0, 0x29, RZ ;  /* 0x0000002900027810 */ /* 0x000fe20007ffe0ff */
[----:B------:R-:W-:Y:S01]  /*5b40*/  HMMA.16816.F32 R16, R8, R58, R16 ;  /* 0x0000003a0810723c */ /* 0x000fe20000001810 */
[----:B------:R-:W-:-:S02]  /*5b50*/  FSEL R60, R43, -INF , !P2 ;  /* 0xff8000002b3c7808 */ /* 0x000fc40005000000 */
[----:B------:R-:W-:Y:S02]  /*5b60*/  FSEL R168, R36, -INF , !P1 ;  /* 0xff80000024a87808 */ /* 0x000fe40004800000 */
[-C--:B------:R-:W-:Y:S02]  /*5b70*/  ISETP.GE.AND P2, PT, R3, R230.reuse, PT ;  /* 0x000000e60300720c */ /* 0x080fe40003f46270 */
[----:B------:R-:W-:Y:S01]  /*5b80*/  ISETP.GE.AND P1, PT, R2, R230, PT ;  /* 0x000000e60200720c */ /* 0x000fe20003f26270 */
[----:B------:R-:W-:Y:S01]  /*5b90*/  HMMA.16816.F32 R172, R12, R58, R172 ;  /* 0x0000003a0cac723c */ /* 0x000fe200000018ac */
[----:B------:R-:W-:Y:S01]  /*5ba0*/  FSEL R166, R32, -INF , !P2 ;  /* 0xff80000020a67808 */ /* 0x000fe20005000000 */
[----:B------:R-:W-:Y:S01]  /*5bb0*/  IMAD.MOV.U32 R32, RZ, RZ, R234 ;  /* 0x000000ffff207224 */ /* 0x000fe200078e00ea */
[----:B------:R-:W-:Y:S02]  /*5bc0*/  FSEL R164, R33, -INF , !P1 ;  /* 0xff80000021a47808 */ /* 0x000fe40004800000 */
[----:B------:R-:W-:-:S02]  /*5bd0*/  FSEL R165, R38, -INF , !P0 ;  /* 0xff80000026a57808 */ /* 0x000fc40004000000 */
[C---:B------:R-:W-:Y:S02]  /*5be0*/  ISETP.GE.AND P2, PT, R2.reuse, R232, PT ;  /* 0x000000e80200720c */ /* 0x040fe40003f46270 */
[CC--:B------:R-:W-:Y:S02]  /*5bf0*/  ISETP.GE.AND P1, PT, R2.reuse, R231.reuse, PT ;  /* 0x000000e70200720c */ /* 0x0c0fe40003f26270 */
[----:B------:R-:W-:Y:S02]  /*5c00*/  ISETP.GE.AND P0, PT, R2, R206, PT ;  /* 0x000000ce0200720c */ /* 0x000fe40003f06270 */
[----:B------:R-:W-:Y:S02]  /*5c10*/  IADD3 R2, R0, 0x30, RZ ;  /* 0x0000003000027810 */ /* 0x000fe40007ffe0ff */
[----:B------:R-:W-:Y:S02]  /*5c20*/  FSEL R170, R35, -INF , !P0 ;  /* 0xff80000023aa7808 */ /* 0x000fe40004000000 */
[----:B------:R-:W-:-:S02]  /*5c30*/  ISETP.GE.AND P0, PT, R2, R231, PT ;  /* 0x000000e70200720c */ /* 0x000fc40003f06270 */
[C---:B------:R-:W-:Y:S02]  /*5c40*/  IADD3 R6, R0.reuse, 0x31, RZ ;  /* 0x0000003100067810 */ /* 0x040fe40007ffe0ff */
[C---:B------:R-:W-:Y:S02]  /*5c50*/  IADD3 R5, R0.reuse, 0x38, RZ ;  /* 0x0000003800057810 */ /* 0x040fe40007ffe0ff */
[----:B------:R-:W-:Y:S02]  /*5c60*/  IADD3 R4, R0, 0x39, RZ ;  /* 0x0000003900047810 */ /* 0x000fe40007ffe0ff */
[----:B------:R-:W-:Y:S01]  /*5c70*/  FSEL R0, R26, -INF , !P0 ;  /* 0xff8000001a007808 */ /* 0x000fe20004000000 */
[----:B------:R-:W-:Y:S01]  /*5c80*/  BAR.SYNC.DEFER_BLOCKING 0x0 ;  /* 0x0000000000007b1d */ /* 0x000fe20000010000 */
[----:B------:R-:W-:Y:S02]  /*5c90*/  ISETP.GE.AND P0, PT, R2, R206, PT ;  /* 0x000000ce0200720c */ /* 0x000fe40003f06270 */
[----:B------:R-:W-:-:S02]  /*5ca0*/  FSEL R149, R29, -INF , !P2 ;  /* 0xff8000001d957808 */ /* 0x000fc40005000000 */
[----:B------:R-:W-:Y:S02]  /*5cb0*/  ISETP.GE.AND P2, PT, R6, R232, PT ;  /* 0x000000e80600720c */ /* 0x000fe40003f46270 */
[----:B------:R-:W-:Y:S02]  /*5cc0*/  FSEL R66, R22, -INF , !P0 ;  /* 0xff80000016427808 */ /* 0x000fe40004000000 */
[----:B------:R-:W-:Y:S02]  /*5cd0*/  FSEL R144, R31, -INF , !P1 ;  /* 0xff8000001f907808 */ /* 0x000fe40004800000 */
[----:B------:R-:W-:Y:S02]  /*5ce0*/  ISETP.GE.AND P0, PT, R4, R230, PT ;  /* 0x000000e60400720c */ /* 0x000fe40003f06270 */
[----:B------:R-:W-:Y:S02]  /*5cf0*/  ISETP.GE.AND P1, PT, R6, R231, PT ;  /* 0x000000e70600720c */ /* 0x000fe40003f26270 */
[----:B------:R-:W-:-:S02]  /*5d00*/  FSEL R167, R39, -INF , !P3 ;  /* 0xff80000027a77808 */ /* 0x000fc40005800000 */
[----:B------:R-:W-:Y:S02]  /*5d10*/  FSEL R51, R25, -INF , !P2 ;  /* 0xff80000019337808 */ /* 0x000fe40005000000 */
[C---:B------:R-:W-:Y:S02]  /*5d20*/  ISETP.GE.AND P3, PT, R2.reuse, R232, PT ;  /* 0x000000e80200720c */ /* 0x040fe40003f66270 */
[----:B------:R-:W-:Y:S02]  /*5d30*/  ISETP.GE.AND P2, PT, R2, R230, PT ;  /* 0x000000e60200720c */ /* 0x000fe40003f46270 */
[----:B------:R-:W-:Y:S02]  /*5d40*/  FSEL R141, R17, -INF , !P0 ;  /* 0xff800000118d7808 */ /* 0x000fe40004000000 */
[----:B------:R-:W-:Y:S02]  /*5d50*/  FSEL R2, R27, -INF , !P1 ;  /* 0xff8000001b027808 */ /* 0x000fe40004800000 */
[----:B------:R-:W-:-:S02]  /*5d60*/  ISETP.NE.AND P0, PT, R132, 0x2, PT ;  /* 0x000000028400780c */ /* 0x000fc40003f05270 */
[----:B------:R-:W-:Y:S02]  /*5d70*/  ISETP.GE.AND P1, PT, R6, R230, PT ;  /* 0x000000e60600720c */ /* 0x000fe40003f26270 */
[----:B------:R-:W-:Y:S02]  /*5d80*/  FSEL R145, R41, -INF , !P6 ;  /* 0xff80000029917808 */ /* 0x000fe40007000000 */
[----:B------:R-:W-:Y:S02]  /*5d90*/  FSEL R62, R42, -INF , !P4 ;  /* 0xff8000002a3e7808 */ /* 0x000fe40006000000 */
[----:B------:R-:W-:Y:S02]  /*5da0*/  FSEL R169, R37, -INF , !P5 ;  /* 0xff80000025a97808 */ /* 0x000fe40006800000 */
[----:B------:R-:W-:Y:S02]  /*5db0*/  FSEL R142, R20, -INF , !P2 ;  /* 0xff800000148e7808 */ /* 0x000fe40005000000 */
[----:B------:R-:W-:-:S02]  /*5dc0*/  FSEL R140, R21, -INF , !P1 ;  /* 0xff800000158c7808 */ /* 0x000fc40004800000 */
[C---:B------:R-:W-:Y:S02]  /*5dd0*/  ISETP.GE.AND P6, PT, R3.reuse, R232, PT ;  /* 0x000000e80300720c */ /* 0x040fe40003fc6270 */
[C---:B------:R-:W-:Y:S02]  /*5de0*/  ISETP.GE.AND P4, PT, R3.reuse, R231, PT ;  /* 0x000000e70300720c */ /* 0x040fe40003f86270 */
[-C--:B------:R-:W-:Y:S02]  /*5df0*/  ISETP.GE.AND P5, PT, R3, R206.reuse, PT ;  /* 0x000000ce0300720c */ /* 0x080fe40003fa6270 */
[----:B------:R-:W-:Y:S02]  /*5e00*/  ISETP.GE.AND P2, PT, R6, R206, PT ;  /* 0x000000ce0600720c */ /* 0x000fe40003f46270 */
[----:B------:R-:W-:Y:S02]  /*5e10*/  ISETP.GE.AND P1, PT, R5, R230, PT ;  /* 0x000000e60500720c */ /* 0x000fe40003f26270 */
[----:B------:R-:W-:-:S02]  /*5e20*/  FSEL R150, R28, -INF , !P6 ;  /* 0xff8000001c967808 */ /* 0x000fc40007000000 */
[----:B------:R-:W-:Y:S02]  /*5e30*/  FSEL R160, R34, -INF , !P5 ;  /* 0xff80000022a07808 */ /* 0x000fe40006800000 */
[----:B------:R-:W-:Y:S02]  /*5e40*/  FSEL R148, R30, -INF , !P4 ;  /* 0xff8000001e947808 */ /* 0x000fe40006000000 */
[----:B------:R-:W-:Y:S02]  /*5e50*/  FSEL R3, R24, -INF , !P3 ;  /* 0xff80000018037808 */ /* 0x000fe40005800000 */
[----:B------:R-:W-:Y:S02]  /*5e60*/  FSEL R65, R23, -INF , !P2 ;  /* 0xff80000017417808 */ /* 0x000fe40005000000 */
[----:B------:R-:W-:Y:S02]  /*5e70*/  FSEL R143, R16, -INF , !P1 ;  /* 0xff800000108f7808 */ /* 0x000fe40004800000 */
[----:B------:R-:W-:-:S02]  /*5e80*/  ISETP.GE.AND P6, PT, R5, R232, PT ;  /* 0x000000e80500720c */ /* 0x000fc40003fc6270 */
[C---:B------:R-:W-:Y:S02]  /*5e90*/  ISETP.GE.AND P5, PT, R4.reuse, R232, PT ;  /* 0x000000e80400720c */ /* 0x040fe40003fa6270 */
[CC--:B------:R-:W-:Y:S02]  /*5ea0*/  ISETP.GE.AND P4, PT, R5.reuse, R231.reuse, PT ;  /* 0x000000e70500720c */ /* 0x0c0fe40003f86270 */
[C---:B------:R-:W-:Y:S02]  /*5eb0*/  ISETP.GE.AND P3, PT, R4.reuse, R231, PT ;  /* 0x000000e70400720c */ /* 0x040fe40003f66270 */
        /* <DEDUP_REMOVED lines=9> */
[----:B------:R-:W-:-:S04]  /*5f50*/  IADD3 R5, R132, -0x3, RZ ;  /* 0xfffffffd84057810 */ /* 0x000fc80007ffe0ff */
[----:B------:R-:W-:Y:S01]  /*5f60*/  SHF.R.S32.HI R4, RZ, 0x1f, R5 ;  /* 0x0000001fff047819 */ /* 0x000fe20000011405 */
[----:B------:R-:W-:-:S04]  /*5f70*/  IMAD.WIDE.U32 R6, R5, c[0x0][0x198], RZ ;  /* 0x0000660005067a25 */ /* 0x000fc800078e00ff */
[----:B------:R-:W-:-:S04]  /*5f80*/  IMAD R4, R4, c[0x0][0x198], RZ ;  /* 0x0000660004047a24 */ /* 0x000fc800078e02ff */
[----:B------:R-:W-:Y:S01]  /*5f90*/  IMAD R4, R5, c[0x0][0x19c], R4 ;  /* 0x0000670005047a24 */ /* 0x000fe200078e0204 */
[----:B------:R-:W-:-:S03]  /*5fa0*/  LEA R5, P0, R6, R196, 0x6 ;  /* 0x000000c406057211 */ /* 0x000fc600078030ff */
[----:B------:R-:W-:Y:S01]  /*5fb0*/  IMAD.IADD R4, R7, 0x1, R4 ;  /* 0x0000000107047824 */ /* 0x000fe200078e0204 */
[----:B------:R-:W-:-:S04]  /*5fc0*/  LEA R8, P1, R5, c[0x0][0x168], 0x1 ;  /* 0x00005a0005087a11 */ /* 0x000fc800078208ff */
[----:B------:R-:W-:Y:S02]  /*5fd0*/  LEA.HI.X R4, R6, R199, R4, 0x6, P0 ;  /* 0x000000c706047211 */ /* 0x000fe400000f3404 */
        /* <DEDUP_REMOVED lines=8> */
[----:B------:R-:W-:-:S02]  /*6060*/  IADD3 R4, P0, R10, UR8, RZ ;  /* 0x000000080a047c10 */ /* 0x000fc4000ff1e0ff */
[----:B------:R-:W-:Y:S01]  /*6070*/  IADD3.X R11, R7, UR6, RZ, P1, !PT ;  /* 0x00000006070b7c10 */ /* 0x000fe20008ffe4ff */
[----:B------:R1:W-:Y:S03]  /*6080*/  LDGSTS.E.BYPASS.LTC128B.128 [R195+0x4800], [R6.64] ;  /* 0x0480000006c37fae */ /* 0x0003e6000b901d4c */
[----:B------:R-:W-:Y:S01]  /*6090*/  IADD3.X R5, R11, UR6, RZ, P0, !PT ;  /* 0x000000060b057c10 */ /* 0x000fe200087fe4ff */
[----:B------:R1:W-:Y:S04]  /*60a0*/  LDGSTS.E.BYPASS.LTC128B.128 [R195+0x5000], [R10.64] ;  /* 0x050000000ac37fae */ /* 0x0003e8000b901d4c */
[----:B------:R1:W-:Y:S04]  /*60b0*/  LDGSTS.E.BYPASS.LTC128B.128 [R195+0x5800], [R4.64] ;  /* 0x0580000004c37fae */ /* 0x0003e8000b901d4c */
[----:B------:R-:W0:Y:S02]  /*60c0*/  LDGDEPBAR ;  /* 0x00000000000079af */ /* 0x000e240000000000 */
.L_x_590:
[----:B-1----:R-:W-:Y:S01]  /*60d0*/  FMNMX.FTZ R10, R136, R242, !PT ;  /* 0x000000f2880a7209 */ /* 0x002fe20007810000 */
[----:B------:R-:W-:Y:S01]  /*60e0*/  IMAD.SHL.U32 R30, R32, 0x2, RZ ;  /* 0x00000002201e7824 */ /* 0x000fe200078e00ff */
[----:B------:R-:W-:Y:S01]  /*60f0*/  FMNMX.FTZ R6, R134, R244, !PT ;  /* 0x000000f486067209 */ /* 0x000fe20007810000 */
[----:B------:R-:W-:Y:S01]  /*6100*/  IMAD R179, R211, -0x326172a9, RZ ;  /* 0xcd9e8d57d3b37824 */ /* 0x000fe200078e02ff */
        /* <DEDUP_REMOVED lines=35> */
[----:B------:R-:W-:Y:S02]  /*6340*/  LOP3.LUT R12, R229, UR15, R30, 0x96, !PT ;  /* 0x0000000fe50c7c12 */ /* 0x000fe4000f8e961e */
[----:B------:R-:W-:-:S02]  /*6350*/  FMNMX.FTZ R9, R160, R9, !PT ;  /* 0x00000009a0097209 */ /* 0x000fc40007810000 */
[----:B------:R-:W-:Y:S01]  /*6360*/  FMNMX.FTZ R7, R236, R7, !PT ;  /* 0x00000007ec077209 */ /* 0x000fe20007810000 */
[----:B------:R-:W-:Y:S01]  /*6370*/  IMAD.WIDE.U32 R12, R12, -0x326172a9, RZ ;  /* 0xcd9e8d570c0c7825 */ /* 0x000fe200078e00ff */
        /* <DEDUP_REMOVED lines=8> */
[----:B------:R-:W-:Y:S02]  /*6400*/  LOP3.LUT R4, R13, UR22, R179, 0x96, !PT ;  /* 0x000000160d047c12 */ /* 0x000fe4000f8e96b3 */
[----:B------:R-:W-:Y:S02]  /*6410*/  FMNMX.FTZ R10, R173, R10, !PT ;  /* 0x0000000aad0a7209 */ /* 0x000fe40007810000 */
[----:B------:R-:W-:Y:S01]  /*6420*/  FMNMX.FTZ R6, R143, R6, !PT ;  /* 0x000000068f067209 */ /* 0x000fe20007810000 */
[----:B------:R-:W-:Y:S01]  /*6430*/  IMAD.WIDE.U32 R230, R4, -0x2daee0ad, RZ ;  /* 0xd2511f5304e67825 */ /* 0x000fe200078e00ff */
[----:B------:R-:W-:Y:S01]  /*6440*/  FMNMX.FTZ R9, R65, R9, !PT ;  /* 0x0000000941097209 */ /* 0x000fe20007810000 */
[----:B------:R-:W1:Y:S01]  /*6450*/  SHFL.BFLY PT, R5, R10, 0x2, 0x1f ;  /* 0x0c401f000a057f89 */ /* 0x000e6200000e0000 */
[----:B------:R-:W-:-:S02]  /*6460*/  FMNMX.FTZ R7, R156, R7, !PT ;  /* 0x000000079c077209 */ /* 0x000fc40007810000 */
[----:B------:R-:W-:Y:S02]  /*6470*/  FMNMX.FTZ R6, R141, R6, !PT ;  /* 0x000000068d067209 */ /* 0x000fe40007810000 */
[----:B------:R-:W-:Y:S02]  /*6480*/  FMNMX.FTZ R9, R61, R9, !PT ;  /* 0x000000093d097209 */ /* 0x000fe40007810000 */
[----:B------:R-:W-:Y:S01]  /*6490*/  FMNMX.FTZ R7, R178, R7, !PT ;  /* 0x00000007b2077209 */ /* 0x000fe20007810000 */
[----:B------:R-:W2:Y:S01]  /*64a0*/  SHFL.BFLY PT, R8, R6, 0x2, 0x1f ;  /* 0x0c401f0006087f89 */ /* 0x000ea200000e0000 */
[----:B------:R-:W-:Y:S02]  /*64b0*/  LOP3.LUT R4, R231, UR19, R218, 0x96, !PT ;  /* 0x00000013e7047c12 */ /* 0x000fe4000f8e96da */
[----:B------:R-:W-:Y:S02]  /*64c0*/  FMNMX.FTZ R9, R63, R9, !PT ;  /* 0x000000093f097209 */ /* 0x000fe40007810000 */
[----:B------:R-:W-:Y:S01]  /*64d0*/  FMNMX.FTZ R7, R177, R7, !PT ;  /* 0x00000007b1077209 */ /* 0x000fe20007810000 */
[----:B------:R-:W-:Y:S01]  /*64e0*/  IMAD.WIDE.U32 R28, R4, -0x326172a9, RZ ;  /* 0xcd9e8d57041c7825 */ /* 0x000fe200078e00ff */
[----:B------:R-:W-:Y:S01]  /*64f0*/  LOP3.LUT R214, R217, UR20, R12, 0x96, !PT ;  /* 0x00000014d9d67c12 */ /* 0x000fe2000f8e960c */
[----:B------:R-:W3:Y:S01]  /*6500*/  SHFL.BFLY PT, R4, R9, 0x2, 0x1f ;  /* 0x0c401f0009047f89 */ /* 0x000ee200000e0000 */
[----:B------:R-:W-:-:S02]  /*6510*/  FMNMX.FTZ R7, R62, R7, !PT ;  /* 0x000000073e077209 */ /* 0x000fc40007810000 */
[----:B------:R-:W-:Y:S01]  /*6520*/  LOP3.LUT R11, R13, UR22, R226, 0x96, !PT ;  /* 0x000000160d0b7c12 */ /* 0x000fe2000f8e96e2 */
[----:B------:R-:W-:Y:S01]  /*6530*/  IMAD.WIDE.U32 R214, R214, -0x2daee0ad, RZ ;  /* 0xd2511f53d6d67825 */ /* 0x000fe200078e00ff */
[----:B------:R-:W-:Y:S02]  /*6540*/  FMNMX.FTZ R7, R60, R7, !PT ;  /* 0x000000073c077209 */ /* 0x000fe40007810000 */
[----:B------:R-:W-:Y:S01]  /*6550*/  LOP3.LUT R212, R221, UR21, R228, 0x96, !PT ;  /* 0x00000015ddd47c12 */ /* 0x000fe2000f8e96e4 */
[----:B------:R-:W-:Y:S01]  /*6560*/  IMAD.WIDE.U32 R248, R11, -0x2daee0ad, RZ ;  /* 0xd2511f530bf87825 */ /* 0x000fe200078e00ff */
[----:B------:R-:W-:Y:S02]  /*6570*/  FMNMX.FTZ R7, R148, R7, !PT ;  /* 0x0000000794077209 */ /* 0x000fe40007810000 */
[----:B------:R-:W-:Y:S01]  /*6580*/  LOP3.LUT R230, R215, UR17, R230, 0x96, !PT ;  /* 0x00000011d7e67c12 */ /* 0x000fe2000f8e96e6 */
[----:B------:R-:W-:Y:S01]  /*6590*/  IMAD.WIDE.U32 R212, R212, -0x326172a9, RZ ;  /* 0xcd9e8d57d4d47825 */ /* 0x000fe200078e00ff */
[----:B------:R-:W-:-:S02]  /*65a0*/  FMNMX.FTZ R7, R144, R7, !PT ;  /* 0x0000000790077209 */ /* 0x000fc40007810000 */
[----:B-1----:R-:W-:Y:S01]  /*65b0*/  FMNMX.FTZ R5, R10, R5, !PT ;  /* 0x000000050a057209 */ /* 0x002fe20007810000 */
[----:B------:R-:W-:Y:S01]  /*65c0*/  IMAD.WIDE.U32 R230, R230, -0x326172a9, RZ ;  /* 0xcd9e8d57e6e67825 */ /* 0x000fe200078e00ff */
[----:B------:R-:W-:Y:S02]  /*65d0*/  LOP3.LUT R10, R249, UR19, R220, 0x96, !PT ;  /* 0x00000013f90a7c12 */ /* 0x000fe4000f8e96dc */
[----:B------:R-:W-:Y:S01]  /*65e0*/  FMNMX.FTZ R7, R0, R7, !PT ;  /* 0x0000000700077209 */ /* 0x000fe20007810000 */
[----:B------:R-:W1:Y:S01]  /*65f0*/  SHFL.BFLY PT, R36, R5, 0x1, 0x1f ;  /* 0x0c201f0005247f89 */ /* 0x000e6200000e0000 */
[----:B--2---:R-:W-:Y:S01]  /*6600*/  FMNMX.FTZ R8, R6, R8, !PT ;  /* 0x0000000806087209 */ /* 0x004fe20007810000 */
[----:B------:R-:W-:Y:S01]  /*6610*/  IMAD.WIDE.U32 R240, R10, -0x326172a9, RZ ;  /* 0xcd9e8d570af07825 */ /* 0x000fe200078e00ff */
[----:B------:R-:W-:Y:S02]  /*6620*/  LOP3.LUT R6, R29, UR18, R216, 0x96, !PT ;  /* 0x000000121d067c12 */ /* 0x000fe4000f8e96d8 */
[----:B------:R-:W-:Y:S01]  /*6630*/  FMNMX.FTZ R7, R2, R7, !PT ;  /* 0x0000000702077209 */ /* 0x000fe20007810000 */
[----:B------:R-:W2:Y:S01]  /*6640*/  SHFL.BFLY PT, R34, R8, 0x1, 0x1f ;  /* 0x0c201f0008227f89 */ /* 0x000ea200000e0000 */
[----:B------:R-:W-:Y:S01]  /*6650*/  LOP3.LUT R28, R231, UR16, R28, 0x96, !PT ;  /* 0x00000010e71c7c12 */ /* 0x000fe2000f8e961c */
[----:B------:R-:W-:Y:S01]  /*6660*/  IMAD.WIDE.U32 R10, R6, -0x2daee0ad, RZ ;  /* 0xd2511f53060a7825 */ /* 0x000fe200078e00ff */
[----:B------:R-:W-:-:S02]  /*6670*/  LOP3.LUT R12, R213, UR20, R12, 0x96, !PT ;  /* 0x00000014d50c7c12 */ /* 0x000fc4000f8e960c */
[----:B------:R-:W-:Y:S01]  /*6680*/  FMNMX.FTZ R7, R174, R7, !PT ;  /* 0x00000007ae077209 */ /* 0x000fe20007810000 */
[----:B------:R-:W-:Y:S01]  /*6690*/  IMAD.WIDE.U32 R28, R28, -0x2daee0ad, RZ ;  /* 0xd2511f531c1c7825 */ /* 0x000fe200078e00ff */
[----:B---3--:R-:W-:Y:S02]  /*66a0*/  FMNMX.FTZ R4, R9, R4, !PT ;  /* 0x0000000409047209 */ /* 0x008fe40007810000 */
[----:B------:R-:W-:Y:S01]  /*66b0*/  LOP3.LUT R6, R241, UR18, R212, 0x96, !PT ;  /* 0x00000012f1067c12 */ /* 0x000fe2000f8e96d4 */
[----:B------:R-:W-:Y:S01]  /*66c0*/  IMAD.WIDE.U32 R12, R12, -0x2daee0ad, RZ ;  /* 0xd2511f530c0c7825 */ /* 0x000fe200078e00ff */
[----:B------:R-:W-:Y:S01]  /*66d0*/  FMNMX.FTZ R7, R175, R7, !PT ;  /* 0x00000007af077209 */ /* 0x000fe20007810000 */
[----:B------:R-:W3:Y:S01]  /*66e0*/  SHFL.BFLY PT, R33, R4, 0x1, 0x1f ;  /* 0x0c201f0004217f89 */ /* 0x000ee200000e0000 */
[----:B------:R-:W-:Y:S01]  /*66f0*/  LOP3.LUT R214, R11, UR9, R214, 0x96, !PT ;  /* 0x000000090bd67c12 */ /* 0x000fe2000f8e96d6 */
[----:B------:R-:W-:Y:S01]  /*6700*/  IMAD.WIDE.U32 R14, R6, -0x2daee0ad, RZ ;  /* 0xd2511f53060e7825 */ /* 0x000fe200078e00ff */
[----:B------:R-:W-:-:S02]  /*6710*/  LOP3.LUT R6, R29, UR4, R10, 0x96, !PT ;  /* 0x000000041d067c12 */ /* 0x000fc4000f8e960a */
[----:B------:R-:W4:Y:S01]  /*6720*/  SHFL.BFLY PT, R10, R7, 0x2, 0x1f ;  /* 0x0c401f00070a7f89 */ /* 0x000f2200000e0000 */
[----:B------:R-:W-:Y:S01]  /*6730*/  LOP3.LUT R248, R13, UR17, R248, 0x96, !PT ;  /* 0x000000110df87c12 */ /* 0x000fe2000f8e96f8 */
[----:B------:R-:W-:Y:S01]  /*6740*/  IMAD.WIDE.U32 R214, R214, -0x326172a9, RZ ;  /* 0xcd9e8d57d6d67825 */ /* 0x000fe200078e00ff */
[----:B-1----:R-:W-:Y:S02]  /*6750*/  FMNMX.FTZ R36, R5, R36, !PT ;  /* 0x0000002405247209 */ /* 0x002fe40007810000 */
[----:B------:R-:W-:Y:S01]  /*6760*/  LOP3.LUT R5, R15, UR9, R12, 0x96, !PT ;  /* 0x000000090f057c12 */ /* 0x000fe2000f8e960c */
[----:B------:R-:W-:Y:S01]  /*6770*/  IMAD.WIDE.U32 R248, R248, -0x326172a9, RZ ;  /* 0xcd9e8d57f8f87825 */ /* 0x000fe200078e00ff */
[----:B--2---:R-:W-:Y:S02]  /*6780*/  FMNMX.FTZ R34, R8, R34, !PT ;  /* 0x0000002208227209 */ /* 0x004fe40007810000 */
[----:B------:R-:W-:Y:S01]  /*6790*/  FSETP.NEU.FTZ.AND P2, PT, R36, -INF , PT ;  /* 0xff8000002400780b */ /* 0x000fe20003f5d000 */
[----:B------:R-:W-:Y:S01]  /*67a0*/  IMAD.WIDE.U32 R8, R6, -0x326172a9, RZ ;  /* 0xcd9e8d5706087825 */ /* 0x000fe200078e00ff */
[----:B------:R-:W-:-:S02]  /*67b0*/  LOP3.LUT R240, R249, UR16, R240, 0x96, !PT ;  /* 0x00000010f9f07c12 */ /* 0x000fc4000f8e96f0 */
[C---:B------:R-:W-:Y:S01]  /*67c0*/  FSETP.NEU.FTZ.AND P1, PT, R34.reuse, -INF , PT ;  /* 0xff8000002200780b */ /* 0x040fe20003f3d000 */
[----:B------:R-:W-:Y:S01]  /*67d0*/  FMUL.FTZ R147, R34, c[0x0][0x23c] ;  /* 0x00008f0022937a20 */ /* 0x000fe20000410000 */
[----:B------:R-:W-:Y:S01]  /*67e0*/  LOP3.LUT R24, R9, UR24, R214, 0x96, !PT ;  /* 0x0000001809187c12 */ /* 0x000fe2000f8e96d6 */
[----:B------:R-:W-:Y:S01]  /*67f0*/  IMAD.WIDE.U32 R240, R240, -0x2daee0ad, RZ ;  /* 0xd2511f53f0f07825 */ /* 0x000fe200078e00ff */
[----:B------:R-:W-:Y:S02]  /*6800*/  LOP3.LUT R12, R8, 0xffff, RZ, 0xc0, !PT ;  /* 0x0000ffff080c7812 */ /* 0x000fe400078ec0ff */
[----:B---3--:R-:W-:Y:S01]  /*6810*/  FMNMX.FTZ R33, R4, R33, !PT ;  /* 0x0000002104217209 */ /* 0x008fe20007810000 */
[----:B------:R-:W-:Y:S01]  /*6820*/  FMUL.FTZ R56, R36, c[0x0][0x23c] ;  /* 0x00008f0024387a20 */ /* 0x000fe20000410000 */
[----:B------:R-:W-:Y:S01]  /*6830*/  LOP3.LUT R14, R241, UR4, R14, 0x96, !PT ;  /* 0x00000004f10e7c12 */ /* 0x000fe2000f8e960e */
[----:B------:R-:W-:Y:S01]  /*6840*/  IMAD.WIDE.U32 R16, R5, -0x326172a9, RZ ;  /* 0xcd9e8d5705107825 */ /* 0x000fe200078e00ff */
[----:B------:R-:W-:-:S02]  /*6850*/  FSEL R147, R147, RZ, P1 ;  /* 0x000000ff93937208 */ /* 0x000fc40000800000 */
[----:B----4-:R-:W-:Y:S01]  /*6860*/  FMNMX.FTZ R7, R7, R10, !PT ;  /* 0x0000000a07077209 */ /* 0x010fe20007810000 */
[----:B------:R-:W-:Y:S01]  /*6870*/  IMAD.WIDE.U32 R14, R14, -0x326172a9, RZ ;  /* 0xcd9e8d570e0e7825 */ /* 0x000fe200078e00ff */
[--C-:B------:R-:W-:Y:S02]  /*6880*/  SHF.R.U32.HI R9, RZ, 0x10, R8.reuse ;  /* 0x00000010ff097819 */ /* 0x100fe40000011608 */
[C---:B------:R-:W-:Y:S01]  /*6890*/  FSETP.NEU.FTZ.AND P0, PT, R33.reuse, -INF , PT ;  /* 0xff8000002100780b */ /* 0x040fe20003f1d000 */
[----:B------:R-:W-:Y:S01]  /*68a0*/  FMUL.FTZ R67, R33, c[0x0][0x23c] ;  /* 0x00008f0021437a20 */ /* 0x000fe20000410000 */
[----:B------:R-:W1:Y:S01]  /*68b0*/  SHFL.BFLY PT, R35, R7, 0x1, 0x1f ;  /* 0x0c201f0007237f89 */ /* 0x000e6200000e0000 */
[----:B------:R-:W-:Y:S01]  /*68c0*/  FSEL R56, R56, RZ, P2 ;  /* 0x000000ff38387208 */ /* 0x000fe20001000000 */
[--C-:B------:R-:W-:Y:S01]  /*68d0*/  FFMA.FTZ R42, R247, c[0x0][0x23c], -R147.reuse ;  /* 0x00008f00f72a7a23 */ /* 0x100fe20000010893 */
[----:B------:R-:W-:Y:S01]  /*68e0*/  LOP3.LUT R27, R8, 0xff, RZ, 0xc0, !PT ;  /* 0x000000ff081b7812 */ /* 0x000fe200078ec0ff */
[--C-:B------:R-:W-:Y:S01]  /*68f0*/  FFMA.FTZ R41, R246, c[0x0][0x23c], -R147.reuse ;  /* 0x00008f00f6297a23 */ /* 0x100fe20000010893 */
[----:B------:R-:W-:Y:S01]  /*6900*/  SHF.R.U32.HI R31, RZ, 0x18, R8 ;  /* 0x00000018ff1f7819 */ /* 0x000fe20000011608 */
[----:B------:R-:W-:Y:S01]  /*6910*/  FFMA.FTZ R48, R242, c[0x0][0x23c], -R56 ;  /* 0x00008f00f2307a23 */ /* 0x000fe20000010838 */
[----:B------:R-:W-:Y:S01]  /*6920*/  LOP3.LUT R8, R14, 0xffff, RZ, 0xc0, !PT ;  /* 0x0000ffff0e087812 */ /* 0x000fe200078ec0ff */
[--C-:B------:R-:W-:Y:S01]  /*6930*/  FFMA.FTZ R44, R244, c[0x0][0x23c], -R147.reuse ;  /* 0x00008f00f42c7a23 */ /* 0x100fe20000010893 */
[----:B------:R-:W-:Y:S01]  /*6940*/  LOP3.LUT R9, R9, 0xff, RZ, 0xc0, !PT ;  /* 0x000000ff09097812 */ /* 0x000fe200078ec0ff */
[----:B------:R-:W-:Y:S01]  /*6950*/  FFMA.FTZ R43, R243, c[0x0][0x23c], -R147 ;  /* 0x00008f00f32b7a23 */ /* 0x000fe20000010893 */
[----:B------:R-:W-:Y:S01]  /*6960*/  FSEL R67, R67, RZ, P0 ;  /* 0x000000ff43437208 */ /* 0x000fe20000000000 */
[----:B------:R-:W-:Y:S01]  /*6970*/  IMAD.MOV.U32 R242, RZ, RZ, R16 ;  /* 0x000000fffff27224 */ /* 0x000fe200078e0010 */
[----:B------:R-:W-:Y:S01]  /*6980*/  LOP3.LUT R6, R14, 0xff, RZ, 0xc0, !PT ;  /* 0x000000ff0e067812 */ /* 0x000fe200078ec0ff */
[----:B------:R-:W-:Y:S01]  /*6990*/  MUFU.EX2 R42, R42 ;  /* 0x0000002a002a7308 */ /* 0x000fe20000000800 */
[----:B------:R-:W-:Y:S01]  /*69a0*/  SHF.R.U32.HI R8, RZ, 0x8, R8 ;  /* 0x00000008ff087819 */ /* 0x000fe20000011608 */
[----:B------:R-:W-:Y:S01]  /*69b0*/  FFMA.FTZ R38, R251, c[0x0][0x23c], -R67 ;  /* 0x00008f00fb267a23 */ /* 0x000fe20000010843 */
[----:B------:R-:W-:Y:S01]  /*69c0*/  PRMT R31, R9, 0x5410, R31 ;  /* 0x00005410091f7816 */ /* 0x000fe2000000001f */
[--C-:B------:R-:W-:Y:S01]  /*69d0*/  FFMA.FTZ R37, R252, c[0x0][0x23c], -R67.reuse ;  /* 0x00008f00fc257a23 */ /* 0x100fe20000010843 */
[----:B------:R-:W-:Y:S01]  /*69e0*/  LOP3.LUT R9, R24, 0xffff, RZ, 0xc0, !PT ;  /* 0x0000ffff18097812 */ /* 0x000fe200078ec0ff */
[--C-:B------:R-:W-:Y:S01]  /*69f0*/  FFMA.FTZ R40, R245, c[0x0][0x23c], -R67.reuse ;  /* 0x00008f00f5287a23 */ /* 0x100fe20000010843 */
[----:B------:R-:W-:Y:S01]  /*6a00*/  PRMT R6, R6, 0x5410, R8 ;  /* 0x0000541006067816 */ /* 0x000fe20000000008 */
[----:B------:R-:W2:Y:S01]  /*6a10*/  MUFU.EX2 R41, R41 ;  /* 0x0000002900297308 */ /* 0x000ea20000000800 */
[----:B------:R-:W-:Y:S01]  /*6a20*/  FFMA.FTZ R39, R250, c[0x0][0x23c], -R67 ;  /* 0x00008f00fa277a23 */ /* 0x000fe20000010843 */
[----:B------:R-:W-:Y:S01]  /*6a30*/  LOP3.LUT R25, R24, 0xff, RZ, 0xc0, !PT ;  /* 0x000000ff18197812 */ /* 0x000fe200078ec0ff */
[----:B------:R-:W-:Y:S01]  /*6a40*/  IMAD.MOV.U32 R243, RZ, RZ, R17 ;  /* 0x000000fffff37224 */ /* 0x000fe200078e0011 */
[----:B------:R-:W-:Y:S01]  /*6a50*/  SHF.R.U32.HI R8, RZ, 0x10, R24 ;  /* 0x00000010ff087819 */ /* 0x000fe20000011618 */
[----:B------:R-:W3:Y:S01]  /*6a60*/  LDSM.16.MT88.4 R16, [R187+0x6000] ;  /* 0x00600000bb10783b */ /* 0x000ee20000004200 */
[----:B------:R-:W-:Y:S01]  /*6a70*/  SHF.R.U32.HI R9, RZ, 0x8, R9 ;  /* 0x00000008ff097819 */ /* 0x000fe20000011609 */
[----:B------:R-:W-:Y:S01]  /*6a80*/  FFMA.FTZ R46, R239, c[0x0][0x23c], -R56 ;  /* 0x00008f00ef2e7a23 */ /* 0x000fe20000010838 */
[----:B------:R-:W-:Y:S01]  /*6a90*/  LOP3.LUT R4, R15, UR24, R242, 0x96, !PT ;  /* 0x000000180f047c12 */ /* 0x000fe2000f8e96f2 */
[----:B------:R-:W-:Y:S01]  /*6aa0*/  MUFU.EX2 R44, R44 ;  /* 0x0000002c002c7308 */ /* 0x000fe20000000800 */
[----:B------:R-:W-:Y:S01]  /*6ab0*/  SHF.R.U32.HI R11, RZ, 0x10, R14 ;  /* 0x00000010ff0b7819 */ /* 0x000fe2000001160e */
[----:B------:R-:W-:Y:S01]  /*6ac0*/  FFMA.FTZ R45, R238, c[0x0][0x23c], -R56 ;  /* 0x00008f00ee2d7a23 */ /* 0x000fe20000010838 */
[----:B------:R-:W-:Y:S01]  /*6ad0*/  SHF.R.U32.HI R24, RZ, 0x18, R24 ;  /* 0x00000018ff187819 */ /* 0x000fe20000011618 */
[----:B------:R-:W-:Y:S01]  /*6ae0*/  FFMA.FTZ R47, R237, c[0x0][0x23c], -R56 ;  /* 0x00008f00ed2f7a23 */ /* 0x000fe20000010838 */
[----:B------:R-:W-:Y:S01]  /*6af0*/  LOP3.LUT R8, R8, 0xff, RZ, 0xc0, !PT ;  /* 0x000000ff08087812 */ /* 0x000fe200078ec0ff */
[----:B------:R-:W-:Y:S01]  /*6b00*/  FFMA.FTZ R152, R152, c[0x0][0x23c], -R147 ;  /* 0x00008f0098987a23 */ /* 0x000fe20000010893 */
[----:B------:R-:W-:Y:S01]  /*6b10*/  PRMT R25, R25, 0x5410, R9 ;  /* 0x0000541019197816 */ /* 0x000fe20000000009 */
[----:B------:R-:W-:Y:S01]  /*6b20*/  MUFU.EX2 R43, R43 ;  /* 0x0000002b002b7308 */ /* 0x000fe20000000800 */
[----:B------:R-:W-:Y:S01]  /*6b30*/  LOP3.LUT R10, R4, 0xffff, RZ, 0xc0, !PT ;  /* 0x0000ffff040a7812 */ /* 0x000fe200078ec0ff */
[----:B------:R-:W-:Y:S01]  /*6b40*/  FFMA.FTZ R155, R155, c[0x0][0x23c], -R147 ;  /* 0x00008f009b9b7a23 */ /* 0x000fe20000010893 */
[----:B------:R-:W-:Y:S01]  /*6b50*/  SHF.R.U32.HI R9, RZ, 0x10, R4 ;  /* 0x00000010ff097819 */ /* 0x000fe20000011604 */
[--C-:B------:R-:W-:Y:S01]  /*6b60*/  FFMA.FTZ R171, R171, c[0x0][0x23c], -R56.reuse ;  /* 0x00008f00abab7a23 */ /* 0x100fe20000010838 */
[----:B------:R-:W-:Y:S01]  /*6b70*/  PRMT R53, R203, 0x7054, R203 ;  /* 0x00007054cb357816 */ /* 0x000fe200000000cb */
[----:B------:R-:W-:Y:S01]  /*6b80*/  FFMA.FTZ R176, R176, c[0x0][0x23c], -R56 ;  /* 0x00008f00b0b07a23 */ /* 0x000fe20000010838 */
[----:B------:R-:W-:Y:S01]  /*6b90*/  SHF.R.U32.HI R5, RZ, 0x18, R14 ;  /* 0x00000018ff057819 */ /* 0x000fe2000001160e */
[----:B------:R-:W-:Y:S01]  /*6ba0*/  MUFU.EX2 R38, R38 ;  /* 0x0000002600267308 */ /* 0x000fe20000000800 */
[----:B------:R-:W-:Y:S01]  /*6bb0*/  LOP3.LUT R11, R11, 0xff, RZ, 0xc0, !PT ;  /* 0x000000ff0b0b7812 */ /* 0x000fe200078ec0ff */
[--C-:B------:R-:W-:Y:S01]  /*6bc0*/  HSET2.LE.AND R6, R6, R53.reuse, PT ;  /* 0x0000003506067233 */ /* 0x100fe20003803000 */
[----:B------:R-:W-:Y:S01]  /*6bd0*/  PRMT R24, R8, 0x5410, R24 ;  /* 0x0000541008187816 */ /* 0x000fe20000000018 */
[--C-:B------:R-:W-:Y:S01]  /*6be0*/  HSET2.LE.AND R31, R31, R53.reuse, PT ;  /* 0x000000351f1f7233 */ /* 0x100fe20003803000 */
[----:B------:R-:W-:Y:S01]  /*6bf0*/  LOP3.LUT R20, R4, 0xff, RZ, 0xc0, !PT ;  /* 0x000000ff04147812 */ /* 0x000fe200078ec0ff */
[--C-:B------:R-:W-:Y:S01]  /*6c00*/  HSET2.LE.AND R25, R25, R53.reuse, PT ;  /* 0x0000003519197233 */ /* 0x100fe20003803000 */
[----:B------:R-:W-:Y:S01]  /*6c10*/  SHF.R.U32.HI R4, RZ, 0x18, R4 ;  /* 0x00000018ff047819 */ /* 0x000fe20000011604 */
[----:B------:R-:W4:Y:S01]  /*6c20*/  MUFU.EX2 R37, R37 ;  /* 0x0000002500257308 */ /* 0x000f220000000800 */
[----:B------:R-:W-:Y:S01]  /*6c30*/  SHF.R.U32.HI R10, RZ, 0x8, R10 ;  /* 0x00000008ff0a7819 */ /* 0x000fe2000001160a */
[--C-:B------:R-:W-:Y:S01]  /*6c40*/  FFMA.FTZ R151, R151, c[0x0][0x23c], -R147.reuse ;  /* 0x00008f0097977a23 */ /* 0x100fe20000010893 */
[----:B------:R-:W-:Y:S01]  /*6c50*/  LOP3.LUT R9, R9, 0xff, RZ, 0xc0, !PT ;  /* 0x000000ff09097812 */ /* 0x000fe200078ec0ff */
[----:B------:R-:W-:Y:S01]  /*6c60*/  FFMA.FTZ R153, R153, c[0x0][0x23c], -R147 ;  /* 0x00008f0099997a23 */ /* 0x000fe20000010893 */
[----:B------:R-:W-:Y:S01]  /*6c70*/  FSEL R8, R33, RZ, P0 ;  /* 0x000000ff21087208 */ /* 0x000fe20000000000 */
[----:B------:R-:W-:Y:S01]  /*6c80*/  FFMA.FTZ R158, R158, c[0x0][0x23c], -R67 ;  /* 0x00008f009e9e7a23 */ /* 0x000fe20000010843 */
[----:B------:R-:W-:Y:S01]  /*6c90*/  PRMT R5, R11, 0x5410, R5 ;  /* 0x000054100b057816 */ /* 0x000fe20000000005 */
[----:B------:R-:W-:Y:S01]  /*6ca0*/  MUFU.EX2 R40, R40 ;  /* 0x0000002800287308 */ /* 0x000fe20000000800 */
[----:B------:R-:W-:Y:S01]  /*6cb0*/  PRMT R20, R20, 0x5410, R10 ;  /* 0x0000541014147816 */ /* 0x000fe2000000000a */
[----:B------:R-:W-:Y:S01]  /*6cc0*/  FADD.FTZ R8, R133, -R8 ;  /* 0x8000000885087221 */ /* 0x000fe20000010000 */
[----:B------:R-:W-:Y:S01]  /*6cd0*/  PRMT R4, R9, 0x5410, R4 ;  /* 0x0000541009047816 */ /* 0x000fe20000000004 */
[--C-:B------:R-:W-:Y:S01]  /*6ce0*/  HSET2.LE.AND R23, R5, R53.reuse, PT ;  /* 0x0000003505177233 */ /* 0x100fe20003803000 */
[----:B--2---:R-:W-:Y:S01]  /*6cf0*/  F2FP.PACK_AB R22, R41, R42 ;  /* 0x0000002a2916723e */ /* 0x004fe200000000ff */
[----:B------:R-:W-:Y:S01]  /*6d00*/  FMUL.FTZ R8, R8, c[0x0][0x23c] ;  /* 0x00008f0008087a20 */ /* 0x000fe20000410000 */
[----:B-1----:R-:W-:Y:S01]  /*6d10*/  FMNMX.FTZ R35, R7, R35, !PT ;  /* 0x0000002307237209 */ /* 0x002fe20007810000 */
[----:B------:R-:W1:Y:S01]  /*6d20*/  MUFU.EX2 R39, R39 ;  /* 0x0000002700277308 */ /* 0x000e620000000800 */
[----:B------:R-:W-:Y:S01]  /*6d30*/  LOP3.LUT R22, R6, R22, RZ, 0xc0, !PT ;  /* 0x0000001606167212 */ /* 0x000fe200078ec0ff */
[--C-:B------:R-:W-:Y:S01]  /*6d40*/  HSET2.LE.AND R20, R20, R53.reuse, PT ;  /* 0x0000003514147233 */ /* 0x100fe20003803000 */
[----:B------:R-:W-:Y:S01]  /*6d50*/  SHF.R.U32.HI R12, RZ, 0x8, R12 ;  /* 0x00000008ff0c7819 */ /* 0x000fe2000001160c */
[--C-:B------:R-:W-:Y:S01]  /*6d60*/  HSET2.LE.AND R4, R4, R53.reuse, PT ;  /* 0x0000003504047233 */ /* 0x100fe20003803000 */
[----:B----4-:R-:W-:Y:S01]  /*6d70*/  F2FP.PACK_AB R6, R37, R38 ;  /* 0x000000262506723e */ /* 0x010fe200000000ff */
[----:B------:R-:W-:Y:S01]  /*6d80*/  FMUL.FTZ R54, R35, c[0x0][0x23c] ;  /* 0x00008f0023367a20 */ /* 0x000fe20000410000 */
[----:B------:R-:W-:Y:S01]  /*6d90*/  F2FP.PACK_AB R5, R43, R44 ;  /* 0x0000002c2b05723e */ /* 0x000fe200000000ff */
[----:B------:R2:W4:Y:S01]  /*6da0*/  MUFU.EX2 R49, R8 ;  /* 0x0000000800317308 */ /* 0x0005220000000800 */
[----:B------:R-:W-:Y:S01]  /*6db0*/  FSETP.NEU.FTZ.AND P0, PT, R35, -INF , PT ;  /* 0xff8000002300780b */ /* 0x000fe20003f1d000 */
[----:B------:R-:W-:Y:S01]  /*6dc0*/  FFMA.FTZ R154, R154, c[0x0][0x23c], -R67 ;  /* 0x00008f009a9a7a23 */ /* 0x000fe20000010843 */
[----:B------:R-:W-:Y:S01]  /*6dd0*/  PRMT R27, R27, 0x5410, R12 ;  /* 0x000054101b1b7816 */ /* 0x000fe2000000000c */
[--C-:B------:R-:W-:Y:S01]  /*6de0*/  FFMA.FTZ R163, R163, c[0x0][0x23c], -R56.reuse ;  /* 0x00008f00a3a37a23 */ /* 0x100fe20000010838 */
[----:B------:R-:W-:Y:S01]  /*6df0*/  LOP3.LUT R23, R23, R6, RZ, 0xc0, !PT ;  /* 0x0000000617177212 */ /* 0x000fe200078ec0ff */
[----:B------:R-:W5:Y:S01]  /*6e00*/  LDSM.16.MT88.4 R12, [R186+0x6000] ;  /* 0x00600000ba0c783b */ /* 0x000f620000004200 */
[----:B------:R-:W-:Y:S01]  /*6e10*/  LOP3.LUT R20, R20, R5, RZ, 0xc0, !PT ;  /* 0x0000000514147212 */ /* 0x000fe200078ec0ff */
[----:B------:R-:W-:Y:S01]  /*6e20*/  MUFU.EX2 R46, R46 ;  /* 0x0000002e002e7308 */ /* 0x000fe20000000800 */
[----:B-1----:R-:W-:Y:S01]  /*6e30*/  F2FP.PACK_AB R21, R39, R40 ;  /* 0x000000282715723e */ /* 0x002fe200000000ff */
[----:B------:R-:W-:Y:S01]  /*6e40*/  HSET2.LE.AND R27, R27, R53, PT ;  /* 0x000000351b1b7233 */ /* 0x000fe20003803000 */
[----:B------:R-:W-:Y:S01]  /*6e50*/  FSEL R54, R54, RZ, P0 ;  /* 0x000000ff36367208 */ /* 0x000fe20000000000 */
[----:B------:R-:W-:Y:S01]  /*6e60*/  FFMA.FTZ R162, R162, c[0x0][0x23c], -R56 ;  /* 0x00008f00a2a27a23 */ /* 0x000fe20000010838 */
[----:B------:R-:W-:Y:S01]  /*6e70*/  LOP3.LUT R21, R4, R21, RZ, 0xc0, !PT ;  /* 0x0000001504157212 */ /* 0x000fe200078ec0ff */
[----:B------:R-:W-:Y:S01]  /*6e80*/  FFMA.FTZ R168, R168, c[0x0][0x23c], -R147 ;  /* 0x00008f00a8a87a23 */ /* 0x000fe20000010893 */
[----:B------:R-:W-:Y:S01]  /*6e90*/  LDSM.16.MT88.4 R4, [R184+0x6000] ;  /* 0x00600000b804783b */ /* 0x000fe20000004200 */
[----:B------:R-:W-:Y:S01]  /*6ea0*/  FSEL R29, R36, RZ, P2 ;  /* 0x000000ff241d7208 */ /* 0x000fe20001000000 */
[--C-:B------:R-:W-:Y:S01]  /*6eb0*/  FFMA.FTZ R57, R236, c[0x0][0x23c], -R54.reuse ;  /* 0x00008f00ec397a23 */ /* 0x100fe20000010836 */
[----:B------:R-:W-:Y:S01]  /*6ec0*/  FSEL R26, R35, RZ, P0 ;  /* 0x000000ff231a7208 */ /* 0x000fe20000000000 */
[----:B--2---:R-:W1:Y:S01]  /*6ed0*/  LDSM.16.MT88.4 R8, [R185+0x6000] ;  /* 0x00600000b908783b */ /* 0x004e620000004200 */
[--C-:B------:R-:W-:Y:S01]  /*6ee0*/  FFMA.FTZ R58, R64, c[0x0][0x23c], -R54.reuse ;  /* 0x00008f00403a7a23 */ /* 0x100fe20000010836 */
[----:B------:R-:W-:Y:S01]  /*6ef0*/  FSEL R50, R34, RZ, P1 ;  /* 0x000000ff22327208 */ /* 0x000fe20000800000 */
[--C-:B------:R-:W-:Y:S01]  /*6f00*/  FFMA.FTZ R52, R235, c[0x0][0x23c], -R54.reuse ;  /* 0x00008f00eb347a23 */ /* 0x100fe20000010836 */
[----:B------:R-:W-:Y:S01]  /*6f10*/  MUFU.EX2 R45, R45 ;  /* 0x0000002d002d7308 */ /* 0x000fe20000000800 */
[----:B------:R-:W-:Y:S01]  /*6f20*/  FFMA.FTZ R55, R233, c[0x0][0x23c], -R54 ;  /* 0x00008f00e9377a23 */ /* 0x000fe20000010836 */
[----:B------:R-:W-:Y:S01]  /*6f30*/  LOP3.LUT R248, R243, UR7, R248, 0x96, !PT ;  /* 0x00000007f3f87c12 */ /* 0x000fe2000f8e96f8 */
[----:B------:R-:W-:Y:S01]  /*6f40*/  FADD.FTZ R29, R136, -R29 ;  /* 0x8000001d881d7221 */ /* 0x000fe20000010000 */
[----:B------:R-:W-:Y:S01]  /*6f50*/  IADD3 R30, R30, 0x1, RZ ;  /* 0x000000011e1e7810 */ /* 0x000fe20007ffe0ff */
[----:B------:R-:W-:Y:S01]  /*6f60*/  FADD.FTZ R26, R135, -R26 ;  /* 0x8000001a871a7221 */ /* 0x000fe20000010000 */
[----:B------:R-:W-:Y:S01]  /*6f70*/  ISETP.GE.AND P0, PT, R132, 0x3, PT ;  /* 0x000000038400780c */ /* 0x000fe20003f06270 */
[----:B------:R-:W-:Y:S01]  /*6f80*/  FADD.FTZ R50, R134, -R50 ;  /* 0x8000003286327221 */ /* 0x000fe20000010000 */
[----:B------:R-:W-:Y:S01]  /*6f90*/  MUFU.EX2 R57, R57 ;  /* 0x0000003900397308 */ /* 0x000fe20000000800 */
[----:B------:R-:W-:-:S02]  /*6fa0*/  FMUL.FTZ R29, R29, c[0x0][0x23c] ;  /* 0x00008f001d1d7a20 */ /* 0x000fc40000410000 */
[----:B------:R-:W-:Y:S02]  /*6fb0*/  FMUL.FTZ R26, R26, c[0x0][0x23c] ;  /* 0x00008f001a1a7a20 */ /* 0x000fe40000410000 */
[----:B------:R-:W-:Y:S02]  /*6fc0*/  FMUL.FTZ R50, R50, c[0x0][0x23c] ;  /* 0x00008f0032327a20 */ /* 0x000fe40000410000 */
[-C--:B----4-:R-:W-:Y:S01]  /*6fd0*/  FMUL.FTZ R70, R70, R49.reuse ;  /* 0x0000003146467220 */ /* 0x090fe20000410000 */
[----:B------:R-:W-:Y:S01]  /*6fe0*/  MUFU.EX2 R58, R58 ;  /* 0x0000003a003a7308 */ /* 0x000fe20000000800 */
[-C--:B------:R-:W-:Y:S02]  /*6ff0*/  FMUL.FTZ R71, R71, R49.reuse ;  /* 0x0000003147477220 */ /* 0x080fe40000410000 */
[-C--:B------:R-:W-:Y:S01]  /*7000*/  FMUL.FTZ R82, R82, R49.reuse ;  /* 0x0000003152527220 */ /* 0x080fe20000410000 */
[----:B------:R-:W-:Y:S01]  /*7010*/  @P0 IADD3 R206, R132, -0x3, RZ ;  /* 0xfffffffd84ce0810 */ /* 0x000fe20007ffe0ff */
[----:B------:R-:W-:-:S02]  /*7020*/  FMUL.FTZ R83, R83, R49 ;  /* 0x0000003153537220 */ /* 0x000fc40000410000 */
[-C--:B------:R-:W-:Y:S01]  /*7030*/  FMUL.FTZ R74, R74, R49.reuse ;  /* 0x000000314a4a7220 */ /* 0x080fe20000410000 */
[----:B------:R-:W-:Y:S01]  /*7040*/  MUFU.EX2 R48, R48 ;  /* 0x0000003000307308 */ /* 0x000fe20000000800 */
[----:B------:R-:W-:Y:S02]  /*7050*/  FMUL.FTZ R75, R75, R49 ;  /* 0x000000314b4b7220 */ /* 0x000fe40000410000 */
[----:B------:R-:W-:-:S04]  /*7060*/  IMAD.WIDE.U32 R248, R248, -0x2daee0ad, RZ ;  /* 0xd2511f53f8f87825 */ /* 0x000fc800078e00ff */
[-C--:B------:R-:W-:Y:S01]  /*7070*/  FMUL.FTZ R126, R126, R49.reuse ;  /* 0x000000317e7e7220 */ /* 0x080fe20000410000 */
[----:B------:R-:W2:Y:S01]  /*7080*/  MUFU.EX2 R47, R47 ;  /* 0x0000002f002f7308 */ /* 0x000ea20000000800 */
[-C--:B------:R-:W-:Y:S01]  /*7090*/  FMUL.FTZ R127, R127, R49.reuse ;  /* 0x000000317f7f7220 */ /* 0x080fe20000410000 */
[----:B------:R-:W-:Y:S01]  /*70a0*/  LOP3.LUT R240, R249, UR23, R240, 0x96, !PT ;  /* 0x00000017f9f07c12 */ /* 0x000fe2000f8e96f0 */
[-C--:B------:R-:W-:Y:S02]  /*70b0*/  FMUL.FTZ R122, R122, R49.reuse ;  /* 0x000000317a7a7220 */ /* 0x080fe40000410000 */
[----:B------:R-:W-:Y:S02]  /*70c0*/  FMUL.FTZ R123, R123, R49 ;  /* 0x000000317b7b7220 */ /* 0x000fe40000410000 */
[--C-:B------:R-:W-:Y:S01]  /*70d0*/  FFMA.FTZ R178, R178, c[0x0][0x23c], -R54.reuse ;  /* 0x00008f00b2b27a23 */ /* 0x100fe20000010836 */
[----:B------:R-:W-:Y:S01]  /*70e0*/  MUFU.EX2 R52, R52 ;  /* 0x0000003400347308 */ /* 0x000fe20000000800 */
[----:B------:R-:W-:-:S02]  /*70f0*/  FFMA.FTZ R177, R177, c[0x0][0x23c], -R54 ;  /* 0x00008f00b1b17a23 */ /* 0x000fc40000010836 */
[--C-:B------:R-:W-:Y:S02]  /*7100*/  FFMA.FTZ R161, R161, c[0x0][0x23c], -R54.reuse ;  /* 0x00008f00a1a17a23 */ /* 0x100fe40000010836 */
[----:B------:R-:W-:Y:S02]  /*7110*/  FFMA.FTZ R156, R156, c[0x0][0x23c], -R54 ;  /* 0x00008f009c9c7a23 */ /* 0x000fe40000010836 */
[-C--:B------:R-:W-:Y:S01]  /*7120*/  FMUL.FTZ R106, R106, R49.reuse ;  /* 0x000000316a6a7220 */ /* 0x080fe20000410000 */
[----:B------:R-:W4:Y:S01]  /*7130*/  MUFU.EX2 R55, R55 ;  /* 0x0000003700377308 */ /* 0x000f220000000800 */
[----:B--2---:R-:W-:Y:S01]  /*7140*/  F2FP.PACK_AB R134, R47, R48 ;  /* 0x000000302f86723e */ /* 0x004fe200000000ff */
[-C--:B------:R-:W-:Y:S02]  /*7150*/  FMUL.FTZ R107, R107, R49.reuse ;  /* 0x000000316b6b7220 */ /* 0x080fe40000410000 */
[-C--:B------:R-:W-:Y:S02]  /*7160*/  FMUL.FTZ R90, R90, R49.reuse ;  /* 0x000000315a5a7220 */ /* 0x080fe40000410000 */
[----:B------:R-:W-:-:S02]  /*7170*/  FMUL.FTZ R91, R91, R49 ;  /* 0x000000315b5b7220 */ /* 0x000fc40000410000 */
[----:B------:R2:W1:Y:S01]  /*7180*/  MUFU.EX2 R59, R29 ;  /* 0x0000001d003b7308 */ /* 0x0004620000000800 */
[-C--:B------:R-:W-:Y:S02]  /*7190*/  FMUL.FTZ R94, R94, R49.reuse ;  /* 0x000000315e5e7220 */ /* 0x080fe40000410000 */
[----:B------:R-:W-:Y:S02]  /*71a0*/  FMUL.FTZ R95, R95, R49 ;  /* 0x000000315f5f7220 */ /* 0x000fe40000410000 */
[----:B------:R-:W-:Y:S02]  /*71b0*/  FFMA.FTZ R169, R169, c[0x0][0x23c], -R147 ;  /* 0x00008f00a9a97a23 */ /* 0x000fe40000010893 */
[--C-:B------:R-:W-:Y:S01]  /*71c0*/  FFMA.FTZ R165, R165, c[0x0][0x23c], -R67.reuse ;  /* 0x00008f00a5a57a23 */ /* 0x100fe20000010843 */
[----:B------:R3:W3:Y:S01]  /*71d0*/  MUFU.EX2 R64, R26 ;  /* 0x0000001a00407308 */ /* 0x0006e20000000800 */
[----:B----4-:R-:W-:Y:S01]  /*71e0*/  F2FP.PACK_AB R133, R55, R52 ;  /* 0x000000343785723e */ /* 0x010fe200000000ff */
[----:B------:R-:W-:-:S02]  /*71f0*/  FFMA.FTZ R167, R167, c[0x0][0x23c], -R67 ;  /* 0x00008f00a7a77a23 */ /* 0x000fc40000010843 */
[--C-:B------:R-:W-:Y:S02]  /*7200*/  FFMA.FTZ R166, R166, c[0x0][0x23c], -R147.reuse ;  /* 0x00008f00a6a67a23 */ /* 0x100fe40000010893 */
[----:B------:R-:W-:Y:S02]  /*7210*/  FFMA.FTZ R164, R164, c[0x0][0x23c], -R147 ;  /* 0x00008f00a4a47a23 */ /* 0x000fe40000010893 */
[----:B------:R-:W4:Y:S01]  /*7220*/  MUFU.EX2 R50, R50 ;  /* 0x0000003200327308 */ /* 0x000f220000000800 */
[----:B--2---:R-:W-:Y:S01]  /*7230*/  HSET2.LE.AND R29, R24, R53, PT ;  /* 0x00000035181d7233 */ /* 0x004fe20003803000 */
[----:B------:R-:W-:Y:S01]  /*7240*/  F2FP.PACK_AB R24, R58, R57 ;  /* 0x000000393a18723e */ /* 0x000fe200000000ff */
[-C--:B-1----:R-:W-:Y:S02]  /*7250*/  FMUL.FTZ R128, R128, R59.reuse ;  /* 0x0000003b80807220 */ /* 0x082fe40000410000 */
[-C--:B------:R-:W-:Y:S02]  /*7260*/  FMUL.FTZ R129, R129, R59.reuse ;  /* 0x0000003b81817220 */ /* 0x080fe40000410000 */
[-C--:B------:R-:W-:Y:S01]  /*7270*/  FMUL.FTZ R116, R116, R59.reuse ;  /* 0x0000003b74747220 */ /* 0x080fe20000410000 */
[----:B---3--:R-:W-:Y:S01]  /*7280*/  F2FP.PACK_AB R26, R45, R46 ;  /* 0x0000002e2d1a723e */ /* 0x008fe200000000ff */
[-C--:B------:R-:W-:Y:S01]  /*7290*/  FMUL.FTZ R130, R130, R64.reuse ;  /* 0x0000004082827220 */ /* 0x080fe20000410000 */
[----:B------:R-:W-:Y:S01]  /*72a0*/  MUFU.EX2 R152, R152 ;  /* 0x0000009800987308 */ /* 0x000fe20000000800 */
[----:B------:R-:W-:Y:S01]  /*72b0*/  FMUL.FTZ R131, R131, R64 ;  /* 0x0000004083837220 */ /* 0x000fe20000410000 */
[----:B------:R-:W-:Y:S01]  /*72c0*/  LOP3.LUT R26, R27, R26, RZ, 0xc0, !PT ;  /* 0x0000001a1b1a7212 */ /* 0x000fe200078ec0ff */
[-C--:B------:R-:W-:Y:S01]  /*72d0*/  FMUL.FTZ R117, R117, R59.reuse ;  /* 0x0000003b75757220 */ /* 0x080fe20000410000 */
[----:B------:R-:W-:Y:S01]  /*72e0*/  LOP3.LUT R27, R31, R24, RZ, 0xc0, !PT ;  /* 0x000000181f1b7212 */ /* 0x000fe200078ec0ff */
[----:B------:R-:W-:Y:S01]  /*72f0*/  FMUL.FTZ R118, R118, R64 ;  /* 0x0000004076767220 */ /* 0x000fe20000410000 */
[----:B------:R-:W-:Y:S01]  /*7300*/  LOP3.LUT R24, R25, R134, RZ, 0xc0, !PT ;  /* 0x0000008619187212 */ /* 0x000fe200078ec0ff */
[-C--:B------:R-:W-:Y:S01]  /*7310*/  FMUL.FTZ R119, R119, R64.reuse ;  /* 0x0000004077777220 */ /* 0x080fe20000410000 */
[----:B------:R-:W-:Y:S01]  /*7320*/  LOP3.LUT R134, R215, UR7, R230, 0x96, !PT ;  /* 0x00000007d7867c12 */ /* 0x000fe2000f8e96e6 */
[----:B------:R-:W-:Y:S01]  /*7330*/  FMUL.FTZ R112, R112, R59 ;  /* 0x0000003b70707220 */ /* 0x000fe20000410000 */
[----:B------:R-:W-:Y:S01]  /*7340*/  LOP3.LUT R25, R29, R133, RZ, 0xc0, !PT ;  /* 0x000000851d197212 */ /* 0x000fe200078ec0ff */
[----:B------:R-:W-:Y:S01]  /*7350*/  FMUL.FTZ R113, R113, R59 ;  /* 0x0000003b71717220 */ /* 0x000fe20000410000 */
[----:B------:R-:W1:Y:S01]  /*7360*/  MUFU.EX2 R155, R155 ;  /* 0x0000009b009b7308 */ /* 0x000e620000000800 */
[----:B------:R-:W-:-:S02]  /*7370*/  FMUL.FTZ R114, R114, R64 ;  /* 0x0000004072727220 */ /* 0x000fc40000410000 */
[-C--:B------:R-:W-:Y:S02]  /*7380*/  FMUL.FTZ R115, R115, R64.reuse ;  /* 0x0000004073737220 */ /* 0x080fe40000410000 */
[-C--:B------:R-:W-:Y:S01]  /*7390*/  FMUL.FTZ R108, R108, R59.reuse ;  /* 0x0000003b6c6c7220 */ /* 0x080fe20000410000 */
[C---:B------:R-:W-:Y:S01]  /*73a0*/  HMMA.16816.F32 R128, R24.reuse, R16, R128 ;  /* 0x000000101880723c */ /* 0x040fe20000001880 */
[-C--:B------:R-:W-:Y:S01]  /*73b0*/  FMUL.FTZ R109, R109, R59.reuse ;  /* 0x0000003b6d6d7220 */ /* 0x080fe20000410000 */
[----:B------:R-:W-:Y:S01]  /*73c0*/  MUFU.EX2 R171, R171 ;  /* 0x000000ab00ab7308 */ /* 0x000fe20000000800 */
[-C--:B------:R-:W-:Y:S02]  /*73d0*/  FMUL.FTZ R110, R110, R64.reuse ;  /* 0x000000406e6e7220 */ /* 0x080fe40000410000 */
[-C--:B------:R-:W-:Y:S02]  /*73e0*/  FMUL.FTZ R111, R111, R64.reuse ;  /* 0x000000406f6f7220 */ /* 0x080fe40000410000 */
[-C--:B------:R-:W-:Y:S01]  /*73f0*/  FMUL.FTZ R76, R76, R59.reuse ;  /* 0x0000003b4c4c7220 */ /* 0x080fe20000410000 */
[----:B------:R-:W-:Y:S01]  /*7400*/  HMMA.16816.F32 R116, R24, R18, R116 ;  /* 0x000000121874723c */ /* 0x000fe20000001874 */
[----:B------:R-:W-:Y:S01]  /*7410*/  FMUL.FTZ R77, R77, R59 ;  /* 0x0000003b4d4d7220 */ /* 0x000fe20000410000 */
[----:B------:R-:W2:Y:S01]  /*7420*/  MUFU.EX2 R176, R176 ;  /* 0x000000b000b07308 */ /* 0x000ea20000000800 */
[----:B------:R-:W-:-:S02]  /*7430*/  FMUL.FTZ R78, R78, R64 ;  /* 0x000000404e4e7220 */ /* 0x000fc40000410000 */
[-C--:B------:R-:W-:Y:S02]  /*7440*/  FMUL.FTZ R79, R79, R64.reuse ;  /* 0x000000404f4f7220 */ /* 0x080fe40000410000 */
[-C--:B------:R-:W-:Y:S01]  /*7450*/  FMUL.FTZ R84, R84, R59.reuse ;  /* 0x0000003b54547220 */ /* 0x080fe20000410000 */
[C---:B-----5:R-:W-:Y:S01]  /*7460*/  HMMA.16816.F32 R112, R24.reuse, R12, R112 ;  /* 0x0000000c1870723c */ /* 0x060fe20000001870 */
[-C--:B------:R-:W-:Y:S01]  /*7470*/  FMUL.FTZ R85, R85, R59.reuse ;  /* 0x0000003b55557220 */ /* 0x080fe20000410000 */
[----:B------:R-:W-:Y:S01]  /*7480*/  MUFU.EX2 R178, R178 ;  /* 0x000000b200b27308 */ /* 0x000fe20000000800 */
[-C--:B------:R-:W-:Y:S02]  /*7490*/  FMUL.FTZ R86, R86, R64.reuse ;  /* 0x0000004056567220 */ /* 0x080fe40000410000 */
[-C--:B------:R-:W-:Y:S02]  /*74a0*/  FMUL.FTZ R87, R87, R64.reuse ;  /* 0x0000004057577220 */ /* 0x080fe40000410000 */
[-C--:B------:R-:W-:Y:S01]  /*74b0*/  FMUL.FTZ R100, R100, R59.reuse ;  /* 0x0000003b64647220 */ /* 0x080fe20000410000 */
[----:B------:R-:W-:Y:S01]  /*74c0*/  HMMA.16816.F32 R108, R24, R14, R108 ;  /* 0x0000000e186c723c */ /* 0x000fe2000000186c */
[----:B------:R-:W-:Y:S01]  /*74d0*/  FMUL.FTZ R101, R101, R59 ;  /* 0x0000003b65657220 */ /* 0x000fe20000410000 */
[----:B------:R-:W3:Y:S01]  /*74e0*/  MUFU.EX2 R177, R177 ;  /* 0x000000b100b17308 */ /* 0x000ee20000000800 */
[----:B------:R-:W-:-:S02]  /*74f0*/  FMUL.FTZ R102, R102, R64 ;  /* 0x0000004066667220 */ /* 0x000fc40000410000 */
[-C--:B------:R-:W-:Y:S02]  /*7500*/  FMUL.FTZ R103, R103, R64.reuse ;  /* 0x0000004067677220 */ /* 0x080fe40000410000 */
[-C--:B------:R-:W-:Y:S01]  /*7510*/  FMUL.FTZ R96, R96, R59.reuse ;  /* 0x0000003b60607220 */ /* 0x080fe20000410000 */
[C---:B------:R-:W-:Y:S01]  /*7520*/  HMMA.16816.F32 R76, R24.reuse, R8, R76 ;  /* 0x00000008184c723c */ /* 0x040fe2000000184c */
[----:B------:R-:W-:Y:S01]  /*7530*/  FMUL.FTZ R97, R97, R59 ;  /* 0x0000003b61617220 */ /* 0x000fe20000410000 */
[----:B------:R-:W-:Y:S01]  /*7540*/  MUFU.EX2 R151, R151 ;  /* 0x0000009700977308 */ /* 0x000fe20000000800 */
[-C--:B------:R-:W-:Y:S02]  /*7550*/  FMUL.FTZ R98, R98, R64.reuse ;  /* 0x0000004062627220 */ /* 0x080fe40000410000 */
[----:B------:R-:W-:Y:S02]  /*7560*/  FMUL.FTZ R99, R99, R64 ;  /* 0x0000004063637220 */ /* 0x000fe40000410000 */
[----:B------:R-:W-:Y:S01]  /*7570*/  IMAD.WIDE.U32 R134, R134, -0x2daee0ad, RZ ;  /* 0xd2511f5386867825 */ /* 0x000fe200078e00ff */
[C---:B------:R-:W-:Y:S02]  /*7580*/  HMMA.16816.F32 R84, R24.reuse, R10, R84 ;  /* 0x0000000a1854723c */ /* 0x040fe40000001854 */
[----:B------:R-:W5:Y:S01]  /*7590*/  MUFU.EX2 R153, R153 ;  /* 0x0000009900997308 */ /* 0x000f620000000800 */
[-C--:B----4-:R-:W-:Y:S01]  /*75a0*/  FMUL.FTZ R68, R68, R50.reuse ;  /* 0x0000003244447220 */ /* 0x090fe20000410000 */
[----:B------:R-:W-:Y:S01]  /*75b0*/  LOP3.LUT R29, R134, 0xffff, RZ, 0xc0, !PT ;  /* 0x0000ffff861d7812 */ /* 0x000fe200078ec0ff */
[-C--:B------:R-:W-:Y:S01]  /*75c0*/  FMUL.FTZ R69, R69, R50.reuse ;  /* 0x0000003245457220 */ /* 0x080fe20000410000 */
[----:B------:R-:W-:Y:S01]  /*75d0*/  LOP3.LUT R28, R135, UR23, R28, 0x96, !PT ;  /* 0x00000017871c7c12 */ /* 0x000fe2000f8e961c */
[-C--:B------:R-:W-:Y:S01]  /*75e0*/  FMUL.FTZ R80, R80, R50.reuse ;  /* 0x0000003250507220 */ /* 0x080fe20000410000 */
[C---:B------:R-:W-:Y:S01]  /*75f0*/  HMMA.16816.F32 R100, R24.reuse, R4, R100 ;  /* 0x000000041864723c */ /* 0x040fe20000001864 */
[-C--:B------:R-:W-:Y:S01]  /*7600*/  FMUL.FTZ R81, R81, R50.reuse ;  /* 0x0000003251517220 */ /* 0x080fe20000410000 */
[----:B------:R-:W-:Y:S01]  /*7610*/  SHF.R.U32.HI R29, RZ, 0x8, R29 ;  /* 0x00000008ff1d7819 */ /* 0x000fe2000001161d */
[-C--:B------:R-:W-:Y:S01]  /*7620*/  FMUL.FTZ R72, R72, R50.reuse ;  /* 0x0000003248487220 */ /* 0x080fe20000410000 */
[----:B------:R-:W-:Y:S01]  /*7630*/  SHF.R.U32.HI R133, RZ, 0x10, R28 ;  /* 0x00000010ff857819 */ /* 0x000fe2000001161c */
[-C--:B------:R-:W-:Y:S01]  /*7640*/  FMUL.FTZ R73, R73, R50.reuse ;  /* 0x0000003249497220 */ /* 0x080fe20000410000 */
[----:B------:R-:W-:Y:S01]  /*7650*/  MUFU.EX2 R158, R158 ;  /* 0x0000009e009e7308 */ /* 0x000fe20000000800 */
[-C--:B------:R-:W-:Y:S01]  /*7660*/  FMUL.FTZ R124, R124, R50.reuse ;  /* 0x000000327c7c7220 */ /* 0x080fe20000410000 */
[----:B------:R-:W-:Y:S01]  /*7670*/  HMMA.16816.F32 R96, R24, R6, R96 ;  /* 0x000000061860723c */ /* 0x000fe20000001860 */
[----:B------:R-:W-:-:S02]  /*7680*/  FMUL.FTZ R125, R125, R50 ;  /* 0x000000327d7d7220 */ /* 0x000fc40000410000 */
[-C--:B------:R-:W-:Y:S02]  /*7690*/  FMUL.FTZ R120, R120, R50.reuse ;  /* 0x0000003278787220 */ /* 0x080fe40000410000 */
[-C--:B------:R-:W-:Y:S01]  /*76a0*/  FMUL.FTZ R121, R121, R50.reuse ;  /* 0x0000003279797220 */ /* 0x080fe20000410000 */
[----:B------:R-:W-:Y:S01]  /*76b0*/  MUFU.EX2 R161, R161 ;  /* 0x000000a100a17308 */ /* 0x000fe20000000800 */
[----:B------:R-:W-:Y:S01]  /*76c0*/  LOP3.LUT R24, R229, UR15, R30, 0x96, !PT ;  /* 0x0000000fe5187c12 */ /* 0x000fe2000f8e961e */
[C---:B------:R-:W-:Y:S01]  /*76d0*/  HMMA.16816.F32 R68, R20.reuse, R12, R68 ;  /* 0x0000000c1444723c */ /* 0x040fe20000001844 */
[--C-:B------:R-:W-:Y:S01]  /*76e0*/  SHF.R.U32.HI R30, RZ, 0x10, R134.reuse ;  /* 0x00000010ff1e7819 */ /* 0x100fe20000011686 */
[-C--:B------:R-:W-:Y:S01]  /*76f0*/  FMUL.FTZ R104, R104, R50.reuse ;  /* 0x0000003268687220 */ /* 0x080fe20000410000 */
[----:B------:R-:W-:Y:S01]  /*7700*/  SHF.R.U32.HI R26, RZ, 0x18, R134 ;  /* 0x00000018ff1a7819 */ /* 0x000fe20000011686 */
[-C--:B------:R-:W-:Y:S01]  /*7710*/  FMUL.FTZ R105, R105, R50.reuse ;  /* 0x0000003269697220 */ /* 0x080fe20000410000 */
[----:B------:R-:W-:Y:S01]  /*7720*/  LOP3.LUT R30, R30, 0xff, RZ, 0xc0, !PT ;  /* 0x000000ff1e1e7812 */ /* 0x000fe200078ec0ff */
[-C--:B------:R-:W-:Y:S01]  /*7730*/  FMUL.FTZ R88, R88, R50.reuse ;  /* 0x0000003258587220 */ /* 0x080fe20000410000 */
[----:B------:R-:W-:Y:S01]  /*7740*/  LOP3.LUT R13, R248, 0xffff, RZ, 0xc0, !PT ;  /* 0x0000fffff80d7812 */ /* 0x000fe200078ec0ff */
[C---:B------:R-:W-:Y:S01]  /*7750*/  HMMA.16816.F32 R80, R20.reuse, R8, R80 ;  /* 0x000000081450723c */ /* 0x040fe20000001850 */
[--C-:B------:R-:W-:Y:S01]  /*7760*/  SHF.R.U32.HI R12, RZ, 0x18, R248.reuse ;  /* 0x00000018ff0c7819 */ /* 0x100fe200000116f8 */
[-C--:B------:R-:W-:Y:S01]  /*7770*/  FMUL.FTZ R89, R89, R50.reuse ;  /* 0x0000003259597220 */ /* 0x080fe20000410000 */
[----:B------:R-:W-:Y:S01]  /*7780*/  SHF.R.U32.HI R13, RZ, 0x8, R13 ;  /* 0x00000008ff0d7819 */ /* 0x000fe2000001160d */
[-C--:B------:R-:W-:Y:S01]  /*7790*/  FMUL.FTZ R92, R92, R50.reuse ;  /* 0x000000325c5c7220 */ /* 0x080fe20000410000 */
[----:B------:R-:W-:Y:S01]  /*77a0*/  LOP3.LUT R27, R134, 0xff, RZ, 0xc0, !PT ;  /* 0x000000ff861b7812 */ /* 0x000fe200078ec0ff */
[----:B------:R-:W-:Y:S01]  /*77b0*/  FMUL.FTZ R93, R93, R50 ;  /* 0x000000325d5d7220 */ /* 0x000fe20000410000 */
[----:B------:R-:W-:Y:S01]  /*77c0*/  SHF.R.U32.HI R8, RZ, 0x10, R248 ;  /* 0x00000010ff087819 */ /* 0x000fe200000116f8 */
[----:B------:R-:W-:Y:S01]  /*77d0*/  HMMA.16816.F32 R72, R20, R14, R72 ;  /* 0x0000000e1448723c */ /* 0x000fe20000001848 */
[----:B------:R-:W-:Y:S01]  /*77e0*/  LOP3.LUT R9, R248, 0xff, RZ, 0xc0, !PT ;  /* 0x000000fff8097812 */ /* 0x000fe200078ec0ff */
[----:B------:R-:W-:Y:S01]  /*77f0*/  MUFU.EX2 R156, R156 ;  /* 0x0000009c009c7308 */ /* 0x000fe20000000800 */
[----:B------:R-:W-:Y:S01]  /*7800*/  LOP3.LUT R8, R8, 0xff, RZ, 0xc0, !PT ;  /* 0x000000ff08087812 */ /* 0x000fe200078ec0ff */
[----:B------:R-:W-:Y:S01]  /*7810*/  IMAD.WIDE.U32 R24, R24, -0x326172a9, RZ ;  /* 0xcd9e8d5718187825 */ /* 0x000fe200078e00ff */
[----:B------:R-:W-:-:S02]  /*7820*/  PRMT R26, R30, 0x5410, R26 ;  /* 0x000054101e1a7816 */ /* 0x000fc4000000001a */
[----:B------:R-:W-:Y:S01]  /*7830*/  LOP3.LUT R30, R28, 0xffff, RZ, 0xc0, !PT ;  /* 0x0000ffff1c1e7812 */ /* 0x000fe200078ec0ff */
[--C-:B------:R-:W-:Y:S01]  /*7840*/  FFMA.FTZ R14, R159, c[0x0][0x23c], -R67.reuse ;  /* 0x00008f009f0e7a23 */ /* 0x100fe20000010843 */
[C---:B------:R-:W-:Y:S01]  /*7850*/  HMMA.16816.F32 R124, R20.reuse, R16, R124 ;  /* 0x00000010147c723c */ /* 0x040fe2000000187c */
[----:B------:R-:W-:Y:S01]  /*7860*/  FFMA.FTZ R159, R157, c[0x0][0x23c], -R67 ;  /* 0x00008f009d9f7a23 */ /* 0x000fe20000010843 */
[----:B------:R-:W-:Y:S01]  /*7870*/  PRMT R9, R9, 0x5410, R13 ;  /* 0x0000541009097816 */ /* 0x000fe2000000000d */
[----:B------:R1:W4:Y:S01]  /*7880*/  MUFU.EX2 R157, R14 ;  /* 0x0000000e009d7308 */ /* 0x0003220000000800 */
[----:B------:R-:W-:Y:S01]  /*7890*/  PRMT R8, R8, 0x5410, R12 ;  /* 0x0000541008087816 */ /* 0x000fe2000000000c */
[--C-:B------:R-:W-:Y:S01]  /*78a0*/  HSET2.LE.AND R26, R26, R53.reuse, PT ;  /* 0x000000351a1a7233 */ /* 0x100fe20003803000 */
[----:B------:R-:W-:Y:S01]  /*78b0*/  PRMT R29, R27, 0x5410, R29 ;  /* 0x000054101b1d7816 */ /* 0x000fe2000000001d */
[--C-:B------:R-:W-:Y:S01]  /*78c0*/  FFMA.FTZ R160, R160, c[0x0][0x23c], -R67.reuse ;  /* 0x00008f00a0a07a23 */ /* 0x100fe20000010843 */
[C---:B------:R-:W-:Y:S01]  /*78d0*/  HMMA.16816.F32 R120, R20.reuse, R18, R120 ;  /* 0x000000121478723c */ /* 0x040fe20000001878 */
[----:B------:R-:W4:Y:S01]  /*78e0*/  LDSM.16.MT88.4 R16, [R187+0x6800] ;  /* 0x00680000bb10783b */ /* 0x000f220000004200 */
[----:B------:R-:W-:Y:S01]  /*78f0*/  LOP3.LUT R13, R240, 0xffff, RZ, 0xc0, !PT ;  /* 0x0000fffff00d7812 */ /* 0x000fe200078ec0ff */
[--C-:B------:R-:W-:Y:S01]  /*7900*/  HSET2.LE.AND R29, R29, R53.reuse, PT ;  /* 0x000000351d1d7233 */ /* 0x100fe20003803000 */
[----:B------:R-:W-:Y:S01]  /*7910*/  SHF.R.U32.HI R12, RZ, 0x10, R240 ;  /* 0x00000010ff0c7819 */ /* 0x000fe200000116f0 */
[----:B------:R-:W-:Y:S01]  /*7920*/  MUFU.EX2 R154, R154 ;  /* 0x0000009a009a7308 */ /* 0x000fe20000000800 */
[----:B------:R-:W-:Y:S01]  /*7930*/  LOP3.LUT R27, R28, 0xff, RZ, 0xc0, !PT ;  /* 0x000000ff1c1b7812 */ /* 0x000fe200078ec0ff */
[--C-:B------:R-:W-:Y:S01]  /*7940*/  HSET2.LE.AND R8, R8, R53.reuse, PT ;  /* 0x0000003508087233 */ /* 0x100fe20003803000 */
[----:B------:R-:W-:Y:S01]  /*7950*/  SHF.R.U32.HI R31, RZ, 0x8, R30 ;  /* 0x00000008ff1f7819 */ /* 0x000fe2000001161e */
[C---:B------:R-:W-:Y:S01]  /*7960*/  HMMA.16816.F32 R104, R20.reuse, R10, R104 ;  /* 0x0000000a1468723c */ /* 0x040fe20000001868 */
[----:B------:R-:W-:Y:S01]  /*7970*/  SHF.R.U32.HI R28, RZ, 0x18, R28 ;  /* 0x00000018ff1c7819 */ /* 0x000fe2000001161c */
[----:B------:R-:W-:Y:S01]  /*7980*/  FFMA.FTZ R170, R170, c[0x0][0x23c], -R67 ;  /* 0x00008f00aaaa7a23 */ /* 0x000fe20000010843 */
[----:B------:R-:W-:Y:S01]  /*7990*/  LOP3.LUT R30, R133, 0xff, RZ, 0xc0, !PT ;  /* 0x000000ff851e7812 */ /* 0x000fe200078ec0ff */
[----:B------:R-:W3:Y:S01]  /*79a0*/  MUFU.EX2 R159, R159 ;  /* 0x0000009f009f7308 */ /* 0x000ee20000000800 */
[----:B------:R-:W-:Y:S01]  /*79b0*/  SHF.R.U32.HI R13, RZ, 0x8, R13 ;  /* 0x00000008ff0d7819 */ /* 0x000fe2000001160d */
[--C-:B------:R-:W-:Y:S01]  /*79c0*/  FFMA.FTZ R146, R146, c[0x0][0x23c], -R56.reuse ;  /* 0x00008f0092927a23 */ /* 0x100fe20000010838 */
[----:B------:R-:W-:Y:S01]  /*79d0*/  LOP3.LUT R10, R240, 0xff, RZ, 0xc0, !PT ;  /* 0x000000fff00a7812 */ /* 0x000fe200078ec0ff */
[C---:B------:R-:W-:Y:S01]  /*79e0*/  HMMA.16816.F32 R88, R20.reuse, R4, R88 ;  /* 0x000000041458723c */ /* 0x040fe20000001858 */
[----:B------:R-:W-:Y:S01]  /*79f0*/  LOP3.LUT R12, R12, 0xff, RZ, 0xc0, !PT ;  /* 0x000000ff0c0c7812 */ /* 0x000fe200078ec0ff */
[----:B------:R-:W-:Y:S01]  /*7a00*/  FFMA.FTZ R145, R145, c[0x0][0x23c], -R56 ;  /* 0x00008f0091917a23 */ /* 0x000fe20000010838 */
[----:B-1----:R-:W-:Y:S01]  /*7a10*/  F2FP.PACK_AB R14, R155, R152 ;  /* 0x000000989b0e723e */ /* 0x002fe200000000ff */
[----:B------:R-:W-:Y:S01]  /*7a20*/  MUFU.EX2 R163, R163 ;  /* 0x000000a300a37308 */ /* 0x000fe20000000800 */
[----:B------:R-:W-:Y:S01]  /*7a30*/  PRMT R27, R27, 0x5410, R31 ;  /* 0x000054101b1b7816 */ /* 0x000fe2000000001f */
[----:B------:R-:W-:Y:S01]  /*7a40*/  FFMA.FTZ R144, R144, c[0x0][0x23c], -R54 ;  /* 0x00008f0090907a23 */ /* 0x000fe20000010836 */
[----:B------:R-:W-:Y:S01]  /*7a50*/  SHF.R.U32.HI R11, RZ, 0x18, R240 ;  /* 0x00000018ff0b7819 */ /* 0x000fe200000116f0 */
[----:B------:R-:W-:Y:S01]  /*7a60*/  HMMA.16816.F32 R92, R20, R6, R92 ;  /* 0x00000006145c723c */ /* 0x000fe2000000185c */
[----:B--2---:R-:W-:Y:S01]  /*7a70*/  F2FP.PACK_AB R133, R176, R171 ;  /* 0x000000abb085723e */ /* 0x004fe200000000ff */
[----:B------:R-:W-:Y:S01]  /*7a80*/  FFMA.FTZ R66, R66, c[0x0][0x23c], -R67 ;  /* 0x00008f0042427a23 */ /* 0x000fe20000010843 */
[----:B------:R-:W-:Y:S01]  /*7a90*/  PRMT R31, R30, 0x5410, R28 ;  /* 0x000054101e1f7816 */ /* 0x000fe2000000001c */
[----:B------:R-:W1:Y:S01]  /*7aa0*/  MUFU.EX2 R162, R162 ;  /* 0x000000a200a27308 */ /* 0x000e620000000800 */
[----:B------:R-:W-:Y:S01]  /*7ab0*/  PRMT R10, R10, 0x5410, R13 ;  /* 0x000054100a0a7816 */ /* 0x000fe2000000000d */
[--C-:B------:R-:W-:Y:S01]  /*7ac0*/  HSET2.LE.AND R28, R27, R53.reuse, PT ;  /* 0x000000351b1c7233 */ /* 0x100fe20003803000 */
[----:B------:R-:W-:Y:S01]  /*7ad0*/  LOP3.LUT R30, R29, R133, RZ, 0xc0, !PT ;  /* 0x000000851d1e7212 */ /* 0x000fe200078ec0ff */
[--C-:B------:R-:W-:Y:S01]  /*7ae0*/  HSET2.LE.AND R22, R9, R53.reuse, PT ;  /* 0x0000003509167233 */ /* 0x100fe20003803000 */
[----:B------:R-:W-:Y:S01]  /*7af0*/  PRMT R9, R12, 0x5410, R11 ;  /* 0x000054100c097816 */ /* 0x000fe2000000000b */
[--C-:B------:R-:W-:Y:S01]  /*7b00*/  HSET2.LE.AND R29, R31, R53.reuse, PT ;  /* 0x000000351f1d7233 */ /* 0x100fe20003803000 */
[----:B---3--:R-:W-:Y:S01]  /*7b10*/  F2FP.PACK_AB R31, R177, R178 ;  /* 0x000000b2b11f723e */ /* 0x008fe200000000ff */
[--C-:B------:R-:W-:Y:S01]  /*7b20*/  HSET2.LE.AND R10, R10, R53.reuse, PT ;  /* 0x000000350a0a7233 */ /* 0x100fe20003803000 */
[----:B------:R-:W-:Y:S01]  /*7b30*/  LOP3.LUT R22, R22, R14, RZ, 0xc0, !PT ;  /* 0x0000000e16167212 */ /* 0x000fe200078ec0ff */
[----:B------:R-:W-:Y:S01]  /*7b40*/  HSET2.LE.AND R21, R9, R53, PT ;  /* 0x0000003509157233 */ /* 0x000fe20003803000 */
[----:B------:R-:W2:Y:S01]  /*7b50*/  LDSM.16.MT88.4 R12, [R186+0x6800] ;  /* 0x00680000ba0c783b */ /* 0x000ea20000004200 */
[----:B-----5:R-:W-:Y:S01]  /*7b60*/  F2FP.PACK_AB R20, R153, R151 ;  /* 0x000000979914723e */ /* 0x020fe200000000ff */
[----:B------:R-:W-:Y:S01]  /*7b70*/  MUFU.EX2 R168, R168 ;  /* 0x000000a800a87308 */ /* 0x000fe20000000800 */
[----:B----4-:R-:W-:Y:S01]  /*7b80*/  F2FP.PACK_AB R23, R157, R158 ;  /* 0x0000009e9d17723e */ /* 0x010fe200000000ff */
[----:B------:R-:W-:Y:S01]  /*7b90*/  FFMA.FTZ R65, R65, c[0x0][0x23c], -R67 ;  /* 0x00008f0041417a23 */ /* 0x000fe20000010843 */
[----:B------:R-:W-:Y:S01]  /*7ba0*/  LOP3.LUT R226, R25, UR22, R226, 0x96, !PT ;  /* 0x0000001619e27c12 */ /* 0x000fe2000f8e96e2 */
[--C-:B------:R-:W-:Y:S01]  /*7bb0*/  FFMA.FTZ R143, R143, c[0x0][0x23c], -R147.reuse ;  /* 0x00008f008f8f7a23 */ /* 0x100fe20000010893 */
[----:B------:R-:W-:Y:S01]  /*7bc0*/  LOP3.LUT R31, R26, R31, RZ, 0xc0, !PT ;  /* 0x0000001f1a1f7212 */ /* 0x000fe200078ec0ff */
[--C-:B------:R-:W-:Y:S01]  /*7bd0*/  FFMA.FTZ R141, R141, c[0x0][0x23c], -R147.reuse ;  /* 0x00008f008d8d7a23 */ /* 0x100fe20000010893 */
[----:B------:R-:W-:Y:S01]  /*7be0*/  F2FP.PACK_AB R27, R156, R161 ;  /* 0x000000a19c1b723e */ /* 0x000fe200000000ff */
[----:B------:R-:W-:Y:S01]  /*7bf0*/  IMAD.WIDE.U32 R226, R226, -0x2daee0ad, RZ ;  /* 0xd2511f53e2e27825 */ /* 0x000fe200078e00ff */
[----:B------:R-:W-:Y:S01]  /*7c00*/  LOP3.LUT R26, R213, UR20, R24, 0x96, !PT ;  /* 0x00000014d51a7c12 */ /* 0x000fe2000f8e9618 */
[----:B------:R-:W3:Y:S01]  /*7c10*/  MUFU.EX2 R169, R169 ;  /* 0x000000a900a97308 */ /* 0x000ee20000000800 */
[----:B------:R-:W-:Y:S01]  /*7c20*/  LOP3.LUT R23, R8, R23, RZ, 0xc0, !PT ;  /* 0x0000001708177212 */ /* 0x000fe200078ec0ff */
[--C-:B------:R-:W-:Y:S01]  /*7c30*/  FFMA.FTZ R142, R142, c[0x0][0x23c], -R147.reuse ;  /* 0x00008f008e8e7a23 */ /* 0x100fe20000010893 */
[----:B------:R-:W-:Y:S01]  /*7c40*/  LOP3.LUT R20, R10, R20, RZ, 0xc0, !PT ;  /* 0x000000140a147212 */ /* 0x000fe200078ec0ff */
[----:B------:R-:W-:Y:S01]  /*7c50*/  FFMA.FTZ R140, R140, c[0x0][0x23c], -R147 ;  /* 0x00008f008c8c7a23 */ /* 0x000fe20000010893 */
[----:B------:R-:W4:Y:S01]  /*7c60*/  LDSM.16.MT88.4 R8, [R185+0x6800] ;  /* 0x00680000b908783b */ /* 0x000f220000004200 */
[----:B------:R-:W-:Y:S01]  /*7c70*/  LOP3.LUT R29, R29, R27, RZ, 0xc0, !PT ;  /* 0x0000001b1d1d7212 */ /* 0x000fe200078ec0ff */
[----:B------:R-:W-:Y:S01]  /*7c80*/  IMAD.WIDE.U32 R26, R26, -0x2daee0ad, RZ ;  /* 0xd2511f531a1a7825 */ /* 0x000fe200078e00ff */
[----:B------:R-:W-:Y:S01]  /*7c90*/  F2FP.PACK_AB R4, R159, R154 ;  /* 0x0000009a9f04723e */ /* 0x000fe200000000ff */
[----:B------:R-:W-:Y:S01]  /*7ca0*/  MUFU.EX2 R165, R165 ;  /* 0x000000a500a57308 */ /* 0x000fe20000000800 */
[----:B-1----:R-:W-:Y:S01]  /*7cb0*/  F2FP.PACK_AB R133, R162, R163 ;  /* 0x000000a3a285723e */ /* 0x002fe200000000ff */
[----:B------:R-:W-:Y:S01]  /*7cc0*/  FFMA.FTZ R48, R210, R59, R48 ;  /* 0x0000003bd2307223 */ /* 0x000fe20000010030 */
[----:B------:R-:W-:Y:S01]  /*7cd0*/  LOP3.LUT R220, R227, UR19, R220, 0x96, !PT ;  /* 0x00000013e3dc7c12 */ /* 0x000fe2000f8e96dc */
[----:B------:R-:W-:Y:S01]  /*7ce0*/  FFMA.FTZ R52, R209, R64, R52 ;  /* 0x00000040d1347223 */ /* 0x000fe20000010034 */
[----:B------:R-:W-:Y:S01]  /*7cf0*/  LOP3.LUT R134, R27, UR17, R226, 0x96, !PT ;  /* 0x000000111b867c12 */ /* 0x000fe2000f8e96e2 */
[----:B------:R-:W-:Y:S01]  /*7d00*/  FFMA.FTZ R44, R208, R50, R44 ;  /* 0x00000032d02c7223 */ /* 0x000fe2000001002c */
[----:B------:R-:W-:Y:S01]  /*7d10*/  LOP3.LUT R21, R21, R4, RZ, 0xc0, !PT ;  /* 0x0000000415157212 */ /* 0x000fe200078ec0ff */
[----:B------:R-:W-:Y:S01]  /*7d20*/  IMAD.WIDE.U32 R220, R220, -0x326172a9, RZ ;  /* 0xcd9e8d57dcdc7825 */ /* 0x000fe200078e00ff */
[----:B------:R-:W-:Y:S01]  /*7d30*/  LOP3.LUT R28, R28, R133, RZ, 0xc0, !PT ;  /* 0x000000851c1c7212 */ /* 0x000fe200078ec0ff */
[----:B------:R-:W1:Y:S01]  /*7d40*/  LDSM.16.MT88.4 R4, [R184+0x6800] ;  /* 0x00680000b804783b */ /* 0x000e620000004200 */
[----:B------:R-:W-:Y:S01]  /*7d50*/  LOP3.LUT R179, R25, UR22, R179, 0x96, !PT ;  /* 0x0000001619b37c12 */ /* 0x000fe2000f8e96b3 */
[----:B------:R-:W-:Y:S01]  /*7d60*/  IMAD.WIDE.U32 R134, R134, -0x326172a9, RZ ;  /* 0xcd9e8d5786867825 */ /* 0x000fe200078e00ff */
[----:B------:R-:W-:Y:S01]  /*7d70*/  LOP3.LUT R213, R221, UR18, R212, 0x96, !PT ;  /* 0x00000012ddd57c12 */ /* 0x000fe2000f8e96d4 */
[-C--:B------:R-:W-:Y:S01]  /*7d80*/  HMMA.16816.F32 R120, R20, R18.reuse, R120 ;  /* 0x000000121478723c */ /* 0x080fe20000001878 */
[----:B------:R-:W5:Y:S01]  /*7d90*/  MUFU.EX2 R167, R167 ;  /* 0x000000a700a77308 */ /* 0x000f620000000800 */
[----:B------:R-:W-:Y:S01]  /*7da0*/  FFMA.FTZ R40, R207, R49, R40 ;  /* 0x00000031cf287223 */ /* 0x000fe20000010028 */
[----:B------:R-:W-:Y:S01]  /*7db0*/  LOP3.LUT R212, R135, UR16, R220, 0x96, !PT ;  /* 0x0000001087d47c12 */ /* 0x000fe2000f8e96dc */
[--C-:B------:R-:W-:Y:S01]  /*7dc0*/  FFMA.FTZ R61, R61, c[0x0][0x23c], -R67.reuse ;  /* 0x00008f003d3d7a23 */ /* 0x100fe20000010843 */
[----:B------:R-:W-:Y:S01]  /*7dd0*/  LOP3.LUT R220, R217, UR20, R24, 0x96, !PT ;  /* 0x00000014d9dc7c12 */ /* 0x000fe2000f8e9618 */
[----:B------:R-:W-:Y:S01]  /*7de0*/  FFMA.FTZ R63, R63, c[0x0][0x23c], -R67 ;  /* 0x00008f003f3f7a23 */ /* 0x000fe20000010843 */
[----:B---3--:R-:W-:Y:S01]  /*7df0*/  F2FP.PACK_AB R24, R169, R168 ;  /* 0x000000a8a918723e */ /* 0x008fe200000000ff */
[----:B------:R-:W-:Y:S01]  /*7e00*/  HMMA.16816.F32 R116, R28, R18, R116 ;  /* 0x000000121c74723c */ /* 0x000fe20000001874 */
[----:B------:R-:W-:Y:S01]  /*7e10*/  MUFU.EX2 R166, R166 ;  /* 0x000000a600a67308 */ /* 0x000fe20000000800 */
[----:B------:R-:W-:-:S04]  /*7e20*/  IMAD.WIDE.U32 R220, R220, -0x2daee0ad, RZ ;  /* 0xd2511f53dcdc7825 */ /* 0x000fc800078e00ff */
[----:B------:R-:W-:Y:S02]  /*7e30*/  FADD.FTZ R48, R47, R48 ;  /* 0x000000302f307221 */ /* 0x000fe40000010000 */
[----:B------:R-:W-:Y:S01]  /*7e40*/  IMAD.WIDE.U32 R18, R179, -0x2daee0ad, RZ ;  /* 0xd2511f53b3127825 */ /* 0x000fe200078e00ff */
[-C--:B------:R-:W-:Y:S01]  /*7e50*/  HMMA.16816.F32 R124, R20, R16.reuse, R124 ;  /* 0x00000010147c723c */ /* 0x080fe2000000187c */
[----:B------:R-:W3:Y:S01]  /*7e60*/  MUFU.EX2 R164, R164 ;  /* 0x000000a400a47308 */ /* 0x000ee20000000800 */
[----:B-----5:R-:W-:Y:S01]  /*7e70*/  F2FP.PACK_AB R25, R167, R165 ;  /* 0x000000a5a719723e */ /* 0x020fe200000000ff */
[----:B------:R-:W-:Y:S01]  /*7e80*/  FADD.FTZ R52, R55, R52 ;  /* 0x0000003437347221 */ /* 0x000fe20000010000 */
[----:B------:R-:W-:Y:S01]  /*7e90*/  LOP3.LUT R214, R19, UR19, R218, 0x96, !PT ;  /* 0x0000001313d67c12 */ /* 0x000fe2000f8e96da */
[----:B------:R-:W-:Y:S01]  /*7ea0*/  FADD.FTZ R44, R43, R44 ;  /* 0x0000002c2b2c7221 */ /* 0x000fe20000010000 */
[----:B------:R-:W-:Y:S01]  /*7eb0*/  LOP3.LUT R217, R221, UR17, R18, 0x96, !PT ;  /* 0x00000011ddd97c12 */ /* 0x000fe2000f8e9612 */
[----:B------:R-:W-:Y:S01]  /*7ec0*/  FADD.FTZ R40, R39, R40 ;  /* 0x0000002827287221 */ /* 0x000fe20000010000 */
[----:B------:R-:W-:Y:S01]  /*7ed0*/  HMMA.16816.F32 R128, R28, R16, R128 ;  /* 0x000000101c80723c */ /* 0x000fe20000001880 */
[----:B------:R-:W-:Y:S01]  /*7ee0*/  IMAD.WIDE.U32 R214, R214, -0x326172a9, RZ ;  /* 0xcd9e8d57d6d67825 */ /* 0x000fe200078e00ff */
[----:B------:R-:W-:Y:S03]  /*7ef0*/  MUFU.EX2 R160, R160 ;  /* 0x000000a000a07308 */ /* 0x000fe60000000800 */
[----:B------:R-:W-:Y:S01]  /*7f00*/  FADD.FTZ R48, R46, R48 ;  /* 0x000000302e307221 */ /* 0x000fe20000010000 */
[----:B------:R-:W-:Y:S01]  /*7f10*/  LOP3.LUT R133, R215, UR18, R216, 0x96, !PT ;  /* 0x00000012d7857c12 */ /* 0x000fe2000f8e96d8 */
[----:B------:R-:W-:Y:S01]  /*7f20*/  IMAD.WIDE.U32 R16, R213, -0x2daee0ad, RZ ;  /* 0xd2511f53d5107825 */ /* 0x000fe200078e00ff */
[----:B--2---:R-:W-:Y:S02]  /*7f30*/  HMMA.16816.F32 R68, R20, R12, R68 ;  /* 0x0000000c1444723c */ /* 0x004fe40000001844 */
[----:B------:R-:W2:Y:S01]  /*7f40*/  MUFU.EX2 R170, R170 ;  /* 0x000000aa00aa7308 */ /* 0x000ea20000000800 */
[----:B------:R-:W-:Y:S01]  /*7f50*/  IMAD.WIDE.U32 R212, R212, -0x2daee0ad, RZ ;  /* 0xd2511f53d4d47825 */ /* 0x000fe200078e00ff */
[----:B------:R-:W-:-:S02]  /*7f60*/  LOP3.LUT R218, R17, UR9, R26, 0x96, !PT ;  /* 0x0000000911da7c12 */ /* 0x000fc4000f8e961a */
[----:B---3--:R-:W-:Y:S01]  /*7f70*/  F2FP.PACK_AB R26, R164, R166 ;  /* 0x000000a6a41a723e */ /* 0x008fe200000000ff */
[----:B------:R-:W-:Y:S01]  /*7f80*/  IMAD.WIDE.U32 R216, R217, -0x326172a9, RZ ;  /* 0xcd9e8d57d9d87825 */ /* 0x000fe200078e00ff */
[----:B------:R-:W-:Y:S01]  /*7f90*/  LOP3.LUT R16, R213, UR4, R16, 0x96, !PT ;  /* 0x00000004d5107c12 */ /* 0x000fe2000f8e9610 */
[----:B------:R-:W-:Y:S01]  /*7fa0*/  HMMA.16816.F32 R112, R28, R12, R112 ;  /* 0x0000000c1c70723c */ /* 0x000fe20000001870 */
[----:B------:R-:W-:Y:S01]  /*7fb0*/  MUFU.EX2 R146, R146 ;  /* 0x0000009200927308 */ /* 0x000fe20000000800 */
[----:B------:R-:W-:Y:S01]  /*7fc0*/  IMAD.WIDE.U32 R218, R218, -0x326172a9, RZ ;  /* 0xcd9e8d57dada7825 */ /* 0x000fe200078e00ff */
[----:B------:R-:W-:-:S03]  /*7fd0*/  LOP3.LUT R214, R217, UR16, R214, 0x96, !PT ;  /* 0x00000010d9d67c12 */ /* 0x000fc6000f8e96d6 */
[----:B------:R-:W-:Y:S01]  /*7fe0*/  IMAD.WIDE.U32 R226, R133, -0x2daee0ad, RZ ;  /* 0xd2511f5385e27825 */ /* 0x000fe200078e00ff */
[----:B------:R-:W-:Y:S01]  /*7ff0*/  LOP3.LUT R134, R219, UR7, R134, 0x96, !PT ;  /* 0x00000007db867c12 */ /* 0x000fe2000f8e9686 */
[-C--:B------:R-:W-:Y:S01]  /*8000*/  HMMA.16816.F32 R72, R20, R14.reuse, R72 ;  /* 0x0000000e1448723c */ /* 0x080fe20000001848 */
[----:B--2---:R-:W-:Y:S01]  /*8010*/  F2FP.PACK_AB R27, R170, R160 ;  /* 0x000000a0aa1b723e */ /* 0x004fe200000000ff */
[----:B------:R-:W-:Y:S01]  /*8020*/  IMAD.WIDE.U32 R12, R16, -0x326172a9, RZ ;  /* 0xcd9e8d57100c7825 */ /* 0x000fe200078e00ff */
[----:B------:R-:W-:Y:S01]  /*8030*/  LOP3.LUT R220, R227, UR9, R220, 0x96, !PT ;  /* 0x00000009e3dc7c12 */ /* 0x000fe2000f8e96dc */
[----:B------:R-:W-:Y:S02]  /*8040*/  MUFU.EX2 R145, R145 ;  /* 0x0000009100917308 */ /* 0x000fe40000000800 */
[----:B------:R-:W-:Y:S01]  /*8050*/  IMAD.WIDE.U32 R214, R214, -0x2daee0ad, RZ ;  /* 0xd2511f53d6d67825 */ /* 0x000fe200078e00ff */
[----:B------:R-:W-:Y:S01]  /*8060*/  LOP3.LUT R16, R13, UR24, R218, 0x96, !PT ;  /* 0x000000180d107c12 */ /* 0x000fe2000f8e96da */
[----:B------:R-:W-:Y:S02]  /*8070*/  HMMA.16816.F32 R108, R28, R14, R108 ;  /* 0x0000000e1c6c723c */ /* 0x000fe4000000186c */
[----:B------:R-:W-:Y:S01]  /*8080*/  IMAD.WIDE.U32 R220, R220, -0x326172a9, RZ ;  /* 0xcd9e8d57dcdc7825 */ /* 0x000fe200078e00ff */
[----:B------:R-:W-:Y:S01]  /*8090*/  LOP3.LUT R17, R16, 0xff, RZ, 0xc0, !PT ;  /* 0x000000ff10117812 */ /* 0x000fe200078ec0ff */
[----:B------:R-:W-:Y:S01]  /*80a0*/  MUFU.EX2 R66, R66 ;  /* 0x0000004200427308 */ /* 0x000fe20000000800 */
[----:B------:R-:W-:Y:S01]  /*80b0*/  LOP3.LUT R226, R215, UR4, R226, 0x96, !PT ;  /* 0x00000004d7e27c12 */ /* 0x000fe2000f8e96e2 */
[----:B------:R-:W-:Y:S01]  /*80c0*/  FADD.FTZ R52, R57, R52 ;  /* 0x0000003439347221 */ /* 0x000fe20000010000 */
[----:B------:R-:W-:Y:S01]  /*80d0*/  LOP3.LUT R15, R12, 0xffff, RZ, 0xc0, !PT ;  /* 0x0000ffff0c0f7812 */ /* 0x000fe200078ec0ff */
[-C--:B----4-:R-:W-:Y:S01]  /*80e0*/  HMMA.16816.F32 R80, R20, R8.reuse, R80 ;  /* 0x000000081450723c */ /* 0x090fe20000001850 */
[--C-:B------:R-:W-:Y:S01]  /*80f0*/  SHF.R.U32.HI R14, RZ, 0x10, R12.reuse ;  /* 0x00000010ff0e7819 */ /* 0x100fe2000001160c */
[----:B------:R-:W-:Y:S01]  /*8100*/  IMAD.WIDE.U32 R226, R226, -0x326172a9, RZ ;  /* 0xcd9e8d57e2e27825 */ /* 0x000fe200078e00ff */
[----:B------:R-:W-:Y:S01]  /*8110*/  LOP3.LUT R13, R12, 0xff, RZ, 0xc0, !PT ;  /* 0x000000ff0c0d7812 */ /* 0x000fe200078ec0ff */
[----:B------:R-:W-:Y:S01]  /*8120*/  MUFU.EX2 R65, R65 ;  /* 0x0000004100417308 */ /* 0x000fe20000000800 */
[----:B------:R-:W-:Y:S01]  /*8130*/  SHF.R.U32.HI R12, RZ, 0x18, R12 ;  /* 0x00000018ff0c7819 */ /* 0x000fe2000001160c */
[----:B------:R-:W-:Y:S01]  /*8140*/  FADD.FTZ R44, R42, R44 ;  /* 0x0000002c2a2c7221 */ /* 0x000fe20000010000 */
[----:B------:R-:W-:Y:S01]  /*8150*/  SHF.R.U32.HI R19, RZ, 0x8, R15 ;  /* 0x00000008ff137819 */ /* 0x000fe2000001160f */
[----:B------:R-:W-:Y:S01]  /*8160*/  HMMA.16816.F32 R76, R28, R8, R76 ;  /* 0x000000081c4c723c */ /* 0x000fe2000000184c */
[----:B------:R-:W-:Y:S01]  /*8170*/  LOP3.LUT R18, R14, 0xff, RZ, 0xc0, !PT ;  /* 0x000000ff0e127812 */ /* 0x000fe200078ec0ff */
[----:B------:R-:W-:Y:S01]  /*8180*/  FADD.FTZ R40, R38, R40 ;  /* 0x0000002826287221 */ /* 0x000fe20000010000 */
[----:B------:R-:W-:Y:S01]  /*8190*/  SHF.R.U32.HI R133, RZ, 0x10, R226 ;  /* 0x00000010ff857819 */ /* 0x000fe200000116e2 */
[----:B------:R-:W-:Y:S01]  /*81a0*/  MUFU.EX2 R143, R143 ;  /* 0x0000008f008f7308 */ /* 0x000fe20000000800 */
[----:B------:R-:W-:-:S02]  /*81b0*/  FADD.FTZ R48, R45, R48 ;  /* 0x000000302d307221 */ /* 0x000fc40000010000 */
[----:B------:R-:W-:Y:S01]  /*81c0*/  LOP3.LUT R9, R16, 0xffff, RZ, 0xc0, !PT ;  /* 0x0000ffff10097812 */ /* 0x000fe200078ec0ff */
[C---:B------:R-:W-:Y:S01]  /*81d0*/  HMMA.16816.F32 R84, R28.reuse, R10, R84 ;  /* 0x0000000a1c54723c */ /* 0x040fe20000001854 */
[----:B------:R-:W-:Y:S01]  /*81e0*/  SHF.R.U32.HI R8, RZ, 0x10, R16 ;  /* 0x00000010ff087819 */ /* 0x000fe20000011610 */
[----:B------:R-:W-:Y:S01]  /*81f0*/  FADD.FTZ R52, R58, R52 ;  /* 0x000000343a347221 */ /* 0x000fe20000010000 */
[----:B------:R-:W-:Y:S01]  /*8200*/  SHF.R.U32.HI R16, RZ, 0x18, R16 ;  /* 0x00000018ff107819 */ /* 0x000fe20000011610 */
[----:B------:R-:W-:Y:S01]  /*8210*/  MUFU.EX2 R141, R141 ;  /* 0x0000008d008d7308 */ /* 0x000fe20000000800 */
[----:B------:R-:W-:Y:S01]  /*8220*/  SHF.R.U32.HI R15, RZ, 0x8, R9 ;  /* 0x00000008ff0f7819 */ /* 0x000fe20000011609 */
[----:B------:R-:W-:Y:S01]  /*8230*/  FADD.FTZ R44, R41, R44 ;  /* 0x0000002c292c7221 */ /* 0x000fe20000010000 */
[----:B------:R-:W-:Y:S01]  /*8240*/  LOP3.LUT R14, R8, 0xff, RZ, 0xc0, !PT ;  /* 0x000000ff080e7812 */ /* 0x000fe200078ec0ff */
[C---:B-1----:R-:W-:Y:S01]  /*8250*/  HMMA.16816.F32 R100, R28.reuse, R4, R100 ;  /* 0x000000041c64723c */ /* 0x042fe20000001864 */
[----:B------:R-:W-:Y:S01]  /*8260*/  PRMT R9, R13, 0x5410, R19 ;  /* 0x000054100d097816 */ /* 0x000fe20000000013 */
[----:B------:R-:W-:Y:S01]  /*8270*/  FADD.FTZ R40, R37, R40 ;  /* 0x0000002825287221 */ /* 0x000fe20000010000 */
[----:B------:R-:W-:Y:S01]  /*8280*/  PRMT R8, R18, 0x5410, R12 ;  /* 0x0000541012087816 */ /* 0x000fe2000000000c */
[----:B------:R-:W-:Y:S01]  /*8290*/  MUFU.EX2 R142, R142 ;  /* 0x0000008e008e7308 */ /* 0x000fe20000000800 */
[----:B------:R-:W-:Y:S01]  /*82a0*/  PRMT R13, R17, 0x5410, R15 ;  /* 0x00005410110d7816 */ /* 0x000fe2000000000f */
[--C-:B------:R-:W-:Y:S01]  /*82b0*/  HSET2.LE.AND R9, R9, R53.reuse, PT ;  /* 0x0000003509097233 */ /* 0x100fe20003803000 */
[----:B------:R-:W-:Y:S01]  /*82c0*/  PRMT R12, R14, 0x5410, R16 ;  /* 0x000054100e0c7816 */ /* 0x000fe20000000010 */
[----:B------:R-:W-:Y:S01]  /*82d0*/  HMMA.16816.F32 R96, R28, R6, R96 ;  /* 0x000000061c60723c */ /* 0x000fe20000001860 */
[--C-:B------:R-:W-:Y:S01]  /*82e0*/  HSET2.LE.AND R8, R8, R53.reuse, PT ;  /* 0x0000003508087233 */ /* 0x100fe20003803000 */
[----:B------:R-:W-:Y:S01]  /*82f0*/  LOP3.LUT R133, R133, 0xff, RZ, 0xc0, !PT ;  /* 0x000000ff85857812 */ /* 0x000fe200078ec0ff */
[--C-:B------:R-:W-:Y:S01]  /*8300*/  HSET2.LE.AND R13, R13, R53.reuse, PT ;  /* 0x000000350d0d7233 */ /* 0x100fe20003803000 */
[----:B------:R-:W-:Y:S01]  /*8310*/  LOP3.LUT R26, R9, R26, RZ, 0xc0, !PT ;  /* 0x0000001a091a7212 */ /* 0x000fe200078ec0ff */
[--C-:B------:R-:W-:Y:S01]  /*8320*/  HSET2.LE.AND R12, R12, R53.reuse, PT ;  /* 0x000000350c0c7233 */ /* 0x100fe20003803000 */
[----:B------:R-:W-:Y:S01]  /*8330*/  LOP3.LUT R27, R8, R27, RZ, 0xc0, !PT ;  /* 0x0000001b081b7212 */ /* 0x000fe200078ec0ff */
[----:B------:R-:W-:Y:S01]  /*8340*/  FFMA.FTZ R30, R62, c[0x0][0x23c], -R54 ;  /* 0x00008f003e1e7a23 */ /* 0x000fe20000010836 */
[----:B------:R-:W-:Y:S01]  /*8350*/  LOP3.LUT R24, R13, R24, RZ, 0xc0, !PT ;  /* 0x000000180d187212 */ /* 0x000fe200078ec0ff */
[C---:B------:R-:W-:Y:S01]  /*8360*/  HMMA.16816.F32 R88, R20.reuse, R4, R88 ;  /* 0x000000041458723c */ /* 0x040fe20000001858 */
[----:B------:R-:W-:Y:S01]  /*8370*/  LOP3.LUT R25, R12, R25, RZ, 0xc0, !PT ;  /* 0x000000190c197212 */ /* 0x000fe200078ec0ff */
[----:B------:R-:W-:Y:S01]  /*8380*/  FFMA.FTZ R28, R150, c[0x0][0x23c], -R56 ;  /* 0x00008f00961c7a23 */ /* 0x000fe20000010838 */
[----:B------:R-:W-:Y:S01]  /*8390*/  LOP3.LUT R62, R227, UR24, R220, 0x96, !PT ;  /* 0x00000018e33e7c12 */ /* 0x000fe2000f8e96dc */
[----:B------:R-:W1:Y:S01]  /*83a0*/  LDSM.16.MT88.4 R12, [R185+0x7000] ;  /* 0x00700000b90c783b */ /* 0x000e620000004200 */
[----:B------:R-:W-:Y:S01]  /*83b0*/  FFMA.FTZ R29, R149, c[0x0][0x23c], -R56 ;  /* 0x00008f00951d7a23 */ /* 0x000fe20000010838 */
[----:B------:R-:W-:Y:S01]  /*83c0*/  MUFU.EX2 R30, R30 ;  /* 0x0000001e001e7308 */ /* 0x000fe20000000800 */
[----:B------:R-:W-:Y:S01]  /*83d0*/  LOP3.LUT R5, R62, 0xffff, RZ, 0xc0, !PT ;  /* 0x0000ffff3e057812 */ /* 0x000fe200078ec0ff */
[C---:B------:R-:W-:Y:S01]  /*83e0*/  HMMA.16816.F32 R104, R20.reuse, R10, R104 ;  /* 0x0000000a1468723c */ /* 0x040fe20000001868 */
[--C-:B------:R-:W-:Y:S01]  /*83f0*/  FFMA.FTZ R31, R60, c[0x0][0x23c], -R54.reuse ;  /* 0x00008f003c1f7a23 */ /* 0x100fe20000010836 */
[----:B------:R-:W-:Y:S01]  /*8400*/  LOP3.LUT R4, R62, 0xff, RZ, 0xc0, !PT ;  /* 0x000000ff3e047812 */ /* 0x000fe200078ec0ff */
[----:B------:R-:W-:Y:S01]  /*8410*/  FFMA.FTZ R60, R148, c[0x0][0x23c], -R54 ;  /* 0x00008f00943c7a23 */ /* 0x000fe20000010836 */
[----:B------:R-:W-:Y:S01]  /*8420*/  SHF.R.U32.HI R135, RZ, 0x8, R5 ;  /* 0x00000008ff877819 */ /* 0x000fe20000011605 */
[----:B------:R-:W-:Y:S01]  /*8430*/  LDSM.16.MT88.4 R8, [R184+0x7000] ;  /* 0x00700000b808783b */ /* 0x000fe20000004200 */
[----:B------:R-:W-:Y:S01]  /*8440*/  MUFU.EX2 R28, R28 ;  /* 0x0000001c001c7308 */ /* 0x000fe20000000800 */
[----:B------:R-:W-:Y:S01]  /*8450*/  SHF.R.U32.HI R136, RZ, 0x10, R62 ;  /* 0x00000010ff887819 */ /* 0x000fe2000001163e */
[----:B------:R-:W-:Y:S01]  /*8460*/  HMMA.16816.F32 R92, R20, R6, R92 ;  /* 0x00000006145c723c */ /* 0x000fe2000000185c */
[----:B------:R-:W2:Y:S01]  /*8470*/  LDSM.16.MT88.4 R20, [R187+0x7000] ;  /* 0x00700000bb14783b */ /* 0x000ea20000004200 */
[----:B------:R-:W-:Y:S01]  /*8480*/  PRMT R4, R4, 0x5410, R135 ;  /* 0x0000541004047816 */ /* 0x000fe20000000087 */
[----:B------:R-:W-:Y:S01]  /*8490*/  FADD.FTZ R48, R163, R48 ;  /* 0x00000030a3307221 */ /* 0x000fe20000010000 */
[----:B------:R-:W-:Y:S01]  /*84a0*/  SHF.R.U32.HI R135, RZ, 0x18, R62 ;  /* 0x00000018ff877819 */ /* 0x000fe2000001163e */
[----:B------:R-:W3:Y:S01]  /*84b0*/  LDSM.16.MT88.4 R16, [R186+0x7000] ;  /* 0x00700000ba10783b */ /* 0x000ee20000004200 */
[----:B------:R-:W4:Y:S01]  /*84c0*/  MUFU.EX2 R29, R29 ;  /* 0x0000001d001d7308 */ /* 0x000f220000000800 */
[C---:B------:R-:W-:Y:S01]  /*84d0*/  LOP3.LUT R7, R226.reuse, 0xffff, RZ, 0xc0, !PT ;  /* 0x0000ffffe2077812 */ /* 0x040fe200078ec0ff */
[--C-:B------:R-:W-:Y:S01]  /*84e0*/  HSET2.LE.AND R4, R4, R53.reuse, PT ;  /* 0x0000003504047233 */ /* 0x100fe20003803000 */
[----:B------:R-:W-:Y:S01]  /*84f0*/  LOP3.LUT R6, R226, 0xff, RZ, 0xc0, !PT ;  /* 0x000000ffe2067812 */ /* 0x000fe200078ec0ff */
[----:B------:R-:W-:Y:S01]  /*8500*/  FADD.FTZ R52, R161, R52 ;  /* 0x00000034a1347221 */ /* 0x000fe20000010000 */
[----:B------:R-:W-:Y:S01]  /*8510*/  SHF.R.U32.HI R7, RZ, 0x8, R7 ;  /* 0x00000008ff077819 */ /* 0x000fe20000011607 */
[----:B------:R-:W-:Y:S01]  /*8520*/  FADD.FTZ R44, R151, R44 ;  /* 0x0000002c972c7221 */ /* 0x000fe20000010000 */
[----:B------:R-:W-:Y:S01]  /*8530*/  LOP3.LUT R136, R136, 0xff, RZ, 0xc0, !PT ;  /* 0x000000ff88887812 */ /* 0x000fe200078ec0ff */
[----:B------:R-:W-:Y:S01]  /*8540*/  MUFU.EX2 R31, R31 ;  /* 0x0000001f001f7308 */ /* 0x000fe20000000800 */
[----:B------:R-:W-:Y:S01]  /*8550*/  SHF.R.U32.HI R5, RZ, 0x18, R226 ;  /* 0x00000018ff057819 */ /* 0x000fe200000116e2 */
[----:B------:R-:W-:Y:S01]  /*8560*/  FADD.FTZ R40, R154, R40 ;  /* 0x000000289a287221 */ /* 0x000fe20000010000 */
[----:B------:R-:W-:Y:S01]  /*8570*/  PRMT R6, R6, 0x5410, R7 ;  /* 0x0000541006067816 */ /* 0x000fe20000000007 */
[----:B------:R-:W-:Y:S01]  /*8580*/  FADD.FTZ R48, R162, R48 ;  /* 0x00000030a2307221 */ /* 0x000fe20000010000 */
[----:B------:R-:W-:Y:S01]  /*8590*/  PRMT R135, R136, 0x5410, R135 ;  /* 0x0000541088877816 */ /* 0x000fe20000000087 */
[----:B------:R-:W-:Y:S01]  /*85a0*/  FADD.FTZ R52, R156, R52 ;  /* 0x000000349c347221 */ /* 0x000fe20000010000 */
[----:B------:R-:W-:Y:S01]  /*85b0*/  PRMT R5, R133, 0x5410, R5 ;  /* 0x0000541085057816 */ /* 0x000fe20000000005 */
[----:B------:R-:W-:Y:S01]  /*85c0*/  MUFU.EX2 R60, R60 ;  /* 0x0000003c003c7308 */ /* 0x000fe20000000800 */
[--C-:B------:R-:W-:Y:S01]  /*85d0*/  HSET2.LE.AND R6, R6, R53.reuse, PT ;  /* 0x0000003506067233 */ /* 0x100fe20003803000 */
[----:B------:R-:W-:Y:S01]  /*85e0*/  FADD.FTZ R44, R153, R44 ;  /* 0x0000002c992c7221 */ /* 0x000fe20000010000 */
[--C-:B------:R-:W-:Y:S01]  /*85f0*/  HSET2.LE.AND R136, R135, R53.reuse, PT ;  /* 0x0000003587887233 */ /* 0x100fe20003803000 */
[----:B----4-:R-:W-:Y:S01]  /*8600*/  F2FP.PACK_AB R135, R29, R28 ;  /* 0x0000001c1d87723e */ /* 0x010fe200000000ff */
[----:B------:R-:W-:Y:S01]  /*8610*/  HSET2.LE.AND R7, R5, R53, PT ;  /* 0x0000003505077233 */ /* 0x000fe20003803000 */
[----:B-1----:R-:W-:Y:S01]  /*8620*/  HMMA.16816.F32 R80, R24, R12, R80 ;  /* 0x0000000c1850723c */ /* 0x002fe20000001850 */
[----:B------:R-:W-:Y:S01]  /*8630*/  FADD.FTZ R40, R159, R40 ;  /* 0x000000289f287221 */ /* 0x000fe20000010000 */
[----:B------:R1:W4:Y:S01]  /*8640*/  MUFU.EX2 R62, R144 ;  /* 0x00000090003e7308 */ /* 0x0003220000000800 */
[----:B------:R-:W-:Y:S01]  /*8650*/  LOP3.LUT R6, R6, R135, RZ, 0xc0, !PT ;  /* 0x0000008706067212 */ /* 0x000fe200078ec0ff */
[----:B------:R-:W-:-:S04]  /*8660*/  IMAD.WIDE.U32 R134, R134, -0x2daee0ad, RZ ;  /* 0xd2511f5386867825 */ /* 0x000fc800078e00ff */
[C---:B------:R-:W-:Y:S01]  /*8670*/  HMMA.16816.F32 R104, R24.reuse, R14, R104 ;  /* 0x0000000e1868723c */ /* 0x040fe20000001868 */
[----:B------:R-:W-:Y:S01]  /*8680*/  LOP3.LUT R212, R135, UR23, R212, 0x96, !PT ;  /* 0x0000001787d47c12 */ /* 0x000fe2000f8e96d4 */
[----:B------:R-:W5:Y:S01]  /*8690*/  MUFU.EX2 R140, R140 ;  /* 0x0000008c008c7308 */ /* 0x000f620000000800 */
[--C-:B------:R-:W-:Y:S02]  /*86a0*/  FFMA.FTZ R3, R3, c[0x0][0x23c], -R56.reuse ;  /* 0x00008f0003037a23 */ /* 0x100fe40000010838 */
[--C-:B------:R-:W-:Y:S02]  /*86b0*/  FFMA.FTZ R51, R51, c[0x0][0x23c], -R56.reuse ;  /* 0x00008f0033337a23 */ /* 0x100fe40000010838 */
[--C-:B------:R-:W-:Y:S01]  /*86c0*/  FFMA.FTZ R67, R172, c[0x0][0x23c], -R56.reuse ;  /* 0x00008f00ac437a23 */ /* 0x100fe20000010838 */
[C---:B--2---:R-:W-:Y:S01]  /*86d0*/  HMMA.16816.F32 R124, R24.reuse, R20, R124 ;  /* 0x00000014187c723c */ /* 0x044fe2000000187c */
[----:B------:R-:W-:Y:S01]  /*86e0*/  FFMA.FTZ R56, R173, c[0x0][0x23c], -R56 ;  /* 0x00008f00ad387a23 */ /* 0x000fe20000010838 */
[----:B-1----:R-:W-:Y:S01]  /*86f0*/  F2FP.PACK_AB R144, R145, R146 ;  /* 0x000000929190723e */ /* 0x002fe200000000ff */
[----:B------:R-:W-:Y:S01]  /*8700*/  MUFU.EX2 R61, R61 ;  /* 0x0000003d003d7308 */ /* 0x000fe20000000800 */
[----:B----4-:R-:W-:Y:S01]  /*8710*/  F2FP.PACK_AB R133, R62, R60 ;  /* 0x0000003c3e85723e */ /* 0x010fe200000000ff */
[--C-:B------:R-:W-:Y:S01]  /*8720*/  FFMA.FTZ R0, R0, c[0x0][0x23c], -R54.reuse ;  /* 0x00008f0000007a23 */ /* 0x100fe20000010836 */
[----:B------:R-:W-:Y:S01]  /*8730*/  LOP3.LUT R4, R4, R144, RZ, 0xc0, !PT ;  /* 0x0000009004047212 */ /* 0x000fe200078ec0ff */
[--C-:B------:R-:W-:Y:S01]  /*8740*/  FFMA.FTZ R2, R2, c[0x0][0x23c], -R54.reuse ;  /* 0x00008f0002027a23 */ /* 0x100fe20000010836 */
[----:B------:R-:W-:Y:S01]  /*8750*/  F2FP.PACK_AB R144, R31, R30 ;  /* 0x0000001e1f90723e */ /* 0x000fe200000000ff */
[----:B------:R-:W-:Y:S01]  /*8760*/  HMMA.16816.F32 R120, R24, R22, R120 ;  /* 0x000000161878723c */ /* 0x000fe20000001878 */
[----:B------:R-:W-:Y:S01]  /*8770*/  LOP3.LUT R7, R7, R133, RZ, 0xc0, !PT ;  /* 0x0000008507077212 */ /* 0x000fe200078ec0ff */
[----:B------:R-:W1:Y:S01]  /*8780*/  MUFU.EX2 R63, R63 ;  /* 0x0000003f003f7308 */ /* 0x000e620000000800 */
[----:B------:R-:W-:Y:S01]  /*8790*/  LOP3.LUT R5, R136, R144, RZ, 0xc0, !PT ;  /* 0x0000009088057212 */ /* 0x000fe200078ec0ff */
[----:B------:R-:W-:-:S02]  /*87a0*/  FFMA.FTZ R144, R175, c[0x0][0x23c], -R54 ;  /* 0x00008f00af907a23 */ /* 0x000fc40000010836 */
[----:B------:R-:W-:Y:S02]  /*87b0*/  FADD.FTZ R48, R171, R48 ;  /* 0x00000030ab307221 */ /* 0x000fe40000010000 */
[----:B------:R-:W-:Y:S01]  /*87c0*/  HMMA.16816.F32 R88, R24, R8, R88 ;  /* 0x000000081858723c */ /* 0x000fe20000001858 */
[----:B------:R-:W-:Y:S01]  /*87d0*/  FADD.FTZ R52, R178, R52 ;  /* 0x00000034b2347221 */ /* 0x000fe20000010000 */
[----:B------:R-:W2:Y:S01]  /*87e0*/  MUFU.EX2 R3, R3 ;  /* 0x0000000300037308 */ /* 0x000ea20000000800 */
[----:B------:R-:W-:Y:S02]  /*87f0*/  FADD.FTZ R44, R152, R44 ;  /* 0x0000002c982c7221 */ /* 0x000fe40000010000 */
[----:B------:R-:W-:Y:S02]  /*8800*/  FADD.FTZ R40, R158, R40 ;  /* 0x000000289e287221 */ /* 0x000fe40000010000 */
[----:B------:R-:W-:Y:S01]  /*8810*/  FFMA.FTZ R174, R174, c[0x0][0x23c], -R54 ;  /* 0x00008f00aeae7a23 */ /* 0x000fe20000010836 */
[----:B------:R-:W-:Y:S01]  /*8820*/  HMMA.16816.F32 R76, R4, R12, R76 ;  /* 0x0000000c044c723c */ /* 0x000fe2000000184c */
[----:B------:R-:W-:Y:S01]  /*8830*/  FADD.FTZ R48, R176, R48 ;  /* 0x00000030b0307221 */ /* 0x000fe20000010000 */
[----:B------:R-:W-:Y:S01]  /*8840*/  MUFU.EX2 R51, R51 ;  /* 0x0000003300337308 */ /* 0x000fe20000000800 */
[----:B------:R-:W-:-:S02]  /*8850*/  FADD.FTZ R52, R177, R52 ;  /* 0x00000034b1347221 */ /* 0x000fc40000010000 */
[----:B------:R-:W-:Y:S02]  /*8860*/  FADD.FTZ R44, R155, R44 ;  /* 0x0000002c9b2c7221 */ /* 0x000fe40000010000 */
[----:B------:R-:W-:Y:S01]  /*8870*/  LOP3.LUT R13, R134, 0xffff, RZ, 0xc0, !PT ;  /* 0x0000ffff860d7812 */ /* 0x000fe200078ec0ff */
[C---:B------:R-:W-:Y:S01]  /*8880*/  HMMA.16816.F32 R84, R4.reuse, R14, R84 ;  /* 0x0000000e0454723c */ /* 0x040fe20000001854 */
[----:B------:R-:W-:Y:S01]  /*8890*/  SHF.R.U32.HI R12, RZ, 0x10, R134 ;  /* 0x00000010ff0c7819 */ /* 0x000fe20000011686 */
[----:B------:R-:W-:Y:S01]  /*88a0*/  FADD.FTZ R40, R157, R40 ;  /* 0x000000289d287221 */ /* 0x000fe20000010000 */
[----:B------:R-:W-:Y:S01]  /*88b0*/  SHF.R.U32.HI R13, RZ, 0x8, R13 ;  /* 0x00000008ff0d7819 */ /* 0x000fe2000001160d */
[----:B------:R-:W-:Y:S01]  /*88c0*/  MUFU.EX2 R67, R67 ;  /* 0x0000004300437308 */ /* 0x000fe20000000800 */
[----:B------:R-:W-:Y:S01]  /*88d0*/  LOP3.LUT R12, R12, 0xff, RZ, 0xc0, !PT ;  /* 0x000000ff0c0c7812 */ /* 0x000fe200078ec0ff */
[----:B------:R-:W-:Y:S01]  /*88e0*/  FADD.FTZ R48, R146, R48 ;  /* 0x0000003092307221 */ /* 0x000fe20000010000 */
        /* <DEDUP_REMOVED lines=12> */
[----:B------:R-:W-:Y:S01]  /*89b0*/  PRMT R20, R20, 0x5410, R13 ;  /* 0x0000541014147816 */ /* 0x000fe2000000000d */
[----:B------:R-:W4:Y:S01]  /*89c0*/  MUFU.EX2 R0, R0 ;  /* 0x0000000000007308 */ /* 0x000f220000000800 */
[----:B------:R-:W-:Y:S01]  /*89d0*/  PRMT R21, R14, 0x5410, R21 ;  /* 0x000054100e157816 */ /* 0x000fe20000000015 */
[----:B------:R-:W-:Y:S01]  /*89e0*/  FADD.FTZ R48, R145, R48 ;  /* 0x0000003091307221 */ /* 0x000fe20000010000 */
[----:B------:R-:W-:Y:S01]  /*89f0*/  LOP3.LUT R22, R212, 0xff, RZ, 0xc0, !PT ;  /* 0x000000ffd4167812 */ /* 0x000fe200078ec0ff */
[----:B------:R-:W-:Y:S01]  /*8a00*/  HMMA.16816.F32 R100, R4, R8, R100 ;  /* 0x000000080464723c */ /* 0x000fe20000001864 */
[----:B------:R-:W-:Y:S01]  /*8a10*/  SHF.R.U32.HI R23, RZ, 0x18, R134 ;  /* 0x00000018ff177819 */ /* 0x000fe20000011686 */
[--C-:B------:R-:W-:Y:S01]  /*8a20*/  HSET2.LE.AND R21, R21, R53.reuse, PT ;  /* 0x0000003515157233 */ /* 0x100fe20003803000 */
[----:B------:R-:W-:Y:S01]  /*8a30*/  PRMT R22, R22, 0x5410, R15 ;  /* 0x0000541016167816 */ /* 0x000fe2000000000f */
[----:B------:R-:W1:Y:S01]  /*8a40*/  MUFU.EX2 R2, R2 ;  /* 0x0000000200027308 */ /* 0x000e620000000800 */
[----:B------:R-:W-:Y:S01]  /*8a50*/  PRMT R23, R12, 0x5410, R23 ;  /* 0x000054100c177816 */ /* 0x000fe20000000017 */
[----:B------:R-:W-:Y:S01]  /*8a60*/  FADD.FTZ R52, R31, R52 ;  /* 0x000000341f347221 */ /* 0x000fe20000010000 */
[--C-:B------:R-:W-:Y:S01]  /*8a70*/  HSET2.LE.AND R8, R20, R53.reuse, PT ;  /* 0x0000003514087233 */ /* 0x100fe20003803000 */
[----:B------:R-:W-:Y:S01]  /*8a80*/  F2FP.PACK_AB R9, R65, R66 ;  /* 0x000000424109723e */ /* 0x000fe200000000ff */
[--C-:B------:R-:W-:Y:S01]  /*8a90*/  HSET2.LE.AND R20, R22, R53.reuse, PT ;  /* 0x0000003516147233 */ /* 0x100fe20003803000 */
[----:B------:R-:W-:Y:S01]  /*8aa0*/  F2FP.PACK_AB R22, R141, R143 ;  /* 0x0000008f8d16723e */ /* 0x000fe200000000ff */
[C---:B---3--:R-:W-:Y:S01]  /*8ab0*/  HMMA.16816.F32 R68, R24.reuse, R16, R68 ;  /* 0x000000101844723c */ /* 0x048fe20000001844 */
[----:B------:R-:W-:Y:S01]  /*8ac0*/  LOP3.LUT R21, R21, R9, RZ, 0xc0, !PT ;  /* 0x0000000915157212 */ /* 0x000fe200078ec0ff */
[----:B------:R-:W-:Y:S01]  /*8ad0*/  LDSM.16.MT88.4 R12, [R186+0x7800] ;  /* 0x00780000ba0c783b */ /* 0x000fe20000004200 */
[----:B------:R-:W-:Y:S01]  /*8ae0*/  LOP3.LUT R22, R8, R22, RZ, 0xc0, !PT ;  /* 0x0000001608167212 */ /* 0x000fe200078ec0ff */
[----:B------:R-:W-:Y:S01]  /*8af0*/  HSET2.LE.AND R23, R23, R53, PT ;  /* 0x0000003517177233 */ /* 0x000fe20003803000 */
[----:B------:R-:W-:Y:S01]  /*8b00*/  LOP3.LUT R134, R221, UR7, R216, 0x96, !PT ;  /* 0x00000007dd867c12 */ /* 0x000fe2000f8e96d8 */
[----:B------:R-:W3:Y:S01]  /*8b10*/  MUFU.EX2 R54, R174 ;  /* 0x000000ae00367308 */ /* 0x000ee20000000800 */
[----:B------:R-:W-:Y:S01]  /*8b20*/  FADD.FTZ R44, R169, R44 ;  /* 0x0000002ca92c7221 */ /* 0x000fe20000010000 */
[----:B------:R-:W-:Y:S01]  /*8b30*/  HMMA.16816.F32 R72, R24, R18, R72 ;  /* 0x000000121848723c */ /* 0x000fe20000001848 */
[----:B------:R-:W-:-:S02]  /*8b40*/  FADD.FTZ R40, R167, R40 ;  /* 0x00000028a7287221 */ /* 0x000fc40000010000 */
[----:B------:R-:W-:-:S03]  /*8b50*/  IMAD.WIDE.U32 R134, R134, -0x2daee0ad, RZ ;  /* 0xd2511f5386867825 */ /* 0x000fc600078e00ff */
[----:B------:R-:W2:Y:S01]  /*8b60*/  MUFU.EX2 R144, R144 ;  /* 0x0000009000907308 */ /* 0x000ea20000000800 */
[----:B------:R-:W-:Y:S01]  /*8b70*/  FADD.FTZ R48, R28, R48 ;  /* 0x000000301c307221 */ /* 0x000fe20000010000 */
[----:B------:R-:W-:Y:S01]  /*8b80*/  HMMA.16816.F32 R92, R24, R10, R92 ;  /* 0x0000000a185c723c */ /* 0x000fe2000000185c */
[----:B------:R-:W-:Y:S01]  /*8b90*/  LOP3.LUT R214, R135, UR23, R214, 0x96, !PT ;  /* 0x0000001787d67c12 */ /* 0x000fe2000f8e96d6 */
[----:B------:R-:W-:Y:S02]  /*8ba0*/  FADD.FTZ R52, R60, R52 ;  /* 0x000000343c347221 */ /* 0x000fe40000010000 */
[----:B------:R-:W-:Y:S01]  /*8bb0*/  FADD.FTZ R44, R166, R44 ;  /* 0x0000002ca62c7221 */ /* 0x000fe20000010000 */
[----:B------:R-:W-:Y:S01]  /*8bc0*/  LOP3.LUT R133, R214, 0xff, RZ, 0xc0, !PT ;  /* 0x000000ffd6857812 */ /* 0x000fe200078ec0ff */
[----:B------:R-:W-:Y:S01]  /*8bd0*/  FADD.FTZ R40, R160, R40 ;  /* 0x00000028a0287221 */ /* 0x000fe20000010000 */
[----:B-----5:R-:W-:Y:S01]  /*8be0*/  F2FP.PACK_AB R24, R140, R142 ;  /* 0x0000008e8c18723e */ /* 0x020fe200000000ff */
[C---:B------:R-:W-:Y:S01]  /*8bf0*/  HMMA.16816.F32 R112, R4.reuse, R16, R112 ;  /* 0x000000100470723c */ /* 0x040fe20000001870 */
[----:B------:R-:W-:Y:S01]  /*8c00*/  LOP3.LUT R27, R134, 0xffff, RZ, 0xc0, !PT ;  /* 0x0000ffff861b7812 */ /* 0x000fe200078ec0ff */
[----:B------:R-:W-:Y:S01]  /*8c10*/  FADD.FTZ R48, R29, R48 ;  /* 0x000000301d307221 */ /* 0x000fe20000010000 */
[----:B------:R-:W-:Y:S01]  /*8c20*/  LOP3.LUT R20, R20, R24, RZ, 0xc0, !PT ;  /* 0x0000001814147212 */ /* 0x000fe200078ec0ff */
[----:B------:R-:W-:Y:S01]  /*8c30*/  FADD.FTZ R52, R62, R52 ;  /* 0x000000343e347221 */ /* 0x000fe20000010000 */
[----:B-1----:R-:W-:Y:S01]  /*8c40*/  F2FP.PACK_AB R24, R63, R61 ;  /* 0x0000003d3f18723e */ /* 0x002fe200000000ff */
[----:B------:R-:W-:Y:S01]  /*8c50*/  FADD.FTZ R44, R164, R44 ;  /* 0x0000002ca42c7221 */ /* 0x000fe20000010000 */
[----:B------:R-:W-:Y:S01]  /*8c60*/  SHF.R.U32.HI R26, RZ, 0x10, R134 ;  /* 0x00000010ff1a7819 */ /* 0x000fe20000011686 */
[C---:B------:R-:W-:Y:S01]  /*8c70*/  HMMA.16816.F32 R108, R4.reuse, R18, R108 ;  /* 0x00000012046c723c */ /* 0x040fe2000000186c */
[----:B------:R-:W1:Y:S01]  /*8c80*/  LDSM.16.MT88.4 R16, [R187+0x7800] ;  /* 0x00780000bb10783b */ /* 0x000e620000004200 */
[----:B------:R-:W-:Y:S01]  /*8c90*/  LOP3.LUT R23, R23, R24, RZ, 0xc0, !PT ;  /* 0x0000001817177212 */ /* 0x000fe200078ec0ff */
[----:B------:R-:W-:Y:S01]  /*8ca0*/  FADD.FTZ R40, R170, R40 ;  /* 0x00000028aa287221 */ /* 0x000fe20000010000 */
[----:B------:R-:W-:Y:S01]  /*8cb0*/  LOP3.LUT R24, R134, 0xff, RZ, 0xc0, !PT ;  /* 0x000000ff86187812 */ /* 0x000fe200078ec0ff */
[----:B--2---:R-:W-:Y:S01]  /*8cc0*/  FADD.FTZ R48, R3, R48 ;  /* 0x0000003003307221 */ /* 0x004fe20000010000 */
[----:B------:R-:W-:Y:S01]  /*8cd0*/  SHF.R.U32.HI R25, RZ, 0x18, R134 ;  /* 0x00000018ff197819 */ /* 0x000fe20000011686 */
[----:B----4-:R-:W-:Y:S01]  /*8ce0*/  FADD.FTZ R52, R0, R52 ;  /* 0x0000003400347221 */ /* 0x010fe20000010000 */
[----:B------:R-:W-:Y:S01]  /*8cf0*/  HMMA.16816.F32 R96, R4, R10, R96 ;  /* 0x0000000a0460723c */ /* 0x000fe20000001860 */
[----:B------:R-:W2:Y:S01]  /*8d00*/  LDSM.16.MT88.4 R8, [R185+0x7800] ;  /* 0x00780000b908783b */ /* 0x000ea20000004200 */
[----:B------:R-:W-:Y:S01]  /*8d10*/  LOP3.LUT R135, R214, 0xffff, RZ, 0xc0, !PT ;  /* 0x0000ffffd6877812 */ /* 0x000fe200078ec0ff */
[----:B------:R-:W-:Y:S01]  /*8d20*/  FADD.FTZ R44, R142, R44 ;  /* 0x0000002c8e2c7221 */ /* 0x000fe20000010000 */
[----:B------:R-:W-:Y:S01]  /*8d30*/  SHF.R.U32.HI R134, RZ, 0x10, R214 ;  /* 0x00000010ff867819 */ /* 0x000fe200000116d6 */
[----:B------:R-:W4:Y:S01]  /*8d40*/  LDSM.16.MT88.4 R4, [R184+0x7800] ;  /* 0x00780000b804783b */ /* 0x000f220000004200 */
[----:B------:R-:W-:Y:S01]  /*8d50*/  SHF.R.U32.HI R27, RZ, 0x8, R27 ;  /* 0x00000008ff1b7819 */ /* 0x000fe2000001161b */
[----:B------:R-:W-:Y:S01]  /*8d60*/  FADD.FTZ R40, R66, R40 ;  /* 0x0000002842287221 */ /* 0x000fe20000010000 */
[----:B------:R-:W-:Y:S01]  /*8d70*/  LOP3.LUT R26, R26, 0xff, RZ, 0xc0, !PT ;  /* 0x000000ff1a1a7812 */ /* 0x000fe200078ec0ff */
[----:B------:R-:W-:Y:S01]  /*8d80*/  FADD.FTZ R48, R51, R48 ;  /* 0x0000003033307221 */ /* 0x000fe20000010000 */
[----:B------:R-:W-:Y:S01]  /*8d90*/  SHF.R.U32.HI R135, RZ, 0x8, R135 ;  /* 0x00000008ff877819 */ /* 0x000fe20000011687 */
[----:B------:R-:W-:Y:S01]  /*8da0*/  FADD.FTZ R52, R2, R52 ;  /* 0x0000003402347221 */ /* 0x000fe20000010000 */
[----:B------:R-:W-:Y:S01]  /*8db0*/  SHF.R.U32.HI R214, RZ, 0x18, R214 ;  /* 0x00000018ffd67819 */ /* 0x000fe200000116d6 */
[----:B------:R-:W-:Y:S01]  /*8dc0*/  FADD.FTZ R44, R140, R44 ;  /* 0x0000002c8c2c7221 */ /* 0x000fe20000010000 */
[----:B------:R-:W-:Y:S01]  /*8dd0*/  LOP3.LUT R134, R134, 0xff, RZ, 0xc0, !PT ;  /* 0x000000ff86867812 */ /* 0x000fe200078ec0ff */
[----:B------:R-:W-:Y:S01]  /*8de0*/  FADD.FTZ R40, R65, R40 ;  /* 0x0000002841287221 */ /* 0x000fe20000010000 */
[----:B------:R-:W-:Y:S01]  /*8df0*/  PRMT R24, R24, 0x5410, R27 ;  /* 0x0000541018187816 */ /* 0x000fe2000000001b */
[----:B------:R-:W-:Y:S01]  /*8e00*/  FADD.FTZ R48, R67, R48 ;  /* 0x0000003043307221 */ /* 0x000fe20000010000 */
[----:B------:R-:W-:Y:S01]  /*8e10*/  PRMT R25, R26, 0x5410, R25 ;  /* 0x000054101a197816 */ /* 0x000fe20000000019 */
[----:B---3--:R-:W-:Y:S01]  /*8e20*/  FADD.FTZ R52, R54, R52 ;  /* 0x0000003436347221 */ /* 0x008fe20000010000 */
[----:B------:R-:W-:Y:S01]  /*8e30*/  PRMT R133, R133, 0x5410, R135 ;  /* 0x0000541085857816 */ /* 0x000fe20000000087 */
[--C-:B------:R-:W-:Y:S01]  /*8e40*/  HSET2.LE.AND R26, R24, R53.reuse, PT ;  /* 0x00000035181a7233 */ /* 0x100fe20003803000 */
        /* <DEDUP_REMOVED lines=11> */
[----:B-1----:R-:W-:Y:S01]  /*8f00*/  HMMA.16816.F32 R124, R20, R16, R124 ;  /* 0x00000010147c723c */ /* 0x002fe2000000187c */
[----:B------:R-:W-:Y:S01]  /*8f10*/  LOP3.LUT R25, R134, R135, RZ, 0xc0, !PT ;  /* 0x0000008786197212 */ /* 0x000fe200078ec0ff */
[----:B------:R-:W-:Y:S01]  /*8f20*/  IMAD.MOV.U32 R135, RZ, RZ, R35 ;  /* 0x000000ffff877224 */ /* 0x000fe200078e0023 */
[----:B------:R-:W-:Y:S01]  /*8f30*/  LOP3.LUT R26, R26, R133, RZ, 0xc0, !PT ;  /* 0x000000851a1a7212 */ /* 0x000fe200078ec0ff */
[----:B------:R-:W-:Y:S01]  /*8f40*/  IMAD.MOV.U32 R136, RZ, RZ, R36 ;  /* 0x000000ffff887224 */ /* 0x000fe200078e0024 */
[----:B------:R-:W-:Y:S01]  /*8f50*/  LOP3.LUT R27, R27, R53, RZ, 0xc0, !PT ;  /* 0x000000351b1b7212 */ /* 0x000fe200078ec0ff */
[----:B------:R-:W-:-:S02]  /*8f60*/  IMAD.MOV.U32 R133, RZ, RZ, R33 ;  /* 0x000000ffff857224 */ /* 0x000fc400078e0021 */
[C---:B------:R-:W-:Y:S01]  /*8f70*/  HMMA.16816.F32 R120, R20.reuse, R18, R120 ;  /* 0x000000121478723c */ /* 0x040fe20000001878 */
[----:B------:R-:W-:Y:S02]  /*8f80*/  IMAD.MOV.U32 R134, RZ, RZ, R34 ;  /* 0x000000ffff867224 */ /* 0x000fe400078e0022 */
[----:B------:R-:W-:Y:S02]  /*8f90*/  @P0 IMAD.MOV.U32 R135, RZ, RZ, R35 ;  /* 0x000000ffff870224 */ /* 0x000fe400078e0023 */
[----:B------:R-:W-:Y:S02]  /*8fa0*/  @P0 IMAD.MOV.U32 R136, RZ, RZ, R36 ;  /* 0x000000ffff880224 */ /* 0x000fe400078e0024 */
[----:B------:R-:W-:Y:S01]  /*8fb0*/  @P0 IMAD.MOV.U32 R133, RZ, RZ, R33 ;  /* 0x000000ffff850224 */ /* 0x000fe200078e0021 */
[----:B------:R-:W-:Y:S01]  /*8fc0*/  HMMA.16816.F32 R68, R20, R12, R68 ;  /* 0x0000000c1444723c */ /* 0x000fe20000001844 */
[----:B------:R-:W-:Y:S02]  /*8fd0*/  @P0 IMAD.MOV.U32 R134, RZ, RZ, R34 ;  /* 0x000000ffff860224 */ /* 0x000fe400078e0022 */
[----:B------:R-:W-:-:S02]  /*8fe0*/  FADD.FTZ R210, R56, R48 ;  /* 0x0000003038d27221 */ /* 0x000fc40000010000 */
[----:B------:R-:W-:Y:S02]  /*8ff0*/  FADD.FTZ R209, R144, R52 ;  /* 0x0000003490d17221 */ /* 0x000fe40000010000 */
[----:B------:R-:W-:Y:S01]  /*9000*/  FADD.FTZ R208, R141, R44 ;  /* 0x0000002c8dd07221 */ /* 0x000fe20000010000 */
[----:B------:R-:W-:Y:S01]  /*9010*/  HMMA.16816.F32 R72, R20, R14, R72 ;  /* 0x0000000e1448723c */ /* 0x000fe20000001848 */
[----:B------:R-:W-:-:S07]  /*9020*/  FADD.FTZ R207, R63, R40 ;  /* 0x000000283fcf7221 */ /* 0x000fce0000010000 */
[C---:B--2---:R-:W-:Y:S08]  /*9030*/  HMMA.16816.F32 R80, R20.reuse, R8, R80 ;  /* 0x000000081450723c */ /* 0x044ff00000001850 */
[C---:B------:R-:W-:Y:S08]  /*9040*/  HMMA.16816.F32 R104, R20.reuse, R10, R104 ;  /* 0x0000000a1468723c */ /* 0x040ff00000001868 */
[C---:B----4-:R-:W-:Y:S08]  /*9050*/  HMMA.16816.F32 R88, R20.reuse, R4, R88 ;  /* 0x000000041458723c */ /* 0x050ff00000001858 */
        /* <DEDUP_REMOVED lines=10> */
[----:B------:R-:W-:Y:S11]  /*9100*/  @P0 BRA `(.L_x_591) ;  /* 0x0000001000000947 */ /* 0x000ff60003800000 */
.L_x_589:
[----:B------:R-:W-:-:S07]  /*9110*/  IADD3 R206, R32, -0x1, RZ ;  /* 0xffffffff20ce7810 */ /* 0x000fce0007ffe0ff */
.L_x_591:
[----:B------:R-:W-:-:S13]  /*9120*/  ISETP.GE.AND P0, PT, R206, RZ, PT ;  /* 0x000000ffce00720c */ /* 0x000fda0003f06270 */
[----:B------:R-:W-:Y:S05]  /*9130*/  @!P0 BRA `(.L_x_592) ;  /* 0x0000392000008947 */ /* 0x000fea0003800000 */
[----:B------:R-:W-:Y:S01]  /*9140*/  IMAD.WIDE.U32 R218, R211, -0x326172a9, RZ ;  /* 0xcd9e8d57d3da7825 */ /* 0x000fe200078e00ff */
[----:B------:R-:W-:Y:S02]  /*9150*/  PRMT R203, R203, 0x7054, R203 ;  /* 0x00007054cbcb7816 */ /* 0x000fe400000000cb */
[----:B------:R-:W-:Y:S01]  /*9160*/  MOV R3, R135 ;  /* 0x0000008700037202 */ /* 0x000fe20000000f00 */
[----:B------:R-:W-:Y:S01]  /*9170*/  IMAD.WIDE.U32 R214, R139, -0x326172a9, RZ ;  /* 0xcd9e8d578bd67825 */ /* 0x000fe200078e00ff */
[----:B------:R-:W-:Y:S02]  /*9180*/  LOP3.LUT R216, R219, R138, RZ, 0x3c, !PT ;  /* 0x0000008adbd87212 */ /* 0x000fe400078e3cff */
[----:B------:R-:W-:Y:S01]  /*9190*/  MOV R132, R136 ;  /* 0x0000008800847202 */ /* 0x000fe20000000f00 */
[----:B------:R-:W-:Y:S01]  /*91a0*/  IMAD.WIDE.U32 R220, R137, -0x2daee0ad, RZ ;  /* 0xd2511f5389dc7825 */ /* 0x000fe200078e00ff */
[----:B------:R-:W-:Y:S02]  /*91b0*/  LOP3.LUT R212, R215, R138, RZ, 0x3c, !PT ;  /* 0x0000008ad7d47212 */ /* 0x000fe400078e3cff */
[----:B------:R-:W-:Y:S01]  /*91c0*/  MOV R0, R133 ;  /* 0x0000008500007202 */ /* 0x000fe20000000f00 */
[----:B------:R-:W-:Y:S01]  /*91d0*/  IMAD.WIDE.U32 R216, R216, -0x2daee0ad, RZ ;  /* 0xd2511f53d8d87825 */ /* 0x000fe200078e00ff */
[----:B------:R-:W-:-:S02]  /*91e0*/  MOV R2, R134 ;  /* 0x0000008600027202 */ /* 0x000fc40000000f00 */
[----:B------:R-:W-:Y:S01]  /*91f0*/  MOV R223, R225 ;  /* 0x000000e100df7202 */ /* 0x000fe20000000f00 */
[----:B------:R-:W-:Y:S01]  /*9200*/  IMAD.WIDE.U32 R212, R212, -0x2daee0ad, RZ ;  /* 0xd2511f53d4d47825 */ /* 0x000fe200078e00ff */
[----:B------:R-:W-:Y:S05]  /*9210*/  BRA `(.L_x_593) ;  /* 0x0000019000007947 */ /* 0x000fea0003800000 */
.L_x_595:
[----:B------:R-:W-:Y:S04]  /*9220*/  IADD3 R134, R206, -0x1, RZ ;  /* 0xffffffffce867810 */ /* 0x000fe80007ffe0ff */
[----:B------:R-:W-:Y:S01]  /*9230*/  SHF.R.S32.HI R133, RZ, 0x1f, R134 ;  /* 0x0000001fff857819 */ /* 0x000fe20000011486 */
[C---:B------:R-:W-:Y:S04]  /*9240*/  IMAD.WIDE.U32 R136, R134.reuse, c[0x0][0x198], RZ ;  /* 0x0000660086887a25 */ /* 0x040fe800078e00ff */
[----:B------:R-:W-:Y:S04]  /*9250*/  IMAD R133, R133, c[0x0][0x198], RZ ;  /* 0x0000660085857a24 */ /* 0x000fe800078e02ff */
[----:B------:R-:W-:Y:S01]  /*9260*/  IMAD R133, R134, c[0x0][0x19c], R133 ;  /* 0x0000670086857a24 */ /* 0x000fe200078e0285 */
[----:B------:R-:W-:Y:S03]  /*9270*/  LEA R134, P1, R136, R196, 0x6 ;  /* 0x000000c488867211 */ /* 0x000fe600078230ff */
[----:B------:R-:W-:Y:S01]  /*9280*/  IMAD.IADD R133, R137, 0x1, R133 ;  /* 0x0000000189857824 */ /* 0x000fe200078e0285 */
[----:B------:R-:W-:Y:S04]  /*9290*/  LEA R138, P2, R134, c[0x0][0x168], 0x1 ;  /* 0x00005a00868a7a11 */ /* 0x000fe800078408ff */
        /* <DEDUP_REMOVED lines=15> */
[----:B------:R-:W0:Y:S01]  /*9390*/  LDGDEPBAR ;  /* 0x00000000000079af */ /* 0x000e220000000000 */
[----:B------:R-:W-:-:S05]  /*93a0*/  BRA `(.L_x_594) ;  /* 0x0000073000007947 */ /* 0x000fca0003800000 */
.L_x_593:
[----:B------:R-:W-:Y:S04]  /*93b0*/  DEPBAR.LE SB0, 0x0 ;  /* 0x000080000000791a */ /* 0x000fe80000000000 */
[----:B------:R-:W-:Y:S01]  /*93c0*/  BAR.SYNC.DEFER_BLOCKING 0x0 ;  /* 0x0000000000007b1d */ /* 0x000fe20000010000 */
[----:B------:R-:W-:Y:S01]  /*93d0*/  SHF.R.S32.HI R5, RZ, 0x1f, R206 ;  /* 0x0000001fff057819 */ /* 0x000fe200000114ce */
[C---:B------:R-:W-:Y:S02]  /*93e0*/  IMAD R4, R206.reuse, UR10, RZ ;  /* 0x0000000ace047c24 */ /* 0x040fe4000f8e02ff */
[----:B------:R-:W-:Y:S04]  /*93f0*/  IMAD.WIDE.U32 R6, R206, UR11, R222 ;  /* 0x0000000bce067c25 */ /* 0x000fe8000f8e00de */
[----:B------:R-:W-:Y:S01]  /*9400*/  IMAD R4, R5, UR11, R4 ;  /* 0x0000000b05047c24 */ /* 0x000fe2000f8e0204 */
[----:B------:R-:W-:Y:S03]  /*9410*/  LEA R8, P1, R6, c[0x0][0x170], 0x1 ;  /* 0x00005c0006087a11 */ /* 0x000fe600078208ff */
[----:B------:R-:W-:Y:S01]  /*9420*/  IMAD.IADD R4, R7, 0x1, R4 ;  /* 0x0000000107047824 */ /* 0x000fe200078e0204 */
[----:B------:R-:W-:Y:S04]  /*9430*/  IADD3 R10, P0, R8, UR25, RZ ;  /* 0x00000019080a7c10 */ /* 0x000fe8000ff1e0ff */
[----:B------:R-:W-:Y:S02]  /*9440*/  LEA.HI.X R9, R6, c[0x0][0x174], R4, 0x1, P1 ;  /* 0x00005d0006097a11 */ /* 0x000fe400008f0c04 */
[----:B------:R-:W-:Y:S02]  /*9450*/  IADD3 R6, P1, R10, UR25, RZ ;  /* 0x000000190a067c10 */ /* 0x000fe4000ff3e0ff */
[----:B------:R-:W-:Y:S02]  /*9460*/  IADD3.X R11, R9, UR5, RZ, P0, !PT ;  /* 0x00000005090b7c10 */ /* 0x000fe400087fe4ff */
[----:B------:R-:W-:Y:S01]  /*9470*/  IADD3 R4, P0, R6, UR25, RZ ;  /* 0x0000001906047c10 */ /* 0x000fe2000ff1e0ff */
[----:B------:R-:W-:Y:S01]  /*9480*/  @!PT LDS RZ, [RZ] ;  /* 0x00000000fffff984 */ /* 0x000fe20000000800 */
[----:B------:R-:W-:Y:S01]  /*9490*/  @!PT LDS RZ, [RZ] ;  /* 0x00000000fffff984 */ /* 0x000fe20000000800 */
[----:B------:R-:W-:Y:S01]  /*94a0*/  @!PT LDS RZ, [RZ] ;  /* 0x00000000fffff984 */ /* 0x000fe20000000800 */
[----:B------:R1:W-:Y:S01]  /*94b0*/  LDGSTS.E.BYPASS.LTC128B.128 [R195+0x6000], [R8.64] ;  /* 0x0600000008c37fae */ /* 0x0003e2000b901d4c */
[----:B------:R-:W-:Y:S04]  /*94c0*/  IADD3.X R7, R11, UR5, RZ, P1, !PT ;  /* 0x000000050b077c10 */ /* 0x000fe80008ffe4ff */
[----:B------:R-:W-:Y:S02]  /*94d0*/  IADD3.X R5, R7, UR5, RZ, P0, !PT ;  /* 0x0000000507057c10 */ /* 0x000fe400087fe4ff */
[----:B------:R1:W-:Y:S01]  /*94e0*/  LDGSTS.E.BYPASS.LTC128B.128 [R195+0x6800], [R10.64] ;  /* 0x068000000ac37fae */ /* 0x0003e2000b901d4c */
[----:B------:R-:W-:Y:S06]  /*94f0*/  ISETP.GT.AND P0, PT, R206, RZ, PT ;  /* 0x000000ffce00720c */ /* 0x000fec0003f04270 */
[----:B------:R2:W-:Y:S07]  /*9500*/  LDGSTS.E.BYPASS.LTC128B.128 [R195+0x7000], [R6.64] ;  /* 0x0700000006c37fae */ /* 0x0005ee000b901d4c */
[----:B------:R2:W-:Y:S07]  /*9510*/  LDGSTS.E.BYPASS.LTC128B.128 [R195+0x7800], [R4.64] ;  /* 0x0780000004c37fae */ /* 0x0005ee000b901d4c */
[----:B------:R-:W-:Y:S07]  /*9520*/  LDSM.16.M88.4 R64, [R194] ;  /* 0x00000000c240783b */ /* 0x000fee0000000200 */
[----:B------:R-:W2:Y:S07]  /*9530*/  LDSM.16.M88.4 R16, [R193] ;  /* 0x00000000c110783b */ /* 0x000eae0000000200 */
[----:B------:R-:W1:Y:S07]  /*9540*/  LDSM.16.M88.4 R60, [R194+0x2000] ;  /* 0x00200000c23c783b */ /* 0x000e6e0000000200 */
[----:B------:R-:W3:Y:S07]  /*9550*/  LDSM.16.M88.4 R32, [R193+0x800] ;  /* 0x00080000c120783b */ /* 0x000eee0000000200 */
[----:B------:R-:W0:Y:S07]  /*9560*/  LDGDEPBAR ;  /* 0x00000000000079af */ /* 0x000e2e0000000000 */
[----:B------:R-:W4:Y:S07]  /*9570*/  LDSM.16.M88.4 R48, [R193+0x1000] ;  /* 0x00100000c130783b */ /* 0x000f2e0000000200 */
[----:B------:R-:W5:Y:S01]  /*9580*/  LDSM.16.M88.4 R136, [R193+0x1800] ;  /* 0x00180000c188783b */ /* 0x000f620000000200 */
[-C--:B--2---:R-:W-:Y:S06]  /*9590*/  HMMA.16816.F32 R4, R64, R16.reuse, RZ ;  /* 0x000000104004723c */ /* 0x084fec00000018ff */
[----:B------:R-:W-:Y:S02]  /*95a0*/  LDSM.16.M88.4 R140, [R192] ;  /* 0x00000000c08c783b */ /* 0x000fe40000000200 */
[C---:B-1----:R-:W-:Y:S05]  /*95b0*/  HMMA.16816.F32 R8, R60.reuse, R16, RZ ;  /* 0x000000103c08723c */ /* 0x042fea00000018ff */
[----:B------:R-:W1:Y:S03]  /*95c0*/  LDSM.16.M88.4 R144, [R191] ;  /* 0x00000000bf90783b */ /* 0x000e660000000200 */
[-C--:B------:R-:W-:Y:S04]  /*95d0*/  HMMA.16816.F32 R12, R60, R18.reuse, RZ ;  /* 0x000000123c0c723c */ /* 0x080fe800000018ff */
[----:B------:R-:W2:Y:S04]  /*95e0*/  LDSM.16.M88.4 R148, [R192+0x2000] ;  /* 0x00200000c094783b */ /* 0x000ea80000000200 */
[C---:B------:R-:W-:Y:S03]  /*95f0*/  HMMA.16816.F32 R16, R64.reuse, R18, RZ ;  /* 0x000000124010723c */ /* 0x040fe600000018ff */
[----:B------:R-:W1:Y:S05]  /*9600*/  LDSM.16.M88.4 R152, [R191+0x800] ;  /* 0x00080000bf98783b */ /* 0x000e6a0000000200 */
[-C--:B---3--:R-:W-:Y:S02]  /*9610*/  HMMA.16816.F32 R20, R64, R32.reuse, RZ ;  /* 0x000000204014723c */ /* 0x088fe400000018ff */
[----:B------:R-:W3:Y:S06]  /*9620*/  LDSM.16.M88.4 R156, [R191+0x1000] ;  /* 0x00100000bf9c783b */ /* 0x000eec0000000200 */
[C---:B------:R-:W-:Y:S01]  /*9630*/  HMMA.16816.F32 R24, R60.reuse, R32, RZ ;  /* 0x000000203c18723c */ /* 0x040fe200000018ff */
[----:B------:R-:W1:Y:S07]  /*9640*/  LDSM.16.M88.4 R160, [R191+0x1800] ;  /* 0x00180000bfa0783b */ /* 0x000e6e0000000200 */
[-C--:B------:R-:W-:Y:S01]  /*9650*/  HMMA.16816.F32 R28, R60, R34.reuse, RZ ;  /* 0x000000223c1c723c */ /* 0x080fe200000018ff */
[----:B------:R-:W-:Y:S07]  /*9660*/  LDSM.16.M88.4 R164, [R190+0x2000] ;  /* 0x00200000bea4783b */ /* 0x000fee0000000200 */
[C---:B------:R-:W-:Y:S01]  /*9670*/  HMMA.16816.F32 R32, R64.reuse, R34, RZ ;  /* 0x000000224020723c */ /* 0x040fe200000018ff */
[----:B------:R-:W-:Y:S07]  /*9680*/  LDSM.16.M88.4 R168, [R188+0x2000] ;  /* 0x00200000bca8783b */ /* 0x000fee0000000200 */
[-C--:B----4-:R-:W-:Y:S01]  /*9690*/  HMMA.16816.F32 R36, R64, R48.reuse, RZ ;  /* 0x000000304024723c */ /* 0x090fe200000018ff */
[----:B------:R-:W-:Y:S07]  /*96a0*/  LDSM.16.M88.4 R172, [R180+0x800] ;  /* 0x00080000b4ac783b */ /* 0x000fee0000000200 */
[C---:B------:R-:W-:Y:S01]  /*96b0*/  HMMA.16816.F32 R40, R60.reuse, R48, RZ ;  /* 0x000000303c28723c */ /* 0x040fe200000018ff */
[----:B------:R-:W-:Y:S07]  /*96c0*/  LDSM.16.M88.4 R176, [R180+0x1000] ;  /* 0x00100000b4b0783b */ /* 0x000fee0000000200 */
[-C--:B------:R-:W-:Y:S08]  /*96d0*/  HMMA.16816.F32 R44, R60, R50.reuse, RZ ;  /* 0x000000323c2c723c */ /* 0x080ff000000018ff */
[C---:B------:R-:W-:Y:S08]  /*96e0*/  HMMA.16816.F32 R48, R64.reuse, R50, RZ ;  /* 0x000000324030723c */ /* 0x040ff000000018ff */
[-C--:B-----5:R-:W-:Y:S08]  /*96f0*/  HMMA.16816.F32 R52, R64, R136.reuse, RZ ;  /* 0x000000884034723c */ /* 0x0a0ff000000018ff */
[C---:B------:R-:W-:Y:S08]  /*9700*/  HMMA.16816.F32 R56, R60.reuse, R136, RZ ;  /* 0x000000883c38723c */ /* 0x040ff000000018ff */
[-C--:B------:R-:W-:Y:S08]  /*9710*/  HMMA.16816.F32 R60, R60, R138.reuse, RZ ;  /* 0x0000008a3c3c723c */ /* 0x080ff000000018ff */
[----:B------:R-:W-:Y:S01]  /*9720*/  HMMA.16816.F32 R64, R64, R138, RZ ;  /* 0x0000008a4040723c */ /* 0x000fe200000018ff */
[----:B------:R-:W-:Y:S07]  /*9730*/  LDSM.16.M88.4 R136, [R190] ;  /* 0x00000000be88783b */ /* 0x000fee0000000200 */
[-C--:B-1----:R-:W-:Y:S08]  /*9740*/  HMMA.16816.F32 R4, R140, R144.reuse, R4 ;  /* 0x000000908c04723c */ /* 0x082ff00000001804 */
[C---:B--2---:R-:W-:Y:S08]  /*9750*/  HMMA.16816.F32 R8, R148.reuse, R144, R8 ;  /* 0x000000909408723c */ /* 0x044ff00000001808 */
[-C--:B------:R-:W-:Y:S08]  /*9760*/  HMMA.16816.F32 R12, R148, R146.reuse, R12 ;  /* 0x00000092940c723c */ /* 0x080ff0000000180c */
[C---:B------:R-:W-:Y:S01]  /*9770*/  HMMA.16816.F32 R16, R140.reuse, R146, R16 ;  /* 0x000000928c10723c */ /* 0x040fe20000001810 */
[----:B------:R-:W1:Y:S07]  /*9780*/  LDSM.16.M88.4 R144, [R189] ;  /* 0x00000000bd90783b */ /* 0x000e6e0000000200 */
[-C--:B------:R-:W-:Y:S08]  /*9790*/  HMMA.16816.F32 R20, R140, R152.reuse, R20 ;  /* 0x000000988c14723c */ /* 0x080ff00000001814 */
[C---:B------:R-:W-:Y:S08]  /*97a0*/  HMMA.16816.F32 R24, R148.reuse, R152, R24 ;  /* 0x000000989418723c */ /* 0x040ff00000001818 */
[-C--:B------:R-:W-:Y:S08]  /*97b0*/  HMMA.16816.F32 R28, R148, R154.reuse, R28 ;  /* 0x0000009a941c723c */ /* 0x080ff0000000181c */
[C---:B------:R-:W-:Y:S01]  /*97c0*/  HMMA.16816.F32 R32, R140.reuse, R154, R32 ;  /* 0x0000009a8c20723c */ /* 0x040fe20000001820 */
[----:B------:R-:W2:Y:S07]  /*97d0*/  LDSM.16.M88.4 R152, [R183] ;  /* 0x00000000b798783b */ /* 0x000eae0000000200 */
[-C--:B---3--:R-:W-:Y:S08]  /*97e0*/  HMMA.16816.F32 R36, R140, R156.reuse, R36 ;  /* 0x0000009c8c24723c */ /* 0x088ff00000001824 */
[C---:B------:R-:W-:Y:S08]  /*97f0*/  HMMA.16816.F32 R40, R148.reuse, R156, R40 ;  /* 0x0000009c9428723c */ /* 0x040ff00000001828 */
[-C--:B------:R-:W-:Y:S08]  /*9800*/  HMMA.16816.F32 R44, R148, R158.reuse, R44 ;  /* 0x0000009e942c723c */ /* 0x080ff0000000182c */
[C---:B------:R-:W-:Y:S01]  /*9810*/  HMMA.16816.F32 R48, R140.reuse, R158, R48 ;  /* 0x0000009e8c30723c */ /* 0x040fe20000001830 */
[----:B------:R-:W-:Y:S07]  /*9820*/  LDSM.16.M88.4 R156, [R181] ;  /* 0x00000000b59c783b */ /* 0x000fee0000000200 */
[-C--:B------:R-:W-:Y:S08]  /*9830*/  HMMA.16816.F32 R52, R140, R160.reuse, R52 ;  /* 0x000000a08c34723c */ /* 0x080ff00000001834 */
[C---:B------:R-:W-:Y:S08]  /*9840*/  HMMA.16816.F32 R56, R148.reuse, R160, R56 ;  /* 0x000000a09438723c */ /* 0x040ff00000001838 */
[-C--:B------:R-:W-:Y:S01]  /*9850*/  HMMA.16816.F32 R60, R148, R162.reuse, R60 ;  /* 0x000000a2943c723c */ /* 0x080fe2000000183c */
[----:B------:R-:W3:Y:S07]  /*9860*/  LDSM.16.M88.4 R148, [R182] ;  /* 0x00000000b694783b */ /* 0x000eee0000000200 */
[----:B------:R-:W-:Y:S01]  /*9870*/  HMMA.16816.F32 R64, R140, R162, R64 ;  /* 0x000000a28c40723c */ /* 0x000fe20000001840 */
[----:B------:R-:W-:Y:S07]  /*9880*/  LDSM.16.M88.4 R140, [R188] ;  /* 0x00000000bc8c783b */ /* 0x000fee0000000200 */
[-C--:B-1----:R-:W-:Y:S01]  /*9890*/  HMMA.16816.F32 R4, R136, R144.reuse, R4 ;  /* 0x000000908804723c */ /* 0x082fe20000001804 */
[----:B------:R-:W1:Y:S07]  /*98a0*/  LDSM.16.M88.4 R160, [R180] ;  /* 0x00000000b4a0783b */ /* 0x000e6e0000000200 */
[C---:B------:R-:W-:Y:S08]  /*98b0*/  HMMA.16816.F32 R8, R164.reuse, R144, R8 ;  /* 0x00000090a408723c */ /* 0x040ff00000001808 */
[-C--:B------:R-:W-:Y:S08]  /*98c0*/  HMMA.16816.F32 R12, R164, R146.reuse, R12 ;  /* 0x00000092a40c723c */ /* 0x080ff0000000180c */
[C---:B------:R-:W-:Y:S01]  /*98d0*/  HMMA.16816.F32 R16, R136.reuse, R146, R16 ;  /* 0x000000928810723c */ /* 0x040fe20000001810 */
[----:B------:R-:W4:Y:S01]  /*98e0*/  LDSM.16.M88.4 R144, [R180+0x1800] ;  /* 0x00180000b490783b */ /* 0x000f220000000200 */
[----:B------:R-:W-:Y:S06]  /*98f0*/  DEPBAR.LE SB0, 0x0 ;  /* 0x000080000000791a */ /* 0x000fec0000000000 */
[-C--:B--2---:R-:W-:Y:S01]  /*9900*/  HMMA.16816.F32 R20, R136, R152.reuse, R20 ;  /* 0x000000988814723c */ /* 0x084fe20000001814 */
[----:B------:R-:W-:Y:S07]  /*9910*/  BAR.SYNC.DEFER_BLOCKING 0x0 ;  /* 0x0000000000007b1d */ /* 0x000fee0000010000 */
[C---:B------:R-:W-:Y:S08]  /*9920*/  HMMA.16816.F32 R24, R164.reuse, R152, R24 ;  /* 0x00000098a418723c */ /* 0x040ff00000001818 */
[-C--:B------:R-:W-:Y:S08]  /*9930*/  HMMA.16816.F32 R28, R164, R154.reuse, R28 ;  /* 0x0000009aa41c723c */ /* 0x080ff0000000181c */
[C---:B------:R-:W-:Y:S08]  /*9940*/  HMMA.16816.F32 R32, R136.reuse, R154, R32 ;  /* 0x0000009a8820723c */ /* 0x040ff00000001820 */
        /* <DEDUP_REMOVED lines=23> */
[----:B------:R-:W-:Y:S01]  /*9ac0*/  HMMA.16816.F32 R64, R140, R146, R64 ;  /* 0x000000928c40723c */ /* 0x000fe20000001840 */
[----:B------:R-:W-:-:S07]  /*9ad0*/  @P0 BRA `(.L_x_595) ;  /* 0xfffff74000000947 */ /* 0x000fce000383ffff */
.L_x_594:
[----:B-1----:R-:W-:Y:S01]  /*9ae0*/  FMNMX.FTZ R134, R8, R2, !PT ;  /* 0x0000000208867209 */ /* 0x002fe20007810000 */
[----:B------:R-:W-:Y:S01]  /*9af0*/  IMAD.SHL.U32 R230, R206, 0x2, RZ ;  /* 0x00000002cee67824 */ /* 0x000fe200078e00ff */
[----:B------:R-:W-:Y:S01]  /*9b00*/  FMNMX.FTZ R136, R4, R132, !PT ;  /* 0x0000008404887209 */ /* 0x000fe20007810000 */
[----:B------:R-:W-:Y:S01]  /*9b10*/  LDSM.16.MT88.4 R144, [R187+0x6000] ;  /* 0x00600000bb90783b */ /* 0x000fe20000004200 */
        /* <DEDUP_REMOVED lines=39> */
[----:B------:R-:W-:Y:S01]  /*9d90*/  SHFL.BFLY PT, R133, R134, 0x2, 0x1f ;  /* 0x0c401f0086857f89 */ /* 0x000fe200000e0000 */
        /* <DEDUP_REMOVED lines=14> */
[--C-:B------:R-:W-:Y:S01]  /*9e80*/  LOP3.LUT R228, R217, UR21, R220.reuse, 0x96, !PT ;  /* 0x00000015d9e47c12 */ /* 0x100fe2000f8e96dc */
[----:B------:R-:W1:Y:S01]  /*9e90*/  SHFL.BFLY PT, R138, R135, 0x2, 0x1f ;  /* 0x0c401f00878a7f89 */ /* 0x000e6200000e0000 */
[----:B------:R-:W-:Y:S02]  /*9ea0*/  FMNMX.FTZ R137, R30, R137, !PT ;  /* 0x000000891e897209 */ /* 0x000fe40007810000 */
[----:B------:R-:W-:Y:S01]  /*9eb0*/  LOP3.LUT R226, R213, UR21, R220, 0x96, !PT ;  /* 0x00000015d5e27c12 */ /* 0x000fe2000f8e96dc */
[----:B------:R-:W-:Y:S01]  /*9ec0*/  IMAD.WIDE.U32 R228, R228, -0x326172a9, RZ ;  /* 0xcd9e8d57e4e47825 */ /* 0x000fe200078e00ff */
[----:B------:R-:W-:Y:S02]  /*9ed0*/  FMNMX.FTZ R137, R31, R137, !PT ;  /* 0x000000891f897209 */ /* 0x000fe40007810000 */
[----:B------:R-:W-:Y:S01]  /*9ee0*/  IADD3 R206, R206, -0x1, RZ ;  /* 0xffffffffcece7810 */ /* 0x000fe20007ffe0ff */
[----:B------:R-:W-:Y:S01]  /*9ef0*/  IMAD.WIDE.U32 R226, R226, -0x326172a9, RZ ;  /* 0xcd9e8d57e2e27825 */ /* 0x000fe200078e00ff */
[----:B-1----:R-:W-:Y:S02]  /*9f00*/  FMNMX.FTZ R138, R135, R138, !PT ;  /* 0x0000008a878a7209 */ /* 0x002fe40007810000 */
[----:B------:R-:W-:Y:S02]  /*9f10*/  FMNMX.FTZ R133, R134, R133, !PT ;  /* 0x0000008586857209 */ /* 0x000fe40007810000 */
[----:B------:R-:W-:Y:S01]  /*9f20*/  FMNMX.FTZ R139, R136, R139, !PT ;  /* 0x0000008b888b7209 */ /* 0x000fe20007810000 */
[----:B------:R-:W1:Y:S08]  /*9f30*/  SHFL.BFLY PT, R135, R138, 0x1, 0x1f ;  /* 0x0c201f008a877f89 */ /* 0x000e7000000e0000 */
[----:B------:R-:W2:Y:S08]  /*9f40*/  SHFL.BFLY PT, R134, R133, 0x1, 0x1f ;  /* 0x0c201f0085867f89 */ /* 0x000eb000000e0000 */
[----:B------:R-:W3:Y:S01]  /*9f50*/  SHFL.BFLY PT, R136, R139, 0x1, 0x1f ;  /* 0x0c201f008b887f89 */ /* 0x000ee200000e0000 */
[----:B-1----:R-:W-:Y:S05]  /*9f60*/  FMNMX.FTZ R135, R138, R135, !PT ;  /* 0x000000878a877209 */ /* 0x002fea0007810000 */
[C---:B------:R-:W-:Y:S02]  /*9f70*/  FMUL.FTZ R173, R135.reuse, c[0x0][0x23c] ;  /* 0x00008f0087ad7a20 */ /* 0x040fe40000410000 */
[----:B------:R-:W-:Y:S01]  /*9f80*/  FADD.FTZ R3, -R135, R3 ;  /* 0x0000000387037221 */ /* 0x000fe20000010100 */
[----:B--2---:R-:W-:Y:S02]  /*9f90*/  FMNMX.FTZ R134, R133, R134, !PT ;  /* 0x0000008685867209 */ /* 0x004fe40007810000 */
[----:B------:R-:W-:Y:S01]  /*9fa0*/  FMNMX.FTZ R133, R42, R137, !PT ;  /* 0x000000892a857209 */ /* 0x000fe20007810000 */
[----:B------:R-:W-:Y:S02]  /*9fb0*/  FMUL.FTZ R3, R3, c[0x0][0x23c] ;  /* 0x00008f0003037a20 */ /* 0x000fe40000410000 */
[C---:B------:R-:W-:Y:S01]  /*9fc0*/  FMUL.FTZ R168, R134.reuse, c[0x0][0x23c] ;  /* 0x00008f0086a87a20 */ /* 0x040fe20000410000 */
[----:B------:R-:W-:Y:S01]  /*9fd0*/  FMNMX.FTZ R133, R43, R133, !PT ;  /* 0x000000852b857209 */ /* 0x000fe20007810000 */
[----:B------:R-:W-:Y:S01]  /*9fe0*/  FADD.FTZ R2, -R134, R2 ;  /* 0x0000000286027221 */ /* 0x000fe20000010100 */
[----:B---3--:R-:W-:Y:S01]  /*9ff0*/  FMNMX.FTZ R136, R139, R136, !PT ;  /* 0x000000888b887209 */ /* 0x008fe20007810000 */
[----:B------:R-:W1:Y:S01]  /*a000*/  MUFU.EX2 R3, R3 ;  /* 0x0000000300037308 */ /* 0x000e620000000800 */
[----:B------:R-:W-:Y:S01]  /*a010*/  FMNMX.FTZ R133, R46, R133, !PT ;  /* 0x000000852e857209 */ /* 0x000fe20007810000 */
[----:B------:R-:W-:Y:S01]  /*a020*/  FMUL.FTZ R2, R2, c[0x0][0x23c] ;  /* 0x00008f0002027a20 */ /* 0x000fe20000410000 */
[C---:B------:R-:W-:Y:S01]  /*a030*/  FSETP.NEU.FTZ.AND P1, PT, R136.reuse, -INF , PT ;  /* 0xff8000008800780b */ /* 0x040fe20003f3d000 */
[C---:B------:R-:W-:Y:S01]  /*a040*/  FMUL.FTZ R175, R136.reuse, c[0x0][0x23c] ;  /* 0x00008f0088af7a20 */ /* 0x040fe20000410000 */
[----:B------:R-:W-:Y:S01]  /*a050*/  FMNMX.FTZ R133, R47, R133, !PT ;  /* 0x000000852f857209 */ /* 0x000fe20007810000 */
[----:B------:R-:W-:Y:S03]  /*a060*/  FADD.FTZ R132, -R136, R132 ;  /* 0x0000008488847221 */ /* 0x000fe60000010100 */
[----:B------:R-:W-:Y:S01]  /*a070*/  FSEL R175, R175, RZ, P1 ;  /* 0x000000ffafaf7208 */ /* 0x000fe20000800000 */
[----:B------:R-:W2:Y:S01]  /*a080*/  MUFU.EX2 R2, R2 ;  /* 0x0000000200027308 */ /* 0x000ea20000000800 */
[----:B------:R-:W-:Y:S01]  /*a090*/  FMNMX.FTZ R133, R58, R133, !PT ;  /* 0x000000853a857209 */ /* 0x000fe20007810000 */
[----:B------:R-:W-:Y:S01]  /*a0a0*/  FMUL.FTZ R132, R132, c[0x0][0x23c] ;  /* 0x00008f0084847a20 */ /* 0x000fe20000410000 */
[----:B------:R-:W-:Y:S01]  /*a0b0*/  FSETP.NEU.FTZ.AND P1, PT, R135, -INF , PT ;  /* 0xff8000008700780b */ /* 0x000fe20003f3d000 */
[--C-:B------:R-:W-:Y:S01]  /*a0c0*/  FFMA.FTZ R137, R16, c[0x0][0x23c], -R175.reuse ;  /* 0x00008f0010897a23 */ /* 0x100fe200000108af */
[----:B------:R-:W-:Y:S01]  /*a0d0*/  FMNMX.FTZ R16, R59, R133, !PT ;  /* 0x000000853b107209 */ /* 0x000fe20007810000 */
[--C-:B------:R-:W-:Y:S01]  /*a0e0*/  FFMA.FTZ R138, R17, c[0x0][0x23c], -R175.reuse ;  /* 0x00008f00118a7a23 */ /* 0x100fe200000108af */
[----:B------:R-:W-:Y:S01]  /*a0f0*/  FSEL R173, R173, RZ, P1 ;  /* 0x000000ffadad7208 */ /* 0x000fe20000800000 */
[--C-:B------:R-:W-:Y:S01]  /*a100*/  FFMA.FTZ R153, R4, c[0x0][0x23c], -R175.reuse ;  /* 0x00008f0004997a23 */ /* 0x100fe200000108af */
[----:B------:R-:W-:Y:S01]  /*a110*/  FMNMX.FTZ R16, R62, R16, !PT ;  /* 0x000000103e107209 */ /* 0x000fe20007810000 */
[----:B------:R-:W-:Y:S01]  /*a120*/  MUFU.EX2 R137, R137 ;  /* 0x0000008900897308 */ /* 0x000fe20000000800 */
[----:B------:R-:W-:Y:S01]  /*a130*/  FFMA.FTZ R154, R5, c[0x0][0x23c], -R175 ;  /* 0x00008f00059a7a23 */ /* 0x000fe200000108af */
[----:B------:R-:W-:Y:S01]  /*a140*/  FSETP.NEU.FTZ.AND P1, PT, R134, -INF , PT ;  /* 0xff8000008600780b */ /* 0x000fe20003f3d000 */
[--C-:B------:R-:W-:Y:S01]  /*a150*/  FFMA.FTZ R139, R18, c[0x0][0x23c], -R173.reuse ;  /* 0x00008f00128b7a23 */ /* 0x100fe200000108ad */
[----:B------:R-:W-:Y:S01]  /*a160*/  FMNMX.FTZ R17, R63, R16, !PT ;  /* 0x000000103f117209 */ /* 0x000fe20007810000 */
[--C-:B------:R-:W-:Y:S01]  /*a170*/  FFMA.FTZ R152, R19, c[0x0][0x23c], -R173.reuse ;  /* 0x00008f0013987a23 */ /* 0x100fe200000108ad */
[----:B------:R-:W-:Y:S01]  /*a180*/  LOP3.LUT R18, R221, UR15, R230, 0x96, !PT ;  /* 0x0000000fdd127c12 */ /* 0x000fe2000f8e96e6 */
[--C-:B------:R-:W-:Y:S01]  /*a190*/  FFMA.FTZ R155, R6, c[0x0][0x23c], -R173.reuse ;  /* 0x00008f00069b7a23 */ /* 0x100fe200000108ad */
[----:B------:R-:W-:Y:S01]  /*a1a0*/  FSEL R168, R168, RZ, P1 ;  /* 0x000000ffa8a87208 */ /* 0x000fe20000800000 */
[----:B------:R-:W3:Y:S01]  /*a1b0*/  SHFL.BFLY PT, R16, R17, 0x2, 0x1f ;  /* 0x0c401f0011107f89 */ /* 0x000ee200000e0000 */
[----:B------:R-:W-:Y:S01]  /*a1c0*/  MUFU.EX2 R138, R138 ;  /* 0x0000008a008a7308 */ /* 0x000fe20000000800 */
[----:B------:R-:W-:Y:S01]  /*a1d0*/  IMAD.WIDE.U32 R18, R18, -0x326172a9, RZ ;  /* 0xcd9e8d5712127825 */ /* 0x000fe200078e00ff */
[----:B------:R-:W-:Y:S03]  /*a1e0*/  IADD3 R230, R230, 0x1, RZ ;  /* 0x00000001e6e67810 */ /* 0x000fe60007ffe0ff */
[----:B------:R-:W-:Y:S01]  /*a1f0*/  FFMA.FTZ R156, R7, c[0x0][0x23c], -R173 ;  /* 0x00008f00079c7a23 */ /* 0x000fe200000108ad */
[----:B------:R-:W-:Y:S01]  /*a200*/  LOP3.LUT R234, R229, UR20, R18, 0x96, !PT ;  /* 0x00000014e5ea7c12 */ /* 0x000fe2000f8e9612 */
[----:B------:R-:W-:Y:S01]  /*a210*/  FFMA.FTZ R157, R12, c[0x0][0x23c], -R168 ;  /* 0x00008f000c9d7a23 */ /* 0x000fe200000108a8 */
[----:B------:R-:W-:Y:S01]  /*a220*/  LOP3.LUT R6, R19, UR22, R218, 0x96, !PT ;  /* 0x0000001613067c12 */ /* 0x000fe2000f8e96da */
[----:B------:R-:W-:Y:S01]  /*a230*/  FFMA.FTZ R158, R13, c[0x0][0x23c], -R168 ;  /* 0x00008f000d9e7a23 */ /* 0x000fe200000108a8 */
[----:B------:R-:W-:Y:S01]  /*a240*/  MUFU.EX2 R153, R153 ;  /* 0x0000009900997308 */ /* 0x000fe20000000800 */
[----:B------:R-:W-:Y:S01]  /*a250*/  LOP3.LUT R5, R19, UR22, R214, 0x96, !PT ;  /* 0x0000001613057c12 */ /* 0x000fe2000f8e96d6 */
[----:B------:R-:W-:Y:S01]  /*a260*/  IMAD.WIDE.U32 R234, R234, -0x2daee0ad, RZ ;  /* 0xd2511f53eaea7825 */ /* 0x000fe200078e00ff */
[----:B------:R-:W-:Y:S02]  /*a270*/  LOP3.LUT R224, R227, UR20, R18, 0x96, !PT ;  /* 0x00000014e3e07c12 */ /* 0x000fe4000f8e9612 */
[----:B------:R-:W-:Y:S01]  /*a280*/  LOP3.LUT R230, R221, UR15, R230, 0x96, !PT ;  /* 0x0000000fdde67c12 */ /* 0x000fe2000f8e96e6 */
[----:B------:R-:W-:Y:S04]  /*a290*/  IMAD.WIDE.U32 R232, R6, -0x2daee0ad, RZ ;  /* 0xd2511f5306e87825 */ /* 0x000fe800078e00ff */
[----:B------:R-:W-:Y:S01]  /*a2a0*/  MUFU.EX2 R154, R154 ;  /* 0x0000009a009a7308 */ /* 0x000fe20000000800 */
[----:B------:R-:W-:Y:S01]  /*a2b0*/  IMAD.WIDE.U32 R170, R5, -0x2daee0ad, RZ ;  /* 0xd2511f5305aa7825 */ /* 0x000fe200078e00ff */
[----:B------:R-:W-:Y:S02]  /*a2c0*/  LOP3.LUT R6, R233, UR19, R216, 0x96, !PT ;  /* 0x00000013e9067c12 */ /* 0x000fe4000f8e96d8 */
[----:B---3--:R-:W-:Y:S01]  /*a2d0*/  FMNMX.FTZ R4, R17, R16, !PT ;  /* 0x0000001011047209 */ /* 0x008fe20007810000 */
[----:B------:R-:W-:Y:S01]  /*a2e0*/  IMAD.WIDE.U32 R224, R224, -0x2daee0ad, RZ ;  /* 0xd2511f53e0e07825 */ /* 0x000fe200078e00ff */
[----:B------:R-:W-:Y:S02]  /*a2f0*/  LOP3.LUT R232, R235, UR17, R232, 0x96, !PT ;  /* 0x00000011ebe87c12 */ /* 0x000fe4000f8e96e8 */
[----:B------:R-:W-:Y:S01]  /*a300*/  LOP3.LUT R5, R171, UR19, R212, 0x96, !PT ;  /* 0x00000013ab057c12 */ /* 0x000fe2000f8e96d4 */
[----:B------:R-:W3:Y:S01]  /*a310*/  SHFL.BFLY PT, R133, R4, 0x1, 0x1f ;  /* 0x0c201f0004857f89 */ /* 0x000ee200000e0000 */
[----:B------:R-:W-:Y:S01]  /*a320*/  MUFU.EX2 R155, R155 ;  /* 0x0000009b009b7308 */ /* 0x000fe20000000800 */
[----:B------:R-:W-:Y:S01]  /*a330*/  LOP3.LUT R170, R225, UR17, R170, 0x96, !PT ;  /* 0x00000011e1aa7c12 */ /* 0x000fe2000f8e96aa */
[----:B------:R-:W-:Y:S04]  /*a340*/  IMAD.WIDE.U32 R232, R232, -0x326172a9, RZ ;  /* 0xcd9e8d57e8e87825 */ /* 0x000fe800078e00ff */
[----:B------:R-:W-:Y:S04]  /*a350*/  IMAD.WIDE.U32 R6, R6, -0x326172a9, RZ ;  /* 0xcd9e8d5706067825 */ /* 0x000fe800078e00ff */
[----:B------:R-:W-:Y:S01]  /*a360*/  MUFU.EX2 R156, R156 ;  /* 0x0000009c009c7308 */ /* 0x000fe20000000800 */
[----:B------:R-:W-:Y:S01]  /*a370*/  IMAD.WIDE.U32 R170, R170, -0x326172a9, RZ ;  /* 0xcd9e8d57aaaa7825 */ /* 0x000fe200078e00ff */
[----:B------:R-:W-:Y:S03]  /*a380*/  LOP3.LUT R178, R233, UR16, R6, 0x96, !PT ;  /* 0x00000010e9b27c12 */ /* 0x000fe6000f8e9606 */
[----:B------:R-:W-:Y:S01]  /*a390*/  IMAD.WIDE.U32 R176, R5, -0x326172a9, RZ ;  /* 0xcd9e8d5705b07825 */ /* 0x000fe200078e00ff */
[----:B------:R-:W-:Y:S03]  /*a3a0*/  LOP3.LUT R5, R7, UR18, R228, 0x96, !PT ;  /* 0x0000001207057c12 */ /* 0x000fe6000f8e96e4 */
[----:B------:R-:W-:Y:S01]  /*a3b0*/  IMAD.WIDE.U32 R178, R178, -0x2daee0ad, RZ ;  /* 0xd2511f53b2b27825 */ /* 0x000fe200078e00ff */
[----:B------:R-:W-:Y:S01]  /*a3c0*/  MUFU.EX2 R157, R157 ;  /* 0x0000009d009d7308 */ /* 0x000fe20000000800 */
[----:B------:R-:W-:Y:S02]  /*a3d0*/  LOP3.LUT R176, R171, UR16, R176, 0x96, !PT ;  /* 0x00000010abb07c12 */ /* 0x000fe4000f8e96b0 */
[----:B---3--:R-:W-:Y:S01]  /*a3e0*/  FMNMX.FTZ R133, R4, R133, !PT ;  /* 0x0000008504857209 */ /* 0x008fe20007810000 */
[----:B------:R-:W-:Y:S01]  /*a3f0*/  IMAD.WIDE.U32 R6, R5, -0x2daee0ad, RZ ;  /* 0xd2511f5305067825 */ /* 0x000fe200078e00ff */
[----:B------:R-:W-:Y:S02]  /*a400*/  LOP3.LUT R4, R177, UR18, R226, 0x96, !PT ;  /* 0x00000012b1047c12 */ /* 0x000fe4000f8e96e2 */
[C---:B------:R-:W-:Y:S01]  /*a410*/  FSETP.NEU.FTZ.AND P1, PT, R133.reuse, -INF , PT ;  /* 0xff8000008500780b */ /* 0x040fe20003f3d000 */
[----:B------:R-:W-:Y:S01]  /*a420*/  FMUL.FTZ R167, R133, c[0x0][0x23c] ;  /* 0x00008f0085a77a20 */ /* 0x000fe20000410000 */
[----:B------:R-:W-:Y:S01]  /*a430*/  LOP3.LUT R5, R179, UR4, R6, 0x96, !PT ;  /* 0x00000004b3057c12 */ /* 0x000fe2000f8e9606 */
[----:B------:R-:W-:Y:S01]  /*a440*/  MUFU.EX2 R158, R158 ;  /* 0x0000009e009e7308 */ /* 0x000fe20000000800 */
[----:B------:R-:W-:Y:S01]  /*a450*/  IMAD.WIDE.U32 R176, R176, -0x2daee0ad, RZ ;  /* 0xd2511f53b0b07825 */ /* 0x000fe200078e00ff */
[----:B------:R-:W-:Y:S02]  /*a460*/  LOP3.LUT R234, R7, UR9, R234, 0x96, !PT ;  /* 0x0000000907ea7c12 */ /* 0x000fe4000f8e96ea */
[----:B------:R-:W-:Y:S01]  /*a470*/  FSEL R167, R167, RZ, P1 ;  /* 0x000000ffa7a77208 */ /* 0x000fe20000800000 */
[----:B------:R-:W-:Y:S04]  /*a480*/  IMAD.WIDE.U32 R12, R4, -0x2daee0ad, RZ ;  /* 0xd2511f53040c7825 */ /* 0x000fe800078e00ff */
[----:B------:R-:W-:Y:S01]  /*a490*/  IMAD.WIDE.U32 R6, R5, -0x326172a9, RZ ;  /* 0xcd9e8d5705067825 */ /* 0x000fe200078e00ff */
[----:B------:R-:W-:Y:S01]  /*a4a0*/  MUFU.EX2 R139, R139 ;  /* 0x0000008b008b7308 */ /* 0x000fe20000000800 */
[----:B------:R-:W-:Y:S02]  /*a4b0*/  LOP3.LUT R4, R177, UR4, R12, 0x96, !PT ;  /* 0x00000004b1047c12 */ /* 0x000fe4000f8e960c */
[----:B------:R-:W-:Y:S01]  /*a4c0*/  IMAD.WIDE.U32 R234, R234, -0x326172a9, RZ ;  /* 0xcd9e8d57eaea7825 */ /* 0x000fe200078e00ff */
[----:B------:R-:W-:Y:S02]  /*a4d0*/  SHF.R.U32.HI R5, RZ, 0x10, R6 ;  /* 0x00000010ff057819 */ /* 0x000fe40000011606 */
[----:B------:R-:W-:Y:S01]  /*a4e0*/  LOP3.LUT R224, R13, UR9, R224, 0x96, !PT ;  /* 0x000000090de07c12 */ /* 0x000fe2000f8e96e0 */
[--C-:B------:R-:W-:Y:S01]  /*a4f0*/  FFMA.FTZ R159, R14, c[0x0][0x23c], -R167.reuse ;  /* 0x00008f000e9f7a23 */ /* 0x100fe200000108a7 */
[----:B------:R-:W-:Y:S01]  /*a500*/  LOP3.LUT R12, R6, 0xffff, RZ, 0xc0, !PT ;  /* 0x0000ffff060c7812 */ /* 0x000fe200078ec0ff */
[--C-:B------:R-:W-:Y:S01]  /*a510*/  FFMA.FTZ R160, R15, c[0x0][0x23c], -R167.reuse ;  /* 0x00008f000fa07a23 */ /* 0x100fe200000108a7 */
[----:B------:R-:W3:Y:S01]  /*a520*/  MUFU.EX2 R152, R152 ;  /* 0x0000009800987308 */ /* 0x000ee20000000800 */
[----:B------:R-:W-:Y:S01]  /*a530*/  IMAD.WIDE.U32 R14, R4, -0x326172a9, RZ ;  /* 0xcd9e8d57040e7825 */ /* 0x000fe200078e00ff */
[----:B------:R-:W-:Y:S02]  /*a540*/  LOP3.LUT R4, R7, UR24, R234, 0x96, !PT ;  /* 0x0000001807047c12 */ /* 0x000fe4000f8e96ea */
[----:B------:R-:W-:Y:S01]  /*a550*/  LOP3.LUT R142, R6, 0xff, RZ, 0xc0, !PT ;  /* 0x000000ff068e7812 */ /* 0x000fe200078ec0ff */
[----:B------:R-:W-:Y:S01]  /*a560*/  FFMA.FTZ R161, R8, c[0x0][0x23c], -R168 ;  /* 0x00008f0008a17a23 */ /* 0x000fe200000108a8 */
[----:B------:R-:W-:Y:S01]  /*a570*/  SHF.R.U32.HI R143, RZ, 0x18, R6 ;  /* 0x00000018ff8f7819 */ /* 0x000fe20000011606 */
[----:B------:R-:W-:Y:S01]  /*a580*/  FFMA.FTZ R162, R9, c[0x0][0x23c], -R168 ;  /* 0x00008f0009a27a23 */ /* 0x000fe200000108a8 */
[----:B------:R-:W-:Y:S01]  /*a590*/  LOP3.LUT R6, R14, 0xffff, RZ, 0xc0, !PT ;  /* 0x0000ffff0e067812 */ /* 0x000fe200078ec0ff */
[--C-:B------:R-:W-:Y:S01]  /*a5a0*/  FFMA.FTZ R163, R10, c[0x0][0x23c], -R167.reuse ;  /* 0x00008f000aa37a23 */ /* 0x100fe200000108a7 */
[----:B------:R-:W-:Y:S01]  /*a5b0*/  MUFU.EX2 R159, R159 ;  /* 0x0000009f009f7308 */ /* 0x000fe20000000800 */
[----:B------:R-:W-:Y:S01]  /*a5c0*/  FFMA.FTZ R164, R11, c[0x0][0x23c], -R167 ;  /* 0x00008f000ba47a23 */ /* 0x000fe200000108a7 */
[----:B------:R-:W-:Y:S01]  /*a5d0*/  LOP3.LUT R8, R5, 0xff, RZ, 0xc0, !PT ;  /* 0x000000ff05087812 */ /* 0x000fe200078ec0ff */
[----:B------:R-:W-:Y:S01]  /*a5e0*/  FFMA.FTZ R233, R65, c[0x0][0x23c], -R175 ;  /* 0x00008f0041e97a23 */ /* 0x000fe200000108af */
[----:B------:R-:W-:Y:S01]  /*a5f0*/  SHF.R.U32.HI R12, RZ, 0x8, R12 ;  /* 0x00000008ff0c7819 */ /* 0x000fe2000001160c */
[----:B------:R-:W-:Y:S01]  /*a600*/  FFMA.FTZ R234, R66, c[0x0][0x23c], -R173 ;  /* 0x00008f0042ea7a23 */ /* 0x000fe200000108ad */
[----:B------:R-:W-:Y:S01]  /*a610*/  PRMT R143, R8, 0x5410, R143 ;  /* 0x00005410088f7816 */ /* 0x000fe2000000008f */
[----:B------:R-:W-:Y:S01]  /*a620*/  FFMA.FTZ R34, R34, c[0x0][0x23c], -R173 ;  /* 0x00008f0022227a23 */ /* 0x000fe200000108ad */
[----:B------:R-:W-:Y:S01]  /*a630*/  SHF.R.U32.HI R8, RZ, 0x8, R6 ;  /* 0x00000008ff087819 */ /* 0x000fe20000011606 */
[--C-:B------:R-:W-:Y:S01]  /*a640*/  FFMA.FTZ R165, R32, c[0x0][0x23c], -R175.reuse ;  /* 0x00008f0020a57a23 */ /* 0x100fe200000108af */
[----:B------:R-:W-:Y:S01]  /*a650*/  MUFU.EX2 R160, R160 ;  /* 0x000000a000a07308 */ /* 0x000fe20000000800 */
[----:B------:R-:W-:Y:S01]  /*a660*/  FFMA.FTZ R166, R33, c[0x0][0x23c], -R175 ;  /* 0x00008f0021a67a23 */ /* 0x000fe200000108af */
[--C-:B------:R-:W-:Y:S01]  /*a670*/  HSET2.LE.AND R143, R143, R203.reuse, PT ;  /* 0x000000cb8f8f7233 */ /* 0x100fe20003803000 */
[----:B------:R-:W-:Y:S01]  /*a680*/  FFMA.FTZ R169, R22, c[0x0][0x23c], -R173 ;  /* 0x00008f0016a97a23 */ /* 0x000fe200000108ad */
[----:B------:R-:W-:Y:S01]  /*a690*/  SHF.R.U32.HI R7, RZ, 0x10, R14 ;  /* 0x00000010ff077819 */ /* 0x000fe2000001160e */
[----:B-1----:R-:W-:Y:S01]  /*a6a0*/  FMUL.FTZ R22, R3, R110 ;  /* 0x0000006e03167220 */ /* 0x002fe20000410000 */
[----:B------:R-:W-:Y:S01]  /*a6b0*/  LOP3.LUT R150, R14, 0xff, RZ, 0xc0, !PT ;  /* 0x000000ff0e967812 */ /* 0x000fe200078ec0ff */
[C---:B--2---:R-:W-:Y:S01]  /*a6c0*/  FMUL.FTZ R92, R2.reuse, R92 ;  /* 0x0000005c025c7220 */ /* 0x044fe20000410000 */
[----:B------:R-:W-:Y:S01]  /*a6d0*/  LOP3.LUT R7, R7, 0xff, RZ, 0xc0, !PT ;  /* 0x000000ff07077812 */ /* 0x000fe200078ec0ff */
[----:B------:R-:W-:Y:S01]  /*a6e0*/  FMUL.FTZ R93, R2, R93 ;  /* 0x0000005d025d7220 */ /* 0x000fe20000410000 */
[----:B------:R-:W-:Y:S01]  /*a6f0*/  MUFU.EX2 R161, R161 ;  /* 0x000000a100a17308 */ /* 0x000fe20000000800 */
[----:B------:R-:W-:Y:S01]  /*a700*/  IMAD.WIDE.U32 R230, R230, -0x326172a9, RZ ;  /* 0xcd9e8d57e6e67825 */ /* 0x000fe200078e00ff */
[----:B------:R-:W-:Y:S02]  /*a710*/  PRMT R142, R142, 0x5410, R12 ;  /* 0x000054108e8e7816 */ /* 0x000fe4000000000c */
[----:B------:R-:W-:Y:S01]  /*a720*/  SHF.R.U32.HI R151, RZ, 0x18, R14 ;  /* 0x00000018ff977819 */ /* 0x000fe2000001160e */
[----:B------:R-:W-:Y:S01]  /*a730*/  FFMA.FTZ R236, R52, c[0x0][0x23c], -R175 ;  /* 0x00008f0034ec7a23 */ /* 0x000fe200000108af */
[----:B------:R-:W-:Y:S01]  /*a740*/  PRMT R150, R150, 0x5410, R8 ;  /* 0x0000541096967816 */ /* 0x000fe20000000008 */
[----:B------:R-:W-:Y:S01]  /*a750*/  FFMA.FTZ R237, R54, c[0x0][0x23c], -R173 ;  /* 0x00008f0036ed7a23 */ /* 0x000fe200000108ad */
[--C-:B------:R-:W-:Y:S01]  /*a760*/  HSET2.LE.AND R142, R142, R203.reuse, PT ;  /* 0x000000cb8e8e7233 */ /* 0x100fe20003803000 */
[----:B------:R-:W-:Y:S01]  /*a770*/  PRMT R151, R7, 0x5410, R151 ;  /* 0x0000541007977816 */ /* 0x000fe20000000097 */
[----:B------:R-:W-:Y:S01]  /*a780*/  MUFU.EX2 R162, R162 ;  /* 0x000000a200a27308 */ /* 0x000fe20000000800 */
[----:B---3--:R-:W-:Y:S01]  /*a790*/  F2FP.PACK_AB R7, R152, R139 ;  /* 0x0000008b9807723e */ /* 0x008fe200000000ff */
[--C-:B------:R-:W-:Y:S01]  /*a7a0*/  HSET2.LE.AND R150, R150, R203.reuse, PT ;  /* 0x000000cb96967233 */ /* 0x100fe20003803000 */
[----:B------:R-:W-:Y:S01]  /*a7b0*/  FMUL.FTZ R8, R2, R124 ;  /* 0x0000007c02087220 */ /* 0x000fe20000410000 */
[--C-:B------:R-:W-:Y:S01]  /*a7c0*/  HSET2.LE.AND R151, R151, R203.reuse, PT ;  /* 0x000000cb97977233 */ /* 0x100fe20003803000 */
[----:B------:R-:W-:Y:S01]  /*a7d0*/  LOP3.LUT R143, R143, R7, RZ, 0xc0, !PT ;  /* 0x000000078f8f7212 */ /* 0x000fe200078ec0ff */
[----:B------:R-:W-:Y:S01]  /*a7e0*/  FMUL.FTZ R7, R3, R131 ;  /* 0x0000008303077220 */ /* 0x000fe20000410000 */
[----:B------:R-:W-:Y:S01]  /*a7f0*/  LOP3.LUT R6, R4, 0xffff, RZ, 0xc0, !PT ;  /* 0x0000ffff04067812 */ /* 0x000fe200078ec0ff */
[----:B------:R-:W-:Y:S01]  /*a800*/  FMUL.FTZ R9, R2, R125 ;  /* 0x0000007d02097220 */ /* 0x000fe20000410000 */
[----:B------:R-:W-:Y:S01]  /*a810*/  SHF.R.U32.HI R141, RZ, 0x10, R4 ;  /* 0x00000010ff8d7819 */ /* 0x000fe20000011604 */
[----:B------:R-:W-:Y:S01]  /*a820*/  MUFU.EX2 R163, R163 ;  /* 0x000000a300a37308 */ /* 0x000fe20000000800 */
[----:B------:R-:W-:Y:S01]  /*a830*/  IMAD.WIDE.U32 R224, R224, -0x326172a9, RZ ;  /* 0xcd9e8d57e0e07825 */ /* 0x000fe200078e00ff */
[----:B------:R-:W-:Y:S02]  /*a840*/  LOP3.LUT R140, R4, 0xff, RZ, 0xc0, !PT ;  /* 0x000000ff048c7812 */ /* 0x000fe400078ec0ff */
[----:B------:R-:W-:Y:S01]  /*a850*/  SHF.R.U32.HI R6, RZ, 0x8, R6 ;  /* 0x00000008ff067819 */ /* 0x000fe20000011606 */
[----:B------:R-:W-:Y:S01]  /*a860*/  FADD.FTZ R0, -R133, R0 ;  /* 0x0000000085007221 */ /* 0x000fe20000010100 */
[----:B------:R-:W-:Y:S01]  /*a870*/  LOP3.LUT R5, R15, UR24, R224, 0x96, !PT ;  /* 0x000000180f057c12 */ /* 0x000fe2000f8e96e0 */
[----:B------:R-:W-:Y:S01]  /*a880*/  FMUL.FTZ R12, R2, R120 ;  /* 0x00000078020c7220 */ /* 0x000fe20000410000 */
[----:B------:R-:W-:Y:S01]  /*a890*/  SHF.R.U32.HI R4, RZ, 0x18, R4 ;  /* 0x00000018ff047819 */ /* 0x000fe20000011604 */
[----:B------:R-:W-:Y:S01]  /*a8a0*/  FMUL.FTZ R0, R0, c[0x0][0x23c] ;  /* 0x00008f0000007a20 */ /* 0x000fe20000410000 */
[----:B------:R-:W-:Y:S01]  /*a8b0*/  MUFU.EX2 R164, R164 ;  /* 0x000000a400a47308 */ /* 0x000fe20000000800 */
[----:B------:R-:W-:Y:S01]  /*a8c0*/  PRMT R140, R140, 0x5410, R6 ;  /* 0x000054108c8c7816 */ /* 0x000fe20000000006 */
[----:B------:R-:W-:Y:S01]  /*a8d0*/  FMUL.FTZ R13, R2, R121 ;  /* 0x00000079020d7220 */ /* 0x000fe20000410000 */
[----:B------:R-:W-:Y:S01]  /*a8e0*/  LOP3.LUT R141, R141, 0xff, RZ, 0xc0, !PT ;  /* 0x000000ff8d8d7812 */ /* 0x000fe200078ec0ff */
[----:B------:R-:W-:Y:S01]  /*a8f0*/  FMUL.FTZ R18, R3, R118 ;  /* 0x0000007603127220 */ /* 0x000fe20000410000 */
[----:B------:R-:W-:Y:S01]  /*a900*/  LOP3.LUT R6, R5, 0xffff, RZ, 0xc0, !PT ;  /* 0x0000ffff05067812 */ /* 0x000fe200078ec0ff */
[--C-:B------:R-:W-:Y:S01]  /*a910*/  HSET2.LE.AND R140, R140, R203.reuse, PT ;  /* 0x000000cb8c8c7233 */ /* 0x100fe20003803000 */
[----:B------:R-:W-:Y:S01]  /*a920*/  SHF.R.U32.HI R149, RZ, 0x10, R5 ;  /* 0x00000010ff957819 */ /* 0x000fe20000011605 */
[----:B------:R-:W-:Y:S01]  /*a930*/  FMUL.FTZ R19, R3, R119 ;  /* 0x0000007703137220 */ /* 0x000fe20000410000 */
[----:B------:R-:W-:Y:S01]  /*a940*/  PRMT R141, R141, 0x5410, R4 ;  /* 0x000054108d8d7816 */ /* 0x000fe20000000004 */
[----:B------:R-:W1:Y:S01]  /*a950*/  MUFU.EX2 R132, R132 ;  /* 0x0000008400847308 */ /* 0x000e620000000800 */
[----:B------:R-:W-:Y:S01]  /*a960*/  SHF.R.U32.HI R6, RZ, 0x8, R6 ;  /* 0x00000008ff067819 */ /* 0x000fe20000011606 */
[----:B------:R-:W-:Y:S01]  /*a970*/  FFMA.FTZ R20, R20, c[0x0][0x23c], -R175 ;  /* 0x00008f0014147a23 */ /* 0x000fe200000108af */
[----:B------:R-:W-:Y:S01]  /*a980*/  LOP3.LUT R148, R5, 0xff, RZ, 0xc0, !PT ;  /* 0x000000ff05947812 */ /* 0x000fe200078ec0ff */
[--C-:B------:R-:W-:Y:S01]  /*a990*/  HSET2.LE.AND R141, R141, R203.reuse, PT ;  /* 0x000000cb8d8d7233 */ /* 0x100fe20003803000 */
[----:B------:R-:W-:Y:S01]  /*a9a0*/  SHF.R.U32.HI R5, RZ, 0x18, R5 ;  /* 0x00000018ff057819 */ /* 0x000fe20000011605 */
[C---:B------:R-:W-:Y:S01]  /*a9b0*/  FMUL.FTZ R68, R2.reuse, R68 ;  /* 0x0000004402447220 */ /* 0x040fe20000410000 */
[----:B------:R-:W-:Y:S01]  /*a9c0*/  LOP3.LUT R149, R149, 0xff, RZ, 0xc0, !PT ;  /* 0x000000ff95957812 */ /* 0x000fe200078ec0ff */
[----:B------:R-:W-:Y:S01]  /*a9d0*/  FMUL.FTZ R69, R2, R69 ;  /* 0x0000004502457220 */ /* 0x000fe20000410000 */
[----:B------:R-:W-:Y:S01]  /*a9e0*/  F2FP.PACK_AB R4, R138, R137 ;  /* 0x000000898a04723e */ /* 0x000fe200000000ff */
[----:B------:R-:W2:Y:S01]  /*a9f0*/  MUFU.EX2 R0, R0 ;  /* 0x0000000000007308 */ /* 0x000ea20000000800 */
[----:B------:R-:W-:Y:S01]  /*aa00*/  PRMT R148, R148, 0x5410, R6 ;  /* 0x0000541094947816 */ /* 0x000fe20000000006 */
[C---:B------:R-:W-:Y:S01]  /*aa10*/  FMUL.FTZ R72, R2.reuse, R72 ;  /* 0x0000004802487220 */ /* 0x040fe20000410000 */
[----:B------:R-:W-:Y:S01]  /*aa20*/  PRMT R149, R149, 0x5410, R5 ;  /* 0x0000541095957816 */ /* 0x000fe20000000005 */
[----:B------:R-:W-:Y:S01]  /*aa30*/  FMUL.FTZ R73, R2, R73 ;  /* 0x0000004902497220 */ /* 0x000fe20000410000 */
[----:B------:R-:W-:Y:S01]  /*aa40*/  LOP3.LUT R142, R142, R4, RZ, 0xc0, !PT ;  /* 0x000000048e8e7212 */ /* 0x000fe200078ec0ff */
[--C-:B------:R-:W-:Y:S01]  /*aa50*/  HSET2.LE.AND R148, R148, R203.reuse, PT ;  /* 0x000000cb94947233 */ /* 0x100fe20003803000 */
[----:B------:R-:W-:Y:S01]  /*aa60*/  F2FP.PACK_AB R6, R154, R153 ;  /* 0x000000999a06723e */ /* 0x000fe200000000ff */
[--C-:B------:R-:W-:Y:S01]  /*aa70*/  HSET2.LE.AND R149, R149, R203.reuse, PT ;  /* 0x000000cb95957233 */ /* 0x100fe20003803000 */
[----:B------:R-:W-:Y:S01]  /*aa80*/  F2FP.PACK_AB R5, R156, R155 ;  /* 0x0000009b9c05723e */ /* 0x000fe200000000ff */
[C---:B------:R-:W-:Y:S01]  /*aa90*/  FMUL.FTZ R78, R3.reuse, R78 ;  /* 0x0000004e034e7220 */ /* 0x040fe20000410000 */
[----:B------:R-:W-:Y:S01]  /*aaa0*/  F2FP.PACK_AB R4, R158, R157 ;  /* 0x0000009d9e04723e */ /* 0x000fe200000000ff */
[----:B------:R-:W-:Y:S01]  /*aab0*/  FMUL.FTZ R79, R3, R79 ;  /* 0x0000004f034f7220 */ /* 0x000fe20000410000 */
[----:B------:R-:W-:Y:S01]  /*aac0*/  LOP3.LUT R140, R140, R6, RZ, 0xc0, !PT ;  /* 0x000000068c8c7212 */ /* 0x000fe200078ec0ff */
[C---:B-1----:R-:W-:Y:S01]  /*aad0*/  FMUL.FTZ R16, R132.reuse, R116 ;  /* 0x0000007484107220 */ /* 0x042fe20000410000 */
[----:B------:R-:W-:Y:S01]  /*aae0*/  LOP3.LUT R141, R141, R5, RZ, 0xc0, !PT ;  /* 0x000000058d8d7212 */ /* 0x000fe200078ec0ff */
[----:B------:R-:W-:Y:S01]  /*aaf0*/  FMUL.FTZ R17, R132, R117 ;  /* 0x0000007584117220 */ /* 0x000fe20000410000 */
[----:B------:R-:W-:Y:S01]  /*ab00*/  LOP3.LUT R150, R150, R4, RZ, 0xc0, !PT ;  /* 0x0000000496967212 */ /* 0x000fe200078ec0ff */
[----:B------:R-:W-:Y:S01]  /*ab10*/  FMUL.FTZ R32, R132, R112 ;  /* 0x0000007084207220 */ /* 0x000fe20000410000 */
[----:B------:R-:W-:Y:S01]  /*ab20*/  F2FP.PACK_AB R6, R160, R159 ;  /* 0x0000009fa006723e */ /* 0x000fe200000000ff */
[----:B------:R-:W-:Y:S01]  /*ab30*/  FMUL.FTZ R33, R132, R113 ;  /* 0x0000007184217220 */ /* 0x000fe20000410000 */
[----:B------:R-:W-:Y:S01]  /*ab40*/  F2FP.PACK_AB R5, R162, R161 ;  /* 0x000000a1a205723e */ /* 0x000fe200000000ff */
[----:B------:R-:W-:Y:S01]  /*ab50*/  FMUL.FTZ R76, R132, R76 ;  /* 0x0000004c844c7220 */ /* 0x000fe20000410000 */
[----:B------:R-:W-:Y:S01]  /*ab60*/  F2FP.PACK_AB R4, R164, R163 ;  /* 0x000000a3a404723e */ /* 0x000fe200000000ff */
[----:B--2---:R-:W-:Y:S01]  /*ab70*/  FMUL.FTZ R10, R0, R126 ;  /* 0x0000007e000a7220 */ /* 0x004fe20000410000 */
[----:B------:R-:W-:Y:S01]  /*ab80*/  LOP3.LUT R151, R151, R6, RZ, 0xc0, !PT ;  /* 0x0000000697977212 */ /* 0x000fe200078ec0ff */
[----:B------:R-:W-:Y:S01]  /*ab90*/  FMUL.FTZ R6, R3, R130 ;  /* 0x0000008203067220 */ /* 0x000fe20000410000 */
[----:B------:R-:W-:Y:S01]  /*aba0*/  LOP3.LUT R148, R148, R5, RZ, 0xc0, !PT ;  /* 0x0000000594947212 */ /* 0x000fe200078ec0ff */
[C---:B------:R-:W-:Y:S01]  /*abb0*/  FMUL.FTZ R5, R132.reuse, R129 ;  /* 0x0000008184057220 */ /* 0x040fe20000410000 */
[----:B------:R-:W-:Y:S01]  /*abc0*/  LOP3.LUT R149, R149, R4, RZ, 0xc0, !PT ;  /* 0x0000000495957212 */ /* 0x000fe200078ec0ff */
[----:B------:R-:W-:Y:S01]  /*abd0*/  FMUL.FTZ R4, R132, R128 ;  /* 0x0000008084047220 */ /* 0x000fe20000410000 */
[----:B------:R-:W-:Y:S01]  /*abe0*/  LOP3.LUT R116, R235, UR7, R232, 0x96, !PT ;  /* 0x00000007eb747c12 */ /* 0x000fe2000f8e96e8 */
[----:B------:R-:W1:Y:S01]  /*abf0*/  LDSM.16.MT88.4 R128, [R186+0x6000] ;  /* 0x00600000ba80783b */ /* 0x000e620000004200 */
[--C-:B------:R-:W-:Y:S01]  /*ac00*/  FFMA.FTZ R235, R67, c[0x0][0x23c], -R173.reuse ;  /* 0x00008f0043eb7a23 */ /* 0x100fe200000108ad */
[----:B------:R-:W-:Y:S01]  /*ac10*/  LOP3.LUT R120, R225, UR7, R170, 0x96, !PT ;  /* 0x00000007e1787c12 */ /* 0x000fe2000f8e96aa */
[--C-:B------:R-:W-:Y:S01]  /*ac20*/  FFMA.FTZ R170, R23, c[0x0][0x23c], -R173.reuse ;  /* 0x00008f0017aa7a23 */ /* 0x100fe200000108ad */
[----:B------:R-:W-:Y:S01]  /*ac30*/  MUFU.EX2 R165, R165 ;  /* 0x000000a500a57308 */ /* 0x000fe20000000800 */
[-C--:B------:R-:W-:Y:S01]  /*ac40*/  HMMA.16816.F32 R4, R140, R144.reuse, R4 ;  /* 0x000000908c04723c */ /* 0x080fe20000001804 */
[C---:B------:R-:W-:Y:S02]  /*ac50*/  FMUL.FTZ R11, R0.reuse, R127 ;  /* 0x0000007f000b7220 */ /* 0x040fe40000410000 */
[----:B------:R-:W-:Y:S02]  /*ac60*/  FMUL.FTZ R23, R3, R111 ;  /* 0x0000006f03177220 */ /* 0x000fe40000410000 */
[C---:B------:R-:W-:Y:S02]  /*ac70*/  FMUL.FTZ R94, R0.reuse, R94 ;  /* 0x0000005e005e7220 */ /* 0x040fe40000410000 */
[C---:B------:R-:W-:Y:S01]  /*ac80*/  FMUL.FTZ R95, R0.reuse, R95 ;  /* 0x0000005f005f7220 */ /* 0x040fe20000410000 */
[C---:B------:R-:W-:Y:S01]  /*ac90*/  HMMA.16816.F32 R8, R148.reuse, R144, R8 ;  /* 0x000000909408723c */ /* 0x040fe20000001808 */
[----:B------:R2:W-:Y:S03]  /*aca0*/  MUFU.EX2 R144, R34 ;  /* 0x0000002200907308 */ /* 0x0005e60000000800 */
[C---:B------:R-:W-:Y:S02]  /*acb0*/  FMUL.FTZ R14, R0.reuse, R122 ;  /* 0x0000007a000e7220 */ /* 0x040fe40000410000 */
[----:B------:R-:W-:Y:S02]  /*acc0*/  FMUL.FTZ R15, R0, R123 ;  /* 0x0000007b000f7220 */ /* 0x000fe40000410000 */
[----:B------:R-:W-:Y:S03]  /*acd0*/  FFMA.FTZ R145, R35, c[0x0][0x23c], -R173 ;  /* 0x00008f0023917a23 */ /* 0x000fe600000108ad */
[----:B------:R-:W3:Y:S01]  /*ace0*/  MUFU.EX2 R166, R166 ;  /* 0x000000a600a67308 */ /* 0x000ee20000000800 */
[C---:B------:R-:W-:Y:S01]  /*acf0*/  FMUL.FTZ R35, R3.reuse, R115 ;  /* 0x0000007303237220 */ /* 0x040fe20000410000 */
[-C--:B------:R-:W-:Y:S01]  /*ad00*/  HMMA.16816.F32 R12, R148, R146.reuse, R12 ;  /* 0x00000092940c723c */ /* 0x080fe2000000180c */
[--C-:B------:R-:W-:Y:S02]  /*ad10*/  FFMA.FTZ R232, R64, c[0x0][0x23c], -R175.reuse ;  /* 0x00008f0040e87a23 */ /* 0x100fe400000108af */
[C---:B------:R-:W-:Y:S02]  /*ad20*/  FMUL.FTZ R70, R0.reuse, R70 ;  /* 0x0000004600467220 */ /* 0x040fe40000410000 */
[C---:B------:R-:W-:Y:S02]  /*ad30*/  FMUL.FTZ R71, R0.reuse, R71 ;  /* 0x0000004700477220 */ /* 0x040fe40000410000 */
[C---:B------:R-:W-:Y:S01]  /*ad40*/  FMUL.FTZ R74, R0.reuse, R74 ;  /* 0x0000004a004a7220 */ /* 0x040fe20000410000 */
[C---:B------:R-:W-:Y:S01]  /*ad50*/  HMMA.16816.F32 R16, R140.reuse, R146, R16 ;  /* 0x000000928c10723c */ /* 0x040fe20000001810 */
[----:B------:R4:W-:Y:S03]  /*ad60*/  MUFU.EX2 R146, R20 ;  /* 0x0000001400927308 */ /* 0x0009e60000000800 */
[----:B--2---:R-:W-:Y:S02]  /*ad70*/  FMUL.FTZ R34, R3, R114 ;  /* 0x0000007203227220 */ /* 0x004fe40000410000 */
[----:B------:R-:W2:Y:S01]  /*ad80*/  LDSM.16.MT88.4 R112, [R185+0x6000] ;  /* 0x00600000b970783b */ /* 0x000ea20000004200 */
[----:B------:R-:W-:Y:S02]  /*ad90*/  FMUL.FTZ R75, R0, R75 ;  /* 0x0000004b004b7220 */ /* 0x000fe40000410000 */
[----:B------:R-:W-:Y:S02]  /*ada0*/  FFMA.FTZ R147, R21, c[0x0][0x23c], -R175 ;  /* 0x00008f0015937a23 */ /* 0x000fe400000108af */
[-C--:B-1----:R-:W-:Y:S01]  /*adb0*/  HMMA.16816.F32 R32, R140, R128.reuse, R32 ;  /* 0x000000808c20723c */ /* 0x082fe20000001820 */
[----:B------:R-:W-:Y:S01]  /*adc0*/  FMUL.FTZ R21, R132, R109 ;  /* 0x0000006d84157220 */ /* 0x000fe20000410000 */
[----:B------:R-:W1:Y:S01]  /*add0*/  MUFU.EX2 R145, R145 ;  /* 0x0000009100917308 */ /* 0x000e620000000800 */
[C---:B------:R-:W-:Y:S02]  /*ade0*/  FMUL.FTZ R80, R2.reuse, R80 ;  /* 0x0000005002507220 */ /* 0x040fe40000410000 */
[----:B------:R-:W-:Y:S02]  /*adf0*/  FMUL.FTZ R81, R2, R81 ;  /* 0x0000005102517220 */ /* 0x000fe40000410000 */
[C---:B------:R-:W-:Y:S01]  /*ae00*/  FMUL.FTZ R82, R0.reuse, R82 ;  /* 0x0000005200527220 */ /* 0x040fe20000410000 */
[C---:B------:R-:W-:Y:S01]  /*ae10*/  HMMA.16816.F32 R68, R148.reuse, R128, R68 ;  /* 0x000000809444723c */ /* 0x040fe20000001844 */
[----:B------:R-:W-:Y:S03]  /*ae20*/  FMUL.FTZ R83, R0, R83 ;  /* 0x0000005300537220 */ /* 0x000fe60000410000 */
[----:B------:R-:W-:Y:S01]  /*ae30*/  IMAD.WIDE.U32 R120, R120, -0x2daee0ad, RZ ;  /* 0xd2511f5378787825 */ /* 0x000fe200078e00ff */
[----:B------:R-:W-:Y:S03]  /*ae40*/  MUFU.EX2 R147, R147 ;  /* 0x0000009300937308 */ /* 0x000fe60000000800 */
[-C--:B------:R-:W-:Y:S01]  /*ae50*/  HMMA.16816.F32 R72, R148, R130.reuse, R72 ;  /* 0x000000829448723c */ /* 0x080fe20000001848 */
[----:B----4-:R-:W-:Y:S03]  /*ae60*/  FMUL.FTZ R20, R132, R108 ;  /* 0x0000006c84147220 */ /* 0x010fe60000410000 */
[----:B------:R-:W-:Y:S01]  /*ae70*/  LOP3.LUT R118, R121, UR23, R176, 0x96, !PT ;  /* 0x0000001779767c12 */ /* 0x000fe2000f8e96b0 */
[----:B------:R-:W-:Y:S01]  /*ae80*/  FFMA.FTZ R172, R25, c[0x0][0x23c], -R168 ;  /* 0x00008f0019ac7a23 */ /* 0x000fe200000108a8 */
[----:B------:R-:W-:Y:S01]  /*ae90*/  SHF.R.U32.HI R119, RZ, 0x10, R120 ;  /* 0x00000010ff777819 */ /* 0x000fe20000011678 */
[----:B------:R-:W-:Y:S01]  /*aea0*/  FMUL.FTZ R25, R2, R105 ;  /* 0x0000006902197220 */ /* 0x000fe20000410000 */
[C---:B------:R-:W-:Y:S01]  /*aeb0*/  HMMA.16816.F32 R20, R140.reuse, R130, R20 ;  /* 0x000000828c14723c */ /* 0x040fe20000001814 */
[----:B------:R-:W-:Y:S01]  /*aec0*/  FMUL.FTZ R77, R132, R77 ;  /* 0x0000004d844d7220 */ /* 0x000fe20000410000 */
[----:B------:R-:W-:Y:S02]  /*aed0*/  MUFU.EX2 R169, R169 ;  /* 0x000000a900a97308 */ /* 0x000fe40000000800 */
[--C-:B------:R-:W-:Y:S02]  /*aee0*/  FFMA.FTZ R174, R26, c[0x0][0x23c], -R167.reuse ;  /* 0x00008f001aae7a23 */ /* 0x100fe400000108a7 */
[----:B------:R-:W-:Y:S02]  /*aef0*/  FMUL.FTZ R26, R0, R106 ;  /* 0x0000006a001a7220 */ /* 0x000fe40000410000 */
[----:B------:R-:W-:Y:S01]  /*af00*/  IMAD.WIDE.U32 R116, R116, -0x2daee0ad, RZ ;  /* 0xd2511f5374747825 */ /* 0x000fe200078e00ff */
[-C--:B--2---:R-:W-:Y:S03]  /*af10*/  HMMA.16816.F32 R76, R140, R112.reuse, R76 ;  /* 0x000000708c4c723c */ /* 0x084fe6000000184c */
[----:B------:R-:W-:Y:S01]  /*af20*/  FFMA.FTZ R177, R28, c[0x0][0x23c], -R168 ;  /* 0x00008f001cb17a23 */ /* 0x000fe200000108a8 */
[----:B------:R-:W-:Y:S01]  /*af30*/  LOP3.LUT R108, R116, 0xffff, RZ, 0xc0, !PT ;  /* 0x0000ffff746c7812 */ /* 0x000fe200078ec0ff */
[----:B------:R-:W-:Y:S01]  /*af40*/  FMUL.FTZ R28, R132, R100 ;  /* 0x00000064841c7220 */ /* 0x000fe20000410000 */
[----:B------:R-:W-:Y:S01]  /*af50*/  SHF.R.U32.HI R109, RZ, 0x10, R116 ;  /* 0x00000010ff6d7819 */ /* 0x000fe20000011674 */
[----:B------:R-:W-:Y:S01]  /*af60*/  MUFU.EX2 R172, R172 ;  /* 0x000000ac00ac7308 */ /* 0x000fe20000000800 */
[----:B------:R-:W-:Y:S01]  /*af70*/  SHF.R.U32.HI R108, RZ, 0x8, R108 ;  /* 0x00000008ff6c7819 */ /* 0x000fe2000001166c */
[----:B------:R-:W-:Y:S01]  /*af80*/  FMUL.FTZ R88, R2, R88 ;  /* 0x0000005802587220 */ /* 0x000fe20000410000 */
[C---:B------:R-:W-:Y:S02]  /*af90*/  HMMA.16816.F32 R80, R148.reuse, R112, R80 ;  /* 0x000000709450723c */ /* 0x040fe40000001850 */
[----:B------:R-:W-:Y:S01]  /*afa0*/  FFMA.FTZ R171, R24, c[0x0][0x23c], -R168 ;  /* 0x00008f0018ab7a23 */ /* 0x000fe200000108a8 */
[----:B------:R-:W-:Y:S01]  /*afb0*/  LOP3.LUT R24, R120, 0xffff, RZ, 0xc0, !PT ;  /* 0x0000ffff78187812 */ /* 0x000fe200078ec0ff */
[--C-:B------:R-:W-:Y:S01]  /*afc0*/  FFMA.FTZ R176, R27, c[0x0][0x23c], -R167.reuse ;  /* 0x00008f001bb07a23 */ /* 0x100fe200000108a7 */
[----:B------:R-:W-:Y:S01]  /*afd0*/  LOP3.LUT R109, R109, 0xff, RZ, 0xc0, !PT ;  /* 0x000000ff6d6d7812 */ /* 0x000fe200078ec0ff */
[----:B------:R-:W-:Y:S01]  /*afe0*/  FMUL.FTZ R27, R0, R107 ;  /* 0x0000006b001b7220 */ /* 0x000fe20000410000 */
[----:B------:R-:W-:Y:S01]  /*aff0*/  SHF.R.U32.HI R113, RZ, 0x8, R24 ;  /* 0x00000008ff717819 */ /* 0x000fe20000011618 */
[----:B------:R-:W-:Y:S01]  /*b000*/  FMUL.FTZ R24, R2, R104 ;  /* 0x0000006802187220 */ /* 0x000fe20000410000 */
[----:B------:R-:W2:Y:S03]  /*b010*/  MUFU.EX2 R171, R171 ;  /* 0x000000ab00ab7308 */ /* 0x000ea60000000800 */
[----:B------:R-:W-:Y:S01]  /*b020*/  LOP3.LUT R104, R118, 0xff, RZ, 0xc0, !PT ;  /* 0x000000ff76687812 */ /* 0x000fe200078ec0ff */
[----:B------:R-:W-:Y:S01]  /*b030*/  FMUL.FTZ R89, R2, R89 ;  /* 0x0000005902597220 */ /* 0x000fe20000410000 */
[----:B------:R-:W-:Y:S01]  /*b040*/  LOP3.LUT R178, R117, UR23, R178, 0x96, !PT ;  /* 0x0000001775b27c12 */ /* 0x000fe2000f8e96b2 */
[----:B------:R-:W-:Y:S01]  /*b050*/  FMUL.FTZ R90, R0, R90 ;  /* 0x0000005a005a7220 */ /* 0x000fe20000410000 */
[-C--:B------:R-:W-:Y:S01]  /*b060*/  HMMA.16816.F32 R24, R148, R114.reuse, R24 ;  /* 0x000000729418723c */ /* 0x080fe20000001818 */
[----:B------:R-:W-:Y:S01]  /*b070*/  FMUL.FTZ R84, R132, R84 ;  /* 0x0000005484547220 */ /* 0x000fe20000410000 */
[----:B------:R-:W-:Y:S01]  /*b080*/  LOP3.LUT R117, R116, 0xff, RZ, 0xc0, !PT ;  /* 0x000000ff74757812 */ /* 0x000fe200078ec0ff */
[----:B------:R-:W-:Y:S01]  /*b090*/  FMUL.FTZ R85, R132, R85 ;  /* 0x0000005584557220 */ /* 0x000fe20000410000 */
[----:B------:R-:W-:Y:S01]  /*b0a0*/  SHF.R.U32.HI R116, RZ, 0x18, R116 ;  /* 0x00000018ff747819 */ /* 0x000fe20000011674 */
[C---:B------:R-:W-:Y:S01]  /*b0b0*/  FMUL.FTZ R86, R3.reuse, R86 ;  /* 0x0000005603567220 */ /* 0x040fe20000410000 */
[----:B------:R-:W-:Y:S01]  /*b0c0*/  LOP3.LUT R121, R120, 0xff, RZ, 0xc0, !PT ;  /* 0x000000ff78797812 */ /* 0x000fe200078ec0ff */
[----:B------:R-:W-:Y:S01]  /*b0d0*/  FMUL.FTZ R87, R3, R87 ;  /* 0x0000005703577220 */ /* 0x000fe20000410000 */
[----:B------:R-:W-:Y:S01]  /*b0e0*/  PRMT R117, R117, 0x5410, R108 ;  /* 0x0000541075757816 */ /* 0x000fe2000000006c */
[----:B------:R-:W-:Y:S03]  /*b0f0*/  MUFU.EX2 R174, R174 ;  /* 0x000000ae00ae7308 */ /* 0x000fe60000000800 */
[----:B------:R-:W-:Y:S01]  /*b100*/  PRMT R116, R109, 0x5410, R116 ;  /* 0x000054106d747816 */ /* 0x000fe20000000074 */
[----:B------:R-:W-:Y:S01]  /*b110*/  FMUL.FTZ R91, R0, R91 ;  /* 0x0000005b005b7220 */ /* 0x000fe20000410000 */
[C---:B------:R-:W-:Y:S01]  /*b120*/  HMMA.16816.F32 R84, R140.reuse, R114, R84 ;  /* 0x000000728c54723c */ /* 0x040fe20000001854 */
[----:B------:R-:W-:Y:S01]  /*b130*/  SHF.R.U32.HI R120, RZ, 0x18, R120 ;  /* 0x00000018ff787819 */ /* 0x000fe20000011678 */
[----:B------:R-:W-:Y:S01]  /*b140*/  FFMA.FTZ R29, R29, c[0x0][0x23c], -R168 ;  /* 0x00008f001d1d7a23 */ /* 0x000fe200000108a8 */
[----:B------:R-:W-:Y:S01]  /*b150*/  LOP3.LUT R112, R119, 0xff, RZ, 0xc0, !PT ;  /* 0x000000ff77707812 */ /* 0x000fe200078ec0ff */
[----:B------:R-:W4:Y:S01]  /*b160*/  LDSM.16.MT88.4 R108, [R184+0x6000] ;  /* 0x00600000b86c783b */ /* 0x000f220000004200 */
[----:B------:R-:W-:Y:S01]  /*b170*/  LOP3.LUT R106, R178, 0xff, RZ, 0xc0, !PT ;  /* 0x000000ffb26a7812 */ /* 0x000fe200078ec0ff */
[--C-:B------:R-:W-:Y:S01]  /*b180*/  FFMA.FTZ R179, R30, c[0x0][0x23c], -R167.reuse ;  /* 0x00008f001eb37a23 */ /* 0x100fe200000108a7 */
[----:B------:R-:W-:Y:S01]  /*b190*/  SHF.R.U32.HI R105, RZ, 0x18, R178 ;  /* 0x00000018ff697819 */ /* 0x000fe200000116b2 */
[----:B------:R-:W-:Y:S01]  /*b1a0*/  FMUL.FTZ R30, R3, R102 ;  /* 0x00000066031e7220 */ /* 0x000fe20000410000 */
[----:B------:R-:W-:Y:S01]  /*b1b0*/  PRMT R112, R112, 0x5410, R120 ;  /* 0x0000541070707816 */ /* 0x000fe20000000078 */
[----:B------:R-:W5:Y:S02]  /*b1c0*/  MUFU.EX2 R176, R176 ;  /* 0x000000b000b07308 */ /* 0x000f640000000800 */
[----:B------:R-:W-:Y:S01]  /*b1d0*/  SHF.R.U32.HI R120, RZ, 0x10, R178 ;  /* 0x00000010ff787819 */ /* 0x000fe200000116b2 */
[----:B------:R-:W-:Y:S01]  /*b1e0*/  FFMA.FTZ R211, R31, c[0x0][0x23c], -R167 ;  /* 0x00008f001fd37a23 */ /* 0x000fe200000108a7 */
[----:B------:R-:W-:Y:S01]  /*b1f0*/  LOP3.LUT R114, R178, 0xffff, RZ, 0xc0, !PT ;  /* 0x0000ffffb2727812 */ /* 0x000fe200078ec0ff */
[----:B------:R-:W-:Y:S01]  /*b200*/  FMUL.FTZ R31, R3, R103 ;  /* 0x00000067031f7220 */ /* 0x000fe20000410000 */
[--C-:B------:R-:W-:Y:S01]  /*b210*/  SHF.R.U32.HI R107, RZ, 0x10, R118.reuse ;  /* 0x00000010ff6b7819 */ /* 0x100fe20000011676 */
[--C-:B------:R-:W-:Y:S01]  /*b220*/  HSET2.LE.AND R102, R117, R203.reuse, PT ;  /* 0x000000cb75667233 */ /* 0x100fe20003803000 */
[----:B------:R-:W-:Y:S01]  /*b230*/  LOP3.LUT R119, R118, 0xffff, RZ, 0xc0, !PT ;  /* 0x0000ffff76777812 */ /* 0x000fe200078ec0ff */
[--C-:B------:R-:W-:Y:S01]  /*b240*/  HSET2.LE.AND R103, R116, R203.reuse, PT ;  /* 0x000000cb74677233 */ /* 0x100fe20003803000 */
[----:B------:R4:W-:Y:S01]  /*b250*/  MUFU.EX2 R178, R29 ;  /* 0x0000001d00b27308 */ /* 0x0009e20000000800 */
[----:B------:R-:W-:Y:S01]  /*b260*/  LOP3.LUT R107, R107, 0xff, RZ, 0xc0, !PT ;  /* 0x000000ff6b6b7812 */ /* 0x000fe200078ec0ff */
[--C-:B------:R-:W-:Y:S01]  /*b270*/  FFMA.FTZ R224, R48, c[0x0][0x23c], -R175.reuse ;  /* 0x00008f0030e07a23 */ /* 0x100fe200000108af */
[----:B------:R-:W-:Y:S01]  /*b280*/  SHF.R.U32.HI R115, RZ, 0x18, R118 ;  /* 0x00000018ff737819 */ /* 0x000fe20000011676 */
[----:B------:R-:W-:Y:S01]  /*b290*/  FFMA.FTZ R225, R49, c[0x0][0x23c], -R175 ;  /* 0x00008f0031e17a23 */ /* 0x000fe200000108af */
[----:B------:R-:W-:Y:S01]  /*b2a0*/  SHF.R.U32.HI R114, RZ, 0x8, R114 ;  /* 0x00000008ff727819 */ /* 0x000fe20000011672 */
[----:B------:R-:W-:Y:S01]  /*b2b0*/  FFMA.FTZ R116, R50, c[0x0][0x23c], -R173 ;  /* 0x00008f0032747a23 */ /* 0x000fe200000108ad */
[----:B------:R-:W-:Y:S01]  /*b2c0*/  SHF.R.U32.HI R118, RZ, 0x8, R119 ;  /* 0x00000008ff767819 */ /* 0x000fe20000011677 */
[----:B------:R-:W-:Y:S01]  /*b2d0*/  FMUL.FTZ R50, R3, R98 ;  /* 0x0000006203327220 */ /* 0x000fe20000410000 */
[----:B------:R-:W-:Y:S01]  /*b2e0*/  PRMT R100, R106, 0x5410, R114 ;  /* 0x000054106a647816 */ /* 0x000fe20000000072 */
[----:B------:R-:W5:Y:S01]  /*b2f0*/  MUFU.EX2 R170, R170 ;  /* 0x000000aa00aa7308 */ /* 0x000f620000000800 */
[----:B------:R-:W-:Y:S01]  /*b300*/  PRMT R118, R104, 0x5410, R118 ;  /* 0x0000541068767816 */ /* 0x000fe20000000076 */
[----:B------:R-:W-:Y:S01]  /*b310*/  FFMA.FTZ R114, R51, c[0x0][0x23c], -R173 ;  /* 0x00008f0033727a23 */ /* 0x000fe200000108ad */
[----:B------:R-:W-:Y:S01]  /*b320*/  PRMT R115, R107, 0x5410, R115 ;  /* 0x000054106b737816 */ /* 0x000fe20000000073 */
[----:B------:R-:W-:Y:S01]  /*b330*/  FMUL.FTZ R51, R3, R99 ;  /* 0x0000006303337220 */ /* 0x000fe20000410000 */
[----:B---3--:R-:W-:Y:S01]  /*b340*/  F2FP.PACK_AB R49, R166, R165 ;  /* 0x000000a5a631723e */ /* 0x008fe200000000ff */
[--C-:B------:R-:W-:Y:S01]  /*b350*/  HSET2.LE.AND R100, R100, R203.reuse, PT ;  /* 0x000000cb64647233 */ /* 0x100fe20003803000 */
[----:B-1----:R-:W-:Y:S01]  /*b360*/  F2FP.PACK_AB R48, R145, R144 ;  /* 0x000000909130723e */ /* 0x002fe200000000ff */
[--C-:B------:R-:W-:Y:S01]  /*b370*/  FFMA.FTZ R62, R62, c[0x0][0x23c], -R167.reuse ;  /* 0x00008f003e3e7a23 */ /* 0x100fe200000108a7 */
[----:B------:R-:W-:Y:S01]  /*b380*/  LOP3.LUT R102, R102, R49, RZ, 0xc0, !PT ;  /* 0x0000003166667212 */ /* 0x000fe200078ec0ff */
[----:B------:R-:W1:Y:S01]  /*b390*/  MUFU.EX2 R177, R177 ;  /* 0x000000b100b17308 */ /* 0x000e620000000800 */
[----:B------:R-:W-:Y:S01]  /*b3a0*/  LOP3.LUT R103, R103, R48, RZ, 0xc0, !PT ;  /* 0x0000003067677212 */ /* 0x000fe200078ec0ff */
[----:B------:R-:W-:Y:S01]  /*b3b0*/  FMUL.FTZ R48, R132, R96 ;  /* 0x0000006084307220 */ /* 0x000fe20000410000 */
[----:B--2---:R-:W-:Y:S01]  /*b3c0*/  F2FP.PACK_AB R96, R172, R171 ;  /* 0x000000abac60723e */ /* 0x004fe200000000ff */
[----:B----4-:R-:W-:Y:S01]  /*b3d0*/  FMUL.FTZ R29, R132, R101 ;  /* 0x00000065841d7220 */ /* 0x010fe20000410000 */
[----:B------:R-:W-:Y:S01]  /*b3e0*/  LOP3.LUT R101, R120, 0xff, RZ, 0xc0, !PT ;  /* 0x000000ff78657812 */ /* 0x000fe200078ec0ff */
[----:B------:R-:W-:Y:S01]  /*b3f0*/  FMUL.FTZ R49, R132, R97 ;  /* 0x0000006184317220 */ /* 0x000fe20000410000 */
[----:B-----5:R-:W-:Y:S01]  /*b400*/  F2FP.PACK_AB R97, R176, R174 ;  /* 0x000000aeb061723e */ /* 0x020fe200000000ff */
[----:B------:R-:W-:Y:S01]  /*b410*/  FFMA.FTZ R58, R58, c[0x0][0x23c], -R167 ;  /* 0x00008f003a3a7a23 */ /* 0x000fe200000108a7 */
[----:B------:R-:W-:Y:S01]  /*b420*/  PRMT R101, R101, 0x5410, R105 ;  /* 0x0000541065657816 */ /* 0x000fe20000000069 */
[----:B------:R-:W-:Y:S01]  /*b430*/  MUFU.EX2 R179, R179 ;  /* 0x000000b300b37308 */ /* 0x000fe20000000800 */
[-C--:B------:R-:W-:Y:S01]  /*b440*/  HMMA.16816.F32 R28, R140, R108.reuse, R28 ;  /* 0x0000006c8c1c723c */ /* 0x080fe2000000181c */
[----:B------:R-:W2:Y:S01]  /*b450*/  LDSM.16.MT88.4 R104, [R187+0x6800] ;  /* 0x00680000bb68783b */ /* 0x000ea20000004200 */
[----:B------:R-:W-:Y:S01]  /*b460*/  PRMT R113, R121, 0x5410, R113 ;  /* 0x0000541079717816 */ /* 0x000fe20000000071 */
[--C-:B------:R-:W-:Y:S01]  /*b470*/  HSET2.LE.AND R101, R101, R203.reuse, PT ;  /* 0x000000cb65657233 */ /* 0x100fe20003803000 */
[----:B------:R-:W-:Y:S01]  /*b480*/  F2FP.PACK_AB R99, R147, R146 ;  /* 0x000000929363723e */ /* 0x000fe200000000ff */
[----:B------:R-:W-:Y:S01]  /*b490*/  FFMA.FTZ R59, R59, c[0x0][0x23c], -R167 ;  /* 0x00008f003b3b7a23 */ /* 0x000fe200000108a7 */
[----:B------:R-:W-:Y:S01]  /*b4a0*/  F2FP.PACK_AB R98, R170, R169 ;  /* 0x000000a9aa62723e */ /* 0x000fe200000000ff */
[--C-:B------:R-:W-:Y:S01]  /*b4b0*/  FFMA.FTZ R56, R56, c[0x0][0x23c], -R168.reuse ;  /* 0x00008f0038387a23 */ /* 0x100fe200000108a8 */
[C---:B------:R-:W-:Y:S01]  /*b4c0*/  HMMA.16816.F32 R88, R148.reuse, R108, R88 ;  /* 0x0000006c9458723c */ /* 0x040fe20000001858 */
[----:B------:R-:W3:Y:S03]  /*b4d0*/  MUFU.EX2 R211, R211 ;  /* 0x000000d300d37308 */ /* 0x000ee60000000800 */
[----:B------:R-:W-:Y:S01]  /*b4e0*/  LOP3.LUT R100, R100, R99, RZ, 0xc0, !PT ;  /* 0x0000006364647212 */ /* 0x000fe200078ec0ff */
[--C-:B------:R-:W-:Y:S01]  /*b4f0*/  HSET2.LE.AND R99, R112, R203.reuse, PT ;  /* 0x000000cb70637233 */ /* 0x100fe20003803000 */
[----:B------:R-:W-:Y:S01]  /*b500*/  LOP3.LUT R101, R101, R98, RZ, 0xc0, !PT ;  /* 0x0000006265657212 */ /* 0x000fe200078ec0ff */
[--C-:B------:R-:W-:Y:S01]  /*b510*/  HSET2.LE.AND R109, R118, R203.reuse, PT ;  /* 0x000000cb766d7233 */ /* 0x100fe20003803000 */
[-C--:B------:R-:W-:Y:S01]  /*b520*/  HMMA.16816.F32 R92, R148, R110.reuse, R92 ;  /* 0x0000006e945c723c */ /* 0x080fe2000000185c */
[--C-:B------:R-:W-:Y:S02]  /*b530*/  HSET2.LE.AND R108, R115, R203.reuse, PT ;  /* 0x000000cb736c7233 */ /* 0x100fe40003803000 */
[----:B------:R4:W-:Y:S01]  /*b540*/  MUFU.EX2 R148, R116 ;  /* 0x0000007400947308 */ /* 0x0009e20000000800 */
[----:B------:R-:W-:Y:S01]  /*b550*/  LOP3.LUT R96, R109, R96, RZ, 0xc0, !PT ;  /* 0x000000606d607212 */ /* 0x000fe200078ec0ff */
[--C-:B------:R-:W-:Y:S01]  /*b560*/  HSET2.LE.AND R98, R113, R203.reuse, PT ;  /* 0x000000cb71627233 */ /* 0x100fe20003803000 */
[----:B------:R-:W-:Y:S01]  /*b570*/  LOP3.LUT R97, R108, R97, RZ, 0xc0, !PT ;  /* 0x000000616c617212 */ /* 0x000fe200078ec0ff */
[----:B------:R-:W-:Y:S01]  /*b580*/  FFMA.FTZ R149, R39, c[0x0][0x23c], -R173 ;  /* 0x00008f0027957a23 */ /* 0x000fe200000108ad */
[----:B------:R-:W-:Y:S01]  /*b590*/  HMMA.16816.F32 R48, R140, R110, R48 ;  /* 0x0000006e8c30723c */ /* 0x000fe20000001830 */
[----:B------:R-:W5:Y:S03]  /*b5a0*/  LDSM.16.MT88.4 R108, [R186+0x6800] ;  /* 0x00680000ba6c783b */ /* 0x000f660000004200 */
[----:B-1----:R-:W-:Y:S01]  /*b5b0*/  F2FP.PACK_AB R113, R178, R177 ;  /* 0x000000b1b271723e */ /* 0x002fe200000000ff */
[----:B------:R-:W-:Y:S01]  /*b5c0*/  FFMA.FTZ R151, R41, c[0x0][0x23c], -R168 ;  /* 0x00008f0029977a23 */ /* 0x000fe200000108a8 */
[----:B------:R1:W-:Y:S01]  /*b5d0*/  MUFU.EX2 R140, R114 ;  /* 0x00000072008c7308 */ /* 0x0003e20000000800 */
[--C-:B------:R-:W-:Y:S01]  /*b5e0*/  FFMA.FTZ R141, R36, c[0x0][0x23c], -R175.reuse ;  /* 0x00008f00248d7a23 */ /* 0x100fe200000108af */
[----:B------:R-:W-:Y:S01]  /*b5f0*/  LOP3.LUT R98, R98, R113, RZ, 0xc0, !PT ;  /* 0x0000007162627212 */ /* 0x000fe200078ec0ff */
[--C-:B------:R-:W-:Y:S03]  /*b600*/  FFMA.FTZ R142, R37, c[0x0][0x23c], -R175.reuse ;  /* 0x00008f00258e7a23 */ /* 0x100fe600000108af */
[----:B---3--:R-:W-:Y:S01]  /*b610*/  F2FP.PACK_AB R112, R211, R179 ;  /* 0x000000b3d370723e */ /* 0x008fe200000000ff */
[----:B------:R-:W-:Y:S01]  /*b620*/  FFMA.FTZ R175, R53, c[0x0][0x23c], -R175 ;  /* 0x00008f0035af7a23 */ /* 0x000fe200000108af */
[----:B------:R-:W-:Y:S01]  /*b630*/  LOP3.LUT R36, R229, UR20, R230, 0x96, !PT ;  /* 0x00000014e5247c12 */ /* 0x000fe2000f8e96e6 */
[----:B------:R-:W-:Y:S01]  /*b640*/  FFMA.FTZ R143, R38, c[0x0][0x23c], -R173 ;  /* 0x00008f00268f7a23 */ /* 0x000fe200000108ad */
[----:B------:R-:W-:Y:S01]  /*b650*/  LOP3.LUT R99, R99, R112, RZ, 0xc0, !PT ;  /* 0x0000007063637212 */ /* 0x000fe200078ec0ff */
[-C--:B--2---:R-:W-:Y:S01]  /*b660*/  HMMA.16816.F32 R4, R100, R104.reuse, R4 ;  /* 0x000000686404723c */ /* 0x084fe20000001804 */
[C---:B------:R-:W-:Y:S01]  /*b670*/  LOP3.LUT R112, R231.reuse, UR22, R214, 0x96, !PT ;  /* 0x00000016e7707c12 */ /* 0x040fe2000f8e96d6 */
[----:B------:R-:W-:Y:S01]  /*b680*/  IMAD.WIDE.U32 R36, R36, -0x2daee0ad, RZ ;  /* 0xd2511f5324247825 */ /* 0x000fe200078e00ff */
[----:B----4-:R-:W-:Y:S01]  /*b690*/  LOP3.LUT R116, R231, UR22, R218, 0x96, !PT ;  /* 0x00000016e7747c12 */ /* 0x010fe2000f8e96da */
[----:B------:R-:W-:Y:S01]  /*b6a0*/  MUFU.EX2 R141, R141 ;  /* 0x0000008d008d7308 */ /* 0x000fe20000000800 */
[----:B------:R-:W-:Y:S01]  /*b6b0*/  LOP3.LUT R38, R227, UR20, R230, 0x96, !PT ;  /* 0x00000014e3267c12 */ /* 0x000fe2000f8e96e6 */
[--C-:B------:R-:W-:Y:S02]  /*b6c0*/  FFMA.FTZ R231, R46, c[0x0][0x23c], -R167.reuse ;  /* 0x00008f002ee77a23 */ /* 0x100fe400000108a7 */
[C---:B------:R-:W-:Y:S01]  /*b6d0*/  HMMA.16816.F32 R8, R96.reuse, R104, R8 ;  /* 0x000000686008723c */ /* 0x040fe20000001808 */
[--C-:B------:R-:W-:Y:S03]  /*b6e0*/  FFMA.FTZ R230, R47, c[0x0][0x23c], -R167.reuse ;  /* 0x00008f002fe67a23 */ /* 0x100fe600000108a7 */
[----:B------:R-:W-:Y:S02]  /*b6f0*/  IMAD.WIDE.U32 R38, R38, -0x2daee0ad, RZ ;  /* 0xd2511f5326267825 */ /* 0x000fe400078e00ff */
[----:B------:R-:W2:Y:S02]  /*b700*/  MUFU.EX2 R142, R142 ;  /* 0x0000008e008e7308 */ /* 0x000ea40000000800 */
[-C--:B------:R-:W-:Y:S01]  /*b710*/  HMMA.16816.F32 R12, R96, R106.reuse, R12 ;  /* 0x0000006a600c723c */ /* 0x080fe2000000180c */
[----:B------:R-:W-:Y:S04]  /*b720*/  IMAD.WIDE.U32 R116, R116, -0x2daee0ad, RZ ;  /* 0xd2511f5374747825 */ /* 0x000fe800078e00ff */
[----:B------:R-:W-:Y:S01]  /*b730*/  IMAD.WIDE.U32 R118, R112, -0x2daee0ad, RZ ;  /* 0xd2511f5370767825 */ /* 0x000fe200078e00ff */
[----:B------:R-:W-:Y:S02]  /*b740*/  LOP3.LUT R113, R117, UR19, R216, 0x96, !PT ;  /* 0x0000001375717c12 */ /* 0x000fe4000f8e96d8 */
[C---:B------:R-:W-:Y:S01]  /*b750*/  HMMA.16816.F32 R16, R100.reuse, R106, R16 ;  /* 0x0000006a6410723c */ /* 0x040fe20000001810 */
[----:B------:R-:W3:Y:S01]  /*b760*/  LDSM.16.MT88.4 R104, [R185+0x6800] ;  /* 0x00680000b968783b */ /* 0x000ee20000004200 */
[----:B------:R-:W-:Y:S02]  /*b770*/  MUFU.EX2 R231, R231 ;  /* 0x000000e700e77308 */ /* 0x000fe40000000800 */
[----:B------:R-:W-:Y:S01]  /*b780*/  LOP3.LUT R112, R39, UR17, R118, 0x96, !PT ;  /* 0x0000001127707c12 */ /* 0x000fe2000f8e9676 */
[----:B-1----:R-:W-:Y:S01]  /*b790*/  IMAD.WIDE.U32 R114, R113, -0x326172a9, RZ ;  /* 0xcd9e8d5771727825 */ /* 0x002fe200078e00ff */
[----:B------:R-:W-:Y:S02]  /*b7a0*/  LOP3.LUT R116, R37, UR17, R116, 0x96, !PT ;  /* 0x0000001125747c12 */ /* 0x000fe4000f8e9674 */
[-C--:B-----5:R-:W-:Y:S01]  /*b7b0*/  HMMA.16816.F32 R32, R100, R108.reuse, R32 ;  /* 0x0000006c6420723c */ /* 0x0a0fe20000001820 */
[----:B------:R-:W-:Y:S03]  /*b7c0*/  LOP3.LUT R37, R119, UR19, R212, 0x96, !PT ;  /* 0x0000001377257c12 */ /* 0x000fe6000f8e96d4 */
[----:B------:R-:W-:Y:S01]  /*b7d0*/  IMAD.WIDE.U32 R116, R116, -0x326172a9, RZ ;  /* 0xcd9e8d5774747825 */ /* 0x000fe200078e00ff */
[----:B------:R-:W-:Y:S01]  /*b7e0*/  MUFU.EX2 R230, R230 ;  /* 0x000000e600e67308 */ /* 0x000fe20000000800 */
[----:B--2---:R-:W-:Y:S02]  /*b7f0*/  F2FP.PACK_AB R64, R142, R141 ;  /* 0x0000008d8e40723e */ /* 0x004fe400000000ff */
        /* <DEDUP_REMOVED lines=13> */
[----:B------:R-:W1:Y:S03]  /*b8d0*/  MUFU.EX2 R225, R225 ;  /* 0x000000e100e17308 */ /* 0x000e660000000800 */
[----:B------:R-:W-:Y:S01]  /*b8e0*/  FFMA.FTZ R150, R40, c[0x0][0x23c], -R168 ;  /* 0x00008f0028967a23 */ /* 0x000fe200000108a8 */
[----:B------:R-:W-:Y:S01]  /*b8f0*/  LOP3.LUT R40, R229, UR9, R36, 0x96, !PT ;  /* 0x00000009e5287c12 */ /* 0x000fe2000f8e9624 */
[----:B------:R-:W-:Y:S01]  /*b900*/  IMAD.WIDE.U32 R108, R108, -0x2daee0ad, RZ ;  /* 0xd2511f536c6c7825 */ /* 0x000fe200078e00ff */
[----:B------:R-:W-:Y:S01]  /*b910*/  LOP3.LUT R36, R115, UR4, R228, 0x96, !PT ;  /* 0x0000000473247c12 */ /* 0x000fe2000f8e96e4 */
[-C--:B---3--:R-:W-:Y:S03]  /*b920*/  HMMA.16816.F32 R76, R100, R104.reuse, R76 ;  /* 0x00000068644c723c */ /* 0x088fe6000000184c */
[----:B------:R-:W-:Y:S01]  /*b930*/  LOP3.LUT R41, R119, UR9, R38, 0x96, !PT ;  /* 0x0000000977297c12 */ /* 0x000fe2000f8e9626 */
[----:B------:R-:W-:Y:S01]  /*b940*/  IMAD.WIDE.U32 R120, R36, -0x326172a9, RZ ;  /* 0xcd9e8d5724787825 */ /* 0x000fe200078e00ff */
[----:B------:R-:W-:Y:S01]  /*b950*/  MUFU.EX2 R150, R150 ;  /* 0x0000009600967308 */ /* 0x000fe20000000800 */
[----:B------:R-:W2:Y:S02]  /*b960*/  LDSM.16.MT88.4 R36, [R184+0x6800] ;  /* 0x00680000b824783b */ /* 0x000ea40000004200 */
[C---:B------:R-:W-:Y:S01]  /*b970*/  HMMA.16816.F32 R80, R96.reuse, R104, R80 ;  /* 0x000000686050723c */ /* 0x040fe20000001850 */
[--C-:B------:R-:W-:Y:S03]  /*b980*/  FFMA.FTZ R226, R42, c[0x0][0x23c], -R167.reuse ;  /* 0x00008f002ae27a23 */ /* 0x100fe600000108a7 */
[----:B------:R-:W-:Y:S01]  /*b990*/  LOP3.LUT R42, R109, UR4, R118, 0x96, !PT ;  /* 0x000000046d2a7c12 */ /* 0x000fe2000f8e9676 */
[----:B------:R-:W-:Y:S01]  /*b9a0*/  IMAD.WIDE.U32 R110, R40, -0x326172a9, RZ ;  /* 0xcd9e8d57286e7825 */ /* 0x000fe200078e00ff */
[----:B------:R-:W-:Y:S01]  /*b9b0*/  LOP3.LUT R115, R120, 0xffff, RZ, 0xc0, !PT ;  /* 0x0000ffff78737812 */ /* 0x000fe200078ec0ff */
[----:B------:R-:W-:Y:S01]  /*b9c0*/  MUFU.EX2 R226, R226 ;  /* 0x000000e200e27308 */ /* 0x000fe20000000800 */
[-C--:B------:R-:W-:Y:S01]  /*b9d0*/  HMMA.16816.F32 R24, R96, R106.reuse, R24 ;  /* 0x0000006a6018723c */ /* 0x080fe20000001818 */
[----:B------:R-:W-:Y:S03]  /*b9e0*/  IMAD.WIDE.U32 R118, R42, -0x326172a9, RZ ;  /* 0xcd9e8d572a767825 */ /* 0x000fe600078e00ff */
[----:B------:R-:W-:Y:S01]  /*b9f0*/  LOP3.LUT R40, R121, UR24, R110, 0x96, !PT ;  /* 0x0000001879287c12 */ /* 0x000fe2000f8e966e */
[----:B------:R-:W-:Y:S01]  /*ba00*/  IMAD.WIDE.U32 R104, R41, -0x326172a9, RZ ;  /* 0xcd9e8d5729687825 */ /* 0x000fe200078e00ff */
[----:B------:R-:W-:Y:S02]  /*ba10*/  SHF.R.U32.HI R117, RZ, 0x10, R118 ;  /* 0x00000010ff757819 */ /* 0x000fe40000011676 */
[C---:B------:R-:W-:Y:S01]  /*ba20*/  HMMA.16816.F32 R84, R100.reuse, R106, R84 ;  /* 0x0000006a6454723c */ /* 0x040fe20000001854 */
[----:B------:R-:W-:Y:S01]  /*ba30*/  LOP3.LUT R110, R118, 0xffff, RZ, 0xc0, !PT ;  /* 0x0000ffff766e7812 */ /* 0x000fe200078ec0ff */
[----:B------:R-:W3:Y:S02]  /*ba40*/  MUFU.EX2 R151, R151 ;  /* 0x0000009700977308 */ /* 0x000ee40000000800 */
[----:B------:R-:W-:Y:S01]  /*ba50*/  LOP3.LUT R41, R119, UR24, R104, 0x96, !PT ;  /* 0x0000001877297c12 */ /* 0x000fe2000f8e9668 */
[----:B------:R-:W-:Y:S01]  /*ba60*/  FFMA.FTZ R228, R44, c[0x0][0x23c], -R168 ;  /* 0x00008f002ce47a23 */ /* 0x000fe200000108a8 */
[----:B------:R-:W-:Y:S01]  /*ba70*/  SHF.R.U32.HI R44, RZ, 0x18, R118 ;  /* 0x00000018ff2c7819 */ /* 0x000fe20000011676 */
[----:B------:R-:W-:Y:S01]  /*ba80*/  FFMA.FTZ R229, R45, c[0x0][0x23c], -R168 ;  /* 0x00008f002de57a23 */ /* 0x000fe200000108a8 */
[----:B------:R-:W-:Y:S01]  /*ba90*/  LOP3.LUT R104, R117, 0xff, RZ, 0xc0, !PT ;  /* 0x000000ff75687812 */ /* 0x000fe200078ec0ff */
[----:B------:R-:W-:Y:S03]  /*baa0*/  FFMA.FTZ R227, R43, c[0x0][0x23c], -R167 ;  /* 0x00008f002be37a23 */ /* 0x000fe600000108a7 */
[----:B------:R-:W-:Y:S01]  /*bab0*/  SHF.R.U32.HI R113, RZ, 0x10, R120 ;  /* 0x00000010ff717819 */ /* 0x000fe20000011678 */
[----:B------:R-:W-:Y:S01]  /*bac0*/  MUFU.EX2 R228, R228 ;  /* 0x000000e400e47308 */ /* 0x000fe20000000800 */
[----:B------:R-:W-:Y:S01]  /*bad0*/  LOP3.LUT R109, R118, 0xff, RZ, 0xc0, !PT ;  /* 0x000000ff766d7812 */ /* 0x000fe200078ec0ff */
[----:B------:R-:W-:Y:S01]  /*bae0*/  FFMA.FTZ R173, R55, c[0x0][0x23c], -R173 ;  /* 0x00008f0037ad7a23 */ /* 0x000fe200000108ad */
[----:B------:R-:W-:Y:S01]  /*baf0*/  LOP3.LUT R45, R40, 0xffff, RZ, 0xc0, !PT ;  /* 0x0000ffff282d7812 */ /* 0x000fe200078ec0ff */
[----:B------:R-:W-:Y:S01]  /*bb00*/  FFMA.FTZ R167, R63, c[0x0][0x23c], -R167 ;  /* 0x00008f003fa77a23 */ /* 0x000fe200000108a7 */
[----:B------:R-:W-:Y:S01]  /*bb10*/  SHF.R.U32.HI R110, RZ, 0x8, R110 ;  /* 0x00000008ff6e7819 */ /* 0x000fe2000001166e */
[----:B------:R-:W-:Y:S01]  /*bb20*/  FFMA.FTZ R57, R57, c[0x0][0x23c], -R168 ;  /* 0x00008f0039397a23 */ /* 0x000fe200000108a8 */
[----:B------:R-:W-:Y:S01]  /*bb30*/  PRMT R104, R104, 0x5410, R44 ;  /* 0x0000541068687816 */ /* 0x000fe2000000002c */
[----:B------:R-:W-:Y:S01]  /*bb40*/  FFMA.FTZ R60, R60, c[0x0][0x23c], -R168 ;  /* 0x00008f003c3c7a23 */ /* 0x000fe200000108a8 */
[-C--:B--2---:R-:W-:Y:S01]  /*bb50*/  HMMA.16816.F32 R28, R100, R36.reuse, R28 ;  /* 0x00000024641c723c */ /* 0x084fe2000000181c */
[----:B------:R-:W-:Y:S01]  /*bb60*/  SHF.R.U32.HI R44, RZ, 0x10, R40 ;  /* 0x00000010ff2c7819 */ /* 0x000fe20000011628 */
[----:B------:R-:W-:Y:S01]  /*bb70*/  MUFU.EX2 R143, R143 ;  /* 0x0000008f008f7308 */ /* 0x000fe20000000800 */
[----:B------:R-:W-:Y:S01]  /*bb80*/  SHF.R.U32.HI R115, RZ, 0x8, R115 ;  /* 0x00000008ff737819 */ /* 0x000fe20000011673 */
[----:B------:R-:W-:Y:S01]  /*bb90*/  FFMA.FTZ R168, R61, c[0x0][0x23c], -R168 ;  /* 0x00008f003da87a23 */ /* 0x000fe200000108a8 */
[----:B------:R-:W-:Y:S01]  /*bba0*/  LOP3.LUT R113, R113, 0xff, RZ, 0xc0, !PT ;  /* 0x000000ff71717812 */ /* 0x000fe200078ec0ff */
[----:B------:R-:W-:Y:S01]  /*bbb0*/  FFMA.FTZ R153, R132, R210, R153 ;  /* 0x000000d284997223 */ /* 0x000fe20000010099 */
[----:B------:R-:W-:Y:S01]  /*bbc0*/  LOP3.LUT R42, R120, 0xff, RZ, 0xc0, !PT ;  /* 0x000000ff782a7812 */ /* 0x000fe200078ec0ff */
[C---:B------:R-:W-:Y:S01]  /*bbd0*/  HMMA.16816.F32 R88, R96.reuse, R36, R88 ;  /* 0x000000246058723c */ /* 0x040fe20000001858 */
[----:B------:R-:W-:Y:S03]  /*bbe0*/  SHF.R.U32.HI R43, RZ, 0x18, R120 ;  /* 0x00000018ff2b7819 */ /* 0x000fe60000011678 */
[----:B------:R-:W-:Y:S01]  /*bbf0*/  PRMT R109, R109, 0x5410, R110 ;  /* 0x000054106d6d7816 */ /* 0x000fe2000000006e */
[----:B------:R-:W2:Y:S01]  /*bc00*/  MUFU.EX2 R149, R149 ;  /* 0x0000009500957308 */ /* 0x000ea20000000800 */
[----:B------:R-:W-:Y:S01]  /*bc10*/  LOP3.LUT R117, R40, 0xff, RZ, 0xc0, !PT ;  /* 0x000000ff28757812 */ /* 0x000fe200078ec0ff */
[----:B------:R-:W-:Y:S01]  /*bc20*/  FFMA.FTZ R155, R3, R209, R155 ;  /* 0x000000d1039b7223 */ /* 0x000fe2000001009b */
[-C--:B------:R-:W-:Y:S01]  /*bc30*/  HMMA.16816.F32 R92, R96, R38.reuse, R92 ;  /* 0x00000026605c723c */ /* 0x080fe2000000185c */
[----:B------:R-:W-:Y:S03]  /*bc40*/  SHF.R.U32.HI R106, RZ, 0x10, R41 ;  /* 0x00000010ff6a7819 */ /* 0x000fe60000011629 */
[----:B------:R-:W-:Y:S01]  /*bc50*/  LOP3.LUT R107, R41, 0xff, RZ, 0xc0, !PT ;  /* 0x000000ff296b7812 */ /* 0x000fe200078ec0ff */
[----:B------:R-:W-:Y:S01]  /*bc60*/  FFMA.FTZ R161, R2, R208, R161 ;  /* 0x000000d002a17223 */ /* 0x000fe200000100a1 */
[----:B------:R-:W-:Y:S01]  /*bc70*/  SHF.R.U32.HI R110, RZ, 0x18, R41 ;  /* 0x00000018ff6e7819 */ /* 0x000fe20000011629 */
[----:B------:R-:W4:Y:S01]  /*bc80*/  MUFU.EX2 R227, R227 ;  /* 0x000000e300e37308 */ /* 0x000f220000000800 */
[----:B------:R-:W-:Y:S01]  /*bc90*/  HMMA.16816.F32 R48, R100, R38, R48 ;  /* 0x000000266430723c */ /* 0x000fe20000001830 */
[----:B------:R-:W-:Y:S03]  /*bca0*/  PRMT R42, R42, 0x5410, R115 ;  /* 0x000054102a2a7816 */ /* 0x000fe60000000073 */
[----:B------:R-:W-:Y:S01]  /*bcb0*/  SHF.R.U32.HI R115, RZ, 0x18, R40 ;  /* 0x00000018ff737819 */ /* 0x000fe20000011628 */
[----:B------:R-:W-:Y:S01]  /*bcc0*/  FFMA.FTZ R163, R0, R207, R163 ;  /* 0x000000cf00a37223 */ /* 0x000fe200000100a3 */
[----:B------:R-:W-:Y:S01]  /*bcd0*/  SHF.R.U32.HI R40, RZ, 0x8, R45 ;  /* 0x00000008ff287819 */ /* 0x000fe2000001162d */
[--C-:B------:R-:W-:Y:S01]  /*bce0*/  HSET2.LE.AND R42, R42, R203.reuse, PT ;  /* 0x000000cb2a2a7233 */ /* 0x100fe20003803000 */
[----:B------:R-:W-:Y:S01]  /*bcf0*/  PRMT R43, R113, 0x5410, R43 ;  /* 0x00005410712b7816 */ /* 0x000fe2000000002b */
[----:B------:R-:W5:Y:S03]  /*bd00*/  MUFU.EX2 R229, R229 ;  /* 0x000000e500e57308 */ /* 0x000f660000000800 */
[----:B------:R-:W-:Y:S01]  /*bd10*/  LOP3.LUT R113, R41, 0xffff, RZ, 0xc0, !PT ;  /* 0x0000ffff29717812 */ /* 0x000fe200078ec0ff */
[--C-:B------:R-:W-:Y:S01]  /*bd20*/  HSET2.LE.AND R43, R43, R203.reuse, PT ;  /* 0x000000cb2b2b7233 */ /* 0x100fe20003803000 */
[----:B------:R-:W-:Y:S01]  /*bd30*/  LOP3.LUT R41, R44, 0xff, RZ, 0xc0, !PT ;  /* 0x000000ff2c297812 */ /* 0x000fe200078ec0ff */
[--C-:B------:R-:W-:Y:S01]  /*bd40*/  HSET2.LE.AND R38, R109, R203.reuse, PT ;  /* 0x000000cb6d267233 */ /* 0x100fe20003803000 */
[----:B------:R-:W5:Y:S01]  /*bd50*/  LDSM.16.MT88.4 R44, [R187+0x7000] ;  /* 0x00700000bb2c783b */ /* 0x000f620000004200 */
[----:B------:R-:W-:Y:S01]  /*bd60*/  SHF.R.U32.HI R113, RZ, 0x8, R113 ;  /* 0x00000008ff717819 */ /* 0x000fe20000011671 */
[--C-:B------:R-:W-:Y:S01]  /*bd70*/  HSET2.LE.AND R39, R104, R203.reuse, PT ;  /* 0x000000cb68277233 */ /* 0x100fe20003803000 */
[----:B------:R-:W-:Y:S01]  /*bd80*/  PRMT R40, R117, 0x5410, R40 ;  /* 0x0000541075287816 */ /* 0x000fe20000000028 */
[----:B------:R-:W-:Y:S01]  /*bd90*/  MUFU.EX2 R232, R232 ;  /* 0x000000e800e87308 */ /* 0x000fe20000000800 */
[----:B------:R-:W-:Y:S01]  /*bda0*/  PRMT R107, R107, 0x5410, R113 ;  /* 0x000054106b6b7816 */ /* 0x000fe20000000071 */
[----:B------:R-:W-:Y:S01]  /*bdb0*/  FADD.FTZ R153, R154, R153 ;  /* 0x000000999a997221 */ /* 0x000fe20000010000 */
[----:B------:R-:W-:Y:S01]  /*bdc0*/  LOP3.LUT R106, R106, 0xff, RZ, 0xc0, !PT ;  /* 0x000000ff6a6a7812 */ /* 0x000fe200078ec0ff */
[--C-:B------:R-:W-:Y:S01]  /*bdd0*/  HSET2.LE.AND R40, R40, R203.reuse, PT ;  /* 0x000000cb28287233 */ /* 0x100fe20003803000 */
[----:B------:R-:W-:Y:S01]  /*bde0*/  F2FP.PACK_AB R36, R140, R148 ;  /* 0x000000948c24723e */ /* 0x000fe200000000ff */
[----:B------:R-:W-:Y:S01]  /*bdf0*/  FADD.FTZ R155, R156, R155 ;  /* 0x0000009b9c9b7221 */ /* 0x000fe20000010000 */
[----:B------:R-:W-:Y:S01]  /*be00*/  PRMT R41, R41, 0x5410, R115 ;  /* 0x0000541029297816 */ /* 0x000fe20000000073 */
[----:B------:R-:W-:Y:S01]  /*be10*/  FADD.FTZ R161, R162, R161 ;  /* 0x000000a1a2a17221 */ /* 0x000fe20000010000 */
[----:B-1----:R-:W-:Y:S01]  /*be20*/  F2FP.PACK_AB R37, R225, R224 ;  /* 0x000000e0e125723e */ /* 0x002fe200000000ff */
[----:B------:R-:W1:Y:S01]  /*be30*/  MUFU.EX2 R233, R233 ;  /* 0x000000e900e97308 */ /* 0x000e620000000800 */
[----:B------:R-:W-:Y:S01]  /*be40*/  PRMT R106, R106, 0x5410, R110 ;  /* 0x000054106a6a7816 */ /* 0x000fe2000000006e */
[--C-:B------:R-:W-:Y:S01]  /*be50*/  HSET2.LE.AND R41, R41, R203.reuse, PT ;  /* 0x000000cb29297233 */ /* 0x100fe20003803000 */
[----:B------:R-:W-:Y:S01]  /*be60*/  LOP3.LUT R43, R43, R36, RZ, 0xc0, !PT ;  /* 0x000000242b2b7212 */ /* 0x000fe200078ec0ff */
[--C-:B------:R-:W-:Y:S01]  /*be70*/  HSET2.LE.AND R36, R107, R203.reuse, PT ;  /* 0x000000cb6b247233 */ /* 0x100fe20003803000 */
[----:B------:R-:W-:Y:S01]  /*be80*/  LOP3.LUT R42, R42, R37, RZ, 0xc0, !PT ;  /* 0x000000252a2a7212 */ /* 0x000fe200078ec0ff */
[----:B------:R-:W-:Y:S01]  /*be90*/  FADD.FTZ R163, R164, R163 ;  /* 0x000000a3a4a37221 */ /* 0x000fe20000010000 */
[----:B---3--:R-:W-:Y:S01]  /*bea0*/  F2FP.PACK_AB R37, R151, R150 ;  /* 0x000000969725723e */ /* 0x008fe200000000ff */
[----:B------:R-:W-:Y:S01]  /*beb0*/  FADD.FTZ R153, R137, R153 ;  /* 0x0000009989997221 */ /* 0x000fe20000010000 */
[----:B--2---:R-:W-:Y:S01]  /*bec0*/  F2FP.PACK_AB R96, R149, R143 ;  /* 0x0000008f9560723e */ /* 0x004fe200000000ff */
[----:B------:R-:W-:Y:S01]  /*bed0*/  MUFU.EX2 R234, R234 ;  /* 0x000000ea00ea7308 */ /* 0x000fe20000000800 */
[----:B------:R-:W-:Y:S01]  /*bee0*/  LOP3.LUT R40, R40, R64, RZ, 0xc0, !PT ;  /* 0x0000004028287212 */ /* 0x000fe200078ec0ff */
[----:B------:R-:W-:Y:S01]  /*bef0*/  FADD.FTZ R155, R139, R155 ;  /* 0x0000009b8b9b7221 */ /* 0x000fe20000010000 */
[----:B------:R-:W2:Y:S01]  /*bf00*/  LDSM.16.MT88.4 R64, [R186+0x7000] ;  /* 0x00700000ba40783b */ /* 0x000ea20000004200 */
[----:B------:R-:W-:Y:S01]  /*bf10*/  LOP3.LUT R36, R36, R37, RZ, 0xc0, !PT ;  /* 0x0000002524247212 */ /* 0x000fe200078ec0ff */
[--C-:B------:R-:W-:Y:S01]  /*bf20*/  HSET2.LE.AND R37, R106, R203.reuse, PT ;  /* 0x000000cb6a257233 */ /* 0x100fe20003803000 */
[----:B------:R-:W-:Y:S01]  /*bf30*/  LOP3.LUT R41, R41, R96, RZ, 0xc0, !PT ;  /* 0x0000006029297212 */ /* 0x000fe200078ec0ff */
[----:B------:R-:W-:Y:S01]  /*bf40*/  FADD.FTZ R161, R157, R161 ;  /* 0x000000a19da17221 */ /* 0x000fe20000010000 */
[----:B----4-:R-:W-:Y:S01]  /*bf50*/  F2FP.PACK_AB R96, R227, R226 ;  /* 0x000000e2e360723e */ /* 0x010fe200000000ff */
[----:B------:R-:W-:Y:S01]  /*bf60*/  FADD.FTZ R163, R159, R163 ;  /* 0x000000a39fa37221 */ /* 0x000fe20000010000 */
[----:B-----5:R-:W-:Y:S01]  /*bf70*/  F2FP.PACK_AB R97, R229, R228 ;  /* 0x000000e4e561723e */ /* 0x020fe200000000ff */
[----:B------:R-:W-:Y:S01]  /*bf80*/  MUFU.EX2 R235, R235 ;  /* 0x000000eb00eb7308 */ /* 0x000fe20000000800 */
[----:B------:R-:W-:Y:S01]  /*bf90*/  LOP3.LUT R37, R37, R96, RZ, 0xc0, !PT ;  /* 0x0000006025257212 */ /* 0x000fe200078ec0ff */
[----:B------:R-:W-:Y:S01]  /*bfa0*/  FADD.FTZ R153, R138, R153 ;  /* 0x000000998a997221 */ /* 0x000fe20000010000 */
[----:B------:R-:W-:Y:S01]  /*bfb0*/  F2FP.PACK_AB R96, R230, R231 ;  /* 0x000000e7e660723e */ /* 0x000fe200000000ff */
[----:B------:R-:W-:Y:S01]  /*bfc0*/  FADD.FTZ R155, R152, R155 ;  /* 0x0000009b989b7221 */ /* 0x000fe20000010000 */
[-C--:B------:R-:W-:Y:S01]  /*bfd0*/  HMMA.16816.F32 R4, R40, R44.reuse, R4 ;  /* 0x0000002c2804723c */ /* 0x080fe20000001804 */
[----:B------:R-:W-:Y:S01]  /*bfe0*/  LOP3.LUT R38, R38, R97, RZ, 0xc0, !PT ;  /* 0x0000006126267212 */ /* 0x000fe200078ec0ff */
[----:B------:R-:W-:Y:S01]  /*bff0*/  FADD.FTZ R161, R158, R161 ;  /* 0x000000a19ea17221 */ /* 0x000fe20000010000 */
[----:B------:R-:W-:Y:S01]  /*c000*/  LOP3.LUT R39, R39, R96, RZ, 0xc0, !PT ;  /* 0x0000006027277212 */ /* 0x000fe200078ec0ff */
[----:B------:R-:W-:Y:S01]  /*c010*/  FADD.FTZ R163, R160, R163 ;  /* 0x000000a3a0a37221 */ /* 0x000fe20000010000 */
[----:B------:R-:W3:Y:S01]  /*c020*/  LDSM.16.MT88.4 R96, [R185+0x7000] ;  /* 0x00700000b960783b */ /* 0x000ee20000004200 */
[----:B------:R-:W-:Y:S01]  /*c030*/  LOP3.LUT R110, R111, UR7, R116, 0x96, !PT ;  /* 0x000000076f6e7c12 */ /* 0x000fe2000f8e9674 */
[----:B------:R-:W-:Y:S01]  /*c040*/  MUFU.EX2 R236, R236 ;  /* 0x000000ec00ec7308 */ /* 0x000fe20000000800 */
[----:B------:R-:W-:Y:S01]  /*c050*/  LOP3.LUT R100, R105, UR7, R112, 0x96, !PT ;  /* 0x0000000769647c12 */ /* 0x000fe2000f8e9670 */
[----:B------:R-:W-:Y:S01]  /*c060*/  FADD.FTZ R153, R146, R153 ;  /* 0x0000009992997221 */ /* 0x000fe20000010000 */
[C---:B------:R-:W-:Y:S02]  /*c070*/  HMMA.16816.F32 R8, R36.reuse, R44, R8 ;  /* 0x0000002c2408723c */ /* 0x040fe40000001808 */
[----:B------:R-:W-:Y:S01]  /*c080*/  IMAD.WIDE.U32 R110, R110, -0x2daee0ad, RZ ;  /* 0xd2511f536e6e7825 */ /* 0x000fe200078e00ff */
[----:B------:R-:W-:Y:S03]  /*c090*/  LDSM.16.MT88.4 R116, [R187+0x7800] ;  /* 0x00780000bb74783b */ /* 0x000fe60000004200 */
[----:B------:R-:W-:Y:S01]  /*c0a0*/  IMAD.WIDE.U32 R100, R100, -0x2daee0ad, RZ ;  /* 0xd2511f5364647825 */ /* 0x000fe200078e00ff */
[C---:B------:R-:W-:Y:S01]  /*c0b0*/  LOP3.LUT R54, R110.reuse, 0xffff, RZ, 0xc0, !PT ;  /* 0x0000ffff6e367812 */ /* 0x040fe200078ec0ff */
[-C--:B------:R-:W-:Y:S01]  /*c0c0*/  HMMA.16816.F32 R12, R36, R46.reuse, R12 ;  /* 0x0000002e240c723c */ /* 0x080fe2000000180c */
[----:B------:R-:W-:Y:S01]  /*c0d0*/  LOP3.LUT R114, R111, UR23, R114, 0x96, !PT ;  /* 0x000000176f727c12 */ /* 0x000fe2000f8e9672 */
[----:B------:R-:W4:Y:S02]  /*c0e0*/  MUFU.EX2 R175, R175 ;  /* 0x000000af00af7308 */ /* 0x000f240000000800 */
[----:B------:R-:W-:Y:S01]  /*c0f0*/  LOP3.LUT R52, R101, UR23, R108, 0x96, !PT ;  /* 0x0000001765347c12 */ /* 0x000fe2000f8e966c */
[----:B------:R-:W-:Y:S01]  /*c100*/  FADD.FTZ R155, R169, R155 ;  /* 0x0000009ba99b7221 */ /* 0x000fe20000010000 */
[----:B------:R-:W-:Y:S01]  /*c110*/  LOP3.LUT R53, R110, 0xff, RZ, 0xc0, !PT ;  /* 0x000000ff6e357812 */ /* 0x000fe200078ec0ff */
[----:B------:R-:W-:Y:S01]  /*c120*/  FADD.FTZ R161, R171, R161 ;  /* 0x000000a1aba17221 */ /* 0x000fe20000010000 */
[C---:B------:R-:W-:Y:S01]  /*c130*/  HMMA.16816.F32 R16, R40.reuse, R46, R16 ;  /* 0x0000002e2810723c */ /* 0x040fe20000001810 */
[----:B------:R-:W5:Y:S03]  /*c140*/  LDSM.16.MT88.4 R44, [R184+0x7000] ;  /* 0x00700000b82c783b */ /* 0x000f660000004200 */
[----:B------:R-:W-:Y:S01]  /*c150*/  LOP3.LUT R63, R52, 0xff, RZ, 0xc0, !PT ;  /* 0x000000ff343f7812 */ /* 0x000fe200078ec0ff */
[----:B------:R-:W-:Y:S01]  /*c160*/  MUFU.EX2 R237, R237 ;  /* 0x000000ed00ed7308 */ /* 0x000fe20000000800 */
[----:B------:R-:W-:Y:S01]  /*c170*/  LOP3.LUT R55, R100, 0xffff, RZ, 0xc0, !PT ;  /* 0x0000ffff64377812 */ /* 0x000fe200078ec0ff */
[----:B------:R-:W-:Y:S01]  /*c180*/  FADD.FTZ R163, R174, R163 ;  /* 0x000000a3aea37221 */ /* 0x000fe20000010000 */
[-C--:B--2---:R-:W-:Y:S01]  /*c190*/  HMMA.16816.F32 R32, R40, R64.reuse, R32 ;  /* 0x000000402820723c */ /* 0x084fe20000001820 */
[----:B------:R-:W-:Y:S03]  /*c1a0*/  FADD.FTZ R153, R147, R153 ;  /* 0x0000009993997221 */ /* 0x000fe60000010000 */
[----:B------:R-:W-:Y:S01]  /*c1b0*/  SHF.R.U32.HI R55, RZ, 0x8, R55 ;  /* 0x00000008ff377819 */ /* 0x000fe20000011637 */
[----:B------:R-:W-:Y:S02]  /*c1c0*/  FADD.FTZ R155, R170, R155 ;  /* 0x0000009baa9b7221 */ /* 0x000fe40000010000 */
[----:B------:R-:W2:Y:S01]  /*c1d0*/  MUFU.EX2 R173, R173 ;  /* 0x000000ad00ad7308 */ /* 0x000ea20000000800 */
[C---:B------:R-:W-:Y:S01]  /*c1e0*/  HMMA.16816.F32 R68, R36.reuse, R64, R68 ;  /* 0x000000402444723c */ /* 0x040fe20000001844 */
[----:B------:R-:W-:Y:S03]  /*c1f0*/  FADD.FTZ R161, R172, R161 ;  /* 0x000000a1aca17221 */ /* 0x000fe60000010000 */
[----:B------:R-:W-:Y:S02]  /*c200*/  FADD.FTZ R163, R176, R163 ;  /* 0x000000a3b0a37221 */ /* 0x000fe40000010000 */
[----:B------:R-:W-:Y:S01]  /*c210*/  FADD.FTZ R153, R165, R153 ;  /* 0x00000099a5997221 */ /* 0x000fe20000010000 */
[--C-:B------:R-:W-:Y:S01]  /*c220*/  SHF.R.U32.HI R64, RZ, 0x10, R110.reuse ;  /* 0x00000010ff407819 */ /* 0x100fe2000001166e */
[-C--:B------:R-:W-:Y:S01]  /*c230*/  HMMA.16816.F32 R72, R36, R66.reuse, R72 ;  /* 0x000000422448723c */ /* 0x080fe20000001848 */
[----:B------:R-:W-:Y:S01]  /*c240*/  SHF.R.U32.HI R65, RZ, 0x18, R110 ;  /* 0x00000018ff417819 */ /* 0x000fe2000001166e */
[----:B------:R-:W-:Y:S01]  /*c250*/  MUFU.EX2 R56, R56 ;  /* 0x0000003800387308 */ /* 0x000fe20000000800 */
[----:B------:R-:W1:Y:S01]  /*c260*/  LDSM.16.MT88.4 R108, [R186+0x7800] ;  /* 0x00780000ba6c783b */ /* 0x000e620000004200 */
[----:B------:R-:W-:Y:S02]  /*c270*/  FADD.FTZ R155, R144, R155 ;  /* 0x0000009b909b7221 */ /* 0x000fe40000010000 */
[----:B------:R-:W-:Y:S02]  /*c280*/  FADD.FTZ R161, R177, R161 ;  /* 0x000000a1b1a17221 */ /* 0x000fe40000010000 */
[C---:B------:R-:W-:Y:S01]  /*c290*/  HMMA.16816.F32 R20, R40.reuse, R66, R20 ;  /* 0x000000422814723c */ /* 0x040fe20000001814 */
[----:B------:R-:W-:Y:S03]  /*c2a0*/  FADD.FTZ R163, R179, R163 ;  /* 0x000000a3b3a37221 */ /* 0x000fe60000010000 */
[----:B------:R-:W1:Y:S01]  /*c2b0*/  MUFU.EX2 R57, R57 ;  /* 0x0000003900397308 */ /* 0x000e620000000800 */
[----:B------:R-:W-:Y:S02]  /*c2c0*/  FADD.FTZ R153, R166, R153 ;  /* 0x00000099a6997221 */ /* 0x000fe40000010000 */
[----:B------:R-:W-:Y:S01]  /*c2d0*/  LOP3.LUT R67, R64, 0xff, RZ, 0xc0, !PT ;  /* 0x000000ff40437812 */ /* 0x000fe200078ec0ff */
[-C--:B---3--:R-:W-:Y:S01]  /*c2e0*/  HMMA.16816.F32 R76, R40, R96.reuse, R76 ;  /* 0x00000060284c723c */ /* 0x088fe2000000184c */
[----:B------:R-:W-:Y:S03]  /*c2f0*/  LOP3.LUT R64, R100, 0xff, RZ, 0xc0, !PT ;  /* 0x000000ff64407812 */ /* 0x000fe600078ec0ff */
[----:B------:R-:W-:Y:S01]  /*c300*/  PRMT R65, R67, 0x5410, R65 ;  /* 0x0000541043417816 */ /* 0x000fe20000000041 */
[----:B------:R-:W-:Y:S01]  /*c310*/  FADD.FTZ R155, R145, R155 ;  /* 0x0000009b919b7221 */ /* 0x000fe20000010000 */
[----:B------:R-:W-:Y:S01]  /*c320*/  PRMT R64, R64, 0x5410, R55 ;  /* 0x0000541040407816 */ /* 0x000fe20000000037 */
[----:B------:R-:W-:Y:S01]  /*c330*/  MUFU.EX2 R58, R58 ;  /* 0x0000003a003a7308 */ /* 0x000fe20000000800 */
[C---:B------:R-:W-:Y:S01]  /*c340*/  HMMA.16816.F32 R80, R36.reuse, R96, R80 ;  /* 0x000000602450723c */ /* 0x040fe20000001850 */
[----:B------:R-:W-:Y:S03]  /*c350*/  SHF.R.U32.HI R66, RZ, 0x10, R100 ;  /* 0x00000010ff427819 */ /* 0x000fe60000011664 */
[----:B------:R-:W-:Y:S01]  /*c360*/  FADD.FTZ R161, R178, R161 ;  /* 0x000000a1b2a17221 */ /* 0x000fe20000010000 */
[----:B------:R-:W-:Y:S01]  /*c370*/  LOP3.LUT R61, R66, 0xff, RZ, 0xc0, !PT ;  /* 0x000000ff423d7812 */ /* 0x000fe200078ec0ff */
[----:B------:R-:W-:Y:S01]  /*c380*/  FADD.FTZ R163, R211, R163 ;  /* 0x000000a3d3a37221 */ /* 0x000fe20000010000 */
[----:B------:R-:W-:Y:S01]  /*c390*/  SHF.R.U32.HI R96, RZ, 0x8, R54 ;  /* 0x00000008ff607819 */ /* 0x000fe20000011636 */
[-C--:B------:R-:W-:Y:S01]  /*c3a0*/  HMMA.16816.F32 R24, R36, R98.reuse, R24 ;  /* 0x000000622418723c */ /* 0x080fe20000001818 */
[----:B------:R-:W-:Y:S01]  /*c3b0*/  SHF.R.U32.HI R54, RZ, 0x18, R100 ;  /* 0x00000018ff367819 */ /* 0x000fe20000011664 */
[----:B------:R-:W3:Y:S02]  /*c3c0*/  MUFU.EX2 R59, R59 ;  /* 0x0000003b003b7308 */ /* 0x000ee40000000800 */
[----:B------:R-:W-:Y:S01]  /*c3d0*/  PRMT R53, R53, 0x5410, R96 ;  /* 0x0000541035357816 */ /* 0x000fe20000000060 */
[----:B------:R-:W-:Y:S01]  /*c3e0*/  FADD.FTZ R153, R141, R153 ;  /* 0x000000998d997221 */ /* 0x000fe20000010000 */
[----:B------:R-:W-:Y:S01]  /*c3f0*/  PRMT R61, R61, 0x5410, R54 ;  /* 0x000054103d3d7816 */ /* 0x000fe20000000036 */
[----:B------:R-:W-:Y:S01]  /*c400*/  FADD.FTZ R155, R143, R155 ;  /* 0x0000009b8f9b7221 */ /* 0x000fe20000010000 */
[C---:B------:R-:W-:Y:S01]  /*c410*/  HMMA.16816.F32 R84, R40.reuse, R98, R84 ;  /* 0x000000622854723c */ /* 0x040fe20000001854 */
[----:B------:R-:W-:Y:S03]  /*c420*/  LOP3.LUT R54, R52, 0xffff, RZ, 0xc0, !PT ;  /* 0x0000ffff34367812 */ /* 0x000fe600078ec0ff */
[----:B------:R-:W-:Y:S01]  /*c430*/  LOP3.LUT R96, R114, 0xff, RZ, 0xc0, !PT ;  /* 0x000000ff72607812 */ /* 0x000fe200078ec0ff */
[----:B------:R-:W-:Y:S01]  /*c440*/  MUFU.EX2 R60, R60 ;  /* 0x0000003c003c7308 */ /* 0x000fe20000000800 */
[----:B------:R-:W-:Y:S01]  /*c450*/  SHF.R.U32.HI R54, RZ, 0x8, R54 ;  /* 0x00000008ff367819 */ /* 0x000fe20000011636 */
[--C-:B------:R-:W-:Y:S01]  /*c460*/  HSET2.LE.AND R98, R53, R203.reuse, PT ;  /* 0x000000cb35627233 */ /* 0x100fe20003803000 */
[-C--:B-----5:R-:W-:Y:S01]  /*c470*/  HMMA.16816.F32 R28, R40, R44.reuse, R28 ;  /* 0x0000002c281c723c */ /* 0x0a0fe2000000181c */
[--C-:B------:R-:W-:Y:S03]  /*c480*/  HSET2.LE.AND R99, R65, R203.reuse, PT ;  /* 0x000000cb41637233 */ /* 0x100fe60003803000 */
[----:B------:R-:W-:Y:S01]  /*c490*/  PRMT R63, R63, 0x5410, R54 ;  /* 0x000054103f3f7816 */ /* 0x000fe20000000036 */
[----:B------:R-:W-:Y:S01]  /*c4a0*/  FADD.FTZ R161, R150, R161 ;  /* 0x000000a196a17221 */ /* 0x000fe20000010000 */
[----:B------:R-:W-:Y:S01]  /*c4b0*/  LOP3.LUT R66, R114, 0xffff, RZ, 0xc0, !PT ;  /* 0x0000ffff72427812 */ /* 0x000fe200078ec0ff */
[----:B------:R-:W5:Y:S01]  /*c4c0*/  MUFU.EX2 R168, R168 ;  /* 0x000000a800a87308 */ /* 0x000f620000000800 */
[C---:B------:R-:W-:Y:S01]  /*c4d0*/  HMMA.16816.F32 R88, R36.reuse, R44, R88 ;  /* 0x0000002c2458723c */ /* 0x040fe20000001858 */
[--C-:B------:R-:W-:Y:S03]  /*c4e0*/  SHF.R.U32.HI R97, RZ, 0x10, R114.reuse ;  /* 0x00000010ff617819 */ /* 0x100fe60000011672 */
[----:B------:R-:W-:Y:S01]  /*c4f0*/  SHF.R.U32.HI R114, RZ, 0x18, R114 ;  /* 0x00000018ff727819 */ /* 0x000fe20000011672 */
[----:B------:R-:W-:Y:S01]  /*c500*/  FADD.FTZ R163, R226, R163 ;  /* 0x000000a3e2a37221 */ /* 0x000fe20000010000 */
[----:B------:R-:W-:Y:S01]  /*c510*/  SHF.R.U32.HI R66, RZ, 0x8, R66 ;  /* 0x00000008ff427819 */ /* 0x000fe20000011642 */
[----:B------:R-:W-:Y:S01]  /*c520*/  FADD.FTZ R153, R142, R153 ;  /* 0x000000998e997221 */ /* 0x000fe20000010000 */
[-C--:B------:R-:W-:Y:S01]  /*c530*/  HMMA.16816.F32 R92, R36, R46.reuse, R92 ;  /* 0x0000002e245c723c */ /* 0x080fe2000000185c */
[----:B------:R3:W-:Y:S03]  /*c540*/  MUFU.EX2 R45, R62 ;  /* 0x0000003e002d7308 */ /* 0x0007e60000000800 */
[----:B------:R-:W-:Y:S01]  /*c550*/  LOP3.LUT R97, R97, 0xff, RZ, 0xc0, !PT ;  /* 0x000000ff61617812 */ /* 0x000fe200078ec0ff */
[----:B------:R-:W-:Y:S01]  /*c560*/  FADD.FTZ R155, R149, R155 ;  /* 0x0000009b959b7221 */ /* 0x000fe20000010000 */
[----:B------:R-:W-:Y:S01]  /*c570*/  PRMT R96, R96, 0x5410, R66 ;  /* 0x0000541060607816 */ /* 0x000fe20000000042 */
[--C-:B------:R-:W-:Y:S01]  /*c580*/  HSET2.LE.AND R36, R63, R203.reuse, PT ;  /* 0x000000cb3f247233 */ /* 0x100fe20003803000 */
[----:B------:R-:W-:Y:S01]  /*c590*/  HMMA.16816.F32 R48, R40, R46, R48 ;  /* 0x0000002e2830723c */ /* 0x000fe20000001830 */
[----:B------:R-:W-:Y:S02]  /*c5a0*/  PRMT R97, R97, 0x5410, R114 ;  /* 0x0000541061617816 */ /* 0x000fe40000000072 */
[----:B------:R-:W5:Y:S01]  /*c5b0*/  MUFU.EX2 R167, R167 ;  /* 0x000000a700a77308 */ /* 0x000f620000000800 */
[----:B-1----:R-:W-:Y:S01]  /*c5c0*/  F2FP.PACK_AB R44, R233, R232 ;  /* 0x000000e8e92c723e */ /* 0x002fe200000000ff */
[--C-:B------:R-:W-:Y:S01]  /*c5d0*/  HSET2.LE.AND R96, R96, R203.reuse, PT ;  /* 0x000000cb60607233 */ /* 0x100fe20003803000 */
[----:B----4-:R-:W-:Y:S01]  /*c5e0*/  F2FP.PACK_AB R39, R175, R236 ;  /* 0x000000ecaf27723e */ /* 0x010fe200000000ff */
[--C-:B------:R-:W-:Y:S01]  /*c5f0*/  HSET2.LE.AND R97, R97, R203.reuse, PT ;  /* 0x000000cb61617233 */ /* 0x100fe20003803000 */
[----:B------:R-:W-:Y:S01]  /*c600*/  LOP3.LUT R98, R98, R44, RZ, 0xc0, !PT ;  /* 0x0000002c62627212 */ /* 0x000fe200078ec0ff */
[----:B------:R-:W-:Y:S03]  /*c610*/  FADD.FTZ R161, R151, R161 ;  /* 0x000000a197a17221 */ /* 0x000fe60000010000 */
[----:B------:R-:W-:Y:S01]  /*c620*/  F2FP.PACK_AB R44, R235, R234 ;  /* 0x000000eaeb2c723e */ /* 0x000fe200000000ff */
[----:B------:R-:W-:Y:S01]  /*c630*/  FADD.FTZ R163, R227, R163 ;  /* 0x000000a3e3a37221 */ /* 0x000fe20000010000 */
[----:B--2---:R-:W-:Y:S01]  /*c640*/  F2FP.PACK_AB R38, R173, R237 ;  /* 0x000000edad26723e */ /* 0x004fe200000000ff */
[----:B------:R-:W-:Y:S01]  /*c650*/  FADD.FTZ R153, R224, R153 ;  /* 0x00000099e0997221 */ /* 0x000fe20000010000 */
[----:B------:R-:W-:Y:S01]  /*c660*/  F2FP.PACK_AB R37, R57, R56 ;  /* 0x000000383925723e */ /* 0x000fe200000000ff */
[----:B------:R-:W-:Y:S01]  /*c670*/  FADD.FTZ R155, R148, R155 ;  /* 0x0000009b949b7221 */ /* 0x000fe20000010000 */
[--C-:B---3--:R-:W-:Y:S01]  /*c680*/  SHF.R.U32.HI R62, RZ, 0x10, R52.reuse ;  /* 0x00000010ff3e7819 */ /* 0x108fe20000011634 */
[----:B------:R-:W-:Y:S01]  /*c690*/  FADD.FTZ R161, R228, R161 ;  /* 0x000000a1e4a17221 */ /* 0x000fe20000010000 */
[----:B------:R-:W-:Y:S01]  /*c6a0*/  SHF.R.U32.HI R52, RZ, 0x18, R52 ;  /* 0x00000018ff347819 */ /* 0x000fe20000011634 */
[----:B------:R-:W-:Y:S01]  /*c6b0*/  FADD.FTZ R163, R231, R163 ;  /* 0x000000a3e7a37221 */ /* 0x000fe20000010000 */
[----:B------:R-:W-:Y:S01]  /*c6c0*/  LOP3.LUT R62, R62, 0xff, RZ, 0xc0, !PT ;  /* 0x000000ff3e3e7812 */ /* 0x000fe200078ec0ff */
[----:B------:R-:W-:Y:S01]  /*c6d0*/  FADD.FTZ R153, R225, R153 ;  /* 0x00000099e1997221 */ /* 0x000fe20000010000 */
[----:B------:R-:W-:Y:S01]  /*c6e0*/  LOP3.LUT R99, R99, R44, RZ, 0xc0, !PT ;  /* 0x0000002c63637212 */ /* 0x000fe200078ec0ff */
[----:B------:R-:W-:Y:S01]  /*c6f0*/  FADD.FTZ R155, R140, R155 ;  /* 0x0000009b8c9b7221 */ /* 0x000fe20000010000 */
[----:B------:R-:W-:Y:S01]  /*c700*/  PRMT R62, R62, 0x5410, R52 ;  /* 0x000054103e3e7816 */ /* 0x000fe20000000034 */
[----:B------:R-:W-:Y:S01]  /*c710*/  FADD.FTZ R161, R229, R161 ;  /* 0x000000a1e5a17221 */ /* 0x000fe20000010000 */
[----:B------:R-:W-:Y:S01]  /*c720*/  LOP3.LUT R96, R96, R39, RZ, 0xc0, !PT ;  /* 0x0000002760607212 */ /* 0x000fe200078ec0ff */
[--C-:B------:R-:W-:Y:S01]  /*c730*/  HSET2.LE.AND R39, R61, R203.reuse, PT ;  /* 0x000000cb3d277233 */ /* 0x100fe20003803000 */
[----:B------:R-:W-:Y:S01]  /*c740*/  LOP3.LUT R97, R97, R38, RZ, 0xc0, !PT ;  /* 0x0000002661617212 */ /* 0x000fe200078ec0ff */
[--C-:B------:R-:W-:Y:S01]  /*c750*/  HSET2.LE.AND R38, R64, R203.reuse, PT ;  /* 0x000000cb40267233 */ /* 0x100fe20003803000 */
[----:B------:R-:W-:Y:S01]  /*c760*/  LOP3.LUT R36, R36, R37, RZ, 0xc0, !PT ;  /* 0x0000002524247212 */ /* 0x000fe200078ec0ff */
[----:B------:R-:W-:Y:S01]  /*c770*/  HSET2.LE.AND R37, R62, R203, PT ;  /* 0x000000cb3e257233 */ /* 0x000fe20003803000 */
[----:B------:R-:W-:Y:S01]  /*c780*/  F2FP.PACK_AB R42, R59, R58 ;  /* 0x0000003a3b2a723e */ /* 0x000fe200000000ff */
[----:B------:R-:W1:Y:S01]  /*c790*/  LDSM.16.MT88.4 R52, [R185+0x7800] ;  /* 0x00780000b934783b */ /* 0x000e620000004200 */
[----:B-----5:R-:W-:Y:S01]  /*c7a0*/  F2FP.PACK_AB R41, R168, R60 ;  /* 0x0000003ca829723e */ /* 0x020fe200000000ff */
[-C--:B------:R-:W-:Y:S01]  /*c7b0*/  HMMA.16816.F32 R128, R96, R116.reuse, R4 ;  /* 0x000000746080723c */ /* 0x080fe20000001804 */
[----:B------:R-:W-:Y:S01]  /*c7c0*/  F2FP.PACK_AB R40, R167, R45 ;  /* 0x0000002da728723e */ /* 0x000fe200000000ff */
[----:B------:R-:W-:Y:S01]  /*c7d0*/  FADD.FTZ R163, R230, R163 ;  /* 0x000000a3e6a37221 */ /* 0x000fe20000010000 */
[----:B------:R-:W-:Y:S01]  /*c7e0*/  LOP3.LUT R37, R37, R42, RZ, 0xc0, !PT ;  /* 0x0000002a25257212 */ /* 0x000fe200078ec0ff */
[----:B------:R-:W-:Y:S01]  /*c7f0*/  FADD.FTZ R153, R236, R153 ;  /* 0x00000099ec997221 */ /* 0x000fe20000010000 */
[----:B------:R-:W-:Y:S01]  /*c800*/  LOP3.LUT R38, R38, R41, RZ, 0xc0, !PT ;  /* 0x0000002926267212 */ /* 0x000fe200078ec0ff */
[----:B------:R-:W2:Y:S01]  /*c810*/  LDSM.16.MT88.4 R4, [R184+0x7800] ;  /* 0x00780000b804783b */ /* 0x000ea20000004200 */
        /* <DEDUP_REMOVED lines=13> */
[----:B------:R-:W-:Y:S03]  /*c8f0*/  FADD.FTZ R161, R60, R161 ;  /* 0x000000a13ca17221 */ /* 0x000fe60000010000 */
[----:B------:R-:W-:Y:S02]  /*c900*/  FADD.FTZ R163, R45, R163 ;  /* 0x000000a32da37221 */ /* 0x000fe40000010000 */
[----:B------:R-:W-:Y:S02]  /*c910*/  FADD.FTZ R210, R233, R153 ;  /* 0x00000099e9d27221 */ /* 0x000fe40000010000 */
[-C--:B------:R-:W-:Y:S01]  /*c920*/  HMMA.16816.F32 R112, R96, R108.reuse, R32 ;  /* 0x0000006c6070723c */ /* 0x080fe20000001820 */
[----:B------:R-:W-:Y:S03]  /*c930*/  FADD.FTZ R209, R235, R155 ;  /* 0x0000009bebd17221 */ /* 0x000fe60000010000 */
[----:B------:R-:W-:Y:S02]  /*c940*/  FADD.FTZ R208, R168, R161 ;  /* 0x000000a1a8d07221 */ /* 0x000fe40000010000 */
[----:B------:R-:W-:Y:S02]  /*c950*/  FADD.FTZ R207, R167, R163 ;  /* 0x000000a3a7cf7221 */ /* 0x000fe40000010000 */
[C---:B------:R-:W-:Y:S01]  /*c960*/  HMMA.16816.F32 R68, R36.reuse, R108, R68 ;  /* 0x0000006c2444723c */ /* 0x040fe20000001844 */
[----:B------:R-:W-:Y:S03]  /*c970*/  IMAD.MOV.U32 R0, RZ, RZ, R133 ;  /* 0x000000ffff007224 */ /* 0x000fe600078e0085 */
[----:B------:R-:W-:Y:S02]  /*c980*/  IMAD.MOV.U32 R3, RZ, RZ, R135 ;  /* 0x000000ffff037224 */ /* 0x000fe400078e0087 */
[----:B------:R-:W-:Y:S02]  /*c990*/  IMAD.MOV.U32 R132, RZ, RZ, R136 ;  /* 0x000000ffff847224 */ /* 0x000fe400078e0088 */
[-C--:B------:R-:W-:Y:S01]  /*c9a0*/  HMMA.16816.F32 R72, R36, R110.reuse, R72 ;  /* 0x0000006e2448723c */ /* 0x080fe20000001848 */
[----:B------:R-:W-:Y:S07]  /*c9b0*/  IMAD.MOV.U32 R2, RZ, RZ, R134 ;  /* 0x000000ffff027224 */ /* 0x000fee00078e0086 */
        /* <DEDUP_REMOVED lines=10> */
.L_x_592:
[----:B------:R-:W1:Y:S01]  /*ca60*/  SHFL.BFLY PT, R3, R210, 0x2, 0x1f ;  /* 0x0c401f00d2037f89 */ /* 0x000e6200000e0000 */
[----:B------:R-:W-:Y:S01]  /*ca70*/  ULDC.U8 UR4, c[0x0][0x329] ;  /* 0x0000ca4000047ab9 */ /* 0x000fe20000000000 */
[----:B------:R-:W-:Y:S01]  /*ca80*/  MOV R10, 0xfffffff0 ;  /* 0xfffffff0000a7802 */ /* 0x000fe20000000f00 */
[----:B------:R-:W-:Y:S01]  /*ca90*/  ULDC.U8 UR5, c[0x0][0x328] ;  /* 0x0000ca0000057ab9 */ /* 0x000fe20000000000 */
[----:B------:R-:W2:Y:S01]  /*caa0*/  SHFL.BFLY PT, R4, R209, 0x2, 0x1f ;  /* 0x0c401f00d1047f89 */ /* 0x000ea200000e0000 */
[----:B------:R-:W-:Y:S01]  /*cab0*/  ISETP.NE.AND P0, PT, RZ, UR4, PT ;  /* 0x00000004ff007c0c */ /* 0x000fe2000bf05270 */
[----:B------:R-:W-:Y:S01]  /*cac0*/  CS2R R48, SRZ ;  /* 0x0000000000307805 */ /* 0x000fe2000001ff00 */
[----:B------:R-:W-:Y:S01]  /*cad0*/  ISETP.NE.AND P3, PT, RZ, UR5, PT ;  /* 0x00000005ff007c0c */ /* 0x000fe2000bf65270 */
[----:B------:R-:W3:Y:S01]  /*cae0*/  SHFL.BFLY PT, R2, R208, 0x2, 0x1f ;  /* 0x0c401f00d0027f89 */ /* 0x000ee200000e0000 */
[----:B------:R-:W-:Y:S01]  /*caf0*/  MOV R14, 0x3f800000 ;  /* 0x3f800000000e7802 */ /* 0x000fe20000000f00 */
[----:B------:R-:W-:Y:S01]  /*cb00*/  BSSY B0, `(.L_x_596) ;  /* 0x000011a000007945 */ /* 0x000fe20003800000 */
[----:B------:R-:W-:Y:S01]  /*cb10*/  MOV R15, 0x3f800000 ;  /* 0x3f800000000f7802 */ /* 0x000fe20000000f00 */
[----:B------:R-:W4:Y:S01]  /*cb20*/  S2R R0, SR_TID.X ;  /* 0x0000000000007919 */ /* 0x000f220000002100 */
[----:B------:R-:W-:-:S02]  /*cb30*/  MOV R12, 0x3f800000 ;  /* 0x3f800000000c7802 */ /* 0x000fc40000000f00 */
[----:B------:R-:W-:Y:S01]  /*cb40*/  MOV R13, 0x3f800000 ;  /* 0x3f800000000d7802 */ /* 0x000fe20000000f00 */
[----:B------:R-:W5:Y:S02]  /*cb50*/  SHFL.BFLY PT, R5, R207, 0x2, 0x1f ;  /* 0x0c401f00cf057f89 */ /* 0x000f6400000e0000 */
[----:B------:R-:W-:-:S05]  /*cb60*/  @P0 MOV R9, c[0x0][0x210] ;  /* 0x0000840000090a02 */ /* 0x000fca0000000f00 */
[----:B------:R-:W-:Y:S02]  /*cb70*/  @P0 IMAD R9, R9, c[0x0][0x214], RZ ;  /* 0x0000850009090a24 */ /* 0x000fe400078e02ff */
[----:B-1----:R-:W-:Y:S02]  /*cb80*/  FADD.FTZ R210, R3, R210 ;  /* 0x000000d203d27221 */ /* 0x002fe40000010000 */
[----:B--2---:R-:W-:-:S03]  /*cb90*/  FADD.FTZ R209, R4, R209 ;  /* 0x000000d104d17221 */ /* 0x004fc60000010000 */
[----:B------:R-:W1:Y:S01]  /*cba0*/  SHFL.BFLY PT, R3, R210, 0x1, 0x1f ;  /* 0x0c201f00d2037f89 */ /* 0x000e6200000e0000 */
[----:B---3--:R-:W-:-:S03]  /*cbb0*/  FADD.FTZ R208, R2, R208 ;  /* 0x000000d002d07221 */ /* 0x008fc60000010000 */
[----:B------:R-:W2:Y:S01]  /*cbc0*/  SHFL.BFLY PT, R8, R209, 0x1, 0x1f ;  /* 0x0c201f00d1087f89 */ /* 0x000ea200000e0000 */
[----:B----4-:R-:W-:-:S03]  /*cbd0*/  SHF.R.S32.HI R2, RZ, 0x1f, R0 ;  /* 0x0000001fff027819 */ /* 0x010fc60000011400 */
[----:B------:R-:W3:Y:S01]  /*cbe0*/  SHFL.BFLY PT, R7, R208, 0x1, 0x1f ;  /* 0x0c201f00d0077f89 */ /* 0x000ee200000e0000 */
[CC--:B------:R-:W-:Y:S01]  /*cbf0*/  LEA.HI R4, R2.reuse, R0.reuse, RZ, 0x2 ;  /* 0x0000000002047211 */ /* 0x0c0fe200078f10ff */
[----:B-----5:R-:W-:Y:S01]  /*cc00*/  FADD.FTZ R207, R5, R207 ;  /* 0x000000cf05cf7221 */ /* 0x020fe20000010000 */
[----:B------:R-:W-:Y:S02]  /*cc10*/  LEA.HI R2, R2, R0, RZ, 0x5 ;  /* 0x0000000002027211 */ /* 0x000fe400078f28ff */
[--C-:B------:R-:W-:Y:S02]  /*cc20*/  SHF.R.S32.HI R11, RZ, 0x2, R4.reuse ;  /* 0x00000002ff0b7819 */ /* 0x100fe40000011404 */
[----:B------:R-:W-:Y:S01]  /*cc30*/  SHF.R.S32.HI R5, RZ, 0x1f, R4 ;  /* 0x0000001fff057819 */ /* 0x000fe20000011404 */
[----:B------:R-:W4:Y:S01]  /*cc40*/  SHFL.BFLY PT, R6, R207, 0x1, 0x1f ;  /* 0x0c201f00cf067f89 */ /* 0x000f2200000e0000 */
[----:B------:R-:W-:Y:S02]  /*cc50*/  LOP3.LUT R4, R4, 0x3ffffffc, RZ, 0xc0, !PT ;  /* 0x3ffffffc04047812 */ /* 0x000fe400078ec0ff */
[----:B------:R-:W-:-:S02]  /*cc60*/  LEA.HI R5, R5, R11, RZ, 0x3 ;  /* 0x0000000b05057211 */ /* 0x000fc400078f18ff */
[----:B------:R-:W-:Y:S02]  /*cc70*/  SHF.R.S32.HI R16, RZ, 0x5, R2 ;  /* 0x00000005ff107819 */ /* 0x000fe40000011402 */
[----:B------:R-:W-:Y:S01]  /*cc80*/  LOP3.LUT R5, R5, 0xfffffff8, RZ, 0xc0, !PT ;  /* 0xfffffff805057812 */ /* 0x000fe200078ec0ff */
[----:B-1----:R-:W-:Y:S01]  /*cc90*/  FADD.FTZ R3, R210, R3 ;  /* 0x00000003d2037221 */ /* 0x002fe20000010000 */
[----:B------:R-:W-:Y:S02]  /*cca0*/  IADD3 R4, -R4, R0, RZ ;  /* 0x0000000004047210 */ /* 0x000fe40007ffe1ff */
[----:B------:R-:W-:Y:S01]  /*ccb0*/  IADD3 R11, R11, -R5, RZ ;  /* 0x800000050b0b7210 */ /* 0x000fe20007ffe0ff */
[----:B--2---:R-:W-:Y:S01]  /*ccc0*/  FADD.FTZ R8, R209, R8 ;  /* 0x00000008d1087221 */ /* 0x004fe20000010000 */
[----:B------:R-:W-:Y:S02]  /*ccd0*/  FSETP.NE.FTZ.AND P6, PT, R3, RZ, PT ;  /* 0x000000ff0300720b */ /* 0x000fe40003fd5000 */
[----:B------:R-:W-:Y:S01]  /*cce0*/  LOP3.LUT R5, R11, 0x1, RZ, 0xc0, !PT ;  /* 0x000000010b057812 */ /* 0x000fe200078ec0ff */
[----:B---3--:R-:W-:Y:S01]  /*ccf0*/  FADD.FTZ R7, R208, R7 ;  /* 0x00000007d0077221 */ /* 0x008fe20000010000 */
[----:B------:R-:W-:-:S02]  /*cd00*/  FSETP.NE.FTZ.AND P5, PT, R8, RZ, PT ;  /* 0x000000ff0800720b */ /* 0x000fc40003fb5000 */
[----:B------:R-:W-:Y:S02]  /*cd10*/  ISETP.NE.U32.AND P1, PT, R5, 0x1, PT ;  /* 0x000000010500780c */ /* 0x000fe40003f25070 */
[----:B------:R-:W-:Y:S02]  /*cd20*/  @!P0 MOV R5, c[0x0][0x214] ;  /* 0x0000850000058a02 */ /* 0x000fe40000000f00 */
[----:B------:R-:W-:Y:S01]  /*cd30*/  FSETP.NE.FTZ.AND P4, PT, R7, RZ, PT ;  /* 0x000000ff0700720b */ /* 0x000fe20003f95000 */
[----:B----4-:R-:W-:Y:S01]  /*cd40*/  FADD.FTZ R6, R207, R6 ;  /* 0x00000006cf067221 */ /* 0x010fe20000010000 */
[----:B------:R-:W-:Y:S01]  /*cd50*/  @!P0 SEL R9, R5, c[0x0][0x234], !P3 ;  /* 0x00008d0005098a07 */ /* 0x000fe20005800000 */
[----:B------:R-:W-:Y:S01]  /*cd60*/  IMAD.MOV.U32 R5, RZ, RZ, 0x20 ;  /* 0x00000020ff057424 */ /* 0x000fe200078e00ff */
[----:B------:R-:W-:Y:S01]  /*cd70*/  SEL R10, R10, 0x10, !P1 ;  /* 0x000000100a0a7807 */ /* 0x000fe20004800000 */
[----:B------:R-:W1:Y:S01]  /*cd80*/  @P6 MUFU.RCP R14, R3 ;  /* 0x00000003000e6308 */ /* 0x000e620000001000 */
[----:B------:R-:W-:-:S02]  /*cd90*/  R2P PR, R11, 0x6 ;  /* 0x000000060b007804 */ /* 0x000fc40000000000 */
[----:B------:R-:W-:Y:S02]  /*cda0*/  SHF.L.U32 R11, R11, 0x6, RZ ;  /* 0x000000060b0b7819 */ /* 0x000fe400000006ff */
[----:B------:R-:W-:Y:S02]  /*cdb0*/  LEA R4, R16, R4, 0x9 ;  /* 0x0000000410047211 */ /* 0x000fe400078e48ff */
[----:B------:R-:W-:Y:S01]  /*cdc0*/  SEL R5, R5, 0xffffffe0, !P1 ;  /* 0xffffffe005057807 */ /* 0x000fe20004800000 */
[----:B------:R-:W2:Y:S01]  /*cdd0*/  @P5 MUFU.RCP R15, R8 ;  /* 0x00000008000f5308 */ /* 0x000ea20000001000 */
[----:B------:R-:W-:Y:S02]  /*cde0*/  FSETP.NE.FTZ.AND P1, PT, R6, RZ, PT ;  /* 0x000000ff0600720b */ /* 0x000fe40003f35000 */
[----:B------:R-:W-:Y:S02]  /*cdf0*/  LOP3.LUT R11, R11, 0x1c0, RZ, 0xc0, !PT ;  /* 0x000001c00b0b7812 */ /* 0x000fe400078ec0ff */
[----:B------:R-:W-:-:S02]  /*ce00*/  ISETP.NE.OR P3, PT, RZ, UR4, !P3 ;  /* 0x00000004ff007c0c */ /* 0x000fc4000df65670 */
[----:B------:R-:W-:Y:S01]  /*ce10*/  LEA.HI R11, R11, R11, RZ, 0x1d ;  /* 0x0000000b0b0b7211 */ /* 0x000fe200078fe8ff */
[----:B------:R-:W3:Y:S01]  /*ce20*/  @P4 MUFU.RCP R12, R7 ;  /* 0x00000007000c4308 */ /* 0x000ee20000001000 */
[----:B-1----:R-:W-:Y:S01]  /*ce30*/  FMUL.FTZ R14, R14, c[0x0][0x2dc] ;  /* 0x0000b7000e0e7a20 */ /* 0x002fe20000410000 */
[----:B------:R-:W-:Y:S02]  /*ce40*/  LOP3.LUT R2, R2, 0xffffffe0, RZ, 0xc0, !PT ;  /* 0xffffffe002027812 */ /* 0x000fe400078ec0ff */
[----:B------:R-:W-:Y:S02]  /*ce50*/  IMAD.U32 R4, R4, 0x2, R11 ;  /* 0x0000000204047824 */ /* 0x000fe400078e000b */
[----:B------:R-:W-:Y:S01]  /*ce60*/  FMUL.FTZ R128, R14, R128 ;  /* 0x000000800e807220 */ /* 0x000fe20000410000 */
[----:B------:R-:W-:Y:S01]  /*ce70*/  IADD3 R2, -R2, R0, RZ ;  /* 0x0000000002027210 */ /* 0x000fe20007ffe1ff */
[----:B------:R-:W1:Y:S01]  /*ce80*/  @P1 MUFU.RCP R13, R6 ;  /* 0x00000006000d1308 */ /* 0x000e620000001000 */
[----:B--2---:R-:W-:Y:S01]  /*ce90*/  FMUL.FTZ R15, R15, c[0x0][0x2dc] ;  /* 0x0000b7000f0f7a20 */ /* 0x004fe20000410000 */
[----:B------:R-:W-:Y:S01]  /*cea0*/  SHF.L.U32 R4, R4, 0x1, RZ ;  /* 0x0000000104047819 */ /* 0x000fe200000006ff */
[----:B------:R-:W-:Y:S01]  /*ceb0*/  FMUL.FTZ R129, R14, R129 ;  /* 0x000000810e817220 */ /* 0x000fe20000410000 */
[----:B------:R-:W-:Y:S01]  /*cec0*/  @P0 MOV R0, c[0x0][0x210] ;  /* 0x0000840000000a02 */ /* 0x000fe20000000f00 */
[C---:B------:R-:W-:Y:S01]  /*ced0*/  FMUL.FTZ R130, R15.reuse, R130 ;  /* 0x000000820f827220 */ /* 0x040fe20000410000 */
[----:B------:R-:W-:Y:S01]  /*cee0*/  IADD3 R11, R4, R10, RZ ;  /* 0x0000000a040b7210 */ /* 0x000fe20007ffe0ff */
[----:B------:R-:W-:Y:S01]  /*cef0*/  FMUL.FTZ R131, R15, R131 ;  /* 0x000000830f837220 */ /* 0x000fe20000410000 */
[----:B------:R-:W-:Y:S01]  /*cf00*/  F2FP.PACK_AB R128, R129, R128 ;  /* 0x000000808180723e */ /* 0x000fe200000000ff */
[----:B---3--:R-:W-:Y:S01]  /*cf10*/  FMUL.FTZ R12, R12, c[0x0][0x2dc] ;  /* 0x0000b7000c0c7a20 */ /* 0x008fe20000410000 */
[----:B------:R-:W-:Y:S01]  /*cf20*/  IADD3 R17, R4, 0x40, RZ ;  /* 0x0000004004117810 */ /* 0x000fe20007ffe0ff */
[C---:B------:R-:W-:Y:S01]  /*cf30*/  FMUL.FTZ R116, R14.reuse, R116 ;  /* 0x000000740e747220 */ /* 0x040fe20000410000 */
[----:B------:R-:W-:Y:S01]  /*cf40*/  F2FP.PACK_AB R130, R131, R130 ;  /* 0x000000828382723e */ /* 0x000fe200000000ff */
[----:B------:R-:W-:Y:S01]  /*cf50*/  FMUL.FTZ R117, R14, R117 ;  /* 0x000000750e757220 */ /* 0x000fe20000410000 */
[----:B------:R-:W-:Y:S01]  /*cf60*/  STS [R4], R128 ;  /* 0x0000008004007388 */ /* 0x000fe20000000800 */
[----:B------:R-:W-:Y:S01]  /*cf70*/  FMUL.FTZ R118, R15, R118 ;  /* 0x000000760f767220 */ /* 0x000fe20000410000 */
[----:B------:R-:W-:Y:S01]  /*cf80*/  @P2 IADD3 R17, R4, -0x40, RZ ;  /* 0xffffffc004112810 */ /* 0x000fe20007ffe0ff */
[----:B-1----:R-:W-:Y:S01]  /*cf90*/  FMUL.FTZ R13, R13, c[0x0][0x2dc] ;  /* 0x0000b7000d0d7a20 */ /* 0x002fe20000410000 */
[----:B------:R-:W-:Y:S01]  /*cfa0*/  F2FP.PACK_AB R116, R117, R116 ;  /* 0x000000747574723e */ /* 0x000fe200000000ff */
[----:B------:R-:W-:Y:S01]  /*cfb0*/  FMUL.FTZ R119, R15, R119 ;  /* 0x000000770f777220 */ /* 0x000fe20000410000 */
[----:B------:R-:W-:Y:S01]  /*cfc0*/  STS [R4+0x400], R130 ;  /* 0x0004008204007388 */ /* 0x000fe20000000800 */
[----:B------:R-:W-:Y:S01]  /*cfd0*/  FMUL.FTZ R124, R12, R124 ;  /* 0x0000007c0c7c7220 */ /* 0x000fe20000410000 */
[----:B------:R-:W-:Y:S01]  /*cfe0*/  IADD3 R18, R4, R5, RZ ;  /* 0x0000000504127210 */ /* 0x000fe20007ffe0ff */
[C---:B------:R-:W-:Y:S01]  /*cff0*/  FMUL.FTZ R125, R12.reuse, R125 ;  /* 0x0000007d0c7d7220 */ /* 0x040fe20000410000 */
        /* <DEDUP_REMOVED lines=9> */
[C---:B------:R-:W-:Y:S01]  /*d090*/  FMUL.FTZ R122, R13.reuse, R122 ;  /* 0x0000007a0d7a7220 */ /* 0x040fe20000410000 */
[----:B------:R-:W-:Y:S01]  /*d0a0*/  STS [R4+0x2000], R124 ;  /* 0x0020007c04007388 */ /* 0x000fe20000000800 */
[----:B------:R-:W-:Y:S01]  /*d0b0*/  FMUL.FTZ R123, R13, R123 ;  /* 0x0000007b0d7b7220 */ /* 0x000fe20000410000 */
[----:B------:R-:W-:Y:S01]  /*d0c0*/  F2FP.PACK_AB R120, R121, R120 ;  /* 0x000000787978723e */ /* 0x000fe200000000ff */
[C---:B------:R-:W-:Y:S01]  /*d0d0*/  FMUL.FTZ R112, R14.reuse, R112 ;  /* 0x000000700e707220 */ /* 0x040fe20000410000 */
[----:B------:R1:W-:Y:S01]  /*d0e0*/  STS [R4+0x2400], R126 ;  /* 0x0024007e04007388 */ /* 0x0003e20000000800 */
[C---:B------:R-:W-:Y:S01]  /*d0f0*/  FMUL.FTZ R113, R14.reuse, R113 ;  /* 0x000000710e717220 */ /* 0x040fe20000410000 */
[----:B------:R-:W-:Y:S01]  /*d100*/  F2FP.PACK_AB R122, R123, R122 ;  /* 0x0000007a7b7a723e */ /* 0x000fe200000000ff */
[C---:B------:R-:W-:Y:S01]  /*d110*/  FMUL.FTZ R114, R15.reuse, R114 ;  /* 0x000000720f727220 */ /* 0x040fe20000410000 */
[----:B------:R-:W-:Y:S01]  /*d120*/  STS [R11+0x2000], R120 ;  /* 0x002000780b007388 */ /* 0x000fe20000000800 */
[----:B------:R-:W-:Y:S01]  /*d130*/  FMUL.FTZ R115, R15, R115 ;  /* 0x000000730f737220 */ /* 0x000fe20000410000 */
[----:B------:R-:W-:Y:S01]  /*d140*/  F2FP.PACK_AB R112, R113, R112 ;  /* 0x000000707170723e */ /* 0x000fe200000000ff */
[C---:B------:R-:W-:Y:S01]  /*d150*/  FMUL.FTZ R108, R14.reuse, R108 ;  /* 0x0000006c0e6c7220 */ /* 0x040fe20000410000 */
[----:B------:R2:W-:Y:S01]  /*d160*/  STS [R11+0x2400], R122 ;  /* 0x0024007a0b007388 */ /* 0x0005e20000000800 */
        /* <DEDUP_REMOVED lines=8> */
[C---:B------:R-:W-:Y:S01]  /*d1f0*/  FMUL.FTZ R69, R12.reuse, R69 ;  /* 0x000000450c457220 */ /* 0x040fe20000410000 */
[----:B------:R-:W-:Y:S01]  /*d200*/  F2FP.PACK_AB R110, R111, R110 ;  /* 0x0000006e6f6e723e */ /* 0x000fe200000000ff */
[C---:B------:R-:W-:Y:S01]  /*d210*/  FMUL.FTZ R70, R13.reuse, R70 ;  /* 0x000000460d467220 */ /* 0x040fe20000410000 */
[----:B------:R-:W3:Y:S01]  /*d220*/  @P6 MUFU.LG2 R3, R3 ;  /* 0x0000000300036308 */ /* 0x000ee20000000c00 */
[----:B------:R-:W-:Y:S01]  /*d230*/  FMUL.FTZ R71, R13, R71 ;  /* 0x000000470d477220 */ /* 0x000fe20000410000 */
[----:B------:R-:W-:Y:S01]  /*d240*/  F2FP.PACK_AB R68, R69, R68 ;  /* 0x000000444544723e */ /* 0x000fe200000000ff */
[C---:B------:R-:W-:Y:S01]  /*d250*/  FMUL.FTZ R72, R12.reuse, R72 ;  /* 0x000000480c487220 */ /* 0x040fe20000410000 */
[----:B------:R-:W-:Y:S01]  /*d260*/  @!P0 MOV R0, 0x1 ;  /* 0x0000000100008802 */ /* 0x000fe20000000f00 */
[----:B------:R-:W-:Y:S01]  /*d270*/  FMUL.FTZ R73, R12, R73 ;  /* 0x000000490c497220 */ /* 0x000fe20000410000 */
[----:B-1----:R-:W-:Y:S01]  /*d280*/  IADD3 R4, R11, R5, RZ ;  /* 0x000000050b047210 */ /* 0x002fe20007ffe0ff */
[----:B------:R-:W-:Y:S01]  /*d290*/  FMUL.FTZ R74, R13, R74 ;  /* 0x0000004a0d4a7220 */ /* 0x000fe20000410000 */
[----:B------:R-:W-:Y:S01]  /*d2a0*/  F2FP.PACK_AB R70, R71, R70 ;  /* 0x000000464746723e */ /* 0x000fe200000000ff */
[----:B------:R-:W-:Y:S01]  /*d2b0*/  FMUL.FTZ R75, R13, R75 ;  /* 0x0000004b0d4b7220 */ /* 0x000fe20000410000 */
[----:B------:R-:W-:Y:S01]  /*d2c0*/  F2FP.PACK_AB R72, R73, R72 ;  /* 0x000000484948723e */ /* 0x000fe200000000ff */
[C---:B------:R-:W-:Y:S01]  /*d2d0*/  FMUL.FTZ R76, R14.reuse, R76 ;  /* 0x0000004c0e4c7220 */ /* 0x040fe20000410000 */
[----:B------:R-:W-:Y:S01]  /*d2e0*/  STS [R4], R108 ;  /* 0x0000006c04007388 */ /* 0x000fe20000000800 */
[----:B------:R-:W-:Y:S01]  /*d2f0*/  FMUL.FTZ R77, R14, R77 ;  /* 0x0000004d0e4d7220 */ /* 0x000fe20000410000 */
[----:B--2---:R-:W-:Y:S01]  /*d300*/  IADD3 R11, R5, 0x400, R17 ;  /* 0x00000400050b7810 */ /* 0x004fe20007ffe011 */
[----:B------:R-:W-:Y:S01]  /*d310*/  FMUL.FTZ R78, R15, R78 ;  /* 0x0000004e0f4e7220 */ /* 0x000fe20000410000 */
[----:B------:R-:W-:Y:S01]  /*d320*/  F2FP.PACK_AB R74, R75, R74 ;  /* 0x0000004a4b4a723e */ /* 0x000fe200000000ff */
[----:B------:R-:W-:Y:S01]  /*d330*/  FMUL.FTZ R79, R15, R79 ;  /* 0x0000004f0f4f7220 */ /* 0x000fe20000410000 */
[----:B------:R-:W-:Y:S01]  /*d340*/  IADD3 R11, R10, R11, RZ ;  /* 0x0000000b0a0b7210 */ /* 0x000fe20007ffe0ff */
[C---:B------:R-:W-:Y:S01]  /*d350*/  FMUL.FTZ R84, R14.reuse, R84 ;  /* 0x000000540e547220 */ /* 0x040fe20000410000 */
[----:B------:R-:W-:Y:S01]  /*d360*/  F2FP.PACK_AB R76, R77, R76 ;  /* 0x0000004c4d4c723e */ /* 0x000fe200000000ff */
        /* <DEDUP_REMOVED lines=8> */
[C---:B------:R-:W-:Y:S01]  /*d3f0*/  FMUL.FTZ R81, R12.reuse, R81 ;  /* 0x000000510c517220 */ /* 0x040fe20000410000 */
[----:B------:R-:W-:Y:S01]  /*d400*/  F2FP.PACK_AB R86, R87, R86 ;  /* 0x000000565756723e */ /* 0x000fe200000000ff */
[C---:B------:R-:W-:Y:S01]  /*d410*/  FMUL.FTZ R82, R13.reuse, R82 ;  /* 0x000000520d527220 */ /* 0x040fe20000410000 */
[----:B------:R1:W-:Y:S01]  /*d420*/  STS [R18+0x2400], R70 ;  /* 0x0024004612007388 */ /* 0x0003e20000000800 */
        /* <DEDUP_REMOVED lines=11> */
[----:B------:R-:W-:Y:S01]  /*d4e0*/  STS [R17], R76 ;  /* 0x0000004c11007388 */ /* 0x000fe20000000800 */
[C---:B------:R-:W-:Y:S01]  /*d4f0*/  FMUL.FTZ R101, R14.reuse, R101 ;  /* 0x000000650e657220 */ /* 0x040fe20000410000 */
[----:B------:R-:W-:Y:S01]  /*d500*/  F2FP.PACK_AB R106, R107, R106 ;  /* 0x0000006a6b6a723e */ /* 0x000fe200000000ff */
[C---:B------:R-:W-:Y:S01]  /*d510*/  FMUL.FTZ R96, R14.reuse, R96 ;  /* 0x000000600e607220 */ /* 0x040fe20000410000 */
[----:B------:R-:W-:Y:S01]  /*d520*/  STS [R17+0x400], R78 ;  /* 0x0004004e11007388 */ /* 0x000fe20000000800 */
[----:B------:R-:W-:Y:S01]  /*d530*/  FMUL.FTZ R102, R15, R102 ;  /* 0x000000660f667220 */ /* 0x000fe20000410000 */
[----:B------:R-:W-:Y:S01]  /*d540*/  F2FP.PACK_AB R100, R101, R100 ;  /* 0x000000646564723e */ /* 0x000fe200000000ff */
[----:B------:R-:W-:Y:S01]  /*d550*/  FMUL.FTZ R103, R15, R103 ;  /* 0x000000670f677220 */ /* 0x000fe20000410000 */
[----:B------:R-:W2:Y:S01]  /*d560*/  @P1 MUFU.LG2 R6, R6 ;  /* 0x0000000600061308 */ /* 0x000ea20000000c00 */
[----:B------:R-:W-:-:S02]  /*d570*/  FMUL.FTZ R14, R14, R97 ;  /* 0x000000610e0e7220 */ /* 0x000fc40000410000 */
[----:B------:R-:W-:Y:S01]  /*d580*/  FMUL.FTZ R98, R15, R98 ;  /* 0x000000620f627220 */ /* 0x000fe20000410000 */
[----:B------:R-:W-:Y:S01]  /*d590*/  F2FP.PACK_AB R102, R103, R102 ;  /* 0x000000666766723e */ /* 0x000fe200000000ff */
[----:B------:R-:W-:Y:S01]  /*d5a0*/  IMAD.IADD R10, R10, 0x1, R17 ;  /* 0x000000010a0a7824 */ /* 0x000fe200078e0211 */
[----:B-1----:R-:W-:Y:S01]  /*d5b0*/  IADD3 R18, R5, R17, RZ ;  /* 0x0000001105127210 */ /* 0x002fe20007ffe0ff */
[----:B------:R-:W-:Y:S01]  /*d5c0*/  FMUL.FTZ R15, R15, R99 ;  /* 0x000000630f0f7220 */ /* 0x000fe20000410000 */
[----:B------:R-:W-:Y:S01]  /*d5d0*/  F2FP.PACK_AB R14, R14, R96 ;  /* 0x000000600e0e723e */ /* 0x000fe200000000ff */
[C---:B------:R-:W-:Y:S01]  /*d5e0*/  FMUL.FTZ R88, R12.reuse, R88 ;  /* 0x000000580c587220 */ /* 0x040fe20000410000 */
        /* <DEDUP_REMOVED lines=10> */
[----:B------:R-:W1:Y:S01]  /*d690*/  @P5 MUFU.LG2 R8, R8 ;  /* 0x0000000800085308 */ /* 0x000e620000000c00 */
[----:B------:R-:W-:Y:S01]  /*d6a0*/  FMUL.FTZ R94, R13, R94 ;  /* 0x0000005e0d5e7220 */ /* 0x000fe20000410000 */
[----:B------:R-:W-:Y:S01]  /*d6b0*/  F2FP.PACK_AB R90, R91, R90 ;  /* 0x0000005a5b5a723e */ /* 0x000fe200000000ff */
[----:B------:R-:W-:Y:S01]  /*d6c0*/  FMUL.FTZ R13, R13, R95 ;  /* 0x0000005f0d0d7220 */ /* 0x000fe20000410000 */
[----:B------:R-:W-:Y:S01]  /*d6d0*/  STS [R17+0x2000], R80 ;  /* 0x0020005011007388 */ /* 0x000fe20000000800 */
[----:B------:R-:W-:Y:S01]  /*d6e0*/  F2FP.PACK_AB R12, R12, R92 ;  /* 0x0000005c0c0c723e */ /* 0x000fe200000000ff */
[----:B---3--:R-:W-:-:S02]  /*d6f0*/  @P6 FMUL.FTZ R3, R3, 0.69314718246459960938 ;  /* 0x3f31721803036820 */ /* 0x008fc40000410000 */
[----:B------:R3:W-:Y:S01]  /*d700*/  STS [R17+0x2400], R82 ;  /* 0x0024005211007388 */ /* 0x0007e20000000800 */
[----:B------:R-:W-:Y:S01]  /*d710*/  F2FP.PACK_AB R13, R13, R94 ;  /* 0x0000005e0d0d723e */ /* 0x000fe200000000ff */
[----:B--2---:R-:W-:Y:S02]  /*d720*/  @P1 FMUL.FTZ R19, R6, 0.69314718246459960938 ;  /* 0x3f31721806131820 */ /* 0x004fe40000410000 */
[----:B------:R-:W-:Y:S04]  /*d730*/  STS [R10+0x2000], R104 ;  /* 0x002000680a007388 */ /* 0x000fe80000000800 */
[----:B------:R2:W-:Y:S01]  /*d740*/  STS [R10+0x2400], R106 ;  /* 0x0024006a0a007388 */ /* 0x0005e20000000800 */
[----:B-1----:R-:W-:-:S03]  /*d750*/  @P5 FMUL.FTZ R8, R8, 0.69314718246459960938 ;  /* 0x3f31721808085820 */ /* 0x002fc60000410000 */
[----:B------:R-:W-:Y:S04]  /*d760*/  STS [R18], R100 ;  /* 0x0000006412007388 */ /* 0x000fe80000000800 */
[----:B------:R-:W-:Y:S04]  /*d770*/  STS [R18+0x400], R102 ;  /* 0x0004006612007388 */ /* 0x000fe80000000800 */
[----:B------:R-:W-:Y:S04]  /*d780*/  STS [R5], R14 ;  /* 0x0000000e05007388 */ /* 0x000fe80000000800 */
[----:B------:R-:W-:Y:S01]  /*d790*/  STS [R11], R15 ;  /* 0x0000000f0b007388 */ /* 0x000fe20000000800 */
[----:B---3--:R-:W1:Y:S03]  /*d7a0*/  @P4 MUFU.LG2 R17, R7 ;  /* 0x0000000700114308 */ /* 0x008e660000000c00 */
[----:B------:R-:W-:Y:S04]  /*d7b0*/  STS [R18+0x2000], R88 ;  /* 0x0020005812007388 */ /* 0x000fe80000000800 */
[----:B------:R3:W-:Y:S04]  /*d7c0*/  STS [R18+0x2400], R90 ;  /* 0x0024005a12007388 */ /* 0x0007e80000000800 */
[----:B------:R4:W-:Y:S04]  /*d7d0*/  STS [R5+0x2000], R12 ;  /* 0x0020000c05007388 */ /* 0x0009e80000000800 */
[----:B------:R5:W-:Y:S01]  /*d7e0*/  STS [R11+0x2000], R13 ;  /* 0x0020000d0b007388 */ /* 0x000be20000000800 */
[----:B-1----:R-:W-:-:S03]  /*d7f0*/  @P4 FMUL.FTZ R17, R17, 0.69314718246459960938 ;  /* 0x3f31721811114820 */ /* 0x002fc60000410000 */
[----:B------:R-:W-:Y:S06]  /*d800*/  BAR.SYNC.DEFER_BLOCKING 0x0 ;  /* 0x0000000000007b1d */ /* 0x000fec0000010000 */
[----:B------:R-:W1:Y:S04]  /*d810*/  S2R R4, SR_CTAID.Y ;  /* 0x0000000000047919 */ /* 0x000e680000002600 */
[----:B--2---:R-:W2:Y:S01]  /*d820*/  S2R R10, SR_CTAID.Z ;  /* 0x00000000000a7919 */ /* 0x004ea20000002700 */
[----:B---3--:R-:W-:-:S02]  /*d830*/  IMAD.MOV.U32 R18, RZ, RZ, 0x7f800000 ;  /* 0x7f800000ff127424 */ /* 0x008fc400078e00ff */
[----:B------:R-:W-:Y:S01]  /*d840*/  @P6 FFMA.FTZ R18, R136, c[0x0][0x238], R3 ;  /* 0x00008e0088126a23 */ /* 0x000fe20000010003 */
[----:B------:R-:W-:Y:S01]  /*d850*/  MOV R3, 0x7f800000 ;  /* 0x7f80000000037802 */ /* 0x000fe20000000f00 */
[----:B----4-:R-:W3:Y:S01]  /*d860*/  S2R R5, SR_CTAID.X ;  /* 0x0000000000057919 */ /* 0x010ee20000002500 */
[----:B------:R-:W-:Y:S01]  /*d870*/  @P4 FFMA.FTZ R3, R134, c[0x0][0x238], R17 ;  /* 0x00008e0086034a23 */ /* 0x000fe20000010011 */
[----:B-----5:R-:W-:Y:S01]  /*d880*/  @P0 MOV R11, 0x1 ;  /* 0x00000001000b0802 */ /* 0x020fe20000000f00 */
[----:B------:R-:W-:Y:S01]  /*d890*/  @!P0 IMAD R11, R9, c[0x0][0x1c0], RZ ;  /* 0x00007000090b8a24 */ /* 0x000fe200078e02ff */
[----:B------:R-:W-:Y:S01]  /*d8a0*/  LOP3.LUT P0, RZ, R2, 0x3, RZ, 0xc0, !PT ;  /* 0x0000000302ff7812 */ /* 0x000fe2000780c0ff */
[----:B------:R4:W4:Y:S04]  /*d8b0*/  LDS.128 R40, [R195] ;  /* 0x00000000c3287984 */ /* 0x0009280000000c00 */
[----:B------:R4:W4:Y:S01]  /*d8c0*/  LDS.128 R36, [R195+0x800] ;  /* 0x00080000c3247984 */ /* 0x0009220000000c00 */
[----:B-1----:R-:W-:-:S03]  /*d8d0*/  IMAD R11, R4, R11, RZ ;  /* 0x0000000b040b7224 */ /* 0x002fc600078e02ff */
[----:B------:R1:W1:Y:S01]  /*d8e0*/  LDS.128 R32, [R195+0x1000] ;  /* 0x00100000c3207984 */ /* 0x0002620000000c00 */
[----:B------:R-:W-:Y:S01]  /*d8f0*/  @!P3 IMAD R7, R4, c[0x0][0x214], RZ ;  /* 0x000085000407ba24 */ /* 0x000fe200078e02ff */
[----:B------:R-:W-:Y:S02]  /*d900*/  SEL R11, R11, RZ, P3 ;  /* 0x000000ff0b0b7207 */ /* 0x000fe40001800000 */
[----:B------:R1:W1:Y:S02]  /*d910*/  LDS.128 R28, [R195+0x1800] ;  /* 0x00180000c31c7984 */ /* 0x0002640000000c00 */
[----:B------:R-:W-:Y:S02]  /*d920*/  @!P3 MOV R48, R7 ;  /* 0x000000070030b202 */ /* 0x000fe40000000f00 */
[----:B------:R1:W1:Y:S01]  /*d930*/  LDS.128 R24, [R195+0x2000] ;  /* 0x00200000c3187984 */ /* 0x0002620000000c00 */
[----:B---3--:R-:W-:Y:S01]  /*d940*/  IMAD R2, R5, R0, RZ ;  /* 0x0000000005027224 */ /* 0x008fe200078e02ff */
[----:B------:R-:W-:Y:S01]  /*d950*/  @!P3 SHF.R.S32.HI R49, RZ, 0x1f, R7 ;  /* 0x0000001fff31b819 */ /* 0x000fe20000011407 */
[----:B--2---:R-:W-:Y:S01]  /*d960*/  IMAD R11, R10, R9, R11 ;  /* 0x000000090a0b7224 */ /* 0x004fe200078e020b */
[----:B------:R2:W3:Y:S01]  /*d970*/  LDS.128 R20, [R195+0x2800] ;  /* 0x00280000c3147984 */ /* 0x0004e20000000c00 */
[----:B------:R-:W-:Y:S01]  /*d980*/  MOV R9, 0x7f800000 ;  /* 0x7f80000000097802 */ /* 0x000fe20000000f00 */
[----:B------:R-:W-:Y:S01]  /*d990*/  @P5 FFMA.FTZ R9, R135, c[0x0][0x238], R8 ;  /* 0x00008e0087095a23 */ /* 0x000fe20000010008 */
[----:B------:R-:W-:Y:S01]  /*d9a0*/  SHF.L.U32 R2, R2, 0x7, RZ ;  /* 0x0000000702027819 */ /* 0x000fe200000006ff */
[----:B------:R2:W1:Y:S01]  /*d9b0*/  LDS.128 R12, [R195+0x3000] ;  /* 0x00300000c30c7984 */ /* 0x0004620000000c00 */
[----:B------:R-:W-:Y:S01]  /*d9c0*/  MOV R7, 0x7f800000 ;  /* 0x7f80000000077802 */ /* 0x000fe20000000f00 */
[----:B------:R-:W-:Y:S01]  /*d9d0*/  @P1 FFMA.FTZ R7, R133, c[0x0][0x238], R19 ;  /* 0x00008e0085071a23 */ /* 0x000fe20000010013 */
[----:B------:R-:W-:Y:S01]  /*d9e0*/  IADD3 R6, P3, P2, R2, R48, R11 ;  /* 0x0000003002067210 */ /* 0x000fe20007a7e00b */
[----:B------:R2:W1:Y:S01]  /*d9f0*/  LDS.128 R44, [R195+0x3800] ;  /* 0x00380000c32c7984 */ /* 0x0004620000000c00 */
[----:B------:R-:W-:-:S02]  /*da00*/  SHF.R.S32.HI R2, RZ, 0x1f, R2 ;  /* 0x0000001fff027819 */ /* 0x000fc40000011402 */
[----:B------:R-:W-:-:S04]  /*da10*/  SHF.R.S32.HI R11, RZ, 0x1f, R11 ;  /* 0x0000001fff0b7819 */ /* 0x000fc8000001140b */
[----:B------:R-:W-:Y:S01]  /*da20*/  IADD3.X R2, R2, R49, R11, P3, P2 ;  /* 0x0000003102027210 */ /* 0x000fe20001fe440b */
[----:B------:R-:W-:Y:S05]  /*da30*/  @P0 BRA `(.L_x_597) ;  /* 0x0000026000000947 */ /* 0x000fea0003800000 */
[----:B------:R-:W-:Y:S01]  /*da40*/  SHF.R.S32.HI R11, RZ, 0x1f, R16 ;  /* 0x0000001fff0b7819 */ /* 0x000fe20000011410 */
[----:B------:R-:W-:-:S03]  /*da50*/  IMAD.MOV.U32 R8, RZ, RZ, c[0x0][0x214] ;  /* 0x00008500ff087624 */ /* 0x000fc600078e00ff */
[----:B------:R-:W-:Y:S01]  /*da60*/  LEA.HI R11, R11, R16, RZ, 0x2 ;  /* 0x000000100b0b7211 */ /* 0x000fe200078f10ff */
[----:B------:R-:W-:-:S03]  /*da70*/  IMAD R5, R5, -0x80, R8 ;  /* 0xffffff8005057824 */ /* 0x000fc600078e0208 */
        /* <DEDUP_REMOVED lines=12> */
[----:B------:R-:W-:Y:S01]  /*db40*/  @!P5 IMAD R16, R16, R0, RZ ;  /* 0x000000001010d224 */ /* 0x000fe200078e02ff */
[----:B------:R-:W-:Y:S01]  /*db50*/  @!P6 LEA.HI.X.SX32 R5, R5, R2, 0x1, P0 ;  /* 0x000000020505e211 */ /* 0x000fe200000f0eff */
[-C--:B------:R-:W-:Y:S01]  /*db60*/  @!P4 IMAD R11, R11, R0.reuse, RZ ;  /* 0x000000000b0bc224 */ /* 0x080fe200078e02ff */
[----:B------:R-:W-:Y:S01]  /*db70*/  @!P6 LEA R48, P0, R8, c[0x0][0x200], 0x2 ;  /* 0x000080000830ea11 */ /* 0x000fe200078010ff */
[----:B------:R-:W-:Y:S01]  /*db80*/  @!P3 IMAD R17, R17, R0, RZ ;  /* 0x000000001111b224 */ /* 0x000fe200078e02ff */
[-C--:B------:R-:W-:Y:S02]  /*db90*/  @!P5 IADD3 R0, P2, R16, R6.reuse, RZ ;  /* 0x000000061000d210 */ /* 0x080fe40007f5e0ff */
[----:B------:R-:W-:Y:S02]  /*dba0*/  @!P6 LEA.HI.X R49, R8, c[0x0][0x204], R5, 0x2, P0 ;  /* 0x000081000831ea11 */ /* 0x000fe400000f1405 */
[----:B------:R-:W-:Y:S02]  /*dbb0*/  @!P4 IADD3 R5, P1, R11, R6, RZ ;  /* 0x000000060b05c210 */ /* 0x000fe40007f3e0ff */
[----:B------:R-:W-:Y:S01]  /*dbc0*/  @!P5 LEA.HI.X.SX32 R16, R16, R2, 0x1, P2 ;  /* 0x000000021010d211 */ /* 0x000fe200010f0eff */
[----:B------:R2:W-:Y:S01]  /*dbd0*/  @!P6 STG.E [R48.64], R18 ;  /* 0x000000123000e986 */ /* 0x0005e2000c10190c */
[----:B------:R-:W-:-:S02]  /*dbe0*/  @!P3 IADD3 R6, P0, R17, R6, RZ ;  /* 0x000000061106b210 */ /* 0x000fc40007f1e0ff */
[C---:B------:R-:W-:Y:S02]  /*dbf0*/  @!P5 LEA R50, P2, R0.reuse, c[0x0][0x200], 0x2 ;  /* 0x000080000032da11 */ /* 0x040fe400078410ff */
[-C--:B------:R-:W-:Y:S02]  /*dc00*/  @!P4 LEA.HI.X.SX32 R11, R11, R2.reuse, 0x1, P1 ;  /* 0x000000020b0bc211 */ /* 0x080fe400008f0eff */
[----:B------:R-:W-:Y:S02]  /*dc10*/  @!P3 LEA.HI.X.SX32 R2, R17, R2, 0x1, P0 ;  /* 0x000000021102b211 */ /* 0x000fe400000f0eff */
[----:B------:R-:W-:Y:S02]  /*dc20*/  @!P5 LEA.HI.X R51, R0, c[0x0][0x204], R16, 0x2, P2 ;  /* 0x000081000033da11 */ /* 0x000fe400010f1410 */
[C---:B------:R-:W-:Y:S02]  /*dc30*/  @!P4 LEA R52, P1, R5.reuse, c[0x0][0x200], 0x2 ;  /* 0x000080000534ca11 */ /* 0x040fe400078210ff */
[----:B------:R-:W-:Y:S01]  /*dc40*/  @!P3 LEA R16, P0, R6, c[0x0][0x200], 0x2 ;  /* 0x000080000610ba11 */ /* 0x000fe200078010ff */
[----:B------:R2:W-:Y:S01]  /*dc50*/  @!P5 STG.E [R50.64], R9 ;  /* 0x000000093200d986 */ /* 0x0005e2000c10190c */
[----:B------:R-:W-:-:S02]  /*dc60*/  @!P4 LEA.HI.X R53, R5, c[0x0][0x204], R11, 0x2, P1 ;  /* 0x000081000535ca11 */ /* 0x000fc400008f140b */
[----:B------:R-:W-:-:S03]  /*dc70*/  @!P3 LEA.HI.X R17, R6, c[0x0][0x204], R2, 0x2, P0 ;  /* 0x000081000611ba11 */ /* 0x000fc600000f1402 */
[----:B------:R2:W-:Y:S04]  /*dc80*/  @!P4 STG.E [R52.64], R3 ;  /* 0x000000033400c986 */ /* 0x0005e8000c10190c */
[----:B------:R2:W-:Y:S02]  /*dc90*/  @!P3 STG.E [R16.64], R7 ;  /* 0x000000071000b986 */ /* 0x0005e4000c10190c */
.L_x_597:
[----:B------:R-:W-:Y:S05]  /*dca0*/  BSYNC B0 ;  /* 0x0000000000007941 */ /* 0x000fea0003800000 */
.L_x_596:
[----:B------:R-:W-:Y:S01]  /*dcb0*/  SHF.R.S32.HI R2, RZ, 0x1f, R4 ;  /* 0x0000001fff027819 */ /* 0x000fe20000011404 */
[--C-:B------:R-:W-:Y:S01]  /*dcc0*/  IMAD.MOV.U32 R6, RZ, RZ, R200.reuse ;  /* 0x000000ffff067224 */ /* 0x100fe200078e00c8 */
[----:B--2---:R-:W-:Y:S01]  /*dcd0*/  SHF.R.S32.HI R7, RZ, 0x1f, R200 ;  /* 0x0000001fff077819 */ /* 0x004fe200000114c8 */
[----:B------:R-:W-:Y:S01]  /*dce0*/  ULDC.64 UR4, c[0x0][0x1e8] ;  /* 0x00007a0000047ab9 */ /* 0x000fe20000000a00 */
[----:B------:R-:W-:Y:S01]  /*dcf0*/  SHF.R.S32.HI R0, RZ, 0x1f, R10 ;  /* 0x0000001fff007819 */ /* 0x000fe2000001140a */
[----:B------:R-:W-:Y:S01]  /*dd00*/  IMAD R2, R2, c[0x0][0x1e0], RZ ;  /* 0x0000780002027a24 */ /* 0x000fe200078e02ff */
[----:B------:R-:W-:Y:S01]  /*dd10*/  USHF.L.U32 UR7, UR4, 0x5, URZ ;  /* 0x0000000504077899 */ /* 0x000fe2000800063f */
[----:B------:R-:W-:Y:S01]  /*dd20*/  IMAD.WIDE.U32 R6, R4, c[0x0][0x1e0], R6 ;  /* 0x0000780004067a25 */ /* 0x000fe200078e0006 */
[----:B------:R-:W-:-:S02]  /*dd30*/  UMOV UR6, 0x5 ;  /* 0x0000000500067882 */ /* 0x000fc40000000000 */
[----:B------:R-:W-:Y:S01]  /*dd40*/  USHF.L.U64.HI UR5, UR4, UR6, UR5 ;  /* 0x0000000604057299 */ /* 0x000fe20008010205 */
[----:B------:R-:W-:Y:S02]  /*dd50*/  IMAD R2, R4, c[0x0][0x1e4], R2 ;  /* 0x0000790004027a24 */ /* 0x000fe400078e0202 */
[----:B------:R-:W-:Y:S02]  /*dd60*/  IMAD R0, R0, c[0x0][0x1f0], RZ ;  /* 0x00007c0000007a24 */ /* 0x000fe400078e02ff */
[----:B------:R-:W-:Y:S02]  /*dd70*/  IMAD.IADD R3, R7, 0x1, R2 ;  /* 0x0000000107037824 */ /* 0x000fe400078e0202 */
[----:B------:R-:W-:Y:S02]  /*dd80*/  IMAD.MOV.U32 R2, RZ, RZ, R6 ;  /* 0x000000ffff027224 */ /* 0x000fe400078e0006 */
[C---:B------:R-:W-:Y:S02]  /*dd90*/  IMAD R0, R10.reuse, c[0x0][0x1f4], R0 ;  /* 0x00007d000a007a24 */ /* 0x040fe400078e0200 */
[----:B------:R-:W-:-:S04]  /*dda0*/  IMAD.WIDE.U32 R10, R10, c[0x0][0x1f0], R2 ;  /* 0x00007c000a0a7a25 */ /* 0x000fc800078e0002 */
[----:B------:R-:W-:Y:S02]  /*ddb0*/  IMAD R2, R205, c[0x0][0x1e8], RZ ;  /* 0x00007a00cd027a24 */ /* 0x000fe400078e02ff */
[----:B------:R-:W-:Y:S02]  /*ddc0*/  IMAD.IADD R11, R11, 0x1, R0 ;  /* 0x000000010b0b7824 */ /* 0x000fe400078e0200 */
[C---:B------:R-:W-:Y:S02]  /*ddd0*/  IMAD R2, R204.reuse, c[0x0][0x1ec], R2 ;  /* 0x00007b00cc027a24 */ /* 0x040fe400078e0202 */
[----:B------:R-:W-:-:S04]  /*dde0*/  IMAD.WIDE.U32 R10, R204, c[0x0][0x1e8], R10 ;  /* 0x00007a00cc0a7a25 */ /* 0x000fc800078e000a */
[----:B------:R-:W-:Y:S01]  /*ddf0*/  IMAD.IADD R2, R11, 0x1, R2 ;  /* 0x000000010b027824 */ /* 0x000fe200078e0202 */
[----:B------:R-:W-:-:S04]  /*de00*/  LEA R4, P0, R10, c[0x0][0x1d0], 0x1 ;  /* 0x000074000a047a11 */ /* 0x000fc800078008ff */
[----:B------:R-:W-:Y:S02]  /*de10*/  LEA.HI.X R5, R10, c[0x0][0x1d4], R2, 0x1, P0 ;  /* 0x000075000a057a11 */ /* 0x000fe400000f0c02 */
[----:B------:R-:W-:-:S03]  /*de20*/  IADD3 R16, P0, R4, UR7, RZ ;  /* 0x0000000704107c10 */ /* 0x000fc6000ff1e0ff */
[----:B----4-:R2:W-:Y:S01]  /*de30*/  STG.E.128 [R4.64], R40 ;  /* 0x0000002804007986 */ /* 0x0105e2000c101d0c */
[----:B------:R-:W-:Y:S02]  /*de40*/  IADD3.X R17, R5, UR5, RZ, P0, !PT ;  /* 0x0000000505117c10 */ /* 0x000fe400087fe4ff */
[----:B------:R-:W-:-:S03]  /*de50*/  IADD3 R10, P0, R16, UR7, RZ ;  /* 0x00000007100a7c10 */ /* 0x000fc6000ff1e0ff */
[----:B------:R-:W-:Y:S01]  /*de60*/  STG.E.128 [R16.64], R36 ;  /* 0x0000002410007986 */ /* 0x000fe2000c101d0c */
[----:B------:R-:W-:Y:S02]  /*de70*/  IADD3.X R11, R17, UR5, RZ, P0, !PT ;  /* 0x00000005110b7c10 */ /* 0x000fe400087fe4ff */
[----:B------:R-:W-:-:S03]  /*de80*/  IADD3 R8, P0, R10, UR7, RZ ;  /* 0x000000070a087c10 */ /* 0x000fc6000ff1e0ff */
[----:B-1----:R1:W-:Y:S01]  /*de90*/  STG.E.128 [R10.64], R32 ;  /* 0x000000200a007986 */ /* 0x0023e2000c101d0c */
[----:B------:R-:W-:Y:S02]  /*dea0*/  IADD3.X R9, R11, UR5, RZ, P0, !PT ;  /* 0x000000050b097c10 */ /* 0x000fe400087fe4ff */
[----:B------:R-:W-:-:S03]  /*deb0*/  IADD3 R6, P0, R8, UR7, RZ ;  /* 0x0000000708067c10 */ /* 0x000fc6000ff1e0ff */
[----:B------:R-:W-:Y:S01]  /*dec0*/  STG.E.128 [R8.64], R28 ;  /* 0x0000001c08007986 */ /* 0x000fe2000c101d0c */
[----:B------:R-:W-:Y:S02]  /*ded0*/  IADD3.X R7, R9, UR5, RZ, P0, !PT ;  /* 0x0000000509077c10 */ /* 0x000fe400087fe4ff */
[----:B------:R-:W-:-:S03]  /*dee0*/  IADD3 R2, P0, R6, UR7, RZ ;  /* 0x0000000706027c10 */ /* 0x000fc6000ff1e0ff */
[----:B------:R-:W-:Y:S01]  /*def0*/  STG.E.128 [R6.64], R24 ;  /* 0x0000001806007986 */ /* 0x000fe2000c101d0c */
[----:B------:R-:W-:-:S05]  /*df00*/  IADD3.X R3, R7, UR5, RZ, P0, !PT ;  /* 0x0000000507037c10 */ /* 0x000fca00087fe4ff */
[----:B---3--:R-:W-:Y:S01]  /*df10*/  STG.E.128 [R2.64], R20 ;  /* 0x0000001402007986 */ /* 0x008fe2000c101d0c */
[----:B--2---:R-:W-:-:S04]  /*df20*/  IADD3 R4, P0, R2, UR7, RZ ;  /* 0x0000000702047c10 */ /* 0x004fc8000ff1e0ff */
[----:B------:R-:W-:-:S05]  /*df30*/  IADD3.X R5, R3, UR5, RZ, P0, !PT ;  /* 0x0000000503057c10 */ /* 0x000fca00087fe4ff */
[----:B------:R-:W-:Y:S01]  /*df40*/  STG.E.128 [R4.64], R12 ;  /* 0x0000000c04007986 */ /* 0x000fe2000c101d0c */
[----:B-1----:R-:W-:-:S04]  /*df50*/  IADD3 R10, P0, R4, UR7, RZ ;  /* 0x00000007040a7c10 */ /* 0x002fc8000ff1e0ff */
[----:B------:R-:W-:-:S05]  /*df60*/  IADD3.X R11, R5, UR5, RZ, P0, !PT ;  /* 0x00000005050b7c10 */ /* 0x000fca00087fe4ff */
[----:B------:R-:W-:Y:S01]  /*df70*/  STG.E.128 [R10.64], R44 ;  /* 0x0000002c0a007986 */ /* 0x000fe2000c101d0c */
[----:B------:R-:W-:Y:S05]  /*df80*/  EXIT ;  /* 0x000000000000794d */ /* 0x000fea0003800000 */
.L_x_587:
[----:B------:R-:W-:Y:S01]  /*df90*/  LEA.HI R2, R18, R119, RZ, 0x3 ;  /* 0x0000007712027211 */ /* 0x000fe200078f18ff */
[----:B------:R-:W1:Y:S01]  /*dfa0*/  LDC.U8 R0, c[0x0][0x329] ;  /* 0x0000ca40ff007b82 */ /* 0x000e620000000000 */
[----:B------:R-:W-:Y:S01]  /*dfb0*/  SHF.R.S32.HI R3, RZ, 0x1f, R10 ;  /* 0x0000001fff037819 */ /* 0x000fe2000001140a */
[----:B------:R-:W-:Y:S01]  /*dfc0*/  ULDC.64 UR4, c[0x0][0x1e8] ;  /* 0x00007a0000047ab9 */ /* 0x000fe20000000a00 */
[----:B------:R-:W-:Y:S01]  /*dfd0*/  LOP3.LUT R6, R2, 0x1ffffff8, RZ, 0xc0, !PT ;  /* 0x1ffffff802067812 */ /* 0x000fe200078ec0ff */
[----:B------:R-:W-:Y:S01]  /*dfe0*/  USHF.L.U32 UR6, UR4, 0x5, URZ ;  /* 0x0000000504067899 */ /* 0x000fe2000800063f */
[----:B------:R-:W-:Y:S01]  /*dff0*/  SHF.R.S32.HI R2, RZ, 0x3, R2 ;  /* 0x00000003ff027819 */ /* 0x000fe20000011402 */
[----:B------:R-:W-:Y:S01]  /*e000*/  IMAD R3, R3, c[0x0][0x1e0], RZ ;  /* 0x0000780003037a24 */ /* 0x000fe200078e02ff */
[----:B------:R-:W-:Y:S01]  /*e010*/  SHF.R.S32.HI R5, RZ, 0x1f, R14 ;  /* 0x0000001fff057819 */ /* 0x000fe2000001140e */
[----:B------:R-:W-:Y:S01]  /*e020*/  IMAD.IADD R6, R119, 0x1, -R6 ;  /* 0x0000000177067824 */ /* 0x000fe200078e0a06 */
[----:B------:R-:W2:Y:S01]  /*e030*/  LDC.U8 R4, c[0x0][0x328] ;  /* 0x0000ca00ff047b82 */ /* 0x000ea20000000000 */
[----:B------:R-:W-:Y:S01]  /*e040*/  IMAD R3, R10, c[0x0][0x1e4], R3 ;  /* 0x000079000a037a24 */ /* 0x000fe200078e0203 */
[----:B------:R-:W-:Y:S01]  /*e050*/  UMOV UR7, 0x5 ;  /* 0x0000000500077882 */ /* 0x000fe20000000000 */
[----:B------:R-:W-:Y:S01]  /*e060*/  IMAD.SHL.U32 R6, R6, 0x8, RZ ;  /* 0x0000000806067824 */ /* 0x000fe200078e00ff */
[----:B------:R-:W-:Y:S01]  /*e070*/  USHF.L.U64.HI UR5, UR4, UR7, UR5 ;  /* 0x0000000704057299 */ /* 0x000fe20008010205 */
[----:B------:R-:W-:Y:S01]  /*e080*/  IMAD R5, R5, c[0x0][0x1f0], RZ ;  /* 0x00007c0005057a24 */ /* 0x000fe200078e02ff */
[----:B------:R-:W-:-:S02]  /*e090*/  LOP3.LUT P6, RZ, R119, 0x7, RZ, 0xc0, !PT ;  /* 0x0000000777ff7812 */ /* 0x000fc400078cc0ff */
[----:B------:R-:W-:Y:S01]  /*e0a0*/  SHF.R.S32.HI R7, RZ, 0x1f, R6 ;  /* 0x0000001fff077819 */ /* 0x000fe20000011406 */
[----:B------:R-:W-:Y:S01]  /*e0b0*/  IMAD R5, R14, c[0x0][0x1f4], R5 ;  /* 0x00007d000e057a24 */ /* 0x000fe200078e0205 */
[----:B------:R-:W-:-:S03]  /*e0c0*/  IADD3 R11, R2, 0x20, RZ ;  /* 0x00000020020b7810 */ /* 0x000fc60007ffe0ff */
[----:B------:R-:W-:Y:S01]  /*e0d0*/  IMAD.WIDE.U32 R6, R10, c[0x0][0x1e0], R6 ;  /* 0x000078000a067a25 */ /* 0x000fe200078e0006 */
[----:B-1----:R-:W-:-:S03]  /*e0e0*/  ISETP.NE.AND P0, PT, R0, RZ, PT ;  /* 0x000000ff0000720c */ /* 0x002fc60003f05270 */
[----:B------:R-:W-:Y:S01]  /*e0f0*/  IMAD.IADD R7, R3, 0x1, R7 ;  /* 0x0000000103077824 */ /* 0x000fe200078e0207 */
[----:B------:R-:W-:-:S03]  /*e100*/  SHF.R.S32.HI R3, RZ, 0x1f, R2 ;  /* 0x0000001fff037819 */ /* 0x000fc60000011402 */
[----:B------:R-:W-:-:S04]  /*e110*/  IMAD.WIDE.U32 R6, R14, c[0x0][0x1f0], R6 ;  /* 0x00007c000e067a25 */ /* 0x000fc800078e0006 */
[----:B------:R-:W-:-:S04]  /*e120*/  IMAD.WIDE R8, R117, 0x80, R2 ;  /* 0x0000008075087825 */ /* 0x000fc800078e0202 */
[----:B------:R-:W-:Y:S02]  /*e130*/  IMAD R3, R9, c[0x0][0x1e8], RZ ;  /* 0x00007a0009037a24 */ /* 0x000fe400078e02ff */
[----:B------:R-:W-:Y:S02]  /*e140*/  IMAD.IADD R7, R5, 0x1, R7 ;  /* 0x0000000105077824 */ /* 0x000fe400078e0207 */
[C---:B------:R-:W-:Y:S02]  /*e150*/  IMAD R3, R8.reuse, c[0x0][0x1ec], R3 ;  /* 0x00007b0008037a24 */ /* 0x040fe400078e0203 */
[----:B------:R-:W-:-:S04]  /*e160*/  IMAD.WIDE.U32 R8, R8, c[0x0][0x1e8], R6 ;  /* 0x00007a0008087a25 */ /* 0x000fc800078e0006 */
[----:B------:R-:W-:Y:S01]  /*e170*/  IMAD.IADD R3, R3, 0x1, R9 ;  /* 0x0000000103037824 */ /* 0x000fe200078e0209 */
[----:B------:R-:W-:Y:S01]  /*e180*/  LEA R6, P1, R8, c[0x0][0x1d0], 0x1 ;  /* 0x0000740008067a11 */ /* 0x000fe200078208ff */
[----:B------:R-:W-:-:S03]  /*e190*/  @P0 IMAD.MOV.U32 R5, RZ, RZ, c[0x0][0x210] ;  /* 0x00008400ff050624 */ /* 0x000fc600078e00ff */
[----:B------:R-:W-:Y:S01]  /*e1a0*/  LEA.HI.X R7, R8, c[0x0][0x1d4], R3, 0x1, P1 ;  /* 0x0000750008077a11 */ /* 0x000fe200008f0c03 */
[----:B------:R-:W-:Y:S01]  /*e1b0*/  @!P0 IMAD.MOV.U32 R3, RZ, RZ, c[0x0][0x214] ;  /* 0x00008500ff038624 */ /* 0x000fe200078e00ff */
[----:B--2---:R-:W-:Y:S01]  /*e1c0*/  @!P0 ISETP.NE.AND P1, PT, R4, RZ, PT ;  /* 0x000000ff0400820c */ /* 0x004fe20003f25270 */
[----:B------:R-:W-:Y:S01]  /*e1d0*/  @P0 IMAD R5, R5, c[0x0][0x214], RZ ;  /* 0x0000850005050a24 */ /* 0x000fe200078e02ff */
[----:B------:R-:W-:Y:S01]  /*e1e0*/  IADD3 R8, P2, R6, UR6, RZ ;  /* 0x0000000606087c10 */ /* 0x000fe2000ff5e0ff */
[----:B------:R1:W-:Y:S01]  /*e1f0*/  STG.E.128 [R6.64], RZ ;  /* 0x000000ff06007986 */ /* 0x0003e2000c101d0c */
[----:B------:R-:W-:Y:S01]  /*e200*/  @!P0 SEL R5, R3, c[0x0][0x234], !P1 ;  /* 0x00008d0003058a07 */ /* 0x000fe20004800000 */
[----:B------:R-:W-:Y:S01]  /*e210*/  @P0 IMAD.MOV.U32 R3, RZ, RZ, 0x1 ;  /* 0x00000001ff030424 */ /* 0x000fe200078e00ff */
[----:B------:R-:W-:Y:S02]  /*e220*/  IADD3.X R9, R7, UR5, RZ, P2, !PT ;  /* 0x0000000507097c10 */ /* 0x000fe400097fe4ff */
[----:B------:R-:W-:Y:S01]  /*e230*/  IADD3 R12, P2, R8, UR6, RZ ;  /* 0x00000006080c7c10 */ /* 0x000fe2000ff5e0ff */
[----:B------:R-:W-:Y:S01]  /*e240*/  @!P0 IMAD R3, R5, c[0x0][0x1c0], RZ ;  /* 0x0000700005038a24 */ /* 0x000fe200078e02ff */
[----:B------:R-:W-:Y:S01]  /*e250*/  ISETP.NE.AND P1, PT, R4, RZ, PT ;  /* 0x000000ff0400720c */ /* 0x000fe20003f25270 */
[----:B------:R2:W-:Y:S01]  /*e260*/  STG.E.128 [R8.64], RZ ;  /* 0x000000ff08007986 */ /* 0x0005e2000c101d0c */
[----:B------:R-:W-:Y:S01]  /*e270*/  IADD3.X R13, R9, UR5, RZ, P2, !PT ;  /* 0x00000005090d7c10 */ /* 0x000fe200097fe4ff */
[----:B------:R-:W-:Y:S01]  /*e280*/  IMAD R3, R10, R3, RZ ;  /* 0x000000030a037224 */ /* 0x000fe200078e02ff */
[----:B------:R-:W-:Y:S01]  /*e290*/  ISETP.EQ.AND P1, PT, R0, RZ, P1 ;  /* 0x000000ff0000720c */ /* 0x000fe20000f22270 */
[----:B------:R-:W-:Y:S01]  /*e2a0*/  IMAD R10, R10, c[0x0][0x214], RZ ;  /* 0x000085000a0a7a24 */ /* 0x000fe200078e02ff */
[----:B------:R-:W-:Y:S01]  /*e2b0*/  IADD3 R0, -R124, c[0x0][0x214], RZ ;  /* 0x000085007c007a10 */ /* 0x000fe20007ffe1ff */
[----:B------:R3:W-:Y:S01]  /*e2c0*/  STG.E.128 [R12.64], RZ ;  /* 0x000000ff0c007986 */ /* 0x0007e2000c101d0c */
[----:B------:R-:W-:-:S02]  /*e2d0*/  SEL R3, R3, RZ, !P1 ;  /* 0x000000ff03037207 */ /* 0x000fc40004800000 */
[----:B------:R-:W-:Y:S02]  /*e2e0*/  SHF.R.S32.HI R4, RZ, 0x1f, R10 ;  /* 0x0000001fff047819 */ /* 0x000fe4000001140a */
[----:B------:R-:W-:Y:S01]  /*e2f0*/  ISETP.GE.OR P5, PT, R11, R0, P6 ;  /* 0x000000000b00720c */ /* 0x000fe200037a6670 */
[----:B------:R-:W-:Y:S01]  /*e300*/  IMAD R14, R14, R5, R3 ;  /* 0x000000050e0e7224 */ /* 0x000fe200078e0203 */
[----:B------:R-:W-:Y:S01]  /*e310*/  SEL R5, R10, RZ, P1 ;  /* 0x000000ff0a057207 */ /* 0x000fe20000800000 */
[----:B------:R-:W-:Y:S01]  /*e320*/  @P0 IMAD.MOV.U32 R3, RZ, RZ, c[0x0][0x210] ;  /* 0x00008400ff030624 */ /* 0x000fe200078e00ff */
[----:B------:R-:W-:Y:S01]  /*e330*/  SEL R4, R4, RZ, P1 ;  /* 0x000000ff04047207 */ /* 0x000fe20000800000 */
[----:B------:R-:W-:Y:S01]  /*e340*/  @!P0 IMAD.MOV.U32 R3, RZ, RZ, 0x1 ;  /* 0x00000001ff038424 */ /* 0x000fe200078e00ff */
[----:B-1----:R-:W-:Y:S02]  /*e350*/  IADD3 R6, P2, R12, UR6, RZ ;  /* 0x000000060c067c10 */ /* 0x002fe4000ff5e0ff */
[----:B------:R-:W-:-:S02]  /*e360*/  IADD3 R10, R2, 0x30, RZ ;  /* 0x00000030020a7810 */ /* 0x000fc40007ffe0ff */
[----:B------:R-:W-:Y:S02]  /*e370*/  IADD3.X R7, R13, UR5, RZ, P2, !PT ;  /* 0x000000050d077c10 */ /* 0x000fe400097fe4ff */
[-C--:B------:R-:W-:Y:S01]  /*e380*/  ISETP.GE.OR P4, PT, R10, R0.reuse, P6 ;  /* 0x000000000a00720c */ /* 0x080fe20003786670 */
[----:B------:R-:W-:Y:S01]  /*e390*/  @!P5 IMAD R11, R11, R3, RZ ;  /* 0x000000030b0bd224 */ /* 0x000fe200078e02ff */
[----:B--2---:R-:W-:Y:S01]  /*e3a0*/  IADD3 R8, P2, R6, UR6, RZ ;  /* 0x0000000606087c10 */ /* 0x004fe2000ff5e0ff */
[----:B------:R1:W-:Y:S03]  /*e3b0*/  STG.E.128 [R6.64], RZ ;  /* 0x000000ff06007986 */ /* 0x0003e6000c101d0c */
[----:B------:R-:W-:Y:S02]  /*e3c0*/  IADD3.X R9, R7, UR5, RZ, P2, !PT ;  /* 0x0000000507097c10 */ /* 0x000fe400097fe4ff */
[----:B------:R-:W-:-:S02]  /*e3d0*/  ISETP.GE.OR P2, PT, R2, R0, P6 ;  /* 0x000000000200720c */ /* 0x000fc40003746670 */
[----:B---3--:R-:W-:Y:S01]  /*e3e0*/  IADD3 R12, P0, R8, UR6, RZ ;  /* 0x00000006080c7c10 */ /* 0x008fe2000ff1e0ff */
[----:B------:R2:W-:Y:S02]  /*e3f0*/  STG.E.128 [R8.64], RZ ;  /* 0x000000ff08007986 */ /* 0x0005e4000c101d0c */
[----:B------:R-:W-:Y:S01]  /*e400*/  @!P4 IMAD R10, R10, R3, RZ ;  /* 0x000000030a0ac224 */ /* 0x000fe200078e02ff */
[----:B------:R-:W-:Y:S02]  /*e410*/  IADD3.X R13, R9, UR5, RZ, P0, !PT ;  /* 0x00000005090d7c10 */ /* 0x000fe400087fe4ff */
[----:B------:R-:W-:-:S03]  /*e420*/  IADD3 R16, P3, R12, UR6, RZ ;  /* 0x000000060c107c10 */ /* 0x000fc6000ff7e0ff */
[----:B------:R3:W-:Y:S01]  /*e430*/  STG.E.128 [R12.64], RZ ;  /* 0x000000ff0c007986 */ /* 0x0007e2000c101d0c */
[----:B------:R-:W-:-:S05]  /*e440*/  IADD3.X R17, R13, UR5, RZ, P3, !PT ;  /* 0x000000050d117c10 */ /* 0x000fca0009ffe4ff */
[----:B------:R-:W-:Y:S01]  /*e450*/  STG.E.128 [R16.64], RZ ;  /* 0x000000ff10007986 */ /* 0x000fe2000c101d0c */
[-C--:B-1----:R-:W-:Y:S02]  /*e460*/  IMAD R7, R124, R3.reuse, RZ ;  /* 0x000000037c077224 */ /* 0x082fe400078e02ff */
[----:B------:R-:W-:-:S03]  /*e470*/  @!P2 IMAD R6, R2, R3, RZ ;  /* 0x000000030206a224 */ /* 0x000fc600078e02ff */
[--C-:B------:R-:W-:Y:S02]  /*e480*/  IADD3 R5, P1, P0, R7, R5, R14.reuse ;  /* 0x0000000507057210 */ /* 0x100fe4000783e00e */
[----:B------:R-:W-:Y:S02]  /*e490*/  SHF.R.S32.HI R7, RZ, 0x1f, R7 ;  /* 0x0000001fff077819 */ /* 0x000fe40000011407 */
[----:B------:R-:W-:Y:S02]  /*e4a0*/  SHF.R.S32.HI R14, RZ, 0x1f, R14 ;  /* 0x0000001fff0e7819 */ /* 0x000fe4000001140e */
[----:B--2---:R-:W-:Y:S02]  /*e4b0*/  IADD3 R8, R2, 0x10, RZ ;  /* 0x0000001002087810 */ /* 0x004fe40007ffe0ff */
[----:B------:R-:W-:Y:S02]  /*e4c0*/  IADD3.X R4, R7, R4, R14, P1, P0 ;  /* 0x0000000407047210 */ /* 0x000fe40000fe040e */
[----:B------:R-:W-:-:S02]  /*e4d0*/  ISETP.GE.OR P1, PT, R8, R0, P6 ;  /* 0x000000000800720c */ /* 0x000fc40003726670 */
[----:B------:R-:W-:Y:S02]  /*e4e0*/  @!P2 IADD3 R7, P0, R6, R5, RZ ;  /* 0x000000050607a210 */ /* 0x000fe40007f1e0ff */
[----:B------:R-:W-:Y:S02]  /*e4f0*/  IADD3 R14, P3, R16, UR6, RZ ;  /* 0x00000006100e7c10 */ /* 0x000fe4000ff7e0ff */
[----:B------:R-:W-:Y:S02]  /*e500*/  @!P2 LEA.HI.X.SX32 R6, R6, R4, 0x1, P0 ;  /* 0x000000040606a211 */ /* 0x000fe400000f0eff */
[----:B---3--:R-:W-:Y:S02]  /*e510*/  @!P2 LEA R12, P0, R7, c[0x0][0x200], 0x2 ;  /* 0x00008000070caa11 */ /* 0x008fe400078010ff */
[----:B------:R-:W-:Y:S02]  /*e520*/  IADD3.X R15, R17, UR5, RZ, P3, !PT ;  /* 0x00000005110f7c10 */ /* 0x000fe40009ffe4ff */
[----:B------:R-:W-:Y:S01]  /*e530*/  @!P2 LEA.HI.X R13, R7, c[0x0][0x204], R6, 0x2, P0 ;  /* 0x00008100070daa11 */ /* 0x000fe200000f1406 */
[----:B------:R-:W-:Y:S01]  /*e540*/  @!P1 IMAD R6, R8, R3, RZ ;  /* 0x0000000308069224 */ /* 0x000fe200078e02ff */
[----:B------:R-:W-:Y:S01]  /*e550*/  IADD3 R9, R2, 0x40, RZ ;  /* 0x0000004002097810 */ /* 0x000fe20007ffe0ff */
[----:B------:R-:W-:Y:S01]  /*e560*/  @!P2 IMAD.MOV.U32 R8, RZ, RZ, 0x7f800000 ;  /* 0x7f800000ff08a424 */ /* 0x000fe200078e00ff */
[----:B------:R-:W-:Y:S02]  /*e570*/  STG.E.128 [R14.64], RZ ;  /* 0x000000ff0e007986 */ /* 0x000fe4000c101d0c */
[----:B------:R-:W-:-:S02]  /*e580*/  @!P1 IADD3 R7, P0, R6, R5, RZ ;  /* 0x0000000506079210 */ /* 0x000fc40007f1e0ff */
[----:B------:R1:W-:Y:S01]  /*e590*/  @!P2 STG.E [R12.64], R8 ;  /* 0x000000080c00a986 */ /* 0x0003e2000c10190c */
[----:B------:R-:W-:Y:S02]  /*e5a0*/  ISETP.GE.OR P3, PT, R9, R0, P6 ;  /* 0x000000000900720c */ /* 0x000fe40003766670 */
[----:B------:R-:W-:-:S11]  /*e5b0*/  @!P1 LEA.HI.X.SX32 R6, R6, R4, 0x1, P0 ;  /* 0x0000000406069211 */ /* 0x000fd600000f0eff */
[----:B------:R-:W-:Y:S01]  /*e5c0*/  @!P3 IMAD R9, R9, R3, RZ ;  /* 0x000000030909b224 */ /* 0x000fe200078e02ff */
[----:B-1----:R-:W-:Y:S02]  /*e5d0*/  @!P1 LEA R12, P2, R7, c[0x0][0x200], 0x2 ;  /* 0x00008000070c9a11 */ /* 0x002fe400078410ff */
[----:B------:R-:W-:Y:S02]  /*e5e0*/  @!P5 IADD3 R8, P0, R11, R5, RZ ;  /* 0x000000050b08d210 */ /* 0x000fe40007f1e0ff */
[----:B------:R-:W-:Y:S02]  /*e5f0*/  @!P1 LEA.HI.X R13, R7, c[0x0][0x204], R6, 0x2, P2 ;  /* 0x00008100070d9a11 */ /* 0x000fe400010f1406 */
[----:B------:R-:W-:Y:S02]  /*e600*/  @!P5 LEA.HI.X.SX32 R7, R11, R4, 0x1, P0 ;  /* 0x000000040b07d211 */ /* 0x000fe400000f0eff */
[----:B------:R-:W-:Y:S02]  /*e610*/  @!P5 LEA R16, P2, R8, c[0x0][0x200], 0x2 ;  /* 0x000080000810da11 */ /* 0x000fe400078410ff */
[----:B------:R-:W-:-:S02]  /*e620*/  IADD3 R6, R2, 0x50, RZ ;  /* 0x0000005002067810 */ /* 0x000fc40007ffe0ff */
[----:B------:R-:W-:Y:S02]  /*e630*/  @!P4 IADD3 R11, P0, R10, R5, RZ ;  /* 0x000000050a0bc210 */ /* 0x000fe40007f1e0ff */
[----:B------:R-:W-:Y:S01]  /*e640*/  @!P5 LEA.HI.X R17, R8, c[0x0][0x204], R7, 0x2, P2 ;  /* 0x000081000811da11 */ /* 0x000fe200010f1407 */
[----:B------:R-:W-:Y:S01]  /*e650*/  @!P1 IMAD.MOV.U32 R7, RZ, RZ, 0x7f800000 ;  /* 0x7f800000ff079424 */ /* 0x000fe200078e00ff */
[----:B------:R-:W-:Y:S02]  /*e660*/  ISETP.GE.OR P2, PT, R6, R0, P6 ;  /* 0x000000000600720c */ /* 0x000fe40003746670 */
[----:B------:R-:W-:Y:S02]  /*e670*/  @!P4 LEA.HI.X.SX32 R10, R10, R4, 0x1, P0 ;  /* 0x000000040a0ac211 */ /* 0x000fe400000f0eff */
[----:B------:R-:W-:Y:S01]  /*e680*/  @!P4 LEA R14, P0, R11, c[0x0][0x200], 0x2 ;  /* 0x000080000b0eca11 */ /* 0x000fe200078010ff */
[----:B------:R1:W-:Y:S01]  /*e690*/  @!P1 STG.E [R12.64], R7 ;  /* 0x000000070c009986 */ /* 0x0003e2000c10190c */
[----:B------:R-:W-:-:S02]  /*e6a0*/  IADD3 R8, R2, 0x60, RZ ;  /* 0x0000006002087810 */ /* 0x000fc40007ffe0ff */
[----:B------:R-:W-:Y:S02]  /*e6b0*/  @!P4 LEA.HI.X R15, R11, c[0x0][0x204], R10, 0x2, P0 ;  /* 0x000081000b0fca11 */ /* 0x000fe400000f140a */
[----:B------:R-:W-:Y:S02]  /*e6c0*/  ISETP.GE.OR P1, PT, R8, R0, P6 ;  /* 0x000000000800720c */ /* 0x000fe40003726670 */
[----:B------:R-:W-:Y:S01]  /*e6d0*/  IADD3 R2, R2, 0x70, RZ ;  /* 0x0000007002027810 */ /* 0x000fe20007ffe0ff */
[----:B------:R-:W-:-:S03]  /*e6e0*/  @!P2 IMAD R6, R6, R3, RZ ;  /* 0x000000030606a224 */ /* 0x000fc600078e02ff */
[----:B------:R-:W-:-:S07]  /*e6f0*/  ISETP.GE.OR P6, PT, R2, R0, P6 ;  /* 0x000000000200720c */ /* 0x000fce00037c6670 */
[----:B------:R-:W-:Y:S01]  /*e700*/  @!P1 IMAD R8, R8, R3, RZ ;  /* 0x0000000308089224 */ /* 0x000fe200078e02ff */
[----:B-1----:R-:W-:-:S04]  /*e710*/  @!P3 IADD3 R7, P0, R9, R5, RZ ;  /* 0x000000050907b210 */ /* 0x002fc80007f1e0ff */
[----:B------:R-:W-:Y:S02]  /*e720*/  @!P3 LEA.HI.X.SX32 R9, R9, R4, 0x1, P0 ;  /* 0x000000040909b211 */ /* 0x000fe400000f0eff */
[----:B------:R-:W-:-:S04]  /*e730*/  @!P3 LEA R12, P0, R7, c[0x0][0x200], 0x2 ;  /* 0x00008000070cba11 */ /* 0x000fc800078010ff */
[----:B------:R-:W-:Y:S02]  /*e740*/  @!P3 LEA.HI.X R13, R7, c[0x0][0x204], R9, 0x2, P0 ;  /* 0x00008100070dba11 */ /* 0x000fe400000f1409 */
[----:B------:R-:W-:-:S04]  /*e750*/  @!P2 IADD3 R7, P0, R6, R5, RZ ;  /* 0x000000050607a210 */ /* 0x000fc80007f1e0ff */
[----:B------:R-:W-:Y:S02]  /*e760*/  @!P2 LEA.HI.X.SX32 R6, R6, R4, 0x1, P0 ;  /* 0x000000040606a211 */ /* 0x000fe400000f0eff */
[----:B------:R-:W-:-:S04]  /*e770*/  @!P2 LEA R10, P0, R7, c[0x0][0x200], 0x2 ;  /* 0x00008000070aaa11 */ /* 0x000fc800078010ff */
[----:B------:R-:W-:Y:S01]  /*e780*/  @!P2 LEA.HI.X R11, R7, c[0x0][0x204], R6, 0x2, P0 ;  /* 0x00008100070baa11 */ /* 0x000fe200000f1406 */
[----:B------:R-:W-:Y:S01]  /*e790*/  @!P5 IMAD.MOV.U32 R7, RZ, RZ, 0x7f800000 ;  /* 0x7f800000ff07d424 */ /* 0x000fe200078e00ff */
[----:B------:R-:W-:-:S04]  /*e7a0*/  @!P1 IADD3 R6, P0, R8, R5, RZ ;  /* 0x0000000508069210 */ /* 0x000fc80007f1e0ff */
[----:B------:R-:W-:Y:S01]  /*e7b0*/  @!P1 LEA.HI.X.SX32 R8, R8, R4, 0x1, P0 ;  /* 0x0000000408089211 */ /* 0x000fe200000f0eff */
[----:B------:R1:W-:Y:S01]  /*e7c0*/  @!P5 STG.E [R16.64], R7 ;  /* 0x000000071000d986 */ /* 0x0003e2000c10190c */
[----:B------:R-:W-:-:S04]  /*e7d0*/  @!P1 LEA R18, P0, R6, c[0x0][0x200], 0x2 ;  /* 0x0000800006129a11 */ /* 0x000fc800078010ff */
[----:B------:R-:W-:Y:S01]  /*e7e0*/  @!P1 LEA.HI.X R19, R6, c[0x0][0x204], R8, 0x2, P0 ;  /* 0x0000810006139a11 */ /* 0x000fe200000f1408 */
[----:B------:R-:W-:Y:S02]  /*e7f0*/  @!P4 IMAD.MOV.U32 R6, RZ, RZ, 0x7f800000 ;  /* 0x7f800000ff06c424 */ /* 0x000fe400078e00ff */
[----:B------:R-:W-:-:S03]  /*e800*/  @!P2 IMAD.MOV.U32 R8, RZ, RZ, 0x7f800000 ;  /* 0x7f800000ff08a424 */ /* 0x000fc600078e00ff */
[----:B------:R2:W-:Y:S01]  /*e810*/  @!P4 STG.E [R14.64], R6 ;  /* 0x000000060e00c986 */ /* 0x0005e2000c10190c */
[----:B-1----:R-:W-:-:S05]  /*e820*/  @!P3 IMAD.MOV.U32 R7, RZ, RZ, 0x7f800000 ;  /* 0x7f800000ff07b424 */ /* 0x002fca00078e00ff */
[----:B------:R1:W-:Y:S04]  /*e830*/  @!P3 STG.E [R12.64], R7 ;  /* 0x000000070c00b986 */ /* 0x0003e8000c10190c */
[----:B------:R1:W-:Y:S01]  /*e840*/  @!P2 STG.E [R10.64], R8 ;  /* 0x000000080a00a986 */ /* 0x0003e2000c10190c */
[----:B--2---:R-:W-:-:S05]  /*e850*/  @!P1 IMAD.MOV.U32 R6, RZ, RZ, 0x7f800000 ;  /* 0x7f800000ff069424 */ /* 0x004fca00078e00ff */
[----:B------:R1:W-:Y:S01]  /*e860*/  @!P1 STG.E [R18.64], R6 ;  /* 0x0000000612009986 */ /* 0x0003e2000c10190c */
[----:B------:R-:W-:Y:S05]  /*e870*/  @P6 EXIT ;  /* 0x000000000000694d */ /* 0x000fea0003800000 */
[----:B------:R-:W-:Y:S02]  /*e880*/  IMAD R2, R2, R3, RZ ;  /* 0x0000000302027224 */ /* 0x000fe400078e02ff */
[----:B------:R-:W-:-:S03]  /*e890*/  IMAD.MOV.U32 R0, RZ, RZ, 0x7f800000 ;  /* 0x7f800000ff007424 */ /* 0x000fc600078e00ff */
[----:B------:R-:W-:-:S04]  /*e8a0*/  IADD3 R5, P0, R2, R5, RZ ;  /* 0x0000000502057210 */ /* 0x000fc80007f1e0ff */
[----:B------:R-:W-:Y:S02]  /*e8b0*/  LEA.HI.X.SX32 R2, R2, R4, 0x1, P0 ;  /* 0x0000000402027211 */ /* 0x000fe400000f0eff */
[----:B------:R-:W-:-:S04]  /*e8c0*/  LEA R4, P0, R5, c[0x0][0x200], 0x2 ;  /* 0x0000800005047a11 */ /* 0x000fc800078010ff */
[----:B------:R-:W-:-:S05]  /*e8d0*/  LEA.HI.X R5, R5, c[0x0][0x204], R2, 0x2, P0 ;  /* 0x0000810005057a11 */ /* 0x000fca00000f1402 */
[----:B------:R-:W-:Y:S01]  /*e8e0*/  STG.E [R4.64], R0 ;  /* 0x0000000004007986 */ /* 0x000fe2000c10190c */
[----:B------:R-:W-:Y:S05]  /*e8f0*/  EXIT ;  /* 0x000000000000794d */ /* 0x000fea0003800000 */
.L_x_598:
        /* <DEDUP_REMOVED lines=16> */
.L_x_1139:


//--------------------- .text._ZN5flash16flash_fwd_kernelI23Flash_fwd_kernel_traitsILi64ELi128ELi64ELi4ELb0ELb0EN7cutlass6half_tE19Flash_kernel_traitsILi64ELi128ELi64ELi4ES3_EELb0ELb1ELb0ELb0ELb1ELb1ELb1ELb0EEEvNS_16Flash_fwd_paramsE --------------------------
	.section	.text._ZN5flash16flash_fwd_kernelI23Flash_fwd_kernel_traitsILi64ELi128ELi64ELi4ELb0ELb0EN7cutlass6half_tE19Flash_kernel_traitsILi64ELi128ELi64ELi4ES3_EELb0ELb1ELb0ELb0ELb1ELb1ELb1ELb0EEEvNS_16Flash_fwd_paramsE,"ax",@progbits
	.sectioninfo	@"SHI_REGISTERS=255"
	.align	128
        .global         _ZN5flash16flash_fwd_kernelI23Flash_fwd_kernel_traitsILi64ELi128ELi64ELi4ELb0ELb0EN7cutlass6half_tE19Flash_kernel_traitsILi64ELi128ELi64ELi4ES3_EELb0ELb1ELb0ELb0ELb1ELb1ELb1ELb0EEEvNS_16Flash_fwd_paramsE
        .type           _ZN5flash16flash_fwd_kernelI23Flash_fwd_kernel_traitsILi64ELi128ELi64ELi4ELb0ELb0EN7cutlass6half_tE19Flash_kernel_traitsILi64ELi128ELi64ELi4ES3_EELb0ELb1ELb0ELb0ELb1ELb1ELb1ELb0EEEvNS_16Flash_fwd_paramsE,@function
        .size           _ZN5flash16flash_fwd_kernelI23Flash_fwd_kernel_traitsILi64ELi128ELi64ELi4ELb0ELb0EN7cutlass6half_tE19Flash_kernel_traitsILi64ELi128ELi64ELi4ES3_EELb0ELb1ELb0ELb0ELb1ELb1ELb1ELb0EEEvNS_16Flash_fwd_paramsE,(.L_x_1140 - _ZN5flash16flash_fwd_kernelI23Flash_fwd_kernel_traitsILi64ELi128ELi64ELi4ELb0ELb0EN7cutlass6half_tE19Flash_kernel_traitsILi64ELi128ELi64ELi4ES3_EELb0ELb1ELb0ELb0ELb1ELb1ELb1ELb0EEEvNS_16Flash_fwd_paramsE)
        .other          _ZN5flash16flash_fwd_kernelI23Flash_fwd_kernel_traitsILi64ELi128ELi64ELi4ELb0ELb0EN7cutlass6half_tE19Flash_kernel_traitsILi64ELi128ELi64ELi4ES3_EELb0ELb1ELb0ELb0ELb1ELb1ELb1ELb0EEEvNS_16Flash_fwd_paramsE,@"STO_CUDA_ENTRY STV_DEFAULT"
_ZN5flash16flash_fwd_kernelI23Flash_fwd_kernel_traitsILi64ELi128ELi64ELi4ELb0ELb0EN7cutlass6half_tE19Flash_kernel_traitsILi64ELi128ELi64ELi4ES3_EELb0ELb1ELb0ELb0ELb1ELb1ELb1ELb0EEEvNS_16Flash_fwd_paramsE:
.text._ZN5flash16flash_fwd_kernelI23Flash_fwd_kernel_traitsILi64ELi128ELi64ELi4ELb0ELb0EN7cutlass6half_tE19Flash_kernel_traitsILi64ELi128ELi64ELi4ES3_EELb0ELb1ELb0ELb0ELb1ELb1ELb1ELb0EEEvNS_16Flash_fwd_paramsE:
[----:B------:R-:W-:Y:S02]  /*0000*/  MOV R1, c[0x0][0x28] ;  /* 0x00000a0000017a02 */ /* 0x000fe40000000f00 */
[----:B------:R-:W1:Y:S01]  /*0010*/  S2R R11, SR_CTAID.Y ;  /* 0x00000000000b7919 */ /* 0x000e620000002600 */
[----:B------:R-:W-:Y:S01]  /*0020*/  ISETP.NE.U32.AND P0, PT, RZ, c[0x0][0x250], PT ;  /* 0x00009400ff007a0c */ /* 0x000fe20003f05070 */
[----:B------:R-:W-:Y:S01]  /*0030*/  IMAD.MOV.U32 R13, RZ, RZ, RZ ;  /* 0x000000ffff0d7224 */ /* 0x000fe200078e00ff */
[----:B------:R-:W-:Y:S01]  /*0040*/  ISETP.NE.U32.AND P2, PT, RZ, c[0x0][0x258], PT ;  /* 0x00009600ff007a0c */ /* 0x000fe20003f45070 */
[----:B------:R-:W-:Y:S01]  /*0050*/  ULDC.64 UR16, c[0x0][0x118] ;  /* 0x0000460000107ab9 */ /* 0x000fe20000000a00 */
[----:B------:R-:W-:Y:S02]  /*0060*/  ISETP.NE.AND.EX P0, PT, RZ, c[0x0][0x254], PT, P0 ;  /* 0x00009500ff007a0c */ /* 0x000fe40003f05300 */
[----:B------:R-:W-:-:S11]  /*0070*/  ISETP.NE.AND.EX P2, PT, RZ, c[0x0][0x25c], PT, P2 ;  /* 0x00009700ff007a0c */ /* 0x000fd60003f45320 */
[----:B------:R-:W-:Y:S02]  /*0080*/  @P0 IMAD.MOV.U32 R2, RZ, RZ, 0x4 ;  /* 0x00000004ff020424 */ /* 0x000fe400078e00ff */
[----:B------:R-:W-:Y:S02]  /*0090*/  @P2 IMAD.MOV.U32 R0, RZ, RZ, 0x4 ;  /* 0x00000004ff002424 */ /* 0x000fe400078e00ff */
[----:B-1----:R-:W-:-:S04]  /*00a0*/  @P0 IMAD.WIDE R2, R11, R2, c[0x0][0x250] ;  /* 0x000094000b020625 */ /* 0x002fc800078e0202 */
[----:B------:R-:W-:Y:S01]  /*00b0*/  @P2 IMAD.WIDE R4, R11, R0, c[0x0][0x258] ;  /* 0x000096000b042625 */ /* 0x000fe200078e0200 */
[----:B------:R-:W2:Y:S04]  /*00c0*/  @P0 LDG.E R13, [R2.64] ;  /* 0x00000010020d0981 */ /* 0x000ea8000c1e1900 */
[----:B------:R-:W2:Y:S01]  /*00d0*/  @P2 LDG.E R84, [R4.64] ;  /* 0x0000001004542981 */ /* 0x000ea2000c1e1900 */
[----:B------:R-:W-:-:S03]  /*00e0*/  @!P2 ISETP.NE.U32.AND P1, PT, RZ, c[0x0][0x268], PT ;  /* 0x00009a00ff00aa0c */ /* 0x000fc60003f25070 */
[----:B------:R-:W1:Y:S01]  /*00f0*/  S2R R208, SR_CTAID.X ;  /* 0x0000000000d07919 */ /* 0x000e620000002500 */
[----:B------:R-:W-:-:S04]  /*0100*/  @!P2 ISETP.NE.AND.EX P1, PT, RZ, c[0x0][0x26c], PT, P1 ;  /* 0x00009b00ff00aa0c */ /* 0x000fc80003f25310 */
[----:B------:R-:W-:Y:S01]  /*0110*/  @!P2 SEL R0, RZ, c[0x0][0x21c], !P1 ;  /* 0x00008700ff00aa07 */ /* 0x000fe20004800000 */
[----:B-1----:R-:W-:-:S05]  /*0120*/  IMAD.SHL.U32 R87, R208, 0x80, RZ ;  /* 0x00000080d0577824 */ /* 0x002fca00078e00ff */
[----:B------:R-:W-:Y:S01]  /*0130*/  ISETP.GE.AND P0, PT, R87, c[0x0][0x214], PT ;  /* 0x0000850057007a0c */ /* 0x000fe20003f06270 */
[--C-:B--2---:R-:W-:Y:S01]  /*0140*/  @P2 IMAD.IADD R84, R84, 0x1, -R13.reuse ;  /* 0x0000000154542824 */ /* 0x104fe200078e0a0d */
[----:B------:R-:W-:-:S11]  /*0150*/  @!P2 IADD3 R84, R0, c[0x0][0x218], -R13 ;  /* 0x000086000054aa10 */ /* 0x000fd60007ffe80d */
[----:B------:R-:W-:Y:S05]  /*0160*/  @P0 EXIT ;  /* 0x000000000000094d */ /* 0x000fea0003800000 */
[----:B------:R-:W-:Y:S01]  /*0170*/  IADD3 R3, R87, 0xbf, RZ ;  /* 0x000000bf57037810 */ /* 0x000fe20007ffe0ff */
[----:B------:R-:W1:Y:S01]  /*0180*/  S2R R15, SR_CTAID.Z ;  /* 0x00000000000f7919 */ /* 0x000e620000002700 */
[C---:B------:R-:W-:Y:S02]  /*0190*/  IADD3 R5, R84.reuse, 0x3f, RZ ;  /* 0x0000003f54057810 */ /* 0x040fe40007ffe0ff */
[----:B------:R-:W-:Y:S01]  /*01a0*/  IADD3 R3, R84, -c[0x0][0x214], R3 ;  /* 0x8000850054037a10 */ /* 0x000fe20007ffe003 */
[----:B------:R-:W2:Y:S01]  /*01b0*/  S2R R80, SR_TID.X ;  /* 0x0000000000507919 */ /* 0x000ea20000002100 */
[----:B------:R-:W-:Y:S02]  /*01c0*/  SHF.R.S32.HI R0, RZ, 0x1f, R5 ;  /* 0x0000001fff007819 */ /* 0x000fe40000011405 */
[----:B------:R-:W-:Y:S02]  /*01d0*/  IADD3 R3, R3, c[0x0][0x2e8], RZ ;  /* 0x0000ba0003037a10 */ /* 0x000fe40007ffe0ff */
[----:B------:R-:W-:-:S02]  /*01e0*/  LEA.HI R0, R0, R5, RZ, 0x6 ;  /* 0x0000000500007211 */ /* 0x000fc400078f30ff */
[----:B------:R-:W-:Y:S02]  /*01f0*/  SHF.R.S32.HI R2, RZ, 0x1f, R3 ;  /* 0x0000001fff027819 */ /* 0x000fe40000011403 */
[----:B------:R-:W-:Y:S02]  /*0200*/  SHF.R.S32.HI R0, RZ, 0x6, R0 ;  /* 0x00000006ff007819 */ /* 0x000fe40000011400 */
[----:B------:R-:W-:-:S04]  /*0210*/  LEA.HI R2, R2, R3, RZ, 0x6 ;  /* 0x0000000302027211 */ /* 0x000fc800078f30ff */
[----:B------:R-:W-:-:S04]  /*0220*/  SHF.R.S32.HI R3, RZ, 0x6, R2 ;  /* 0x00000006ff037819 */ /* 0x000fc80000011402 */
[----:B------:R-:W-:-:S04]  /*0230*/  IMNMX R3, R0, R3, PT ;  /* 0x0000000300037217 */ /* 0x000fc80003800200 */
[----:B------:R-:W-:-:S13]  /*0240*/  ISETP.GE.AND P0, PT, R3, 0x1, PT ;  /* 0x000000010300780c */ /* 0x000fda0003f06270 */
[----:B------:R-:W-:Y:S05]  /*0250*/  @!P0 BRA `(.L_x_599) ;  /* 0x0000bc0000008947 */ /* 0x000fea0003800000 */
[----:B-12---:R-:W-:Y:S01]  /*0260*/  IABS R9, c[0x0][0x1c8] ;  /* 0x0000720000097a13 */ /* 0x006fe20000000000 */
[----:B------:R-:W-:Y:S01]  /*0270*/  UMOV UR13, 0x6 ;  /* 0x00000006000d7882 */ /* 0x000fe20000000000 */
[----:B------:R-:W-:Y:S01]  /*0280*/  SHF.R.S32.HI R85, RZ, 0x1f, R80 ;  /* 0x0000001fff557819 */ /* 0x000fe20000011450 */
[----:B------:R-:W-:Y:S01]  /*0290*/  ULDC.64 UR6, c[0x0][0x198] ;  /* 0x0000660000067ab9 */ /* 0x000fe20000000a00 */
[----:B------:R-:W1:Y:S01]  /*02a0*/  I2F.RP R22, R9 ;  /* 0x0000000900167306 */ /* 0x000e620000209400 */
[----:B------:R-:W-:Y:S01]  /*02b0*/  ULDC.64 UR4, c[0x0][0x1a0] ;  /* 0x0000680000047ab9 */ /* 0x000fe20000000a00 */
[----:B------:R-:W-:Y:S01]  /*02c0*/  IADD3 R81, R3, -0x1, RZ ;  /* 0xffffffff03517810 */ /* 0x000fe20007ffe0ff */
[----:B------:R-:W-:Y:S01]  /*02d0*/  USHF.L.U64.HI UR11, UR6, UR13, UR7 ;  /* 0x0000000d060b7299 */ /* 0x000fe20008010207 */
[CC--:B------:R-:W-:Y:S01]  /*02e0*/  LEA.HI R7, R85.reuse, R80.reuse, RZ, 0x3 ;  /* 0x0000005055077211 */ /* 0x0c0fe200078f18ff */
[----:B------:R-:W-:Y:S01]  /*02f0*/  USHF.L.U64.HI UR13, UR4, UR13, UR5 ;  /* 0x0000000d040d7299 */ /* 0x000fe20008010205 */
[----:B------:R-:W-:Y:S01]  /*0300*/  SHF.R.S32.HI R5, RZ, 0x1f, R81 ;  /* 0x0000001fff057819 */ /* 0x000fe20000011451 */
[----:B------:R-:W-:Y:S01]  /*0310*/  USHF.L.U32 UR12, UR6, 0x6, URZ ;  /* 0x00000006060c7899 */ /* 0x000fe2000800063f */
[----:B------:R-:W-:Y:S01]  /*0320*/  LEA.HI R27, R85, R80, RZ, 0x4 ;  /* 0x00000050551b7211 */ /* 0x000fe200078f20ff */
[----:B------:R-:W-:Y:S01]  /*0330*/  USHF.L.U32 UR14, UR4, 0x6, URZ ;  /* 0x00000006040e7899 */ /* 0x000fe2000800063f */
[C---:B------:R-:W-:Y:S01]  /*0340*/  IMAD R8, R81.reuse, UR11, RZ ;  /* 0x0000000b51087c24 */ /* 0x040fe2000f8e02ff */
[----:B------:R-:W-:Y:S01]  /*0350*/  SHF.R.S32.HI R18, RZ, 0x3, R7 ;  /* 0x00000003ff127819 */ /* 0x000fe20000011407 */
[----:B------:R-:W-:Y:S01]  /*0360*/  IMAD R4, R81, UR13, RZ ;  /* 0x0000000d51047c24 */ /* 0x000fe2000f8e02ff */
[----:B------:R-:W-:Y:S01]  /*0370*/  LOP3.LUT R25, R7, 0xfffffff8, RZ, 0xc0, !PT ;  /* 0xfffffff807197812 */ /* 0x000fe200078ec0ff */
[C---:B------:R-:W-:Y:S01]  /*0380*/  IMAD R8, R5.reuse, UR12, R8 ;  /* 0x0000000c05087c24 */ /* 0x040fe2000f8e0208 */
[----:B------:R-:W-:Y:S01]  /*0390*/  SHF.R.S32.HI R19, RZ, 0x1f, R18 ;  /* 0x0000001fff137819 */ /* 0x000fe20000011412 */
[----:B-1----:R-:W1:Y:S01]  /*03a0*/  MUFU.RCP R22, R22 ;  /* 0x0000001600167308 */ /* 0x002e620000001000 */
[----:B------:R-:W-:Y:S01]  /*03b0*/  IMAD R4, R5, UR14, R4 ;  /* 0x0000000e05047c24 */ /* 0x000fe2000f8e0204 */
[----:B------:R-:W-:Y:S01]  /*03c0*/  SHF.R.S32.HI R5, RZ, 0x4, R27 ;  /* 0x00000004ff057819 */ /* 0x000fe2000001141b */
[C---:B------:R-:W-:Y:S01]  /*03d0*/  IMAD.SHL.U32 R17, R18.reuse, 0x40, RZ ;  /* 0x0000004012117824 */ /* 0x040fe200078e00ff */
[----:B------:R-:W-:Y:S01]  /*03e0*/  IADD3 R21, P0, R18, R13, RZ ;  /* 0x0000000d12157210 */ /* 0x000fe20007f1e0ff */
[----:B------:R-:W-:Y:S01]  /*03f0*/  IMAD.WIDE R208, R208, 0x80, R18 ;  /* 0x00000080d0d07825 */ /* 0x000fe200078e0212 */
[----:B------:R-:W-:Y:S01]  /*0400*/  LEA.HI R2, R27, R5, RZ, 0x1 ;  /* 0x000000051b027211 */ /* 0x000fe200078f08ff */
[----:B------:R-:W-:Y:S01]  /*0410*/  UMOV UR10, 0x5 ;  /* 0x00000005000a7882 */ /* 0x000fe20000000000 */
[----:B------:R-:W-:Y:S01]  /*0420*/  LEA.HI.X.SX32 R12, R13, R19, 0x1, P0 ;  /* 0x000000130d0c7211 */ /* 0x000fe200000f0eff */
[----:B------:R-:W-:Y:S01]  /*0430*/  IMAD.IADD R6, R80, 0x1, -R25 ;  /* 0x0000000150067824 */ /* 0x000fe200078e0a19 */
[----:B------:R-:W-:Y:S01]  /*0440*/  IABS R19, R15 ;  /* 0x0000000f00137213 */ /* 0x000fe20000000000 */
[----:B------:R-:W-:Y:S01]  /*0450*/  ULDC.64 UR8, c[0x0][0x190] ;  /* 0x0000640000087ab9 */ /* 0x000fe20000000a00 */
[----:B------:R-:W-:Y:S01]  /*0460*/  LOP3.LUT R2, R2, 0xfffffffe, RZ, 0xc0, !PT ;  /* 0xfffffffe02027812 */ /* 0x000fe200078ec0ff */
[C---:B------:R-:W-:Y:S01]  /*0470*/  IMAD R14, R12.reuse, c[0x0][0x198], RZ ;  /* 0x000066000c0e7a24 */ /* 0x040fe200078e02ff */
[----:B------:R-:W-:Y:S01]  /*0480*/  LOP3.LUT R0, R15, c[0x0][0x1c8], RZ, 0x3c, !PT ;  /* 0x000072000f007a12 */ /* 0x000fe200078e3cff */
[----:B------:R-:W-:Y:S01]  /*0490*/  IMAD R12, R12, c[0x0][0x1a0], RZ ;  /* 0x000068000c0c7a24 */ /* 0x000fe200078e02ff */
[----:B-1----:R-:W-:Y:S01]  /*04a0*/  IADD3 R22, R22, 0xffffffe, RZ ;  /* 0x0ffffffe16167810 */ /* 0x002fe20007ffe0ff */
[----:B------:R-:W-:Y:S01]  /*04b0*/  IMAD.IADD R2, R5, 0x1, -R2 ;  /* 0x0000000105027824 */ /* 0x000fe200078e0a02 */
[----:B------:R-:W-:Y:S01]  /*04c0*/  LOP3.LUT R17, R17, 0x1c0, RZ, 0xc0, !PT ;  /* 0x000001c011117812 */ /* 0x000fe200078ec0ff */
[C---:B------:R-:W-:Y:S01]  /*04d0*/  IMAD R5, R21.reuse, c[0x0][0x1a4], R12 ;  /* 0x0000690015057a24 */ /* 0x040fe200078e020c */
[----:B------:R-:W1:Y:S01]  /*04e0*/  F2I.FTZ.U32.TRUNC.NTZ R23, R22 ;  /* 0x0000001600177305 */ /* 0x000e62000021f000 */
[----:B------:R-:W-:Y:S01]  /*04f0*/  SHF.L.U32 R204, R6, 0x3, RZ ;  /* 0x0000000306cc7819 */ /* 0x000fe200000006ff */
[----:B------:R-:W-:Y:S01]  /*0500*/  IMAD R14, R21, c[0x0][0x19c], R14 ;  /* 0x00006700150e7a24 */ /* 0x000fe200078e020e */
[----:B------:R-:W-:Y:S01]  /*0510*/  ISETP.GE.AND P1, PT, R0, RZ, PT ;  /* 0x000000ff0000720c */ /* 0x000fe20003f26270 */
[----:B------:R-:W-:Y:S01]  /*0520*/  USHF.L.U64.HI UR9, UR8, UR10, UR9 ;  /* 0x0000000a08097299 */ /* 0x000fe20008010209 */
[--C-:B------:R-:W-:Y:S01]  /*0530*/  LOP3.LUT R0, R17, 0x38, R204.reuse, 0xf8, !PT ;  /* 0x0000003811007812 */ /* 0x100fe200078ef8cc */
[----:B------:R-:W-:Y:S01]  /*0540*/  USHF.L.U32 UR8, UR8, 0x5, URZ ;  /* 0x0000000508087899 */ /* 0x000fe2000800063f */
[----:B------:R-:W-:Y:S01]  /*0550*/  SHF.R.U32.HI R17, RZ, 0x3, R17 ;  /* 0x00000003ff117819 */ /* 0x000fe20000011611 */
[----:B------:R-:W-:Y:S01]  /*0560*/  USHF.L.U64.HI UR5, UR4, UR10, UR5 ;  /* 0x0000000a04057299 */ /* 0x000fe20008010205 */
[----:B------:R-:W-:Y:S01]  /*0570*/  SHF.R.S32.HI R10, RZ, 0x1f, R11 ;  /* 0x0000001fff0a7819 */ /* 0x000fe2000001140b */
[----:B------:R-:W-:Y:S01]  /*0580*/  USHF.L.U32 UR4, UR4, 0x5, URZ ;  /* 0x0000000504047899 */ /* 0x000fe2000800063f */
[----:B------:R-:W-:Y:S01]  /*0590*/  LOP3.LUT R17, R0, R17, RZ, 0x3c, !PT ;  /* 0x0000001100117212 */ /* 0x000fe200078e3cff */
[----:B------:R-:W-:Y:S01]  /*05a0*/  IMAD.SHL.U32 R156, R80, 0x2, RZ ;  /* 0x00000002509c7824 */ /* 0x000fe200078e00ff */
[----:B------:R-:W-:Y:S01]  /*05b0*/  SHF.R.S32.HI R205, RZ, 0x1f, R204 ;  /* 0x0000001fffcd7819 */ /* 0x000fe200000114cc */
[----:B------:R-:W-:Y:S01]  /*05c0*/  IMAD R0, R10, c[0x0][0x178], RZ ;  /* 0x00005e000a007a24 */ /* 0x000fe200078e02ff */
[----:B------:R-:W-:Y:S01]  /*05d0*/  LOP3.LUT R27, R27, 0xfffffff0, RZ, 0xc0, !PT ;  /* 0xfffffff01b1b7812 */ /* 0x000fe200078ec0ff */
[----:B-1----:R-:W-:Y:S01]  /*05e0*/  IMAD.MOV R16, RZ, RZ, -R23 ;  /* 0x000000ffff107224 */ /* 0x002fe200078e0a17 */
[----:B------:R-:W-:Y:S01]  /*05f0*/  MOV R22, RZ ;  /* 0x000000ff00167202 */ /* 0x000fe20000000f00 */
[C---:B------:R-:W-:Y:S01]  /*0600*/  IMAD R0, R11.reuse, c[0x0][0x17c], R0 ;  /* 0x00005f000b007a24 */ /* 0x040fe200078e0200 */
[----:B------:R-:W-:Y:S01]  /*0610*/  SHF.R.S32.HI R18, RZ, 0x1f, R15 ;  /* 0x0000001fff127819 */ /* 0x000fe2000001140f */
[----:B------:R-:W-:Y:S01]  /*0620*/  IMAD R16, R16, R9, RZ ;  /* 0x0000000910107224 */ /* 0x000fe200078e02ff */
[----:B------:R-:W-:Y:S01]  /*0630*/  ISETP.NE.AND P2, PT, RZ, c[0x0][0x1c8], PT ;  /* 0x00007200ff007a0c */ /* 0x000fe20003f45270 */
[----:B------:R-:W-:Y:S01]  /*0640*/  IMAD.WIDE.U32 R24, R11, c[0x0][0x178], R204 ;  /* 0x00005e000b187a25 */ /* 0x000fe200078e00cc */
[----:B------:R-:W-:-:S03]  /*0650*/  LOP3.LUT R156, R156, 0x6, RZ, 0xc0, !PT ;  /* 0x000000069c9c7812 */ /* 0x000fc600078ec0ff */
[----:B------:R-:W-:-:S04]  /*0660*/  IMAD.HI.U32 R16, R23, R16, R22 ;  /* 0x0000001017107227 */ /* 0x000fc800078e0016 */
[----:B------:R-:W-:Y:S02]  /*0670*/  IMAD R18, R18, c[0x0][0x1a8], RZ ;  /* 0x00006a0012127a24 */ /* 0x000fe400078e02ff */
[----:B------:R-:W-:-:S04]  /*0680*/  IMAD.HI.U32 R13, R16, R19, RZ ;  /* 0x00000013100d7227 */ /* 0x000fc800078e00ff */
[----:B------:R-:W-:Y:S02]  /*0690*/  IMAD.MOV R12, RZ, RZ, -R13 ;  /* 0x000000ffff0c7224 */ /* 0x000fe400078e0a0d */
[----:B------:R-:W-:Y:S01]  /*06a0*/  IMAD.IADD R16, R80, 0x1, -R27 ;  /* 0x0000000150107824 */ /* 0x000fe200078e0a1b */
[----:B------:R-:W-:Y:S01]  /*06b0*/  IADD3 R27, R25, R0, RZ ;  /* 0x00000000191b7210 */ /* 0x000fe20007ffe0ff */
[----:B------:R-:W-:Y:S01]  /*06c0*/  IMAD R12, R9, R12, R19 ;  /* 0x0000000c090c7224 */ /* 0x000fe200078e0213 */
[----:B------:R-:W-:Y:S01]  /*06d0*/  LEA.HI R19, R85, R80, RZ, 0x6 ;  /* 0x0000005055137211 */ /* 0x000fe200078f30ff */
[----:B------:R-:W-:Y:S01]  /*06e0*/  IMAD.MOV.U32 R26, RZ, RZ, R24 ;  /* 0x000000ffff1a7224 */ /* 0x000fe200078e0018 */
[----:B------:R-:W-:Y:S01]  /*06f0*/  SHF.R.S32.HI R25, RZ, 0x1f, R16 ;  /* 0x0000001fff197819 */ /* 0x000fe20000011410 */
[----:B------:R-:W-:Y:S01]  /*0700*/  IMAD R18, R15, c[0x0][0x1ac], R18 ;  /* 0x00006b000f127a24 */ /* 0x000fe200078e0212 */
[----:B------:R-:W-:Y:S01]  /*0710*/  ISETP.GT.U32.AND P0, PT, R9, R12, PT ;  /* 0x0000000c0900720c */ /* 0x000fe20003f04070 */
[----:B------:R-:W-:Y:S01]  /*0720*/  IMAD.WIDE.U32 R26, R15, c[0x0][0x1a8], R26 ;  /* 0x00006a000f1a7a25 */ /* 0x000fe200078e001a */
[----:B------:R-:W-:-:S02]  /*0730*/  LEA.HI R0, R25, R16, RZ, 0x3 ;  /* 0x0000001019007211 */ /* 0x000fc400078f18ff */
[----:B------:R-:W-:Y:S01]  /*0740*/  LEA.HI R85, R85, R80, RZ, 0x5 ;  /* 0x0000005055557211 */ /* 0x000fe200078f28ff */
[----:B------:R-:W-:Y:S01]  /*0750*/  IMAD.IADD R27, R27, 0x1, R18 ;  /* 0x000000011b1b7824 */ /* 0x000fe200078e0212 */
[C---:B------:R-:W-:Y:S01]  /*0760*/  LOP3.LUT R15, R0.reuse, 0xfffffff8, RZ, 0xc0, !PT ;  /* 0xfffffff8000f7812 */ /* 0x040fe200078ec0ff */
[----:B------:R-:W-:Y:S01]  /*0770*/  IMAD.WIDE.U32 R22, R21, c[0x0][0x198], R204 ;  /* 0x0000660015167a25 */ /* 0x000fe200078e00cc */
[----:B------:R-:W-:Y:S02]  /*0780*/  SHF.L.U32 R83, R0, 0x6, RZ ;  /* 0x0000000600537819 */ /* 0x000fe400000006ff */
[----:B------:R-:W-:Y:S01]  /*0790*/  SHF.R.S32.HI R86, RZ, 0x5, R85 ;  /* 0x00000005ff567819 */ /* 0x000fe20000011455 */
[----:B------:R-:W-:Y:S01]  /*07a0*/  IMAD.WIDE.U32 R26, R208, c[0x0][0x190], R26 ;  /* 0x00006400d01a7a25 */ /* 0x000fe200078e001a */
[----:B------:R-:W-:Y:S02]  /*07b0*/  IADD3 R23, R23, R14, RZ ;  /* 0x0000000e17177210 */ /* 0x000fe40007ffe0ff */
[----:B------:R-:W-:Y:S01]  /*07c0*/  @!P0 IADD3 R13, R13, 0x1, RZ ;  /* 0x000000010d0d8810 */ /* 0x000fe20007ffe0ff */
[----:B------:R-:W-:Y:S01]  /*07d0*/  @!P0 IMAD.IADD R12, R12, 0x1, -R9 ;  /* 0x000000010c0c8824 */ /* 0x000fe200078e0a09 */
[----:B------:R-:W-:Y:S01]  /*07e0*/  LEA R14, P0, R26, c[0x0][0x160], 0x1 ;  /* 0x000058001a0e7a11 */ /* 0x000fe200078008ff */
[----:B------:R-:W-:Y:S01]  /*07f0*/  IMAD.WIDE.U32 R20, R21, c[0x0][0x1a0], R204 ;  /* 0x0000680015147a25 */ /* 0x000fe200078e00cc */
[----:B------:R-:W-:-:S02]  /*0800*/  LOP3.LUT R83, R83, 0xfffffe00, RZ, 0xc0, !PT ;  /* 0xfffffe0053537812 */ /* 0x000fc400078ec0ff */
[----:B------:R-:W-:Y:S01]  /*0810*/  ISETP.GE.U32.AND P3, PT, R12, R9, PT ;  /* 0x000000090c00720c */ /* 0x000fe20003f66070 */
[----:B------:R-:W-:Y:S01]  /*0820*/  IMAD R9, R209, c[0x0][0x190], RZ ;  /* 0x00006400d1097a24 */ /* 0x000fe200078e02ff */
[----:B------:R-:W-:Y:S01]  /*0830*/  MOV R0, 0x20 ;  /* 0x0000002000007802 */ /* 0x000fe20000000f00 */
[----:B------:R-:W-:Y:S01]  /*0840*/  IMAD.IADD R21, R21, 0x1, R5 ;  /* 0x0000000115157824 */ /* 0x000fe200078e0205 */
[----:B------:R-:W-:Y:S01]  /*0850*/  IADD3 R5, R16, -R15, RZ ;  /* 0x8000000f10057210 */ /* 0x000fe20007ffe0ff */
[----:B------:R-:W-:Y:S01]  /*0860*/  IMAD R9, R208, c[0x0][0x194], R9 ;  /* 0x00006500d0097a24 */ /* 0x000fe200078e0209 */
[----:B------:R-:W-:Y:S01]  /*0870*/  LEA R87, R86, R87, 0x4 ;  /* 0x0000005756577211 */ /* 0x000fe200078e20ff */
[C---:B------:R-:W-:Y:S01]  /*0880*/  IMAD R12, R10.reuse, c[0x0][0x180], RZ ;  /* 0x000060000a0c7a24 */ /* 0x040fe200078e02ff */
[----:B------:R-:W-:Y:S01]  /*0890*/  SHF.L.U32 R82, R5, 0x6, RZ ;  /* 0x0000000605527819 */ /* 0x000fe200000006ff */
[----:B------:R-:W-:Y:S02]  /*08a0*/  IMAD.IADD R9, R27, 0x1, R9 ;  /* 0x000000011b097824 */ /* 0x000fe400078e0209 */
[----:B------:R-:W-:Y:S01]  /*08b0*/  IMAD R10, R10, c[0x0][0x188], RZ ;  /* 0x000062000a0a7a24 */ /* 0x000fe200078e02ff */
[----:B------:R-:W-:Y:S01]  /*08c0*/  LOP3.LUT R82, R82, 0x1c0, RZ, 0xc0, !PT ;  /* 0x000001c052527812 */ /* 0x000fe200078ec0ff */
[----:B------:R-:W-:Y:S01]  /*08d0*/  IMAD.SHL.U32 R24, R19, 0x8, RZ ;  /* 0x0000000813187824 */ /* 0x000fe200078e00ff */
[----:B------:R-:W-:Y:S01]  /*08e0*/  @P3 IADD3 R13, R13, 0x1, RZ ;  /* 0x000000010d0d3810 */ /* 0x000fe20007ffe0ff */
[C---:B------:R-:W-:Y:S01]  /*08f0*/  IMAD R10, R11.reuse, c[0x0][0x18c], R10 ;  /* 0x000063000b0a7a24 */ /* 0x040fe200078e020a */
[----:B------:R-:W-:Y:S01]  /*0900*/  LEA.HI.X R15, R26, c[0x0][0x164], R9, 0x1, P0 ;  /* 0x000059001a0f7a11 */ /* 0x000fe200000f0c09 */
[----:B------:R-:W-:Y:S01]  /*0910*/  IMAD.WIDE.U32 R200, R11, c[0x0][0x180], R22 ;  /* 0x000060000bc87a25 */ /* 0x000fe200078e0016 */
[----:B------:R-:W-:-:S02]  /*0920*/  IADD3 R26, P0, R14, UR8, RZ ;  /* 0x000000080e1a7c10 */ /* 0x000fc4000ff1e0ff */
[----:B------:R-:W-:Y:S01]  /*0930*/  LOP3.LUT R17, R17, 0x7ffffe00, R24, 0xf8, !PT ;  /* 0x7ffffe0011117812 */ /* 0x000fe200078ef818 */
[----:B------:R-:W-:Y:S01]  /*0940*/  IMAD.WIDE.U32 R152, R11, c[0x0][0x188], R20 ;  /* 0x000062000b987a25 */ /* 0x000fe200078e0014 */
[----:B------:R-:W-:Y:S02]  /*0950*/  IADD3.X R27, R15, UR9, RZ, P0, !PT ;  /* 0x000000090f1b7c10 */ /* 0x000fe400087fe4ff */
[----:B------:R-:W-:Y:S01]  /*0960*/  IADD3 R22, P0, R26, UR8, RZ ;  /* 0x000000081a167c10 */ /* 0x000fe2000ff1e0ff */
[----:B------:R-:W-:Y:S01]  /*0970*/  @!P1 IMAD.MOV R13, RZ, RZ, -R13 ;  /* 0x000000ffff0d9224 */ /* 0x000fe200078e0a0d */
[----:B------:R-:W-:Y:S01]  /*0980*/  @!P2 LOP3.LUT R13, RZ, c[0x0][0x1c8], RZ, 0x33, !PT ;  /* 0x00007200ff0daa12 */ /* 0x000fe200078e33ff */
[----:B------:R-:W-:Y:S01]  /*0990*/  IMAD R12, R11, c[0x0][0x184], R12 ;  /* 0x000061000b0c7a24 */ /* 0x000fe200078e020c */
[----:B------:R-:W-:Y:S01]  /*09a0*/  IADD3.X R23, R27, UR9, RZ, P0, !PT ;  /* 0x000000091b177c10 */ /* 0x000fe200087fe4ff */
[----:B------:R-:W-:Y:S01]  /*09b0*/  IMAD.IADD R153, R153, 0x1, R10 ;  /* 0x0000000199997824 */ /* 0x000fe200078e020a */
[----:B------:R-:W-:Y:S01]  /*09c0*/  SHF.R.S32.HI R10, RZ, 0x1f, R13 ;  /* 0x0000001fff0a7819 */ /* 0x000fe2000001140d */
[----:B------:R-:W-:Y:S01]  /*09d0*/  IMAD.SHL.U32 R9, R2, 0x8, RZ ;  /* 0x0000000802097824 */ /* 0x000fe200078e00ff */
[----:B------:R-:W-:Y:S01]  /*09e0*/  IADD3 R24, P0, R22, UR8, RZ ;  /* 0x0000000816187c10 */ /* 0x000fe2000ff1e0ff */
[----:B------:R-:W-:Y:S01]  /*09f0*/  IMAD.WIDE.U32 R152, R13, c[0x0][0x1b8], R152 ;  /* 0x00006e000d987a25 */ /* 0x000fe200078e0098 */
[----:B------:R-:W-:-:S02]  /*0a00*/  IADD3 R201, R201, R12, RZ ;  /* 0x0000000cc9c97210 */ /* 0x000fc40007ffe0ff */
[----:B------:R-:W-:Y:S01]  /*0a10*/  IADD3.X R25, R23, UR9, RZ, P0, !PT ;  /* 0x0000000917197c10 */ /* 0x000fe200087fe4ff */
[----:B------:R-:W-:Y:S01]  /*0a20*/  IMAD R12, R10, c[0x0][0x1b0], RZ ;  /* 0x00006c000a0c7a24 */ /* 0x000fe200078e02ff */
[----:B------:R-:W-:Y:S01]  /*0a30*/  IADD3 R20, P0, R24, UR8, RZ ;  /* 0x0000000818147c10 */ /* 0x000fe2000ff1e0ff */
[----:B------:R-:W-:Y:S01]  /*0a40*/  IMAD.WIDE.U32 R200, R13, c[0x0][0x1b0], R200 ;  /* 0x00006c000dc87a25 */ /* 0x000fe200078e00c8 */
[----:B------:R-:W-:Y:S02]  /*0a50*/  SHF.L.U32 R199, R17, 0x1, RZ ;  /* 0x0000000111c77819 */ /* 0x000fe400000006ff */
[----:B------:R-:W-:Y:S01]  /*0a60*/  IADD3.X R21, R25, UR9, RZ, P0, !PT ;  /* 0x0000000919157c10 */ /* 0x000fe200087fe4ff */
[----:B------:R-:W-:Y:S01]  /*0a70*/  IMAD R203, R13, c[0x0][0x1b4], R12 ;  /* 0x00006d000dcb7a24 */ /* 0x000fe200078e020c */
[----:B------:R-:W-:Y:S01]  /*0a80*/  IADD3 R18, P0, R20, UR8, RZ ;  /* 0x0000000814127c10 */ /* 0x000fe2000ff1e0ff */
[----:B------:R1:W-:Y:S01]  /*0a90*/  LDGSTS.E.BYPASS.LTC128B.128 [R199], [R14.64] ;  /* 0x000000000ec77fae */ /* 0x0003e2000b901d50 */
[----:B------:R-:W-:Y:S01]  /*0aa0*/  MOV R202, R200 ;  /* 0x000000c800ca7202 */ /* 0x000fe20000000f00 */
[----:B------:R-:W-:Y:S01]  /*0ab0*/  IMAD.IADD R203, R201, 0x1, R203 ;  /* 0x00000001c9cb7824 */ /* 0x000fe200078e02cb */
[----:B------:R-:W-:Y:S01]  /*0ac0*/  IADD3.X R19, R21, UR9, RZ, P0, !PT ;  /* 0x0000000915137c10 */ /* 0x000fe200087fe4ff */
[----:B------:R2:W-:Y:S01]  /*0ad0*/  LDGSTS.E.BYPASS.LTC128B.128 [R199+0x800], [R26.64] ;  /* 0x008000001ac77fae */ /* 0x0005e2000b901d50 */
[----:B------:R-:W-:Y:S01]  /*0ae0*/  IADD3 R16, P0, R18, UR8, RZ ;  /* 0x0000000812107c10 */ /* 0x000fe2000ff1e0ff */
[----:B------:R-:W-:Y:S01]  /*0af0*/  IMAD R10, R10, c[0x0][0x1b8], RZ ;  /* 0x00006e000a0a7a24 */ /* 0x000fe200078e02ff */
[----:B------:R-:W-:Y:S01]  /*0b00*/  MOV R154, R152 ;  /* 0x00000098009a7202 */ /* 0x000fe20000000f00 */
[----:B------:R3:W-:Y:S01]  /*0b10*/  LDGSTS.E.BYPASS.LTC128B.128 [R199+0x1000], [R22.64] ;  /* 0x0100000016c77fae */ /* 0x0007e2000b901d50 */
[----:B------:R-:W-:Y:S01]  /*0b20*/  IADD3.X R17, R19, UR9, RZ, P0, !PT ;  /* 0x0000000913117c10 */ /* 0x000fe200087fe4ff */
[----:B------:R-:W-:Y:S01]  /*0b30*/  IMAD R13, R13, c[0x0][0x1bc], R10 ;  /* 0x00006f000d0d7a24 */ /* 0x000fe200078e020a */
[----:B------:R-:W-:Y:S01]  /*0b40*/  SHF.L.U32 R10, R6, 0x6, RZ ;  /* 0x00000006060a7819 */ /* 0x000fe200000006ff */
[----:B------:R4:W-:Y:S01]  /*0b50*/  LDGSTS.E.BYPASS.LTC128B.128 [R199+0x1800], [R24.64] ;  /* 0x0180000018c77fae */ /* 0x0009e2000b901d50 */
[----:B------:R-:W-:Y:S01]  /*0b60*/  LOP3.LUT R9, R82, 0x8, R9, 0xf8, !PT ;  /* 0x0000000852097812 */ /* 0x000fe200078ef809 */
[----:B------:R-:W-:Y:S01]  /*0b70*/  IMAD.IADD R155, R153, 0x1, R13 ;  /* 0x00000001999b7824 */ /* 0x000fe200078e020d */
[----:B------:R-:W-:Y:S01]  /*0b80*/  LOP3.LUT R10, R10, 0x1c0, RZ, 0xc0, !PT ;  /* 0x000001c00a0a7812 */ /* 0x000fe200078ec0ff */
[----:B------:R5:W-:Y:S01]  /*0b90*/  LDGSTS.E.BYPASS.LTC128B.128 [R199+0x2000], [R20.64] ;  /* 0x0200000014c77fae */ /* 0x000be2000b901d50 */
[----:B------:R-:W-:-:S03]  /*0ba0*/  SHF.R.U32.HI R82, RZ, 0x3, R82 ;  /* 0x00000003ff527819 */ /* 0x000fc60000011652 */
[----:B------:R2:W-:Y:S01]  /*0bb0*/  LDGSTS.E.BYPASS.LTC128B.128 [R199+0x2800], [R18.64] ;  /* 0x0280000012c77fae */ /* 0x0005e2000b901d50 */
[----:B------:R-:W-:-:S03]  /*0bc0*/  LOP3.LUT R82, R9, R82, RZ, 0x3c, !PT ;  /* 0x0000005209527212 */ /* 0x000fc600078e3cff */
[----:B------:R2:W-:Y:S01]  /*0bd0*/  LDGSTS.E.BYPASS.LTC128B.128 [R199+0x3000], [R16.64] ;  /* 0x0300000010c77fae */ /* 0x0005e2000b901d50 */
[----:B------:R-:W-:Y:S01]  /*0be0*/  LOP3.LUT R191, R82, R83, RZ, 0xfc, !PT ;  /* 0x0000005352bf7212 */ /* 0x000fe200078efcff */
[----:B-1----:R-:W-:-:S04]  /*0bf0*/  IMAD.WIDE.U32 R14, R81, UR12, R202 ;  /* 0x0000000c510e7c25 */ /* 0x002fc8000f8e00ca */
[----:B------:R-:W-:Y:S01]  /*0c00*/  IMAD.IADD R8, R15, 0x1, R8 ;  /* 0x000000010f087824 */ /* 0x000fe200078e0208 */
[----:B---3--:R-:W-:Y:S02]  /*0c10*/  LEA R22, P0, R14, c[0x0][0x168], 0x1 ;  /* 0x00005a000e167a11 */ /* 0x008fe400078008ff */
[----:B----4-:R-:W-:Y:S01]  /*0c20*/  IADD3 R24, P1, R16, UR8, RZ ;  /* 0x0000000810187c10 */ /* 0x010fe2000ff3e0ff */
[----:B------:R-:W-:Y:S01]  /*0c30*/  USHF.L.U32 UR8, UR6, 0x5, URZ ;  /* 0x0000000506087899 */ /* 0x000fe2000800063f */
[----:B------:R-:W-:Y:S01]  /*0c40*/  LEA.HI.X R23, R14, c[0x0][0x16c], R8, 0x1, P0 ;  /* 0x00005b000e177a11 */ /* 0x000fe200000f0c08 */
[----:B------:R-:W-:Y:S01]  /*0c50*/  USHF.L.U64.HI UR6, UR6, UR10, UR7 ;  /* 0x0000000a06067299 */ /* 0x000fe20008010207 */
[----:B------:R-:W-:Y:S01]  /*0c60*/  IADD3.X R25, R17, UR9, RZ, P1, !PT ;  /* 0x0000000911197c10 */ /* 0x000fe20008ffe4ff */
[----:B------:R-:W-:Y:S01]  /*0c70*/  IMAD.WIDE.U32 R14, R81, UR14, R154 ;  /* 0x0000000e510e7c25 */ /* 0x000fe2000f8e009a */
[----:B------:R-:W-:Y:S02]  /*0c80*/  LOP3.LUT R8, R10, 0x8, R7, 0xf8, !PT ;  /* 0x000000080a087812 */ /* 0x000fe400078ef807 */
[----:B-----5:R-:W-:Y:S01]  /*0c90*/  IADD3 R20, P0, R22, UR8, RZ ;  /* 0x0000000816147c10 */ /* 0x020fe2000ff1e0ff */
[----:B------:R1:W-:Y:S01]  /*0ca0*/  LDGSTS.E.BYPASS.LTC128B.128 [R199+0x3800], [R24.64] ;  /* 0x0380000018c77fae */ /* 0x0003e2000b901d50 */
[----:B------:R-:W-:Y:S01]  /*0cb0*/  IMAD.IADD R4, R15, 0x1, R4 ;  /* 0x000000010f047824 */ /* 0x000fe200078e0204 */
[----:B------:R-:W-:-:S02]  /*0cc0*/  SHF.R.U32.HI R7, RZ, 0x3, R10 ;  /* 0x00000003ff077819 */ /* 0x000fc4000001160a */
[----:B------:R-:W-:Y:S01]  /*0cd0*/  IADD3.X R21, R23, UR6, RZ, P0, !PT ;  /* 0x0000000617157c10 */ /* 0x000fe200087fe4ff */
[----:B------:R3:W-:Y:S01]  /*0ce0*/  LDGSTS.E.BYPASS.LTC128B.128 [R199+0x4000], [R22.64] ;  /* 0x0400000016c77fae */ /* 0x0007e2000b901d50 */
[----:B--2---:R-:W-:Y:S02]  /*0cf0*/  IADD3 R18, P0, R20, UR8, RZ ;  /* 0x0000000814127c10 */ /* 0x004fe4000ff1e0ff */
[----:B------:R-:W-:Y:S01]  /*0d00*/  LOP3.LUT R7, R8, R7, RZ, 0x3c, !PT ;  /* 0x0000000708077212 */ /* 0x000fe200078e3cff */
[----:B------:R3:W-:Y:S01]  /*0d10*/  LDGSTS.E.BYPASS.LTC128B.128 [R199+0x4800], [R20.64] ;  /* 0x0480000014c77fae */ /* 0x0007e2000b901d50 */
[----:B------:R-:W-:Y:S02]  /*0d20*/  IADD3.X R19, R21, UR6, RZ, P0, !PT ;  /* 0x0000000615137c10 */ /* 0x000fe400087fe4ff */
[----:B------:R-:W-:Y:S01]  /*0d30*/  IADD3 R16, P0, R18, UR8, RZ ;  /* 0x0000000812107c10 */ /* 0x000fe2000ff1e0ff */
[----:B------:R-:W-:Y:S01]  /*0d40*/  IMAD R2, R2, 0x200, R7 ;  /* 0x0000020002027824 */ /* 0x000fe200078e0207 */
[----:B------:R-:W-:Y:S01]  /*0d50*/  LEA R7, R86, R83, 0xa ;  /* 0x0000005356077211 */ /* 0x000fe200078e50ff */
[----:B------:R2:W-:Y:S01]  /*0d60*/  LDGSTS.E.BYPASS.LTC128B.128 [R199+0x5000], [R18.64] ;  /* 0x0500000012c77fae */ /* 0x0005e2000b901d50 */
[----:B------:R-:W-:-:S02]  /*0d70*/  IADD3.X R17, R19, UR6, RZ, P0, !PT ;  /* 0x0000000613117c10 */ /* 0x000fc400087fe4ff */
[----:B------:R-:W-:Y:S01]  /*0d80*/  LEA R12, P0, R14, c[0x0][0x170], 0x1 ;  /* 0x00005c000e0c7a11 */ /* 0x000fe200078008ff */
[----:B------:R-:W-:Y:S01]  /*0d90*/  IMAD.IADD R198, R7, 0x1, R82 ;  /* 0x0000000107c67824 */ /* 0x000fe200078e0252 */
[----:B------:R-:W-:Y:S01]  /*0da0*/  SHF.L.U32 R102, R2, 0x1, RZ ;  /* 0x0000000102667819 */ /* 0x000fe200000006ff */
[----:B------:R4:W-:Y:S01]  /*0db0*/  LDGSTS.E.BYPASS.LTC128B.128 [R199+0x5800], [R16.64] ;  /* 0x0580000010c77fae */ /* 0x0009e2000b901d50 */
[----:B------:R-:W-:Y:S01]  /*0dc0*/  LEA.HI.X R13, R14, c[0x0][0x174], R4, 0x1, P0 ;  /* 0x00005d000e0d7a11 */ /* 0x000fe200000f0c04 */
[----:B------:R-:W-:Y:S01]  /*0dd0*/  IMAD.SHL.U32 R198, R198, 0x2, RZ ;  /* 0x00000002c6c67824 */ /* 0x000fe200078e00ff */
[----:B------:R-:W-:Y:S01]  /*0de0*/  LOP3.LUT P1, RZ, R5, 0x2, RZ, 0xc0, !PT ;  /* 0x0000000205ff7812 */ /* 0x000fe2000782c0ff */
[----:B------:R-:W0:Y:S01]  /*0df0*/  LDGDEPBAR ;  /* 0x00000000000079af */ /* 0x000e220000000000 */
[----:B------:R-:W-:Y:S01]  /*0e00*/  LEA R197, R2, 0x4000, 0x1 ;  /* 0x0000400002c57811 */ /* 0x000fe200078e08ff */
[----:B------:R-:W-:-:S03]  /*0e10*/  IMAD.MOV.U32 R2, RZ, RZ, 0x40 ;  /* 0x00000040ff027424 */ /* 0x000fc600078e00ff */
[----:B------:R-:W-:Y:S02]  /*0e20*/  IADD3 R193, R197, 0x40, RZ ;  /* 0x00000040c5c17810 */ /* 0x000fe40007ffe0ff */
[----:B----4-:R-:W-:Y:S01]  /*0e30*/  IADD3 R16, P0, R12, UR4, RZ ;  /* 0x000000040c107c10 */ /* 0x010fe2000ff1e0ff */
[----:B------:R-:W-:-:S04]  /*0e40*/  DEPBAR.LE SB0, 0x0 ;  /* 0x000080000000791a */ /* 0x000fc80000000000 */
[----:B------:R-:W-:Y:S01]  /*0e50*/  BAR.SYNC.DEFER_BLOCKING 0x0 ;  /* 0x0000000000007b1d */ /* 0x000fe20000010000 */
[----:B------:R-:W-:Y:S02]  /*0e60*/  IADD3.X R17, R13, UR5, RZ, P0, !PT ;  /* 0x000000050d117c10 */ /* 0x000fe400087fe4ff */
[----:B------:R-:W-:-:S04]  /*0e70*/  IADD3 R14, P0, R16, UR4, RZ ;  /* 0x00000004100e7c10 */ /* 0x000fc8000ff1e0ff */
[----:B------:R-:W-:Y:S02]  /*0e80*/  IADD3.X R15, R17, UR5, RZ, P0, !PT ;  /* 0x00000005110f7c10 */ /* 0x000fe400087fe4ff */
[----:B--2---:R-:W-:-:S04]  /*0e90*/  IADD3 R18, P0, R14, UR4, RZ ;  /* 0x000000040e127c10 */ /* 0x004fc8000ff1e0ff */
[----:B------:R-:W-:Y:S02]  /*0ea0*/  IADD3.X R19, R15, UR5, RZ, P0, !PT ;  /* 0x000000050f137c10 */ /* 0x000fe400087fe4ff */
[----:B------:R-:W-:-:S04]  /*0eb0*/  LOP3.LUT P0, RZ, R6, 0x2, RZ, 0xc0, !PT ;  /* 0x0000000206ff7812 */ /* 0x000fc8000780c0ff */
[C---:B------:R-:W-:Y:S02]  /*0ec0*/  SEL R4, R0.reuse, 0xffffffe0, !P0 ;  /* 0xffffffe000047807 */ /* 0x040fe40004000000 */
[----:B------:R-:W-:Y:S02]  /*0ed0*/  SEL R0, R0, 0xffffffe0, !P1 ;  /* 0xffffffe000007807 */ /* 0x000fe40004800000 */
[----:B------:R-:W-:Y:S01]  /*0ee0*/  IADD3 R195, R197, R4, RZ ;  /* 0x00000004c5c37210 */ /* 0x000fe20007ffe0ff */
[----:B------:R-:W-:Y:S01]  /*0ef0*/  @!PT LDS RZ, [RZ] ;  /* 0x00000000fffff984 */ /* 0x000fe20000000800 */
[----:B------:R-:W-:Y:S01]  /*0f00*/  @!PT LDS RZ, [RZ] ;  /* 0x00000000fffff984 */ /* 0x000fe20000000800 */
[----:B------:R-:W-:Y:S01]  /*0f10*/  @!PT LDS RZ, [RZ] ;  /* 0x00000000fffff984 */ /* 0x000fe20000000800 */
[----:B------:R2:W-:Y:S01]  /*0f20*/  LDGSTS.E.BYPASS.LTC128B.128 [R199+0x6000], [R12.64] ;  /* 0x060000000cc77fae */ /* 0x0005e2000b901d50 */
[----:B------:R-:W-:Y:S01]  /*0f30*/  LOP3.LUT P0, RZ, R6, 0x4, RZ, 0xc0, !PT ;  /* 0x0000000406ff7812 */ /* 0x000fe2000780c0ff */
[----:B------:R-:W-:Y:S01]  /*0f40*/  IMAD.IADD R196, R198, 0x1, R0 ;  /* 0x00000001c6c47824 */ /* 0x000fe200078e0200 */
[----:B------:R-:W-:Y:S01]  /*0f50*/  LOP3.LUT P1, RZ, R5, 0x4, RZ, 0xc0, !PT ;  /* 0x0000000405ff7812 */ /* 0x000fe2000782c0ff */
[----:B------:R4:W-:Y:S03]  /*0f60*/  LDGSTS.E.BYPASS.LTC128B.128 [R199+0x6800], [R16.64] ;  /* 0x0680000010c77fae */ /* 0x0009e6000b901d50 */
[----:B------:R-:W-:Y:S01]  /*0f70*/  SEL R2, R2, 0xffffffc0, !P1 ;  /* 0xffffffc002027807 */ /* 0x000fe20004800000 */
[----:B------:R2:W-:Y:S03]  /*0f80*/  LDGSTS.E.BYPASS.LTC128B.128 [R199+0x7000], [R14.64] ;  /* 0x070000000ec77fae */ /* 0x0005e6000b901d50 */
[----:B------:R-:W-:Y:S01]  /*0f90*/  IADD3 R194, R198, R2, RZ ;  /* 0x00000002c6c27210 */ /* 0x000fe20007ffe0ff */
[----:B------:R4:W-:Y:S02]  /*0fa0*/  LDGSTS.E.BYPASS.LTC128B.128 [R199+0x7800], [R18.64] ;  /* 0x0780000012c77fae */ /* 0x0009e4000b901d50 */
[----:B------:R-:W-:-:S02]  /*0fb0*/  @P0 IADD3 R193, R197, -0x40, RZ ;  /* 0xffffffc0c5c10810 */ /* 0x000fc40007ffe0ff */
[----:B------:R-:W-:Y:S01]  /*0fc0*/  LDSM.16.M88.4 R44, [R102+0x4000] ;  /* 0x00400000662c783b */ /* 0x000fe20000000200 */
[----:B------:R-:W-:Y:S02]  /*0fd0*/  IADD3 R192, R0, R194, RZ ;  /* 0x000000c200c07210 */ /* 0x000fe40007ffe0ff */
[----:B------:R-:W-:Y:S01]  /*0fe0*/  IMAD.IADD R184, R4, 0x1, R193 ;  /* 0x0000000104b87824 */ /* 0x000fe200078e02c1 */
[----:B------:R-:W5:Y:S01]  /*0ff0*/  LDSM.16.M88.4 R28, [R198+0x2000] ;  /* 0x00200000c61c783b */ /* 0x000f620000000200 */
[----:B------:R-:W-:Y:S02]  /*1000*/  ISETP.NE.AND P0, PT, R3, 0x1, PT ;  /* 0x000000010300780c */ /* 0x000fe40003f05270 */
[C---:B------:R-:W-:Y:S01]  /*1010*/  IADD3 R187, R193.reuse, 0x800, RZ ;  /* 0x00000800c1bb7810 */ /* 0x040fe20007ffe0ff */
[----:B------:R-:W5:Y:S01]  /*1020*/  LDSM.16.M88.4 R8, [R198] ;  /* 0x00000000c608783b */ /* 0x000f620000000200 */
[C---:B------:R-:W-:Y:S02]  /*1030*/  IADD3 R186, R193.reuse, 0x1000, RZ ;  /* 0x00001000c1ba7810 */ /* 0x040fe40007ffe0ff */
[----:B------:R-:W-:Y:S01]  /*1040*/  IADD3 R185, R193, 0x1800, RZ ;  /* 0x00001800c1b97810 */ /* 0x000fe20007ffe0ff */
[----:B------:R-:W-:Y:S04]  /*1050*/  LDSM.16.M88.4 R48, [R195] ;  /* 0x00000000c330783b */ /* 0x000fe80000000200 */
[----:B---3--:R-:W3:Y:S04]  /*1060*/  LDSM.16.M88.4 R20, [R196+0x2000] ;  /* 0x00200000c414783b */ /* 0x008ee80000000200 */
[----:B-1----:R-:W1:Y:S04]  /*1070*/  LDSM.16.M88.4 R24, [R196] ;  /* 0x00000000c418783b */ /* 0x002e680000000200 */
[----:B------:R-:W-:Y:S04]  /*1080*/  LDSM.16.M88.4 R76, [R193] ;  /* 0x00000000c14c783b */ /* 0x000fe80000000200 */
[----:B--2---:R-:W2:Y:S04]  /*1090*/  LDSM.16.M88.4 R12, [R194+0x2000] ;  /* 0x00200000c20c783b */ /* 0x004ea80000000200 */
[----:B----4-:R-:W4:Y:S04]  /*10a0*/  LDSM.16.M88.4 R16, [R194] ;  /* 0x00000000c210783b */ /* 0x010f280000000200 */
[----:B------:R-:W-:Y:S04]  /*10b0*/  LDSM.16.M88.4 R72, [R184] ;  /* 0x00000000b848783b */ /* 0x000fe80000000200 */
[----:B------:R-:W1:Y:S01]  /*10c0*/  LDSM.16.M88.4 R36, [R192+0x2000] ;  /* 0x00200000c024783b */ /* 0x000e620000000200 */
[-C--:B-----5:R-:W-:Y:S03]  /*10d0*/  HMMA.16816.F32 R32, R28, R44.reuse, RZ ;  /* 0x0000002c1c20723c */ /* 0x0a0fe600000018ff */
[----:B------:R-:W5:Y:S04]  /*10e0*/  LDSM.16.M88.4 R68, [R102+0x4800] ;  /* 0x004800006644783b */ /* 0x000f680000000200 */
[----:B------:R-:W2:Y:S01]  /*10f0*/  LDSM.16.M88.4 R40, [R192] ;  /* 0x00000000c028783b */ /* 0x000ea20000000200 */
[----:B------:R-:W-:Y:S03]  /*1100*/  HMMA.16816.F32 R64, R8, R44, RZ ;  /* 0x0000002c0840723c */ /* 0x000fe600000018ff */
[----:B------:R-:W2:Y:S04]  /*1110*/  LDSM.16.M88.4 R60, [R195+0x800] ;  /* 0x00080000c33c783b */ /* 0x000ea80000000200 */
[----:B------:R-:W0:Y:S09]  /*1120*/  LDGDEPBAR ;  /* 0x00000000000079af */ /* 0x000e320000000000 */
[----:B---3--:R-:W-:Y:S08]  /*1130*/  HMMA.16816.F32 R4, R20, R48, R32 ;  /* 0x000000301404723c */ /* 0x008ff00000001820 */
[----:B------:R-:W-:Y:S08]  /*1140*/  HMMA.16816.F32 R32, R8, R46, RZ ;  /* 0x0000002e0820723c */ /* 0x000ff000000018ff */
[----:B-1----:R-:W-:Y:S08]  /*1150*/  HMMA.16816.F32 R64, R24, R48, R64 ;  /* 0x000000301840723c */ /* 0x002ff00000001840 */
[----:B------:R-:W-:Y:S08]  /*1160*/  HMMA.16816.F32 R44, R28, R46, RZ ;  /* 0x0000002e1c2c723c */ /* 0x000ff000000018ff */
[----:B--2---:R-:W-:Y:S08]  /*1170*/  HMMA.16816.F32 R4, R12, R76, R4 ;  /* 0x0000004c0c04723c */ /* 0x004ff00000001804 */
[----:B------:R-:W-:Y:S08]  /*1180*/  HMMA.16816.F32 R32, R24, R50, R32 ;  /* 0x000000321820723c */ /* 0x000ff00000001820 */
[----:B----4-:R-:W-:Y:S08]  /*1190*/  HMMA.16816.F32 R64, R16, R76, R64 ;  /* 0x0000004c1040723c */ /* 0x010ff00000001840 */
[----:B------:R-:W-:Y:S01]  /*11a0*/  HMMA.16816.F32 R44, R20, R50, R44 ;  /* 0x00000032142c723c */ /* 0x000fe2000000182c */
[----:B------:R-:W1:Y:S07]  /*11b0*/  LDSM.16.M88.4 R48, [R193+0x800] ;  /* 0x00080000c130783b */ /* 0x000e6e0000000200 */
[----:B------:R-:W-:Y:S08]  /*11c0*/  HMMA.16816.F32 R4, R36, R72, R4 ;  /* 0x000000482404723c */ /* 0x000ff00000001804 */
[----:B------:R-:W-:Y:S08]  /*11d0*/  HMMA.16816.F32 R32, R16, R78, R32 ;  /* 0x0000004e1020723c */ /* 0x000ff00000001820 */
[----:B-----5:R-:W-:Y:S08]  /*11e0*/  HMMA.16816.F32 R52, R28, R68, RZ ;  /* 0x000000441c34723c */ /* 0x020ff000000018ff */
[----:B------:R-:W-:Y:S01]  /*11f0*/  HMMA.16816.F32 R64, R40, R72, R64 ;  /* 0x000000482840723c */ /* 0x000fe20000001840 */
[----:B------:R-:W-:-:S02]  /*1200*/  FMUL.FTZ R4, R4, c[0x0][0x2ec] ;  /* 0x0000bb0004047a20 */ /* 0x000fc40000410000 */
[----:B------:R-:W-:Y:S02]  /*1210*/  FMUL.FTZ R93, R5, c[0x0][0x2ec] ;  /* 0x0000bb00055d7a20 */ /* 0x000fe40000410000 */
[----:B------:R2:W3:Y:S01]  /*1220*/  MUFU.TANH R92, R4 ;  /* 0x00000004005c7308 */ /* 0x0004e20000002400 */
[----:B------:R-:W-:Y:S02]  /*1230*/  FMUL.FTZ R94, R6, c[0x0][0x2ec] ;  /* 0x0000bb00065e7a20 */ /* 0x000fe40000410000 */
[----:B------:R-:W-:Y:S01]  /*1240*/  HMMA.16816.F32 R56, R8, R68, RZ ;  /* 0x000000440838723c */ /* 0x000fe200000018ff */
[----:B------:R-:W-:-:S04]  /*1250*/  FMUL.FTZ R95, R7, c[0x0][0x2ec] ;  /* 0x0000bb00075f7a20 */ /* 0x000fc80000410000 */
[----:B------:R-:W4:Y:S03]  /*1260*/  MUFU.TANH R93, R93 ;  /* 0x0000005d005d7308 */ /* 0x000f260000002400 */
[----:B------:R-:W-:Y:S01]  /*1270*/  HMMA.16816.F32 R44, R12, R78, R44 ;  /* 0x0000004e0c2c723c */ /* 0x000fe2000000182c */
[----:B------:R-:W-:Y:S04]  /*1280*/  LDSM.16.M88.4 R76, [R193+0x1000] ;  /* 0x00100000c14c783b */ /* 0x000fe80000000200 */
[----:B--2---:R-:W2:Y:S01]  /*1290*/  LDSM.16.M88.4 R4, [R102+0x5000] ;  /* 0x005000006604783b */ /* 0x004ea20000000200 */
[----:B------:R-:W1:Y:S02]  /*12a0*/  MUFU.TANH R94, R94 ;  /* 0x0000005e005e7308 */ /* 0x000e640000002400 */
[----:B------:R-:W-:Y:S01]  /*12b0*/  HMMA.16816.F32 R32, R40, R74, R32 ;  /* 0x0000004a2820723c */ /* 0x000fe20000001820 */
[----:B------:R-:W-:-:S02]  /*12c0*/  FMUL.FTZ R64, R64, c[0x0][0x2ec] ;  /* 0x0000bb0040407a20 */ /* 0x000fc40000410000 */
[----:B------:R-:W-:Y:S02]  /*12d0*/  FMUL.FTZ R65, R65, c[0x0][0x2ec] ;  /* 0x0000bb0041417a20 */ /* 0x000fe40000410000 */
[----:B------:R-:W-:Y:S01]  /*12e0*/  FMUL.FTZ R89, R66, c[0x0][0x2ec] ;  /* 0x0000bb0042597a20 */ /* 0x000fe20000410000 */
[----:B------:R-:W1:Y:S01]  /*12f0*/  MUFU.TANH R88, R64 ;  /* 0x0000004000587308 */ /* 0x000e620000002400 */
[----:B------:R-:W-:Y:S01]  /*1300*/  FMUL.FTZ R91, R67, c[0x0][0x2ec] ;  /* 0x0000bb00435b7a20 */ /* 0x000fe20000410000 */
[-C--:B------:R-:W-:Y:S06]  /*1310*/  HMMA.16816.F32 R52, R20, R60.reuse, R52 ;  /* 0x0000003c1434723c */ /* 0x080fec0000001834 */
[----:B------:R5:W1:Y:S02]  /*1320*/  MUFU.TANH R90, R65 ;  /* 0x00000041005a7308 */ /* 0x000a640000002400 */
[----:B------:R-:W-:Y:S06]  /*1330*/  HMMA.16816.F32 R56, R24, R60, R56 ;  /* 0x0000003c1838723c */ /* 0x000fec0000001838 */
[----:B------:R-:W1:Y:S02]  /*1340*/  MUFU.TANH R89, R89 ;  /* 0x0000005900597308 */ /* 0x000e640000002400 */
[----:B------:R-:W-:Y:S01]  /*1350*/  HMMA.16816.F32 R44, R36, R74, R44 ;  /* 0x0000004a242c723c */ /* 0x000fe2000000182c */
[----:B------:R-:W-:-:S02]  /*1360*/  FMUL.FTZ R32, R32, c[0x0][0x2ec] ;  /* 0x0000bb0020207a20 */ /* 0x000fc40000410000 */
[----:B------:R-:W-:Y:S02]  /*1370*/  FMUL.FTZ R98, R33, c[0x0][0x2ec] ;  /* 0x0000bb0021627a20 */ /* 0x000fe40000410000 */
[----:B------:R-:W-:Y:S01]  /*1380*/  FMUL.FTZ R96, R34, c[0x0][0x2ec] ;  /* 0x0000bb0022607a20 */ /* 0x000fe20000410000 */
[----:B-----5:R-:W5:Y:S01]  /*1390*/  LDSM.16.M88.4 R64, [R184+0x800] ;  /* 0x00080000b840783b */ /* 0x020f620000000200 */
[----:B------:R1:W1:Y:S01]  /*13a0*/  MUFU.TANH R97, R32 ;  /* 0x0000002000617308 */ /* 0x0002620000002400 */
[----:B------:R-:W-:Y:S01]  /*13b0*/  HMMA.16816.F32 R72, R8, R70, RZ ;  /* 0x000000460848723c */ /* 0x000fe200000018ff */
[----:B------:R-:W-:-:S06]  /*13c0*/  FMUL.FTZ R99, R35, c[0x0][0x2ec] ;  /* 0x0000bb0023637a20 */ /* 0x000fcc0000410000 */
[----:B------:R-:W2:Y:S01]  /*13d0*/  MUFU.TANH R91, R91 ;  /* 0x0000005b005b7308 */ /* 0x000ea20000002400 */
[----:B------:R-:W-:Y:S01]  /*13e0*/  HMMA.16816.F32 R68, R28, R70, RZ ;  /* 0x000000461c44723c */ /* 0x000fe200000018ff */
[----:B-1----:R-:W1:Y:S07]  /*13f0*/  LDSM.16.M88.4 R32, [R195+0x1000] ;  /* 0x00100000c320783b */ /* 0x002e6e0000000200 */
[----:B------:R-:W-:Y:S01]  /*1400*/  HMMA.16816.F32 R52, R12, R48, R52 ;  /* 0x000000300c34723c */ /* 0x000fe20000001834 */
[----:B------:R-:W-:Y:S01]  /*1410*/  FMUL.FTZ R44, R44, c[0x0][0x2ec] ;  /* 0x0000bb002c2c7a20 */ /* 0x000fe20000410000 */
[----:B------:R-:W1:Y:S01]  /*1420*/  MUFU.TANH R95, R95 ;  /* 0x0000005f005f7308 */ /* 0x000e620000002400 */
[----:B------:R-:W-:-:S02]  /*1430*/  FMUL.FTZ R101, R45, c[0x0][0x2ec] ;  /* 0x0000bb002d657a20 */ /* 0x000fc40000410000 */
[----:B------:R-:W-:Y:S02]  /*1440*/  FMUL.FTZ R103, R46, c[0x0][0x2ec] ;  /* 0x0000bb002e677a20 */ /* 0x000fe40000410000 */
[----:B------:R-:W-:Y:S01]  /*1450*/  FMUL.FTZ R105, R47, c[0x0][0x2ec] ;  /* 0x0000bb002f697a20 */ /* 0x000fe20000410000 */
[----:B------:R-:W-:Y:S02]  /*1460*/  HMMA.16816.F32 R56, R16, R48, R56 ;  /* 0x000000301038723c */ /* 0x000fe40000001838 */
[----:B------:R1:W1:Y:S06]  /*1470*/  MUFU.TANH R100, R44 ;  /* 0x0000002c00647308 */ /* 0x00026c0000002400 */
[-C--:B------:R-:W-:Y:S02]  /*1480*/  HMMA.16816.F32 R68, R20, R62.reuse, R68 ;  /* 0x0000003e1444723c */ /* 0x080fe40000001844 */
[----:B------:R-:W1:Y:S06]  /*1490*/  MUFU.TANH R98, R98 ;  /* 0x0000006200627308 */ /* 0x000e6c0000002400 */
[----:B------:R-:W-:Y:S02]  /*14a0*/  HMMA.16816.F32 R72, R24, R62, R72 ;  /* 0x0000003e1848723c */ /* 0x000fe40000001848 */
[----:B------:R-:W3:Y:S06]  /*14b0*/  MUFU.TANH R96, R96 ;  /* 0x0000006000607308 */ /* 0x000eec0000002400 */
[-C--:B--2---:R-:W-:Y:S02]  /*14c0*/  HMMA.16816.F32 R60, R8, R4.reuse, RZ ;  /* 0x00000004083c723c */ /* 0x084fe400000018ff */
[----:B------:R-:W2:Y:S06]  /*14d0*/  MUFU.TANH R99, R99 ;  /* 0x0000006300637308 */ /* 0x000eac0000002400 */
[----:B-1----:R-:W-:Y:S02]  /*14e0*/  HMMA.16816.F32 R44, R28, R4, RZ ;  /* 0x000000041c2c723c */ /* 0x002fe400000018ff */
[----:B------:R-:W1:Y:S06]  /*14f0*/  MUFU.TANH R101, R101 ;  /* 0x0000006500657308 */ /* 0x000e6c0000002400 */
[-C--:B-----5:R-:W-:Y:S02]  /*1500*/  HMMA.16816.F32 R52, R36, R64.reuse, R52 ;  /* 0x000000402434723c */ /* 0x0a0fe40000001834 */
[----:B------:R-:W1:Y:S06]  /*1510*/  MUFU.TANH R103, R103 ;  /* 0x0000006700677308 */ /* 0x000e6c0000002400 */
[----:B------:R-:W-:Y:S02]  /*1520*/  HMMA.16816.F32 R56, R40, R64, R56 ;  /* 0x000000402838723c */ /* 0x000fe40000001838 */
[----:B------:R-:W1:Y:S06]  /*1530*/  MUFU.TANH R105, R105 ;  /* 0x0000006900697308 */ /* 0x000e6c0000002400 */
[----:B------:R-:W-:Y:S08]  /*1540*/  HMMA.16816.F32 R68, R12, R50, R68 ;  /* 0x000000320c44723c */ /* 0x000ff00000001844 */
[----:B------:R-:W-:Y:S01]  /*1550*/  HMMA.16816.F32 R60, R24, R32, R60 ;  /* 0x00000020183c723c */ /* 0x000fe2000000183c */
[----:B------:R-:W-:-:S02]  /*1560*/  FMUL.FTZ R52, R52, c[0x0][0x2ec] ;  /* 0x0000bb0034347a20 */ /* 0x000fc40000410000 */
[----:B------:R-:W-:Y:S02]  /*1570*/  FMUL.FTZ R110, R53, c[0x0][0x2ec] ;  /* 0x0000bb00356e7a20 */ /* 0x000fe40000410000 */
[----:B------:R5:W1:Y:S01]  /*1580*/  MUFU.TANH R109, R52 ;  /* 0x00000034006d7308 */ /* 0x000a620000002400 */
[----:B------:R-:W-:Y:S02]  /*1590*/  FMUL.FTZ R111, R54, c[0x0][0x2ec] ;  /* 0x0000bb00366f7a20 */ /* 0x000fe40000410000 */
[----:B------:R-:W-:Y:S01]  /*15a0*/  HMMA.16816.F32 R44, R20, R32, R44 ;  /* 0x00000020142c723c */ /* 0x000fe2000000182c */
[----:B------:R-:W-:Y:S02]  /*15b0*/  FMUL.FTZ R112, R55, c[0x0][0x2ec] ;  /* 0x0000bb0037707a20 */ /* 0x000fe40000410000 */
[----:B------:R-:W-:Y:S02]  /*15c0*/  FMUL.FTZ R56, R56, c[0x0][0x2ec] ;  /* 0x0000bb0038387a20 */ /* 0x000fe40000410000 */
[----:B------:R-:W-:Y:S01]  /*15d0*/  FMUL.FTZ R57, R57, c[0x0][0x2ec] ;  /* 0x0000bb0039397a20 */ /* 0x000fe20000410000 */
[----:B------:R-:W1:Y:S01]  /*15e0*/  MUFU.TANH R110, R110 ;  /* 0x0000006e006e7308 */ /* 0x000e620000002400 */
[----:B------:R-:W-:Y:S01]  /*15f0*/  FMUL.FTZ R58, R58, c[0x0][0x2ec] ;  /* 0x0000bb003a3a7a20 */ /* 0x000fe20000410000 */
[----:B------:R-:W-:Y:S01]  /*1600*/  HMMA.16816.F32 R72, R16, R50, R72 ;  /* 0x000000321048723c */ /* 0x000fe20000001848 */
[----:B------:R-:W1:Y:S01]  /*1610*/  LDSM.16.M88.4 R48, [R184+0x1000] ;  /* 0x00100000b830783b */ /* 0x000e620000000200 */
[----:B------:R-:W-:-:S03]  /*1620*/  FMUL.FTZ R59, R59, c[0x0][0x2ec] ;  /* 0x0000bb003b3b7a20 */ /* 0x000fc60000410000 */
[----:B-----5:R5:W2:Y:S01]  /*1630*/  LDSM.16.M88.4 R52, [R102+0x5800] ;  /* 0x005800006634783b */ /* 0x020aa20000000200 */
[----:B------:R-:W1:Y:S02]  /*1640*/  MUFU.TANH R107, R56 ;  /* 0x00000038006b7308 */ /* 0x000e640000002400 */
[----:B------:R-:W-:Y:S06]  /*1650*/  HMMA.16816.F32 R68, R36, R66, R68 ;  /* 0x000000422444723c */ /* 0x000fec0000001844 */
[----:B------:R-:W1:Y:S02]  /*1660*/  MUFU.TANH R108, R57 ;  /* 0x00000039006c7308 */ /* 0x000e640000002400 */
[-C--:B------:R-:W-:Y:S06]  /*1670*/  HMMA.16816.F32 R60, R16, R76.reuse, R60 ;  /* 0x0000004c103c723c */ /* 0x080fec000000183c */
[----:B------:R-:W1:Y:S02]  /*1680*/  MUFU.TANH R104, R58 ;  /* 0x0000003a00687308 */ /* 0x000e640000002400 */
[----:B------:R-:W-:Y:S06]  /*1690*/  HMMA.16816.F32 R44, R12, R76, R44 ;  /* 0x0000004c0c2c723c */ /* 0x000fec000000182c */
[----:B------:R2:W2:Y:S02]  /*16a0*/  MUFU.TANH R106, R59 ;  /* 0x0000003b006a7308 */ /* 0x0004a40000002400 */
[----:B------:R-:W-:Y:S01]  /*16b0*/  HMMA.16816.F32 R72, R40, R66, R72 ;  /* 0x000000422848723c */ /* 0x000fe20000001848 */
[----:B------:R-:W3:Y:S01]  /*16c0*/  LDSM.16.M88.4 R64, [R195+0x1800] ;  /* 0x00180000c340783b */ /* 0x000ee20000000200 */
[----:B------:R-:W-:-:S02]  /*16d0*/  FMUL.FTZ R68, R68, c[0x0][0x2ec] ;  /* 0x0000bb0044447a20 */ /* 0x000fc40000410000 */
[----:B------:R-:W-:Y:S02]  /*16e0*/  FMUL.FTZ R115, R69, c[0x0][0x2ec] ;  /* 0x0000bb0045737a20 */ /* 0x000fe40000410000 */
[----:B-----5:R5:W3:Y:S02]  /*16f0*/  MUFU.TANH R102, R68 ;  /* 0x0000004400667308 */ /* 0x020ae40000002400 */
[----:B-1----:R-:W-:Y:S06]  /*1700*/  HMMA.16816.F32 R60, R40, R48, R60 ;  /* 0x00000030283c723c */ /* 0x002fec000000183c */
[----:B------:R-:W1:Y:S02]  /*1710*/  MUFU.TANH R111, R111 ;  /* 0x0000006f006f7308 */ /* 0x000e640000002400 */
[-C--:B--2---:R-:W-:Y:S06]  /*1720*/  HMMA.16816.F32 R56, R8, R6.reuse, RZ ;  /* 0x000000060838723c */ /* 0x084fec00000018ff */
[----:B------:R-:W2:Y:S02]  /*1730*/  MUFU.TANH R112, R112 ;  /* 0x0000007000707308 */ /* 0x000ea40000002400 */
[----:B------:R-:W-:Y:S01]  /*1740*/  FMUL.FTZ R72, R72, c[0x0][0x2ec] ;  /* 0x0000bb0048487a20 */ /* 0x000fe20000410000 */
[----:B------:R-:W-:Y:S01]  /*1750*/  HMMA.16816.F32 R4, R28, R6, RZ ;  /* 0x000000061c04723c */ /* 0x000fe200000018ff */
[----:B------:R-:W-:-:S02]  /*1760*/  FMUL.FTZ R73, R73, c[0x0][0x2ec] ;  /* 0x0000bb0049497a20 */ /* 0x000fc40000410000 */
[----:B------:R-:W-:Y:S02]  /*1770*/  FMUL.FTZ R74, R74, c[0x0][0x2ec] ;  /* 0x0000bb004a4a7a20 */ /* 0x000fe40000410000 */
[----:B------:R-:W-:Y:S01]  /*1780*/  FMUL.FTZ R75, R75, c[0x0][0x2ec] ;  /* 0x0000bb004b4b7a20 */ /* 0x000fe20000410000 */
[----:B------:R-:W1:Y:S02]  /*1790*/  MUFU.TANH R113, R72 ;  /* 0x0000004800717308 */ /* 0x000e640000002400 */
[----:B------:R-:W-:Y:S01]  /*17a0*/  HMMA.16816.F32 R44, R36, R48, R44 ;  /* 0x00000030242c723c */ /* 0x000fe2000000182c */
[----:B------:R-:W-:Y:S02]  /*17b0*/  FMUL.FTZ R60, R60, c[0x0][0x2ec] ;  /* 0x0000bb003c3c7a20 */ /* 0x000fe40000410000 */
[----:B------:R-:W-:Y:S02]  /*17c0*/  FMUL.FTZ R61, R61, c[0x0][0x2ec] ;  /* 0x0000bb003d3d7a20 */ /* 0x000fe40000410000 */
[----:B------:R-:W-:Y:S01]  /*17d0*/  FMUL.FTZ R180, R62, c[0x0][0x2ec] ;  /* 0x0000bb003eb47a20 */ /* 0x000fe20000410000 */
[----:B------:R-:W1:Y:S01]  /*17e0*/  MUFU.TANH R114, R73 ;  /* 0x0000004900727308 */ /* 0x000e620000002400 */
[----:B------:R-:W-:Y:S01]  /*17f0*/  FMUL.FTZ R48, R70, c[0x0][0x2ec] ;  /* 0x0000bb0046307a20 */ /* 0x000fe20000410000 */
[----:B------:R-:W-:Y:S01]  /*1800*/  HMMA.16816.F32 R56, R24, R34, R56 ;  /* 0x000000221838723c */ /* 0x000fe20000001838 */
[----:B------:R-:W-:-:S02]  /*1810*/  FMUL.FTZ R49, R71, c[0x0][0x2ec] ;  /* 0x0000bb0047317a20 */ /* 0x000fc40000410000 */
[----:B------:R-:W-:-:S03]  /*1820*/  FMUL.FTZ R172, R63, c[0x0][0x2ec] ;  /* 0x0000bb003fac7a20 */ /* 0x000fc60000410000 */
[----:B------:R-:W1:Y:S02]  /*1830*/  MUFU.TANH R76, R74 ;  /* 0x0000004a004c7308 */ /* 0x000e640000002400 */
[----:B------:R-:W-:Y:S06]  /*1840*/  HMMA.16816.F32 R4, R20, R34, R4 ;  /* 0x000000221404723c */ /* 0x000fec0000001804 */
[----:B------:R1:W1:Y:S02]  /*1850*/  MUFU.TANH R77, R75 ;  /* 0x0000004b004d7308 */ /* 0x0002640000002400 */
[----:B------:R-:W-:Y:S01]  /*1860*/  HMMA.16816.F32 R32, R8, R52, RZ ;  /* 0x000000340820723c */ /* 0x000fe200000018ff */
[----:B------:R-:W-:-:S02]  /*1870*/  FMUL.FTZ R142, R44, c[0x0][0x2ec] ;  /* 0x0000bb002c8e7a20 */ /* 0x000fc40000410000 */
[----:B------:R-:W-:-:S03]  /*1880*/  FMUL.FTZ R44, R46, c[0x0][0x2ec] ;  /* 0x0000bb002e2c7a20 */ /* 0x000fc60000410000 */
[----:B------:R-:W2:Y:S02]  /*1890*/  MUFU.TANH R116, R60 ;  /* 0x0000003c00747308 */ /* 0x000ea40000002400 */
[----:B-----5:R-:W-:Y:S01]  /*18a0*/  HMMA.16816.F32 R68, R28, R52, RZ ;  /* 0x000000341c44723c */ /* 0x020fe200000018ff */
[----:B-1----:R-:W1:Y:S05]  /*18b0*/  LDSM.16.M88.4 R72, [R193+0x1800] ;  /* 0x00180000c148783b */ /* 0x002e6a0000000200 */
[----:B------:R5:W1:Y:S02]  /*18c0*/  MUFU.TANH R220, R61 ;  /* 0x0000003d00dc7308 */ /* 0x000a640000002400 */
[-C--:B------:R-:W-:Y:S06]  /*18d0*/  HMMA.16816.F32 R8, R8, R54.reuse, RZ ;  /* 0x000000360808723c */ /* 0x080fec00000018ff */
[----:B------:R-:W1:Y:S02]  /*18e0*/  MUFU.TANH R115, R115 ;  /* 0x0000007300737308 */ /* 0x000e640000002400 */
[----:B------:R-:W-:Y:S01]  /*18f0*/  HMMA.16816.F32 R28, R28, R54, RZ ;  /* 0x000000361c1c723c */ /* 0x000fe200000018ff */
[----:B-----5:R-:W5:Y:S07]  /*1900*/  LDSM.16.M88.4 R60, [R184+0x1800] ;  /* 0x00180000b83c783b */ /* 0x020f6e0000000200 */
[----:B------:R-:W-:Y:S01]  /*1910*/  HMMA.16816.F32 R4, R12, R78, R4 ;  /* 0x0000004e0c04723c */ /* 0x000fe20000001804 */
[----:B------:R-:W1:Y:S01]  /*1920*/  MUFU.TANH R48, R48 ;  /* 0x0000003000307308 */ /* 0x000e620000002400 */
[----:B------:R-:W-:-:S06]  /*1930*/  DEPBAR.LE SB0, 0x0 ;  /* 0x000080000000791a */ /* 0x000fcc0000000000 */
[-C--:B---3--:R-:W-:Y:S01]  /*1940*/  HMMA.16816.F32 R32, R24, R64.reuse, R32 ;  /* 0x000000401820723c */ /* 0x088fe20000001820 */
[----:B------:R-:W3:Y:S07]  /*1950*/  MUFU.TANH R49, R49 ;  /* 0x0000003100317308 */ /* 0x000eee0000002400 */
[----:B------:R-:W-:Y:S01]  /*1960*/  HMMA.16816.F32 R68, R20, R64, R68 ;  /* 0x000000401444723c */ /* 0x000fe20000001844 */
[----:B------:R-:W1:Y:S06]  /*1970*/  MUFU.TANH R180, R180 ;  /* 0x000000b400b47308 */ /* 0x000e6c0000002400 */
[----:B------:R-:W-:Y:S01]  /*1980*/  FMUL.FTZ R64, R45, c[0x0][0x2ec] ;  /* 0x0000bb002d407a20 */ /* 0x000fe20000410000 */
[-C--:B------:R-:W-:Y:S01]  /*1990*/  HMMA.16816.F32 R8, R24, R66.reuse, R8 ;  /* 0x000000421808723c */ /* 0x080fe20000001808 */
[----:B------:R-:W-:Y:S01]  /*19a0*/  FMUL.FTZ R45, R47, c[0x0][0x2ec] ;  /* 0x0000bb002f2d7a20 */ /* 0x000fe20000410000 */
[----:B------:R-:W1:Y:S06]  /*19b0*/  MUFU.TANH R172, R172 ;  /* 0x000000ac00ac7308 */ /* 0x000e6c0000002400 */
[----:B------:R-:W-:Y:S02]  /*19c0*/  HMMA.16816.F32 R28, R20, R66, R28 ;  /* 0x00000042141c723c */ /* 0x000fe4000000181c */
[----:B------:R-:W1:Y:S06]  /*19d0*/  MUFU.TANH R142, R142 ;  /* 0x0000008e008e7308 */ /* 0x000e6c0000002400 */
[----:B------:R-:W-:Y:S02]  /*19e0*/  HMMA.16816.F32 R56, R16, R78, R56 ;  /* 0x0000004e1038723c */ /* 0x000fe40000001838 */
[----:B------:R-:W2:Y:S06]  /*19f0*/  MUFU.TANH R64, R64 ;  /* 0x0000004000407308 */ /* 0x000eac0000002400 */
[----:B------:R-:W-:Y:S02]  /*1a00*/  HMMA.16816.F32 R4, R36, R50, R4 ;  /* 0x000000322404723c */ /* 0x000fe40000001804 */
[----:B------:R-:W2:Y:S06]  /*1a10*/  MUFU.TANH R44, R44 ;  /* 0x0000002c002c7308 */ /* 0x000eac0000002400 */
[-C--:B-1----:R-:W-:Y:S02]  /*1a20*/  HMMA.16816.F32 R32, R16, R72.reuse, R32 ;  /* 0x000000481020723c */ /* 0x082fe40000001820 */
[----:B------:R-:W1:Y:S06]  /*1a30*/  MUFU.TANH R45, R45 ;  /* 0x0000002d002d7308 */ /* 0x000e6c0000002400 */
[----:B------:R-:W-:Y:S08]  /*1a40*/  HMMA.16816.F32 R68, R12, R72, R68 ;  /* 0x000000480c44723c */ /* 0x000ff00000001844 */
[----:B------:R-:W-:Y:S01]  /*1a50*/  HMMA.16816.F32 R8, R16, R74, R8 ;  /* 0x0000004a1008723c */ /* 0x000fe20000001808 */
[----:B------:R-:W-:-:S02]  /*1a60*/  FMUL.FTZ R25, R4, c[0x0][0x2ec] ;  /* 0x0000bb0004197a20 */ /* 0x000fc40000410000 */
[----:B------:R-:W-:Y:S01]  /*1a70*/  FMUL.FTZ R4, R5, c[0x0][0x2ec] ;  /* 0x0000bb0005047a20 */ /* 0x000fe20000410000 */
[----:B------:R-:W-:Y:S01]  /*1a80*/  LOP3.LUT R5, R85, 0xffffffe0, RZ, 0xc0, !PT ;  /* 0xffffffe055057812 */ /* 0x000fe200078ec0ff */
[----:B------:R-:W-:Y:S02]  /*1a90*/  FMUL.FTZ R6, R6, c[0x0][0x2ec] ;  /* 0x0000bb0006067a20 */ /* 0x000fe40000410000 */
[----:B------:R-:W1:Y:S01]  /*1aa0*/  MUFU.TANH R25, R25 ;  /* 0x0000001900197308 */ /* 0x000e620000002400 */
[----:B------:R-:W-:Y:S01]  /*1ab0*/  HMMA.16816.F32 R28, R12, R74, R28 ;  /* 0x0000004a0c1c723c */ /* 0x000fe2000000181c */
[----:B------:R-:W-:Y:S02]  /*1ac0*/  IMAD.IADD R5, R80, 0x1, -R5 ;  /* 0x0000000150057824 */ /* 0x000fe400078e0a05 */
[----:B------:R-:W-:-:S04]  /*1ad0*/  FMUL.FTZ R7, R7, c[0x0][0x2ec] ;  /* 0x0000bb0007077a20 */ /* 0x000fc80000410000 */
[----:B------:R1:W1:Y:S01]  /*1ae0*/  MUFU.TANH R216, R6 ;  /* 0x0000000600d87308 */ /* 0x0002620000002400 */
[C---:B------:R-:W-:Y:S07]  /*1af0*/  HMMA.16816.F32 R56, R40.reuse, R50, R56 ;  /* 0x000000322838723c */ /* 0x040fee0000001838 */
[----:B------:R-:W2:Y:S01]  /*1b00*/  MUFU.TANH R4, R4 ;  /* 0x0000000400047308 */ /* 0x000ea20000002400 */
[----:B-----5:R-:W-:Y:S01]  /*1b10*/  HMMA.16816.F32 R32, R40, R60, R32 ;  /* 0x0000003c2820723c */ /* 0x020fe20000001820 */
[----:B-1----:R-:W-:-:S07]  /*1b20*/  SHF.R.S32.HI R6, RZ, 0x1f, R5 ;  /* 0x0000001fff067819 */ /* 0x002fce0000011405 */
[----:B------:R-:W-:Y:S01]  /*1b30*/  HMMA.16816.F32 R68, R36, R60, R68 ;  /* 0x0000003c2444723c */ /* 0x000fe20000001844 */
[----:B------:R1:W1:Y:S01]  /*1b40*/  MUFU.TANH R158, R7 ;  /* 0x00000007009e7308 */ /* 0x0002620000002400 */
[----:B------:R-:W-:-:S04]  /*1b50*/  LEA.HI R6, R6, R5, RZ, 0x2 ;  /* 0x0000000506067211 */ /* 0x000fc800078f10ff */
[----:B------:R-:W-:Y:S02]  /*1b60*/  SHF.R.S32.HI R206, RZ, 0x2, R6 ;  /* 0x00000002ffce7819 */ /* 0x000fe40000011406 */
[-C--:B------:R-:W-:Y:S01]  /*1b70*/  HMMA.16816.F32 R8, R40, R62.reuse, R8 ;  /* 0x0000003e2808723c */ /* 0x080fe20000001808 */
[----:B------:R-:W-:Y:S01]  /*1b80*/  FMUL.FTZ R46, R56, c[0x0][0x2ec] ;  /* 0x0000bb00382e7a20 */ /* 0x000fe20000410000 */
[----:B------:R-:W-:Y:S01]  /*1b90*/  IADD3 R5, R87, 0x1, R206 ;  /* 0x0000000157057810 */ /* 0x000fe20007ffe0ce */
[----:B------:R-:W-:Y:S02]  /*1ba0*/  FMUL.FTZ R57, R57, c[0x0][0x2ec] ;  /* 0x0000bb0039397a20 */ /* 0x000fe40000410000 */
[----:B------:R-:W-:Y:S01]  /*1bb0*/  FMUL.FTZ R58, R58, c[0x0][0x2ec] ;  /* 0x0000bb003a3a7a20 */ /* 0x000fe20000410000 */
[----:B------:R-:W-:Y:S02]  /*1bc0*/  IADD3 R5, R84, -c[0x0][0x214], R5 ;  /* 0x8000850054057a10 */ /* 0x000fe40007ffe005 */
[----:B------:R-:W-:Y:S01]  /*1bd0*/  HMMA.16816.F32 R28, R36, R62, R28 ;  /* 0x0000003e241c723c */ /* 0x000fe2000000181c */
[----:B------:R-:W-:Y:S01]  /*1be0*/  FMUL.FTZ R59, R59, c[0x0][0x2ec] ;  /* 0x0000bb003b3b7a20 */ /* 0x000fe20000410000 */
[----:B------:R-:W2:Y:S01]  /*1bf0*/  MUFU.TANH R46, R46 ;  /* 0x0000002e002e7308 */ /* 0x000ea20000002400 */
[----:B------:R-:W-:Y:S01]  /*1c00*/  FMUL.FTZ R32, R32, c[0x0][0x2ec] ;  /* 0x0000bb0020207a20 */ /* 0x000fe20000410000 */
[----:B------:R-:W-:Y:S01]  /*1c10*/  IADD3 R5, R5, c[0x0][0x2e8], RZ ;  /* 0x0000ba0005057a10 */ /* 0x000fe20007ffe0ff */
[----:B------:R-:W-:-:S02]  /*1c20*/  FMUL.FTZ R33, R33, c[0x0][0x2ec] ;  /* 0x0000bb0021217a20 */ /* 0x000fc40000410000 */
[----:B------:R-:W-:Y:S01]  /*1c30*/  FMUL.FTZ R34, R34, c[0x0][0x2ec] ;  /* 0x0000bb0022227a20 */ /* 0x000fe20000410000 */
[----:B-1----:R-:W-:Y:S01]  /*1c40*/  IADD3 R7, R5, 0x8, RZ ;  /* 0x0000000805077810 */ /* 0x002fe20007ffe0ff */
[----:B------:R-:W-:Y:S01]  /*1c50*/  FMUL.FTZ R35, R35, c[0x0][0x2ec] ;  /* 0x0000bb0023237a20 */ /* 0x000fe20000410000 */
[----:B------:R-:W1:Y:S01]  /*1c60*/  MUFU.TANH R214, R57 ;  /* 0x0000003900d67308 */ /* 0x000e620000002400 */
[----:B------:R-:W-:Y:S01]  /*1c70*/  FMUL.FTZ R68, R68, c[0x0][0x2ec] ;  /* 0x0000bb0044447a20 */ /* 0x000fe20000410000 */
[----:B------:R-:W-:Y:S01]  /*1c80*/  IADD3 R137, R5, 0x40, RZ ;  /* 0x0000004005897810 */ /* 0x000fe20007ffe0ff */
[----:B------:R-:W-:Y:S01]  /*1c90*/  FMUL.FTZ R69, R69, c[0x0][0x2ec] ;  /* 0x0000bb0045457a20 */ /* 0x000fe20000410000 */
[CC--:B------:R-:W-:Y:S01]  /*1ca0*/  IMNMX R139, R5.reuse, R84.reuse, PT ;  /* 0x00000054058b7217 */ /* 0x0c0fe20003800200 */
[----:B------:R-:W-:Y:S01]  /*1cb0*/  FMUL.FTZ R70, R70, c[0x0][0x2ec] ;  /* 0x0000bb0046467a20 */ /* 0x000fe20000410000 */
[----:B------:R-:W-:Y:S01]  /*1cc0*/  IADD3 R5, R5, 0x48, RZ ;  /* 0x0000004805057810 */ /* 0x000fe20007ffe0ff */
[----:B------:R-:W-:Y:S01]  /*1cd0*/  FMUL.FTZ R71, R71, c[0x0][0x2ec] ;  /* 0x0000bb0047477a20 */ /* 0x000fe20000410000 */
[----:B------:R-:W1:Y:S01]  /*1ce0*/  MUFU.TANH R178, R58 ;  /* 0x0000003a00b27308 */ /* 0x000e620000002400 */
[----:B------:R-:W-:Y:S01]  /*1cf0*/  FMUL.FTZ R8, R8, c[0x0][0x2ec] ;  /* 0x0000bb0008087a20 */ /* 0x000fe20000410000 */
[-C--:B------:R-:W-:Y:S01]  /*1d00*/  IMNMX R138, R7, R84.reuse, PT ;  /* 0x00000054078a7217 */ /* 0x080fe20003800200 */
[----:B------:R-:W-:Y:S01]  /*1d10*/  FMUL.FTZ R9, R9, c[0x0][0x2ec] ;  /* 0x0000bb0009097a20 */ /* 0x000fe20000410000 */
[-C--:B------:R-:W-:Y:S01]  /*1d20*/  IMNMX R137, R137, R84.reuse, PT ;  /* 0x0000005489897217 */ /* 0x080fe20003800200 */
[----:B------:R-:W-:Y:S01]  /*1d30*/  FMUL.FTZ R10, R10, c[0x0][0x2ec] ;  /* 0x0000bb000a0a7a20 */ /* 0x000fe20000410000 */
[----:B------:R-:W-:Y:S01]  /*1d40*/  IMNMX R132, R5, R84, PT ;  /* 0x0000005405847217 */ /* 0x000fe20003800200 */
[----:B------:R-:W-:Y:S01]  /*1d50*/  FMUL.FTZ R11, R11, c[0x0][0x2ec] ;  /* 0x0000bb000b0b7a20 */ /* 0x000fe20000410000 */
[----:B------:R-:W1:Y:S01]  /*1d60*/  MUFU.TANH R176, R59 ;  /* 0x0000003b00b07308 */ /* 0x000e620000002400 */
[----:B------:R-:W-:-:S02]  /*1d70*/  FMUL.FTZ R28, R28, c[0x0][0x2ec] ;  /* 0x0000bb001c1c7a20 */ /* 0x000fc40000410000 */
[----:B------:R-:W-:Y:S02]  /*1d80*/  FMUL.FTZ R30, R30, c[0x0][0x2ec] ;  /* 0x0000bb001e1e7a20 */ /* 0x000fe40000410000 */
[----:B------:R-:W-:Y:S02]  /*1d90*/  FMUL.FTZ R31, R31, c[0x0][0x2ec] ;  /* 0x0000bb001f1f7a20 */ /* 0x000fe40000410000 */
[----:B------:R-:W-:Y:S01]  /*1da0*/  FMUL.FTZ R29, R29, c[0x0][0x2ec] ;  /* 0x0000bb001d1d7a20 */ /* 0x000fe20000410000 */
[----:B------:R-:W1:Y:S08]  /*1db0*/  MUFU.TANH R212, R32 ;  /* 0x0000002000d47308 */ /* 0x000e700000002400 */
        /* <DEDUP_REMOVED lines=14> */
[----:B------:R5:W1:Y:S02]  /*1ea0*/  MUFU.TANH R164, R29 ;  /* 0x0000001d00a47308 */ /* 0x000a640000002400 */
[----:B-----5:R-:W-:Y:S01]  /*1eb0*/  MOV R29, R81 ;  /* 0x00000051001d7202 */ /* 0x020fe20000000f00 */
[----:B------:R-:W-:Y:S06]  /*1ec0*/  BAR.SYNC.DEFER_BLOCKING 0x0 ;  /* 0x0000000000007b1d */ /* 0x000fec0000010000 */
[----:B------:R-:W-:Y:S05]  /*1ed0*/  @!P0 BRA `(.L_x_600) ;  /* 0x0000016000008947 */ /* 0x000fea0003800000 */
[----:B-1234-:R-:W-:-:S04]  /*1ee0*/  IADD3 R7, R3, -0x2, RZ ;  /* 0xfffffffe03077810 */ /* 0x01efc80007ffe0ff */
        /* <DEDUP_REMOVED lines=21> */
.L_x_600:
[----:B-1234-:R-:W-:Y:S02]  /*2040*/  IMAD R11, R29, 0x40, R156 ;  /* 0x000000401d0b7824 */ /* 0x01efe400078e029c */
[----:B------:R-:W-:-:S03]  /*2050*/  IMAD.SHL.U32 R191, R191, 0x2, RZ ;  /* 0x00000002bfbf7824 */ /* 0x000fc600078e00ff */
[C---:B------:R-:W-:Y:S01]  /*2060*/  IADD3 R6, R11.reuse, 0x1, RZ ;  /* 0x000000010b067810 */ /* 0x040fe20007ffe0ff */
[--C-:B------:R-:W-:Y:S01]  /*2070*/  IMAD.IADD R189, R2, 0x1, R191.reuse ;  /* 0x0000000102bd7824 */ /* 0x100fe200078e02bf */
[----:B------:R-:W-:Y:S01]  /*2080*/  IADD3 R5, R11, 0x8, RZ ;  /* 0x000000080b057810 */ /* 0x000fe20007ffe0ff */
[----:B------:R-:W-:Y:S01]  /*2090*/  IMAD.IADD R190, R0, 0x1, R191 ;  /* 0x0000000100be7824 */ /* 0x000fe200078e02bf */
[----:B------:R-:W-:Y:S01]  /*20a0*/  ISETP.GE.AND P3, PT, R6, R139, PT ;  /* 0x0000008b0600720c */ /* 0x000fe20003f66270 */
[----:B------:R-:W-:Y:S01]  /*20b0*/  IMAD.IADD R188, R0, 0x1, R189 ;  /* 0x0000000100bc7824 */ /* 0x000fe200078e02bd */
[C---:B------:R-:W-:Y:S01]  /*20c0*/  ISETP.GE.AND P1, PT, R6.reuse, R138, PT ;  /* 0x0000008a0600720c */ /* 0x040fe20003f26270 */
[----:B------:R-:W-:Y:S01]  /*20d0*/  LDSM.16.MT88.4 R84, [R189+0x6000] ;  /* 0x00600000bd54783b */ /* 0x000fe20000004200 */
        /* <DEDUP_REMOVED lines=8> */
[----:B------:R-:W-:Y:S02]  /*2160*/  FSEL R52, R95, -INF , !P6 ;  /* 0xff8000005f347808 */ /* 0x000fe40007000000 */
[----:B------:R-:W-:Y:S02]  /*2170*/  FSEL R90, R90, -INF , !P3 ;  /* 0xff8000005a5a7808 */ /* 0x000fe40005800000 */
[C---:B------:R-:W-:Y:S02]  /*2180*/  ISETP.GE.AND P1, PT, R6.reuse, R139, PT ;  /* 0x0000008b0600720c */ /* 0x040fe40003f26270 */
[CC--:B------:R-:W-:Y:S02]  /*2190*/  ISETP.GE.AND P4, PT, R6.reuse, R138.reuse, PT ;  /* 0x0000008a0600720c */ /* 0x0c0fe40003f86270 */
[----:B------:R-:W-:Y:S02]  /*21a0*/  ISETP.GE.AND P6, PT, R6, R137, PT ;  /* 0x000000890600720c */ /* 0x000fe40003fc6270 */
[----:B------:R-:W-:-:S02]  /*21b0*/  ISETP.GE.AND P5, PT, R5, R138, PT ;  /* 0x0000008a0500720c */ /* 0x000fc40003fa6270 */
[C---:B------:R-:W-:Y:S02]  /*21c0*/  ISETP.GE.AND P2, PT, R5.reuse, R137, PT ;  /* 0x000000890500720c */ /* 0x040fe40003f46270 */
[----:B------:R-:W-:Y:S02]  /*21d0*/  ISETP.GE.AND P3, PT, R5, R132, PT ;  /* 0x000000840500720c */ /* 0x000fe40003f66270 */
[----:B------:R-:W-:Y:S02]  /*21e0*/  FSEL R6, R105, -INF , !P0 ;  /* 0xff80000069067808 */ /* 0x000fe40004000000 */
[C---:B------:R-:W-:Y:S02]  /*21f0*/  IADD3 R5, R11.reuse, 0x10, RZ ;  /* 0x000000100b057810 */ /* 0x040fe40007ffe0ff */
[----:B------:R-:W-:Y:S02]  /*2200*/  ISETP.GE.AND P0, PT, R11, R139, PT ;  /* 0x0000008b0b00720c */ /* 0x000fe40003f06270 */
[----:B------:R-:W-:-:S02]  /*2210*/  FSEL R100, R100, -INF , !P2 ;  /* 0xff80000064647808 */ /* 0x000fc40005000000 */
[----:B------:R-:W-:Y:S02]  /*2220*/  FSEL R30, R103, -INF , !P3 ;  /* 0xff800000671e7808 */ /* 0x000fe40005800000 */
[----:B------:R-:W-:Y:S02]  /*2230*/  FSEL R98, R98, -INF , !P1 ;  /* 0xff80000062627808 */ /* 0x000fe40004800000 */
[----:B------:R-:W-:Y:S02]  /*2240*/  FSEL R38, R101, -INF , !P6 ;  /* 0xff80000065267808 */ /* 0x000fe40007000000 */
[C---:B------:R-:W-:Y:S02]  /*2250*/  ISETP.GE.AND P2, PT, R5.reuse, R139, PT ;  /* 0x0000008b0500720c */ /* 0x040fe40003f46270 */
[C---:B------:R-:W-:Y:S02]  /*2260*/  ISETP.GE.AND P3, PT, R5.reuse, R138, PT ;  /* 0x0000008a0500720c */ /* 0x040fe40003f66270 */
[----:B------:R-:W-:-:S02]  /*2270*/  ISETP.GE.AND P1, PT, R5, R137, PT ;  /* 0x000000890500720c */ /* 0x000fc40003f26270 */
[----:B------:R-:W-:Y:S02]  /*2280*/  ISETP.GE.AND P6, PT, R5, R132, PT ;  /* 0x000000840500720c */ /* 0x000fe40003fc6270 */
[----:B------:R-:W-:Y:S02]  /*2290*/  FSEL R88, R88, -INF , !P0 ;  /* 0xff80000058587808 */ /* 0x000fe40004000000 */
[C---:B------:R-:W-:Y:S02]  /*22a0*/  IADD3 R15, R11.reuse, 0x11, RZ ;  /* 0x000000110b0f7810 */ /* 0x040fe40007ffe0ff */
[----:B------:R-:W-:Y:S02]  /*22b0*/  IADD3 R5, R11, 0x21, RZ ;  /* 0x000000210b057810 */ /* 0x000fe40007ffe0ff */
[----:B------:R-:W-:Y:S02]  /*22c0*/  FSEL R50, R107, -INF , !P2 ;  /* 0xff8000006b327808 */ /* 0x000fe40005000000 */
[----:B------:R-:W-:-:S02]  /*22d0*/  FMNMX.FTZ R31, R88, R90, !PT ;  /* 0x0000005a581f7209 */ /* 0x000fc40007810000 */
[----:B------:R-:W-:Y:S02]  /*22e0*/  ISETP.GE.AND P2, PT, R15, R139, PT ;  /* 0x0000008b0f00720c */ /* 0x000fe40003f46270 */
[----:B------:R-:W-:Y:S02]  /*22f0*/  ISETP.GE.AND P0, PT, R5, R132, PT ;  /* 0x000000840500720c */ /* 0x000fe40003f06270 */
[C---:B------:R-:W-:Y:S02]  /*2300*/  IADD3 R13, R11.reuse, 0x18, RZ ;  /* 0x000000180b0d7810 */ /* 0x040fe40007ffe0ff */
[----:B------:R-:W-:Y:S02]  /*2310*/  IADD3 R27, R11, 0x28, RZ ;  /* 0x000000280b1b7810 */ /* 0x000fe40007ffe0ff */
[----:B------:R-:W-:Y:S02]  /*2320*/  FSEL R34, R109, -INF , !P1 ;  /* 0xff8000006d227808 */ /* 0x000fe40004800000 */
[----:B------:R-:W-:-:S02]  /*2330*/  FMNMX.FTZ R31, R40, R31, !PT ;  /* 0x0000001f281f7209 */ /* 0x000fc40007810000 */
[----:B------:R-:W-:Y:S02]  /*2340*/  ISETP.GE.AND P1, PT, R15, R137, PT ;  /* 0x000000890f00720c */ /* 0x000fe40003f26270 */
[----:B------:R-:W-:Y:S02]  /*2350*/  FSEL R108, R108, -INF , !P2 ;  /* 0xff8000006c6c7808 */ /* 0x000fe40005000000 */
[----:B------:R-:W-:Y:S02]  /*2360*/  FSEL R12, R45, -INF , !P0 ;  /* 0xff8000002d0c7808 */ /* 0x000fe40004000000 */
[-C--:B------:R-:W-:Y:S02]  /*2370*/  ISETP.GE.AND P2, PT, R13, R139.reuse, PT ;  /* 0x0000008b0d00720c */ /* 0x080fe40003f46270 */
[----:B------:R-:W-:Y:S02]  /*2380*/  ISETP.GE.AND P0, PT, R27, R139, PT ;  /* 0x0000008b1b00720c */ /* 0x000fe40003f06270 */
[----:B------:R-:W-:-:S02]  /*2390*/  IADD3 R9, R11, 0x19, RZ ;  /* 0x000000190b097810 */ /* 0x000fc40007ffe0ff */
[----:B------:R-:W-:Y:S02]  /*23a0*/  FMNMX.FTZ R31, R98, R31, !PT ;  /* 0x0000001f621f7209 */ /* 0x000fe40007810000 */
[----:B------:R-:W-:Y:S02]  /*23b0*/  FSEL R32, R110, -INF , !P1 ;  /* 0xff8000006e207808 */ /* 0x000fe40004800000 */
[----:B------:R-:W-:Y:S02]  /*23c0*/  ISETP.GE.AND P1, PT, R13, R137, PT ;  /* 0x000000890d00720c */ /* 0x000fe40003f26270 */
[----:B------:R-:W-:Y:S02]  /*23d0*/  FSEL R54, R113, -INF , !P2 ;  /* 0xff80000071367808 */ /* 0x000fe40005000000 */
[----:B------:R-:W-:Y:S02]  /*23e0*/  FSEL R62, R46, -INF , !P0 ;  /* 0xff8000002e3e7808 */ /* 0x000fe40004000000 */
[----:B------:R-:W-:-:S02]  /*23f0*/  ISETP.GE.AND P2, PT, R9, R139, PT ;  /* 0x0000008b0900720c */ /* 0x000fc40003f46270 */
[----:B------:R-:W-:Y:S02]  /*2400*/  ISETP.GE.AND P0, PT, R27, R137, PT ;  /* 0x000000891b00720c */ /* 0x000fe40003f06270 */
[----:B------:R-:W-:Y:S02]  /*2410*/  IADD3 R7, R11, 0x20, RZ ;  /* 0x000000200b077810 */ /* 0x000fe40007ffe0ff */
[----:B------:R-:W-:Y:S02]  /*2420*/  FMNMX.FTZ R31, R50, R31, !PT ;  /* 0x0000001f321f7209 */ /* 0x000fe40007810000 */
[----:B------:R-:W-:Y:S02]  /*2430*/  FSEL R26, R102, -INF , !P1 ;  /* 0xff800000661a7808 */ /* 0x000fe40004800000 */
[----:B------:R-:W-:Y:S02]  /*2440*/  ISETP.GE.AND P1, PT, R9, R137, PT ;  /* 0x000000890900720c */ /* 0x000fe40003f26270 */
[----:B------:R-:W-:-:S02]  /*2450*/  FSEL R224, R114, -INF , !P2 ;  /* 0xff80000072e07808 */ /* 0x000fc40005000000 */
[----:B------:R-:W-:Y:S02]  /*2460*/  FSEL R18, R25, -INF , !P0 ;  /* 0xff80000019127808 */ /* 0x000fe40004000000 */
[----:B------:R-:W-:Y:S02]  /*2470*/  ISETP.GE.AND P2, PT, R7, R139, PT ;  /* 0x0000008b0700720c */ /* 0x000fe40003f46270 */
[----:B------:R-:W-:Y:S02]  /*2480*/  FMNMX.FTZ R25, R108, R31, !PT ;  /* 0x0000001f6c197209 */ /* 0x000fe40007810000 */
[----:B------:R-:W-:Y:S02]  /*2490*/  FSEL R24, R115, -INF , !P1 ;  /* 0xff80000073187808 */ /* 0x000fe40004800000 */
[----:B------:R-:W-:Y:S02]  /*24a0*/  ISETP.GE.AND P1, PT, R7, R137, PT ;  /* 0x000000890700720c */ /* 0x000fe40003f26270 */
[----:B------:R-:W-:-:S02]  /*24b0*/  FSEL R56, R116, -INF , !P2 ;  /* 0xff80000074387808 */ /* 0x000fc40005000000 */
[----:B------:R-:W-:Y:S01]  /*24c0*/  FMNMX.FTZ R25, R54, R25, !PT ;  /* 0x0000001936197209 */ /* 0x000fe20007810000 */
[----:B------:R-:W-:Y:S01]  /*24d0*/  LDSM.16.MT88.4 R116, [R191+0x6000] ;  /* 0x00600000bf74783b */ /* 0x000fe20000004200 */
[----:B------:R-:W-:Y:S02]  /*24e0*/  ISETP.GE.AND P2, PT, R5, R139, PT ;  /* 0x0000008b0500720c */ /* 0x000fe40003f46270 */
[----:B------:R-:W-:Y:S02]  /*24f0*/  FSEL R10, R111, -INF , !P6 ;  /* 0xff8000006f0a7808 */ /* 0x000fe40007000000 */
[----:B------:R-:W-:Y:S02]  /*2500*/  ISETP.GE.AND P6, PT, R15, R132, PT ;  /* 0x000000840f00720c */ /* 0x000fe40003fc6270 */
[----:B------:R-:W-:Y:S02]  /*2510*/  FSEL R142, R142, -INF , !P1 ;  /* 0xff8000008e8e7808 */ /* 0x000fe40004800000 */
[----:B------:R-:W-:-:S02]  /*2520*/  FMNMX.FTZ R25, R224, R25, !PT ;  /* 0x00000019e0197209 */ /* 0x000fc40007810000 */
[-C--:B------:R-:W-:Y:S02]  /*2530*/  ISETP.GE.AND P1, PT, R5, R137.reuse, PT ;  /* 0x000000890500720c */ /* 0x080fe40003f26270 */
[----:B------:R-:W-:Y:S02]  /*2540*/  FSEL R220, R220, -INF , !P2 ;  /* 0xff800000dcdc7808 */ /* 0x000fe40005000000 */
[C---:B------:R-:W-:Y:S02]  /*2550*/  ISETP.GE.AND P2, PT, R11.reuse, R137, PT ;  /* 0x000000890b00720c */ /* 0x040fe40003f46270 */
[----:B------:R-:W-:Y:S02]  /*2560*/  FSEL R8, R112, -INF , !P6 ;  /* 0xff80000070087808 */ /* 0x000fe40007000000 */
[----:B------:R-:W-:Y:S02]  /*2570*/  IADD3 R23, R11, 0x29, RZ ;  /* 0x000000290b177810 */ /* 0x000fe40007ffe0ff */
[----:B------:R-:W-:-:S02]  /*2580*/  ISETP.GE.AND P6, PT, R13, R132, PT ;  /* 0x000000840d00720c */ /* 0x000fc40003fc6270 */
[----:B------:R-:W-:Y:S02]  /*2590*/  FMNMX.FTZ R25, R56, R25, !PT ;  /* 0x0000001938197209 */ /* 0x000fe40007810000 */
[----:B------:R-:W-:Y:S02]  /*25a0*/  FSEL R64, R64, -INF , !P1 ;  /* 0xff80000040407808 */ /* 0x000fe40004800000 */
[----:B------:R-:W-:Y:S02]  /*25b0*/  ISETP.GE.AND P1, PT, R11, R132, PT ;  /* 0x000000840b00720c */ /* 0x000fe40003f26270 */
[----:B------:R-:W-:Y:S02]  /*25c0*/  FSEL R92, R92, -INF , !P2 ;  /* 0xff8000005c5c7808 */ /* 0x000fe40005000000 */
[----:B------:R-:W-:Y:S02]  /*25d0*/  ISETP.GE.AND P2, PT, R23, R139, PT ;  /* 0x0000008b1700720c */ /* 0x000fe40003f46270 */
[----:B------:R-:W-:-:S02]  /*25e0*/  FSEL R22, R48, -INF , !P6 ;  /* 0xff80000030167808 */ /* 0x000fc40007000000 */
[----:B------:R-:W-:Y:S02]  /*25f0*/  IADD3 R19, R11, 0x30, RZ ;  /* 0x000000300b137810 */ /* 0x000fe40007ffe0ff */
[----:B------:R-:W-:Y:S02]  /*2600*/  FMNMX.FTZ R25, R220, R25, !PT ;  /* 0x00000019dc197209 */ /* 0x000fe40007810000 */
[----:B------:R-:W-:Y:S02]  /*2610*/  ISETP.GE.AND P6, PT, R9, R132, PT ;  /* 0x000000840900720c */ /* 0x000fe40003fc6270 */
[----:B------:R-:W-:Y:S02]  /*2620*/  FSEL R94, R94, -INF , !P1 ;  /* 0xff8000005e5e7808 */ /* 0x000fe40004800000 */
[----:B------:R-:W-:Y:S02]  /*2630*/  ISETP.GE.AND P0, PT, R23, R137, PT ;  /* 0x000000891700720c */ /* 0x000fe40003f06270 */
[----:B------:R-:W-:-:S02]  /*2640*/  FSEL R214, R214, -INF , !P2 ;  /* 0xff800000d6d67808 */ /* 0x000fc40005000000 */
[----:B------:R-:W-:Y:S02]  /*2650*/  IADD3 R21, R11, 0x31, RZ ;  /* 0x000000310b157810 */ /* 0x000fe40007ffe0ff */
[----:B------:R-:W-:Y:S02]  /*2660*/  ISETP.GE.AND P2, PT, R19, R139, PT ;  /* 0x0000008b1300720c */ /* 0x000fe40003f46270 */
[----:B------:R-:W-:Y:S02]  /*2670*/  FMNMX.FTZ R25, R62, R25, !PT ;  /* 0x000000193e197209 */ /* 0x000fe40007810000 */
[----:B------:R-:W-:Y:S02]  /*2680*/  FSEL R20, R49, -INF , !P6 ;  /* 0xff80000031147808 */ /* 0x000fe40007000000 */
[----:B------:R-:W-:Y:S02]  /*2690*/  ISETP.GE.AND P6, PT, R7, R132, PT ;  /* 0x000000840700720c */ /* 0x000fe40003fc6270 */
[----:B------:R-:W-:-:S02]  /*26a0*/  FMNMX.FTZ R31, R94, R52, !PT ;  /* 0x000000345e1f7209 */ /* 0x000fc40007810000 */
[----:B------:R-:W-:Y:S02]  /*26b0*/  IADD3 R17, R11, 0x38, RZ ;  /* 0x000000380b117810 */ /* 0x000fe40007ffe0ff */
[----:B------:R-:W-:Y:S02]  /*26c0*/  FSEL R16, R4, -INF , !P0 ;  /* 0xff80000004107808 */ /* 0x000fe40004000000 */
[----:B------:R-:W-:Y:S02]  /*26d0*/  ISETP.GE.AND P0, PT, R21, R139, PT ;  /* 0x0000008b1500720c */ /* 0x000fe40003f06270 */
[----:B------:R-:W-:Y:S02]  /*26e0*/  FSEL R212, R212, -INF , !P2 ;  /* 0xff800000d4d47808 */ /* 0x000fe40005000000 */
[----:B------:R-:W-:Y:S02]  /*26f0*/  FMNMX.FTZ R25, R214, R25, !PT ;  /* 0x00000019d6197209 */ /* 0x000fe40007810000 */
[----:B------:R-:W-:-:S02]  /*2700*/  FMNMX.FTZ R33, R92, R28, !PT ;  /* 0x0000001c5c217209 */ /* 0x000fc40007810000 */
[----:B------:R-:W-:Y:S02]  /*2710*/  FSEL R14, R44, -INF , !P6 ;  /* 0xff8000002c0e7808 */ /* 0x000fe40007000000 */
[----:B------:R-:W-:Y:S02]  /*2720*/  FMNMX.FTZ R31, R30, R31, !PT ;  /* 0x0000001f1e1f7209 */ /* 0x000fe40007810000 */
[----:B------:R-:W-:Y:S02]  /*2730*/  ISETP.GE.AND P6, PT, R11, R138, PT ;  /* 0x0000008a0b00720c */ /* 0x000fe40003fc6270 */
[----:B------:R-:W-:Y:S02]  /*2740*/  ISETP.GE.AND P1, PT, R17, R139, PT ;  /* 0x0000008b1100720c */ /* 0x000fe40003f26270 */
[----:B------:R-:W-:Y:S02]  /*2750*/  IADD3 R11, R11, 0x39, RZ ;  /* 0x000000390b0b7810 */ /* 0x000fe40007ffe0ff */
[----:B------:R-:W-:-:S02]  /*2760*/  FSEL R210, R210, -INF , !P0 ;  /* 0xff800000d2d27808 */ /* 0x000fc40004000000 */
[----:B------:R-:W-:Y:S02]  /*2770*/  FMNMX.FTZ R25, R212, R25, !PT ;  /* 0x00000019d4197209 */ /* 0x000fe40007810000 */
[----:B------:R-:W-:Y:S02]  /*2780*/  FMNMX.FTZ R33, R100, R33, !PT ;  /* 0x0000002164217209 */ /* 0x000fe40007810000 */
[----:B------:R-:W-:Y:S02]  /*2790*/  FMNMX.FTZ R31, R6, R31, !PT ;  /* 0x0000001f061f7209 */ /* 0x000fe40007810000 */
[----:B------:R-:W-:Y:S02]  /*27a0*/  FSEL R182, R182, -INF , !P1 ;  /* 0xff800000b6b67808 */ /* 0x000fe40004800000 */
[----:B------:R-:W-:Y:S02]  /*27b0*/  ISETP.GE.AND P1, PT, R11, R139, PT ;  /* 0x0000008b0b00720c */ /* 0x000fe40003f26270 */
[----:B------:R-:W-:-:S02]  /*27c0*/  FMNMX.FTZ R25, R210, R25, !PT ;  /* 0x00000019d2197209 */ /* 0x000fc40007810000 */
[----:B------:R-:W-:Y:S02]  /*27d0*/  FMNMX.FTZ R33, R38, R33, !PT ;  /* 0x0000002126217209 */ /* 0x000fe40007810000 */
[----:B------:R-:W-:Y:S02]  /*27e0*/  FMNMX.FTZ R31, R10, R31, !PT ;  /* 0x0000001f0a1f7209 */ /* 0x000fe40007810000 */
[----:B------:R-:W-:Y:S02]  /*27f0*/  FSEL R174, R174, -INF , !P1 ;  /* 0xff800000aeae7808 */ /* 0x000fe40004800000 */
[----:B------:R-:W-:Y:S02]  /*2800*/  FMNMX.FTZ R25, R182, R25, !PT ;  /* 0x00000019b6197209 */ /* 0x000fe40007810000 */
[----:B------:R-:W-:Y:S02]  /*2810*/  FMNMX.FTZ R33, R34, R33, !PT ;  /* 0x0000002122217209 */ /* 0x000fe40007810000 */
[----:B------:R-:W-:-:S02]  /*2820*/  FMNMX.FTZ R31, R8, R31, !PT ;  /* 0x0000001f081f7209 */ /* 0x000fc40007810000 */
[----:B------:R-:W-:Y:S02]  /*2830*/  FMNMX.FTZ R136, R174, R25, !PT ;  /* 0x00000019ae887209 */ /* 0x000fe40007810000 */
[----:B------:R-:W-:Y:S02]  /*2840*/  FMNMX.FTZ R33, R32, R33, !PT ;  /* 0x0000002120217209 */ /* 0x000fe40007810000 */
[----:B------:R-:W-:Y:S01]  /*2850*/  FMNMX.FTZ R31, R22, R31, !PT ;  /* 0x0000001f161f7209 */ /* 0x000fe20007810000 */
[----:B------:R-:W1:Y:S01]  /*2860*/  SHFL.BFLY PT, R25, R136, 0x2, 0x1f ;  /* 0x0c401f0088197f89 */ /* 0x000e6200000e0000 */
[----:B------:R-:W-:Y:S02]  /*2870*/  ISETP.GE.AND P0, PT, R21, R137, PT ;  /* 0x000000891500720c */ /* 0x000fe40003f06270 */
[----:B------:R-:W-:Y:S02]  /*2880*/  FMNMX.FTZ R33, R26, R33, !PT ;  /* 0x000000211a217209 */ /* 0x000fe40007810000 */
[----:B------:R-:W-:-:S02]  /*2890*/  ISETP.GE.AND P1, PT, R17, R137, PT ;  /* 0x000000891100720c */ /* 0x000fc40003f26270 */
[----:B------:R-:W-:Y:S02]  /*28a0*/  FMNMX.FTZ R31, R20, R31, !PT ;  /* 0x0000001f141f7209 */ /* 0x000fe40007810000 */
[----:B------:R-:W-:Y:S02]  /*28b0*/  FSEL R168, R168, -INF , !P0 ;  /* 0xff800000a8a87808 */ /* 0x000fe40004000000 */
[----:B------:R-:W-:Y:S02]  /*28c0*/  FMNMX.FTZ R33, R24, R33, !PT ;  /* 0x0000002118217209 */ /* 0x000fe40007810000 */
[----:B------:R-:W-:Y:S02]  /*28d0*/  ISETP.GE.AND P0, PT, R11, R137, PT ;  /* 0x000000890b00720c */ /* 0x000fe40003f06270 */
[----:B------:R-:W-:Y:S02]  /*28e0*/  FSEL R166, R166, -INF , !P1 ;  /* 0xff800000a6a67808 */ /* 0x000fe40004800000 */
[----:B------:R-:W-:-:S02]  /*28f0*/  ISETP.GE.AND P1, PT, R27, R132, PT ;  /* 0x000000841b00720c */ /* 0x000fc40003f26270 */
[----:B------:R-:W-:Y:S02]  /*2900*/  FMNMX.FTZ R31, R14, R31, !PT ;  /* 0x0000001f0e1f7209 */ /* 0x000fe40007810000 */
[----:B------:R-:W-:Y:S02]  /*2910*/  FMNMX.FTZ R33, R142, R33, !PT ;  /* 0x000000218e217209 */ /* 0x000fe40007810000 */
[----:B------:R-:W-:Y:S02]  /*2920*/  FSEL R164, R164, -INF , !P0 ;  /* 0xff800000a4a47808 */ /* 0x000fe40004000000 */
[----:B------:R-:W-:Y:S02]  /*2930*/  ISETP.GE.AND P0, PT, R23, R132, PT ;  /* 0x000000841700720c */ /* 0x000fe40003f06270 */
[----:B------:R-:W-:Y:S02]  /*2940*/  FSEL R216, R216, -INF , !P1 ;  /* 0xff800000d8d87808 */ /* 0x000fe40004800000 */
[----:B------:R-:W-:-:S02]  /*2950*/  FMNMX.FTZ R31, R12, R31, !PT ;  /* 0x0000001f0c1f7209 */ /* 0x000fc40007810000 */
[-C--:B------:R-:W-:Y:S02]  /*2960*/  ISETP.GE.AND P1, PT, R19, R132.reuse, PT ;  /* 0x000000841300720c */ /* 0x080fe40003f26270 */
[----:B------:R-:W-:Y:S02]  /*2970*/  FMNMX.FTZ R33, R64, R33, !PT ;  /* 0x0000002140217209 */ /* 0x000fe40007810000 */
[----:B------:R-:W-:Y:S02]  /*2980*/  FSEL R158, R158, -INF , !P0 ;  /* 0xff8000009e9e7808 */ /* 0x000fe40004000000 */
[----:B------:R-:W-:Y:S02]  /*2990*/  FMNMX.FTZ R31, R216, R31, !PT ;  /* 0x0000001fd81f7209 */ /* 0x000fe40007810000 */
[----:B------:R-:W-:Y:S02]  /*29a0*/  ISETP.GE.AND P0, PT, R21, R132, PT ;  /* 0x000000841500720c */ /* 0x000fe40003f06270 */
[----:B------:R-:W-:-:S02]  /*29b0*/  FSEL R162, R162, -INF , !P1 ;  /* 0xff800000a2a27808 */ /* 0x000fc40004800000 */
[----:B------:R-:W-:Y:S02]  /*29c0*/  ISETP.GE.AND P2, PT, R19, R137, PT ;  /* 0x000000891300720c */ /* 0x000fe40003f46270 */
[----:B------:R-:W-:Y:S02]  /*29d0*/  FMNMX.FTZ R33, R18, R33, !PT ;  /* 0x0000002112217209 */ /* 0x000fe40007810000 */
[----:B------:R-:W-:Y:S02]  /*29e0*/  ISETP.GE.AND P1, PT, R13, R138, PT ;  /* 0x0000008a0d00720c */ /* 0x000fe40003f26270 */
[----:B------:R-:W-:Y:S02]  /*29f0*/  FMNMX.FTZ R13, R158, R31, !PT ;  /* 0x0000001f9e0d7209 */ /* 0x000fe40007810000 */
[----:B------:R-:W-:Y:S02]  /*2a00*/  FSEL R160, R160, -INF , !P0 ;  /* 0xff800000a0a07808 */ /* 0x000fe40004000000 */
[----:B------:R-:W-:-:S02]  /*2a10*/  FSEL R170, R170, -INF , !P2 ;  /* 0xff800000aaaa7808 */ /* 0x000fc40005000000 */
[----:B------:R-:W-:Y:S02]  /*2a20*/  FMNMX.FTZ R33, R16, R33, !PT ;  /* 0x0000002110217209 */ /* 0x000fe40007810000 */
[----:B------:R-:W-:Y:S02]  /*2a30*/  ISETP.GE.AND P0, PT, R17, R132, PT ;  /* 0x000000841100720c */ /* 0x000fe40003f06270 */
[----:B------:R-:W-:Y:S02]  /*2a40*/  FMNMX.FTZ R13, R162, R13, !PT ;  /* 0x0000000da20d7209 */ /* 0x000fe40007810000 */
[----:B------:R-:W-:Y:S02]  /*2a50*/  FSEL R89, R89, -INF , !P6 ;  /* 0xff80000059597808 */ /* 0x000fe40007000000 */
[----:B------:R-:W-:Y:S02]  /*2a60*/  FMNMX.FTZ R33, R170, R33, !PT ;  /* 0x00000021aa217209 */ /* 0x000fe40007810000 */
[----:B-1----:R-:W-:-:S02]  /*2a70*/  FMNMX.FTZ R136, R136, R25, !PT ;  /* 0x0000001988887209 */ /* 0x002fc40007810000 */
[----:B------:R-:W-:Y:S02]  /*2a80*/  FSEL R150, R150, -INF , !P0 ;  /* 0xff80000096967808 */ /* 0x000fe40004000000 */
[----:B------:R-:W-:Y:S02]  /*2a90*/  ISETP.GE.AND P0, PT, R11, R132, PT ;  /* 0x000000840b00720c */ /* 0x000fe40003f06270 */
[----:B------:R-:W-:Y:S02]  /*2aa0*/  FMNMX.FTZ R25, R160, R13, !PT ;  /* 0x0000000da0197209 */ /* 0x000fe40007810000 */
[----:B------:R-:W-:Y:S01]  /*2ab0*/  FSEL R96, R96, -INF , !P5 ;  /* 0xff80000060607808 */ /* 0x000fe20006800000 */
[----:B------:R-:W1:Y:S01]  /*2ac0*/  SHFL.BFLY PT, R13, R136, 0x1, 0x1f ;  /* 0x0c201f00880d7f89 */ /* 0x000e6200000e0000 */
[----:B------:R-:W-:Y:S02]  /*2ad0*/  FMNMX.FTZ R31, R89, R36, !PT ;  /* 0x00000024591f7209 */ /* 0x000fe40007810000 */
[----:B------:R-:W-:-:S02]  /*2ae0*/  FMNMX.FTZ R33, R168, R33, !PT ;  /* 0x00000021a8217209 */ /* 0x000fc40007810000 */
[----:B------:R-:W-:Y:S02]  /*2af0*/  FSEL R148, R148, -INF , !P0 ;  /* 0xff80000094947808 */ /* 0x000fe40004000000 */
[----:B------:R-:W-:Y:S02]  /*2b00*/  FMNMX.FTZ R25, R150, R25, !PT ;  /* 0x0000001996197209 */ /* 0x000fe40007810000 */
[----:B------:R-:W-:Y:S02]  /*2b10*/  FSEL R44, R99, -INF , !P4 ;  /* 0xff800000632c7808 */ /* 0x000fe40006000000 */
[----:B------:R-:W-:Y:S02]  /*2b20*/  FMNMX.FTZ R31, R96, R31, !PT ;  /* 0x0000001f601f7209 */ /* 0x000fe40007810000 */
[----:B------:R-:W-:Y:S02]  /*2b30*/  FMNMX.FTZ R33, R166, R33, !PT ;  /* 0x00000021a6217209 */ /* 0x000fe40007810000 */
[----:B------:R-:W-:-:S02]  /*2b40*/  ISETP.GE.AND P4, PT, R9, R138, PT ;  /* 0x0000008a0900720c */ /* 0x000fc40003f86270 */
[----:B------:R-:W-:Y:S02]  /*2b50*/  FMNMX.FTZ R9, R148, R25, !PT ;  /* 0x0000001994097209 */ /* 0x000fe40007810000 */
[----:B------:R-:W-:Y:S02]  /*2b60*/  ISETP.GE.AND P2, PT, R15, R138, PT ;  /* 0x0000008a0f00720c */ /* 0x000fe40003f46270 */
[----:B------:R-:W-:Y:S02]  /*2b70*/  FSEL R222, R104, -INF , !P3 ;  /* 0xff80000068de7808 */ /* 0x000fe40005800000 */
[----:B------:R-:W-:Y:S02]  /*2b80*/  FMNMX.FTZ R25, R44, R31, !PT ;  /* 0x0000001f2c197209 */ /* 0x000fe40007810000 */
[----:B------:R-:W-:Y:S02]  /*2b90*/  FMNMX.FTZ R4, R164, R33, !PT ;  /* 0x00000021a4047209 */ /* 0x000fe40007810000 */
[----:B------:R-:W-:-:S02]  /*2ba0*/  FSEL R58, R106, -INF , !P2 ;  /* 0xff8000006a3a7808 */ /* 0x000fc40005000000 */
[----:B------:R-:W-:Y:S01]  /*2bb0*/  FMNMX.FTZ R25, R222, R25, !PT ;  /* 0x00000019de197209 */ /* 0x000fe20007810000 */
[----:B------:R-:W2:Y:S01]  /*2bc0*/  SHFL.BFLY PT, R15, R4, 0x2, 0x1f ;  /* 0x0c401f00040f7f89 */ /* 0x000ea200000e0000 */
[----:B------:R-:W-:Y:S02]  /*2bd0*/  FSEL R60, R76, -INF , !P1 ;  /* 0xff8000004c3c7808 */ /* 0x000fe40004800000 */
[----:B------:R-:W-:Y:S02]  /*2be0*/  FMNMX.FTZ R25, R58, R25, !PT ;  /* 0x000000193a197209 */ /* 0x000fe40007810000 */
[----:B------:R-:W-:Y:S02]  /*2bf0*/  ISETP.GE.AND P2, PT, R7, R138, PT ;  /* 0x0000008a0700720c */ /* 0x000fe40003f46270 */
[----:B------:R-:W-:Y:S02]  /*2c00*/  FSEL R218, R77, -INF , !P4 ;  /* 0xff8000004dda7808 */ /* 0x000fe40006000000 */
[----:B------:R-:W-:-:S02]  /*2c10*/  FMNMX.FTZ R25, R60, R25, !PT ;  /* 0x000000193c197209 */ /* 0x000fc40007810000 */
[-C--:B------:R-:W-:Y:S02]  /*2c20*/  ISETP.GE.AND P0, PT, R5, R138.reuse, PT ;  /* 0x0000008a0500720c */ /* 0x080fe40003f06270 */
        /* <DEDUP_REMOVED lines=11> */
[----:B-1----:R-:W-:Y:S02]  /*2ce0*/  FMNMX.FTZ R136, R136, R13, !PT ;  /* 0x0000000d88887209 */ /* 0x002fe40007810000 */
[----:B--2---:R-:W-:Y:S02]  /*2cf0*/  FMNMX.FTZ R15, R4, R15, !PT ;  /* 0x0000000f040f7209 */ /* 0x004fe40007810000 */
[----:B------:R-:W1:Y:S01]  /*2d00*/  SHFL.BFLY PT, R4, R9, 0x2, 0x1f ;  /* 0x0c401f0009047f89 */ /* 0x000e6200000e0000 */
[----:B------:R-:W-:Y:S01]  /*2d10*/  ISETP.GE.AND P2, PT, R21, R138, PT ;  /* 0x0000008a1500720c */ /* 0x000fe20003f46270 */
[----:B------:R-:W-:Y:S01]  /*2d20*/  FMUL.FTZ R163, R136, c[0x0][0x23c] ;  /* 0x00008f0088a37a20 */ /* 0x000fe20000410000 */
[----:B------:R-:W-:Y:S01]  /*2d30*/  FSEL R146, R146, -INF , !P3 ;  /* 0xff80000092927808 */ /* 0x000fe20005800000 */
[----:B------:R-:W2:Y:S01]  /*2d40*/  SHFL.BFLY PT, R134, R15, 0x1, 0x1f ;  /* 0x0c201f000f867f89 */ /* 0x000ea200000e0000 */
[----:B------:R-:W-:Y:S02]  /*2d50*/  FMNMX.FTZ R5, R176, R5, !PT ;  /* 0x00000005b0057209 */ /* 0x000fe40007810000 */
[----:B------:R-:W-:-:S02]  /*2d60*/  FSETP.NEU.FTZ.AND P0, PT, R136, -INF , PT ;  /* 0xff8000008800780b */ /* 0x000fc40003f1d000 */
[-C--:B------:R-:W-:Y:S02]  /*2d70*/  ISETP.GE.AND P1, PT, R17, R138.reuse, PT ;  /* 0x0000008a1100720c */ /* 0x080fe40003f26270 */
[----:B------:R-:W-:Y:S02]  /*2d80*/  FSEL R144, R144, -INF , !P2 ;  /* 0xff80000090907808 */ /* 0x000fe40005000000 */
[----:B------:R-:W-:Y:S02]  /*2d90*/  FMNMX.FTZ R135, R146, R5, !PT ;  /* 0x0000000592877209 */ /* 0x000fe40007810000 */
[----:B------:R-:W-:Y:S02]  /*2da0*/  FSEL R163, R163, RZ, P0 ;  /* 0x000000ffa3a37208 */ /* 0x000fe40000000000 */
[----:B------:R-:W-:Y:S02]  /*2db0*/  ISETP.GE.AND P0, PT, R11, R138, PT ;  /* 0x0000008a0b00720c */ /* 0x000fe40003f06270 */
[----:B------:R-:W-:Y:S01]  /*2dc0*/  FSEL R140, R140, -INF , !P1 ;  /* 0xff8000008c8c7808 */ /* 0x000fe20004800000 */
[--C-:B------:R-:W-:Y:S01]  /*2dd0*/  FFMA.FTZ R42, R40, c[0x0][0x23c], -R163.reuse ;  /* 0x00008f00282a7a23 */ /* 0x100fe200000108a3 */
[----:B------:R-:W-:Y:S01]  /*2de0*/  FMNMX.FTZ R135, R144, R135, !PT ;  /* 0x0000008790877209 */ /* 0x000fe20007810000 */
[--C-:B------:R-:W-:Y:S01]  /*2df0*/  FFMA.FTZ R37, R50, c[0x0][0x23c], -R163.reuse ;  /* 0x00008f0032257a23 */ /* 0x100fe200000108a3 */
[----:B------:R-:W-:Y:S01]  /*2e00*/  FSEL R66, R66, -INF , !P0 ;  /* 0xff80000042427808 */ /* 0x000fe20004000000 */
[--C-:B------:R-:W-:Y:S01]  /*2e10*/  FFMA.FTZ R53, R88, c[0x0][0x23c], -R163.reuse ;  /* 0x00008f0058357a23 */ /* 0x100fe200000108a3 */
[----:B------:R-:W-:Y:S01]  /*2e20*/  FMNMX.FTZ R135, R140, R135, !PT ;  /* 0x000000878c877209 */ /* 0x000fe20007810000 */
[--C-:B------:R-:W-:Y:S01]  /*2e30*/  FFMA.FTZ R46, R90, c[0x0][0x23c], -R163.reuse ;  /* 0x00008f005a2e7a23 */ /* 0x100fe200000108a3 */
[----:B-1----:R-:W-:Y:S01]  /*2e40*/  FMNMX.FTZ R4, R9, R4, !PT ;  /* 0x0000000409047209 */ /* 0x002fe20007810000 */
[--C-:B------:R-:W-:Y:S01]  /*2e50*/  FFMA.FTZ R51, R98, c[0x0][0x23c], -R163.reuse ;  /* 0x00008f0062337a23 */ /* 0x100fe200000108a3 */
[----:B------:R-:W-:Y:S01]  /*2e60*/  FMNMX.FTZ R135, R66, R135, !PT ;  /* 0x0000008742877209 */ /* 0x000fe20007810000 */
[----:B------:R-:W-:Y:S01]  /*2e70*/  MUFU.EX2 R53, R53 ;  /* 0x0000003500357308 */ /* 0x000fe20000000800 */
[----:B--2---:R-:W-:Y:S01]  /*2e80*/  FMNMX.FTZ R134, R15, R134, !PT ;  /* 0x000000860f867209 */ /* 0x004fe20007810000 */
[----:B------:R-:W1:Y:S01]  /*2e90*/  SHFL.BFLY PT, R133, R4, 0x1, 0x1f ;  /* 0x0c201f0004857f89 */ /* 0x000e6200000e0000 */
[----:B------:R-:W-:-:S02]  /*2ea0*/  FFMA.FTZ R2, R108, c[0x0][0x23c], -R163 ;  /* 0x00008f006c027a23 */ /* 0x000fc400000108a3 */
[C---:B------:R-:W-:Y:S01]  /*2eb0*/  FSETP.NEU.FTZ.AND P1, PT, R134.reuse, -INF , PT ;  /* 0xff8000008600780b */ /* 0x040fe20003f3d000 */
[----:B------:R-:W2:Y:S01]  /*2ec0*/  SHFL.BFLY PT, R48, R135, 0x2, 0x1f ;  /* 0x0c401f0087307f89 */ /* 0x000ea200000e0000 */
[----:B------:R-:W-:Y:S01]  /*2ed0*/  FMUL.FTZ R151, R134, c[0x0][0x23c] ;  /* 0x00008f0086977a20 */ /* 0x000fe20000410000 */
[----:B------:R-:W3:Y:S01]  /*2ee0*/  MUFU.EX2 R46, R46 ;  /* 0x0000002e002e7308 */ /* 0x000ee20000000800 */
[--C-:B------:R-:W-:Y:S02]  /*2ef0*/  FFMA.FTZ R54, R54, c[0x0][0x23c], -R163.reuse ;  /* 0x00008f0036367a23 */ /* 0x100fe400000108a3 */
[--C-:B------:R-:W-:Y:S01]  /*2f00*/  FFMA.FTZ R61, R224, c[0x0][0x23c], -R163.reuse ;  /* 0x00008f00e03d7a23 */ /* 0x100fe200000108a3 */
[----:B------:R-:W-:Y:S01]  /*2f10*/  FSEL R151, R151, RZ, P1 ;  /* 0x000000ff97977208 */ /* 0x000fe20000800000 */
[--C-:B------:R-:W-:Y:S02]  /*2f20*/  FFMA.FTZ R56, R56, c[0x0][0x23c], -R163.reuse ;  /* 0x00008f0038387a23 */ /* 0x100fe400000108a3 */
[----:B------:R-:W-:Y:S01]  /*2f30*/  FFMA.FTZ R63, R220, c[0x0][0x23c], -R163 ;  /* 0x00008f00dc3f7a23 */ /* 0x000fe200000108a3 */
[----:B------:R-:W-:Y:S01]  /*2f40*/  MUFU.EX2 R42, R42 ;  /* 0x0000002a002a7308 */ /* 0x000fe20000000800 */
[----:B------:R-:W-:-:S02]  /*2f50*/  FFMA.FTZ R39, R100, c[0x0][0x23c], -R151 ;  /* 0x00008f0064277a23 */ /* 0x000fc40000010897 */
[----:B------:R-:W-:Y:S01]  /*2f60*/  LDSM.16.MT88.4 R100, [R190+0x6000] ;  /* 0x00600000be64783b */ /* 0x000fe20000004200 */
[--C-:B------:R-:W-:Y:S02]  /*2f70*/  FFMA.FTZ R40, R28, c[0x0][0x23c], -R151.reuse ;  /* 0x00008f001c287a23 */ /* 0x100fe40000010897 */
[--C-:B------:R-:W-:Y:S02]  /*2f80*/  FFMA.FTZ R28, R38, c[0x0][0x23c], -R151.reuse ;  /* 0x00008f00261c7a23 */ /* 0x100fe40000010897 */
[--C-:B------:R-:W-:Y:S01]  /*2f90*/  FFMA.FTZ R41, R92, c[0x0][0x23c], -R151.reuse ;  /* 0x00008f005c297a23 */ /* 0x100fe20000010897 */
[----:B------:R-:W-:Y:S01]  /*2fa0*/  MUFU.EX2 R39, R39 ;  /* 0x0000002700277308 */ /* 0x000fe20000000800 */
[----:B-1----:R-:W-:Y:S01]  /*2fb0*/  FMNMX.FTZ R133, R4, R133, !PT ;  /* 0x0000008504857209 */ /* 0x002fe20007810000 */
[--C-:B------:R-:W-:Y:S01]  /*2fc0*/  FFMA.FTZ R31, R34, c[0x0][0x23c], -R151.reuse ;  /* 0x00008f00221f7a23 */ /* 0x100fe20000010897 */
[----:B---3--:R-:W-:Y:S01]  /*2fd0*/  F2FP.PACK_AB R68, R46, R53 ;  /* 0x000000352e44723e */ /* 0x008fe200000000ff */
[--C-:B------:R-:W-:Y:S01]  /*2fe0*/  FFMA.FTZ R0, R32, c[0x0][0x23c], -R151.reuse ;  /* 0x00008f0020007a23 */ /* 0x100fe20000010897 */
[----:B--2---:R-:W-:Y:S01]  /*2ff0*/  FMNMX.FTZ R135, R135, R48, !PT ;  /* 0x0000003087877209 */ /* 0x004fe20007810000 */
[C---:B------:R-:W-:Y:S01]  /*3000*/  FMUL.FTZ R147, R133.reuse, c[0x0][0x23c] ;  /* 0x00008f0085937a20 */ /* 0x040fe20000410000 */
[----:B------:R-:W-:Y:S01]  /*3010*/  FSETP.NEU.FTZ.AND P0, PT, R133, -INF , PT ;  /* 0xff8000008500780b */ /* 0x000fe20003f1d000 */
[----:B------:R-:W-:Y:S01]  /*3020*/  MUFU.EX2 R41, R41 ;  /* 0x0000002900297308 */ /* 0x000fe20000000800 */
[--C-:B------:R-:W-:Y:S01]  /*3030*/  FFMA.FTZ R47, R24, c[0x0][0x23c], -R151.reuse ;  /* 0x00008f00182f7a23 */ /* 0x100fe20000010897 */
[----:B------:R-:W1:Y:S01]  /*3040*/  SHFL.BFLY PT, R48, R135, 0x1, 0x1f ;  /* 0x0c201f0087307f89 */ /* 0x000e6200000e0000 */
[----:B------:R-:W-:Y:S01]  /*3050*/  FSEL R147, R147, RZ, P0 ;  /* 0x000000ff93937208 */ /* 0x000fe20000000000 */
[----:B------:R-:W-:-:S02]  /*3060*/  FFMA.FTZ R141, R142, c[0x0][0x23c], -R151 ;  /* 0x00008f008e8d7a23 */ /* 0x000fc40000010897 */
[----:B------:R-:W-:Y:S01]  /*3070*/  LDSM.16.MT88.4 R32, [R189+0x6800] ;  /* 0x00680000bd20783b */ /* 0x000fe20000004200 */
[----:B------:R-:W-:Y:S01]  /*3080*/  FFMA.FTZ R142, R18, c[0x0][0x23c], -R151 ;  /* 0x00008f00128e7a23 */ /* 0x000fe20000010897 */
[----:B------:R-:W2:Y:S01]  /*3090*/  MUFU.EX2 R40, R40 ;  /* 0x0000002800287308 */ /* 0x000ea20000000800 */
[--C-:B------:R-:W-:Y:S02]  /*30a0*/  FFMA.FTZ R45, R30, c[0x0][0x23c], -R147.reuse ;  /* 0x00008f001e2d7a23 */ /* 0x100fe40000010893 */
[--C-:B------:R-:W-:Y:S02]  /*30b0*/  FFMA.FTZ R30, R6, c[0x0][0x23c], -R147.reuse ;  /* 0x00008f00061e7a23 */ /* 0x100fe40000010893 */
[----:B------:R-:W3:Y:S01]  /*30c0*/  LDSM.16.MT88.4 R4, [R188+0x6000] ;  /* 0x00600000bc04783b */ /* 0x000ee20000004200 */
[--C-:B------:R-:W-:Y:S02]  /*30d0*/  FFMA.FTZ R38, R94, c[0x0][0x23c], -R147.reuse ;  /* 0x00008f005e267a23 */ /* 0x100fe40000010893 */
[--C-:B------:R-:W-:Y:S01]  /*30e0*/  FFMA.FTZ R43, R52, c[0x0][0x23c], -R147.reuse ;  /* 0x00008f00342b7a23 */ /* 0x100fe20000010893 */
[----:B------:R-:W4:Y:S01]  /*30f0*/  MUFU.EX2 R28, R28 ;  /* 0x0000001c001c7308 */ /* 0x000f220000000800 */
[----:B------:R-:W-:-:S02]  /*3100*/  FFMA.FTZ R57, R10, c[0x0][0x23c], -R147 ;  /* 0x00008f000a397a23 */ /* 0x000fc40000010893 */
[--C-:B------:R-:W-:Y:S02]  /*3110*/  FFMA.FTZ R52, R22, c[0x0][0x23c], -R147.reuse ;  /* 0x00008f0016347a23 */ /* 0x100fe40000010893 */
[--C-:B------:R-:W-:Y:S02]  /*3120*/  FFMA.FTZ R59, R20, c[0x0][0x23c], -R147.reuse ;  /* 0x00008f00143b7a23 */ /* 0x100fe40000010893 */
[----:B------:R-:W-:Y:S01]  /*3130*/  LDSM.16.MT88.4 R20, [R188+0x6800] ;  /* 0x00680000bc14783b */ /* 0x000fe20000004200 */
[----:B------:R-:W-:Y:S01]  /*3140*/  MUFU.EX2 R38, R38 ;  /* 0x0000002600267308 */ /* 0x000fe20000000800 */
[----:B-1----:R-:W-:Y:S01]  /*3150*/  FMNMX.FTZ R135, R135, R48, !PT ;  /* 0x0000003087877209 */ /* 0x002fe20007810000 */
[----:B------:R-:W-:Y:S01]  /*3160*/  FFMA.FTZ R48, R8, c[0x0][0x23c], -R147 ;  /* 0x00008f0008307a23 */ /* 0x000fe20000010893 */
[----:B--2---:R-:W-:Y:S01]  /*3170*/  F2FP.PACK_AB R72, R40, R41 ;  /* 0x000000292848723e */ /* 0x004fe200000000ff */
[----:B------:R-:W1:Y:S01]  /*3180*/  LDSM.16.MT88.4 R8, [R191+0x6800] ;  /* 0x00680000bf08783b */ /* 0x000e620000004200 */
[C---:B------:R-:W-:Y:S01]  /*3190*/  FSETP.NEU.FTZ.AND P0, PT, R135.reuse, -INF , PT ;  /* 0xff8000008700780b */ /* 0x040fe20003f1d000 */
[----:B------:R-:W-:-:S02]  /*31a0*/  FMUL.FTZ R143, R135, c[0x0][0x23c] ;  /* 0x00008f00878f7a20 */ /* 0x000fc40000410000 */
[----:B------:R-:W2:Y:S01]  /*31b0*/  MUFU.EX2 R43, R43 ;  /* 0x0000002b002b7308 */ /* 0x000ea20000000800 */
[----:B----4-:R-:W-:Y:S01]  /*31c0*/  F2FP.PACK_AB R74, R28, R39 ;  /* 0x000000271c4a723e */ /* 0x010fe200000000ff */
[--C-:B------:R-:W-:Y:S01]  /*31d0*/  FFMA.FTZ R145, R16, c[0x0][0x23c], -R151.reuse ;  /* 0x00008f0010917a23 */ /* 0x100fe20000010897 */
[----:B------:R-:W-:Y:S01]  /*31e0*/  FSEL R143, R143, RZ, P0 ;  /* 0x000000ff8f8f7208 */ /* 0x000fe20000000000 */
[----:B------:R-:W-:Y:S01]  /*31f0*/  LDSM.16.MT88.4 R16, [R191+0x7000] ;  /* 0x00700000bf10783b */ /* 0x000fe20000004200 */
[----:B------:R-:W-:Y:S01]  /*3200*/  FFMA.FTZ R64, R64, c[0x0][0x23c], -R151 ;  /* 0x00008f0040407a23 */ /* 0x000fe20000010897 */
[----:B------:R-:W-:Y:S01]  /*3210*/  ISETP.GE.AND P0, PT, R3, 0x2, PT ;  /* 0x000000020300780c */ /* 0x000fe20003f06270 */
[----:B------:R-:W-:Y:S01]  /*3220*/  FFMA.FTZ R149, R216, c[0x0][0x23c], -R147 ;  /* 0x00008f00d8957a23 */ /* 0x000fe20000010893 */
[----:B------:R-:W-:Y:S01]  /*3230*/  MUFU.EX2 R45, R45 ;  /* 0x0000002d002d7308 */ /* 0x000fe20000000800 */
[--C-:B------:R-:W-:Y:S02]  /*3240*/  FFMA.FTZ R50, R36, c[0x0][0x23c], -R143.reuse ;  /* 0x00008f0024327a23 */ /* 0x100fe4000001088f */
[----:B------:R-:W-:-:S02]  /*3250*/  FFMA.FTZ R55, R89, c[0x0][0x23c], -R143 ;  /* 0x00008f0059377a23 */ /* 0x000fc4000001088f */
[--C-:B------:R-:W-:Y:S02]  /*3260*/  FFMA.FTZ R49, R96, c[0x0][0x23c], -R143.reuse ;  /* 0x00008f0060317a23 */ /* 0x100fe4000001088f */
[----:B------:R-:W-:Y:S01]  /*3270*/  FFMA.FTZ R36, R44, c[0x0][0x23c], -R143 ;  /* 0x00008f002c247a23 */ /* 0x000fe2000001088f */
[----:B------:R-:W4:Y:S01]  /*3280*/  MUFU.EX2 R30, R30 ;  /* 0x0000001e001e7308 */ /* 0x000f220000000800 */
[----:B------:R-:W-:Y:S01]  /*3290*/  FFMA.FTZ R44, R26, c[0x0][0x23c], -R151 ;  /* 0x00008f001a2c7a23 */ /* 0x000fe20000010897 */
[----:B--2---:R-:W-:Y:S01]  /*32a0*/  F2FP.PACK_AB R73, R43, R38 ;  /* 0x000000262b49723e */ /* 0x004fe200000000ff */
[----:B------:R-:W2:Y:S01]  /*32b0*/  LDSM.16.MT88.4 R24, [R190+0x6800] ;  /* 0x00680000be18783b */ /* 0x000ea20000004200 */
[--C-:B------:R-:W-:Y:S02]  /*32c0*/  FFMA.FTZ R65, R222, c[0x0][0x23c], -R143.reuse ;  /* 0x00008f00de417a23 */ /* 0x100fe4000001088f */
[--C-:B------:R-:W-:Y:S02]  /*32d0*/  FFMA.FTZ R58, R58, c[0x0][0x23c], -R143.reuse ;  /* 0x00008f003a3a7a23 */ /* 0x100fe4000001088f */
[----:B------:R-:W5:Y:S01]  /*32e0*/  MUFU.EX2 R51, R51 ;  /* 0x0000003300337308 */ /* 0x000f620000000800 */
[----:B------:R-:W-:-:S02]  /*32f0*/  FFMA.FTZ R60, R60, c[0x0][0x23c], -R143 ;  /* 0x00008f003c3c7a23 */ /* 0x000fc4000001088f */
[----:B------:R-:W-:Y:S02]  /*3300*/  FFMA.FTZ R67, R218, c[0x0][0x23c], -R143 ;  /* 0x00008f00da437a23 */ /* 0x000fe4000001088f */
[----:B------:R-:W-:Y:S02]  /*3310*/  FFMA.FTZ R158, R158, c[0x0][0x23c], -R147 ;  /* 0x00008f009e9e7a23 */ /* 0x000fe40000010893 */
[----:B------:R-:W-:Y:S01]  /*3320*/  FFMA.FTZ R62, R62, c[0x0][0x23c], -R163 ;  /* 0x00008f003e3e7a23 */ /* 0x000fe200000108a3 */
[----:B------:R-:W-:Y:S01]  /*3330*/  MUFU.EX2 R55, R55 ;  /* 0x0000003700377308 */ /* 0x000fe20000000800 */
[----:B----4-:R-:W-:Y:S01]  /*3340*/  F2FP.PACK_AB R75, R30, R45 ;  /* 0x0000002d1e4b723e */ /* 0x010fe200000000ff */
[--C-:B------:R-:W-:Y:S02]  /*3350*/  FFMA.FTZ R161, R180, c[0x0][0x23c], -R143.reuse ;  /* 0x00008f00b4a17a23 */ /* 0x100fe4000001088f */
[--C-:B------:R-:W-:Y:S02]  /*3360*/  FFMA.FTZ R172, R172, c[0x0][0x23c], -R143.reuse ;  /* 0x00008f00acac7a23 */ /* 0x100fe4000001088f */
[----:B------:R-:W-:-:S02]  /*3370*/  FFMA.FTZ R165, R178, c[0x0][0x23c], -R143 ;  /* 0x00008f00b2a57a23 */ /* 0x000fc4000001088f */
[----:B------:R-:W4:Y:S01]  /*3380*/  MUFU.EX2 R50, R50 ;  /* 0x0000003200327308 */ /* 0x000f220000000800 */
[C---:B------:R-:W-:Y:S01]  /*3390*/  HMMA.16816.F32 R124, R72.reuse, R116, RZ ;  /* 0x00000074487c723c */ /* 0x040fe200000018ff */
[----:B-----5:R-:W-:Y:S01]  /*33a0*/  F2FP.PACK_AB R70, R51, R42 ;  /* 0x0000002a3346723e */ /* 0x020fe200000000ff */
[----:B------:R-:W-:Y:S02]  /*33b0*/  FFMA.FTZ R176, R176, c[0x0][0x23c], -R143 ;  /* 0x00008f00b0b07a23 */ /* 0x000fe4000001088f */
[----:B------:R-:W-:Y:S02]  /*33c0*/  FADD.FTZ R53, R53, R46 ;  /* 0x0000002e35357221 */ /* 0x000fe40000010000 */
[----:B------:R-:W-:Y:S01]  /*33d0*/  FADD.FTZ R40, R41, R40 ;  /* 0x0000002829287221 */ /* 0x000fe20000010000 */
[----:B------:R-:W-:Y:S01]  /*33e0*/  MUFU.EX2 R49, R49 ;  /* 0x0000003100317308 */ /* 0x000fe20000000800 */
[----:B------:R-:W-:Y:S01]  /*33f0*/  HMMA.16816.F32 R108, R72, R100, RZ ;  /* 0x00000064486c723c */ /* 0x000fe200000018ff */
[----:B------:R-:W-:-:S02]  /*3400*/  FADD.FTZ R38, R38, R43 ;  /* 0x0000002b26267221 */ /* 0x000fc40000010000 */
[----:B------:R-:W-:Y:S02]  /*3410*/  FADD.FTZ R42, R42, R53 ;  /* 0x000000352a2a7221 */ /* 0x000fe40000010000 */
[----:B------:R-:W-:Y:S02]  /*3420*/  FADD.FTZ R39, R39, R40 ;  /* 0x0000002827277221 */ /* 0x000fe40000010000 */
[----:B------:R-:W5:Y:S01]  /*3430*/  MUFU.EX2 R36, R36 ;  /* 0x0000002400247308 */ /* 0x000f620000000800 */
[C---:B------:R-:W-:Y:S01]  /*3440*/  HMMA.16816.F32 R92, R72.reuse, R84, RZ ;  /* 0x00000054485c723c */ /* 0x040fe200000018ff */
[----:B----4-:R-:W-:Y:S01]  /*3450*/  F2FP.PACK_AB R69, R50, R55 ;  /* 0x000000373245723e */ /* 0x010fe200000000ff */
[----:B------:R-:W-:Y:S02]  /*3460*/  FADD.FTZ R50, R55, R50 ;  /* 0x0000003237327221 */ /* 0x000fe40000010000 */
[----:B------:R-:W-:Y:S02]  /*3470*/  FADD.FTZ R45, R45, R38 ;  /* 0x000000262d2d7221 */ /* 0x000fe40000010000 */
[----:B------:R-:W-:Y:S01]  /*3480*/  FADD.FTZ R42, R51, R42 ;  /* 0x0000002a332a7221 */ /* 0x000fe20000010000 */
[----:B------:R-:W-:Y:S01]  /*3490*/  MUFU.EX2 R31, R31 ;  /* 0x0000001f001f7308 */ /* 0x000fe20000000800 */
[----:B---3--:R-:W-:Y:S01]  /*34a0*/  HMMA.16816.F32 R76, R72, R4, RZ ;  /* 0x00000004484c723c */ /* 0x008fe200000018ff */
[----:B------:R-:W-:-:S02]  /*34b0*/  FADD.FTZ R28, R28, R39 ;  /* 0x000000271c1c7221 */ /* 0x000fc40000010000 */
[----:B------:R-:W-:Y:S02]  /*34c0*/  FADD.FTZ R30, R30, R45 ;  /* 0x0000002d1e1e7221 */ /* 0x000fe40000010000 */
[--C-:B------:R-:W-:Y:S02]  /*34d0*/  FFMA.FTZ R157, R210, c[0x0][0x23c], -R163.reuse ;  /* 0x00008f00d29d7a23 */ /* 0x100fe400000108a3 */
[----:B------:R-:W3:Y:S01]  /*34e0*/  MUFU.EX2 R0, R0 ;  /* 0x0000000000007308 */ /* 0x000ee20000000800 */
[C---:B------:R-:W-:Y:S01]  /*34f0*/  HMMA.16816.F32 R120, R72.reuse, R118, RZ ;  /* 0x000000764878723c */ /* 0x040fe200000018ff */
[----:B-----5:R-:W-:Y:S01]  /*3500*/  F2FP.PACK_AB R71, R36, R49 ;  /* 0x000000312447723e */ /* 0x020fe200000000ff */
[----:B------:R-:W-:Y:S02]  /*3510*/  FADD.FTZ R49, R49, R50 ;  /* 0x0000003231317221 */ /* 0x000fe40000010000 */
[----:B------:R-:W-:Y:S02]  /*3520*/  FFMA.FTZ R159, R182, c[0x0][0x23c], -R163 ;  /* 0x00008f00b69f7a23 */ /* 0x000fe400000108a3 */
[----:B------:R-:W-:Y:S01]  /*3530*/  FADD.FTZ R36, R36, R49 ;  /* 0x0000003124247221 */ /* 0x000fe20000010000 */
[----:B------:R-:W-:Y:S01]  /*3540*/  MUFU.EX2 R44, R44 ;  /* 0x0000002c002c7308 */ /* 0x000fe20000000800 */
[----:B------:R-:W-:Y:S01]  /*3550*/  HMMA.16816.F32 R104, R72, R102, RZ ;  /* 0x000000664868723c */ /* 0x000fe200000018ff */
[----:B------:R-:W-:-:S02]  /*3560*/  FFMA.FTZ R174, R174, c[0x0][0x23c], -R163 ;  /* 0x00008f00aeae7a23 */ /* 0x000fc400000108a3 */
[--C-:B------:R-:W-:Y:S02]  /*3570*/  FFMA.FTZ R168, R168, c[0x0][0x23c], -R151.reuse ;  /* 0x00008f00a8a87a23 */ /* 0x100fe40000010897 */
[--C-:B------:R-:W-:Y:S02]  /*3580*/  FFMA.FTZ R166, R166, c[0x0][0x23c], -R151.reuse ;  /* 0x00008f00a6a67a23 */ /* 0x100fe40000010897 */
[----:B------:R-:W-:Y:S01]  /*3590*/  MUFU.EX2 R47, R47 ;  /* 0x0000002f002f7308 */ /* 0x000fe20000000800 */
[----:B------:R-:W-:Y:S01]  /*35a0*/  HMMA.16816.F32 R88, R72, R86, RZ ;  /* 0x000000564858723c */ /* 0x000fe200000018ff */
[----:B------:R-:W-:Y:S02]  /*35b0*/  FFMA.FTZ R213, R164, c[0x0][0x23c], -R151 ;  /* 0x00008f00a4d57a23 */ /* 0x000fe40000010897 */
[--C-:B------:R-:W-:Y:S02]  /*35c0*/  FFMA.FTZ R160, R160, c[0x0][0x23c], -R147.reuse ;  /* 0x00008f00a0a07a23 */ /* 0x100fe40000010893 */
[----:B------:R-:W-:-:S02]  /*35d0*/  FFMA.FTZ R150, R150, c[0x0][0x23c], -R147 ;  /* 0x00008f0096967a23 */ /* 0x000fc40000010893 */
[----:B------:R-:W-:Y:S01]  /*35e0*/  MUFU.EX2 R57, R57 ;  /* 0x0000003900397308 */ /* 0x000fe20000000800 */
[----:B------:R-:W-:Y:S01]  /*35f0*/  HMMA.16816.F32 R72, R72, R6, RZ ;  /* 0x000000064848723c */ /* 0x000fe200000018ff */
[----:B------:R-:W-:-:S06]  /*3600*/  FFMA.FTZ R211, R148, c[0x0][0x23c], -R147 ;  /* 0x00008f0094d37a23 */ /* 0x000fcc0000010893 */
[----:B------:R-:W4:Y:S01]  /*3610*/  MUFU.EX2 R48, R48 ;  /* 0x0000003000307308 */ /* 0x000f220000000800 */
[C---:B------:R-:W-:Y:S07]  /*3620*/  HMMA.16816.F32 R128, R68.reuse, R116, RZ ;  /* 0x000000744480723c */ /* 0x040fee00000018ff */
[----:B------:R-:W-:Y:S01]  /*3630*/  MUFU.EX2 R52, R52 ;  /* 0x0000003400347308 */ /* 0x000fe20000000800 */
[C---:B------:R-:W-:Y:S07]  /*3640*/  HMMA.16816.F32 R112, R68.reuse, R100, RZ ;  /* 0x000000644470723c */ /* 0x040fee00000018ff */
[----:B------:R-:W5:Y:S01]  /*3650*/  MUFU.EX2 R59, R59 ;  /* 0x0000003b003b7308 */ /* 0x000f620000000800 */
[C---:B------:R-:W-:Y:S07]  /*3660*/  HMMA.16816.F32 R96, R68.reuse, R84, RZ ;  /* 0x000000544460723c */ /* 0x040fee00000018ff */
[----:B------:R-:W-:Y:S01]  /*3670*/  MUFU.EX2 R37, R37 ;  /* 0x0000002500257308 */ /* 0x000fe20000000800 */
[C---:B------:R-:W-:Y:S07]  /*3680*/  HMMA.16816.F32 R116, R68.reuse, R118, RZ ;  /* 0x000000764474723c */ /* 0x040fee00000018ff */
[----:B------:R-:W1:Y:S01]  /*3690*/  MUFU.EX2 R2, R2 ;  /* 0x0000000200027308 */ /* 0x000e620000000800 */
[C---:B------:R-:W-:Y:S07]  /*36a0*/  HMMA.16816.F32 R100, R68.reuse, R102, RZ ;  /* 0x000000664464723c */ /* 0x040fee00000018ff */
[----:B------:R-:W-:Y:S01]  /*36b0*/  MUFU.EX2 R54, R54 ;  /* 0x0000003600367308 */ /* 0x000fe20000000800 */
[C---:B------:R-:W-:Y:S07]  /*36c0*/  HMMA.16816.F32 R84, R68.reuse, R86, RZ ;  /* 0x000000564454723c */ /* 0x040fee00000018ff */
[----:B------:R-:W-:Y:S01]  /*36d0*/  MUFU.EX2 R61, R61 ;  /* 0x0000003d003d7308 */ /* 0x000fe20000000800 */
[C---:B------:R-:W-:Y:S07]  /*36e0*/  HMMA.16816.F32 R80, R68.reuse, R4, RZ ;  /* 0x000000044450723c */ /* 0x040fee00000018ff */
[----:B------:R-:W-:Y:S01]  /*36f0*/  MUFU.EX2 R65, R65 ;  /* 0x0000004100417308 */ /* 0x000fe20000000800 */
[----:B------:R-:W-:Y:S01]  /*3700*/  HMMA.16816.F32 R68, R68, R6, RZ ;  /* 0x000000064444723c */ /* 0x000fe200000018ff */
[----:B---3--:R-:W-:Y:S01]  /*3710*/  F2FP.PACK_AB R4, R0, R31 ;  /* 0x0000001f0004723e */ /* 0x008fe200000000ff */
[----:B------:R-:W-:Y:S01]  /*3720*/  FADD.FTZ R31, R31, R28 ;  /* 0x0000001c1f1f7221 */ /* 0x000fe20000010000 */
[----:B----4-:R-:W-:Y:S01]  /*3730*/  F2FP.PACK_AB R5, R48, R57 ;  /* 0x000000393005723e */ /* 0x010fe200000000ff */
[----:B------:R-:W-:-:S02]  /*3740*/  FADD.FTZ R57, R57, R30 ;  /* 0x0000001e39397221 */ /* 0x000fc40000010000 */
[----:B------:R-:W-:Y:S01]  /*3750*/  FADD.FTZ R31, R0, R31 ;  /* 0x0000001f001f7221 */ /* 0x000fe20000010000 */
[----:B------:R-:W3:Y:S01]  /*3760*/  MUFU.EX2 R58, R58 ;  /* 0x0000003a003a7308 */ /* 0x000ee20000000800 */
[----:B------:R-:W-:Y:S01]  /*3770*/  F2FP.PACK_AB R6, R47, R44 ;  /* 0x0000002c2f06723e */ /* 0x000fe200000000ff */
[----:B------:R-:W-:Y:S01]  /*3780*/  FADD.FTZ R57, R48, R57 ;  /* 0x0000003930397221 */ /* 0x000fe20000010000 */
[----:B-----5:R-:W-:Y:S01]  /*3790*/  F2FP.PACK_AB R7, R59, R52 ;  /* 0x000000343b07723e */ /* 0x020fe200000000ff */
[----:B------:R-:W-:Y:S02]  /*37a0*/  FADD.FTZ R44, R44, R31 ;  /* 0x0000001f2c2c7221 */ /* 0x000fe40000010000 */
[----:B------:R-:W-:Y:S02]  /*37b0*/  FADD.FTZ R52, R52, R57 ;  /* 0x0000003934347221 */ /* 0x000fe40000010000 */
[----:B------:R-:W-:Y:S01]  /*37c0*/  MUFU.EX2 R60, R60 ;  /* 0x0000003c003c7308 */ /* 0x000fe20000000800 */
[----:B------:R-:W-:Y:S01]  /*37d0*/  FADD.FTZ R44, R47, R44 ;  /* 0x0000002c2f2c7221 */ /* 0x000fe20000010000 */
[----:B-1----:R-:W-:Y:S01]  /*37e0*/  HMMA.16816.F32 R124, R4, R8, R124 ;  /* 0x00000008047c723c */ /* 0x002fe2000000187c */
[----:B------:R-:W-:-:S05]  /*37f0*/  FADD.FTZ R59, R59, R52 ;  /* 0x000000343b3b7221 */ /* 0x000fca0000010000 */
[----:B------:R-:W1:Y:S02]  /*3800*/  MUFU.EX2 R67, R67 ;  /* 0x0000004300437308 */ /* 0x000e640000000800 */
[C---:B--2---:R-:W-:Y:S06]  /*3810*/  HMMA.16816.F32 R108, R4.reuse, R24, R108 ;  /* 0x00000018046c723c */ /* 0x044fec000000186c */
[----:B------:R-:W-:Y:S02]  /*3820*/  MUFU.EX2 R141, R141 ;  /* 0x0000008d008d7308 */ /* 0x000fe40000000800 */
[C---:B------:R-:W-:Y:S06]  /*3830*/  HMMA.16816.F32 R92, R4.reuse, R32, R92 ;  /* 0x00000020045c723c */ /* 0x040fec000000185c */
[----:B------:R-:W2:Y:S02]  /*3840*/  MUFU.EX2 R64, R64 ;  /* 0x0000004000407308 */ /* 0x000ea40000000800 */
[C---:B------:R-:W-:Y:S06]  /*3850*/  HMMA.16816.F32 R76, R4.reuse, R20, R76 ;  /* 0x00000014044c723c */ /* 0x040fec000000184c */
[----:B------:R-:W-:Y:S02]  /*3860*/  MUFU.EX2 R142, R142 ;  /* 0x0000008e008e7308 */ /* 0x000fe40000000800 */
[C---:B------:R-:W-:Y:S06]  /*3870*/  HMMA.16816.F32 R120, R4.reuse, R10, R120 ;  /* 0x0000000a0478723c */ /* 0x040fec0000001878 */
[----:B------:R-:W4:Y:S02]  /*3880*/  MUFU.EX2 R145, R145 ;  /* 0x0000009100917308 */ /* 0x000f240000000800 */
[C---:B------:R-:W-:Y:S06]  /*3890*/  HMMA.16816.F32 R104, R4.reuse, R26, R104 ;  /* 0x0000001a0468723c */ /* 0x040fec0000001868 */
[----:B------:R-:W-:Y:S02]  /*38a0*/  MUFU.EX2 R149, R149 ;  /* 0x0000009500957308 */ /* 0x000fe40000000800 */
[C---:B------:R-:W-:Y:S06]  /*38b0*/  HMMA.16816.F32 R88, R4.reuse, R34, R88 ;  /* 0x000000220458723c */ /* 0x040fec0000001858 */
[----:B------:R-:W-:Y:S02]  /*38c0*/  MUFU.EX2 R158, R158 ;  /* 0x0000009e009e7308 */ /* 0x000fe40000000800 */
[----:B------:R-:W-:Y:S06]  /*38d0*/  HMMA.16816.F32 R72, R4, R22, R72 ;  /* 0x000000160448723c */ /* 0x000fec0000001848 */
[----:B------:R-:W-:Y:S01]  /*38e0*/  MUFU.EX2 R56, R56 ;  /* 0x0000003800387308 */ /* 0x000fe20000000800 */
[----:B------:R-:W-:Y:S01]  /*38f0*/  F2FP.PACK_AB R4, R2, R37 ;  /* 0x000000250204723e */ /* 0x000fe200000000ff */
[----:B------:R-:W-:Y:S01]  /*3900*/  FADD.FTZ R37, R37, R42 ;  /* 0x0000002a25257221 */ /* 0x000fe20000010000 */
[----:B---3--:R-:W-:Y:S01]  /*3910*/  F2FP.PACK_AB R5, R58, R65 ;  /* 0x000000413a05723e */ /* 0x008fe200000000ff */
[----:B------:R-:W-:Y:S01]  /*3920*/  FADD.FTZ R65, R65, R36 ;  /* 0x0000002441417221 */ /* 0x000fe20000010000 */
[----:B------:R-:W-:Y:S01]  /*3930*/  F2FP.PACK_AB R6, R61, R54 ;  /* 0x000000363d06723e */ /* 0x000fe200000000ff */
[----:B------:R-:W-:Y:S01]  /*3940*/  FADD.FTZ R37, R2, R37 ;  /* 0x0000002502257221 */ /* 0x000fe20000010000 */
[----:B-1----:R-:W-:Y:S01]  /*3950*/  F2FP.PACK_AB R7, R67, R60 ;  /* 0x0000003c4307723e */ /* 0x002fe200000000ff */
[----:B------:R-:W-:Y:S01]  /*3960*/  MUFU.EX2 R63, R63 ;  /* 0x0000003f003f7308 */ /* 0x000fe20000000800 */
[----:B------:R-:W-:-:S02]  /*3970*/  FADD.FTZ R65, R58, R65 ;  /* 0x000000413a417221 */ /* 0x000fc40000010000 */
[----:B------:R-:W-:Y:S02]  /*3980*/  FADD.FTZ R54, R54, R37 ;  /* 0x0000002536367221 */ /* 0x000fe40000010000 */
[----:B------:R-:W-:Y:S01]  /*3990*/  FADD.FTZ R60, R60, R65 ;  /* 0x000000413c3c7221 */ /* 0x000fe20000010000 */
[----:B------:R-:W-:Y:S01]  /*39a0*/  HMMA.16816.F32 R96, R4, R32, R96 ;  /* 0x000000200460723c */ /* 0x000fe20000001860 */
[----:B------:R-:W-:Y:S01]  /*39b0*/  FADD.FTZ R61, R61, R54 ;  /* 0x000000363d3d7221 */ /* 0x000fe20000010000 */
[----:B------:R-:W-:Y:S01]  /*39c0*/  MUFU.EX2 R62, R62 ;  /* 0x0000003e003e7308 */ /* 0x000fe20000000800 */
[----:B------:R-:W-:-:S04]  /*39d0*/  FADD.FTZ R60, R67, R60 ;  /* 0x0000003c433c7221 */ /* 0x000fc80000010000 */
[--C-:B------:R-:W-:Y:S01]  /*39e0*/  FFMA.FTZ R32, R14, c[0x0][0x23c], -R147.reuse ;  /* 0x00008f000e207a23 */ /* 0x100fe20000010893 */
[C---:B------:R-:W-:Y:S01]  /*39f0*/  HMMA.16816.F32 R128, R4.reuse, R8, R128 ;  /* 0x000000080480723c */ /* 0x040fe20000001880 */
[----:B------:R-:W-:Y:S01]  /*3a00*/  FFMA.FTZ R33, R12, c[0x0][0x23c], -R147 ;  /* 0x00008f000c217a23 */ /* 0x000fe20000010893 */
[----:B------:R-:W-:Y:S01]  /*3a10*/  MUFU.EX2 R161, R161 ;  /* 0x000000a100a17308 */ /* 0x000fe20000000800 */
[----:B------:R-:W1:Y:S05]  /*3a20*/  LDSM.16.MT88.4 R12, [R190+0x7000] ;  /* 0x00700000be0c783b */ /* 0x000e6a0000004200 */
[C---:B------:R-:W-:Y:S02]  /*3a30*/  HMMA.16816.F32 R112, R4.reuse, R24, R112 ;  /* 0x000000180470723c */ /* 0x040fe40000001870 */
[----:B------:R-:W-:Y:S06]  /*3a40*/  MUFU.EX2 R32, R32 ;  /* 0x0000002000207308 */ /* 0x000fec0000000800 */
[C---:B------:R-:W-:Y:S01]  /*3a50*/  HMMA.16816.F32 R116, R4.reuse, R10, R116 ;  /* 0x0000000a0474723c */ /* 0x040fe20000001874 */
[----:B------:R-:W3:Y:S01]  /*3a60*/  LDSM.16.MT88.4 R8, [R189+0x7000] ;  /* 0x00700000bd08783b */ /* 0x000ee20000004200 */
[----:B------:R-:W5:Y:S06]  /*3a70*/  MUFU.EX2 R33, R33 ;  /* 0x0000002100217308 */ /* 0x000f6c0000000800 */
[C---:B------:R-:W-:Y:S01]  /*3a80*/  HMMA.16816.F32 R100, R4.reuse, R26, R100 ;  /* 0x0000001a0464723c */ /* 0x040fe20000001864 */
[----:B------:R-:W1:Y:S01]  /*3a90*/  LDSM.16.MT88.4 R24, [R188+0x7000] ;  /* 0x00700000bc18783b */ /* 0x000e620000004200 */
[----:B------:R-:W1:Y:S06]  /*3aa0*/  MUFU.EX2 R172, R172 ;  /* 0x000000ac00ac7308 */ /* 0x000e6c0000000800 */
[C---:B------:R-:W-:Y:S02]  /*3ab0*/  HMMA.16816.F32 R84, R4.reuse, R34, R84 ;  /* 0x000000220454723c */ /* 0x040fe40000001854 */
[----:B------:R-:W-:Y:S05]  /*3ac0*/  MUFU.EX2 R165, R165 ;  /* 0x000000a500a57308 */ /* 0x000fea0000000800 */
[--C-:B------:R-:W-:Y:S01]  /*3ad0*/  FFMA.FTZ R35, R214, c[0x0][0x23c], -R163.reuse ;  /* 0x00008f00d6237a23 */ /* 0x100fe200000108a3 */
[----:B------:R-:W-:Y:S01]  /*3ae0*/  HMMA.16816.F32 R80, R4, R20, R80 ;  /* 0x000000140450723c */ /* 0x000fe20000001850 */
[----:B------:R-:W-:Y:S01]  /*3af0*/  FFMA.FTZ R34, R212, c[0x0][0x23c], -R163 ;  /* 0x00008f00d4227a23 */ /* 0x000fe200000108a3 */
[----:B------:R-:W-:Y:S01]  /*3b00*/  MUFU.EX2 R176, R176 ;  /* 0x000000b000b07308 */ /* 0x000fe20000000800 */
[----:B------:R-:W-:-:S02]  /*3b10*/  FFMA.FTZ R163, R170, c[0x0][0x23c], -R151 ;  /* 0x00008f00aaa37a23 */ /* 0x000fc40000010897 */
[----:B------:R-:W-:-:S03]  /*3b20*/  FFMA.FTZ R151, R162, c[0x0][0x23c], -R147 ;  /* 0x00008f00a2977a23 */ /* 0x000fc60000010893 */
[----:B------:R-:W-:Y:S01]  /*3b30*/  HMMA.16816.F32 R68, R4, R22, R68 ;  /* 0x000000160444723c */ /* 0x000fe20000001844 */
[----:B------:R-:W3:Y:S01]  /*3b40*/  LDSM.16.MT88.4 R20, [R191+0x7800] ;  /* 0x00780000bf14783b */ /* 0x000ee20000004200 */
[----:B------:R-:W1:Y:S05]  /*3b50*/  MUFU.EX2 R35, R35 ;  /* 0x0000002300237308 */ /* 0x000e6a0000000800 */
[----:B--2---:R-:W-:Y:S01]  /*3b60*/  F2FP.PACK_AB R4, R64, R141 ;  /* 0x0000008d4004723e */ /* 0x004fe200000000ff */
[----:B------:R-:W-:Y:S01]  /*3b70*/  FADD.FTZ R141, R141, R44 ;  /* 0x0000002c8d8d7221 */ /* 0x000fe20000010000 */
[----:B----4-:R-:W-:Y:S01]  /*3b80*/  F2FP.PACK_AB R6, R145, R142 ;  /* 0x0000008e9106723e */ /* 0x010fe200000000ff */
[----:B------:R-:W-:Y:S01]  /*3b90*/  MUFU.EX2 R163, R163 ;  /* 0x000000a300a37308 */ /* 0x000fe20000000800 */
[----:B-----5:R-:W-:Y:S01]  /*3ba0*/  F2FP.PACK_AB R5, R33, R32 ;  /* 0x000000202105723e */ /* 0x020fe200000000ff */
[----:B------:R-:W-:Y:S01]  /*3bb0*/  FADD.FTZ R32, R32, R59 ;  /* 0x0000003b20207221 */ /* 0x000fe20000010000 */
[----:B------:R-:W-:Y:S01]  /*3bc0*/  F2FP.PACK_AB R7, R158, R149 ;  /* 0x000000959e07723e */ /* 0x000fe200000000ff */
[----:B------:R-:W-:-:S02]  /*3bd0*/  FADD.FTZ R141, R64, R141 ;  /* 0x0000008d408d7221 */ /* 0x000fc40000010000 */
[----:B------:R-:W-:Y:S02]  /*3be0*/  FADD.FTZ R32, R33, R32 ;  /* 0x0000002021207221 */ /* 0x000fe40000010000 */
[----:B------:R-:W2:Y:S01]  /*3bf0*/  MUFU.EX2 R168, R168 ;  /* 0x000000a800a87308 */ /* 0x000ea20000000800 */
[----:B------:R-:W-:Y:S01]  /*3c00*/  FADD.FTZ R142, R142, R141 ;  /* 0x0000008d8e8e7221 */ /* 0x000fe20000010000 */
[C---:B------:R-:W-:Y:S01]  /*3c10*/  HMMA.16816.F32 R124, R4.reuse, R16, R124 ;  /* 0x00000010047c723c */ /* 0x040fe2000000187c */
[----:B------:R-:W-:Y:S02]  /*3c20*/  FADD.FTZ R149, R149, R32 ;  /* 0x0000002095957221 */ /* 0x000fe40000010000 */
[----:B------:R-:W-:Y:S02]  /*3c30*/  FADD.FTZ R142, R145, R142 ;  /* 0x0000008e918e7221 */ /* 0x000fe40000010000 */
[----:B------:R-:W-:Y:S01]  /*3c40*/  FADD.FTZ R158, R158, R149 ;  /* 0x000000959e9e7221 */ /* 0x000fe20000010000 */
[----:B------:R-:W-:Y:S02]  /*3c50*/  MUFU.EX2 R166, R166 ;  /* 0x000000a600a67308 */ /* 0x000fe40000000800 */
[C---:B-1----:R-:W-:Y:S06]  /*3c60*/  HMMA.16816.F32 R108, R4.reuse, R12, R108 ;  /* 0x0000000c046c723c */ /* 0x042fec000000186c */
[----:B------:R-:W1:Y:S02]  /*3c70*/  MUFU.EX2 R213, R213 ;  /* 0x000000d500d57308 */ /* 0x000e640000000800 */
[C---:B---3--:R-:W-:Y:S06]  /*3c80*/  HMMA.16816.F32 R92, R4.reuse, R8, R92 ;  /* 0x00000008045c723c */ /* 0x048fec000000185c */
[----:B------:R-:W-:Y:S02]  /*3c90*/  MUFU.EX2 R151, R151 ;  /* 0x0000009700977308 */ /* 0x000fe40000000800 */
[C---:B------:R-:W-:Y:S06]  /*3ca0*/  HMMA.16816.F32 R76, R4.reuse, R24, R76 ;  /* 0x00000018044c723c */ /* 0x040fec000000184c */
[----:B------:R-:W3:Y:S02]  /*3cb0*/  MUFU.EX2 R160, R160 ;  /* 0x000000a000a07308 */ /* 0x000ee40000000800 */
[C---:B------:R-:W-:Y:S06]  /*3cc0*/  HMMA.16816.F32 R120, R4.reuse, R18, R120 ;  /* 0x000000120478723c */ /* 0x040fec0000001878 */
[----:B------:R-:W-:Y:S02]  /*3cd0*/  MUFU.EX2 R150, R150 ;  /* 0x0000009600967308 */ /* 0x000fe40000000800 */
[C---:B------:R-:W-:Y:S06]  /*3ce0*/  HMMA.16816.F32 R104, R4.reuse, R14, R104 ;  /* 0x0000000e0468723c */ /* 0x040fec0000001868 */
[----:B------:R-:W4:Y:S02]  /*3cf0*/  MUFU.EX2 R211, R211 ;  /* 0x000000d300d37308 */ /* 0x000f240000000800 */
[C---:B------:R-:W-:Y:S06]  /*3d00*/  HMMA.16816.F32 R88, R4.reuse, R10, R88 ;  /* 0x0000000a0458723c */ /* 0x040fec0000001858 */
[----:B------:R-:W-:Y:S02]  /*3d10*/  MUFU.EX2 R34, R34 ;  /* 0x0000002200227308 */ /* 0x000fe40000000800 */
[----:B------:R-:W-:Y:S06]  /*3d20*/  HMMA.16816.F32 R72, R4, R26, R72 ;  /* 0x0000001a0448723c */ /* 0x000fec0000001848 */
[----:B------:R-:W5:Y:S01]  /*3d30*/  MUFU.EX2 R157, R157 ;  /* 0x0000009d009d7308 */ /* 0x000f620000000800 */
[----:B------:R-:W-:Y:S01]  /*3d40*/  F2FP.PACK_AB R4, R63, R56 ;  /* 0x000000383f04723e */ /* 0x000fe200000000ff */
[----:B------:R-:W-:Y:S01]  /*3d50*/  FADD.FTZ R56, R56, R61 ;  /* 0x0000003d38387221 */ /* 0x000fe20000010000 */
[----:B------:R-:W-:Y:S01]  /*3d60*/  F2FP.PACK_AB R5, R172, R161 ;  /* 0x000000a1ac05723e */ /* 0x000fe200000000ff */
[----:B------:R-:W-:Y:S01]  /*3d70*/  FADD.FTZ R161, R161, R60 ;  /* 0x0000003ca1a17221 */ /* 0x000fe20000010000 */
[----:B------:R-:W-:Y:S01]  /*3d80*/  F2FP.PACK_AB R6, R35, R62 ;  /* 0x0000003e2306723e */ /* 0x000fe200000000ff */
[----:B------:R-:W-:Y:S01]  /*3d90*/  FADD.FTZ R63, R63, R56 ;  /* 0x000000383f3f7221 */ /* 0x000fe20000010000 */
[----:B------:R-:W-:Y:S01]  /*3da0*/  F2FP.PACK_AB R7, R176, R165 ;  /* 0x000000a5b007723e */ /* 0x000fe200000000ff */
[----:B------:R-:W-:Y:S01]  /*3db0*/  MUFU.EX2 R159, R159 ;  /* 0x0000009f009f7308 */ /* 0x000fe20000000800 */
[----:B------:R-:W-:-:S02]  /*3dc0*/  FADD.FTZ R172, R172, R161 ;  /* 0x000000a1acac7221 */ /* 0x000fc40000010000 */
[----:B------:R-:W-:Y:S02]  /*3dd0*/  FADD.FTZ R62, R62, R63 ;  /* 0x0000003f3e3e7221 */ /* 0x000fe40000010000 */
[----:B------:R-:W-:Y:S01]  /*3de0*/  FADD.FTZ R165, R165, R172 ;  /* 0x000000aca5a57221 */ /* 0x000fe20000010000 */
[----:B------:R-:W-:Y:S01]  /*3df0*/  HMMA.16816.F32 R128, R4, R16, R128 ;  /* 0x000000100480723c */ /* 0x000fe20000001880 */
[----:B------:R-:W-:Y:S01]  /*3e00*/  FADD.FTZ R35, R35, R62 ;  /* 0x0000003e23237221 */ /* 0x000fe20000010000 */
[----:B------:R-:W-:Y:S01]  /*3e10*/  MUFU.EX2 R174, R174 ;  /* 0x000000ae00ae7308 */ /* 0x000fe20000000800 */
[----:B------:R-:W-:-:S05]  /*3e20*/  FADD.FTZ R165, R176, R165 ;  /* 0x000000a5b0a57221 */ /* 0x000fca0000010000 */
[C---:B------:R-:W-:Y:S01]  /*3e30*/  HMMA.16816.F32 R116, R4.reuse, R18, R116 ;  /* 0x000000120474723c */ /* 0x040fe20000001874 */
[----:B------:R-:W1:Y:S07]  /*3e40*/  LDSM.16.MT88.4 R16, [R190+0x7800] ;  /* 0x00780000be10783b */ /* 0x000e6e0000004200 */
[C---:B------:R-:W-:Y:S08]  /*3e50*/  HMMA.16816.F32 R112, R4.reuse, R12, R112 ;  /* 0x0000000c0470723c */ /* 0x040ff00000001870 */
[C---:B------:R-:W-:Y:S01]  /*3e60*/  HMMA.16816.F32 R100, R4.reuse, R14, R100 ;  /* 0x0000000e0464723c */ /* 0x040fe20000001864 */
[----:B------:R-:W1:Y:S07]  /*3e70*/  LDSM.16.MT88.4 R12, [R189+0x7800] ;  /* 0x00780000bd0c783b */ /* 0x000e6e0000004200 */
[C---:B------:R-:W-:Y:S08]  /*3e80*/  HMMA.16816.F32 R96, R4.reuse, R8, R96 ;  /* 0x000000080460723c */ /* 0x040ff00000001860 */
[C---:B------:R-:W-:Y:S01]  /*3e90*/  HMMA.16816.F32 R84, R4.reuse, R10, R84 ;  /* 0x0000000a0454723c */ /* 0x040fe20000001854 */
[----:B------:R-:W5:Y:S07]  /*3ea0*/  LDSM.16.MT88.4 R8, [R188+0x7800] ;  /* 0x00780000bc08783b */ /* 0x000f6e0000004200 */
[C---:B------:R-:W-:Y:S07]  /*3eb0*/  HMMA.16816.F32 R80, R4.reuse, R24, R80 ;  /* 0x000000180450723c */ /* 0x040fee0000001850 */
[--C-:B------:R-:W-:Y:S01]  /*3ec0*/  FFMA.FTZ R24, R146, c[0x0][0x23c], -R143.reuse ;  /* 0x00008f0092187a23 */ /* 0x100fe2000001088f */
[----:B------:R-:W-:Y:S01]  /*3ed0*/  HMMA.16816.F32 R68, R4, R26, R68 ;  /* 0x0000001a0444723c */ /* 0x000fe20000001844 */
[----:B------:R-:W-:-:S04]  /*3ee0*/  FFMA.FTZ R25, R144, c[0x0][0x23c], -R143 ;  /* 0x00008f0090197a23 */ /* 0x000fc8000001088f */
[----:B------:R-:W-:Y:S02]  /*3ef0*/  MUFU.EX2 R24, R24 ;  /* 0x0000001800187308 */ /* 0x000fe40000000800 */
[--C-:B------:R-:W-:Y:S01]  /*3f00*/  FFMA.FTZ R26, R140, c[0x0][0x23c], -R143.reuse ;  /* 0x00008f008c1a7a23 */ /* 0x100fe2000001088f */
[----:B--2---:R-:W-:Y:S01]  /*3f10*/  F2FP.PACK_AB R4, R168, R163 ;  /* 0x000000a3a804723e */ /* 0x004fe200000000ff */
[----:B------:R-:W-:Y:S01]  /*3f20*/  FFMA.FTZ R27, R66, c[0x0][0x23c], -R143 ;  /* 0x00008f00421b7a23 */ /* 0x000fe2000001088f */
[----:B-1----:R-:W-:Y:S01]  /*3f30*/  F2FP.PACK_AB R6, R213, R166 ;  /* 0x000000a6d506723e */ /* 0x002fe200000000ff */
[----:B------:R-:W-:Y:S01]  /*3f40*/  FADD.FTZ R163, R163, R142 ;  /* 0x0000008ea3a37221 */ /* 0x000fe20000010000 */
[----:B---3--:R-:W-:Y:S01]  /*3f50*/  F2FP.PACK_AB R5, R160, R151 ;  /* 0x00000097a005723e */ /* 0x008fe200000000ff */
[----:B------:R-:W1:Y:S01]  /*3f60*/  MUFU.EX2 R25, R25 ;  /* 0x0000001900197308 */ /* 0x000e620000000800 */
[----:B----4-:R-:W-:Y:S01]  /*3f70*/  F2FP.PACK_AB R7, R211, R150 ;  /* 0x00000096d307723e */ /* 0x010fe200000000ff */
[----:B------:R-:W-:-:S02]  /*3f80*/  FADD.FTZ R151, R151, R158 ;  /* 0x0000009e97977221 */ /* 0x000fc40000010000 */
[----:B------:R-:W-:Y:S02]  /*3f90*/  FADD.FTZ R163, R168, R163 ;  /* 0x000000a3a8a37221 */ /* 0x000fe40000010000 */
[----:B------:R-:W-:Y:S02]  /*3fa0*/  FADD.FTZ R151, R160, R151 ;  /* 0x00000097a0977221 */ /* 0x000fe40000010000 */
[----:B------:R-:W-:Y:S01]  /*3fb0*/  MUFU.EX2 R26, R26 ;  /* 0x0000001a001a7308 */ /* 0x000fe20000000800 */
[----:B------:R-:W-:Y:S01]  /*3fc0*/  HMMA.16816.F32 R124, R4, R20, R124 ;  /* 0x00000014047c723c */ /* 0x000fe2000000187c */
[----:B------:R-:W-:Y:S02]  /*3fd0*/  FADD.FTZ R166, R166, R163 ;  /* 0x000000a3a6a67221 */ /* 0x000fe40000010000 */
[----:B------:R-:W-:Y:S02]  /*3fe0*/  FADD.FTZ R150, R150, R151 ;  /* 0x0000009796967221 */ /* 0x000fe40000010000 */
[----:B------:R-:W-:-:S02]  /*3ff0*/  FADD.FTZ R213, R213, R166 ;  /* 0x000000a6d5d57221 */ /* 0x000fc40000010000 */
[----:B------:R-:W2:Y:S01]  /*4000*/  MUFU.EX2 R27, R27 ;  /* 0x0000001b001b7308 */ /* 0x000ea20000000800 */
[----:B------:R-:W-:Y:S01]  /*4010*/  HMMA.16816.F32 R120, R4, R22, R120 ;  /* 0x000000160478723c */ /* 0x000fe20000001878 */
[----:B------:R-:W-:-:S07]  /*4020*/  FADD.FTZ R211, R211, R150 ;  /* 0x00000096d3d37221 */ /* 0x000fce0000010000 */
[C---:B------:R-:W-:Y:S08]  /*4030*/  HMMA.16816.F32 R108, R4.reuse, R16, R108 ;  /* 0x00000010046c723c */ /* 0x040ff0000000186c */
[C---:B------:R-:W-:Y:S08]  /*4040*/  HMMA.16816.F32 R104, R4.reuse, R18, R104 ;  /* 0x000000120468723c */ /* 0x040ff00000001868 */
[C---:B------:R-:W-:Y:S08]  /*4050*/  HMMA.16816.F32 R92, R4.reuse, R12, R92 ;  /* 0x0000000c045c723c */ /* 0x040ff0000000185c */
[C---:B------:R-:W-:Y:S08]  /*4060*/  HMMA.16816.F32 R88, R4.reuse, R14, R88 ;  /* 0x0000000e0458723c */ /* 0x040ff00000001858 */
[C---:B-----5:R-:W-:Y:S08]  /*4070*/  HMMA.16816.F32 R76, R4.reuse, R8, R76 ;  /* 0x00000008044c723c */ /* 0x060ff0000000184c */
[----:B------:R-:W-:Y:S07]  /*4080*/  HMMA.16816.F32 R72, R4, R10, R72 ;  /* 0x0000000a0448723c */ /* 0x000fee0000001848 */
[----:B------:R-:W-:Y:S01]  /*4090*/  F2FP.PACK_AB R4, R157, R34 ;  /* 0x000000229d04723e */ /* 0x000fe200000000ff */
[----:B------:R-:W-:Y:S01]  /*40a0*/  FADD.FTZ R34, R34, R35 ;  /* 0x0000002322227221 */ /* 0x000fe20000010000 */
[----:B-1----:R-:W-:Y:S01]  /*40b0*/  F2FP.PACK_AB R5, R25, R24 ;  /* 0x000000181905723e */ /* 0x002fe200000000ff */
[----:B------:R-:W-:Y:S01]  /*40c0*/  FADD.FTZ R24, R24, R165 ;  /* 0x000000a518187221 */ /* 0x000fe20000010000 */
[----:B------:R-:W-:Y:S01]  /*40d0*/  F2FP.PACK_AB R6, R174, R159 ;  /* 0x0000009fae06723e */ /* 0x000fe200000000ff */
[----:B------:R-:W-:Y:S01]  /*40e0*/  FADD.FTZ R34, R157, R34 ;  /* 0x000000229d227221 */ /* 0x000fe20000010000 */
[----:B--2---:R-:W-:Y:S01]  /*40f0*/  F2FP.PACK_AB R7, R27, R26 ;  /* 0x0000001a1b07723e */ /* 0x004fe200000000ff */
[----:B------:R-:W-:-:S02]  /*4100*/  FADD.FTZ R25, R25, R24 ;  /* 0x0000001819197221 */ /* 0x000fc40000010000 */
[----:B------:R-:W-:Y:S02]  /*4110*/  FADD.FTZ R159, R159, R34 ;  /* 0x000000229f9f7221 */ /* 0x000fe40000010000 */
[----:B------:R-:W-:Y:S02]  /*4120*/  FADD.FTZ R26, R26, R25 ;  /* 0x000000191a1a7221 */ /* 0x000fe40000010000 */
[----:B------:R-:W-:Y:S01]  /*4130*/  HMMA.16816.F32 R128, R4, R20, R128 ;  /* 0x000000140480723c */ /* 0x000fe20000001880 */
[----:B------:R-:W-:Y:S02]  /*4140*/  FADD.FTZ R215, R174, R159 ;  /* 0x0000009faed77221 */ /* 0x000fe40000010000 */
[----:B------:R-:W-:-:S05]  /*4150*/  FADD.FTZ R210, R27, R26 ;  /* 0x0000001a1bd27221 */ /* 0x000fca0000010000 */
        /* <DEDUP_REMOVED lines=19> */
[----:B------:R-:W-:Y:S02]  /*4290*/  LEA.HI.X R5, R6, c[0x0][0x174], R0, 0x1, P1 ;  /* 0x00005d0006057a11 */ /* 0x000fe400008f0c00 */
[----:B------:R-:W-:Y:S02]  /*42a0*/  IADD3 R16, P1, R12, UR4, RZ ;  /* 0x000000040c107c10 */ /* 0x000fe4000ff3e0ff */
[----:B------:R-:W-:Y:S02]  /*42b0*/  IADD3.X R13, R5, UR5, RZ, P0, !PT ;  /* 0x00000005050d7c10 */ /* 0x000fe400087fe4ff */
[----:B------:R-:W-:Y:S02]  /*42c0*/  IADD3 R14, P0, R16, UR4, RZ ;  /* 0x00000004100e7c10 */ /* 0x000fe4000ff1e0ff */
[----:B------:R-:W-:-:S04]  /*42d0*/  IADD3.X R17, R13, UR5, RZ, P1, !PT ;  /* 0x000000050d117c10 */ /* 0x000fc80008ffe4ff */
[----:B------:R-:W-:Y:S01]  /*42e0*/  IADD3.X R15, R17, UR5, RZ, P0, !PT ;  /* 0x00000005110f7c10 */ /* 0x000fe200087fe4ff */
        /* <DEDUP_REMOVED lines=8> */
[----:B------:R-:W4:Y:S04]  /*4370*/  LDSM.16.M88.4 R8, [R197] ;  /* 0x00000000c508783b */ /* 0x000f280000000200 */
[----:B------:R-:W1:Y:S04]  /*4380*/  LDSM.16.M88.4 R60, [R198+0x2000] ;  /* 0x00200000c63c783b */ /* 0x000e680000000200 */
[----:B------:R-:W-:Y:S04]  /*4390*/  LDSM.16.M88.4 R56, [R196] ;  /* 0x00000000c438783b */ /* 0x000fe80000000200 */
[----:B------:R-:W5:Y:S04]  /*43a0*/  LDSM.16.M88.4 R36, [R195] ;  /* 0x00000000c324783b */ /* 0x000f680000000200 */
[----:B------:R-:W2:Y:S04]  /*43b0*/  LDSM.16.M88.4 R52, [R196+0x2000] ;  /* 0x00200000c434783b */ /* 0x000ea80000000200 */
[----:B------:R-:W-:Y:S04]  /*43c0*/  LDSM.16.M88.4 R24, [R193] ;  /* 0x00000000c118783b */ /* 0x000fe80000000200 */
[----:B------:R-:W5:Y:S04]  /*43d0*/  LDSM.16.M88.4 R32, [R194] ;  /* 0x00000000c220783b */ /* 0x000f680000000200 */
[----:B------:R-:W5:Y:S04]  /*43e0*/  LDSM.16.M88.4 R28, [R194+0x2000] ;  /* 0x00200000c21c783b */ /* 0x000f680000000200 */
[----:B------:R-:W5:Y:S04]  /*43f0*/  LDSM.16.M88.4 R144, [R197+0x800] ;  /* 0x00080000c590783b */ /* 0x000f680000000200 */
[----:B------:R-:W-:Y:S01]  /*4400*/  LDSM.16.M88.4 R148, [R184] ;  /* 0x00000000b894783b */ /* 0x000fe20000000200 */
[-C--:B----4-:R-:W-:Y:S03]  /*4410*/  HMMA.16816.F32 R140, R64, R8.reuse, RZ ;  /* 0x00000008408c723c */ /* 0x090fe600000018ff */
[----:B------:R-:W4:Y:S04]  /*4420*/  LDSM.16.M88.4 R20, [R192] ;  /* 0x00000000c014783b */ /* 0x000f280000000200 */
[----:B---3--:R-:W3:Y:S01]  /*4430*/  LDSM.16.M88.4 R16, [R192+0x2000] ;  /* 0x00200000c010783b */ /* 0x008ee20000000200 */
[C---:B-1----:R-:W-:Y:S03]  /*4440*/  HMMA.16816.F32 R4, R60.reuse, R8, RZ ;  /* 0x000000083c04723c */ /* 0x042fe600000018ff */
[----:B------:R-:W1:Y:S04]  /*4450*/  LDSM.16.M88.4 R48, [R195+0x800] ;  /* 0x00080000c330783b */ /* 0x000e680000000200 */
[----:B------:R-:W0:Y:S01]  /*4460*/  LDGDEPBAR ;  /* 0x00000000000079af */ /* 0x000e220000000000 */
[----:B--2---:R-:W-:Y:S08]  /*4470*/  HMMA.16816.F32 R12, R60, R10, RZ ;  /* 0x0000000a3c0c723c */ /* 0x004ff000000018ff */
[----:B-----5:R-:W-:Y:S08]  /*4480*/  HMMA.16816.F32 R140, R56, R36, R140 ;  /* 0x00000024388c723c */ /* 0x020ff0000000188c */
[----:B------:R-:W-:Y:S08]  /*4490*/  HMMA.16816.F32 R8, R64, R10, RZ ;  /* 0x0000000a4008723c */ /* 0x000ff000000018ff */
[----:B------:R-:W-:Y:S08]  /*44a0*/  HMMA.16816.F32 R4, R52, R36, R4 ;  /* 0x000000243404723c */ /* 0x000ff00000001804 */
[----:B------:R-:W-:Y:S08]  /*44b0*/  HMMA.16816.F32 R140, R32, R24, R140 ;  /* 0x00000018208c723c */ /* 0x000ff0000000188c */
[-C--:B------:R-:W-:Y:S08]  /*44c0*/  HMMA.16816.F32 R12, R52, R38.reuse, R12 ;  /* 0x00000026340c723c */ /* 0x080ff0000000180c */
[----:B------:R-:W-:Y:S08]  /*44d0*/  HMMA.16816.F32 R8, R56, R38, R8 ;  /* 0x000000263808723c */ /* 0x000ff00000001808 */
[----:B------:R-:W-:Y:S08]  /*44e0*/  HMMA.16816.F32 R4, R28, R24, R4 ;  /* 0x000000181c04723c */ /* 0x000ff00000001804 */
[-C--:B------:R-:W-:Y:S08]  /*44f0*/  HMMA.16816.F32 R44, R64, R144.reuse, RZ ;  /* 0x00000090402c723c */ /* 0x080ff000000018ff */
[----:B------:R-:W-:Y:S08]  /*4500*/  HMMA.16816.F32 R40, R60, R144, RZ ;  /* 0x000000903c28723c */ /* 0x000ff000000018ff */
[-C--:B------:R-:W-:Y:S08]  /*4510*/  HMMA.16816.F32 R36, R64, R146.reuse, RZ ;  /* 0x000000924024723c */ /* 0x080ff000000018ff */
[----:B------:R-:W-:Y:S08]  /*4520*/  HMMA.16816.F32 R144, R60, R146, RZ ;  /* 0x000000923c90723c */ /* 0x000ff000000018ff */
[----:B----4-:R-:W-:Y:S08]  /*4530*/  HMMA.16816.F32 R140, R20, R148, R140 ;  /* 0x00000094148c723c */ /* 0x010ff0000000188c */
[-C--:B------:R-:W-:Y:S08]  /*4540*/  HMMA.16816.F32 R12, R28, R26.reuse, R12 ;  /* 0x0000001a1c0c723c */ /* 0x080ff0000000180c */
[----:B------:R-:W-:Y:S01]  /*4550*/  HMMA.16816.F32 R8, R32, R26, R8 ;  /* 0x0000001a2008723c */ /* 0x000fe20000001808 */
[----:B------:R-:W2:Y:S07]  /*4560*/  LDSM.16.M88.4 R24, [R187] ;  /* 0x00000000bb18783b */ /* 0x000eae0000000200 */
[----:B---3--:R-:W-:Y:S01]  /*4570*/  HMMA.16816.F32 R4, R16, R148, R4 ;  /* 0x000000941004723c */ /* 0x008fe20000001804 */
[----:B------:R-:W-:-:S02]  /*4580*/  FMUL.FTZ R0, R140, c[0x0][0x2ec] ;  /* 0x0000bb008c007a20 */ /* 0x000fc40000410000 */
[----:B------:R-:W-:Y:S02]  /*4590*/  FMUL.FTZ R2, R141, c[0x0][0x2ec] ;  /* 0x0000bb008d027a20 */ /* 0x000fe40000410000 */
[----:B------:R-:W-:Y:S02]  /*45a0*/  FMUL.FTZ R158, R142, c[0x0][0x2ec] ;  /* 0x0000bb008e9e7a20 */ /* 0x000fe40000410000 */
[----:B------:R-:W-:Y:S01]  /*45b0*/  FMUL.FTZ R159, R143, c[0x0][0x2ec] ;  /* 0x0000bb008f9f7a20 */ /* 0x000fe20000410000 */
[-C--:B-1----:R-:W-:Y:S01]  /*45c0*/  HMMA.16816.F32 R44, R56, R48.reuse, R44 ;  /* 0x00000030382c723c */ /* 0x082fe2000000182c */
[----:B------:R-:W1:Y:S01]  /*45d0*/  LDSM.16.M88.4 R140, [R184+0x800] ;  /* 0x00080000b88c783b */ /* 0x000e620000000200 */
[----:B------:R-:W3:Y:S06]  /*45e0*/  MUFU.TANH R2, R2 ;  /* 0x0000000200027308 */ /* 0x000eec0000002400 */
[----:B------:R-:W-:Y:S02]  /*45f0*/  HMMA.16816.F32 R40, R52, R48, R40 ;  /* 0x000000303428723c */ /* 0x000fe40000001828 */
[----:B------:R-:W-:Y:S06]  /*4600*/  MUFU.TANH R158, R158 ;  /* 0x0000009e009e7308 */ /* 0x000fec0000002400 */
[----:B------:R-:W-:Y:S01]  /*4610*/  HMMA.16816.F32 R36, R56, R50, R36 ;  /* 0x000000323824723c */ /* 0x000fe20000001824 */
[----:B------:R-:W-:Y:S01]  /*4620*/  FMUL.FTZ R4, R4, c[0x0][0x2ec] ;  /* 0x0000bb0004047a20 */ /* 0x000fe20000410000 */
[----:B------:R-:W-:Y:S01]  /*4630*/  MUFU.TANH R159, R159 ;  /* 0x0000009f009f7308 */ /* 0x000fe20000002400 */
[----:B------:R-:W-:-:S02]  /*4640*/  FMUL.FTZ R5, R5, c[0x0][0x2ec] ;  /* 0x0000bb0005057a20 */ /* 0x000fc40000410000 */
[----:B------:R-:W-:Y:S02]  /*4650*/  FMUL.FTZ R6, R6, c[0x0][0x2ec] ;  /* 0x0000bb0006067a20 */ /* 0x000fe40000410000 */
[----:B------:R-:W-:Y:S01]  /*4660*/  FMUL.FTZ R169, R7, c[0x0][0x2ec] ;  /* 0x0000bb0007a97a20 */ /* 0x000fe20000410000 */
[----:B------:R-:W-:Y:S01]  /*4670*/  HMMA.16816.F32 R144, R52, R50, R144 ;  /* 0x000000323490723c */ /* 0x000fe20000001890 */
[----:B------:R-:W4:Y:S01]  /*4680*/  LDSM.16.M88.4 R48, [R197+0x1000] ;  /* 0x00100000c530783b */ /* 0x000f220000000200 */
[----:B------:R-:W-:Y:S06]  /*4690*/  MUFU.TANH R160, R4 ;  /* 0x0000000400a07308 */ /* 0x000fec0000002400 */
[-C--:B------:R-:W-:Y:S02]  /*46a0*/  HMMA.16816.F32 R8, R20, R150.reuse, R8 ;  /* 0x000000961408723c */ /* 0x080fe40000001808 */
[----:B------:R-:W-:Y:S06]  /*46b0*/  MUFU.TANH R161, R5 ;  /* 0x0000000500a17308 */ /* 0x000fec0000002400 */
[----:B------:R-:W-:Y:S01]  /*46c0*/  HMMA.16816.F32 R12, R16, R150, R12 ;  /* 0x00000096100c723c */ /* 0x000fe2000000180c */
[----:B------:R-:W-:Y:S01]  /*46d0*/  LDSM.16.M88.4 R148, [R197+0x1800] ;  /* 0x00180000c594783b */ /* 0x000fe20000000200 */
[----:B------:R5:W-:Y:S06]  /*46e0*/  MUFU.TANH R162, R6 ;  /* 0x0000000600a27308 */ /* 0x000bec0000002400 */
[C---:B--2---:R-:W-:Y:S02]  /*46f0*/  HMMA.16816.F32 R44, R32.reuse, R24, R44 ;  /* 0x00000018202c723c */ /* 0x044fe4000000182c */
[----:B------:R-:W-:Y:S06]  /*4700*/  MUFU.TANH R0, R0 ;  /* 0x0000000000007308 */ /* 0x000fec0000002400 */
[----:B------:R-:W-:Y:S01]  /*4710*/  FMUL.FTZ R8, R8, c[0x0][0x2ec] ;  /* 0x0000bb0008087a20 */ /* 0x000fe20000410000 */
[----:B------:R-:W-:Y:S01]  /*4720*/  HMMA.16816.F32 R36, R32, R26, R36 ;  /* 0x0000001a2024723c */ /* 0x000fe20000001824 */
[----:B-----5:R-:W2:Y:S01]  /*4730*/  LDSM.16.M88.4 R4, [R195+0x1000] ;  /* 0x00100000c304783b */ /* 0x020ea20000000200 */
[----:B------:R-:W-:Y:S01]  /*4740*/  FMUL.FTZ R9, R9, c[0x0][0x2ec] ;  /* 0x0000bb0009097a20 */ /* 0x000fe20000410000 */
[----:B------:R-:W-:Y:S01]  /*4750*/  MUFU.TANH R163, R8 ;  /* 0x0000000800a37308 */ /* 0x000fe20000002400 */
[----:B------:R-:W-:-:S02]  /*4760*/  FMUL.FTZ R10, R10, c[0x0][0x2ec] ;  /* 0x0000bb000a0a7a20 */ /* 0x000fc40000410000 */
[----:B------:R-:W-:Y:S02]  /*4770*/  FMUL.FTZ R11, R11, c[0x0][0x2ec] ;  /* 0x0000bb000b0b7a20 */ /* 0x000fe40000410000 */
[----:B------:R-:W-:Y:S01]  /*4780*/  FMUL.FTZ R12, R12, c[0x0][0x2ec] ;  /* 0x0000bb000c0c7a20 */ /* 0x000fe20000410000 */
[----:B------:R-:W-:Y:S01]  /*4790*/  HMMA.16816.F32 R40, R28, R24, R40 ;  /* 0x000000181c28723c */ /* 0x000fe20000001828 */
[----:B------:R-:W-:Y:S01]  /*47a0*/  FMUL.FTZ R13, R13, c[0x0][0x2ec] ;  /* 0x0000bb000d0d7a20 */ /* 0x000fe20000410000 */
[----:B------:R-:W5:Y:S01]  /*47b0*/  MUFU.TANH R164, R9 ;  /* 0x0000000900a47308 */ /* 0x000f620000002400 */
[----:B------:R-:W-:Y:S02]  /*47c0*/  FMUL.FTZ R170, R14, c[0x0][0x2ec] ;  /* 0x0000bb000eaa7a20 */ /* 0x000fe40000410000 */
[----:B------:R-:W-:-:S03]  /*47d0*/  FMUL.FTZ R171, R15, c[0x0][0x2ec] ;  /* 0x0000bb000fab7a20 */ /* 0x000fc60000410000 */
[----:B-1----:R-:W-:Y:S02]  /*47e0*/  HMMA.16816.F32 R44, R20, R140, R44 ;  /* 0x0000008c142c723c */ /* 0x002fe4000000182c */
[----:B------:R-:W-:Y:S06]  /*47f0*/  MUFU.TANH R165, R10 ;  /* 0x0000000a00a57308 */ /* 0x000fec0000002400 */
[----:B------:R-:W-:Y:S02]  /*4800*/  HMMA.16816.F32 R144, R28, R26, R144 ;  /* 0x0000001a1c90723c */ /* 0x000fe40000001890 */
[----:B------:R1:W1:Y:S06]  /*4810*/  MUFU.TANH R166, R11 ;  /* 0x0000000b00a67308 */ /* 0x00026c0000002400 */
[----:B----4-:R-:W-:Y:S02]  /*4820*/  HMMA.16816.F32 R24, R64, R50, RZ ;  /* 0x000000324018723c */ /* 0x010fe400000018ff */
[----:B------:R-:W4:Y:S06]  /*4830*/  MUFU.TANH R167, R12 ;  /* 0x0000000c00a77308 */ /* 0x000f2c0000002400 */
[----:B------:R-:W-:Y:S01]  /*4840*/  HMMA.16816.F32 R36, R20, R142, R36 ;  /* 0x0000008e1424723c */ /* 0x000fe20000001824 */
[----:B------:R-:W-:Y:S01]  /*4850*/  FMUL.FTZ R44, R44, c[0x0][0x2ec] ;  /* 0x0000bb002c2c7a20 */ /* 0x000fe20000410000 */
[----:B------:R2:W2:Y:S01]  /*4860*/  MUFU.TANH R168, R13 ;  /* 0x0000000d00a87308 */ /* 0x0004a20000002400 */
[----:B------:R-:W-:-:S02]  /*4870*/  FMUL.FTZ R45, R45, c[0x0][0x2ec] ;  /* 0x0000bb002d2d7a20 */ /* 0x000fc40000410000 */
[----:B------:R-:W-:Y:S02]  /*4880*/  FMUL.FTZ R175, R46, c[0x0][0x2ec] ;  /* 0x0000bb002eaf7a20 */ /* 0x000fe40000410000 */
[----:B------:R-:W-:Y:S01]  /*4890*/  FMUL.FTZ R177, R47, c[0x0][0x2ec] ;  /* 0x0000bb002fb17a20 */ /* 0x000fe20000410000 */
[----:B-1----:R-:W-:Y:S02]  /*48a0*/  HMMA.16816.F32 R8, R64, R48, RZ ;  /* 0x000000304008723c */ /* 0x002fe400000018ff */
[----:B------:R-:W-:Y:S06]  /*48b0*/  MUFU.TANH R176, R44 ;  /* 0x0000002c00b07308 */ /* 0x000fec0000002400 */
[C---:B------:R-:W-:Y:S01]  /*48c0*/  HMMA.16816.F32 R40, R16.reuse, R140, R40 ;  /* 0x0000008c1028723c */ /* 0x040fe20000001828 */
[----:B--2---:R-:W1:Y:S01]  /*48d0*/  LDSM.16.M88.4 R12, [R186] ;  /* 0x00000000ba0c783b */ /* 0x004e620000000200 */
[----:B------:R2:W-:Y:S06]  /*48e0*/  MUFU.TANH R174, R45 ;  /* 0x0000002d00ae7308 */ /* 0x0005ec0000002400 */
[----:B------:R-:W-:Y:S01]  /*48f0*/  HMMA.16816.F32 R144, R16, R142, R144 ;  /* 0x0000008e1090723c */ /* 0x000fe20000001890 */
[----:B------:R-:W-:-:S02]  /*4900*/  FMUL.FTZ R36, R36, c[0x0][0x2ec] ;  /* 0x0000bb0024247a20 */ /* 0x000fc40000410000 */
[----:B------:R-:W-:Y:S01]  /*4910*/  FMUL.FTZ R37, R37, c[0x0][0x2ec] ;  /* 0x0000bb0025257a20 */ /* 0x000fe20000410000 */
[----:B------:R-:W1:Y:S01]  /*4920*/  MUFU.TANH R169, R169 ;  /* 0x000000a900a97308 */ /* 0x000e620000002400 */
[----:B------:R-:W-:Y:S02]  /*4930*/  FMUL.FTZ R38, R38, c[0x0][0x2ec] ;  /* 0x0000bb0026267a20 */ /* 0x000fe40000410000 */
[----:B------:R-:W-:Y:S01]  /*4940*/  FMUL.FTZ R39, R39, c[0x0][0x2ec] ;  /* 0x0000bb0027277a20 */ /* 0x000fe20000410000 */
[----:B------:R-:W-:Y:S01]  /*4950*/  HMMA.16816.F32 R8, R56, R4, R8 ;  /* 0x000000043808723c */ /* 0x000fe20000001808 */
[----:B--2---:R-:W2:Y:S03]  /*4960*/  LDSM.16.M88.4 R44, [R184+0x1000] ;  /* 0x00100000b82c783b */ /* 0x004ea60000000200 */
[----:B------:R-:W-:Y:S04]  /*4970*/  MUFU.TANH R173, R36 ;  /* 0x0000002400ad7308 */ /* 0x000fe80000002400 */
[----:B------:R-:W-:Y:S01]  /*4980*/  HMMA.16816.F32 R140, R60, R48, RZ ;  /* 0x000000303c8c723c */ /* 0x000fe200000018ff */
[----:B------:R-:W-:-:S02]  /*4990*/  FMUL.FTZ R40, R40, c[0x0][0x2ec] ;  /* 0x0000bb0028287a20 */ /* 0x000fc40000410000 */
[----:B------:R-:W-:Y:S01]  /*49a0*/  FMUL.FTZ R41, R41, c[0x0][0x2ec] ;  /* 0x0000bb0029297a20 */ /* 0x000fe20000410000 */
[----:B------:R-:W-:Y:S01]  /*49b0*/  MUFU.TANH R172, R37 ;  /* 0x0000002500ac7308 */ /* 0x000fe20000002400 */
[----:B------:R-:W-:Y:S02]  /*49c0*/  FMUL.FTZ R42, R42, c[0x0][0x2ec] ;  /* 0x0000bb002a2a7a20 */ /* 0x000fe40000410000 */
[----:B------:R-:W-:Y:S01]  /*49d0*/  FMUL.FTZ R183, R43, c[0x0][0x2ec] ;  /* 0x0000bb002bb77a20 */ /* 0x000fe20000410000 */
[----:B------:R-:W-:Y:S01]  /*49e0*/  HMMA.16816.F32 R48, R60, R50, RZ ;  /* 0x000000323c30723c */ /* 0x000fe200000018ff */
[----:B------:R-:W-:Y:S02]  /*49f0*/  FMUL.FTZ R146, R146, c[0x0][0x2ec] ;  /* 0x0000bb0092927a20 */ /* 0x000fe40000410000 */
[----:B------:R-:W-:Y:S01]  /*4a00*/  FMUL.FTZ R144, R144, c[0x0][0x2ec] ;  /* 0x0000bb0090907a20 */ /* 0x000fe20000410000 */
[----:B------:R-:W-:Y:S01]  /*4a10*/  MUFU.TANH R178, R38 ;  /* 0x0000002600b27308 */ /* 0x000fe20000002400 */
[----:B------:R-:W-:-:S02]  /*4a20*/  FMUL.FTZ R145, R145, c[0x0][0x2ec] ;  /* 0x0000bb0091917a20 */ /* 0x000fc40000410000 */
[----:B------:R-:W-:Y:S01]  /*4a30*/  FMUL.FTZ R147, R147, c[0x0][0x2ec] ;  /* 0x0000bb0093937a20 */ /* 0x000fe20000410000 */
[----:B------:R-:W-:Y:S04]  /*4a40*/  HMMA.16816.F32 R24, R56, R6, R24 ;  /* 0x000000063818723c */ /* 0x000fe80000001818 */
[----:B------:R2:W-:Y:S04]  /*4a50*/  MUFU.TANH R179, R39 ;  /* 0x0000002700b37308 */ /* 0x0005e80000002400 */
[----:B-1----:R-:W-:Y:S04]  /*4a60*/  HMMA.16816.F32 R8, R32, R12, R8 ;  /* 0x0000000c2008723c */ /* 0x002fe80000001808 */
[----:B------:R-:W-:Y:S04]  /*4a70*/  MUFU.TANH R180, R40 ;  /* 0x0000002800b47308 */ /* 0x000fe80000002400 */
[C---:B------:R-:W-:Y:S01]  /*4a80*/  HMMA.16816.F32 R140, R52.reuse, R4, R140 ;  /* 0x00000004348c723c */ /* 0x040fe2000000188c */
[----:B--2---:R-:W1:Y:S03]  /*4a90*/  LDSM.16.M88.4 R36, [R195+0x1800] ;  /* 0x00180000c324783b */ /* 0x004e660000000200 */
[----:B------:R-:W-:Y:S04]  /*4aa0*/  MUFU.TANH R181, R41 ;  /* 0x0000002900b57308 */ /* 0x000fe80000002400 */
[----:B------:R-:W-:Y:S04]  /*4ab0*/  HMMA.16816.F32 R48, R52, R6, R48 ;  /* 0x000000063430723c */ /* 0x000fe80000001830 */
[----:B------:R2:W-:Y:S04]  /*4ac0*/  MUFU.TANH R207, R42 ;  /* 0x0000002a00cf7308 */ /* 0x0005e80000002400 */
[----:B------:R-:W-:Y:S04]  /*4ad0*/  HMMA.16816.F32 R24, R32, R14, R24 ;  /* 0x0000000e2018723c */ /* 0x000fe80000001818 */
[----:B------:R-:W1:Y:S04]  /*4ae0*/  MUFU.TANH R170, R170 ;  /* 0x000000aa00aa7308 */ /* 0x000e680000002400 */
[----:B------:R-:W-:Y:S04]  /*4af0*/  HMMA.16816.F32 R8, R20, R44, R8 ;  /* 0x0000002c1408723c */ /* 0x000fe80000001808 */
[----:B------:R-:W1:Y:S04]  /*4b00*/  MUFU.TANH R171, R171 ;  /* 0x000000ab00ab7308 */ /* 0x000e680000002400 */
[C---:B--2---:R-:W-:Y:S04]  /*4b10*/  HMMA.16816.F32 R40, R64.reuse, R148, RZ ;  /* 0x000000944028723c */ /* 0x044fe800000018ff */
[----:B------:R-:W2:Y:S04]  /*4b20*/  MUFU.TANH R177, R177 ;  /* 0x000000b100b17308 */ /* 0x000ea80000002400 */
[----:B------:R-:W-:Y:S04]  /*4b30*/  HMMA.16816.F32 R64, R64, R150, RZ ;  /* 0x000000964040723c */ /* 0x000fe800000018ff */
[----:B------:R-:W1:Y:S04]  /*4b40*/  MUFU.TANH R183, R183 ;  /* 0x000000b700b77308 */ /* 0x000e680000002400 */
[----:B------:R-:W-:Y:S01]  /*4b50*/  HMMA.16816.F32 R140, R28, R12, R140 ;  /* 0x0000000c1c8c723c */ /* 0x000fe2000000188c */
[----:B------:R-:W-:-:S02]  /*4b60*/  FMUL.FTZ R8, R8, c[0x0][0x2ec] ;  /* 0x0000bb0008087a20 */ /* 0x000fc40000410000 */
[----:B------:R-:W-:Y:S01]  /*4b70*/  FMUL.FTZ R9, R9, c[0x0][0x2ec] ;  /* 0x0000bb0009097a20 */ /* 0x000fe20000410000 */
[----:B------:R-:W1:Y:S04]  /*4b80*/  MUFU.TANH R175, R175 ;  /* 0x000000af00af7308 */ /* 0x000e680000002400 */
[----:B------:R-:W-:Y:S01]  /*4b90*/  HMMA.16816.F32 R48, R28, R14, R48 ;  /* 0x0000000e1c30723c */ /* 0x000fe20000001830 */
[----:B------:R-:W2:Y:S03]  /*4ba0*/  LDSM.16.M88.4 R12, [R185] ;  /* 0x00000000b90c783b */ /* 0x000ea60000000200 */
[----:B------:R-:W-:Y:S04]  /*4bb0*/  MUFU.TANH R182, R144 ;  /* 0x0000009000b67308 */ /* 0x000fe80000002400 */
[C---:B------:R-:W-:Y:S04]  /*4bc0*/  HMMA.16816.F32 R4, R60.reuse, R148, RZ ;  /* 0x000000943c04723c */ /* 0x040fe800000018ff */
[----:B------:R-:W-:Y:S04]  /*4bd0*/  MUFU.TANH R148, R8 ;  /* 0x0000000800947308 */ /* 0x000fe80000002400 */
[----:B------:R-:W-:Y:S04]  /*4be0*/  HMMA.16816.F32 R60, R60, R150, RZ ;  /* 0x000000963c3c723c */ /* 0x000fe800000018ff */
[----:B------:R2:W-:Y:S03]  /*4bf0*/  MUFU.TANH R149, R9 ;  /* 0x0000000900957308 */ /* 0x0005e60000002400 */
[----:B------:R-:W-:Y:S01]  /*4c00*/  FMUL.FTZ R151, R10, c[0x0][0x2ec] ;  /* 0x0000bb000a977a20 */ /* 0x000fe20000410000 */
[----:B------:R-:W-:Y:S04]  /*4c10*/  HMMA.16816.F32 R24, R20, R46, R24 ;  /* 0x0000002e1418723c */ /* 0x000fe80000001818 */
[----:B------:R-:W2:Y:S04]  /*4c20*/  MUFU.TANH R146, R146 ;  /* 0x0000009200927308 */ /* 0x000ea80000002400 */
[C---:B-1----:R-:W-:Y:S04]  /*4c30*/  HMMA.16816.F32 R40, R56.reuse, R36, R40 ;  /* 0x000000243828723c */ /* 0x042fe80000001828 */
[----:B------:R-:W1:Y:S04]  /*4c40*/  MUFU.TANH R145, R145 ;  /* 0x0000009100917308 */ /* 0x000e680000002400 */
[----:B------:R-:W-:Y:S04]  /*4c50*/  HMMA.16816.F32 R64, R56, R38, R64 ;  /* 0x000000263840723c */ /* 0x000fe80000001840 */
[----:B------:R-:W1:Y:S04]  /*4c60*/  MUFU.TANH R147, R147 ;  /* 0x0000009300937308 */ /* 0x000e680000002400 */
[----:B------:R-:W-:Y:S01]  /*4c70*/  HMMA.16816.F32 R140, R16, R44, R140 ;  /* 0x0000002c108c723c */ /* 0x000fe2000000188c */
[----:B------:R-:W-:-:S02]  /*4c80*/  FMUL.FTZ R25, R25, c[0x0][0x2ec] ;  /* 0x0000bb0019197a20 */ /* 0x000fc40000410000 */
[----:B------:R-:W-:Y:S02]  /*4c90*/  FMUL.FTZ R26, R26, c[0x0][0x2ec] ;  /* 0x0000bb001a1a7a20 */ /* 0x000fe40000410000 */
[----:B------:R1:W1:Y:S01]  /*4ca0*/  MUFU.TANH R44, R25 ;  /* 0x00000019002c7308 */ /* 0x0002620000002400 */
[----:B------:R-:W-:Y:S02]  /*4cb0*/  FMUL.FTZ R27, R27, c[0x0][0x2ec] ;  /* 0x0000bb001b1b7a20 */ /* 0x000fe40000410000 */
[----:B------:R-:W-:Y:S01]  /*4cc0*/  FMUL.FTZ R45, R11, c[0x0][0x2ec] ;  /* 0x0000bb000b2d7a20 */ /* 0x000fe20000410000 */
[----:B------:R-:W-:Y:S01]  /*4cd0*/  HMMA.16816.F32 R4, R52, R36, R4 ;  /* 0x000000243404723c */ /* 0x000fe20000001804 */
[----:B--2---:R-:W2:Y:S01]  /*4ce0*/  LDSM.16.M88.4 R8, [R184+0x1800] ;  /* 0x00180000b808783b */ /* 0x004ea20000000200 */
[----:B------:R-:W-:Y:S01]  /*4cf0*/  FMUL.FTZ R24, R24, c[0x0][0x2ec] ;  /* 0x0000bb0018187a20 */ /* 0x000fe20000410000 */
[----:B------:R-:W-:-:S04]  /*4d00*/  DEPBAR.LE SB0, 0x0 ;  /* 0x000080000000791a */ /* 0x000fc80000000000 */
[----:B------:R3:W-:Y:S01]  /*4d10*/  MUFU.TANH R36, R26 ;  /* 0x0000001a00247308 */ /* 0x0007e20000002400 */
[----:B------:R-:W-:Y:S07]  /*4d20*/  HMMA.16816.F32 R60, R52, R38, R60 ;  /* 0x00000026343c723c */ /* 0x000fee000000183c */
[----:B------:R-:W-:Y:S01]  /*4d30*/  IMAD R38, R157, 0x40, R156 ;  /* 0x000000409d267824 */ /* 0x000fe200078e029c */
[----:B------:R-:W-:Y:S01]  /*4d40*/  HMMA.16816.F32 R40, R32, R12, R40 ;  /* 0x0000000c2028723c */ /* 0x000fe20000001828 */
[----:B------:R2:W-:Y:S01]  /*4d50*/  MUFU.TANH R37, R27 ;  /* 0x0000001b00257308 */ /* 0x0005e20000002400 */
[----:B------:R-:W-:-:S02]  /*4d60*/  FMUL.FTZ R56, R141, c[0x0][0x2ec] ;  /* 0x0000bb008d387a20 */ /* 0x000fc40000410000 */
[C---:B-1----:R-:W-:Y:S02]  /*4d70*/  IADD3 R25, R38.reuse, 0x1, RZ ;  /* 0x0000000126197810 */ /* 0x042fe40007ffe0ff */
[CC--:B------:R-:W-:Y:S02]  /*4d80*/  ISETP.GE.AND P3, PT, R38.reuse, R139.reuse, PT ;  /* 0x0000008b2600720c */ /* 0x0c0fe40003f66270 */
[----:B------:R-:W-:Y:S01]  /*4d90*/  HMMA.16816.F32 R64, R32, R14, R64 ;  /* 0x0000000e2040723c */ /* 0x000fe20000001840 */
[C---:B------:R-:W-:Y:S01]  /*4da0*/  ISETP.GE.AND P1, PT, R25.reuse, R139, PT ;  /* 0x0000008b1900720c */ /* 0x040fe20003f26270 */
[----:B------:R-:W1:Y:S01]  /*4db0*/  MUFU.TANH R45, R45 ;  /* 0x0000002d002d7308 */ /* 0x000e620000002400 */
[C---:B------:R-:W-:Y:S02]  /*4dc0*/  ISETP.GE.AND P2, PT, R25.reuse, R138, PT ;  /* 0x0000008a1900720c */ /* 0x040fe40003f46270 */
[C---:B------:R-:W-:Y:S02]  /*4dd0*/  ISETP.GE.AND P6, PT, R25.reuse, R137, PT ;  /* 0x000000891900720c */ /* 0x040fe40003fc6270 */
[----:B------:R-:W-:Y:S01]  /*4de0*/  ISETP.GE.AND P4, PT, R25, R132, PT ;  /* 0x000000841900720c */ /* 0x000fe20003f86270 */
[----:B------:R-:W-:Y:S01]  /*4df0*/  HMMA.16816.F32 R48, R16, R46, R48 ;  /* 0x0000002e1030723c */ /* 0x000fe20000001830 */
[----:B------:R-:W-:Y:S01]  /*4e00*/  IADD3 R25, R38, 0x9, RZ ;  /* 0x0000000926197810 */ /* 0x000fe20007ffe0ff */
[----:B------:R-:W-:Y:S01]  /*4e10*/  FMUL.FTZ R34, R142, c[0x0][0x2ec] ;  /* 0x0000bb008e227a20 */ /* 0x000fe20000410000 */
[----:B---3--:R-:W-:Y:S01]  /*4e20*/  IADD3 R26, R38, 0x8, RZ ;  /* 0x00000008261a7810 */ /* 0x008fe20007ffe0ff */
[----:B------:R-:W3:Y:S01]  /*4e30*/  MUFU.TANH R24, R24 ;  /* 0x0000001800187308 */ /* 0x000ee20000002400 */
[----:B------:R-:W-:-:S02]  /*4e40*/  ISETP.GE.AND P0, PT, R25, R139, PT ;  /* 0x0000008b1900720c */ /* 0x000fc40003f06270 */
[----:B------:R-:W-:Y:S01]  /*4e50*/  FSEL R54, R2, -INF , !P1 ;  /* 0xff80000002367808 */ /* 0x000fe20004800000 */
[----:B------:R-:W-:Y:S01]  /*4e60*/  HMMA.16816.F32 R4, R28, R12, R4 ;  /* 0x0000000c1c04723c */ /* 0x000fe20000001804 */
[----:B-----5:R-:W-:Y:S01]  /*4e70*/  FSEL R52, R164, -INF , !P0 ;  /* 0xff800000a4347808 */ /* 0x020fe20004000000 */
[----:B------:R-:W-:Y:S01]  /*4e80*/  FMUL.FTZ R46, R140, c[0x0][0x2ec] ;  /* 0x0000bb008c2e7a20 */ /* 0x000fe20000410000 */
[-C--:B------:R-:W-:Y:S01]  /*4e90*/  ISETP.GE.AND P0, PT, R38, R138.reuse, PT ;  /* 0x0000008a2600720c */ /* 0x080fe20003f06270 */
[----:B------:R-:W-:Y:S01]  /*4ea0*/  MUFU.TANH R56, R56 ;  /* 0x0000003800387308 */ /* 0x000fe20000002400 */
[----:B------:R-:W-:Y:S02]  /*4eb0*/  FSEL R47, R159, -INF , !P2 ;  /* 0xff8000009f2f7808 */ /* 0x000fe40005000000 */
[----:B------:R-:W-:Y:S01]  /*4ec0*/  FSEL R39, R158, -INF , !P0 ;  /* 0xff8000009e277808 */ /* 0x000fe20004000000 */
[----:B--2---:R-:W-:Y:S01]  /*4ed0*/  HMMA.16816.F32 R40, R20, R8, R40 ;  /* 0x000000081428723c */ /* 0x004fe20000001828 */
[----:B------:R-:W-:-:S02]  /*4ee0*/  ISETP.GE.AND P0, PT, R25, R138, PT ;  /* 0x0000008a1900720c */ /* 0x000fc40003f06270 */
[-C--:B------:R-:W-:Y:S01]  /*4ef0*/  ISETP.GE.AND P1, PT, R26, R137.reuse, PT ;  /* 0x000000891a00720c */ /* 0x080fe20003f26270 */
[----:B------:R-:W2:Y:S01]  /*4f00*/  MUFU.TANH R46, R46 ;  /* 0x0000002e002e7308 */ /* 0x000ea20000002400 */
[----:B------:R-:W-:Y:S02]  /*4f10*/  FSEL R53, R166, -INF , !P0 ;  /* 0xff800000a6357808 */ /* 0x000fe40004000000 */
[-C--:B------:R-:W-:Y:S01]  /*4f20*/  ISETP.GE.AND P0, PT, R38, R137.reuse, PT ;  /* 0x000000892600720c */ /* 0x080fe20003f06270 */
[----:B------:R-:W-:Y:S01]  /*4f30*/  HMMA.16816.F32 R60, R28, R14, R60 ;  /* 0x0000000e1c3c723c */ /* 0x000fe2000000183c */
[----:B------:R-:W-:Y:S01]  /*4f40*/  FMUL.FTZ R27, R49, c[0x0][0x2ec] ;  /* 0x0000bb00311b7a20 */ /* 0x000fe20000410000 */
[----:B------:R-:W-:Y:S01]  /*4f50*/  ISETP.GE.AND P2, PT, R25, R137, PT ;  /* 0x000000891900720c */ /* 0x000fe20003f46270 */
[----:B------:R-:W-:Y:S01]  /*4f60*/  FMUL.FTZ R32, R48, c[0x0][0x2ec] ;  /* 0x0000bb0030207a20 */ /* 0x000fe20000410000 */
[----:B------:R-:W-:Y:S01]  /*4f70*/  FSEL R35, R160, -INF , !P0 ;  /* 0xff800000a0237808 */ /* 0x000fe20004000000 */
[----:B------:R5:W-:Y:S01]  /*4f80*/  MUFU.TANH R2, R27 ;  /* 0x0000001b00027308 */ /* 0x000be20000002400 */
[----:B------:R-:W-:Y:S01]  /*4f90*/  ISETP.GE.AND P0, PT, R38, R132, PT ;  /* 0x000000842600720c */ /* 0x000fe20003f06270 */
[----:B------:R-:W-:Y:S01]  /*4fa0*/  FMUL.FTZ R49, R143, c[0x0][0x2ec] ;  /* 0x0000bb008f317a20 */ /* 0x000fe20000410000 */
[----:B------:R-:W-:Y:S01]  /*4fb0*/  HMMA.16816.F32 R64, R20, R10, R64 ;  /* 0x0000000a1440723c */ /* 0x000fe20000001840 */
[----:B------:R-:W-:Y:S01]  /*4fc0*/  FSEL R0, R0, -INF , !P3 ;  /* 0xff80000000007808 */ /* 0x000fe20005800000 */
[----:B------:R-:W-:Y:S01]  /*4fd0*/  FMUL.FTZ R50, R50, c[0x0][0x2ec] ;  /* 0x0000bb0032327a20 */ /* 0x000fe20000410000 */
[CC--:B------:R-:W-:Y:S01]  /*4fe0*/  ISETP.GE.AND P5, PT, R26.reuse, R139.reuse, PT ;  /* 0x0000008b1a00720c */ /* 0x0c0fe20003fa6270 */
[----:B------:R-:W-:Y:S01]  /*4ff0*/  FMUL.FTZ R51, R51, c[0x0][0x2ec] ;  /* 0x0000bb0033337a20 */ /* 0x000fe20000410000 */
[-C--:B------:R-:W-:Y:S01]  /*5000*/  ISETP.GE.AND P3, PT, R26, R138.reuse, PT ;  /* 0x0000008a1a00720c */ /* 0x080fe20003f66270 */
[----:B------:R-:W1:Y:S01]  /*5010*/  MUFU.TANH R34, R34 ;  /* 0x0000002200227308 */ /* 0x000e620000002400 */
[----:B------:R-:W-:Y:S01]  /*5020*/  IADD3 R22, R38, 0x10, RZ ;  /* 0x0000001026167810 */ /* 0x000fe20007ffe0ff */
[C---:B------:R-:W-:Y:S01]  /*5030*/  HMMA.16816.F32 R4, R16.reuse, R8, R4 ;  /* 0x000000081004723c */ /* 0x040fe20000001804 */
[----:B------:R-:W-:Y:S01]  /*5040*/  FSEL R33, R161, -INF , !P6 ;  /* 0xff800000a1217808 */ /* 0x000fe20007000000 */
[----:B------:R-:W-:Y:S01]  /*5050*/  FMUL.FTZ R160, R40, c[0x0][0x2ec] ;  /* 0x0000bb0028a07a20 */ /* 0x000fe20000410000 */
[----:B----4-:R-:W-:Y:S01]  /*5060*/  FSEL R23, R167, -INF , !P1 ;  /* 0xff800000a7177808 */ /* 0x010fe20004800000 */
[----:B------:R-:W-:Y:S01]  /*5070*/  FMUL.FTZ R13, R41, c[0x0][0x2ec] ;  /* 0x0000bb00290d7a20 */ /* 0x000fe20000410000 */
[----:B-----5:R-:W-:Y:S01]  /*5080*/  IADD3 R27, R38, 0x11, RZ ;  /* 0x00000011261b7810 */ /* 0x020fe20007ffe0ff */
[----:B------:R-:W4:Y:S01]  /*5090*/  MUFU.TANH R49, R49 ;  /* 0x0000003100317308 */ /* 0x000f220000002400 */
[----:B------:R-:W-:Y:S01]  /*50a0*/  FSEL R21, R168, -INF , !P2 ;  /* 0xff800000a8157808 */ /* 0x000fe20005000000 */
[----:B------:R-:W-:Y:S01]  /*50b0*/  HMMA.16816.F32 R60, R16, R10, R60 ;  /* 0x0000000a103c723c */ /* 0x000fe2000000183c */
[----:B------:R-:W-:Y:S01]  /*50c0*/  FSEL R20, R162, -INF , !P0 ;  /* 0xff800000a2147808 */ /* 0x000fe20004000000 */
[----:B------:R-:W-:Y:S01]  /*50d0*/  FMUL.FTZ R8, R43, c[0x0][0x2ec] ;  /* 0x0000bb002b087a20 */ /* 0x000fe20000410000 */
[----:B------:R-:W-:Y:S01]  /*50e0*/  ISETP.GE.AND P6, PT, R22, R139, PT ;  /* 0x0000008b1600720c */ /* 0x000fe20003fc6270 */
[----:B------:R-:W-:Y:S01]  /*50f0*/  FMUL.FTZ R42, R42, c[0x0][0x2ec] ;  /* 0x0000bb002a2a7a20 */ /* 0x000fe20000410000 */
[C---:B------:R-:W-:Y:S01]  /*5100*/  ISETP.GE.AND P1, PT, R22.reuse, R138, PT ;  /* 0x0000008a1600720c */ /* 0x040fe20003f26270 */
[----:B------:R-:W5:Y:S01]  /*5110*/  MUFU.TANH R50, R50 ;  /* 0x0000003200327308 */ /* 0x000f620000002400 */
[C---:B------:R-:W-:Y:S01]  /*5120*/  ISETP.GE.AND P2, PT, R22.reuse, R137, PT ;  /* 0x000000891600720c */ /* 0x040fe20003f46270 */
[----:B------:R-:W-:Y:S01]  /*5130*/  FMUL.FTZ R15, R65, c[0x0][0x2ec] ;  /* 0x0000bb00410f7a20 */ /* 0x000fe20000410000 */
[-C--:B------:R-:W-:Y:S01]  /*5140*/  ISETP.GE.AND P0, PT, R22, R132.reuse, PT ;  /* 0x000000841600720c */ /* 0x080fe20003f06270 */
[----:B------:R-:W-:Y:S01]  /*5150*/  FMUL.FTZ R28, R67, c[0x0][0x2ec] ;  /* 0x0000bb00431c7a20 */ /* 0x000fe20000410000 */
[----:B------:R-:W-:Y:S01]  /*5160*/  FSEL R48, R163, -INF , !P5 ;  /* 0xff800000a3307808 */ /* 0x000fe20006800000 */
[----:B------:R-:W-:Y:S01]  /*5170*/  FMUL.FTZ R64, R64, c[0x0][0x2ec] ;  /* 0x0000bb0040407a20 */ /* 0x000fe20000410000 */
[----:B------:R-:W-:Y:S01]  /*5180*/  FSEL R55, R165, -INF , !P3 ;  /* 0xff800000a5377808 */ /* 0x000fe20005800000 */
[----:B------:R-:W1:Y:S01]  /*5190*/  MUFU.TANH R164, R51 ;  /* 0x0000003300a47308 */ /* 0x000e620000002400 */
[----:B------:R-:W-:Y:S01]  /*51a0*/  FSEL R22, R169, -INF , !P4 ;  /* 0xff800000a9167808 */ /* 0x000fe20006000000 */
[----:B------:R-:W-:Y:S01]  /*51b0*/  FMUL.FTZ R67, R5, c[0x0][0x2ec] ;  /* 0x0000bb0005437a20 */ /* 0x000fe20000410000 */
[-C--:B------:R-:W-:Y:S01]  /*51c0*/  ISETP.GE.AND P5, PT, R26, R132.reuse, PT ;  /* 0x000000841a00720c */ /* 0x080fe20003fa6270 */
[----:B------:R-:W-:Y:S01]  /*51d0*/  FMUL.FTZ R5, R6, c[0x0][0x2ec] ;  /* 0x0000bb0006057a20 */ /* 0x000fe20000410000 */
[----:B------:R-:W-:Y:S01]  /*51e0*/  ISETP.GE.AND P3, PT, R25, R132, PT ;  /* 0x000000841900720c */ /* 0x000fe20003f66270 */
[----:B------:R-:W-:Y:S01]  /*51f0*/  FMUL.FTZ R6, R7, c[0x0][0x2ec] ;  /* 0x0000bb0007067a20 */ /* 0x000fe20000410000 */
[-C--:B------:R-:W-:Y:S01]  /*5200*/  ISETP.GE.AND P4, PT, R27, R139.reuse, PT ;  /* 0x0000008b1b00720c */ /* 0x080fe20003f86270 */
[----:B------:R-:W1:Y:S01]  /*5210*/  MUFU.TANH R160, R160 ;  /* 0x000000a000a07308 */ /* 0x000e620000002400 */
[----:B------:R-:W-:Y:S01]  /*5220*/  IADD3 R25, R38, 0x18, RZ ;  /* 0x0000001826197810 */ /* 0x000fe20007ffe0ff */
[----:B------:R-:W-:Y:S01]  /*5230*/  FMUL.FTZ R4, R4, c[0x0][0x2ec] ;  /* 0x0000bb0004047a20 */ /* 0x000fe20000410000 */
[----:B------:R-:W-:Y:S01]  /*5240*/  IADD3 R26, R38, 0x19, RZ ;  /* 0x00000019261a7810 */ /* 0x000fe20007ffe0ff */
[----:B------:R-:W-:Y:S01]  /*5250*/  FMUL.FTZ R59, R61, c[0x0][0x2ec] ;  /* 0x0000bb003d3b7a20 */ /* 0x000fe20000410000 */
[----:B------:R-:W-:Y:S01]  /*5260*/  FSEL R176, R176, -INF , !P6 ;  /* 0xff800000b0b07808 */ /* 0x000fe20007000000 */
[----:B------:R-:W-:Y:S01]  /*5270*/  FMUL.FTZ R58, R62, c[0x0][0x2ec] ;  /* 0x0000bb003e3a7a20 */ /* 0x000fe20000410000 */
[----:B------:R-:W-:Y:S01]  /*5280*/  FSEL R144, R174, -INF , !P4 ;  /* 0xff800000ae907808 */ /* 0x000fe20006000000 */
[----:B------:R-:W1:Y:S01]  /*5290*/  MUFU.TANH R15, R15 ;  /* 0x0000000f000f7308 */ /* 0x000e620000002400 */
[----:B------:R-:W-:-:S02]  /*52a0*/  ISETP.GE.AND P6, PT, R25, R139, PT ;  /* 0x0000008b1900720c */ /* 0x000fc40003fc6270 */
[----:B------:R-:W-:Y:S02]  /*52b0*/  ISETP.GE.AND P4, PT, R26, R139, PT ;  /* 0x0000008b1a00720c */ /* 0x000fe40003f86270 */
[----:B------:R-:W-:Y:S02]  /*52c0*/  FSEL R12, R170, -INF , !P5 ;  /* 0xff800000aa0c7808 */ /* 0x000fe40006800000 */
[----:B------:R-:W-:Y:S01]  /*52d0*/  ISETP.GE.AND P5, PT, R27, R138, PT ;  /* 0x0000008a1b00720c */ /* 0x000fe20003fa6270 */
[----:B------:R-:W1:Y:S01]  /*52e0*/  MUFU.TANH R151, R151 ;  /* 0x0000009700977308 */ /* 0x000e620000002400 */
[----:B------:R-:W-:Y:S02]  /*52f0*/  FSEL R150, R173, -INF , !P6 ;  /* 0xff800000ad967808 */ /* 0x000fe40007000000 */
[----:B------:R-:W-:Y:S02]  /*5300*/  FSEL R158, R172, -INF , !P4 ;  /* 0xff800000ac9e7808 */ /* 0x000fe40006000000 */
[----:B------:R-:W-:-:S02]  /*5310*/  ISETP.GE.AND P6, PT, R27, R132, PT ;  /* 0x000000841b00720c */ /* 0x000fc40003fc6270 */
[-C--:B------:R-:W-:Y:S01]  /*5320*/  ISETP.GE.AND P4, PT, R25, R138.reuse, PT ;  /* 0x0000008a1900720c */ /* 0x080fe20003f86270 */
[----:B------:R-:W1:Y:S01]  /*5330*/  MUFU.TANH R67, R67 ;  /* 0x0000004300437308 */ /* 0x000e620000002400 */
[----:B------:R-:W-:Y:S02]  /*5340*/  IADD3 R31, R38, 0x21, RZ ;  /* 0x00000021261f7810 */ /* 0x000fe40007ffe0ff */
[----:B------:R-:W-:Y:S02]  /*5350*/  FSEL R40, R171, -INF , !P3 ;  /* 0xff800000ab287808 */ /* 0x000fe40005800000 */
[----:B------:R-:W-:Y:S02]  /*5360*/  FSEL R163, R177, -INF , !P5 ;  /* 0xff800000b1a37808 */ /* 0x000fe40006800000 */
[----:B------:R-:W-:Y:S01]  /*5370*/  ISETP.GE.AND P3, PT, R27, R137, PT ;  /* 0x000000891b00720c */ /* 0x000fe20003f66270 */
[----:B------:R-:W1:Y:S01]  /*5380*/  MUFU.TANH R32, R32 ;  /* 0x0000002000207308 */ /* 0x000e620000002400 */
[----:B------:R-:W-:-:S02]  /*5390*/  ISETP.GE.AND P5, PT, R26, R138, PT ;  /* 0x0000008a1a00720c */ /* 0x000fc40003fa6270 */
[----:B------:R-:W-:Y:S02]  /*53a0*/  FSEL R27, R178, -INF , !P4 ;  /* 0xff800000b21b7808 */ /* 0x000fe40006000000 */
[----:B------:R-:W-:Y:S02]  /*53b0*/  FSEL R142, R183, -INF , !P6 ;  /* 0xff800000b78e7808 */ /* 0x000fe40007000000 */
[----:B------:R-:W-:Y:S01]  /*53c0*/  FSEL R161, R175, -INF , !P1 ;  /* 0xff800000afa17808 */ /* 0x000fe20004800000 */
[----:B------:R-:W1:Y:S01]  /*53d0*/  MUFU.TANH R13, R13 ;  /* 0x0000000d000d7308 */ /* 0x000e620000002400 */
[----:B------:R-:W-:Y:S02]  /*53e0*/  ISETP.GE.AND P4, PT, R25, R132, PT ;  /* 0x000000841900720c */ /* 0x000fe40003f86270 */
[----:B------:R-:W-:Y:S02]  /*53f0*/  ISETP.GE.AND P6, PT, R31, R139, PT ;  /* 0x0000008b1f00720c */ /* 0x000fe40003fc6270 */
[----:B------:R-:W-:-:S02]  /*5400*/  ISETP.GE.AND P1, PT, R25, R137, PT ;  /* 0x000000891900720c */ /* 0x000fc40003f26270 */
[C---:B------:R-:W-:Y:S01]  /*5410*/  IADD3 R9, R38.reuse, 0x20, RZ ;  /* 0x0000002026097810 */ /* 0x040fe20007ffe0ff */
[----:B------:R-:W1:Y:S01]  /*5420*/  MUFU.TANH R8, R8 ;  /* 0x0000000800087308 */ /* 0x000e620000002400 */
[----:B------:R-:W-:Y:S02]  /*5430*/  IADD3 R29, R38, 0x29, RZ ;  /* 0x00000029261d7810 */ /* 0x000fe40007ffe0ff */
[----:B------:R-:W-:Y:S02]  /*5440*/  FSEL R25, R179, -INF , !P5 ;  /* 0xff800000b3197808 */ /* 0x000fe40006800000 */
[----:B------:R-:W-:Y:S02]  /*5450*/  FSEL R65, R180, -INF , !P2 ;  /* 0xff800000b4417808 */ /* 0x000fe40005000000 */
[C---:B------:R-:W-:Y:S01]  /*5460*/  ISETP.GE.AND P5, PT, R26.reuse, R137, PT ;  /* 0x000000891a00720c */ /* 0x040fe20003fa6270 */
[----:B------:R-:W-:Y:S01]  /*5470*/  MUFU.TANH R14, R64 ;  /* 0x00000040000e7308 */ /* 0x000fe20000002400 */
[----:B------:R-:W-:-:S02]  /*5480*/  ISETP.GE.AND P2, PT, R26, R132, PT ;  /* 0x000000841a00720c */ /* 0x000fc40003f46270 */
[----:B------:R-:W-:Y:S02]  /*5490*/  FSEL R165, R181, -INF , !P3 ;  /* 0xff800000b5a57808 */ /* 0x000fe40005800000 */
[----:B------:R-:W-:Y:S02]  /*54a0*/  FSEL R140, R146, -INF , !P4 ;  /* 0xff800000928c7808 */ /* 0x000fe40006000000 */
[----:B------:R-:W-:Y:S01]  /*54b0*/  FSEL R26, R149, -INF , !P6 ;  /* 0xff800000951a7808 */ /* 0x000fe20007000000 */
[----:B------:R-:W-:Y:S01]  /*54c0*/  MUFU.TANH R51, R42 ;  /* 0x0000002a00337308 */ /* 0x000fe20000002400 */
[-C--:B------:R-:W-:Y:S02]  /*54d0*/  ISETP.GE.AND P3, PT, R9, R139.reuse, PT ;  /* 0x0000008b0900720c */ /* 0x080fe40003f66270 */
[----:B------:R-:W-:Y:S02]  /*54e0*/  ISETP.GE.AND P4, PT, R31, R138, PT ;  /* 0x0000008a1f00720c */ /* 0x000fe40003f86270 */
[----:B------:R-:W-:-:S02]  /*54f0*/  ISETP.GE.AND P6, PT, R29, R139, PT ;  /* 0x0000008b1d00720c */ /* 0x000fc40003fc6270 */
[----:B------:R-:W-:Y:S01]  /*5500*/  IADD3 R30, R38, 0x28, RZ ;  /* 0x00000028261e7810 */ /* 0x000fe20007ffe0ff */
[----:B------:R-:W-:Y:S01]  /*5510*/  MUFU.TANH R28, R28 ;  /* 0x0000001c001c7308 */ /* 0x000fe20000002400 */
[----:B------:R-:W-:Y:S02]  /*5520*/  FSEL R145, R145, -INF , !P5 ;  /* 0xff80000091917808 */ /* 0x000fe40006800000 */
[----:B------:R-:W-:Y:S02]  /*5530*/  FSEL R166, R147, -INF , !P2 ;  /* 0xff80000093a67808 */ /* 0x000fe40005000000 */
[----:B------:R-:W-:Y:S02]  /*5540*/  FSEL R162, R148, -INF , !P3 ;  /* 0xff80000094a27808 */ /* 0x000fe40005800000 */
[----:B------:R-:W-:Y:S01]  /*5550*/  FSEL R156, R44, -INF , !P6 ;  /* 0xff8000002c9c7808 */ /* 0x000fe20007000000 */
[----:B------:R-:W-:Y:S01]  /*5560*/  MUFU.TANH R4, R4 ;  /* 0x0000000400047308 */ /* 0x000fe20000002400 */
[----:B-1----:R-:W-:-:S02]  /*5570*/  FSEL R149, R45, -INF , !P4 ;  /* 0xff8000002d957808 */ /* 0x002fc40006000000 */
[-C--:B------:R-:W-:Y:S02]  /*5580*/  ISETP.GE.AND P5, PT, R9, R137.reuse, PT ;  /* 0x000000890900720c */ /* 0x080fe40003fa6270 */
[----:B------:R-:W-:Y:S02]  /*5590*/  ISETP.GE.AND P2, PT, R31, R137, PT ;  /* 0x000000891f00720c */ /* 0x000fe40003f46270 */
[C---:B------:R-:W-:Y:S01]  /*55a0*/  ISETP.GE.AND P3, PT, R30.reuse, R139, PT ;  /* 0x0000008b1e00720c */ /* 0x040fe20003f66270 */
[----:B------:R-:W-:Y:S01]  /*55b0*/  MUFU.TANH R5, R5 ;  /* 0x0000000500057308 */ /* 0x000fe20000002400 */
[-C--:B------:R-:W-:Y:S02]  /*55c0*/  ISETP.GE.AND P6, PT, R30, R138.reuse, PT ;  /* 0x0000008a1e00720c */ /* 0x080fe40003fc6270 */
[----:B------:R-:W-:Y:S02]  /*55d0*/  ISETP.GE.AND P4, PT, R29, R138, PT ;  /* 0x0000008a1d00720c */ /* 0x000fe40003f86270 */
[----:B------:R-:W-:-:S02]  /*55e0*/  FSEL R159, R182, -INF , !P1 ;  /* 0xff800000b69f7808 */ /* 0x000fc40004800000 */
[----:B------:R-:W-:Y:S01]  /*55f0*/  FSEL R174, R207, -INF , !P0 ;  /* 0xff800000cfae7808 */ /* 0x000fe20004000000 */
[----:B------:R-:W-:Y:S01]  /*5600*/  MUFU.TANH R6, R6 ;  /* 0x0000000600067308 */ /* 0x000fe20000002400 */
[----:B------:R-:W-:Y:S02]  /*5610*/  IADD3 R11, R38, 0x30, RZ ;  /* 0x00000030260b7810 */ /* 0x000fe40007ffe0ff */
[C---:B------:R-:W-:Y:S02]  /*5620*/  ISETP.GE.AND P1, PT, R9.reuse, R138, PT ;  /* 0x0000008a0900720c */ /* 0x040fe40003f26270 */
[----:B------:R-:W-:Y:S01]  /*5630*/  ISETP.GE.AND P0, PT, R9, R132, PT ;  /* 0x000000840900720c */ /* 0x000fe20003f06270 */
[----:B------:R-:W-:Y:S01]  /*5640*/  FMUL.FTZ R9, R66, c[0x0][0x2ec] ;  /* 0x0000bb0042097a20 */ /* 0x000fe20000410000 */
[C---:B------:R-:W-:Y:S01]  /*5650*/  IADD3 R10, R38.reuse, 0x31, RZ ;  /* 0x00000031260a7810 */ /* 0x040fe20007ffe0ff */
[----:B------:R-:W-:Y:S01]  /*5660*/  MUFU.TANH R59, R59 ;  /* 0x0000003b003b7308 */ /* 0x000fe20000002400 */
[----:B------:R-:W-:-:S02]  /*5670*/  IADD3 R7, R38, 0x38, RZ ;  /* 0x0000003826077810 */ /* 0x000fc40007ffe0ff */
[----:B------:R-:W-:Y:S02]  /*5680*/  IADD3 R38, R38, 0x39, RZ ;  /* 0x0000003926267810 */ /* 0x000fe40007ffe0ff */
[----:B---3--:R-:W-:Y:S02]  /*5690*/  FSEL R24, R24, -INF , !P3 ;  /* 0xff80000018187808 */ /* 0x008fe40005800000 */
[----:B------:R-:W-:Y:S01]  /*56a0*/  FSEL R143, R36, -INF , !P6 ;  /* 0xff800000248f7808 */ /* 0x000fe20007000000 */
[----:B------:R-:W1:Y:S01]  /*56b0*/  MUFU.TANH R9, R9 ;  /* 0x0000000900097308 */ /* 0x000e620000002400 */
[----:B------:R-:W-:Y:S02]  /*56c0*/  FSEL R141, R37, -INF , !P4 ;  /* 0xff800000258d7808 */ /* 0x000fe40006000000 */
[----:B--2---:R-:W-:Y:S02]  /*56d0*/  FSEL R169, R46, -INF , !P5 ;  /* 0xff8000002ea97808 */ /* 0x004fe40006800000 */
[----:B------:R-:W-:Y:S01]  /*56e0*/  FSEL R175, R56, -INF , !P2 ;  /* 0xff80000038af7808 */ /* 0x000fe20005000000 */
[----:B------:R-:W-:Y:S01]  /*56f0*/  FMUL.FTZ R56, R63, c[0x0][0x2ec] ;  /* 0x0000bb003f387a20 */ /* 0x000fe20000410000 */
[-C--:B------:R-:W-:Y:S01]  /*5700*/  ISETP.GE.AND P3, PT, R31, R132.reuse, PT ;  /* 0x000000841f00720c */ /* 0x080fe20003f66270 */
[----:B------:R-:W-:Y:S01]  /*5710*/  MUFU.TANH R58, R58 ;  /* 0x0000003a003a7308 */ /* 0x000fe20000002400 */
[----:B------:R-:W-:-:S02]  /*5720*/  ISETP.GE.AND P6, PT, R30, R132, PT ;  /* 0x000000841e00720c */ /* 0x000fc40003fc6270 */
[C---:B------:R-:W-:Y:S02]  /*5730*/  ISETP.GE.AND P4, PT, R29.reuse, R137, PT ;  /* 0x000000891d00720c */ /* 0x040fe40003f86270 */
[----:B------:R-:W-:Y:S01]  /*5740*/  ISETP.GE.AND P5, PT, R29, R132, PT ;  /* 0x000000841d00720c */ /* 0x000fe20003fa6270 */
[----:B------:R-:W-:Y:S01]  /*5750*/  IMAD.MOV.U32 R29, RZ, RZ, R157 ;  /* 0x000000ffff1d7224 */ /* 0x000fe200078e009d */
[-C--:B------:R-:W-:Y:S01]  /*5760*/  ISETP.GE.AND P2, PT, R11, R139.reuse, PT ;  /* 0x0000008b0b00720c */ /* 0x080fe20003f46270 */
[----:B------:R-:W-:Y:S01]  /*5770*/  MUFU.TANH R56, R56 ;  /* 0x0000003800387308 */ /* 0x000fe20000002400 */
[----:B------:R-:W-:Y:S01]  /*5780*/  FSEL R172, R34, -INF , !P0 ;  /* 0xff80000022ac7808 */ /* 0x000fe20004000000 */
[----:B------:R-:W-:Y:S01]  /*5790*/  BAR.SYNC.DEFER_BLOCKING 0x0 ;  /* 0x0000000000007b1d */ /* 0x000fe20000010000 */
[----:B------:R-:W-:Y:S02]  /*57a0*/  ISETP.GE.AND P0, PT, R38, R139, PT ;  /* 0x0000008b2600720c */ /* 0x000fe40003f06270 */
[----:B------:R-:W-:Y:S01]  /*57b0*/  FSEL R167, R2, -INF , !P4 ;  /* 0xff80000002a77808 */ /* 0x000fe20006000000 */
[----:B------:R-:W-:Y:S01]  /*57c0*/  FMUL.FTZ R2, R60, c[0x0][0x2ec] ;  /* 0x0000bb003c027a20 */ /* 0x000fe20000410000 */
[----:B----4-:R-:W-:-:S02]  /*57d0*/  FSEL R170, R49, -INF , !P3 ;  /* 0xff80000031aa7808 */ /* 0x010fc40005800000 */
[----:B-----5:R-:W-:Y:S02]  /*57e0*/  FSEL R168, R50, -INF , !P6 ;  /* 0xff80000032a87808 */ /* 0x020fe40007000000 */
[----:B------:R-:W-:Y:S01]  /*57f0*/  FSEL R164, R164, -INF , !P5 ;  /* 0xff800000a4a47808 */ /* 0x000fe20006800000 */
[----:B------:R-:W2:Y:S01]  /*5800*/  MUFU.TANH R2, R2 ;  /* 0x0000000200027308 */ /* 0x000ea20000002400 */
[----:B------:R-:W-:Y:S02]  /*5810*/  FSEL R160, R160, -INF , !P2 ;  /* 0xff800000a0a07808 */ /* 0x000fe40005000000 */
[-C--:B------:R-:W-:Y:S02]  /*5820*/  ISETP.GE.AND P3, PT, R11, R138.reuse, PT ;  /* 0x0000008a0b00720c */ /* 0x080fe40003f66270 */
[-C--:B------:R-:W-:Y:S02]  /*5830*/  ISETP.GE.AND P6, PT, R10, R138.reuse, PT ;  /* 0x0000008a0a00720c */ /* 0x080fe40003fc6270 */
        /* <DEDUP_REMOVED lines=8> */
[----:B------:R-:W-:Y:S02]  /*58c0*/  ISETP.NE.AND P0, PT, R3, 0x2, PT ;  /* 0x000000020300780c */ /* 0x000fe40003f05270 */
[-C--:B------:R-:W-:Y:S02]  /*58d0*/  ISETP.GE.AND P1, PT, R10, R139.reuse, PT ;  /* 0x0000008b0a00720c */ /* 0x080fe40003f26270 */
[----:B------:R-:W-:Y:S02]  /*58e0*/  ISETP.GE.AND P4, PT, R7, R139, PT ;  /* 0x0000008b0700720c */ /* 0x000fe40003f86270 */
[----:B------:R-:W-:Y:S02]  /*58f0*/  FSEL R148, R13, -INF , !P1 ;  /* 0xff8000000d947808 */ /* 0x000fe40004800000 */
[----:B------:R-:W-:-:S02]  /*5900*/  ISETP.GE.AND P1, PT, R11, R137, PT ;  /* 0x000000890b00720c */ /* 0x000fc40003f26270 */
[----:B------:R-:W-:Y:S02]  /*5910*/  FSEL R49, R8, -INF , !P6 ;  /* 0xff80000008317808 */ /* 0x000fe40007000000 */
[----:B-1----:R-:W-:Y:S02]  /*5920*/  FSEL R45, R9, -INF , !P5 ;  /* 0xff800000092d7808 */ /* 0x002fe40006800000 */
[-C--:B------:R-:W-:Y:S02]  /*5930*/  ISETP.GE.AND P6, PT, R7, R137.reuse, PT ;  /* 0x000000890700720c */ /* 0x080fe40003fc6270 */
[----:B------:R-:W-:Y:S02]  /*5940*/  ISETP.GE.AND P5, PT, R38, R137, PT ;  /* 0x000000892600720c */ /* 0x000fe40003fa6270 */
[----:B------:R-:W-:Y:S02]  /*5950*/  FSEL R146, R14, -INF , !P4 ;  /* 0xff8000000e927808 */ /* 0x000fe40006000000 */
[----:B------:R-:W-:-:S02]  /*5960*/  FSEL R51, R51, -INF , !P3 ;  /* 0xff80000033337808 */ /* 0x000fc40005800000 */
[----:B------:R-:W-:Y:S02]  /*5970*/  FSEL R46, R28, -INF , !P2 ;  /* 0xff8000001c2e7808 */ /* 0x000fe40005000000 */
[----:B------:R-:W-:Y:S02]  /*5980*/  FSEL R137, R4, -INF , !P1 ;  /* 0xff80000004897808 */ /* 0x000fe40004800000 */
[-C--:B------:R-:W-:Y:S02]  /*5990*/  ISETP.GE.AND P4, PT, R11, R132.reuse, PT ;  /* 0x000000840b00720c */ /* 0x080fe40003f86270 */
[-C--:B------:R-:W-:Y:S02]  /*59a0*/  ISETP.GE.AND P3, PT, R10, R132.reuse, PT ;  /* 0x000000840a00720c */ /* 0x080fe40003f66270 */
[-C--:B------:R-:W-:Y:S02]  /*59b0*/  ISETP.GE.AND P2, PT, R7, R132.reuse, PT ;  /* 0x000000840700720c */ /* 0x080fe40003f46270 */
[----:B------:R-:W-:-:S02]  /*59c0*/  ISETP.GE.AND P1, PT, R38, R132, PT ;  /* 0x000000842600720c */ /* 0x000fc40003f26270 */
[----:B------:R-:W-:Y:S02]  /*59d0*/  FSEL R62, R5, -INF , !P4 ;  /* 0xff800000053e7808 */ /* 0x000fe40006000000 */
[----:B------:R-:W-:Y:S02]  /*59e0*/  FSEL R60, R6, -INF , !P3 ;  /* 0xff800000063c7808 */ /* 0x000fe40005800000 */
[----:B--2---:R-:W-:Y:S02]  /*59f0*/  FSEL R61, R2, -INF , !P6 ;  /* 0xff800000023d7808 */ /* 0x004fe40007000000 */
[----:B------:R-:W-:Y:S02]  /*5a00*/  FSEL R59, R59, -INF , !P5 ;  /* 0xff8000003b3b7808 */ /* 0x000fe40006800000 */
[----:B------:R-:W-:Y:S02]  /*5a10*/  FSEL R58, R58, -INF , !P2 ;  /* 0xff8000003a3a7808 */ /* 0x000fe40005000000 */
[----:B------:R-:W-:Y:S01]  /*5a20*/  FSEL R56, R56, -INF , !P1 ;  /* 0xff80000038387808 */ /* 0x000fe20004800000 */
[----:B------:R-:W-:Y:S05]  /*5a30*/  @!P0 BRA `(.L_x_602) ;  /* 0x0000018000008947 */ /* 0x000fea0003800000 */
[----:B------:R-:W-:-:S04]  /*5a40*/  IADD3 R5, R3, -0x3, RZ ;  /* 0xfffffffd03057810 */ /* 0x000fc80007ffe0ff */
[----:B------:R-:W-:Y:S01]  /*5a50*/  SHF.R.S32.HI R2, RZ, 0x1f, R5 ;  /* 0x0000001fff027819 */ /* 0x000fe20000011405 */
[----:B------:R-:W-:-:S04]  /*5a60*/  IMAD.WIDE.U32 R6, R5, c[0x0][0x198], RZ ;  /* 0x0000660005067a25 */ /* 0x000fc800078e00ff */
[----:B------:R-:W-:Y:S01]  /*5a70*/  IMAD R2, R2, c[0x0][0x198], RZ ;  /* 0x0000660002027a24 */ /* 0x000fe200078e02ff */
[----:B------:R-:W-:-:S03]  /*5a80*/  LEA R4, P0, R6, R200, 0x6 ;  /* 0x000000c806047211 */ /* 0x000fc600078030ff */
[----:B------:R-:W-:Y:S01]  /*5a90*/  IMAD R2, R5, c[0x0][0x19c], R2 ;  /* 0x0000670005027a24 */ /* 0x000fe200078e0202 */
[----:B------:R-:W-:-:S03]  /*5aa0*/  LEA R8, P1, R4, c[0x0][0x168], 0x1 ;  /* 0x00005a0004087a11 */ /* 0x000fc600078208ff */
[----:B------:R-:W-:-:S05]  /*5ab0*/  IMAD.IADD R5, R7, 0x1, R2 ;  /* 0x0000000107057824 */ /* 0x000fca00078e0202 */
        /* <DEDUP_REMOVED lines=16> */
.L_x_602:
[----:B-1----:R-:W-:Y:S02]  /*5bc0*/  FMNMX.FTZ R5, R136, R0, !PT ;  /* 0x0000000088057209 */ /* 0x002fe40007810000 */
        /* <DEDUP_REMOVED lines=44> */
[----:B------:R-:W-:Y:S01]  /*5e90*/  FMNMX.FTZ R2, R135, R39, !PT ;  /* 0x0000002787027209 */ /* 0x000fe20007810000 */
[----:B------:R-:W2:Y:S01]  /*5ea0*/  SHFL.BFLY PT, R5, R4, 0x2, 0x1f ;  /* 0x0c401f0004057f89 */ /* 0x000ea200000e0000 */
        /* <DEDUP_REMOVED lines=8> */
[----:B------:R-:W-:Y:S01]  /*5f30*/  FMNMX.FTZ R2, R161, R2, !PT ;  /* 0x00000002a1027209 */ /* 0x000fe20007810000 */
[----:B------:R-:W1:Y:S04]  /*5f40*/  SHFL.BFLY PT, R30, R9, 0x1, 0x1f ;  /* 0x0c201f00091e7f89 */ /* 0x000e6800000e0000 */
[----:B------:R-:W3:Y:S01]  /*5f50*/  SHFL.BFLY PT, R7, R6, 0x2, 0x1f ;  /* 0x0c401f0006077f89 */ /* 0x000ee200000e0000 */
[----:B--2---:R-:W-:-:S02]  /*5f60*/  FMNMX.FTZ R5, R4, R5, !PT ;  /* 0x0000000504057209 */ /* 0x004fc40007810000 */
[----:B------:R-:W-:-:S03]  /*5f70*/  FMNMX.FTZ R4, R163, R2, !PT ;  /* 0x00000002a3047209 */ /* 0x000fc60007810000 */
[----:B------:R-:W2:Y:S01]  /*5f80*/  SHFL.BFLY PT, R2, R5, 0x1, 0x1f ;  /* 0x0c201f0005027f89 */ /* 0x000ea200000e0000 */
[----:B------:R-:W-:-:S04]  /*5f90*/  FMNMX.FTZ R4, R27, R4, !PT ;  /* 0x000000041b047209 */ /* 0x000fc80007810000 */
[----:B------:R-:W-:-:S04]  /*5fa0*/  FMNMX.FTZ R4, R25, R4, !PT ;  /* 0x0000000419047209 */ /* 0x000fc80007810000 */
[----:B------:R-:W-:-:S04]  /*5fb0*/  FMNMX.FTZ R4, R151, R4, !PT ;  /* 0x0000000497047209 */ /* 0x000fc80007810000 */
[----:B------:R-:W-:Y:S02]  /*5fc0*/  FMNMX.FTZ R4, R149, R4, !PT ;  /* 0x0000000495047209 */ /* 0x000fe40007810000 */
[----:B-1----:R-:W-:Y:S02]  /*5fd0*/  FMNMX.FTZ R30, R9, R30, !PT ;  /* 0x0000001e091e7209 */ /* 0x002fe40007810000 */
[----:B---3--:R-:W-:Y:S02]  /*5fe0*/  FMNMX.FTZ R7, R6, R7, !PT ;  /* 0x0000000706077209 */ /* 0x008fe40007810000 */
[----:B------:R-:W-:Y:S01]  /*5ff0*/  FMNMX.FTZ R6, R143, R4, !PT ;  /* 0x000000048f067209 */ /* 0x000fe20007810000 */
[C---:B------:R-:W-:Y:S01]  /*6000*/  FMUL.FTZ R147, R30.reuse, c[0x0][0x23c] ;  /* 0x00008f001e937a20 */ /* 0x040fe20000410000 */
[----:B------:R-:W-:Y:S01]  /*6010*/  FSETP.NEU.FTZ.AND P2, PT, R30, -INF , PT ;  /* 0xff8000001e00780b */ /* 0x000fe20003f5d000 */
[----:B------:R-:W1:Y:S01]  /*6020*/  SHFL.BFLY PT, R4, R7, 0x1, 0x1f ;  /* 0x0c201f0007047f89 */ /* 0x000e6200000e0000 */
[----:B------:R-:W-:-:S02]  /*6030*/  FMNMX.FTZ R6, R141, R6, !PT ;  /* 0x000000068d067209 */ /* 0x000fc40007810000 */
[----:B------:R-:W-:Y:S02]  /*6040*/  FSEL R147, R147, RZ, P2 ;  /* 0x000000ff93937208 */ /* 0x000fe40001000000 */
[----:B------:R-:W-:Y:S02]  /*6050*/  FMNMX.FTZ R6, R51, R6, !PT ;  /* 0x0000000633067209 */ /* 0x000fe40007810000 */
[----:B--2---:R-:W-:Y:S01]  /*6060*/  FMNMX.FTZ R2, R5, R2, !PT ;  /* 0x0000000205027209 */ /* 0x004fe20007810000 */
[--C-:B------:R-:W-:Y:S01]  /*6070*/  FFMA.FTZ R42, R0, c[0x0][0x23c], -R147.reuse ;  /* 0x00008f00002a7a23 */ /* 0x100fe20000010893 */
[----:B------:R-:W-:Y:S01]  /*6080*/  FMNMX.FTZ R0, R49, R6, !PT ;  /* 0x0000000631007209 */ /* 0x000fe20007810000 */
[--C-:B------:R-:W-:Y:S01]  /*6090*/  FFMA.FTZ R52, R52, c[0x0][0x23c], -R147.reuse ;  /* 0x00008f0034347a23 */ /* 0x100fe20000010893 */
[C---:B------:R-:W-:Y:S01]  /*60a0*/  FSETP.NEU.FTZ.AND P1, PT, R2.reuse, -INF , PT ;  /* 0xff8000000200780b */ /* 0x040fe20003f3d000 */
[----:B------:R-:W-:Y:S01]  /*60b0*/  FMUL.FTZ R64, R2, c[0x0][0x23c] ;  /* 0x00008f0002407a20 */ /* 0x000fe20000410000 */
[----:B------:R-:W-:Y:S01]  /*60c0*/  FMNMX.FTZ R5, R45, R0, !PT ;  /* 0x000000002d057209 */ /* 0x000fe20007810000 */
[--C-:B------:R-:W-:Y:S01]  /*60d0*/  FFMA.FTZ R41, R54, c[0x0][0x23c], -R147.reuse ;  /* 0x00008f0036297a23 */ /* 0x100fe20000010893 */
[----:B------:R-:W-:Y:S01]  /*60e0*/  FSEL R63, R30, RZ, P2 ;  /* 0x000000ff1e3f7208 */ /* 0x000fe20001000000 */
[----:B------:R-:W-:Y:S01]  /*60f0*/  MUFU.EX2 R42, R42 ;  /* 0x0000002a002a7308 */ /* 0x000fe20000000800 */
[----:B------:R-:W-:Y:S01]  /*6100*/  FMNMX.FTZ R5, R46, R5, !PT ;  /* 0x000000052e057209 */ /* 0x000fe20007810000 */
[----:B------:R-:W-:Y:S01]  /*6110*/  FFMA.FTZ R144, R144, c[0x0][0x23c], -R147 ;  /* 0x00008f0090907a23 */ /* 0x000fe20000010893 */
[----:B------:R-:W-:Y:S01]  /*6120*/  FSEL R64, R64, RZ, P1 ;  /* 0x000000ff40407208 */ /* 0x000fe20000800000 */
[----:B------:R-:W-:Y:S01]  /*6130*/  FADD.FTZ R54, R136, -R63 ;  /* 0x8000003f88367221 */ /* 0x000fe20000010000 */
[----:B------:R-:W-:Y:S01]  /*6140*/  MOV R136, R30 ;  /* 0x0000001e00887202 */ /* 0x000fe20000000f00 */
[----:B------:R-:W2:Y:S01]  /*6150*/  SHFL.BFLY PT, R28, R5, 0x2, 0x1f ;  /* 0x0c401f00051c7f89 */ /* 0x000ea200000e0000 */
[----:B------:R-:W-:Y:S01]  /*6160*/  FFMA.FTZ R150, R150, c[0x0][0x23c], -R147 ;  /* 0x00008f0096967a23 */ /* 0x000fe20000010893 */
[----:B-1----:R-:W-:Y:S01]  /*6170*/  FMNMX.FTZ R0, R7, R4, !PT ;  /* 0x0000000407007209 */ /* 0x002fe20007810000 */
[--C-:B------:R-:W-:Y:S01]  /*6180*/  FFMA.FTZ R38, R35, c[0x0][0x23c], -R64.reuse ;  /* 0x00008f0023267a23 */ /* 0x100fe20000010840 */
[----:B------:R-:W-:Y:S01]  /*6190*/  FSEL R7, R2, RZ, P1 ;  /* 0x000000ff02077208 */ /* 0x000fe20000800000 */
[--C-:B------:R-:W-:Y:S01]  /*61a0*/  FFMA.FTZ R37, R33, c[0x0][0x23c], -R64.reuse ;  /* 0x00008f0021257a23 */ /* 0x100fe20000010840 */
[C---:B------:R-:W-:Y:S01]  /*61b0*/  FSETP.NEU.FTZ.AND P0, PT, R0.reuse, -INF , PT ;  /* 0xff8000000000780b */ /* 0x040fe20003f1d000 */
[C---:B------:R-:W-:Y:S01]  /*61c0*/  FMUL.FTZ R57, R0.reuse, c[0x0][0x23c] ;  /* 0x00008f0000397a20 */ /* 0x040fe20000410000 */
[----:B------:R-:W-:Y:S01]  /*61d0*/  MUFU.EX2 R41, R41 ;  /* 0x0000002900297308 */ /* 0x000fe20000000800 */
[--C-:B------:R-:W-:Y:S01]  /*61e0*/  FFMA.FTZ R36, R23, c[0x0][0x23c], -R64.reuse ;  /* 0x00008f0017247a23 */ /* 0x100fe20000010840 */
[----:B------:R-:W-:Y:S01]  /*61f0*/  FSEL R4, R0, RZ, P0 ;  /* 0x000000ff00047208 */ /* 0x000fe20000000000 */
[----:B------:R-:W-:Y:S01]  /*6200*/  FFMA.FTZ R35, R21, c[0x0][0x23c], -R64 ;  /* 0x00008f0015237a23 */ /* 0x000fe20000010840 */
[----:B------:R-:W-:Y:S01]  /*6210*/  FSEL R57, R57, RZ, P0 ;  /* 0x000000ff39397208 */ /* 0x000fe20000000000 */
[----:B------:R-:W-:Y:S01]  /*6220*/  FADD.FTZ R44, R134, -R7 ;  /* 0x80000007862c7221 */ /* 0x000fe20000010000 */
[----:B------:R-:W-:Y:S01]  /*6230*/  MOV R134, R2 ;  /* 0x0000000200867202 */ /* 0x000fe20000000f00 */
[----:B------:R-:W-:Y:S01]  /*6240*/  FADD.FTZ R4, R133, -R4 ;  /* 0x8000000485047221 */ /* 0x000fe20000010000 */
[----:B------:R-:W-:Y:S01]  /*6250*/  MUFU.EX2 R38, R38 ;  /* 0x0000002600267308 */ /* 0x000fe20000000800 */
[----:B------:R-:W-:Y:S01]  /*6260*/  FFMA.FTZ R31, R40, c[0x0][0x23c], -R57 ;  /* 0x00008f00281f7a23 */ /* 0x000fe20000010839 */
[----:B------:R-:W-:Y:S01]  /*6270*/  MOV R133, R0 ;  /* 0x0000000000857202 */ /* 0x000fe20000000f00 */
[----:B------:R-:W-:-:S02]  /*6280*/  FFMA.FTZ R40, R48, c[0x0][0x23c], -R147 ;  /* 0x00008f0030287a23 */ /* 0x000fc40000010893 */
[--C-:B------:R-:W-:Y:S02]  /*6290*/  FFMA.FTZ R34, R20, c[0x0][0x23c], -R57.reuse ;  /* 0x00008f0014227a23 */ /* 0x100fe40000010839 */
[--C-:B------:R-:W-:Y:S01]  /*62a0*/  FFMA.FTZ R33, R22, c[0x0][0x23c], -R57.reuse ;  /* 0x00008f0016217a23 */ /* 0x100fe20000010839 */
[----:B--2---:R-:W-:Y:S01]  /*62b0*/  FMNMX.FTZ R28, R5, R28, !PT ;  /* 0x0000001c051c7209 */ /* 0x004fe20007810000 */
[----:B------:R-:W-:Y:S01]  /*62c0*/  FFMA.FTZ R32, R12, c[0x0][0x23c], -R57 ;  /* 0x00008f000c207a23 */ /* 0x000fe20000010839 */
[----:B------:R-:W-:Y:S01]  /*62d0*/  LDSM.16.MT88.4 R20, [R191+0x6000] ;  /* 0x00600000bf14783b */ /* 0x000fe20000004200 */
[----:B------:R-:W-:Y:S01]  /*62e0*/  FMUL.FTZ R43, R4, c[0x0][0x23c] ;  /* 0x00008f00042b7a20 */ /* 0x000fe20000410000 */
[----:B------:R-:W1:Y:S01]  /*62f0*/  MUFU.EX2 R37, R37 ;  /* 0x0000002500257308 */ /* 0x000e620000000800 */
[----:B------:R-:W-:Y:S01]  /*6300*/  FMUL.FTZ R44, R44, c[0x0][0x23c] ;  /* 0x00008f002c2c7a20 */ /* 0x000fe20000410000 */
[----:B------:R-:W2:Y:S01]  /*6310*/  SHFL.BFLY PT, R5, R28, 0x1, 0x1f ;  /* 0x0c201f001c057f89 */ /* 0x000ea200000e0000 */
[----:B------:R-:W-:-:S02]  /*6320*/  FMUL.FTZ R54, R54, c[0x0][0x23c] ;  /* 0x00008f0036367a20 */ /* 0x000fc40000410000 */
[--C-:B------:R-:W-:Y:S01]  /*6330*/  FFMA.FTZ R157, R166, c[0x0][0x23c], -R57.reuse ;  /* 0x00008f00a69d7a23 */ /* 0x100fe20000010839 */
[----:B------:R-:W3:Y:S01]  /*6340*/  LDSM.16.MT88.4 R12, [R190+0x6000] ;  /* 0x00600000be0c783b */ /* 0x000ee20000004200 */
[--C-:B------:R-:W-:Y:S01]  /*6350*/  FFMA.FTZ R63, R65, c[0x0][0x23c], -R64.reuse ;  /* 0x00008f00413f7a23 */ /* 0x100fe20000010840 */
[----:B------:R-:W-:Y:S01]  /*6360*/  MUFU.EX2 R36, R36 ;  /* 0x0000002400247308 */ /* 0x000fe20000000800 */
[--C-:B------:R-:W-:Y:S02]  /*6370*/  FFMA.FTZ R132, R165, c[0x0][0x23c], -R64.reuse ;  /* 0x00008f00a5847a23 */ /* 0x100fe40000010840 */
[----:B------:R-:W-:Y:S02]  /*6380*/  FFMA.FTZ R145, R145, c[0x0][0x23c], -R64 ;  /* 0x00008f0091917a23 */ /* 0x000fe40000010840 */
[--C-:B------:R-:W-:Y:S02]  /*6390*/  FFMA.FTZ R139, R174, c[0x0][0x23c], -R57.reuse ;  /* 0x00008f00ae8b7a23 */ /* 0x100fe40000010839 */
[--C-:B------:R-:W-:Y:S01]  /*63a0*/  FFMA.FTZ R142, R142, c[0x0][0x23c], -R57.reuse ;  /* 0x00008f008e8e7a23 */ /* 0x100fe20000010839 */
[----:B------:R-:W4:Y:S01]  /*63b0*/  MUFU.EX2 R35, R35 ;  /* 0x0000002300237308 */ /* 0x000f220000000800 */
[----:B-1----:R-:W-:Y:S01]  /*63c0*/  F2FP.PACK_AB R16, R37, R38 ;  /* 0x000000262510723e */ /* 0x002fe200000000ff */
[----:B------:R-:W-:-:S02]  /*63d0*/  FFMA.FTZ R140, R140, c[0x0][0x23c], -R57 ;  /* 0x00008f008c8c7a23 */ /* 0x000fc40000010839 */
[--C-:B------:R-:W-:Y:S02]  /*63e0*/  FFMA.FTZ R176, R176, c[0x0][0x23c], -R147.reuse ;  /* 0x00008f00b0b07a23 */ /* 0x100fe40000010893 */
[--C-:B------:R-:W-:Y:S02]  /*63f0*/  FFMA.FTZ R165, R26, c[0x0][0x23c], -R147.reuse ;  /* 0x00008f001aa57a23 */ /* 0x100fe40000010893 */
[----:B------:R-:W-:Y:S01]  /*6400*/  MUFU.EX2 R34, R34 ;  /* 0x0000002200227308 */ /* 0x000fe20000000800 */
[----:B------:R-:W-:Y:S01]  /*6410*/  FFMA.FTZ R171, R24, c[0x0][0x23c], -R147 ;  /* 0x00008f0018ab7a23 */ /* 0x000fe20000010893 */
[----:B--2---:R-:W-:Y:S01]  /*6420*/  FMNMX.FTZ R28, R28, R5, !PT ;  /* 0x000000051c1c7209 */ /* 0x004fe20007810000 */
[----:B------:R-:W-:Y:S01]  /*6430*/  FFMA.FTZ R174, R175, c[0x0][0x23c], -R64 ;  /* 0x00008f00afae7a23 */ /* 0x000fe20000010840 */
[----:B------:R-:W1:Y:S01]  /*6440*/  LDSM.16.MT88.4 R4, [R189+0x6000] ;  /* 0x00600000bd04783b */ /* 0x000e620000004200 */
[----:B------:R-:W-:Y:S01]  /*6450*/  FFMA.FTZ R175, R164, c[0x0][0x23c], -R57 ;  /* 0x00008f00a4af7a23 */ /* 0x000fe20000010839 */
[C---:B------:R-:W-:Y:S01]  /*6460*/  FSETP.NEU.FTZ.AND P0, PT, R28.reuse, -INF , PT ;  /* 0xff8000001c00780b */ /* 0x040fe20003f1d000 */
[----:B------:R-:W-:Y:S01]  /*6470*/  FMUL.FTZ R8, R28, c[0x0][0x23c] ;  /* 0x00008f001c087a20 */ /* 0x000fe20000410000 */
[----:B------:R-:W2:Y:S01]  /*6480*/  MUFU.EX2 R33, R33 ;  /* 0x0000002100217308 */ /* 0x000ea20000000800 */
[----:B----4-:R-:W-:Y:S01]  /*6490*/  F2FP.PACK_AB R18, R35, R36 ;  /* 0x000000242312723e */ /* 0x010fe200000000ff */
[----:B------:R-:W-:-:S02]  /*64a0*/  FFMA.FTZ R177, R148, c[0x0][0x23c], -R147 ;  /* 0x00008f0094b17a23 */ /* 0x000fc40000010893 */
[----:B------:R-:W-:Y:S01]  /*64b0*/  FSEL R48, R8, RZ, P0 ;  /* 0x000000ff08307208 */ /* 0x000fe20000000000 */
[--C-:B------:R-:W-:Y:S01]  /*64c0*/  FFMA.FTZ R169, R169, c[0x0][0x23c], -R64.reuse ;  /* 0x00008f00a9a97a23 */ /* 0x100fe20000010840 */
[----:B------:R-:W4:Y:S01]  /*64d0*/  LDSM.16.MT88.4 R8, [R188+0x6000] ;  /* 0x00600000bc08783b */ /* 0x000f220000004200 */
[----:B------:R-:W-:Y:S01]  /*64e0*/  FFMA.FTZ R173, R173, c[0x0][0x23c], -R64 ;  /* 0x00008f00adad7a23 */ /* 0x000fe20000010840 */
[----:B------:R-:W-:Y:S01]  /*64f0*/  MUFU.EX2 R32, R32 ;  /* 0x0000002000207308 */ /* 0x000fe20000000800 */
[--C-:B------:R-:W-:Y:S02]  /*6500*/  FFMA.FTZ R66, R39, c[0x0][0x23c], -R48.reuse ;  /* 0x00008f0027427a23 */ /* 0x100fe40000010830 */
[--C-:B------:R-:W-:Y:S02]  /*6510*/  FFMA.FTZ R50, R47, c[0x0][0x23c], -R48.reuse ;  /* 0x00008f002f327a23 */ /* 0x100fe40000010830 */
[--C-:B------:R-:W-:Y:S02]  /*6520*/  FFMA.FTZ R53, R53, c[0x0][0x23c], -R48.reuse ;  /* 0x00008f0035357a23 */ /* 0x100fe40000010830 */
[--C-:B------:R-:W-:Y:S01]  /*6530*/  FFMA.FTZ R161, R161, c[0x0][0x23c], -R48.reuse ;  /* 0x00008f00a1a17a23 */ /* 0x100fe20000010830 */
[----:B------:R5:W-:Y:S01]  /*6540*/  MUFU.EX2 R47, R66 ;  /* 0x00000042002f7308 */ /* 0x000be20000000800 */
[----:B--2---:R-:W-:Y:S01]  /*6550*/  F2FP.PACK_AB R17, R33, R34 ;  /* 0x000000222111723e */ /* 0x004fe200000000ff */
[----:B------:R-:W-:-:S02]  /*6560*/  FFMA.FTZ R166, R25, c[0x0][0x23c], -R48 ;  /* 0x00008f0019a67a23 */ /* 0x000fc40000010830 */
[--C-:B------:R-:W-:Y:S02]  /*6570*/  FFMA.FTZ R170, R170, c[0x0][0x23c], -R57.reuse ;  /* 0x00008f00aaaa7a23 */ /* 0x100fe40000010839 */
[----:B------:R-:W-:Y:S02]  /*6580*/  FFMA.FTZ R168, R168, c[0x0][0x23c], -R57 ;  /* 0x00008f00a8a87a23 */ /* 0x000fe40000010839 */
[----:B------:R-:W2:Y:S01]  /*6590*/  MUFU.EX2 R31, R31 ;  /* 0x0000001f001f7308 */ /* 0x000ea20000000800 */
[--C-:B------:R-:W-:Y:S02]  /*65a0*/  FFMA.FTZ R156, R156, c[0x0][0x23c], -R147.reuse ;  /* 0x00008f009c9c7a23 */ /* 0x100fe40000010893 */
[--C-:B------:R-:W-:Y:S02]  /*65b0*/  FFMA.FTZ R148, R151, c[0x0][0x23c], -R48.reuse ;  /* 0x00008f0097947a23 */ /* 0x100fe40000010830 */
[--C-:B------:R-:W-:Y:S02]  /*65c0*/  FFMA.FTZ R149, R149, c[0x0][0x23c], -R48.reuse ;  /* 0x00008f0095957a23 */ /* 0x100fe40000010830 */
[--C-:B------:R-:W-:Y:S01]  /*65d0*/  FFMA.FTZ R143, R143, c[0x0][0x23c], -R48.reuse ;  /* 0x00008f008f8f7a23 */ /* 0x100fe20000010830 */
[----:B-----5:R-:W-:Y:S01]  /*65e0*/  FSEL R66, R28, RZ, P0 ;  /* 0x000000ff1c427208 */ /* 0x020fe20000000000 */
[----:B------:R-:W5:Y:S01]  /*65f0*/  MUFU.EX2 R44, R44 ;  /* 0x0000002c002c7308 */ /* 0x000f620000000800 */
[----:B------:R-:W-:Y:S01]  /*6600*/  FFMA.FTZ R164, R141, c[0x0][0x23c], -R48 ;  /* 0x00008f008da47a23 */ /* 0x000fe20000010830 */
[----:B------:R-:W-:Y:S01]  /*6610*/  ISETP.GE.AND P0, PT, R3, 0x3, PT ;  /* 0x000000030300780c */ /* 0x000fe20003f06270 */
[----:B------:R-:W-:-:S02]  /*6620*/  FFMA.FTZ R141, R138, c[0x0][0x23c], -R147 ;  /* 0x00008f008a8d7a23 */ /* 0x000fc40000010893 */
[----:B------:R-:W-:Y:S01]  /*6630*/  FADD.FTZ R66, R135, -R66 ;  /* 0x8000004287427221 */ /* 0x000fe20000010000 */
[----:B------:R-:W-:Y:S01]  /*6640*/  MOV R135, R28 ;  /* 0x0000001c00877202 */ /* 0x000fe20000000f00 */
[--C-:B------:R-:W-:Y:S01]  /*6650*/  FFMA.FTZ R137, R137, c[0x0][0x23c], -R64.reuse ;  /* 0x00008f0089897a23 */ /* 0x100fe20000010840 */
[----:B------:R-:W1:Y:S01]  /*6660*/  MUFU.EX2 R43, R43 ;  /* 0x0000002b002b7308 */ /* 0x000e620000000800 */
[----:B--2---:R-:W-:Y:S01]  /*6670*/  F2FP.PACK_AB R19, R31, R32 ;  /* 0x000000201f13723e */ /* 0x004fe200000000ff */
[--C-:B------:R-:W-:Y:S02]  /*6680*/  FFMA.FTZ R138, R67, c[0x0][0x23c], -R64.reuse ;  /* 0x00008f00438a7a23 */ /* 0x100fe40000010840 */
[----:B------:R-:W-:Y:S02]  /*6690*/  FFMA.FTZ R61, R61, c[0x0][0x23c], -R64 ;  /* 0x00008f003d3d7a23 */ /* 0x000fe40000010840 */
[----:B------:R-:W-:Y:S01]  /*66a0*/  FFMA.FTZ R60, R60, c[0x0][0x23c], -R57 ;  /* 0x00008f003c3c7a23 */ /* 0x000fe20000010839 */
[----:B------:R-:W-:Y:S01]  /*66b0*/  @P0 MOV R135, R28 ;  /* 0x0000001c00870202 */ /* 0x000fe20000000f00 */
[----:B------:R2:W-:Y:S01]  /*66c0*/  MUFU.EX2 R39, R52 ;  /* 0x0000003400277308 */ /* 0x0005e20000000800 */
[----:B-----5:R-:W-:Y:S01]  /*66d0*/  FMUL.FTZ R124, R124, R44 ;  /* 0x0000002c7c7c7220 */ /* 0x020fe20000410000 */
[----:B------:R-:W-:Y:S01]  /*66e0*/  @P0 MOV R136, R30 ;  /* 0x0000001e00880202 */ /* 0x000fe20000000f00 */
[----:B------:R-:W-:Y:S01]  /*66f0*/  FMUL.FTZ R125, R125, R44 ;  /* 0x0000002c7d7d7220 */ /* 0x000fe20000410000 */
[----:B------:R-:W-:Y:S01]  /*6700*/  @P0 MOV R133, R0 ;  /* 0x0000000000850202 */ /* 0x000fe20000000f00 */
[----:B------:R-:W-:Y:S01]  /*6710*/  FMUL.FTZ R120, R120, R44 ;  /* 0x0000002c78787220 */ /* 0x000fe20000410000 */
[----:B------:R-:W-:Y:S01]  /*6720*/  @P0 MOV R134, R2 ;  /* 0x0000000200860202 */ /* 0x000fe20000000f00 */
[----:B------:R-:W-:Y:S01]  /*6730*/  FMUL.FTZ R121, R121, R44 ;  /* 0x0000002c79797220 */ /* 0x000fe20000410000 */
[----:B------:R-:W-:Y:S01]  /*6740*/  MUFU.EX2 R40, R40 ;  /* 0x0000002800287308 */ /* 0x000fe20000000800 */
[-C--:B-1----:R-:W-:Y:S01]  /*6750*/  FMUL.FTZ R126, R126, R43.reuse ;  /* 0x0000002b7e7e7220 */ /* 0x082fe20000410000 */
[----:B------:R-:W-:Y:S01]  /*6760*/  @P0 IADD3 R207, R3, -0x3, RZ ;  /* 0xfffffffd03cf0810 */ /* 0x000fe20007ffe0ff */
[----:B------:R-:W-:-:S02]  /*6770*/  FMUL.FTZ R127, R127, R43 ;  /* 0x0000002b7f7f7220 */ /* 0x000fc40000410000 */
[-C--:B------:R-:W-:Y:S02]  /*6780*/  FMUL.FTZ R122, R122, R43.reuse ;  /* 0x0000002b7a7a7220 */ /* 0x080fe40000410000 */
[-C--:B------:R-:W-:Y:S01]  /*6790*/  FMUL.FTZ R123, R123, R43.reuse ;  /* 0x0000002b7b7b7220 */ /* 0x080fe20000410000 */
[----:B------:R-:W-:Y:S01]  /*67a0*/  MUFU.EX2 R50, R50 ;  /* 0x0000003200327308 */ /* 0x000fe20000000800 */
[----:B--2---:R-:W-:Y:S01]  /*67b0*/  FFMA.FTZ R52, R55, c[0x0][0x23c], -R48 ;  /* 0x00008f0037347a23 */ /* 0x004fe20000010830 */
[C---:B------:R-:W-:Y:S01]  /*67c0*/  HMMA.16816.F32 R124, R16.reuse, R20, R124 ;  /* 0x00000014107c723c */ /* 0x040fe2000000187c */
[----:B------:R-:W-:Y:S02]  /*67d0*/  FMUL.FTZ R55, R66, c[0x0][0x23c] ;  /* 0x00008f0042377a20 */ /* 0x000fe40000410000 */
[-C--:B------:R-:W-:Y:S02]  /*67e0*/  FMUL.FTZ R108, R108, R44.reuse ;  /* 0x0000002c6c6c7220 */ /* 0x080fe40000410000 */
[----:B------:R-:W-:Y:S01]  /*67f0*/  FMUL.FTZ R109, R109, R44 ;  /* 0x0000002c6d6d7220 */ /* 0x000fe20000410000 */
[----:B------:R-:W-:Y:S01]  /*6800*/  MUFU.EX2 R52, R52 ;  /* 0x0000003400347308 */ /* 0x000fe20000000800 */
[-C--:B------:R-:W-:Y:S01]  /*6810*/  FMUL.FTZ R110, R110, R43.reuse ;  /* 0x0000002b6e6e7220 */ /* 0x080fe20000410000 */
[----:B------:R-:W-:Y:S01]  /*6820*/  HMMA.16816.F32 R120, R16, R22, R120 ;  /* 0x000000161078723c */ /* 0x000fe20000001878 */
[----:B------:R-:W-:-:S02]  /*6830*/  FMUL.FTZ R111, R111, R43 ;  /* 0x0000002b6f6f7220 */ /* 0x000fc40000410000 */
[-C--:B------:R-:W-:Y:S02]  /*6840*/  FMUL.FTZ R104, R104, R44.reuse ;  /* 0x0000002c68687220 */ /* 0x080fe40000410000 */
[-C--:B------:R-:W-:Y:S01]  /*6850*/  FMUL.FTZ R105, R105, R44.reuse ;  /* 0x0000002c69697220 */ /* 0x080fe20000410000 */
[----:B------:R-:W-:Y:S01]  /*6860*/  MUFU.EX2 R53, R53 ;  /* 0x0000003500357308 */ /* 0x000fe20000000800 */
[-C--:B------:R-:W-:Y:S01]  /*6870*/  FMUL.FTZ R106, R106, R43.reuse ;  /* 0x0000002b6a6a7220 */ /* 0x080fe20000410000 */
[C---:B---3--:R-:W-:Y:S01]  /*6880*/  HMMA.16816.F32 R108, R16.reuse, R12, R108 ;  /* 0x0000000c106c723c */ /* 0x048fe2000000186c */
[-C--:B------:R-:W-:Y:S02]  /*6890*/  FMUL.FTZ R107, R107, R43.reuse ;  /* 0x0000002b6b6b7220 */ /* 0x080fe40000410000 */
[-C--:B------:R-:W-:Y:S02]  /*68a0*/  FMUL.FTZ R92, R92, R44.reuse ;  /* 0x0000002c5c5c7220 */ /* 0x080fe40000410000 */
[----:B------:R-:W-:Y:S01]  /*68b0*/  FMUL.FTZ R93, R93, R44 ;  /* 0x0000002c5d5d7220 */ /* 0x000fe20000410000 */
[----:B------:R-:W1:Y:S01]  /*68c0*/  MUFU.EX2 R54, R54 ;  /* 0x0000003600367308 */ /* 0x000e620000000800 */
[-C--:B------:R-:W-:Y:S01]  /*68d0*/  FMUL.FTZ R94, R94, R43.reuse ;  /* 0x0000002b5e5e7220 */ /* 0x080fe20000410000 */
[----:B------:R-:W-:Y:S01]  /*68e0*/  HMMA.16816.F32 R104, R16, R14, R104 ;  /* 0x0000000e1068723c */ /* 0x000fe20000001868 */
[----:B------:R-:W-:-:S02]  /*68f0*/  FMUL.FTZ R95, R95, R43 ;  /* 0x0000002b5f5f7220 */ /* 0x000fc40000410000 */
[-C--:B------:R-:W-:Y:S02]  /*6900*/  FMUL.FTZ R88, R88, R44.reuse ;  /* 0x0000002c58587220 */ /* 0x080fe40000410000 */
[-C--:B------:R-:W-:Y:S01]  /*6910*/  FMUL.FTZ R89, R89, R44.reuse ;  /* 0x0000002c59597220 */ /* 0x080fe20000410000 */
[----:B------:R-:W2:Y:S01]  /*6920*/  MUFU.EX2 R55, R55 ;  /* 0x0000003700377308 */ /* 0x000ea20000000800 */
[-C--:B------:R-:W-:Y:S01]  /*6930*/  FMUL.FTZ R90, R90, R43.reuse ;  /* 0x0000002b5a5a7220 */ /* 0x080fe20000410000 */
[C---:B------:R-:W-:Y:S01]  /*6940*/  HMMA.16816.F32 R92, R16.reuse, R4, R92 ;  /* 0x00000004105c723c */ /* 0x040fe2000000185c */
[-C--:B------:R-:W-:Y:S02]  /*6950*/  FMUL.FTZ R91, R91, R43.reuse ;  /* 0x0000002b5b5b7220 */ /* 0x080fe40000410000 */
[-C--:B------:R-:W-:Y:S02]  /*6960*/  FMUL.FTZ R76, R76, R44.reuse ;  /* 0x0000002c4c4c7220 */ /* 0x080fe40000410000 */
        /* <DEDUP_REMOVED lines=8> */
[-C--:B------:R-:W-:Y:S01]  /*69f0*/  FMUL.FTZ R74, R74, R43.reuse ;  /* 0x0000002b4a4a7220 */ /* 0x080fe20000410000 */
[C---:B----4-:R-:W-:Y:S01]  /*6a00*/  HMMA.16816.F32 R76, R16.reuse, R8, R76 ;  /* 0x00000008104c723c */ /* 0x050fe2000000184c */
[----:B------:R-:W-:Y:S02]  /*6a10*/  FMUL.FTZ R75, R75, R43 ;  /* 0x0000002b4b4b7220 */ /* 0x000fe40000410000 */
[-C--:B-1----:R-:W-:Y:S02]  /*6a20*/  FMUL.FTZ R128, R128, R54.reuse ;  /* 0x0000003680807220 */ /* 0x082fe40000410000 */
[----:B------:R-:W-:Y:S01]  /*6a30*/  FMUL.FTZ R129, R129, R54 ;  /* 0x0000003681817220 */ /* 0x000fe20000410000 */
[----:B------:R-:W-:Y:S01]  /*6a40*/  MUFU.EX2 R132, R132 ;  /* 0x0000008400847308 */ /* 0x000fe20000000800 */
[-C--:B--2---:R-:W-:Y:S01]  /*6a50*/  FMUL.FTZ R130, R130, R55.reuse ;  /* 0x0000003782827220 */ /* 0x084fe20000410000 */
[----:B------:R-:W-:Y:S01]  /*6a60*/  HMMA.16816.F32 R72, R16, R10, R72 ;  /* 0x0000000a1048723c */ /* 0x000fe20000001848 */
[----:B------:R-:W-:-:S02]  /*6a70*/  FMUL.FTZ R131, R131, R55 ;  /* 0x0000003783837220 */ /* 0x000fc40000410000 */
[-C--:B------:R-:W-:Y:S02]  /*6a80*/  FMUL.FTZ R116, R116, R54.reuse ;  /* 0x0000003674747220 */ /* 0x080fe40000410000 */
[----:B------:R-:W-:Y:S01]  /*6a90*/  FMUL.FTZ R117, R117, R54 ;  /* 0x0000003675757220 */ /* 0x000fe20000410000 */
[----:B------:R-:W-:Y:S01]  /*6aa0*/  MUFU.EX2 R145, R145 ;  /* 0x0000009100917308 */ /* 0x000fe20000000800 */
[----:B------:R-:W-:Y:S01]  /*6ab0*/  F2FP.PACK_AB R16, R41, R42 ;  /* 0x0000002a2910723e */ /* 0x000fe200000000ff */
[----:B------:R-:W-:Y:S01]  /*6ac0*/  FMUL.FTZ R118, R118, R55 ;  /* 0x0000003776767220 */ /* 0x000fe20000410000 */
[----:B------:R-:W-:Y:S01]  /*6ad0*/  F2FP.PACK_AB R17, R50, R47 ;  /* 0x0000002f3211723e */ /* 0x000fe200000000ff */
[-C--:B------:R-:W-:Y:S01]  /*6ae0*/  FMUL.FTZ R119, R119, R55.reuse ;  /* 0x0000003777777220 */ /* 0x080fe20000410000 */
[----:B------:R-:W-:Y:S01]  /*6af0*/  F2FP.PACK_AB R18, R39, R40 ;  /* 0x000000282712723e */ /* 0x000fe200000000ff */
[----:B------:R-:W-:Y:S01]  /*6b00*/  FMUL.FTZ R112, R112, R54 ;  /* 0x0000003670707220 */ /* 0x000fe20000410000 */
[----:B------:R-:W-:Y:S01]  /*6b10*/  F2FP.PACK_AB R19, R53, R52 ;  /* 0x000000343513723e */ /* 0x000fe200000000ff */
[----:B------:R-:W-:Y:S01]  /*6b20*/  FMUL.FTZ R113, R113, R54 ;  /* 0x0000003671717220 */ /* 0x000fe20000410000 */
[----:B------:R-:W-:Y:S01]  /*6b30*/  MUFU.EX2 R139, R139 ;  /* 0x0000008b008b7308 */ /* 0x000fe20000000800 */
        /* <DEDUP_REMOVED lines=11> */
[----:B------:R-:W1:Y:S01]  /*6bf0*/  LDSM.16.MT88.4 R20, [R191+0x6800] ;  /* 0x00680000bf14783b */ /* 0x000e620000004200 */
[-C--:B------:R-:W-:Y:S01]  /*6c00*/  FMUL.FTZ R98, R98, R55.reuse ;  /* 0x0000003762627220 */ /* 0x080fe20000410000 */
[----:B------:R-:W-:Y:S01]  /*6c10*/  MUFU.EX2 R140, R140 ;  /* 0x0000008c008c7308 */ /* 0x000fe20000000800 */
[----:B------:R-:W-:-:S02]  /*6c20*/  FMUL.FTZ R99, R99, R55 ;  /* 0x0000003763637220 */ /* 0x000fc40000410000 */
[-C--:B------:R-:W-:Y:S01]  /*6c30*/  FMUL.FTZ R84, R84, R54.reuse ;  /* 0x0000003654547220 */ /* 0x080fe20000410000 */
[C---:B------:R-:W-:Y:S01]  /*6c40*/  HMMA.16816.F32 R112, R16.reuse, R12, R112 ;  /* 0x0000000c1070723c */ /* 0x040fe20000001870 */
[-C--:B------:R-:W-:Y:S02]  /*6c50*/  FMUL.FTZ R85, R85, R54.reuse ;  /* 0x0000003655557220 */ /* 0x080fe40000410000 */
[-C--:B------:R-:W-:Y:S01]  /*6c60*/  FMUL.FTZ R86, R86, R55.reuse ;  /* 0x0000003756567220 */ /* 0x080fe20000410000 */
[----:B------:R-:W-:Y:S01]  /*6c70*/  MUFU.EX2 R157, R157 ;  /* 0x0000009d009d7308 */ /* 0x000fe20000000800 */
[-C--:B------:R-:W-:Y:S02]  /*6c80*/  FMUL.FTZ R87, R87, R55.reuse ;  /* 0x0000003757577220 */ /* 0x080fe40000410000 */
[-C--:B------:R-:W-:Y:S01]  /*6c90*/  FMUL.FTZ R80, R80, R54.reuse ;  /* 0x0000003650507220 */ /* 0x080fe20000410000 */
[----:B------:R-:W-:Y:S01]  /*6ca0*/  HMMA.16816.F32 R100, R16, R14, R100 ;  /* 0x0000000e1064723c */ /* 0x000fe20000001864 */
[----:B------:R-:W-:Y:S01]  /*6cb0*/  FMUL.FTZ R81, R81, R54 ;  /* 0x0000003651517220 */ /* 0x000fe20000410000 */
[----:B------:R-:W2:Y:S01]  /*6cc0*/  LDSM.16.MT88.4 R12, [R190+0x6800] ;  /* 0x00680000be0c783b */ /* 0x000ea20000004200 */
[-C--:B------:R-:W-:Y:S01]  /*6cd0*/  FMUL.FTZ R82, R82, R55.reuse ;  /* 0x0000003752527220 */ /* 0x080fe20000410000 */
[----:B------:R-:W3:Y:S01]  /*6ce0*/  MUFU.EX2 R144, R144 ;  /* 0x0000009000907308 */ /* 0x000ee20000000800 */
[----:B------:R-:W-:-:S02]  /*6cf0*/  FMUL.FTZ R83, R83, R55 ;  /* 0x0000003753537220 */ /* 0x000fc40000410000 */
[-C--:B------:R-:W-:Y:S01]  /*6d00*/  FMUL.FTZ R68, R68, R54.reuse ;  /* 0x0000003644447220 */ /* 0x080fe20000410000 */
[C---:B------:R-:W-:Y:S01]  /*6d10*/  HMMA.16816.F32 R96, R16.reuse, R4, R96 ;  /* 0x000000041060723c */ /* 0x040fe20000001860 */
[----:B------:R-:W-:Y:S02]  /*6d20*/  FMUL.FTZ R69, R69, R54 ;  /* 0x0000003645457220 */ /* 0x000fe40000410000 */
[-C--:B------:R-:W-:Y:S01]  /*6d30*/  FMUL.FTZ R70, R70, R55.reuse ;  /* 0x0000003746467220 */ /* 0x080fe20000410000 */
[----:B------:R-:W-:Y:S01]  /*6d40*/  MUFU.EX2 R150, R150 ;  /* 0x0000009600967308 */ /* 0x000fe20000000800 */
[----:B------:R-:W-:Y:S02]  /*6d50*/  FMUL.FTZ R71, R71, R55 ;  /* 0x0000003747477220 */ /* 0x000fe40000410000 */
[----:B------:R-:W-:Y:S01]  /*6d60*/  FFMA.FTZ R66, R159, c[0x0][0x23c], -R64 ;  /* 0x00008f009f427a23 */ /* 0x000fe20000010840 */
[----:B------:R-:W-:Y:S01]  /*6d70*/  HMMA.16816.F32 R84, R16, R6, R84 ;  /* 0x000000061054723c */ /* 0x000fe20000001854 */
[----:B------:R-:W4:Y:S01]  /*6d80*/  LDSM.16.MT88.4 R4, [R189+0x6800] ;  /* 0x00680000bd04783b */ /* 0x000f220000004200 */
[----:B------:R-:W-:-:S02]  /*6d90*/  FFMA.FTZ R159, R158, c[0x0][0x23c], -R147 ;  /* 0x00008f009e9f7a23 */ /* 0x000fc40000010893 */
[----:B------:R-:W-:Y:S01]  /*6da0*/  FFMA.FTZ R158, R162, c[0x0][0x23c], -R147 ;  /* 0x00008f00a29e7a23 */ /* 0x000fe20000010893 */
[----:B------:R-:W5:Y:S01]  /*6db0*/  MUFU.EX2 R66, R66 ;  /* 0x0000004200427308 */ /* 0x000f620000000800 */
[--C-:B------:R-:W-:Y:S01]  /*6dc0*/  FFMA.FTZ R162, R163, c[0x0][0x23c], -R48.reuse ;  /* 0x00008f00a3a27a23 */ /* 0x100fe20000010830 */
[----:B---3--:R-:W-:Y:S01]  /*6dd0*/  F2FP.PACK_AB R24, R144, R65 ;  /* 0x000000419018723e */ /* 0x008fe200000000ff */
[C---:B------:R-:W-:Y:S01]  /*6de0*/  HMMA.16816.F32 R80, R16.reuse, R8, R80 ;  /* 0x000000081050723c */ /* 0x040fe20000001850 */
[----:B------:R-:W-:Y:S02]  /*6df0*/  FFMA.FTZ R163, R27, c[0x0][0x23c], -R48 ;  /* 0x00008f001ba37a23 */ /* 0x000fe40000010830 */
[----:B------:R-:W-:Y:S02]  /*6e00*/  FFMA.FTZ R176, R167, c[0x0][0x23c], -R64 ;  /* 0x00008f00a7b07a23 */ /* 0x000fe40000010840 */
[----:B------:R-:W3:Y:S01]  /*6e10*/  MUFU.EX2 R159, R159 ;  /* 0x0000009f009f7308 */ /* 0x000ee20000000800 */
[----:B------:R-:W-:Y:S01]  /*6e20*/  FFMA.FTZ R167, R172, c[0x0][0x23c], -R57 ;  /* 0x00008f00aca77a23 */ /* 0x000fe20000010839 */
[----:B------:R-:W-:Y:S01]  /*6e30*/  F2FP.PACK_AB R8, R132, R63 ;  /* 0x0000003f8408723e */ /* 0x000fe200000000ff */
[----:B------:R-:W-:Y:S01]  /*6e40*/  HMMA.16816.F32 R68, R16, R10, R68 ;  /* 0x0000000a1044723c */ /* 0x000fe20000001844 */
[----:B------:R-:W4:Y:S01]  /*6e50*/  LDSM.16.MT88.4 R16, [R188+0x6800] ;  /* 0x00680000bc10783b */ /* 0x000f220000004200 */
[----:B------:R-:W-:Y:S01]  /*6e60*/  F2FP.PACK_AB R9, R142, R139 ;  /* 0x0000008b8e09723e */ /* 0x000fe200000000ff */
[----:B------:R-:W-:-:S02]  /*6e70*/  FFMA.FTZ R42, R215, R54, R42 ;  /* 0x00000036d72a7223 */ /* 0x000fc4000001002a */
[----:B------:R-:W-:Y:S01]  /*6e80*/  MUFU.EX2 R161, R161 ;  /* 0x000000a100a17308 */ /* 0x000fe20000000800 */
[----:B------:R-:W-:Y:S01]  /*6e90*/  FFMA.FTZ R47, R210, R55, R47 ;  /* 0x00000037d22f7223 */ /* 0x000fe2000001002f */
[----:B-----5:R-:W-:Y:S01]  /*6ea0*/  F2FP.PACK_AB R10, R145, R66 ;  /* 0x00000042910a723e */ /* 0x020fe200000000ff */
[----:B------:R-:W-:Y:S01]  /*6eb0*/  FFMA.FTZ R38, R213, R44, R38 ;  /* 0x0000002cd5267223 */ /* 0x000fe20000010026 */
[----:B------:R-:W-:Y:S01]  /*6ec0*/  F2FP.PACK_AB R11, R157, R140 ;  /* 0x0000008c9d0b723e */ /* 0x000fe200000000ff */
[----:B------:R-:W-:Y:S02]  /*6ed0*/  FFMA.FTZ R34, R211, R43, R34 ;  /* 0x0000002bd3227223 */ /* 0x000fe40000010022 */
[----:B------:R-:W-:Y:S01]  /*6ee0*/  FADD.FTZ R41, R41, R42 ;  /* 0x0000002a29297221 */ /* 0x000fe20000010000 */
[----:B------:R-:W5:Y:S01]  /*6ef0*/  MUFU.EX2 R162, R162 ;  /* 0x000000a200a27308 */ /* 0x000f620000000800 */
[----:B---3--:R-:W-:Y:S01]  /*6f00*/  F2FP.PACK_AB R26, R159, R150 ;  /* 0x000000969f1a723e */ /* 0x008fe200000000ff */
[----:B------:R-:W-:Y:S01]  /*6f10*/  FADD.FTZ R47, R50, R47 ;  /* 0x0000002f322f7221 */ /* 0x000fe20000010000 */
[----:B-1----:R-:W-:Y:S01]  /*6f20*/  HMMA.16816.F32 R124, R8, R20, R124 ;  /* 0x00000014087c723c */ /* 0x002fe2000000187c */
[----:B------:R-:W-:-:S02]  /*6f30*/  FADD.FTZ R37, R37, R38 ;  /* 0x0000002625257221 */ /* 0x000fc40000010000 */
[----:B------:R-:W-:Y:S02]  /*6f40*/  FADD.FTZ R33, R33, R34 ;  /* 0x0000002221217221 */ /* 0x000fe40000010000 */
[----:B------:R-:W-:Y:S01]  /*6f50*/  MUFU.EX2 R163, R163 ;  /* 0x000000a300a37308 */ /* 0x000fe20000000800 */
[----:B------:R-:W-:Y:S02]  /*6f60*/  FADD.FTZ R40, R40, R41 ;  /* 0x0000002928287221 */ /* 0x000fe40000010000 */
[C---:B------:R-:W-:Y:S01]  /*6f70*/  HMMA.16816.F32 R120, R8.reuse, R22, R120 ;  /* 0x000000160878723c */ /* 0x040fe20000001878 */
[----:B------:R-:W-:Y:S02]  /*6f80*/  FADD.FTZ R52, R52, R47 ;  /* 0x0000002f34347221 */ /* 0x000fe40000010000 */
[----:B------:R-:W-:Y:S02]  /*6f90*/  FADD.FTZ R36, R36, R37 ;  /* 0x0000002524247221 */ /* 0x000fe40000010000 */
[----:B------:R-:W1:Y:S01]  /*6fa0*/  MUFU.EX2 R166, R166 ;  /* 0x000000a600a67308 */ /* 0x000e620000000800 */
[----:B-----5:R-:W-:Y:S01]  /*6fb0*/  F2FP.PACK_AB R25, R162, R161 ;  /* 0x000000a1a219723e */ /* 0x020fe200000000ff */
[----:B------:R-:W-:Y:S01]  /*6fc0*/  FADD.FTZ R32, R32, R33 ;  /* 0x0000002120207221 */ /* 0x000fe20000010000 */
[----:B--2---:R-:W-:Y:S01]  /*6fd0*/  HMMA.16816.F32 R108, R8, R12, R108 ;  /* 0x0000000c086c723c */ /* 0x004fe2000000186c */
[----:B------:R-:W-:-:S02]  /*6fe0*/  FADD.FTZ R40, R39, R40 ;  /* 0x0000002827287221 */ /* 0x000fc40000010000 */
[----:B------:R-:W-:Y:S02]  /*6ff0*/  FADD.FTZ R52, R53, R52 ;  /* 0x0000003435347221 */ /* 0x000fe40000010000 */
[----:B------:R-:W-:Y:S01]  /*7000*/  MUFU.EX2 R158, R158 ;  /* 0x0000009e009e7308 */ /* 0x000fe20000000800 */
[----:B------:R-:W-:Y:S02]  /*7010*/  FADD.FTZ R36, R35, R36 ;  /* 0x0000002423247221 */ /* 0x000fe40000010000 */
[----:B------:R-:W-:Y:S01]  /*7020*/  HMMA.16816.F32 R104, R8, R14, R104 ;  /* 0x0000000e0868723c */ /* 0x000fe20000001868 */
[----:B------:R-:W-:Y:S02]  /*7030*/  FADD.FTZ R32, R31, R32 ;  /* 0x000000201f207221 */ /* 0x000fe40000010000 */
[----:B------:R-:W-:Y:S01]  /*7040*/  FFMA.FTZ R64, R59, c[0x0][0x23c], -R64 ;  /* 0x00008f003b407a23 */ /* 0x000fe20000010840 */
[----:B-1----:R-:W-:Y:S01]  /*7050*/  F2FP.PACK_AB R27, R166, R163 ;  /* 0x000000a3a61b723e */ /* 0x002fe200000000ff */
[----:B------:R-:W-:Y:S01]  /*7060*/  MUFU.EX2 R165, R165 ;  /* 0x000000a500a57308 */ /* 0x000fe20000000800 */
[----:B------:R-:W-:-:S02]  /*7070*/  FFMA.FTZ R59, R62, c[0x0][0x23c], -R57 ;  /* 0x00008f003e3b7a23 */ /* 0x000fc40000010839 */
[C---:B----4-:R-:W-:Y:S01]  /*7080*/  HMMA.16816.F32 R92, R8.reuse, R4, R92 ;  /* 0x00000004085c723c */ /* 0x050fe2000000185c */
[--C-:B------:R-:W-:Y:S02]  /*7090*/  FFMA.FTZ R58, R58, c[0x0][0x23c], -R57.reuse ;  /* 0x00008f003a3a7a23 */ /* 0x100fe40000010839 */
[----:B------:R-:W-:Y:S02]  /*70a0*/  FADD.FTZ R65, R65, R40 ;  /* 0x0000002841417221 */ /* 0x000fe40000010000 */
[----:B------:R-:W-:Y:S01]  /*70b0*/  FADD.FTZ R161, R161, R52 ;  /* 0x00000034a1a17221 */ /* 0x000fe20000010000 */
[----:B------:R-:W-:Y:S01]  /*70c0*/  MUFU.EX2 R171, R171 ;  /* 0x000000ab00ab7308 */ /* 0x000fe20000000800 */
[----:B------:R-:W-:Y:S01]  /*70d0*/  FADD.FTZ R63, R63, R36 ;  /* 0x000000243f3f7221 */ /* 0x000fe20000010000 */
[----:B------:R-:W-:Y:S01]  /*70e0*/  HMMA.16816.F32 R88, R8, R6, R88 ;  /* 0x000000060858723c */ /* 0x000fe20000001858 */
[----:B------:R-:W-:Y:S02]  /*70f0*/  FADD.FTZ R139, R139, R32 ;  /* 0x000000208b8b7221 */ /* 0x000fe40000010000 */
[----:B------:R-:W-:-:S02]  /*7100*/  FFMA.FTZ R57, R56, c[0x0][0x23c], -R57 ;  /* 0x00008f0038397a23 */ /* 0x000fc40000010839 */
[----:B------:R-:W-:Y:S01]  /*7110*/  FADD.FTZ R65, R144, R65 ;  /* 0x0000004190417221 */ /* 0x000fe20000010000 */
[----:B------:R-:W-:Y:S01]  /*7120*/  MUFU.EX2 R169, R169 ;  /* 0x000000a900a97308 */ /* 0x000fe20000000800 */
[----:B------:R-:W-:Y:S01]  /*7130*/  FADD.FTZ R162, R162, R161 ;  /* 0x000000a1a2a27221 */ /* 0x000fe20000010000 */
[C---:B------:R-:W-:Y:S01]  /*7140*/  HMMA.16816.F32 R76, R8.reuse, R16, R76 ;  /* 0x00000010084c723c */ /* 0x040fe2000000184c */
[----:B------:R-:W-:Y:S02]  /*7150*/  FADD.FTZ R63, R132, R63 ;  /* 0x0000003f843f7221 */ /* 0x000fe40000010000 */
[----:B------:R-:W-:Y:S02]  /*7160*/  FADD.FTZ R139, R142, R139 ;  /* 0x0000008b8e8b7221 */ /* 0x000fe40000010000 */
[----:B------:R-:W-:Y:S01]  /*7170*/  FADD.FTZ R150, R150, R65 ;  /* 0x0000004196967221 */ /* 0x000fe20000010000 */
[----:B------:R-:W1:Y:S01]  /*7180*/  MUFU.EX2 R174, R174 ;  /* 0x000000ae00ae7308 */ /* 0x000e620000000800 */
[----:B------:R-:W-:Y:S01]  /*7190*/  FADD.FTZ R163, R163, R162 ;  /* 0x000000a2a3a37221 */ /* 0x000fe20000010000 */
[----:B------:R-:W-:Y:S01]  /*71a0*/  HMMA.16816.F32 R72, R8, R18, R72 ;  /* 0x000000120848723c */ /* 0x000fe20000001848 */
[----:B------:R-:W-:Y:S01]  /*71b0*/  LDSM.16.MT88.4 R8, [R190+0x7000] ;  /* 0x00700000be08783b */ /* 0x000fe20000004200 */
[----:B------:R-:W-:-:S02]  /*71c0*/  FADD.FTZ R66, R66, R63 ;  /* 0x0000003f42427221 */ /* 0x000fc40000010000 */
[----:B------:R-:W-:Y:S02]  /*71d0*/  FADD.FTZ R140, R140, R139 ;  /* 0x0000008b8c8c7221 */ /* 0x000fe40000010000 */
[----:B------:R-:W-:Y:S01]  /*71e0*/  MUFU.EX2 R173, R173 ;  /* 0x000000ad00ad7308 */ /* 0x000fe20000000800 */
[--C-:B------:R-:W-:Y:S01]  /*71f0*/  FFMA.FTZ R160, R160, c[0x0][0x23c], -R147.reuse ;  /* 0x00008f00a0a07a23 */ /* 0x100fe20000010893 */
[C---:B------:R-:W-:Y:S01]  /*7200*/  HMMA.16816.F32 R128, R24.reuse, R20, R128 ;  /* 0x000000141880723c */ /* 0x040fe20000001880 */
[--C-:B------:R-:W-:Y:S02]  /*7210*/  FFMA.FTZ R51, R51, c[0x0][0x23c], -R48.reuse ;  /* 0x00008f0033337a23 */ /* 0x100fe40000010830 */
[----:B------:R-:W-:Y:S02]  /*7220*/  FFMA.FTZ R49, R49, c[0x0][0x23c], -R48 ;  /* 0x00008f0031317a23 */ /* 0x000fe40000010830 */
[----:B------:R-:W-:Y:S01]  /*7230*/  FFMA.FTZ R146, R146, c[0x0][0x23c], -R147 ;  /* 0x00008f0092927a23 */ /* 0x000fe20000010893 */
[----:B------:R-:W-:Y:S01]  /*7240*/  MUFU.EX2 R176, R176 ;  /* 0x000000b000b07308 */ /* 0x000fe20000000800 */
[----:B------:R-:W-:Y:S01]  /*7250*/  FADD.FTZ R159, R159, R150 ;  /* 0x000000969f9f7221 */ /* 0x000fe20000010000 */
[----:B------:R-:W-:Y:S01]  /*7260*/  HMMA.16816.F32 R116, R24, R22, R116 ;  /* 0x000000161874723c */ /* 0x000fe20000001874 */
[----:B------:R-:W-:Y:S01]  /*7270*/  LDSM.16.MT88.4 R20, [R188+0x7000] ;  /* 0x00700000bc14783b */ /* 0x000fe20000004200 */
[----:B------:R-:W-:-:S02]  /*7280*/  FADD.FTZ R163, R166, R163 ;  /* 0x000000a3a6a37221 */ /* 0x000fc40000010000 */
[----:B------:R-:W-:Y:S02]  /*7290*/  FADD.FTZ R66, R145, R66 ;  /* 0x0000004291427221 */ /* 0x000fe40000010000 */
[----:B------:R-:W-:Y:S01]  /*72a0*/  MUFU.EX2 R167, R167 ;  /* 0x000000a700a77308 */ /* 0x000fe20000000800 */
[----:B------:R-:W-:Y:S01]  /*72b0*/  FADD.FTZ R140, R157, R140 ;  /* 0x0000008c9d8c7221 */ /* 0x000fe20000010000 */
[C---:B------:R-:W-:Y:S06]  /*72c0*/  HMMA.16816.F32 R112, R24.reuse, R12, R112 ;  /* 0x0000000c1870723c */ /* 0x040fec0000001870 */
[----:B------:R-:W2:Y:S02]  /*72d0*/  MUFU.EX2 R170, R170 ;  /* 0x000000aa00aa7308 */ /* 0x000ea40000000800 */
[C---:B------:R-:W-:Y:S01]  /*72e0*/  HMMA.16816.F32 R100, R24.reuse, R14, R100 ;  /* 0x0000000e1864723c */ /* 0x040fe20000001864 */
[----:B------:R-:W3:Y:S05]  /*72f0*/  LDSM.16.MT88.4 R12, [R191+0x7000] ;  /* 0x00700000bf0c783b */ /* 0x000eea0000004200 */
[----:B------:R-:W-:Y:S02]  /*7300*/  MUFU.EX2 R168, R168 ;  /* 0x000000a800a87308 */ /* 0x000fe40000000800 */
[C---:B------:R-:W-:Y:S06]  /*7310*/  HMMA.16816.F32 R96, R24.reuse, R4, R96 ;  /* 0x000000041860723c */ /* 0x040fec0000001860 */
[----:B------:R-:W4:Y:S02]  /*7320*/  MUFU.EX2 R175, R175 ;  /* 0x000000af00af7308 */ /* 0x000f240000000800 */
[C---:B------:R-:W-:Y:S01]  /*7330*/  HMMA.16816.F32 R84, R24.reuse, R6, R84 ;  /* 0x000000061854723c */ /* 0x040fe20000001854 */
[----:B------:R-:W5:Y:S05]  /*7340*/  LDSM.16.MT88.4 R4, [R189+0x7000] ;  /* 0x00700000bd04783b */ /* 0x000f6a0000004200 */
[----:B------:R-:W3:Y:S02]  /*7350*/  MUFU.EX2 R156, R156 ;  /* 0x0000009c009c7308 */ /* 0x000ee40000000800 */
[C---:B------:R-:W-:Y:S06]  /*7360*/  HMMA.16816.F32 R80, R24.reuse, R16, R80 ;  /* 0x000000101850723c */ /* 0x040fec0000001850 */
[----:B------:R-:W-:Y:S01]  /*7370*/  MUFU.EX2 R148, R148 ;  /* 0x0000009400947308 */ /* 0x000fe20000000800 */
[----:B-1----:R-:W-:Y:S01]  /*7380*/  F2FP.PACK_AB R16, R174, R169 ;  /* 0x000000a9ae10723e */ /* 0x002fe200000000ff */
[----:B------:R-:W-:Y:S01]  /*7390*/  HMMA.16816.F32 R68, R24, R18, R68 ;  /* 0x000000121844723c */ /* 0x000fe20000001844 */
[----:B--2---:R-:W-:Y:S01]  /*73a0*/  F2FP.PACK_AB R17, R170, R167 ;  /* 0x000000a7aa11723e */ /* 0x004fe200000000ff */
[----:B------:R-:W-:-:S02]  /*73b0*/  FADD.FTZ R169, R169, R66 ;  /* 0x00000042a9a97221 */ /* 0x000fc40000010000 */
[----:B------:R-:W-:Y:S02]  /*73c0*/  FADD.FTZ R167, R167, R140 ;  /* 0x0000008ca7a77221 */ /* 0x000fe40000010000 */
[----:B------:R-:W1:Y:S01]  /*73d0*/  MUFU.EX2 R149, R149 ;  /* 0x0000009500957308 */ /* 0x000e620000000800 */
[----:B------:R-:W-:Y:S01]  /*73e0*/  F2FP.PACK_AB R18, R176, R173 ;  /* 0x000000adb012723e */ /* 0x000fe200000000ff */
[----:B------:R-:W-:Y:S01]  /*73f0*/  FADD.FTZ R174, R174, R169 ;  /* 0x000000a9aeae7221 */ /* 0x000fe20000010000 */
[----:B----4-:R-:W-:Y:S01]  /*7400*/  F2FP.PACK_AB R19, R175, R168 ;  /* 0x000000a8af13723e */ /* 0x010fe200000000ff */
[----:B------:R-:W-:Y:S01]  /*7410*/  FADD.FTZ R167, R170, R167 ;  /* 0x000000a7aaa77221 */ /* 0x000fe20000010000 */
[----:B------:R-:W-:Y:S01]  /*7420*/  F2FP.PACK_AB R24, R165, R158 ;  /* 0x0000009ea518723e */ /* 0x000fe200000000ff */
[----:B------:R-:W-:Y:S01]  /*7430*/  FADD.FTZ R158, R158, R159 ;  /* 0x0000009f9e9e7221 */ /* 0x000fe20000010000 */
[----:B---3--:R-:W-:Y:S01]  /*7440*/  F2FP.PACK_AB R26, R156, R171 ;  /* 0x000000ab9c1a723e */ /* 0x008fe200000000ff */
[----:B------:R-:W-:Y:S01]  /*7450*/  MUFU.EX2 R143, R143 ;  /* 0x0000008f008f7308 */ /* 0x000fe20000000800 */
[----:B------:R-:W-:Y:S01]  /*7460*/  FADD.FTZ R173, R173, R174 ;  /* 0x000000aeadad7221 */ /* 0x000fe20000010000 */
[----:B------:R-:W-:Y:S01]  /*7470*/  HMMA.16816.F32 R124, R16, R12, R124 ;  /* 0x0000000c107c723c */ /* 0x000fe2000000187c */
[----:B------:R-:W-:-:S02]  /*7480*/  FADD.FTZ R158, R165, R158 ;  /* 0x0000009ea59e7221 */ /* 0x000fc40000010000 */
[----:B------:R-:W-:Y:S02]  /*7490*/  FADD.FTZ R168, R168, R167 ;  /* 0x000000a7a8a87221 */ /* 0x000fe40000010000 */
[----:B------:R-:W-:Y:S01]  /*74a0*/  FADD.FTZ R171, R171, R158 ;  /* 0x0000009eabab7221 */ /* 0x000fe20000010000 */
[----:B------:R-:W2:Y:S01]  /*74b0*/  MUFU.EX2 R164, R164 ;  /* 0x000000a400a47308 */ /* 0x000ea20000000800 */
[C---:B-1----:R-:W-:Y:S01]  /*74c0*/  F2FP.PACK_AB R25, R149.reuse, R148 ;  /* 0x000000949519723e */ /* 0x042fe200000000ff */
[C---:B------:R-:W-:Y:S01]  /*74d0*/  HMMA.16816.F32 R120, R16.reuse, R14, R120 ;  /* 0x0000000e1078723c */ /* 0x040fe20000001878 */
[----:B------:R-:W-:Y:S02]  /*74e0*/  FADD.FTZ R148, R148, R163 ;  /* 0x000000a394947221 */ /* 0x000fe40000010000 */
[----:B------:R-:W-:Y:S02]  /*74f0*/  FADD.FTZ R171, R156, R171 ;  /* 0x000000ab9cab7221 */ /* 0x000fe40000010000 */
[----:B------:R-:W-:Y:S01]  /*7500*/  FADD.FTZ R148, R149, R148 ;  /* 0x0000009495947221 */ /* 0x000fe20000010000 */
[----:B------:R-:W-:Y:S01]  /*7510*/  MUFU.EX2 R137, R137 ;  /* 0x0000008900897308 */ /* 0x000fe20000000800 */
[----:B------:R-:W-:Y:S01]  /*7520*/  FADD.FTZ R176, R176, R173 ;  /* 0x000000adb0b07221 */ /* 0x000fe20000010000 */
[----:B------:R-:W-:Y:S01]  /*7530*/  HMMA.16816.F32 R108, R16, R8, R108 ;  /* 0x00000008106c723c */ /* 0x000fe2000000186c */
[----:B------:R-:W-:Y:S01]  /*7540*/  FADD.FTZ R168, R175, R168 ;  /* 0x000000a8afa87221 */ /* 0x000fe20000010000 */
[----:B--2---:R-:W-:-:S04]  /*7550*/  F2FP.PACK_AB R27, R164, R143 ;  /* 0x0000008fa41b723e */ /* 0x004fc800000000ff */
[----:B------:R-:W1:Y:S02]  /*7560*/  MUFU.EX2 R138, R138 ;  /* 0x0000008a008a7308 */ /* 0x000e640000000800 */
[----:B------:R-:W-:Y:S01]  /*7570*/  HMMA.16816.F32 R104, R16, R10, R104 ;  /* 0x0000000a1068723c */ /* 0x000fe20000001868 */
[----:B------:R-:W-:-:S04]  /*7580*/  FADD.FTZ R143, R143, R148 ;  /* 0x000000948f8f7221 */ /* 0x000fc80000010000 */
[----:B------:R-:W-:Y:S01]  /*7590*/  FADD.FTZ R164, R164, R143 ;  /* 0x0000008fa4a47221 */ /* 0x000fe20000010000 */
[----:B------:R-:W-:Y:S02]  /*75a0*/  MUFU.EX2 R61, R61 ;  /* 0x0000003d003d7308 */ /* 0x000fe40000000800 */
[C---:B-----5:R-:W-:Y:S06]  /*75b0*/  HMMA.16816.F32 R92, R16.reuse, R4, R92 ;  /* 0x00000004105c723c */ /* 0x060fec000000185c */
[----:B------:R-:W-:Y:S02]  /*75c0*/  MUFU.EX2 R64, R64 ;  /* 0x0000004000407308 */ /* 0x000fe40000000800 */
[C---:B------:R-:W-:Y:S06]  /*75d0*/  HMMA.16816.F32 R88, R16.reuse, R6, R88 ;  /* 0x000000061058723c */ /* 0x040fec0000001858 */
[----:B------:R-:W-:Y:S02]  /*75e0*/  MUFU.EX2 R59, R59 ;  /* 0x0000003b003b7308 */ /* 0x000fe40000000800 */
[C---:B------:R-:W-:Y:S06]  /*75f0*/  HMMA.16816.F32 R76, R16.reuse, R20, R76 ;  /* 0x00000014104c723c */ /* 0x040fec000000184c */
[----:B------:R-:W2:Y:S02]  /*7600*/  MUFU.EX2 R60, R60 ;  /* 0x0000003c003c7308 */ /* 0x000ea40000000800 */
[----:B------:R-:W-:Y:S01]  /*7610*/  HMMA.16816.F32 R72, R16, R22, R72 ;  /* 0x000000161048723c */ /* 0x000fe20000001848 */
[----:B------:R-:W3:Y:S05]  /*7620*/  LDSM.16.MT88.4 R16, [R191+0x7800] ;  /* 0x00780000bf10783b */ /* 0x000eea0000004200 */
[----:B------:R-:W-:Y:S02]  /*7630*/  MUFU.EX2 R58, R58 ;  /* 0x0000003a003a7308 */ /* 0x000fe40000000800 */
[C---:B------:R-:W-:Y:S06]  /*7640*/  HMMA.16816.F32 R128, R24.reuse, R12, R128 ;  /* 0x0000000c1880723c */ /* 0x040fec0000001880 */
[----:B------:R-:W4:Y:S02]  /*7650*/  MUFU.EX2 R57, R57 ;  /* 0x0000003900397308 */ /* 0x000f240000000800 */
[C---:B------:R-:W-:Y:S01]  /*7660*/  HMMA.16816.F32 R116, R24.reuse, R14, R116 ;  /* 0x0000000e1874723c */ /* 0x040fe20000001874 */
[----:B------:R-:W5:Y:S05]  /*7670*/  LDSM.16.MT88.4 R12, [R190+0x7800] ;  /* 0x00780000be0c783b */ /* 0x000f6a0000004200 */
[----:B------:R-:W-:Y:S02]  /*7680*/  MUFU.EX2 R160, R160 ;  /* 0x000000a000a07308 */ /* 0x000fe40000000800 */
[C---:B------:R-:W-:Y:S06]  /*7690*/  HMMA.16816.F32 R112, R24.reuse, R8, R112 ;  /* 0x000000081870723c */ /* 0x040fec0000001870 */
[----:B------:R-:W1:Y:S02]  /*76a0*/  MUFU.EX2 R177, R177 ;  /* 0x000000b100b17308 */ /* 0x000e640000000800 */
[C---:B------:R-:W-:Y:S01]  /*76b0*/  HMMA.16816.F32 R100, R24.reuse, R10, R100 ;  /* 0x0000000a1864723c */ /* 0x040fe20000001864 */
[----:B------:R-:W3:Y:S05]  /*76c0*/  LDSM.16.MT88.4 R8, [R189+0x7800] ;  /* 0x00780000bd08783b */ /* 0x000eea0000004200 */
[----:B------:R-:W-:Y:S02]  /*76d0*/  MUFU.EX2 R51, R51 ;  /* 0x0000003300337308 */ /* 0x000fe40000000800 */
[C---:B------:R-:W-:Y:S06]  /*76e0*/  HMMA.16816.F32 R96, R24.reuse, R4, R96 ;  /* 0x000000041860723c */ /* 0x040fec0000001860 */
[----:B------:R-:W-:Y:S02]  /*76f0*/  MUFU.EX2 R146, R146 ;  /* 0x0000009200927308 */ /* 0x000fe40000000800 */
[C---:B------:R-:W-:Y:S01]  /*7700*/  HMMA.16816.F32 R84, R24.reuse, R6, R84 ;  /* 0x000000061854723c */ /* 0x040fe20000001854 */
[----:B------:R-:W5:Y:S05]  /*7710*/  LDSM.16.MT88.4 R4, [R188+0x7800] ;  /* 0x00780000bc04783b */ /* 0x000f6a0000004200 */
[----:B------:R-:W-:Y:S02]  /*7720*/  MUFU.EX2 R141, R141 ;  /* 0x0000008d008d7308 */ /* 0x000fe40000000800 */
[C---:B------:R-:W-:Y:S07]  /*7730*/  HMMA.16816.F32 R80, R24.reuse, R20, R80 ;  /* 0x000000141850723c */ /* 0x040fee0000001850 */
[----:B-1----:R-:W-:Y:S01]  /*7740*/  F2FP.PACK_AB R20, R138, R137 ;  /* 0x000000898a14723e */ /* 0x002fe200000000ff */
[----:B------:R-:W-:Y:S01]  /*7750*/  HMMA.16816.F32 R68, R24, R22, R68 ;  /* 0x000000161844723c */ /* 0x000fe20000001844 */
[----:B------:R-:W1:Y:S01]  /*7760*/  MUFU.EX2 R24, R49 ;  /* 0x0000003100187308 */ /* 0x000e620000000800 */
[----:B--2---:R-:W-:Y:S01]  /*7770*/  F2FP.PACK_AB R21, R60, R59 ;  /* 0x0000003b3c15723e */ /* 0x004fe200000000ff */
[----:B------:R-:W-:-:S02]  /*7780*/  FADD.FTZ R137, R137, R176 ;  /* 0x000000b089897221 */ /* 0x000fc40000010000 */
[----:B------:R-:W-:Y:S02]  /*7790*/  FADD.FTZ R59, R59, R168 ;  /* 0x000000a83b3b7221 */ /* 0x000fe40000010000 */
[--C-:B------:R-:W-:Y:S01]  /*77a0*/  FFMA.FTZ R25, R45, c[0x0][0x23c], -R48.reuse ;  /* 0x00008f002d197a23 */ /* 0x100fe20000010830 */
[----:B------:R-:W-:Y:S01]  /*77b0*/  F2FP.PACK_AB R22, R64, R61 ;  /* 0x0000003d4016723e */ /* 0x000fe200000000ff */
[----:B------:R-:W-:Y:S01]  /*77c0*/  FFMA.FTZ R26, R46, c[0x0][0x23c], -R48 ;  /* 0x00008f002e1a7a23 */ /* 0x000fe20000010830 */
[----:B----4-:R-:W-:Y:S01]  /*77d0*/  F2FP.PACK_AB R23, R57, R58 ;  /* 0x0000003a3917723e */ /* 0x010fe200000000ff */
[----:B------:R-:W-:Y:S02]  /*77e0*/  FADD.FTZ R138, R138, R137 ;  /* 0x000000898a8a7221 */ /* 0x000fe40000010000 */
[----:B------:R-:W-:Y:S01]  /*77f0*/  MUFU.EX2 R25, R25 ;  /* 0x0000001900197308 */ /* 0x000fe20000000800 */
[----:B------:R-:W-:Y:S02]  /*7800*/  FADD.FTZ R59, R60, R59 ;  /* 0x0000003b3c3b7221 */ /* 0x000fe40000010000 */
[----:B------:R-:W-:Y:S01]  /*7810*/  FADD.FTZ R61, R61, R138 ;  /* 0x0000008a3d3d7221 */ /* 0x000fe20000010000 */
[----:B---3--:R-:W-:Y:S01]  /*7820*/  HMMA.16816.F32 R124, R20, R16, R124 ;  /* 0x00000010147c723c */ /* 0x008fe2000000187c */
[----:B------:R-:W-:-:S02]  /*7830*/  FADD.FTZ R58, R58, R59 ;  /* 0x0000003b3a3a7221 */ /* 0x000fc40000010000 */
[----:B------:R-:W-:Y:S01]  /*7840*/  FADD.FTZ R213, R64, R61 ;  /* 0x0000003d40d57221 */ /* 0x000fe20000010000 */
[----:B------:R-:W2:Y:S01]  /*7850*/  MUFU.EX2 R26, R26 ;  /* 0x0000001a001a7308 */ /* 0x000ea20000000800 */
[----:B------:R-:W-:-:S03]  /*7860*/  FADD.FTZ R211, R57, R58 ;  /* 0x0000003a39d37221 */ /* 0x000fc60000010000 */
[C---:B------:R-:W-:Y:S08]  /*7870*/  HMMA.16816.F32 R120, R20.reuse, R18, R120 ;  /* 0x000000121478723c */ /* 0x040ff00000001878 */
[C---:B-----5:R-:W-:Y:S08]  /*7880*/  HMMA.16816.F32 R108, R20.reuse, R12, R108 ;  /* 0x0000000c146c723c */ /* 0x060ff0000000186c */
[C---:B------:R-:W-:Y:S08]  /*7890*/  HMMA.16816.F32 R104, R20.reuse, R14, R104 ;  /* 0x0000000e1468723c */ /* 0x040ff00000001868 */
[C---:B------:R-:W-:Y:S08]  /*78a0*/  HMMA.16816.F32 R92, R20.reuse, R8, R92 ;  /* 0x00000008145c723c */ /* 0x040ff0000000185c */
[C---:B------:R-:W-:Y:S08]  /*78b0*/  HMMA.16816.F32 R88, R20.reuse, R10, R88 ;  /* 0x0000000a1458723c */ /* 0x040ff00000001858 */
[C---:B------:R-:W-:Y:S08]  /*78c0*/  HMMA.16816.F32 R76, R20.reuse, R4, R76 ;  /* 0x00000004144c723c */ /* 0x040ff0000000184c */
        /* <DEDUP_REMOVED lines=23> */
.L_x_601:
[----:B------:R-:W-:-:S07]  /*7a40*/  IADD3 R207, R29, -0x1, RZ ;  /* 0xffffffff1dcf7810 */ /* 0x000fce0007ffe0ff */
.L_x_603:
[----:B------:R-:W-:-:S13]  /*7a50*/  ISETP.GE.AND P0, PT, R207, RZ, PT ;  /* 0x000000ffcf00720c */ /* 0x000fda0003f06270 */
[----:B------:R-:W-:Y:S05]  /*7a60*/  @!P0 BRA `(.L_x_604) ;  /* 0x00002f1000008947 */ /* 0x000fea0003800000 */
[----:B------:R-:W-:Y:S01]  /*7a70*/  IMAD.MOV.U32 R2, RZ, RZ, R135 ;  /* 0x000000ffff027224 */ /* 0x000fe200078e0087 */
[----:B------:R-:W-:Y:S01]  /*7a80*/  MOV R0, R133 ;  /* 0x0000008500007202 */ /* 0x000fe20000000f00 */
[----:B------:R-:W-:Y:S01]  /*7a90*/  IMAD.MOV.U32 R3, RZ, RZ, R136 ;  /* 0x000000ffff037224 */ /* 0x000fe200078e0088 */
[----:B------:R-:W-:Y:S01]  /*7aa0*/  MOV R216, R152 ;  /* 0x0000009800d87202 */ /* 0x000fe20000000f00 */
[----:B------:R-:W-:Y:S01]  /*7ab0*/  IMAD.MOV.U32 R139, RZ, RZ, R134 ;  /* 0x000000ffff8b7224 */ /* 0x000fe200078e0086 */
[----:B------:R-:W-:Y:S01]  /*7ac0*/  MOV R217, R155 ;  /* 0x0000009b00d97202 */ /* 0x000fe20000000f00 */
[----:B------:R-:W-:Y:S05]  /*7ad0*/  BRA `(.L_x_605) ;  /* 0x0000019000007947 */ /* 0x000fea0003800000 */
.L_x_607:
[----:B------:R-:W-:Y:S04]  /*7ae0*/  IADD3 R5, R207, -0x1, RZ ;  /* 0xffffffffcf057810 */ /* 0x000fe80007ffe0ff */
[----:B------:R-:W-:Y:S01]  /*7af0*/  SHF.R.S32.HI R4, RZ, 0x1f, R5 ;  /* 0x0000001fff047819 */ /* 0x000fe20000011405 */
[C---:B------:R-:W-:Y:S04]  /*7b00*/  IMAD.WIDE.U32 R20, R5.reuse, c[0x0][0x198], RZ ;  /* 0x0000660005147a25 */ /* 0x040fe800078e00ff */
[----:B------:R-:W-:Y:S04]  /*7b10*/  IMAD R4, R4, c[0x0][0x198], RZ ;  /* 0x0000660004047a24 */ /* 0x000fe800078e02ff */
[----:B------:R-:W-:Y:S01]  /*7b20*/  IMAD R4, R5, c[0x0][0x19c], R4 ;  /* 0x0000670005047a24 */ /* 0x000fe200078e0204 */
[C---:B------:R-:W-:Y:S03]  /*7b30*/  LEA R5, P1, R20.reuse, R200, 0x6 ;  /* 0x000000c814057211 */ /* 0x040fe600078230ff */
[----:B------:R-:W-:Y:S01]  /*7b40*/  IMAD.IADD R21, R21, 0x1, R4 ;  /* 0x0000000115157824 */ /* 0x000fe200078e0204 */
[C---:B------:R-:W-:Y:S04]  /*7b50*/  LEA R22, P2, R5.reuse, c[0x0][0x168], 0x1 ;  /* 0x00005a0005167a11 */ /* 0x040fe800078408ff */
        /* <DEDUP_REMOVED lines=17> */
.L_x_605:
[----:B------:R-:W-:Y:S04]  /*7c70*/  DEPBAR.LE SB0, 0x0 ;  /* 0x000080000000791a */ /* 0x000fe80000000000 */
[----:B------:R-:W-:Y:S01]  /*7c80*/  BAR.SYNC.DEFER_BLOCKING 0x0 ;  /* 0x0000000000007b1d */ /* 0x000fe20000010000 */
[----:B------:R-:W-:Y:S01]  /*7c90*/  SHF.R.S32.HI R137, RZ, 0x1f, R207 ;  /* 0x0000001fff897819 */ /* 0x000fe200000114cf */
[C---:B------:R-:W-:Y:S02]  /*7ca0*/  IMAD R136, R207.reuse, UR13, RZ ;  /* 0x0000000dcf887c24 */ /* 0x040fe4000f8e02ff */
[----:B------:R-:W-:Y:S04]  /*7cb0*/  IMAD.WIDE.U32 R176, R207, UR14, R216 ;  /* 0x0000000ecfb07c25 */ /* 0x000fe8000f8e00d8 */
[----:B------:R-:W-:Y:S01]  /*7cc0*/  IMAD R136, R137, UR14, R136 ;  /* 0x0000000e89887c24 */ /* 0x000fe2000f8e0288 */
[----:B------:R-:W-:Y:S04]  /*7cd0*/  LEA R178, P1, R176, c[0x0][0x170], 0x1 ;  /* 0x00005c00b0b27a11 */ /* 0x000fe800078208ff */
[----:B------:R-:W-:Y:S02]  /*7ce0*/  IADD3 R180, P0, R178, UR4, RZ ;  /* 0x00000004b2b47c10 */ /* 0x000fe4000ff1e0ff */
[----:B------:R-:W-:Y:S04]  /*7cf0*/  IADD3 R136, R177, R136, RZ ;  /* 0x00000088b1887210 */ /* 0x000fe80007ffe0ff */
        /* <DEDUP_REMOVED lines=8> */
[----:B------:R-:W-:Y:S04]  /*7d80*/  IADD3.X R177, R181, UR5, RZ, P1, !PT ;  /* 0x00000005b5b17c10 */ /* 0x000fe80008ffe4ff */
[----:B------:R-:W-:Y:S01]  /*7d90*/  IADD3.X R137, R177, UR5, RZ, P0, !PT ;  /* 0x00000005b1897c10 */ /* 0x000fe200087fe4ff */
[----:B------:R2:W-:Y:S01]  /*7da0*/  LDGSTS.E.BYPASS.LTC128B.128 [R199+0x6800], [R180.64] ;  /* 0x06800000b4c77fae */ /* 0x0005e2000b901d50 */
[----:B------:R-:W-:Y:S07]  /*7db0*/  ISETP.GT.AND P0, PT, R207, RZ, PT ;  /* 0x000000ffcf00720c */ /* 0x000fee0003f04270 */
[----:B------:R1:W-:Y:S08]  /*7dc0*/  LDGSTS.E.BYPASS.LTC128B.128 [R199+0x7000], [R176.64] ;  /* 0x07000000b0c77fae */ /* 0x0003f0000b901d50 */
[----:B------:R3:W-:Y:S08]  /*7dd0*/  LDGSTS.E.BYPASS.LTC128B.128 [R199+0x7800], [R136.64] ;  /* 0x0780000088c77fae */ /* 0x0007f0000b901d50 */
[----:B------:R-:W-:Y:S08]  /*7de0*/  LDSM.16.M88.4 R132, [R198] ;  /* 0x00000000c684783b */ /* 0x000ff00000000200 */
[----:B------:R-:W0:Y:S08]  /*7df0*/  LDGDEPBAR ;  /* 0x00000000000079af */ /* 0x000e300000000000 */
[----:B------:R-:W4:Y:S08]  /*7e00*/  LDSM.16.M88.4 R140, [R197] ;  /* 0x00000000c58c783b */ /* 0x000f300000000200 */
[----:B------:R-:W5:Y:S08]  /*7e10*/  LDSM.16.M88.4 R144, [R198+0x2000] ;  /* 0x00200000c690783b */ /* 0x000f700000000200 */
[----:B------:R-:W1:Y:S08]  /*7e20*/  LDSM.16.M88.4 R148, [R197+0x800] ;  /* 0x00080000c594783b */ /* 0x000e700000000200 */
[----:B------:R-:W1:Y:S08]  /*7e30*/  LDSM.16.M88.4 R152, [R197+0x1000] ;  /* 0x00100000c598783b */ /* 0x000e700000000200 */
[----:B------:R-:W1:Y:S08]  /*7e40*/  LDSM.16.M88.4 R156, [R197+0x1800] ;  /* 0x00180000c59c783b */ /* 0x000e700000000200 */
[----:B------:R-:W-:Y:S08]  /*7e50*/  LDSM.16.M88.4 R160, [R196] ;  /* 0x00000000c4a0783b */ /* 0x000ff00000000200 */
[----:B------:R-:W3:Y:S08]  /*7e60*/  LDSM.16.M88.4 R164, [R195] ;  /* 0x00000000c3a4783b */ /* 0x000ef00000000200 */
[----:B------:R-:W3:Y:S08]  /*7e70*/  LDSM.16.M88.4 R168, [R196+0x2000] ;  /* 0x00200000c4a8783b */ /* 0x000ef00000000200 */
[----:B------:R-:W3:Y:S08]  /*7e80*/  LDSM.16.M88.4 R172, [R195+0x800] ;  /* 0x00080000c3ac783b */ /* 0x000ef00000000200 */
[----:B-1----:R-:W-:Y:S08]  /*7e90*/  LDSM.16.M88.4 R176, [R185] ;  /* 0x00000000b9b0783b */ /* 0x002ff00000000200 */
[----:B--2---:R-:W-:Y:S01]  /*7ea0*/  LDSM.16.M88.4 R180, [R184] ;  /* 0x00000000b8b4783b */ /* 0x004fe20000000200 */
[-C--:B----4-:R-:W-:Y:S08]  /*7eb0*/  HMMA.16816.F32 R4, R132, R140.reuse, RZ ;  /* 0x0000008c8404723c */ /* 0x090ff000000018ff */
[C---:B-----5:R-:W-:Y:S08]  /*7ec0*/  HMMA.16816.F32 R8, R144.reuse, R140, RZ ;  /* 0x0000008c9008723c */ /* 0x060ff000000018ff */
[-C--:B------:R-:W-:Y:S08]  /*7ed0*/  HMMA.16816.F32 R12, R144, R142.reuse, RZ ;  /* 0x0000008e900c723c */ /* 0x080ff000000018ff */
[C---:B------:R-:W-:Y:S01]  /*7ee0*/  HMMA.16816.F32 R16, R132.reuse, R142, RZ ;  /* 0x0000008e8410723c */ /* 0x040fe200000018ff */
[----:B------:R-:W-:Y:S07]  /*7ef0*/  LDSM.16.M88.4 R140, [R195+0x1800] ;  /* 0x00180000c38c783b */ /* 0x000fee0000000200 */
[-C--:B------:R-:W-:Y:S08]  /*7f00*/  HMMA.16816.F32 R20, R132, R148.reuse, RZ ;  /* 0x000000948414723c */ /* 0x080ff000000018ff */
[C---:B------:R-:W-:Y:S08]  /*7f10*/  HMMA.16816.F32 R24, R144.reuse, R148, RZ ;  /* 0x000000949018723c */ /* 0x040ff000000018ff */
[-C--:B------:R-:W-:Y:S08]  /*7f20*/  HMMA.16816.F32 R28, R144, R150.reuse, RZ ;  /* 0x00000096901c723c */ /* 0x080ff000000018ff */
[C---:B------:R-:W-:Y:S01]  /*7f30*/  HMMA.16816.F32 R32, R132.reuse, R150, RZ ;  /* 0x000000968420723c */ /* 0x040fe200000018ff */
[----:B------:R-:W-:Y:S07]  /*7f40*/  LDSM.16.M88.4 R148, [R193] ;  /* 0x00000000c194783b */ /* 0x000fee0000000200 */
[-C--:B------:R-:W-:Y:S08]  /*7f50*/  HMMA.16816.F32 R36, R132, R152.reuse, RZ ;  /* 0x000000988424723c */ /* 0x080ff000000018ff */
[C---:B------:R-:W-:Y:S08]  /*7f60*/  HMMA.16816.F32 R40, R144.reuse, R152, RZ ;  /* 0x000000989028723c */ /* 0x040ff000000018ff */
[-C--:B------:R-:W-:Y:S08]  /*7f70*/  HMMA.16816.F32 R44, R144, R154.reuse, RZ ;  /* 0x0000009a902c723c */ /* 0x080ff000000018ff */
[C---:B------:R-:W-:Y:S01]  /*7f80*/  HMMA.16816.F32 R48, R132.reuse, R154, RZ ;  /* 0x0000009a8430723c */ /* 0x040fe200000018ff */
[----:B------:R-:W-:Y:S07]  /*7f90*/  LDSM.16.M88.4 R152, [R194+0x2000] ;  /* 0x00200000c298783b */ /* 0x000fee0000000200 */
[-C--:B------:R-:W-:Y:S08]  /*7fa0*/  HMMA.16816.F32 R52, R132, R156.reuse, RZ ;  /* 0x0000009c8434723c */ /* 0x080ff000000018ff */
[C---:B------:R-:W-:Y:S08]  /*7fb0*/  HMMA.16816.F32 R56, R144.reuse, R156, RZ ;  /* 0x0000009c9038723c */ /* 0x040ff000000018ff */
[-C--:B------:R-:W-:Y:S01]  /*7fc0*/  HMMA.16816.F32 R60, R144, R158.reuse, RZ ;  /* 0x0000009e903c723c */ /* 0x080fe200000018ff */
[----:B------:R-:W-:Y:S07]  /*7fd0*/  LDSM.16.M88.4 R144, [R194] ;  /* 0x00000000c290783b */ /* 0x000fee0000000200 */
[----:B------:R-:W-:Y:S01]  /*7fe0*/  HMMA.16816.F32 R64, R132, R158, RZ ;  /* 0x0000009e8440723c */ /* 0x000fe200000018ff */
[----:B------:R-:W1:Y:S07]  /*7ff0*/  LDSM.16.M88.4 R132, [R195+0x1000] ;  /* 0x00100000c384783b */ /* 0x000e6e0000000200 */
[-C--:B---3--:R-:W-:Y:S01]  /*8000*/  HMMA.16816.F32 R4, R160, R164.reuse, R4 ;  /* 0x000000a4a004723c */ /* 0x088fe20000001804 */
[----:B------:R-:W2:Y:S07]  /*8010*/  LDSM.16.M88.4 R156, [R187] ;  /* 0x00000000bb9c783b */ /* 0x000eae0000000200 */
[C---:B------:R-:W-:Y:S08]  /*8020*/  HMMA.16816.F32 R8, R168.reuse, R164, R8 ;  /* 0x000000a4a808723c */ /* 0x040ff00000001808 */
[-C--:B------:R-:W-:Y:S08]  /*8030*/  HMMA.16816.F32 R12, R168, R166.reuse, R12 ;  /* 0x000000a6a80c723c */ /* 0x080ff0000000180c */
[C---:B------:R-:W-:Y:S01]  /*8040*/  HMMA.16816.F32 R16, R160.reuse, R166, R16 ;  /* 0x000000a6a010723c */ /* 0x040fe20000001810 */
[----:B------:R-:W3:Y:S07]  /*8050*/  LDSM.16.M88.4 R164, [R186] ;  /* 0x00000000baa4783b */ /* 0x000eee0000000200 */
        /* <DEDUP_REMOVED lines=13> */
[----:B------:R-:W-:Y:S01]  /*8130*/  HMMA.16816.F32 R64, R160, R142, R64 ;  /* 0x0000008ea040723c */ /* 0x000fe20000001840 */
[----:B------:R-:W5:Y:S07]  /*8140*/  LDSM.16.M88.4 R140, [R184+0x800] ;  /* 0x00080000b88c783b */ /* 0x000f6e0000000200 */
        /* <DEDUP_REMOVED lines=15> */
[----:B------:R-:W-:Y:S01]  /*8240*/  HMMA.16816.F32 R64, R144, R178, R64 ;  /* 0x000000b29040723c */ /* 0x000fe20000001840 */
[----:B------:R-:W2:Y:S07]  /*8250*/  LDSM.16.M88.4 R144, [R184+0x1000] ;  /* 0x00100000b890783b */ /* 0x000eae0000000200 */
[-C--:B----4-:R-:W-:Y:S08]  /*8260*/  HMMA.16816.F32 R4, R172, R180.reuse, R4 ;  /* 0x000000b4ac04723c */ /* 0x090ff00000001804 */
[C---:B-1----:R-:W-:Y:S08]  /*8270*/  HMMA.16816.F32 R8, R132.reuse, R180, R8 ;  /* 0x000000b48408723c */ /* 0x042ff00000001808 */
[-C--:B------:R-:W-:Y:S08]  /*8280*/  HMMA.16816.F32 R12, R132, R182.reuse, R12 ;  /* 0x000000b6840c723c */ /* 0x080ff0000000180c */
[C---:B------:R-:W-:Y:S04]  /*8290*/  HMMA.16816.F32 R16, R172.reuse, R182, R16 ;  /* 0x000000b6ac10723c */ /* 0x040fe80000001810 */
[----:B------:R-:W-:Y:S02]  /*82a0*/  FMUL.FTZ R138, R4, c[0x0][0x2ec] ;  /* 0x0000bb00048a7a20 */ /* 0x000fe40000410000 */
[----:B------:R-:W-:Y:S02]  /*82b0*/  FMUL.FTZ R137, R6, c[0x0][0x2ec] ;  /* 0x0000bb0006897a20 */ /* 0x000fe40000410000 */
[----:B------:R1:W3:Y:S01]  /*82c0*/  MUFU.TANH R150, R138 ;  /* 0x0000008a00967308 */ /* 0x0002e20000002400 */
[-C--:B-----5:R-:W-:Y:S03]  /*82d0*/  HMMA.16816.F32 R20, R172, R140.reuse, R20 ;  /* 0x0000008cac14723c */ /* 0x0a0fe60000001814 */
[----:B------:R-:W-:Y:S02]  /*82e0*/  FMUL.FTZ R136, R7, c[0x0][0x2ec] ;  /* 0x0000bb0007887a20 */ /* 0x000fe40000410000 */
[----:B------:R-:W-:Y:S02]  /*82f0*/  FMUL.FTZ R251, R9, c[0x0][0x2ec] ;  /* 0x0000bb0009fb7a20 */ /* 0x000fe40000410000 */
[----:B------:R-:W-:Y:S01]  /*8300*/  FMUL.FTZ R176, R12, c[0x0][0x2ec] ;  /* 0x0000bb000cb07a20 */ /* 0x000fe20000410000 */
[C---:B------:R-:W-:Y:S01]  /*8310*/  HMMA.16816.F32 R24, R132.reuse, R140, R24 ;  /* 0x0000008c8418723c */ /* 0x040fe20000001818 */
[----:B------:R4:W3:Y:S03]  /*8320*/  MUFU.TANH R149, R137 ;  /* 0x0000008900957308 */ /* 0x0008e60000002400 */
[----:B------:R-:W-:Y:S02]  /*8330*/  FMUL.FTZ R247, R11, c[0x0][0x2ec] ;  /* 0x0000bb000bf77a20 */ /* 0x000fe40000410000 */
[----:B------:R-:W-:Y:S02]  /*8340*/  FMUL.FTZ R249, R10, c[0x0][0x2ec] ;  /* 0x0000bb000af97a20 */ /* 0x000fe40000410000 */
[-C--:B------:R-:W-:Y:S03]  /*8350*/  HMMA.16816.F32 R28, R132, R142.reuse, R28 ;  /* 0x0000008e841c723c */ /* 0x080fe6000000181c */
[----:B------:R5:W3:Y:S01]  /*8360*/  MUFU.TANH R7, R136 ;  /* 0x0000008800077308 */ /* 0x000ae20000002400 */
[----:B------:R-:W-:Y:S02]  /*8370*/  FMUL.FTZ R178, R16, c[0x0][0x2ec] ;  /* 0x0000bb0010b27a20 */ /* 0x000fe40000410000 */
[----:B------:R-:W-:Y:S02]  /*8380*/  FMUL.FTZ R177, R17, c[0x0][0x2ec] ;  /* 0x0000bb0011b17a20 */ /* 0x000fe40000410000 */
[C---:B------:R-:W-:Y:S01]  /*8390*/  HMMA.16816.F32 R32, R172.reuse, R142, R32 ;  /* 0x0000008eac20723c */ /* 0x040fe20000001820 */
[----:B------:R-:W3:Y:S01]  /*83a0*/  LDSM.16.M88.4 R140, [R184+0x1800] ;  /* 0x00180000b88c783b */ /* 0x000ee20000000200 */
[----:B------:R-:W-:Y:S04]  /*83b0*/  DEPBAR.LE SB0, 0x0 ;  /* 0x000080000000791a */ /* 0x000fe80000000000 */
[----:B------:R5:W3:Y:S01]  /*83c0*/  MUFU.TANH R11, R176 ;  /* 0x000000b0000b7308 */ /* 0x000ae20000002400 */
[----:B-1----:R-:W-:Y:S01]  /*83d0*/  FMUL.FTZ R138, R13, c[0x0][0x2ec] ;  /* 0x0000bb000d8a7a20 */ /* 0x002fe20000410000 */
[-C--:B--2---:R-:W-:Y:S01]  /*83e0*/  HMMA.16816.F32 R36, R172, R144.reuse, R36 ;  /* 0x00000090ac24723c */ /* 0x084fe20000001824 */
[----:B------:R-:W-:Y:S04]  /*83f0*/  BAR.SYNC.DEFER_BLOCKING 0x0 ;  /* 0x0000000000007b1d */ /* 0x000fe80000010000 */
[----:B----4-:R-:W-:Y:S02]  /*8400*/  FMUL.FTZ R137, R14, c[0x0][0x2ec] ;  /* 0x0000bb000e897a20 */ /* 0x010fe40000410000 */
[----:B------:R-:W-:Y:S01]  /*8410*/  FMUL.FTZ R179, R20, c[0x0][0x2ec] ;  /* 0x0000bb0014b37a20 */ /* 0x000fe20000410000 */
[----:B------:R1:W2:Y:S01]  /*8420*/  MUFU.TANH R9, R138 ;  /* 0x0000008a00097308 */ /* 0x0002a20000002400 */
[C---:B------:R-:W-:Y:S04]  /*8430*/  HMMA.16816.F32 R40, R132.reuse, R144, R40 ;  /* 0x000000908428723c */ /* 0x040fe80000001828 */
[----:B-----5:R-:W-:Y:S02]  /*8440*/  FMUL.FTZ R136, R15, c[0x0][0x2ec] ;  /* 0x0000bb000f887a20 */ /* 0x020fe40000410000 */
[----:B------:R-:W-:Y:S02]  /*8450*/  FMUL.FTZ R252, R26, c[0x0][0x2ec] ;  /* 0x0000bb001afc7a20 */ /* 0x000fe40000410000 */
[-C--:B------:R-:W-:Y:S01]  /*8460*/  HMMA.16816.F32 R44, R132, R146.reuse, R44 ;  /* 0x00000092842c723c */ /* 0x080fe2000000182c */
[----:B------:R4:W2:Y:S03]  /*8470*/  MUFU.TANH R14, R137 ;  /* 0x00000089000e7308 */ /* 0x0008a60000002400 */
[----:B------:R-:W-:Y:S02]  /*8480*/  FMUL.FTZ R227, R5, c[0x0][0x2ec] ;  /* 0x0000bb0005e37a20 */ /* 0x000fe40000410000 */
[----:B------:R-:W-:Y:S02]  /*8490*/  FMUL.FTZ R176, R18, c[0x0][0x2ec] ;  /* 0x0000bb0012b07a20 */ /* 0x000fe40000410000 */
[C---:B------:R-:W-:Y:S03]  /*84a0*/  HMMA.16816.F32 R48, R172.reuse, R146, R48 ;  /* 0x00000092ac30723c */ /* 0x040fe60000001830 */
[----:B------:R5:W2:Y:S01]  /*84b0*/  MUFU.TANH R154, R178 ;  /* 0x000000b2009a7308 */ /* 0x000aa20000002400 */
[----:B------:R-:W-:Y:S02]  /*84c0*/  FMUL.FTZ R243, R8, c[0x0][0x2ec] ;  /* 0x0000bb0008f37a20 */ /* 0x000fe40000410000 */
[----:B------:R-:W-:Y:S02]  /*84d0*/  FMUL.FTZ R241, R24, c[0x0][0x2ec] ;  /* 0x0000bb0018f17a20 */ /* 0x000fe40000410000 */
[----:B-1----:R-:W-:Y:S01]  /*84e0*/  FMUL.FTZ R138, R19, c[0x0][0x2ec] ;  /* 0x0000bb00138a7a20 */ /* 0x002fe20000410000 */
[-C--:B---3--:R-:W-:Y:S03]  /*84f0*/  HMMA.16816.F32 R52, R172, R140.reuse, R52 ;  /* 0x0000008cac34723c */ /* 0x088fe60000001834 */
[----:B------:R-:W-:Y:S01]  /*8500*/  FMUL.FTZ R239, R25, c[0x0][0x2ec] ;  /* 0x0000bb0019ef7a20 */ /* 0x000fe20000410000 */
[----:B------:R1:W3:Y:S01]  /*8510*/  MUFU.TANH R19, R138 ;  /* 0x0000008a00137308 */ /* 0x0002e20000002400 */
[----:B------:R-:W-:Y:S02]  /*8520*/  FMUL.FTZ R250, R27, c[0x0][0x2ec] ;  /* 0x0000bb001bfa7a20 */ /* 0x000fe40000410000 */
[----:B------:R-:W-:Y:S01]  /*8530*/  FMUL.FTZ R237, R28, c[0x0][0x2ec] ;  /* 0x0000bb001ced7a20 */ /* 0x000fe20000410000 */
[C---:B------:R-:W-:Y:S04]  /*8540*/  HMMA.16816.F32 R56, R132.reuse, R140, R56 ;  /* 0x0000008c8438723c */ /* 0x040fe80000001838 */
[----:B----4-:R-:W-:Y:S02]  /*8550*/  FMUL.FTZ R137, R22, c[0x0][0x2ec] ;  /* 0x0000bb0016897a20 */ /* 0x010fe40000410000 */
[----:B------:R4:W2:Y:S01]  /*8560*/  MUFU.TANH R10, R136 ;  /* 0x00000088000a7308 */ /* 0x0008a20000002400 */
[----:B------:R-:W-:Y:S01]  /*8570*/  FMUL.FTZ R235, R29, c[0x0][0x2ec] ;  /* 0x0000bb001deb7a20 */ /* 0x000fe20000410000 */
[-C--:B------:R-:W-:Y:S04]  /*8580*/  HMMA.16816.F32 R60, R132, R142.reuse, R60 ;  /* 0x0000008e843c723c */ /* 0x080fe8000000183c */
[----:B-----5:R-:W-:Y:S02]  /*8590*/  FMUL.FTZ R178, R21, c[0x0][0x2ec] ;  /* 0x0000bb0015b27a20 */ /* 0x020fe40000410000 */
[----:B------:R-:W-:Y:S02]  /*85a0*/  FMUL.FTZ R248, R30, c[0x0][0x2ec] ;  /* 0x0000bb001ef87a20 */ /* 0x000fe40000410000 */
[----:B------:R-:W2:Y:S01]  /*85b0*/  MUFU.TANH R166, R177 ;  /* 0x000000b100a67308 */ /* 0x000ea20000002400 */
[----:B------:R-:W-:Y:S04]  /*85c0*/  HMMA.16816.F32 R64, R172, R142, R64 ;  /* 0x0000008eac40723c */ /* 0x000fe80000001840 */
[----:B-1----:R-:W-:Y:S02]  /*85d0*/  FMUL.FTZ R138, R32, c[0x0][0x2ec] ;  /* 0x0000bb00208a7a20 */ /* 0x002fe40000410000 */
[----:B------:R-:W-:Y:S02]  /*85e0*/  FMUL.FTZ R242, R31, c[0x0][0x2ec] ;  /* 0x0000bb001ff27a20 */ /* 0x000fe40000410000 */
[----:B------:R-:W-:Y:S01]  /*85f0*/  FMUL.FTZ R245, R35, c[0x0][0x2ec] ;  /* 0x0000bb0023f57a20 */ /* 0x000fe20000410000 */
[----:B------:R-:W1:Y:S03]  /*8600*/  MUFU.TANH R162, R176 ;  /* 0x000000b000a27308 */ /* 0x000e660000002400 */
[----:B------:R-:W-:Y:S02]  /*8610*/  FMUL.FTZ R246, R36, c[0x0][0x2ec] ;  /* 0x0000bb0024f67a20 */ /* 0x000fe40000410000 */
[----:B----4-:R-:W-:Y:S02]  /*8620*/  FMUL.FTZ R136, R23, c[0x0][0x2ec] ;  /* 0x0000bb0017887a20 */ /* 0x010fe40000410000 */
[----:B------:R-:W-:Y:S02]  /*8630*/  FMUL.FTZ R244, R37, c[0x0][0x2ec] ;  /* 0x0000bb0025f47a20 */ /* 0x000fe40000410000 */
[----:B------:R-:W-:Y:S01]  /*8640*/  FMUL.FTZ R232, R38, c[0x0][0x2ec] ;  /* 0x0000bb0026e87a20 */ /* 0x000fe20000410000 */
[----:B------:R-:W4:Y:S01]  /*8650*/  MUFU.TANH R17, R179 ;  /* 0x000000b300117308 */ /* 0x000f220000002400 */
[----:B------:R-:W-:Y:S02]  /*8660*/  FMUL.FTZ R230, R39, c[0x0][0x2ec] ;  /* 0x0000bb0027e67a20 */ /* 0x000fe40000410000 */
[----:B------:R-:W-:Y:S02]  /*8670*/  FMUL.FTZ R229, R40, c[0x0][0x2ec] ;  /* 0x0000bb0028e57a20 */ /* 0x000fe40000410000 */
[----:B------:R-:W-:Y:S02]  /*8680*/  FMUL.FTZ R231, R41, c[0x0][0x2ec] ;  /* 0x0000bb0029e77a20 */ /* 0x000fe40000410000 */
[----:B------:R-:W-:Y:S02]  /*8690*/  FMUL.FTZ R226, R42, c[0x0][0x2ec] ;  /* 0x0000bb002ae27a20 */ /* 0x000fe40000410000 */
[----:B------:R-:W-:Y:S01]  /*86a0*/  FMUL.FTZ R224, R43, c[0x0][0x2ec] ;  /* 0x0000bb002be07a20 */ /* 0x000fe20000410000 */
[----:B------:R5:W1:Y:S01]  /*86b0*/  MUFU.TANH R15, R178 ;  /* 0x000000b2000f7308 */ /* 0x000a620000002400 */
        /* <DEDUP_REMOVED lines=11> */
[----:B------:R2:W2:Y:S01]  /*8770*/  MUFU.TANH R26, R138 ;  /* 0x0000008a001a7308 */ /* 0x0004a20000002400 */
[----:B------:R-:W-:Y:S02]  /*8780*/  FMUL.FTZ R214, R54, c[0x0][0x2ec] ;  /* 0x0000bb0036d67a20 */ /* 0x000fe40000410000 */
[----:B------:R-:W-:Y:S02]  /*8790*/  FMUL.FTZ R212, R55, c[0x0][0x2ec] ;  /* 0x0000bb0037d47a20 */ /* 0x000fe40000410000 */
[----:B------:R-:W-:Y:S02]  /*87a0*/  FMUL.FTZ R181, R56, c[0x0][0x2ec] ;  /* 0x0000bb0038b57a20 */ /* 0x000fe40000410000 */
[----:B------:R-:W-:Y:S02]  /*87b0*/  FMUL.FTZ R180, R57, c[0x0][0x2ec] ;  /* 0x0000bb0039b47a20 */ /* 0x000fe40000410000 */
[----:B-----5:R-:W-:Y:S01]  /*87c0*/  FMUL.FTZ R178, R58, c[0x0][0x2ec] ;  /* 0x0000bb003ab27a20 */ /* 0x020fe20000410000 */
[----:B------:R5:W3:Y:S01]  /*87d0*/  MUFU.TANH R18, R136 ;  /* 0x0000008800127308 */ /* 0x000ae20000002400 */
[----:B------:R-:W-:Y:S02]  /*87e0*/  FMUL.FTZ R177, R59, c[0x0][0x2ec] ;  /* 0x0000bb003bb17a20 */ /* 0x000fe40000410000 */
[----:B------:R-:W-:Y:S02]  /*87f0*/  FMUL.FTZ R176, R60, c[0x0][0x2ec] ;  /* 0x0000bb003cb07a20 */ /* 0x000fe40000410000 */
[----:B-1----:R-:W-:Y:S02]  /*8800*/  FMUL.FTZ R137, R33, c[0x0][0x2ec] ;  /* 0x0000bb0021897a20 */ /* 0x002fe40000410000 */
[----:B------:R-:W-:Y:S02]  /*8810*/  FMUL.FTZ R179, R61, c[0x0][0x2ec] ;  /* 0x0000bb003db37a20 */ /* 0x000fe40000410000 */
[----:B------:R-:W-:Y:S01]  /*8820*/  FMUL.FTZ R228, R64, c[0x0][0x2ec] ;  /* 0x0000bb0040e47a20 */ /* 0x000fe20000410000 */
[----:B------:R-:W1:Y:S01]  /*8830*/  MUFU.TANH R227, R227 ;  /* 0x000000e300e37308 */ /* 0x000e620000002400 */
[----:B------:R-:W-:Y:S02]  /*8840*/  FMUL.FTZ R221, R65, c[0x0][0x2ec] ;  /* 0x0000bb0041dd7a20 */ /* 0x000fe40000410000 */
[----:B------:R-:W-:Y:S02]  /*8850*/  FMUL.FTZ R183, R66, c[0x0][0x2ec] ;  /* 0x0000bb0042b77a20 */ /* 0x000fe40000410000 */
[----:B--2---:R-:W-:Y:S02]  /*8860*/  FMUL.FTZ R138, R62, c[0x0][0x2ec] ;  /* 0x0000bb003e8a7a20 */ /* 0x004fe40000410000 */
[----:B------:R-:W-:Y:S02]  /*8870*/  FMUL.FTZ R182, R67, c[0x0][0x2ec] ;  /* 0x0000bb0043b67a20 */ /* 0x000fe40000410000 */
[----:B------:R-:W-:Y:S01]  /*8880*/  FMUL.FTZ R63, R63, c[0x0][0x2ec] ;  /* 0x0000bb003f3f7a20 */ /* 0x000fe20000410000 */
[----:B------:R-:W2:Y:S01]  /*8890*/  MUFU.TANH R243, R243 ;  /* 0x000000f300f37308 */ /* 0x000ea20000002400 */
[----:B-----5:R-:W-:Y:S09]  /*88a0*/  FMUL.FTZ R136, R34, c[0x0][0x2ec] ;  /* 0x0000bb0022887a20 */ /* 0x020ff20000410000 */
        /* <DEDUP_REMOVED lines=47> */
.L_x_606:
[----:B-1----:R-:W-:Y:S01]  /*8ba0*/  FMNMX.FTZ R4, R150, R3, !PT ;  /* 0x0000000396047209 */ /* 0x002fe20007810000 */
[----:B------:R-:W-:Y:S01]  /*8bb0*/  LDSM.16.MT88.4 R36, [R190+0x6000] ;  /* 0x00600000be24783b */ /* 0x000fe20000004200 */
[----:B------:R-:W-:Y:S02]  /*8bc0*/  FMNMX.FTZ R6, R243, R139, !PT ;  /* 0x0000008bf3067209 */ /* 0x000fe40007810000 */
[----:B------:R-:W-:Y:S02]  /*8bd0*/  FMNMX.FTZ R21, R227, R4, !PT ;  /* 0x00000004e3157209 */ /* 0x000fe40007810000 */
[----:B------:R-:W-:Y:S02]  /*8be0*/  FMNMX.FTZ R4, R149, R2, !PT ;  /* 0x0000000295047209 */ /* 0x000fe40007810000 */
        /* <DEDUP_REMOVED lines=61> */
[----:B------:R-:W-:Y:S02]  /*8fc0*/  IADD3 R207, R207, -0x1, RZ ;  /* 0xffffffffcfcf7810 */ /* 0x000fe40007ffe0ff */
[----:B------:R-:W-:Y:S03]  /*8fd0*/  FMNMX.FTZ R6, R137, R4, !PT ;  /* 0x0000000489067209 */ /* 0x000fe60007810000 */
[----:B------:R-:W-:Y:S08]  /*8fe0*/  SHFL.BFLY PT, R16, R21, 0x2, 0x1f ;  /* 0x0c401f0015107f89 */ /* 0x000ff000000e0000 */
[----:B------:R-:W-:Y:S08]  /*8ff0*/  SHFL.BFLY PT, R25, R12, 0x2, 0x1f ;  /* 0x0c401f000c197f89 */ /* 0x000ff000000e0000 */
[----:B------:R-:W1:Y:S02]  /*9000*/  SHFL.BFLY PT, R5, R6, 0x2, 0x1f ;  /* 0x0c401f0006057f89 */ /* 0x000e6400000e0000 */
[----:B-1----:R-:W-:Y:S02]  /*9010*/  FMNMX.FTZ R4, R6, R5, !PT ;  /* 0x0000000506047209 */ /* 0x002fe40007810000 */
[----:B------:R-:W-:Y:S02]  /*9020*/  FMNMX.FTZ R23, R8, R23, !PT ;  /* 0x0000001708177209 */ /* 0x000fe40007810000 */
[----:B------:R-:W-:Y:S02]  /*9030*/  FMNMX.FTZ R8, R21, R16, !PT ;  /* 0x0000001015087209 */ /* 0x000fe40007810000 */
[----:B------:R-:W1:Y:S01]  /*9040*/  SHFL.BFLY PT, R133, R4, 0x1, 0x1f ;  /* 0x0c201f0004857f89 */ /* 0x000e6200000e0000 */
[----:B------:R-:W-:Y:S07]  /*9050*/  FMNMX.FTZ R21, R12, R25, !PT ;  /* 0x000000190c157209 */ /* 0x000fee0007810000 */
[----:B------:R-:W2:Y:S08]  /*9060*/  SHFL.BFLY PT, R136, R23, 0x1, 0x1f ;  /* 0x0c201f0017887f89 */ /* 0x000eb000000e0000 */
[----:B------:R-:W3:Y:S08]  /*9070*/  SHFL.BFLY PT, R134, R21, 0x1, 0x1f ;  /* 0x0c201f0015867f89 */ /* 0x000ef000000e0000 */
[----:B------:R-:W4:Y:S01]  /*9080*/  SHFL.BFLY PT, R135, R8, 0x1, 0x1f ;  /* 0x0c201f0008877f89 */ /* 0x000f2200000e0000 */
[----:B-1----:R-:W-:Y:S05]  /*9090*/  FMNMX.FTZ R133, R4, R133, !PT ;  /* 0x0000008504857209 */ /* 0x002fea0007810000 */
[----:B------:R-:W-:Y:S01]  /*90a0*/  FADD.FTZ R4, -R133, R0 ;  /* 0x0000000085047221 */ /* 0x000fe20000010100 */
[----:B--2---:R-:W-:Y:S01]  /*90b0*/  FMNMX.FTZ R136, R23, R136, !PT ;  /* 0x0000008817887209 */ /* 0x004fe20007810000 */
[----:B------:R-:W-:Y:S02]  /*90c0*/  FMUL.FTZ R165, R133, c[0x0][0x23c] ;  /* 0x00008f0085a57a20 */ /* 0x000fe40000410000 */
[----:B------:R-:W-:Y:S01]  /*90d0*/  FMUL.FTZ R0, R4, c[0x0][0x23c] ;  /* 0x00008f0004007a20 */ /* 0x000fe20000410000 */
[C---:B------:R-:W-:Y:S01]  /*90e0*/  FSETP.NEU.FTZ.AND P1, PT, R136.reuse, -INF , PT ;  /* 0xff8000008800780b */ /* 0x040fe20003f3d000 */
[C---:B------:R-:W-:Y:S02]  /*90f0*/  FMUL.FTZ R233, R136.reuse, c[0x0][0x23c] ;  /* 0x00008f0088e97a20 */ /* 0x040fe40000410000 */
[----:B------:R-:W-:Y:S01]  /*9100*/  FADD.FTZ R5, -R136, R3 ;  /* 0x0000000388057221 */ /* 0x000fe20000010100 */
[----:B---3--:R-:W-:Y:S01]  /*9110*/  FMNMX.FTZ R134, R21, R134, !PT ;  /* 0x0000008615867209 */ /* 0x008fe20007810000 */
[----:B------:R-:W1:Y:S01]  /*9120*/  MUFU.EX2 R0, R0 ;  /* 0x0000000000007308 */ /* 0x000e620000000800 */
[----:B------:R-:W2:Y:S01]  /*9130*/  LDSM.16.MT88.4 R20, [R191+0x6000] ;  /* 0x00600000bf14783b */ /* 0x000ea20000004200 */
[----:B------:R-:W-:Y:S01]  /*9140*/  FSEL R233, R233, RZ, P1 ;  /* 0x000000ffe9e97208 */ /* 0x000fe20000800000 */
[----:B------:R-:W-:Y:S02]  /*9150*/  FMUL.FTZ R132, R5, c[0x0][0x23c] ;  /* 0x00008f0005847a20 */ /* 0x000fe40000410000 */
[----:B------:R-:W-:Y:S02]  /*9160*/  FMUL.FTZ R170, R134, c[0x0][0x23c] ;  /* 0x00008f0086aa7a20 */ /* 0x000fe40000410000 */
[--C-:B------:R-:W-:Y:S01]  /*9170*/  FFMA.FTZ R155, R17, c[0x0][0x23c], -R233.reuse ;  /* 0x00008f00119b7a23 */ /* 0x100fe200000108e9 */
[----:B----4-:R-:W-:Y:S01]  /*9180*/  FMNMX.FTZ R135, R8, R135, !PT ;  /* 0x0000008708877209 */ /* 0x010fe20007810000 */
[--C-:B------:R-:W-:Y:S01]  /*9190*/  FFMA.FTZ R160, R33, c[0x0][0x23c], -R233.reuse ;  /* 0x00008f0021a07a23 */ /* 0x100fe200000108e9 */
[----:B------:R-:W3:Y:S01]  /*91a0*/  MUFU.EX2 R132, R132 ;  /* 0x0000008400847308 */ /* 0x000ee20000000800 */
[--C-:B------:R-:W-:Y:S01]  /*91b0*/  FFMA.FTZ R158, R227, c[0x0][0x23c], -R233.reuse ;  /* 0x00008f00e39e7a23 */ /* 0x100fe200000108e9 */
[C---:B------:R-:W-:Y:S01]  /*91c0*/  FSETP.NEU.FTZ.AND P1, PT, R135.reuse, -INF , PT ;  /* 0xff8000008700780b */ /* 0x040fe20003f3d000 */
[C---:B------:R-:W-:Y:S02]  /*91d0*/  FMUL.FTZ R4, R135.reuse, c[0x0][0x23c] ;  /* 0x00008f0087047a20 */ /* 0x040fe40000410000 */
[----:B------:R-:W-:Y:S02]  /*91e0*/  FADD.FTZ R2, -R135, R2 ;  /* 0x0000000287027221 */ /* 0x000fe40000010100 */
[----:B------:R-:W-:Y:S01]  /*91f0*/  FFMA.FTZ R159, R150, c[0x0][0x23c], -R233 ;  /* 0x00008f00969f7a23 */ /* 0x000fe200000108e9 */
[----:B------:R-:W-:Y:S01]  /*9200*/  FSEL R227, R4, RZ, P1 ;  /* 0x000000ff04e37208 */ /* 0x000fe20000800000 */
[----:B------:R-:W-:Y:S01]  /*9210*/  FMUL.FTZ R3, R2, c[0x0][0x23c] ;  /* 0x00008f0002037a20 */ /* 0x000fe20000410000 */
[----:B------:R-:W-:Y:S01]  /*9220*/  MUFU.EX2 R158, R158 ;  /* 0x0000009e009e7308 */ /* 0x000fe20000000800 */
[C---:B------:R-:W-:Y:S01]  /*9230*/  FADD.FTZ R2, -R134.reuse, R139 ;  /* 0x0000008b86027221 */ /* 0x040fe20000010100 */
[----:B------:R-:W-:Y:S01]  /*9240*/  FSETP.NEU.FTZ.AND P1, PT, R134, -INF , PT ;  /* 0xff8000008600780b */ /* 0x000fe20003f3d000 */
[--C-:B------:R-:W-:Y:S02]  /*9250*/  FFMA.FTZ R147, R18, c[0x0][0x23c], -R227.reuse ;  /* 0x00008f0012937a23 */ /* 0x100fe400000108e3 */
[----:B-1----:R-:W-:Y:S01]  /*9260*/  FMUL.FTZ R58, R0, R78 ;  /* 0x0000004e003a7220 */ /* 0x002fe20000410000 */
[----:B------:R-:W-:Y:S01]  /*9270*/  FSEL R170, R170, RZ, P1 ;  /* 0x000000ffaaaa7208 */ /* 0x000fe20000800000 */
[----:B------:R-:W-:Y:S01]  /*9280*/  FMUL.FTZ R59, R0, R79 ;  /* 0x0000004f003b7220 */ /* 0x000fe20000410000 */
[----:B------:R-:W-:Y:S01]  /*9290*/  FSETP.NEU.FTZ.AND P1, PT, R133, -INF , PT ;  /* 0xff8000008500780b */ /* 0x000fe20003f3d000 */
[--C-:B------:R-:W-:Y:S01]  /*92a0*/  FFMA.FTZ R161, R34, c[0x0][0x23c], -R227.reuse ;  /* 0x00008f0022a17a23 */ /* 0x100fe200000108e3 */
[----:B------:R-:W1:Y:S01]  /*92b0*/  MUFU.EX2 R3, R3 ;  /* 0x0000000300037308 */ /* 0x000e620000000800 */
[--C-:B------:R-:W-:Y:S01]  /*92c0*/  FFMA.FTZ R152, R149, c[0x0][0x23c], -R227.reuse ;  /* 0x00008f0095987a23 */ /* 0x100fe200000108e3 */
[----:B------:R-:W-:Y:S01]  /*92d0*/  FSEL R165, R165, RZ, P1 ;  /* 0x000000ffa5a57208 */ /* 0x000fe20000800000 */
[--C-:B------:R-:W-:Y:S02]  /*92e0*/  FFMA.FTZ R149, R19, c[0x0][0x23c], -R227.reuse ;  /* 0x00008f0013957a23 */ /* 0x100fe400000108e3 */
[C---:B---3--:R-:W-:Y:S02]  /*92f0*/  FMUL.FTZ R16, R132.reuse, R116 ;  /* 0x0000007484107220 */ /* 0x048fe40000410000 */
[C---:B------:R-:W-:Y:S02]  /*9300*/  FMUL.FTZ R17, R132.reuse, R117 ;  /* 0x0000007584117220 */ /* 0x040fe40000410000 */
[C---:B------:R-:W-:Y:S01]  /*9310*/  FMUL.FTZ R32, R132.reuse, R100 ;  /* 0x0000006484207220 */ /* 0x040fe20000410000 */
[----:B------:R-:W3:Y:S01]  /*9320*/  MUFU.EX2 R159, R159 ;  /* 0x0000009f009f7308 */ /* 0x000ee20000000800 */
[C---:B------:R-:W-:Y:S02]  /*9330*/  FMUL.FTZ R33, R132.reuse, R101 ;  /* 0x0000006584217220 */ /* 0x040fe40000410000 */
[C---:B------:R-:W-:Y:S02]  /*9340*/  FMUL.FTZ R48, R132.reuse, R84 ;  /* 0x0000005484307220 */ /* 0x040fe40000410000 */
[----:B------:R-:W-:Y:S02]  /*9350*/  FMUL.FTZ R49, R132, R85 ;  /* 0x0000005584317220 */ /* 0x000fe40000410000 */
[----:B------:R-:W-:Y:S02]  /*9360*/  FMUL.FTZ R5, R2, c[0x0][0x23c] ;  /* 0x00008f0002057a20 */ /* 0x000fe40000410000 */
[----:B------:R-:W-:Y:S01]  /*9370*/  FMUL.FTZ R4, R132, R128 ;  /* 0x0000008084047220 */ /* 0x000fe20000410000 */
[----:B------:R-:W-:Y:S01]  /*9380*/  MUFU.EX2 R152, R152 ;  /* 0x0000009800987308 */ /* 0x000fe20000000800 */
[C---:B------:R-:W-:Y:S02]  /*9390*/  FMUL.FTZ R27, R0.reuse, R111 ;  /* 0x0000006f001b7220 */ /* 0x040fe40000410000 */
[----:B------:R-:W-:Y:S02]  /*93a0*/  FMUL.FTZ R30, R0, R106 ;  /* 0x0000006a001e7220 */ /* 0x000fe40000410000 */
[C---:B-1----:R-:W-:Y:S02]  /*93b0*/  FMUL.FTZ R18, R3.reuse, R118 ;  /* 0x0000007603127220 */ /* 0x042fe40000410000 */
[C---:B------:R-:W-:Y:S02]  /*93c0*/  FMUL.FTZ R19, R3.reuse, R119 ;  /* 0x0000007703137220 */ /* 0x040fe40000410000 */
[----:B------:R-:W-:Y:S01]  /*93d0*/  LDSM.16.MT88.4 R116, [R191+0x7800] ;  /* 0x00780000bf74783b */ /* 0x000fe20000004200 */
[----:B------:R-:W1:Y:S01]  /*93e0*/  MUFU.EX2 R2, R5 ;  /* 0x0000000500027308 */ /* 0x000e620000000800 */
[C---:B------:R-:W-:Y:S02]  /*93f0*/  FMUL.FTZ R34, R3.reuse, R102 ;  /* 0x0000006603227220 */ /* 0x040fe40000410000 */
[C---:B------:R-:W-:Y:S01]  /*9400*/  FMUL.FTZ R35, R3.reuse, R103 ;  /* 0x0000006703237220 */ /* 0x040fe20000410000 */
[----:B---3--:R-:W-:Y:S01]  /*9410*/  F2FP.PACK_AB R128, R158, R159 ;  /* 0x0000009f9e80723e */ /* 0x008fe200000000ff */
[C---:B------:R-:W-:Y:S02]  /*9420*/  FMUL.FTZ R50, R3.reuse, R86 ;  /* 0x0000005603327220 */ /* 0x040fe40000410000 */
[----:B------:R-:W-:Y:S01]  /*9430*/  LDSM.16.MT88.4 R100, [R190+0x7800] ;  /* 0x00780000be64783b */ /* 0x000fe20000004200 */
[C---:B------:R-:W-:Y:S02]  /*9440*/  FMUL.FTZ R51, R3.reuse, R87 ;  /* 0x0000005703337220 */ /* 0x040fe40000410000 */
[----:B------:R-:W-:Y:S01]  /*9450*/  MUFU.EX2 R149, R149 ;  /* 0x0000009500957308 */ /* 0x000fe20000000800 */
[----:B------:R-:W-:Y:S02]  /*9460*/  FMUL.FTZ R6, R3, R130 ;  /* 0x0000008203067220 */ /* 0x000fe40000410000 */
[C---:B------:R-:W-:Y:S02]  /*9470*/  FMUL.FTZ R31, R0.reuse, R107 ;  /* 0x0000006b001f7220 */ /* 0x040fe40000410000 */
[----:B------:R-:W-:Y:S01]  /*9480*/  LDSM.16.MT88.4 R84, [R189+0x6800] ;  /* 0x00680000bd54783b */ /* 0x000fe20000004200 */
[C---:B------:R-:W-:Y:S02]  /*9490*/  FMUL.FTZ R42, R0.reuse, R94 ;  /* 0x0000005e002a7220 */ /* 0x040fe40000410000 */
[----:B------:R-:W-:Y:S02]  /*94a0*/  FMUL.FTZ R43, R0, R95 ;  /* 0x0000005f002b7220 */ /* 0x000fe40000410000 */
[----:B------:R-:W-:Y:S01]  /*94b0*/  MUFU.EX2 R155, R155 ;  /* 0x0000009b009b7308 */ /* 0x000fe20000000800 */
[----:B------:R-:W-:Y:S02]  /*94c0*/  FFMA.FTZ R151, R7, c[0x0][0x23c], -R227 ;  /* 0x00008f0007977a23 */ /* 0x000fe400000108e3 */
[--C-:B------:R-:W-:Y:S02]  /*94d0*/  FFMA.FTZ R157, R154, c[0x0][0x23c], -R233.reuse ;  /* 0x00008f009a9d7a23 */ /* 0x100fe400000108e9 */
[----:B------:R-:W-:Y:S02]  /*94e0*/  FFMA.FTZ R156, R166, c[0x0][0x23c], -R233 ;  /* 0x00008f00a69c7a23 */ /* 0x000fe400000108e9 */
[----:B------:R-:W-:Y:S02]  /*94f0*/  FFMA.FTZ R150, R162, c[0x0][0x23c], -R227 ;  /* 0x00008f00a2967a23 */ /* 0x000fe400000108e3 */
[C---:B-1----:R-:W-:Y:S01]  /*9500*/  FMUL.FTZ R56, R2.reuse, R76 ;  /* 0x0000004c02387220 */ /* 0x042fe20000410000 */
[----:B------:R-:W1:Y:S01]  /*9510*/  MUFU.EX2 R151, R151 ;  /* 0x0000009700977308 */ /* 0x000e620000000800 */
[----:B------:R-:W-:Y:S02]  /*9520*/  FMUL.FTZ R57, R2, R77 ;  /* 0x0000004d02397220 */ /* 0x000fe40000410000 */
[----:B------:R-:W-:Y:S01]  /*9530*/  LDSM.16.MT88.4 R76, [R191+0x6800] ;  /* 0x00680000bf4c783b */ /* 0x000fe20000004200 */
[----:B------:R-:W-:Y:S02]  /*9540*/  FMUL.FTZ R5, R132, R129 ;  /* 0x0000008184057220 */ /* 0x000fe40000410000 */
[----:B------:R-:W-:Y:S02]  /*9550*/  FMUL.FTZ R7, R3, R131 ;  /* 0x0000008303077220 */ /* 0x000fe40000410000 */
[C---:B------:R-:W-:Y:S02]  /*9560*/  FMUL.FTZ R8, R2.reuse, R124 ;  /* 0x0000007c02087220 */ /* 0x040fe40000410000 */
[----:B------:R-:W-:Y:S01]  /*9570*/  MUFU.EX2 R157, R157 ;  /* 0x0000009d009d7308 */ /* 0x000fe20000000800 */
[C---:B------:R-:W-:Y:S02]  /*9580*/  FMUL.FTZ R12, R2.reuse, R120 ;  /* 0x00000078020c7220 */ /* 0x040fe40000410000 */
[C---:B------:R-:W-:Y:S02]  /*9590*/  FMUL.FTZ R24, R2.reuse, R108 ;  /* 0x0000006c02187220 */ /* 0x040fe40000410000 */
[C---:B------:R-:W-:Y:S02]  /*95a0*/  FMUL.FTZ R25, R2.reuse, R109 ;  /* 0x0000006d02197220 */ /* 0x040fe40000410000 */
[C---:B------:R-:W-:Y:S02]  /*95b0*/  FMUL.FTZ R28, R2.reuse, R104 ;  /* 0x00000068021c7220 */ /* 0x040fe40000410000 */
[C---:B------:R-:W-:Y:S01]  /*95c0*/  FMUL.FTZ R29, R2.reuse, R105 ;  /* 0x00000069021d7220 */ /* 0x040fe20000410000 */
[----:B------:R-:W3:Y:S01]  /*95d0*/  MUFU.EX2 R156, R156 ;  /* 0x0000009c009c7308 */ /* 0x000ee20000000800 */
[C---:B------:R-:W-:Y:S02]  /*95e0*/  FMUL.FTZ R40, R2.reuse, R92 ;  /* 0x0000005c02287220 */ /* 0x040fe40000410000 */
[C---:B------:R-:W-:Y:S01]  /*95f0*/  FMUL.FTZ R41, R2.reuse, R93 ;  /* 0x0000005d02297220 */ /* 0x040fe20000410000 */
[----:B-1----:R-:W-:Y:S01]  /*9600*/  F2FP.PACK_AB R129, R151, R152 ;  /* 0x000000989781723e */ /* 0x002fe200000000ff */
[C---:B------:R-:W-:Y:S02]  /*9610*/  FMUL.FTZ R44, R2.reuse, R88 ;  /* 0x00000058022c7220 */ /* 0x040fe40000410000 */
[----:B------:R-:W-:Y:S02]  /*9620*/  FMUL.FTZ R45, R2, R89 ;  /* 0x00000059022d7220 */ /* 0x000fe40000410000 */
[----:B------:R-:W-:Y:S01]  /*9630*/  FMUL.FTZ R46, R0, R90 ;  /* 0x0000005a002e7220 */ /* 0x000fe20000410000 */
[----:B------:R-:W1:Y:S01]  /*9640*/  MUFU.EX2 R150, R150 ;  /* 0x0000009600967308 */ /* 0x000e620000000800 */
[--C-:B------:R-:W-:Y:S02]  /*9650*/  FFMA.FTZ R144, R11, c[0x0][0x23c], -R170.reuse ;  /* 0x00008f000b907a23 */ /* 0x100fe400000108aa */
[--C-:B------:R-:W-:Y:S02]  /*9660*/  FFMA.FTZ R143, R9, c[0x0][0x23c], -R170.reuse ;  /* 0x00008f00098f7a23 */ /* 0x100fe400000108aa */
[--C-:B------:R-:W-:Y:S02]  /*9670*/  FFMA.FTZ R140, R14, c[0x0][0x23c], -R165.reuse ;  /* 0x00008f000e8c7a23 */ /* 0x100fe400000108a5 */
[--C-:B------:R-:W-:Y:S02]  /*9680*/  FFMA.FTZ R139, R10, c[0x0][0x23c], -R165.reuse ;  /* 0x00008f000a8b7a23 */ /* 0x100fe400000108a5 */
[--C-:B------:R-:W-:Y:S01]  /*9690*/  FFMA.FTZ R146, R243, c[0x0][0x23c], -R170.reuse ;  /* 0x00008f00f3927a23 */ /* 0x100fe200000108aa */
[----:B------:R-:W-:Y:S01]  /*96a0*/  MUFU.EX2 R144, R144 ;  /* 0x0000009000907308 */ /* 0x000fe20000000800 */
[--C-:B------:R-:W-:Y:S02]  /*96b0*/  FFMA.FTZ R145, R251, c[0x0][0x23c], -R170.reuse ;  /* 0x00008f00fb917a23 */ /* 0x100fe400000108aa */
[--C-:B------:R-:W-:Y:S01]  /*96c0*/  FFMA.FTZ R142, R249, c[0x0][0x23c], -R165.reuse ;  /* 0x00008f00f98e7a23 */ /* 0x100fe200000108a5 */
[----:B---3--:R-:W-:Y:S01]  /*96d0*/  F2FP.PACK_AB R130, R156, R157 ;  /* 0x0000009d9c82723e */ /* 0x008fe200000000ff */
[----:B------:R-:W-:Y:S02]  /*96e0*/  FFMA.FTZ R141, R247, c[0x0][0x23c], -R165 ;  /* 0x00008f00f78d7a23 */ /* 0x000fe400000108a5 */
[----:B------:R-:W-:Y:S02]  /*96f0*/  FMUL.FTZ R9, R2, R125 ;  /* 0x0000007d02097220 */ /* 0x000fe40000410000 */
[C---:B------:R-:W-:Y:S01]  /*9700*/  FMUL.FTZ R10, R0.reuse, R126 ;  /* 0x0000007e000a7220 */ /* 0x040fe20000410000 */
[----:B------:R-:W-:Y:S01]  /*9710*/  MUFU.EX2 R146, R146 ;  /* 0x0000009200927308 */ /* 0x000fe20000000800 */
[C---:B------:R-:W-:Y:S02]  /*9720*/  FMUL.FTZ R11, R0.reuse, R127 ;  /* 0x0000007f000b7220 */ /* 0x040fe40000410000 */
[C---:B------:R-:W-:Y:S01]  /*9730*/  FMUL.FTZ R14, R0.reuse, R122 ;  /* 0x0000007a000e7220 */ /* 0x040fe20000410000 */
[----:B-1----:R-:W-:Y:S01]  /*9740*/  F2FP.PACK_AB R131, R149, R150 ;  /* 0x000000969583723e */ /* 0x002fe200000000ff */
[----:B------:R-:W-:Y:S02]  /*9750*/  FMUL.FTZ R47, R0, R91 ;  /* 0x0000005b002f7220 */ /* 0x000fe40000410000 */
[C---:B------:R-:W-:Y:S02]  /*9760*/  FMUL.FTZ R60, R2.reuse, R72 ;  /* 0x00000048023c7220 */ /* 0x040fe40000410000 */
[----:B------:R-:W-:Y:S01]  /*9770*/  FMUL.FTZ R61, R2, R73 ;  /* 0x00000049023d7220 */ /* 0x000fe20000410000 */
[----:B------:R-:W1:Y:S01]  /*9780*/  MUFU.EX2 R145, R145 ;  /* 0x0000009100917308 */ /* 0x000e620000000800 */
[-C--:B--2---:R-:W-:Y:S05]  /*9790*/  HMMA.16816.F32 R4, R128, R20.reuse, R4 ;  /* 0x000000148004723c */ /* 0x084fea0000001804 */
[C---:B------:R-:W-:Y:S02]  /*97a0*/  FMUL.FTZ R62, R0.reuse, R74 ;  /* 0x0000004a003e7220 */ /* 0x040fe40000410000 */
[C---:B------:R-:W-:Y:S02]  /*97b0*/  FMUL.FTZ R63, R0.reuse, R75 ;  /* 0x0000004b003f7220 */ /* 0x040fe40000410000 */
[----:B------:R-:W-:Y:S03]  /*97c0*/  MUFU.EX2 R142, R142 ;  /* 0x0000008e008e7308 */ /* 0x000fe60000000800 */
[----:B------:R-:W-:Y:S02]  /*97d0*/  FFMA.FTZ R154, R15, c[0x0][0x23c], -R233 ;  /* 0x00008f000f9a7a23 */ /* 0x000fe400000108e9 */
[----:B------:R-:W-:Y:S02]  /*97e0*/  FMUL.FTZ R15, R0, R123 ;  /* 0x0000007b000f7220 */ /* 0x000fe40000410000 */
[----:B------:R-:W-:Y:S02]  /*97f0*/  FFMA.FTZ R148, R13, c[0x0][0x23c], -R227 ;  /* 0x00008f000d947a23 */ /* 0x000fe400000108e3 */
[----:B------:R-:W-:Y:S01]  /*9800*/  FMUL.FTZ R13, R2, R121 ;  /* 0x00000079020d7220 */ /* 0x000fe20000410000 */
[----:B------:R-:W2:Y:S01]  /*9810*/  MUFU.EX2 R141, R141 ;  /* 0x0000008d008d7308 */ /* 0x000ea20000000800 */
[----:B------:R-:W-:Y:S02]  /*9820*/  FFMA.FTZ R153, R26, c[0x0][0x23c], -R233 ;  /* 0x00008f001a997a23 */ /* 0x000fe400000108e9 */
[----:B------:R-:W-:Y:S01]  /*9830*/  FMUL.FTZ R26, R0, R110 ;  /* 0x0000006e001a7220 */ /* 0x000fe20000410000 */
[----:B-1----:R-:W-:Y:S01]  /*9840*/  F2FP.PACK_AB R64, R145, R146 ;  /* 0x000000929140723e */ /* 0x002fe200000000ff */
[----:B------:R-:W-:Y:S02]  /*9850*/  FFMA.FTZ R162, R245, c[0x0][0x23c], -R227 ;  /* 0x00008f00f5a27a23 */ /* 0x000fe400000108e3 */
        /* <DEDUP_REMOVED lines=8> */
[----:B------:R-:W-:Y:S01]  /*98e0*/  MUFU.EX2 R140, R140 ;  /* 0x0000008c008c7308 */ /* 0x000fe20000000800 */
[----:B------:R-:W-:Y:S02]  /*98f0*/  FFMA.FTZ R172, R242, c[0x0][0x23c], -R165 ;  /* 0x00008f00f2ac7a23 */ /* 0x000fe400000108a5 */
[--C-:B------:R-:W-:Y:S01]  /*9900*/  FFMA.FTZ R173, R246, c[0x0][0x23c], -R233.reuse ;  /* 0x00008f00f6ad7a23 */ /* 0x100fe200000108e9 */
[----:B--2---:R-:W-:Y:S01]  /*9910*/  F2FP.PACK_AB R65, R141, R142 ;  /* 0x0000008e8d41723e */ /* 0x004fe200000000ff */
[----:B------:R-:W-:Y:S02]  /*9920*/  FFMA.FTZ R174, R244, c[0x0][0x23c], -R233 ;  /* 0x00008f00f4ae7a23 */ /* 0x000fe400000108e9 */
[--C-:B------:R-:W-:Y:S02]  /*9930*/  FFMA.FTZ R175, R232, c[0x0][0x23c], -R227.reuse ;  /* 0x00008f00e8af7a23 */ /* 0x100fe400000108e3 */
[----:B------:R-:W-:Y:S01]  /*9940*/  FFMA.FTZ R230, R230, c[0x0][0x23c], -R227 ;  /* 0x00008f00e6e67a23 */ /* 0x000fe200000108e3 */
[----:B------:R-:W2:Y:S01]  /*9950*/  MUFU.EX2 R139, R139 ;  /* 0x0000008b008b7308 */ /* 0x000ea20000000800 */
[--C-:B------:R-:W-:Y:S02]  /*9960*/  FFMA.FTZ R232, R240, c[0x0][0x23c], -R233.reuse ;  /* 0x00008f00f0e87a23 */ /* 0x100fe400000108e9 */
[----:B------:R-:W-:Y:S01]  /*9970*/  FFMA.FTZ R235, R238, c[0x0][0x23c], -R233 ;  /* 0x00008f00eeeb7a23 */ /* 0x000fe200000108e9 */
[----:B-1----:R-:W-:Y:S01]  /*9980*/  F2FP.PACK_AB R66, R143, R144 ;  /* 0x000000908f42723e */ /* 0x002fe200000000ff */
[--C-:B------:R-:W-:Y:S02]  /*9990*/  FFMA.FTZ R234, R234, c[0x0][0x23c], -R227.reuse ;  /* 0x00008f00eaea7a23 */ /* 0x100fe400000108e3 */
        /* <DEDUP_REMOVED lines=10> */
[----:B------:R-:W-:Y:S01]  /*9a40*/  FFMA.FTZ R225, R220, c[0x0][0x23c], -R165 ;  /* 0x00008f00dce17a23 */ /* 0x000fe200000108a5 */
[----:B--2---:R-:W-:Y:S01]  /*9a50*/  F2FP.PACK_AB R67, R139, R140 ;  /* 0x0000008c8b43723e */ /* 0x004fe200000000ff */
[--C-:B------:R-:W-:Y:S02]  /*9a60*/  FFMA.FTZ R218, R218, c[0x0][0x23c], -R233.reuse ;  /* 0x00008f00dada7a23 */ /* 0x100fe400000108e9 */
[----:B------:R-:W-:Y:S02]  /*9a70*/  FFMA.FTZ R219, R219, c[0x0][0x23c], -R233 ;  /* 0x00008f00dbdb7a23 */ /* 0x000fe400000108e9 */
[--C-:B------:R-:W-:Y:S01]  /*9a80*/  FFMA.FTZ R214, R214, c[0x0][0x23c], -R227.reuse ;  /* 0x00008f00d6d67a23 */ /* 0x100fe200000108e3 */
[----:B------:R-:W-:Y:S01]  /*9a90*/  MUFU.EX2 R147, R147 ;  /* 0x0000009300937308 */ /* 0x000fe20000000800 */
[C---:B------:R-:W-:Y:S04]  /*9aa0*/  HMMA.16816.F32 R8, R64.reuse, R20, R8 ;  /* 0x000000144008723c */ /* 0x040fe80000001808 */
[----:B------:R-:W-:Y:S02]  /*9ab0*/  FFMA.FTZ R239, R212, c[0x0][0x23c], -R227 ;  /* 0x00008f00d4ef7a23 */ /* 0x000fe400000108e3 */
[--C-:B------:R-:W-:Y:S02]  /*9ac0*/  FFMA.FTZ R212, R228, c[0x0][0x23c], -R233.reuse ;  /* 0x00008f00e4d47a23 */ /* 0x100fe400000108e9 */
[-C--:B------:R-:W-:Y:S01]  /*9ad0*/  HMMA.16816.F32 R12, R64, R22.reuse, R12 ;  /* 0x00000016400c723c */ /* 0x080fe2000000180c */
[----:B------:R-:W-:Y:S03]  /*9ae0*/  MUFU.EX2 R153, R153 ;  /* 0x0000009900997308 */ /* 0x000fe60000000800 */
[C---:B------:R-:W-:Y:S02]  /*9af0*/  FMUL.FTZ R20, R132.reuse, R112 ;  /* 0x0000007084147220 */ /* 0x040fe40000410000 */
[----:B------:R-:W-:Y:S02]  /*9b00*/  FMUL.FTZ R21, R132, R113 ;  /* 0x0000007184157220 */ /* 0x000fe40000410000 */
[C---:B------:R-:W-:Y:S03]  /*9b10*/  HMMA.16816.F32 R16, R128.reuse, R22, R16 ;  /* 0x000000168010723c */ /* 0x040fe60000001810 */
[----:B------:R-:W-:Y:S01]  /*9b20*/  MUFU.EX2 R160, R160 ;  /* 0x000000a000a07308 */ /* 0x000fe20000000800 */
[----:B------:R-:W-:Y:S02]  /*9b30*/  FFMA.FTZ R233, R221, c[0x0][0x23c], -R233 ;  /* 0x00008f00dde97a23 */ /* 0x000fe400000108e9 */
[--C-:B------:R-:W-:Y:S02]  /*9b40*/  FFMA.FTZ R183, R183, c[0x0][0x23c], -R227.reuse ;  /* 0x00008f00b7b77a23 */ /* 0x100fe400000108e3 */
[C---:B------:R-:W-:Y:S04]  /*9b50*/  FMUL.FTZ R22, R3.reuse, R114 ;  /* 0x0000007203167220 */ /* 0x040fe80000410000 */
[----:B------:R-:W-:Y:S01]  /*9b60*/  FMUL.FTZ R23, R3, R115 ;  /* 0x0000007303177220 */ /* 0x000fe20000410000 */
[----:B------:R-:W-:Y:S01]  /*9b70*/  MUFU.EX2 R161, R161 ;  /* 0x000000a100a17308 */ /* 0x000fe20000000800 */
[----:B------:R-:W-:Y:S02]  /*9b80*/  FFMA.FTZ R227, R182, c[0x0][0x23c], -R227 ;  /* 0x00008f00b6e37a23 */ /* 0x000fe400000108e3 */
[--C-:B------:R-:W-:Y:S02]  /*9b90*/  FFMA.FTZ R181, R181, c[0x0][0x23c], -R170.reuse ;  /* 0x00008f00b5b57a23 */ /* 0x100fe400000108aa */
[--C-:B------:R-:W-:Y:S01]  /*9ba0*/  FFMA.FTZ R180, R180, c[0x0][0x23c], -R170.reuse ;  /* 0x00008f00b4b47a23 */ /* 0x100fe200000108aa */
[-C--:B------:R-:W-:Y:S03]  /*9bb0*/  HMMA.16816.F32 R20, R128, R36.reuse, R20 ;  /* 0x000000248014723c */ /* 0x080fe60000001814 */
[--C-:B------:R-:W-:Y:S01]  /*9bc0*/  FFMA.FTZ R178, R178, c[0x0][0x23c], -R165.reuse ;  /* 0x00008f00b2b27a23 */ /* 0x100fe200000108a5 */
[----:B------:R-:W-:Y:S01]  /*9bd0*/  MUFU.EX2 R162, R162 ;  /* 0x000000a200a27308 */ /* 0x000fe20000000800 */
[--C-:B------:R-:W-:Y:S02]  /*9be0*/  FFMA.FTZ R177, R177, c[0x0][0x23c], -R165.reuse ;  /* 0x00008f00b1b17a23 */ /* 0x100fe400000108a5 */
[--C-:B------:R-:W-:Y:S01]  /*9bf0*/  FFMA.FTZ R176, R176, c[0x0][0x23c], -R170.reuse ;  /* 0x00008f00b0b07a23 */ /* 0x100fe200000108aa */
[C---:B------:R-:W-:Y:S04]  /*9c00*/  HMMA.16816.F32 R24, R64.reuse, R36, R24 ;  /* 0x000000244018723c */ /* 0x040fe80000001818 */
[--C-:B------:R-:W-:Y:S02]  /*9c10*/  FFMA.FTZ R138, R138, c[0x0][0x23c], -R165.reuse ;  /* 0x00008f008a8a7a23 */ /* 0x100fe400000108a5 */
[----:B------:R-:W-:Y:S01]  /*9c20*/  MUFU.EX2 R163, R163 ;  /* 0x000000a300a37308 */ /* 0x000fe20000000800 */
[C---:B------:R-:W-:Y:S01]  /*9c30*/  FMUL.FTZ R36, R132.reuse, R96 ;  /* 0x0000006084247220 */ /* 0x040fe20000410000 */
[-C--:B------:R-:W-:Y:S04]  /*9c40*/  HMMA.16816.F32 R28, R64, R38.reuse, R28 ;  /* 0x00000026401c723c */ /* 0x080fe8000000181c */
[C---:B------:R-:W-:Y:S02]  /*9c50*/  FMUL.FTZ R37, R132.reuse, R97 ;  /* 0x0000006184257220 */ /* 0x040fe40000410000 */
[----:B------:R-:W-:Y:S02]  /*9c60*/  FFMA.FTZ R165, R137, c[0x0][0x23c], -R165 ;  /* 0x00008f0089a57a23 */ /* 0x000fe400000108a5 */
[C---:B------:R-:W-:Y:S01]  /*9c70*/  HMMA.16816.F32 R32, R128.reuse, R38, R32 ;  /* 0x000000268020723c */ /* 0x040fe20000001820 */
[----:B------:R-:W1:Y:S03]  /*9c80*/  MUFU.EX2 R164, R164 ;  /* 0x000000a400a47308 */ /* 0x000e660000000800 */
[----:B------:R-:W-:Y:S02]  /*9c90*/  FFMA.FTZ R170, R179, c[0x0][0x23c], -R170 ;  /* 0x00008f00b3aa7a23 */ /* 0x000fe400000108aa */
[----:B------:R-:W-:Y:S02]  /*9ca0*/  FFMA.FTZ R159, R132, R215, R159 ;  /* 0x000000d7849f7223 */ /* 0x000fe4000001009f */
[C---:B------:R-:W-:Y:S03]  /*9cb0*/  FMUL.FTZ R38, R3.reuse, R98 ;  /* 0x0000006203267220 */ /* 0x040fe60000410000 */
[----:B------:R-:W-:Y:S01]  /*9cc0*/  MUFU.EX2 R166, R166 ;  /* 0x000000a600a67308 */ /* 0x000fe20000000800 */
[C---:B------:R-:W-:Y:S02]  /*9cd0*/  FMUL.FTZ R39, R3.reuse, R99 ;  /* 0x0000006303277220 */ /* 0x040fe40000410000 */
[----:B------:R-:W2:Y:S01]  /*9ce0*/  LDSM.16.MT88.4 R96, [R188+0x6000] ;  /* 0x00600000bc60783b */ /* 0x000ea20000004200 */
[----:B------:R-:W-:Y:S02]  /*9cf0*/  FFMA.FTZ R152, R3, R210, R152 ;  /* 0x000000d203987223 */ /* 0x000fe40000010098 */
[----:B------:R-:W-:Y:S01]  /*9d00*/  FFMA.FTZ R146, R2, R213, R146 ;  /* 0x000000d502927223 */ /* 0x000fe20000010092 */
[----:B------:R-:W-:Y:S01]  /*9d10*/  MOV R2, R135 ;  /* 0x0000008700027202 */ /* 0x000fe20000000f00 */
[-C--:B------:R-:W-:Y:S02]  /*9d20*/  HMMA.16816.F32 R36, R128, R52.reuse, R36 ;  /* 0x000000348024723c */ /* 0x080fe40000001824 */
[----:B------:R-:W3:Y:S01]  /*9d30*/  MUFU.EX2 R167, R167 ;  /* 0x000000a700a77308 */ /* 0x000ee20000000800 */
[----:B------:R-:W-:Y:S01]  /*9d40*/  FFMA.FTZ R142, R0, R211, R142 ;  /* 0x000000d3008e7223 */ /* 0x000fe2000001008e */
[----:B------:R-:W-:Y:S01]  /*9d50*/  MOV R0, R133 ;  /* 0x0000008500007202 */ /* 0x000fe20000000f00 */
[----:B------:R-:W-:Y:S01]  /*9d60*/  FADD.FTZ R158, R158, R159 ;  /* 0x0000009f9e9e7221 */ /* 0x000fe20000010000 */
[----:B-1----:R-:W-:Y:S01]  /*9d70*/  F2FP.PACK_AB R72, R164, R163 ;  /* 0x000000a3a448723e */ /* 0x002fe200000000ff */
[----:B------:R-:W-:Y:S01]  /*9d80*/  FADD.FTZ R151, R151, R152 ;  /* 0x0000009897977221 */ /* 0x000fe20000010000 */
[C---:B------:R-:W-:Y:S04]  /*9d90*/  HMMA.16816.F32 R40, R64.reuse, R52, R40 ;  /* 0x000000344028723c */ /* 0x040fe80000001828 */
[----:B------:R-:W-:Y:S01]  /*9da0*/  MUFU.EX2 R168, R168 ;  /* 0x000000a800a87308 */ /* 0x000fe20000000800 */
[----:B------:R-:W-:Y:S02]  /*9db0*/  FADD.FTZ R145, R145, R146 ;  /* 0x0000009291917221 */ /* 0x000fe40000010000 */
[C---:B------:R-:W-:Y:S01]  /*9dc0*/  FMUL.FTZ R52, R132.reuse, R80 ;  /* 0x0000005084347220 */ /* 0x040fe20000410000 */
[-C--:B------:R-:W-:Y:S04]  /*9dd0*/  HMMA.16816.F32 R44, R64, R54.reuse, R44 ;  /* 0x00000036402c723c */ /* 0x080fe8000000182c */
[----:B------:R-:W-:Y:S02]  /*9de0*/  FMUL.FTZ R53, R132, R81 ;  /* 0x0000005184357220 */ /* 0x000fe40000410000 */
[----:B------:R-:W1:Y:S01]  /*9df0*/  MUFU.EX2 R169, R169 ;  /* 0x000000a900a97308 */ /* 0x000e620000000800 */
[----:B------:R-:W-:Y:S01]  /*9e00*/  FADD.FTZ R141, R141, R142 ;  /* 0x0000008e8d8d7221 */ /* 0x000fe20000010000 */
[C---:B------:R-:W-:Y:S04]  /*9e10*/  HMMA.16816.F32 R48, R128.reuse, R54, R48 ;  /* 0x000000368030723c */ /* 0x040fe80000001830 */
[----:B---3--:R-:W-:Y:S01]  /*9e20*/  F2FP.PACK_AB R73, R167, R166 ;  /* 0x000000a6a749723e */ /* 0x008fe200000000ff */
[----:B------:R-:W-:Y:S02]  /*9e30*/  FADD.FTZ R157, R157, R158 ;  /* 0x0000009e9d9d7221 */ /* 0x000fe40000010000 */
[C---:B------:R-:W-:Y:S01]  /*9e40*/  FMUL.FTZ R54, R3.reuse, R82 ;  /* 0x0000005203367220 */ /* 0x040fe20000410000 */
[----:B------:R-:W-:Y:S01]  /*9e50*/  MUFU.EX2 R171, R171 ;  /* 0x000000ab00ab7308 */ /* 0x000fe20000000800 */
[----:B------:R-:W-:Y:S02]  /*9e60*/  FMUL.FTZ R55, R3, R83 ;  /* 0x0000005303377220 */ /* 0x000fe40000410000 */
[----:B------:R-:W3:Y:S01]  /*9e70*/  LDSM.16.MT88.4 R80, [R190+0x6800] ;  /* 0x00680000be50783b */ /* 0x000ee20000004200 */
[----:B------:R-:W-:Y:S02]  /*9e80*/  FADD.FTZ R150, R150, R151 ;  /* 0x0000009796967221 */ /* 0x000fe40000010000 */
[----:B------:R-:W-:Y:S02]  /*9e90*/  FADD.FTZ R144, R144, R145 ;  /* 0x0000009190907221 */ /* 0x000fe40000010000 */
[-C--:B--2---:R-:W-:Y:S02]  /*9ea0*/  HMMA.16816.F32 R52, R128, R96.reuse, R52 ;  /* 0x000000608034723c */ /* 0x084fe40000001834 */
[----:B------:R-:W2:Y:S01]  /*9eb0*/  MUFU.EX2 R172, R172 ;  /* 0x000000ac00ac7308 */ /* 0x000ea20000000800 */
[----:B------:R-:W-:Y:S02]  /*9ec0*/  FADD.FTZ R140, R140, R141 ;  /* 0x0000008d8c8c7221 */ /* 0x000fe40000010000 */
[----:B------:R-:W-:Y:S01]  /*9ed0*/  FADD.FTZ R156, R156, R157 ;  /* 0x0000009d9c9c7221 */ /* 0x000fe20000010000 */
[----:B-1----:R-:W-:Y:S01]  /*9ee0*/  F2FP.PACK_AB R74, R169, R168 ;  /* 0x000000a8a94a723e */ /* 0x002fe200000000ff */
[----:B------:R-:W-:Y:S01]  /*9ef0*/  FADD.FTZ R149, R149, R150 ;  /* 0x0000009695957221 */ /* 0x000fe20000010000 */
[C---:B------:R-:W-:Y:S04]  /*9f00*/  HMMA.16816.F32 R56, R64.reuse, R96, R56 ;  /* 0x000000604038723c */ /* 0x040fe80000001838 */
[----:B------:R-:W-:Y:S01]  /*9f10*/  MUFU.EX2 R173, R173 ;  /* 0x000000ad00ad7308 */ /* 0x000fe20000000800 */
[----:B------:R-:W-:Y:S02]  /*9f20*/  FADD.FTZ R144, R143, R144 ;  /* 0x000000908f907221 */ /* 0x000fe40000010000 */
[----:B------:R-:W-:Y:S01]  /*9f30*/  FADD.FTZ R139, R139, R140 ;  /* 0x0000008c8b8b7221 */ /* 0x000fe20000010000 */
[-C--:B------:R-:W-:Y:S04]  /*9f40*/  HMMA.16816.F32 R60, R64, R98.reuse, R60 ;  /* 0x00000062403c723c */ /* 0x080fe8000000183c */
[----:B------:R-:W-:Y:S02]  /*9f50*/  FADD.FTZ R163, R163, R144 ;  /* 0x00000090a3a37221 */ /* 0x000fe40000010000 */
[----:B------:R-:W-:Y:S01]  /*9f60*/  MUFU.EX2 R174, R174 ;  /* 0x000000ae00ae7308 */ /* 0x000fe20000000800 */
[----:B------:R-:W-:Y:S01]  /*9f70*/  FMUL.FTZ R64, R132, R68 ;  /* 0x0000004484407220 */ /* 0x000fe20000410000 */
[----:B------:R-:W-:Y:S01]  /*9f80*/  F2FP.PACK_AB R68, R154, R155 ;  /* 0x0000009b9a44723e */ /* 0x000fe200000000ff */
[----:B------:R-:W-:Y:S03]  /*9f90*/  FMUL.FTZ R65, R132, R69 ;  /* 0x0000004584417220 */ /* 0x000fe60000410000 */
[----:B------:R-:W-:Y:S01]  /*9fa0*/  FMUL.FTZ R66, R3, R70 ;  /* 0x0000004603427220 */ /* 0x000fe20000410000 */
[----:B------:R-:W-:Y:S01]  /*9fb0*/  F2FP.PACK_AB R69, R147, R148 ;  /* 0x000000949345723e */ /* 0x000fe200000000ff */
[----:B------:R-:W-:Y:S01]  /*9fc0*/  FMUL.FTZ R67, R3, R71 ;  /* 0x0000004703437220 */ /* 0x000fe20000410000 */
[----:B------:R-:W-:Y:S01]  /*9fd0*/  F2FP.PACK_AB R70, R160, R153 ;  /* 0x00000099a046723e */ /* 0x000fe200000000ff */
[----:B------:R-:W-:Y:S01]  /*9fe0*/  MUFU.EX2 R175, R175 ;  /* 0x000000af00af7308 */ /* 0x000fe20000000800 */
[----:B------:R-:W-:Y:S01]  /*9ff0*/  F2FP.PACK_AB R71, R162, R161 ;  /* 0x000000a1a247723e */ /* 0x000fe200000000ff */
[----:B------:R-:W-:Y:S01]  /*a000*/  FADD.FTZ R155, R155, R156 ;  /* 0x0000009c9b9b7221 */ /* 0x000fe20000010000 */
[----:B--2---:R-:W-:Y:S01]  /*a010*/  F2FP.PACK_AB R75, R172, R171 ;  /* 0x000000abac4b723e */ /* 0x004fe200000000ff */
[----:B------:R-:W-:Y:S01]  /*a020*/  FADD.FTZ R148, R148, R149 ;  /* 0x0000009594947221 */ /* 0x000fe20000010000 */
[----:B------:R-:W-:Y:S04]  /*a030*/  HMMA.16816.F32 R64, R128, R98, R64 ;  /* 0x000000628040723c */ /* 0x000fe80000001840 */
[----:B------:R-:W-:Y:S01]  /*a040*/  MOV R3, R136 ;  /* 0x0000008800037202 */ /* 0x000fe20000000f00 */
[----:B------:R-:W-:Y:S01]  /*a050*/  MUFU.EX2 R230, R230 ;  /* 0x000000e600e67308 */ /* 0x000fe20000000800 */
[----:B------:R-:W-:Y:S01]  /*a060*/  FADD.FTZ R166, R166, R139 ;  /* 0x0000008ba6a67221 */ /* 0x000fe20000010000 */
[----:B------:R-:W-:Y:S01]  /*a070*/  MOV R139, R134 ;  /* 0x00000086008b7202 */ /* 0x000fe20000000f00 */
[-C--:B------:R-:W-:Y:S05]  /*a080*/  HMMA.16816.F32 R4, R68, R76.reuse, R4 ;  /* 0x0000004c4404723c */ /* 0x080fea0000001804 */
[----:B------:R-:W-:Y:S02]  /*a090*/  FADD.FTZ R154, R154, R155 ;  /* 0x0000009b9a9a7221 */ /* 0x000fe40000010000 */
[----:B------:R-:W-:Y:S01]  /*a0a0*/  MUFU.EX2 R232, R232 ;  /* 0x000000e800e87308 */ /* 0x000fe20000000800 */
[C---:B------:R-:W-:Y:S04]  /*a0b0*/  HMMA.16816.F32 R8, R72.reuse, R76, R8 ;  /* 0x0000004c4808723c */ /* 0x040fe80000001808 */
[----:B------:R-:W-:Y:S02]  /*a0c0*/  FADD.FTZ R148, R147, R148 ;  /* 0x0000009493947221 */ /* 0x000fe40000010000 */
[----:B------:R-:W-:Y:S02]  /*a0d0*/  FADD.FTZ R163, R164, R163 ;  /* 0x000000a3a4a37221 */ /* 0x000fe40000010000 */
[-C--:B------:R-:W-:Y:S01]  /*a0e0*/  HMMA.16816.F32 R12, R72, R78.reuse, R12 ;  /* 0x0000004e480c723c */ /* 0x080fe2000000180c */
[----:B------:R-:W-:Y:S03]  /*a0f0*/  MUFU.EX2 R235, R235 ;  /* 0x000000eb00eb7308 */ /* 0x000fe60000000800 */
[----:B------:R-:W-:Y:S02]  /*a100*/  FADD.FTZ R166, R167, R166 ;  /* 0x000000a6a7a67221 */ /* 0x000fe40000010000 */
[----:B------:R-:W-:Y:S02]  /*a110*/  FADD.FTZ R153, R153, R154 ;  /* 0x0000009a99997221 */ /* 0x000fe40000010000 */
[C---:B------:R-:W-:Y:S01]  /*a120*/  HMMA.16816.F32 R16, R68.reuse, R78, R16 ;  /* 0x0000004e4410723c */ /* 0x040fe20000001810 */
[----:B------:R-:W1:Y:S02]  /*a130*/  LDSM.16.MT88.4 R76, [R188+0x6800] ;  /* 0x00680000bc4c783b */ /* 0x000e640000004200 */
[----:B------:R-:W-:Y:S01]  /*a140*/  MUFU.EX2 R234, R234 ;  /* 0x000000ea00ea7308 */ /* 0x000fe20000000800 */
[----:B------:R-:W-:Y:S02]  /*a150*/  FADD.FTZ R161, R161, R148 ;  /* 0x00000094a1a17221 */ /* 0x000fe40000010000 */
[----:B------:R-:W-:Y:S02]  /*a160*/  FADD.FTZ R168, R168, R163 ;  /* 0x000000a3a8a87221 */ /* 0x000fe40000010000 */
[-C--:B---3--:R-:W-:Y:S04]  /*a170*/  HMMA.16816.F32 R20, R68, R80.reuse, R20 ;  /* 0x000000504414723c */ /* 0x088fe80000001814 */
        /* <DEDUP_REMOVED lines=8> */
[----:B------:R-:W-:Y:S04]  /*a200*/  FADD.FTZ R171, R172, R171 ;  /* 0x000000abacab7221 */ /* 0x000fe80000010000 */
[C---:B------:R-:W-:Y:S01]  /*a210*/  HMMA.16816.F32 R32, R68.reuse, R82, R32 ;  /* 0x000000524420723c */ /* 0x040fe20000001820 */
[----:B------:R-:W2:Y:S01]  /*a220*/  LDSM.16.MT88.4 R80, [R191+0x7000] ;  /* 0x00700000bf50783b */ /* 0x000ea20000004200 */
[----:B------:R-:W3:Y:S06]  /*a230*/  MUFU.EX2 R236, R236 ;  /* 0x000000ec00ec7308 */ /* 0x000eec0000000800 */
[-C--:B------:R-:W-:Y:S04]  /*a240*/  HMMA.16816.F32 R36, R68, R84.reuse, R36 ;  /* 0x000000544424723c */ /* 0x080fe80000001824 */
[----:B------:R-:W-:Y:S04]  /*a250*/  MUFU.EX2 R226, R226 ;  /* 0x000000e200e27308 */ /* 0x000fe80000000800 */
[C---:B------:R-:W-:Y:S06]  /*a260*/  HMMA.16816.F32 R40, R72.reuse, R84, R40 ;  /* 0x000000544828723c */ /* 0x040fec0000001828 */
[----:B------:R-:W4:Y:S02]  /*a270*/  MUFU.EX2 R231, R231 ;  /* 0x000000e700e77308 */ /* 0x000f240000000800 */
[-C--:B------:R-:W-:Y:S08]  /*a280*/  HMMA.16816.F32 R44, R72, R86.reuse, R44 ;  /* 0x00000056482c723c */ /* 0x080ff0000000182c */
[C---:B------:R-:W-:Y:S01]  /*a290*/  HMMA.16816.F32 R48, R68.reuse, R86, R48 ;  /* 0x000000564430723c */ /* 0x040fe20000001830 */
[----:B------:R-:W5:Y:S01]  /*a2a0*/  LDSM.16.MT88.4 R84, [R190+0x7000] ;  /* 0x00700000be54783b */ /* 0x000f620000004200 */
[----:B------:R-:W-:Y:S06]  /*a2b0*/  MUFU.EX2 R223, R223 ;  /* 0x000000df00df7308 */ /* 0x000fec0000000800 */
[-C--:B-1----:R-:W-:Y:S04]  /*a2c0*/  HMMA.16816.F32 R52, R68, R76.reuse, R52 ;  /* 0x0000004c4434723c */ /* 0x082fe80000001834 */
[----:B------:R-:W1:Y:S04]  /*a2d0*/  MUFU.EX2 R224, R224 ;  /* 0x000000e000e07308 */ /* 0x000e680000000800 */
[C---:B------:R-:W-:Y:S06]  /*a2e0*/  HMMA.16816.F32 R56, R72.reuse, R76, R56 ;  /* 0x0000004c4838723c */ /* 0x040fec0000001838 */
[----:B------:R-:W-:Y:S02]  /*a2f0*/  MUFU.EX2 R222, R222 ;  /* 0x000000de00de7308 */ /* 0x000fe40000000800 */
[-C--:B------:R-:W-:Y:S07]  /*a300*/  HMMA.16816.F32 R60, R72, R78.reuse, R60 ;  /* 0x0000004e483c723c */ /* 0x080fee000000183c */
[----:B---3--:R-:W-:Y:S01]  /*a310*/  F2FP.PACK_AB R72, R236, R229 ;  /* 0x000000e5ec48723e */ /* 0x008fe200000000ff */
[----:B------:R-:W-:Y:S01]  /*a320*/  HMMA.16816.F32 R64, R68, R78, R64 ;  /* 0x0000004e4440723c */ /* 0x000fe20000001840 */
[----:B------:R-:W3:Y:S01]  /*a330*/  MUFU.EX2 R225, R225 ;  /* 0x000000e100e17308 */ /* 0x000ee20000000800 */
[----:B------:R-:W5:Y:S02]  /*a340*/  LDSM.16.MT88.4 R76, [R189+0x7000] ;  /* 0x00700000bd4c783b */ /* 0x000f640000004200 */
[----:B----4-:R-:W-:Y:S01]  /*a350*/  F2FP.PACK_AB R73, R231, R226 ;  /* 0x000000e2e749723e */ /* 0x010fe200000000ff */
[----:B------:R-:W-:Y:S01]  /*a360*/  FADD.FTZ R229, R229, R168 ;  /* 0x000000a8e5e57221 */ /* 0x000fe20000010000 */
[----:B-1----:R-:W-:Y:S01]  /*a370*/  F2FP.PACK_AB R74, R224, R223 ;  /* 0x000000dfe04a723e */ /* 0x002fe200000000ff */
[----:B------:R-:W-:Y:S01]  /*a380*/  FADD.FTZ R226, R226, R171 ;  /* 0x000000abe2e27221 */ /* 0x000fe20000010000 */
[----:B------:R-:W-:Y:S01]  /*a390*/  F2FP.PACK_AB R68, R174, R173 ;  /* 0x000000adae44723e */ /* 0x000fe200000000ff */
[----:B------:R-:W-:Y:S02]  /*a3a0*/  FADD.FTZ R173, R173, R160 ;  /* 0x000000a0adad7221 */ /* 0x000fe40000010000 */
[----:B------:R-:W-:Y:S01]  /*a3b0*/  MUFU.EX2 R218, R218 ;  /* 0x000000da00da7308 */ /* 0x000fe20000000800 */
[----:B------:R-:W-:Y:S01]  /*a3c0*/  F2FP.PACK_AB R69, R230, R175 ;  /* 0x000000afe645723e */ /* 0x000fe200000000ff */
[----:B------:R-:W-:Y:S01]  /*a3d0*/  FADD.FTZ R175, R175, R162 ;  /* 0x000000a2afaf7221 */ /* 0x000fe20000010000 */
[----:B------:R-:W-:Y:S01]  /*a3e0*/  F2FP.PACK_AB R70, R235, R232 ;  /* 0x000000e8eb46723e */ /* 0x000fe200000000ff */
[----:B------:R-:W-:Y:S01]  /*a3f0*/  FADD.FTZ R173, R174, R173 ;  /* 0x000000adaead7221 */ /* 0x000fe20000010000 */
[----:B------:R-:W-:Y:S01]  /*a400*/  F2FP.PACK_AB R71, R237, R234 ;  /* 0x000000eaed47723e */ /* 0x000fe200000000ff */
[----:B------:R-:W-:Y:S02]  /*a410*/  FADD.FTZ R175, R230, R175 ;  /* 0x000000afe6af7221 */ /* 0x000fe40000010000 */
[----:B------:R-:W-:Y:S02]  /*a420*/  FADD.FTZ R236, R236, R229 ;  /* 0x000000e5ecec7221 */ /* 0x000fe40000010000 */
[----:B------:R-:W-:Y:S01]  /*a430*/  MUFU.EX2 R219, R219 ;  /* 0x000000db00db7308 */ /* 0x000fe20000000800 */
[----:B------:R-:W-:Y:S01]  /*a440*/  FADD.FTZ R231, R231, R226 ;  /* 0x000000e2e7e77221 */ /* 0x000fe20000010000 */
[-C--:B--2---:R-:W-:Y:S03]  /*a450*/  HMMA.16816.F32 R4, R68, R80.reuse, R4 ;  /* 0x000000504404723c */ /* 0x084fe60000001804 */
[----:B---3--:R-:W-:Y:S01]  /*a460*/  F2FP.PACK_AB R75, R225, R222 ;  /* 0x000000dee14b723e */ /* 0x008fe200000000ff */
[----:B------:R-:W-:Y:S02]  /*a470*/  FADD.FTZ R232, R232, R173 ;  /* 0x000000ade8e87221 */ /* 0x000fe40000010000 */
[----:B------:R-:W-:Y:S02]  /*a480*/  FADD.FTZ R234, R234, R175 ;  /* 0x000000afeaea7221 */ /* 0x000fe40000010000 */
[----:B------:R-:W-:Y:S01]  /*a490*/  MUFU.EX2 R214, R214 ;  /* 0x000000d600d67308 */ /* 0x000fe20000000800 */
[----:B------:R-:W-:Y:S01]  /*a4a0*/  FADD.FTZ R223, R223, R236 ;  /* 0x000000ecdfdf7221 */ /* 0x000fe20000010000 */
        /* <DEDUP_REMOVED lines=10> */
[----:B------:R-:W-:Y:S04]  /*a550*/  FADD.FTZ R225, R225, R222 ;  /* 0x000000dee1e17221 */ /* 0x000fe80000010000 */
[-C--:B-----5:R-:W-:Y:S05]  /*a560*/  HMMA.16816.F32 R20, R68, R84.reuse, R20 ;  /* 0x000000544414723c */ /* 0x0a0fea0000001814 */
[----:B------:R-:W-:Y:S03]  /*a570*/  MUFU.EX2 R233, R233 ;  /* 0x000000e900e97308 */ /* 0x000fe60000000800 */
[C---:B------:R-:W-:Y:S07]  /*a580*/  HMMA.16816.F32 R24, R72.reuse, R84, R24 ;  /* 0x000000544818723c */ /* 0x040fee0000001818 */
[----:B------:R-:W-:Y:S01]  /*a590*/  MUFU.EX2 R183, R183 ;  /* 0x000000b700b77308 */ /* 0x000fe20000000800 */
[-C--:B------:R-:W-:Y:S08]  /*a5a0*/  HMMA.16816.F32 R28, R72, R86.reuse, R28 ;  /* 0x00000056481c723c */ /* 0x080ff0000000181c */
[C---:B------:R-:W-:Y:S01]  /*a5b0*/  HMMA.16816.F32 R32, R68.reuse, R86, R32 ;  /* 0x000000564420723c */ /* 0x040fe20000001820 */
[----:B------:R-:W2:Y:S01]  /*a5c0*/  LDSM.16.MT88.4 R84, [R189+0x7800] ;  /* 0x00780000bd54783b */ /* 0x000ea20000004200 */
[----:B------:R-:W-:Y:S06]  /*a5d0*/  MUFU.EX2 R182, R227 ;  /* 0x000000e300b67308 */ /* 0x000fec0000000800 */
[-C--:B------:R-:W-:Y:S04]  /*a5e0*/  HMMA.16816.F32 R36, R68, R76.reuse, R36 ;  /* 0x0000004c4424723c */ /* 0x080fe80000001824 */
[----:B------:R-:W-:Y:S04]  /*a5f0*/  MUFU.EX2 R181, R181 ;  /* 0x000000b500b57308 */ /* 0x000fe80000000800 */
[C---:B------:R-:W-:Y:S06]  /*a600*/  HMMA.16816.F32 R40, R72.reuse, R76, R40 ;  /* 0x0000004c4828723c */ /* 0x040fec0000001828 */
[----:B------:R-:W3:Y:S02]  /*a610*/  MUFU.EX2 R180, R180 ;  /* 0x000000b400b47308 */ /* 0x000ee40000000800 */
[-C--:B------:R-:W-:Y:S08]  /*a620*/  HMMA.16816.F32 R44, R72, R78.reuse, R44 ;  /* 0x0000004e482c723c */ /* 0x080ff0000000182c */
[C---:B------:R-:W-:Y:S01]  /*a630*/  HMMA.16816.F32 R48, R68.reuse, R78, R48 ;  /* 0x0000004e4430723c */ /* 0x040fe20000001830 */
[----:B------:R-:W-:Y:S07]  /*a640*/  MUFU.EX2 R178, R178 ;  /* 0x000000b200b27308 */ /* 0x000fee0000000800 */
[-C--:B-1----:R-:W-:Y:S03]  /*a650*/  HMMA.16816.F32 R52, R68, R80.reuse, R52 ;  /* 0x000000504434723c */ /* 0x082fe60000001834 */
[----:B------:R-:W1:Y:S05]  /*a660*/  MUFU.EX2 R177, R177 ;  /* 0x000000b100b17308 */ /* 0x000e6a0000000800 */
[C---:B------:R-:W-:Y:S05]  /*a670*/  HMMA.16816.F32 R56, R72.reuse, R80, R56 ;  /* 0x000000504838723c */ /* 0x040fea0000001838 */
[----:B------:R-:W-:Y:S03]  /*a680*/  MUFU.EX2 R176, R176 ;  /* 0x000000b000b07308 */ /* 0x000fe60000000800 */
[-C--:B------:R-:W-:Y:S07]  /*a690*/  HMMA.16816.F32 R60, R72, R82.reuse, R60 ;  /* 0x00000052483c723c */ /* 0x080fee000000183c */
[----:B------:R-:W4:Y:S01]  /*a6a0*/  MUFU.EX2 R179, R170 ;  /* 0x000000aa00b37308 */ /* 0x000f220000000800 */
[----:B------:R-:W-:Y:S04]  /*a6b0*/  HMMA.16816.F32 R64, R68, R82, R64 ;  /* 0x000000524440723c */ /* 0x000fe80000001840 */
[----:B---3--:R-:W-:Y:S01]  /*a6c0*/  F2FP.PACK_AB R72, R180, R181 ;  /* 0x000000b5b448723e */ /* 0x008fe200000000ff */
[----:B------:R-:W-:Y:S01]  /*a6d0*/  FADD.FTZ R181, R181, R224 ;  /* 0x000000e0b5b57221 */ /* 0x000fe20000010000 */
[----:B-1----:R-:W-:Y:S01]  /*a6e0*/  F2FP.PACK_AB R73, R177, R178 ;  /* 0x000000b2b149723e */ /* 0x002fe200000000ff */
[----:B------:R-:W-:Y:S01]  /*a6f0*/  FADD.FTZ R178, R178, R225 ;  /* 0x000000e1b2b27221 */ /* 0x000fe20000010000 */
[----:B------:R-:W-:Y:S01]  /*a700*/  F2FP.PACK_AB R68, R219, R218 ;  /* 0x000000dadb44723e */ /* 0x000fe200000000ff */
[----:B------:R-:W-:Y:S03]  /*a710*/  MUFU.EX2 R138, R138 ;  /* 0x0000008a008a7308 */ /* 0x000fe60000000800 */
[----:B------:R-:W-:Y:S01]  /*a720*/  F2FP.PACK_AB R69, R239, R214 ;  /* 0x000000d6ef45723e */ /* 0x000fe200000000ff */
[----:B------:R-:W-:Y:S01]  /*a730*/  FADD.FTZ R218, R218, R235 ;  /* 0x000000ebdada7221 */ /* 0x000fe20000010000 */
[----:B------:R-:W-:Y:S01]  /*a740*/  F2FP.PACK_AB R70, R233, R212 ;  /* 0x000000d4e946723e */ /* 0x000fe200000000ff */
[----:B------:R-:W-:Y:S01]  /*a750*/  FADD.FTZ R214, R214, R237 ;  /* 0x000000edd6d67221 */ /* 0x000fe20000010000 */
[----:B------:R-:W-:Y:S01]  /*a760*/  F2FP.PACK_AB R71, R182, R183 ;  /* 0x000000b7b647723e */ /* 0x000fe200000000ff */
[----:B------:R-:W-:Y:S02]  /*a770*/  FADD.FTZ R219, R219, R218 ;  /* 0x000000dadbdb7221 */ /* 0x000fe40000010000 */
[----:B------:R-:W1:Y:S01]  /*a780*/  MUFU.EX2 R165, R165 ;  /* 0x000000a500a57308 */ /* 0x000e620000000800 */
[----:B------:R-:W-:Y:S02]  /*a790*/  FADD.FTZ R214, R239, R214 ;  /* 0x000000d6efd67221 */ /* 0x000fe40000010000 */
[----:B------:R-:W-:Y:S01]  /*a7a0*/  FADD.FTZ R181, R180, R181 ;  /* 0x000000b5b4b57221 */ /* 0x000fe20000010000 */
[-C--:B------:R-:W-:Y:S01]  /*a7b0*/  HMMA.16816.F32 R128, R68, R116.reuse, R4 ;  /* 0x000000744480723c */ /* 0x080fe20000001804 */
[----:B------:R-:W3:Y:S02]  /*a7c0*/  LDSM.16.MT88.4 R4, [R188+0x7800] ;  /* 0x00780000bc04783b */ /* 0x000ee40000004200 */
[----:B----4-:R-:W-:Y:S01]  /*a7d0*/  F2FP.PACK_AB R74, R179, R176 ;  /* 0x000000b0b34a723e */ /* 0x010fe200000000ff */
[----:B------:R-:W-:Y:S02]  /*a7e0*/  FADD.FTZ R177, R177, R178 ;  /* 0x000000b2b1b17221 */ /* 0x000fe40000010000 */
[----:B------:R-:W-:Y:S02]  /*a7f0*/  FADD.FTZ R212, R212, R219 ;  /* 0x000000dbd4d47221 */ /* 0x000fe40000010000 */
[----:B------:R-:W-:Y:S04]  /*a800*/  FADD.FTZ R183, R183, R214 ;  /* 0x000000d6b7b77221 */ /* 0x000fe80000010000 */
[----:B------:R-:W-:Y:S02]  /*a810*/  FADD.FTZ R176, R176, R181 ;  /* 0x000000b5b0b07221 */ /* 0x000fe40000010000 */
[----:B------:R-:W-:Y:S02]  /*a820*/  FADD.FTZ R215, R233, R212 ;  /* 0x000000d4e9d77221 */ /* 0x000fe40000010000 */
[----:B------:R-:W-:Y:S02]  /*a830*/  FADD.FTZ R210, R182, R183 ;  /* 0x000000b7b6d27221 */ /* 0x000fe40000010000 */
[----:B------:R-:W-:Y:S01]  /*a840*/  FADD.FTZ R213, R179, R176 ;  /* 0x000000b0b3d57221 */ /* 0x000fe20000010000 */
[C---:B-1----:R-:W-:Y:S01]  /*a850*/  F2FP.PACK_AB R75, R165.reuse, R138 ;  /* 0x0000008aa54b723e */ /* 0x042fe200000000ff */
[----:B------:R-:W-:Y:S04]  /*a860*/  FADD.FTZ R138, R138, R177 ;  /* 0x000000b18a8a7221 */ /* 0x000fe80000010000 */
[----:B------:R-:W-:Y:S02]  /*a870*/  FADD.FTZ R211, R165, R138 ;  /* 0x0000008aa5d37221 */ /* 0x000fe40000010000 */
[C---:B------:R-:W-:Y:S08]  /*a880*/  HMMA.16816.F32 R124, R72.reuse, R116, R8 ;  /* 0x00000074487c723c */ /* 0x040ff00000001808 */
[-C--:B------:R-:W-:Y:S08]  /*a890*/  HMMA.16816.F32 R120, R72, R118.reuse, R12 ;  /* 0x000000764878723c */ /* 0x080ff0000000180c */
[C---:B------:R-:W-:Y:S08]  /*a8a0*/  HMMA.16816.F32 R116, R68.reuse, R118, R16 ;  /* 0x000000764474723c */ /* 0x040ff00000001810 */
        /* <DEDUP_REMOVED lines=13> */
.L_x_604:
[----:B------:R-:W1:Y:S01]  /*a980*/  SHFL.BFLY PT, R0, R215, 0x2, 0x1f ;  /* 0x0c401f00d7007f89 */ /* 0x000e6200000e0000 */
[----:B------:R-:W-:Y:S01]  /*a990*/  ULDC.U8 UR4, c[0x0][0x329] ;  /* 0x0000ca4000047ab9 */ /* 0x000fe20000000000 */
[----:B------:R-:W-:Y:S01]  /*a9a0*/  MOV R10, 0x3f800000 ;  /* 0x3f800000000a7802 */ /* 0x000fe20000000f00 */
[----:B------:R-:W-:Y:S01]  /*a9b0*/  ULDC.U8 UR5, c[0x0][0x328] ;  /* 0x0000ca0000057ab9 */ /* 0x000fe20000000000 */
[----:B------:R-:W2:Y:S01]  /*a9c0*/  SHFL.BFLY PT, R5, R210, 0x2, 0x1f ;  /* 0x0c401f00d2057f89 */ /* 0x000ea200000e0000 */
[----:B------:R-:W-:Y:S01]  /*a9d0*/  ISETP.NE.AND P0, PT, RZ, UR4, PT ;  /* 0x00000004ff007c0c */ /* 0x000fe2000bf05270 */
[----:B------:R-:W-:Y:S01]  /*a9e0*/  IMAD.MOV.U32 R14, RZ, RZ, 0x3f800000 ;  /* 0x3f800000ff0e7424 */ /* 0x000fe200078e00ff */
[----:B------:R-:W-:Y:S01]  /*a9f0*/  ISETP.NE.AND P3, PT, RZ, UR5, PT ;  /* 0x00000005ff007c0c */ /* 0x000fe2000bf65270 */
[----:B------:R-:W3:Y:S01]  /*aa00*/  SHFL.BFLY PT, R4, R213, 0x2, 0x1f ;  /* 0x0c401f00d5047f89 */ /* 0x000ee200000e0000 */
[----:B------:R-:W-:Y:S01]  /*aa10*/  CS2R R50, SRZ ;  /* 0x0000000000327805 */ /* 0x000fe2000001ff00 */
[----:B------:R-:W-:Y:S02]  /*aa20*/  BSSY B0, `(.L_x_608) ;  /* 0x0000116000007945 */ /* 0x000fe40003800000 */
[----:B------:R-:W4:Y:S04]  /*aa30*/  SHFL.BFLY PT, R2, R211, 0x2, 0x1f ;  /* 0x0c401f00d3027f89 */ /* 0x000f2800000e0000 */
[----:B------:R-:W5:Y:S02]  /*aa40*/  S2R R44, SR_CTAID.X ;  /* 0x00000000002c7919 */ /* 0x000f640000002500 */
[----:B------:R-:W-:Y:S01]  /*aa50*/  @P0 MOV R7, c[0x0][0x210] ;  /* 0x0000840000070a02 */ /* 0x000fe20000000f00 */
[----:B------:R-:W-:Y:S01]  /*aa60*/  @P0 IMAD.MOV.U32 R45, RZ, RZ, 0x1 ;  /* 0x00000001ff2d0424 */ /* 0x000fe200078e00ff */
[----:B------:R-:W5:Y:S01]  /*aa70*/  S2R R46, SR_CTAID.Z ;  /* 0x00000000002e7919 */ /* 0x000f620000002700 */
[----:B------:R-:W-:-:S02]  /*aa80*/  @P0 MOV R47, c[0x0][0x210] ;  /* 0x00008400002f0a02 */ /* 0x000fc40000000f00 */
[----:B------:R-:W-:Y:S01]  /*aa90*/  @P0 IMAD R7, R7, c[0x0][0x214], RZ ;  /* 0x0000850007070a24 */ /* 0x000fe200078e02ff */
[----:B------:R-:W-:Y:S01]  /*aaa0*/  @!P0 MOV R47, 0x1 ;  /* 0x00000001002f8802 */ /* 0x000fe20000000f00 */
[----:B-1----:R-:W-:Y:S02]  /*aab0*/  FADD.FTZ R3, R0, R215 ;  /* 0x000000d700037221 */ /* 0x002fe40000010000 */
[----:B------:R-:W1:Y:S01]  /*aac0*/  S2R R0, SR_TID.X ;  /* 0x0000000000007919 */ /* 0x000e620000002100 */
[----:B--2---:R-:W-:-:S03]  /*aad0*/  FADD.FTZ R8, R5, R210 ;  /* 0x000000d205087221 */ /* 0x004fc60000010000 */
[----:B------:R-:W2:Y:S01]  /*aae0*/  SHFL.BFLY PT, R6, R3, 0x1, 0x1f ;  /* 0x0c201f0003067f89 */ /* 0x000ea200000e0000 */
[----:B---3--:R-:W-:-:S03]  /*aaf0*/  FADD.FTZ R15, R4, R213 ;  /* 0x000000d5040f7221 */ /* 0x008fc60000010000 */
[----:B------:R-:W3:Y:S01]  /*ab00*/  SHFL.BFLY PT, R5, R8, 0x1, 0x1f ;  /* 0x0c201f0008057f89 */ /* 0x000ee200000e0000 */
[----:B----4-:R-:W-:-:S03]  /*ab10*/  FADD.FTZ R11, R2, R211 ;  /* 0x000000d3020b7221 */ /* 0x010fc60000010000 */
[----:B------:R-:W4:Y:S04]  /*ab20*/  SHFL.BFLY PT, R4, R15, 0x1, 0x1f ;  /* 0x0c201f000f047f89 */ /* 0x000f2800000e0000 */
[----:B------:R-:W5:Y:S01]  /*ab30*/  SHFL.BFLY PT, R2, R11, 0x1, 0x1f ;  /* 0x0c201f000b027f89 */ /* 0x000f6200000e0000 */
[----:B--2---:R-:W-:Y:S01]  /*ab40*/  FADD.FTZ R6, R3, R6 ;  /* 0x0000000603067221 */ /* 0x004fe20000010000 */
[----:B-1----:R-:W-:Y:S01]  /*ab50*/  SHF.R.S32.HI R3, RZ, 0x1f, R0 ;  /* 0x0000001fff037819 */ /* 0x002fe20000011400 */
[----:B---3--:R-:W-:-:S03]  /*ab60*/  FADD.FTZ R5, R8, R5 ;  /* 0x0000000508057221 */ /* 0x008fc60000010000 */
[----:B------:R-:W-:Y:S02]  /*ab70*/  LEA.HI R9, R3, R0, RZ, 0x2 ;  /* 0x0000000003097211 */ /* 0x000fe400078f10ff */
[----:B------:R-:W-:Y:S01]  /*ab80*/  FSETP.NE.FTZ.AND P6, PT, R6, RZ, PT ;  /* 0x000000ff0600720b */ /* 0x000fe20003fd5000 */
[----:B----4-:R-:W-:Y:S01]  /*ab90*/  FADD.FTZ R4, R15, R4 ;  /* 0x000000040f047221 */ /* 0x010fe20000010000 */
[--C-:B------:R-:W-:Y:S02]  /*aba0*/  SHF.R.S32.HI R13, RZ, 0x2, R9.reuse ;  /* 0x00000002ff0d7819 */ /* 0x100fe40000011409 */
[----:B------:R-:W-:Y:S01]  /*abb0*/  SHF.R.S32.HI R12, RZ, 0x1f, R9 ;  /* 0x0000001fff0c7819 */ /* 0x000fe20000011409 */
[----:B-----5:R-:W-:Y:S01]  /*abc0*/  FADD.FTZ R2, R11, R2 ;  /* 0x000000020b027221 */ /* 0x020fe20000010000 */
[----:B------:R-:W-:Y:S02]  /*abd0*/  @!P0 MOV R8, c[0x0][0x214] ;  /* 0x0000850000088a02 */ /* 0x000fe40000000f00 */
[----:B------:R-:W-:-:S02]  /*abe0*/  LEA.HI R12, R12, R13, RZ, 0x3 ;  /* 0x0000000d0c0c7211 */ /* 0x000fc400078f18ff */
[----:B------:R-:W-:Y:S02]  /*abf0*/  @!P0 SEL R7, R8, c[0x0][0x234], !P3 ;  /* 0x00008d0008078a07 */ /* 0x000fe40005800000 */
[----:B------:R-:W-:Y:S01]  /*ac00*/  LOP3.LUT R12, R12, 0xfffffff8, RZ, 0xc0, !PT ;  /* 0xfffffff80c0c7812 */ /* 0x000fe200078ec0ff */
[----:B------:R-:W1:Y:S01]  /*ac10*/  @P6 MUFU.RCP R10, R6 ;  /* 0x00000006000a6308 */ /* 0x000e620000001000 */
[----:B------:R-:W-:Y:S01]  /*ac20*/  FSETP.NE.FTZ.AND P5, PT, R5, RZ, PT ;  /* 0x000000ff0500720b */ /* 0x000fe20003fb5000 */
[----:B------:R-:W-:Y:S01]  /*ac30*/  @!P0 IMAD R45, R7, c[0x0][0x1c0], RZ ;  /* 0x00007000072d8a24 */ /* 0x000fe200078e02ff */
[----:B------:R-:W-:Y:S01]  /*ac40*/  FSETP.NE.FTZ.AND P4, PT, R4, RZ, PT ;  /* 0x000000ff0400720b */ /* 0x000fe20003f95000 */
[----:B------:R-:W-:Y:S01]  /*ac50*/  IMAD.IADD R8, R13, 0x1, -R12 ;  /* 0x000000010d087824 */ /* 0x000fe200078e0a0c */
[----:B------:R-:W-:Y:S02]  /*ac60*/  MOV R11, 0x3f800000 ;  /* 0x3f800000000b7802 */ /* 0x000fe40000000f00 */
[----:B------:R-:W-:Y:S01]  /*ac70*/  MOV R13, 0x3f800000 ;  /* 0x3f800000000d7802 */ /* 0x000fe20000000f00 */
[----:B------:R-:W-:Y:S01]  /*ac80*/  @P6 MUFU.LG2 R6, R6 ;  /* 0x0000000600066308 */ /* 0x000fe20000000c00 */
[----:B------:R-:W-:-:S02]  /*ac90*/  LOP3.LUT R12, R8, 0x1, RZ, 0xc0, !PT ;  /* 0x00000001080c7812 */ /* 0x000fc400078ec0ff */
[----:B------:R-:W-:Y:S02]  /*aca0*/  LEA.HI R3, R3, R0, RZ, 0x5 ;  /* 0x0000000003037211 */ /* 0x000fe400078f28ff */
[----:B------:R-:W-:Y:S02]  /*acb0*/  ISETP.NE.U32.AND P1, PT, R12, 0x1, PT ;  /* 0x000000010c00780c */ /* 0x000fe40003f25070 */
[----:B------:R-:W-:Y:S01]  /*acc0*/  MOV R12, 0xfffffff0 ;  /* 0xfffffff0000c7802 */ /* 0x000fe20000000f00 */
[C---:B-1----:R-:W-:Y:S01]  /*acd0*/  FMUL.FTZ R128, R10.reuse, R128 ;  /* 0x000000800a807220 */ /* 0x042fe20000410000 */
[----:B------:R-:W1:Y:S01]  /*ace0*/  @P5 MUFU.RCP R11, R5 ;  /* 0x00000005000b5308 */ /* 0x000e620000001000 */
[----:B------:R-:W-:Y:S01]  /*acf0*/  FMUL.FTZ R129, R10, R129 ;  /* 0x000000810a817220 */ /* 0x000fe20000410000 */
[----:B------:R-:W-:Y:S01]  /*ad00*/  SEL R12, R12, 0x10, !P1 ;  /* 0x000000100c0c7807 */ /* 0x000fe20004800000 */
[----:B------:R-:W-:Y:S01]  /*ad10*/  FMUL.FTZ R116, R10, R116 ;  /* 0x000000740a747220 */ /* 0x000fe20000410000 */
[----:B------:R-:W-:Y:S01]  /*ad20*/  R2P PR, R8, 0x6 ;  /* 0x0000000608007804 */ /* 0x000fe20000000000 */
[C---:B------:R-:W-:Y:S01]  /*ad30*/  FMUL.FTZ R117, R10.reuse, R117 ;  /* 0x000000750a757220 */ /* 0x040fe20000410000 */
[----:B------:R-:W-:Y:S01]  /*ad40*/  LOP3.LUT R9, R9, 0x3ffffffc, RZ, 0xc0, !PT ;  /* 0x3ffffffc09097812 */ /* 0x000fe200078ec0ff */
[----:B------:R-:W-:Y:S01]  /*ad50*/  FMUL.FTZ R112, R10, R112 ;  /* 0x000000700a707220 */ /* 0x000fe20000410000 */
[----:B------:R-:W-:Y:S01]  /*ad60*/  SHF.L.U32 R8, R8, 0x6, RZ ;  /* 0x0000000608087819 */ /* 0x000fe200000006ff */
[C---:B------:R-:W-:Y:S01]  /*ad70*/  FMUL.FTZ R113, R10.reuse, R113 ;  /* 0x000000710a717220 */ /* 0x040fe20000410000 */
[----:B------:R-:W2:Y:S01]  /*ad80*/  @P4 MUFU.RCP R13, R4 ;  /* 0x00000004000d4308 */ /* 0x000ea20000001000 */
[C---:B------:R-:W-:Y:S01]  /*ad90*/  FMUL.FTZ R100, R10.reuse, R100 ;  /* 0x000000640a647220 */ /* 0x040fe20000410000 */
[----:B------:R-:W-:Y:S01]  /*ada0*/  SHF.R.S32.HI R15, RZ, 0x5, R3 ;  /* 0x00000005ff0f7819 */ /* 0x000fe20000011403 */
[C---:B------:R-:W-:Y:S01]  /*adb0*/  FMUL.FTZ R101, R10.reuse, R101 ;  /* 0x000000650a657220 */ /* 0x040fe20000410000 */
[----:B------:R-:W-:Y:S01]  /*adc0*/  IADD3 R16, -R9, R0, RZ ;  /* 0x0000000009107210 */ /* 0x000fe20007ffe1ff */
[----:B------:R-:W-:Y:S01]  /*add0*/  FMUL.FTZ R96, R10, R96 ;  /* 0x000000600a607220 */ /* 0x000fe20000410000 */
[----:B------:R-:W-:Y:S01]  /*ade0*/  LOP3.LUT R8, R8, 0x1c0, RZ, 0xc0, !PT ;  /* 0x000001c008087812 */ /* 0x000fe200078ec0ff */
[C---:B------:R-:W-:Y:S01]  /*adf0*/  FMUL.FTZ R97, R10.reuse, R97 ;  /* 0x000000610a617220 */ /* 0x040fe20000410000 */
[----:B------:R-:W-:Y:S01]  /*ae00*/  LEA R16, R15, R16, 0x9 ;  /* 0x000000100f107211 */ /* 0x000fe200078e48ff */
        /* <DEDUP_REMOVED lines=9> */
[----:B------:R-:W-:Y:S01]  /*aea0*/  F2FP.PACK_AB R100, R101, R100 ;  /* 0x000000646564723e */ /* 0x000fe200000000ff */
[----:B------:R-:W-:Y:S01]  /*aeb0*/  FMUL.FTZ R69, R10, R69 ;  /* 0x000000450a457220 */ /* 0x000fe20000410000 */
[----:B------:R-:W-:Y:S01]  /*aec0*/  MOV R10, 0x20 ;  /* 0x00000020000a7802 */ /* 0x000fe20000000f00 */
[----:B------:R-:W-:Y:S01]  /*aed0*/  IMAD.U32 R9, R16, 0x2, R9 ;  /* 0x0000000210097824 */ /* 0x000fe200078e0009 */
[----:B------:R-:W-:Y:S01]  /*aee0*/  F2FP.PACK_AB R96, R97, R96 ;  /* 0x000000606160723e */ /* 0x000fe200000000ff */
[C---:B-1----:R-:W-:Y:S01]  /*aef0*/  FMUL.FTZ R130, R11.reuse, R130 ;  /* 0x000000820b827220 */ /* 0x042fe20000410000 */
[----:B------:R-:W-:Y:S01]  /*af00*/  SEL R10, R10, 0xffffffe0, !P1 ;  /* 0xffffffe00a0a7807 */ /* 0x000fe20004800000 */
[C---:B------:R-:W-:Y:S01]  /*af10*/  FMUL.FTZ R131, R11.reuse, R131 ;  /* 0x000000830b837220 */ /* 0x040fe20000410000 */
[----:B------:R-:W-:Y:S01]  /*af20*/  FSETP.NE.FTZ.AND P1, PT, R2, RZ, PT ;  /* 0x000000ff0200720b */ /* 0x000fe20003f35000 */
[----:B------:R-:W-:Y:S01]  /*af30*/  FMUL.FTZ R118, R11, R118 ;  /* 0x000000760b767220 */ /* 0x000fe20000410000 */
[----:B------:R-:W-:Y:S01]  /*af40*/  SHF.L.U32 R9, R9, 0x1, RZ ;  /* 0x0000000109097819 */ /* 0x000fe200000006ff */
[----:B------:R-:W-:Y:S01]  /*af50*/  FMUL.FTZ R119, R11, R119 ;  /* 0x000000770b777220 */ /* 0x000fe20000410000 */
[----:B------:R-:W-:Y:S01]  /*af60*/  F2FP.PACK_AB R130, R131, R130 ;  /* 0x000000828382723e */ /* 0x000fe200000000ff */
[----:B------:R-:W-:Y:S01]  /*af70*/  FMUL.FTZ R114, R11, R114 ;  /* 0x000000720b727220 */ /* 0x000fe20000410000 */
[----:B------:R-:W-:Y:S01]  /*af80*/  IADD3 R17, R9, 0x40, RZ ;  /* 0x0000004009117810 */ /* 0x000fe20007ffe0ff */
[----:B------:R-:W-:Y:S01]  /*af90*/  FMUL.FTZ R115, R11, R115 ;  /* 0x000000730b737220 */ /* 0x000fe20000410000 */
[----:B------:R-:W-:Y:S01]  /*afa0*/  F2FP.PACK_AB R118, R119, R118 ;  /* 0x000000767776723e */ /* 0x000fe200000000ff */
[----:B------:R-:W-:Y:S01]  /*afb0*/  FMUL.FTZ R102, R11, R102 ;  /* 0x000000660b667220 */ /* 0x000fe20000410000 */
[----:B------:R-:W-:Y:S01]  /*afc0*/  IADD3 R19, R9, R10, RZ ;  /* 0x0000000a09137210 */ /* 0x000fe20007ffe0ff */
[----:B------:R-:W-:Y:S01]  /*afd0*/  FMUL.FTZ R103, R11, R103 ;  /* 0x000000670b677220 */ /* 0x000fe20000410000 */
[----:B------:R-:W-:Y:S01]  /*afe0*/  F2FP.PACK_AB R114, R115, R114 ;  /* 0x000000727372723e */ /* 0x000fe200000000ff */
[----:B------:R-:W1:Y:S01]  /*aff0*/  @P1 MUFU.RCP R14, R2 ;  /* 0x00000002000e1308 */ /* 0x000e620000001000 */
[C---:B------:R-:W-:Y:S01]  /*b000*/  FMUL.FTZ R98, R11.reuse, R98 ;  /* 0x000000620b627220 */ /* 0x040fe20000410000 */
[----:B------:R-:W-:Y:S01]  /*b010*/  STS [R9], R128 ;  /* 0x0000008009007388 */ /* 0x000fe20000000800 */
[----:B------:R-:W-:Y:S01]  /*b020*/  FMUL.FTZ R99, R11, R99 ;  /* 0x000000630b637220 */ /* 0x000fe20000410000 */
[----:B------:R-:W-:Y:S01]  /*b030*/  F2FP.PACK_AB R102, R103, R102 ;  /* 0x000000666766723e */ /* 0x000fe200000000ff */
[C---:B------:R-:W-:Y:S01]  /*b040*/  FMUL.FTZ R86, R11.reuse, R86 ;  /* 0x000000560b567220 */ /* 0x040fe20000410000 */
[----:B------:R-:W-:Y:S01]  /*b050*/  STS [R9+0x400], R130 ;  /* 0x0004008209007388 */ /* 0x000fe20000000800 */
[----:B------:R-:W-:Y:S01]  /*b060*/  FMUL.FTZ R87, R11, R87 ;  /* 0x000000570b577220 */ /* 0x000fe20000410000 */
[----:B------:R-:W-:Y:S01]  /*b070*/  @P2 IADD3 R17, R9, -0x40, RZ ;  /* 0xffffffc009112810 */ /* 0x000fe20007ffe0ff */
[----:B------:R-:W-:Y:S01]  /*b080*/  FMUL.FTZ R82, R11, R82 ;  /* 0x000000520b527220 */ /* 0x000fe20000410000 */
[----:B------:R-:W-:Y:S01]  /*b090*/  F2FP.PACK_AB R98, R99, R98 ;  /* 0x000000626362723e */ /* 0x000fe200000000ff */
[----:B------:R-:W-:Y:S01]  /*b0a0*/  FMUL.FTZ R83, R11, R83 ;  /* 0x000000530b537220 */ /* 0x000fe20000410000 */
[----:B------:R-:W-:Y:S01]  /*b0b0*/  F2FP.PACK_AB R84, R85, R84 ;  /* 0x000000545554723e */ /* 0x000fe200000000ff */
[----:B------:R-:W-:Y:S01]  /*b0c0*/  FMUL.FTZ R70, R11, R70 ;  /* 0x000000460b467220 */ /* 0x000fe20000410000 */
[----:B------:R-:W-:Y:S01]  /*b0d0*/  F2FP.PACK_AB R86, R87, R86 ;  /* 0x000000565756723e */ /* 0x000fe200000000ff */
[----:B------:R-:W-:Y:S01]  /*b0e0*/  FMUL.FTZ R11, R11, R71 ;  /* 0x000000470b0b7220 */ /* 0x000fe20000410000 */
[----:B------:R-:W-:Y:S01]  /*b0f0*/  IADD3 R23, R10, 0x400, R17 ;  /* 0x000004000a177810 */ /* 0x000fe20007ffe011 */
[----:B--2---:R-:W-:Y:S01]  /*b100*/  FMUL.FTZ R124, R13, R124 ;  /* 0x0000007c0d7c7220 */ /* 0x004fe20000410000 */
[----:B------:R-:W-:Y:S01]  /*b110*/  F2FP.PACK_AB R80, R81, R80 ;  /* 0x000000505150723e */ /* 0x000fe200000000ff */
[----:B------:R-:W-:Y:S01]  /*b120*/  FMUL.FTZ R125, R13, R125 ;  /* 0x0000007d0d7d7220 */ /* 0x000fe20000410000 */
[----:B------:R-:W-:Y:S01]  /*b130*/  F2FP.PACK_AB R70, R11, R70 ;  /* 0x000000460b46723e */ /* 0x000fe200000000ff */
[C---:B-1----:R-:W-:Y:S01]  /*b140*/  FMUL.FTZ R127, R14.reuse, R127 ;  /* 0x0000007f0e7f7220 */ /* 0x042fe20000410000 */
[----:B------:R-:W-:Y:S01]  /*b150*/  IADD3 R11, R9, R12, RZ ;  /* 0x0000000c090b7210 */ /* 0x000fe20007ffe0ff */
[C---:B------:R-:W-:Y:S01]  /*b160*/  FMUL.FTZ R126, R14.reuse, R126 ;  /* 0x0000007e0e7e7220 */ /* 0x040fe20000410000 */
[----:B------:R-:W-:Y:S01]  /*b170*/  F2FP.PACK_AB R124, R125, R124 ;  /* 0x0000007c7d7c723e */ /* 0x000fe200000000ff */
[----:B------:R-:W-:Y:S01]  /*b180*/  FMUL.FTZ R120, R13, R120 ;  /* 0x000000780d787220 */ /* 0x000fe20000410000 */
[----:B------:R-:W-:Y:S01]  /*b190*/  F2FP.PACK_AB R82, R83, R82 ;  /* 0x000000525352723e */ /* 0x000fe200000000ff */
        /* <DEDUP_REMOVED lines=27> */
[----:B------:R-:W-:Y:S01]  /*b350*/  STS [R19], R112 ;  /* 0x0000007013007388 */ /* 0x000fe20000000800 */
[C---:B------:R-:W-:Y:S01]  /*b360*/  FMUL.FTZ R94, R14.reuse, R94 ;  /* 0x0000005e0e5e7220 */ /* 0x040fe20000410000 */
[----:B------:R-:W-:Y:S01]  /*b370*/  F2FP.PACK_AB R92, R93, R92 ;  /* 0x0000005c5d5c723e */ /* 0x000fe200000000ff */
[----:B------:R-:W-:Y:S01]  /*b380*/  IMAD.IADD R21, R11, 0x1, R10 ;  /* 0x000000010b157824 */ /* 0x000fe200078e020a */
[----:B------:R-:W-:Y:S01]  /*b390*/  STS [R19+0x400], R114 ;  /* 0x0004007213007388 */ /* 0x000fe20000000800 */
[----:B------:R-:W-:Y:S01]  /*b3a0*/  FMUL.FTZ R88, R13, R88 ;  /* 0x000000580d587220 */ /* 0x000fe20000410000 */
[----:B------:R-:W-:Y:S01]  /*b3b0*/  F2FP.PACK_AB R94, R95, R94 ;  /* 0x0000005e5f5e723e */ /* 0x000fe200000000ff */
[----:B------:R-:W-:Y:S01]  /*b3c0*/  FMUL.FTZ R89, R13, R89 ;  /* 0x000000590d597220 */ /* 0x000fe20000410000 */
[----:B------:R-:W-:Y:S01]  /*b3d0*/  STS [R21], R100 ;  /* 0x0000006415007388 */ /* 0x000fe20000000800 */
[C---:B------:R-:W-:Y:S01]  /*b3e0*/  FMUL.FTZ R91, R14.reuse, R91 ;  /* 0x0000005b0e5b7220 */ /* 0x040fe20000410000 */
[----:B------:R-:W-:Y:S01]  /*b3f0*/  F2FP.PACK_AB R68, R69, R68 ;  /* 0x000000444544723e */ /* 0x000fe200000000ff */
[----:B------:R-:W-:Y:S01]  /*b400*/  FMUL.FTZ R90, R14, R90 ;  /* 0x0000005a0e5a7220 */ /* 0x000fe20000410000 */
[----:B------:R-:W-:Y:S01]  /*b410*/  STS [R21+0x400], R102 ;  /* 0x0004006615007388 */ /* 0x000fe20000000800 */
[----:B-1----:R-:W-:Y:S01]  /*b420*/  IADD3 R9, R12, R17, RZ ;  /* 0x000000110c097210 */ /* 0x002fe20007ffe0ff */
[----:B------:R-:W-:Y:S01]  /*b430*/  FMUL.FTZ R76, R13, R76 ;  /* 0x0000004c0d4c7220 */ /* 0x000fe20000410000 */
[----:B------:R-:W-:Y:S01]  /*b440*/  F2FP.PACK_AB R88, R89, R88 ;  /* 0x000000585958723e */ /* 0x000fe200000000ff */
[----:B------:R-:W-:Y:S01]  /*b450*/  FMUL.FTZ R77, R13, R77 ;  /* 0x0000004d0d4d7220 */ /* 0x000fe20000410000 */
[----:B------:R-:W-:Y:S01]  /*b460*/  F2FP.PACK_AB R90, R91, R90 ;  /* 0x0000005a5b5a723e */ /* 0x000fe200000000ff */
[C---:B------:R-:W-:Y:S01]  /*b470*/  FMUL.FTZ R72, R13.reuse, R72 ;  /* 0x000000480d487220 */ /* 0x040fe20000410000 */
[----:B------:R-:W-:Y:S01]  /*b480*/  STS [R19+0x2000], R108 ;  /* 0x0020006c13007388 */ /* 0x000fe20000000800 */
[----:B------:R-:W-:Y:S01]  /*b490*/  FMUL.FTZ R79, R14, R79 ;  /* 0x0000004f0e4f7220 */ /* 0x000fe20000410000 */
[----:B--2---:R-:W-:Y:S01]  /*b4a0*/  IADD3 R11, R10, R17, RZ ;  /* 0x000000110a0b7210 */ /* 0x004fe20007ffe0ff */
[----:B------:R-:W-:Y:S01]  /*b4b0*/  FMUL.FTZ R78, R14, R78 ;  /* 0x0000004e0e4e7220 */ /* 0x000fe20000410000 */
[----:B------:R-:W-:Y:S01]  /*b4c0*/  STS [R19+0x2400], R110 ;  /* 0x0024006e13007388 */ /* 0x000fe20000000800 */
[----:B------:R-:W-:Y:S01]  /*b4d0*/  FMUL.FTZ R13, R13, R73 ;  /* 0x000000490d0d7220 */ /* 0x000fe20000410000 */
[----:B------:R-:W-:Y:S01]  /*b4e0*/  IADD3 R10, R10, R9, RZ ;  /* 0x000000090a0a7210 */ /* 0x000fe20007ffe0ff */
[C---:B------:R-:W-:Y:S01]  /*b4f0*/  FMUL.FTZ R75, R14.reuse, R75 ;  /* 0x0000004b0e4b7220 */ /* 0x040fe20000410000 */
[----:B------:R-:W-:Y:S01]  /*b500*/  STS [R21+0x2000], R104 ;  /* 0x0020006815007388 */ /* 0x000fe20000000800 */
[----:B------:R-:W-:Y:S01]  /*b510*/  FMUL.FTZ R14, R14, R74 ;  /* 0x0000004a0e0e7220 */ /* 0x000fe20000410000 */
[----:B------:R-:W-:Y:S01]  /*b520*/  IADD3 R23, R12, R23, RZ ;  /* 0x000000170c177210 */ /* 0x000fe20007ffe0ff */
[----:B------:R-:W-:Y:S01]  /*b530*/  @P4 MUFU.LG2 R4, R4 ;  /* 0x0000000400044308 */ /* 0x000fe20000000c00 */
[----:B------:R-:W-:Y:S01]  /*b540*/  STS [R21+0x2400], R106 ;  /* 0x0024006a15007388 */ /* 0x000fe20000000800 */
[----:B------:R-:W-:Y:S01]  /*b550*/  F2FP.PACK_AB R76, R77, R76 ;  /* 0x0000004c4d4c723e */ /* 0x000fe200000000ff */
[----:B------:R-:W-:Y:S01]  /*b560*/  @P6 FMUL.FTZ R49, R6, 0.69314718246459960938 ;  /* 0x3f31721806316820 */ /* 0x000fe20000410000 */
[----:B------:R-:W-:Y:S01]  /*b570*/  F2FP.PACK_AB R78, R79, R78 ;  /* 0x0000004e4f4e723e */ /* 0x000fe200000000ff */
[----:B------:R-:W-:Y:S01]  /*b580*/  STS [R17], R96 ;  /* 0x0000006011007388 */ /* 0x000fe20000000800 */
[----:B------:R-:W-:-:S02]  /*b590*/  F2FP.PACK_AB R13, R13, R72 ;  /* 0x000000480d0d723e */ /* 0x000fc400000000ff */
[----:B------:R-:W-:Y:S01]  /*b5a0*/  F2FP.PACK_AB R14, R75, R14 ;  /* 0x0000000e4b0e723e */ /* 0x000fe200000000ff */
[----:B------:R-:W-:Y:S01]  /*b5b0*/  STS [R17+0x400], R98 ;  /* 0x0004006211007388 */ /* 0x000fe20000000800 */
[----:B------:R-:W-:Y:S01]  /*b5c0*/  ISETP.NE.OR P3, PT, RZ, UR4, !P3 ;  /* 0x00000004ff007c0c */ /* 0x000fe2000df65670 */
[----:B------:R-:W-:Y:S01]  /*b5d0*/  @P1 MUFU.LG2 R2, R2 ;  /* 0x0000000200021308 */ /* 0x000fe20000000c00 */
[----:B------:R-:W-:Y:S01]  /*b5e0*/  LOP3.LUT R3, R3, 0xffffffe0, RZ, 0xc0, !PT ;  /* 0xffffffe003037812 */ /* 0x000fe200078ec0ff */
[----:B------:R-:W-:Y:S01]  /*b5f0*/  STS [R9], R84 ;  /* 0x0000005409007388 */ /* 0x000fe20000000800 */
[----:B------:R-:W-:Y:S02]  /*b600*/  MOV R6, 0x7f800000 ;  /* 0x7f80000000067802 */ /* 0x000fe40000000f00 */
[----:B------:R-:W-:Y:S01]  /*b610*/  IADD3 R3, -R3, R0, RZ ;  /* 0x0000000003037210 */ /* 0x000fe20007ffe1ff */
[----:B------:R-:W-:Y:S01]  /*b620*/  STS [R9+0x400], R86 ;  /* 0x0004005609007388 */ /* 0x000fe20000000800 */
[----:B------:R-:W-:Y:S01]  /*b630*/  MOV R0, 0x7f800000 ;  /* 0x7f80000000007802 */ /* 0x000fe20000000f00 */
[----:B------:R-:W1:Y:S01]  /*b640*/  @P5 MUFU.LG2 R5, R5 ;  /* 0x0000000500055308 */ /* 0x000e620000000c00 */
[----:B------:R-:W-:Y:S01]  /*b650*/  LOP3.LUT P0, RZ, R3, 0x3, RZ, 0xc0, !PT ;  /* 0x0000000303ff7812 */ /* 0x000fe2000780c0ff */
[----:B------:R-:W-:Y:S01]  /*b660*/  STS [R17+0x2000], R92 ;  /* 0x0020005c11007388 */ /* 0x000fe20000000800 */
[----:B------:R-:W-:-:S02]  /*b670*/  IMAD R3, R44, R47, RZ ;  /* 0x0000002f2c037224 */ /* 0x000fc400078e02ff */
[----:B------:R-:W-:Y:S01]  /*b680*/  @P6 FFMA.FTZ R0, R136, c[0x0][0x238], R49 ;  /* 0x00008e0088006a23 */ /* 0x000fe20000010031 */
[----:B------:R-:W-:Y:S04]  /*b690*/  STS [R17+0x2400], R94 ;  /* 0x0024005e11007388 */ /* 0x000fe80000000800 */
[----:B------:R-:W-:Y:S04]  /*b6a0*/  STS [R9+0x2000], R88 ;  /* 0x0020005809007388 */ /* 0x000fe80000000800 */
[----:B------:R-:W-:Y:S01]  /*b6b0*/  STS [R9+0x2400], R90 ;  /* 0x0024005a09007388 */ /* 0x000fe20000000800 */
[----:B-1----:R-:W-:-:S03]  /*b6c0*/  @P5 FMUL.FTZ R48, R5, 0.69314718246459960938 ;  /* 0x3f31721805305820 */ /* 0x002fc60000410000 */
[----:B------:R-:W-:Y:S04]  /*b6d0*/  STS [R11], R80 ;  /* 0x000000500b007388 */ /* 0x000fe80000000800 */
[----:B------:R-:W-:Y:S04]  /*b6e0*/  STS [R11+0x400], R82 ;  /* 0x000400520b007388 */ /* 0x000fe80000000800 */
[----:B------:R-:W-:Y:S04]  /*b6f0*/  STS [R10], R68 ;  /* 0x000000440a007388 */ /* 0x000fe80000000800 */
[----:B------:R-:W-:Y:S04]  /*b700*/  STS [R23], R70 ;  /* 0x0000004617007388 */ /* 0x000fe80000000800 */
[----:B------:R-:W-:Y:S04]  /*b710*/  STS [R11+0x2000], R76 ;  /* 0x0020004c0b007388 */ /* 0x000fe80000000800 */
[----:B------:R-:W-:Y:S04]  /*b720*/  STS [R11+0x2400], R78 ;  /* 0x0024004e0b007388 */ /* 0x000fe80000000800 */
[----:B------:R-:W-:Y:S04]  /*b730*/  STS [R10+0x2000], R13 ;  /* 0x0020000d0a007388 */ /* 0x000fe80000000800 */
[----:B------:R1:W-:Y:S04]  /*b740*/  STS [R23+0x2000], R14 ;  /* 0x0020000e17007388 */ /* 0x0003e80000000800 */
[----:B------:R-:W-:Y:S06]  /*b750*/  BAR.SYNC.DEFER_BLOCKING 0x0 ;  /* 0x0000000000007b1d */ /* 0x000fec0000010000 */
[----:B------:R-:W2:Y:S01]  /*b760*/  S2R R12, SR_CTAID.Y ;  /* 0x00000000000c7919 */ /* 0x000ea20000002600 */
[----:B-1----:R-:W-:Y:S01]  /*b770*/  SHF.L.U32 R14, R3, 0x7, RZ ;  /* 0x00000007030e7819 */ /* 0x002fe200000006ff */
[----:B------:R-:W-:-:S02]  /*b780*/  @P4 FMUL.FTZ R3, R4, 0.69314718246459960938 ;  /* 0x3f31721804034820 */ /* 0x000fc40000410000 */
[----:B------:R1:W3:Y:S01]  /*b790*/  LDS.128 R36, [R199] ;  /* 0x00000000c7247984 */ /* 0x0002e20000000c00 */
[----:B------:R-:W-:Y:S02]  /*b7a0*/  @P1 FMUL.FTZ R4, R2, 0.69314718246459960938 ;  /* 0x3f31721802041820 */ /* 0x000fe40000410000 */
[----:B------:R-:W-:Y:S01]  /*b7b0*/  @P4 FFMA.FTZ R6, R134, c[0x0][0x238], R3 ;  /* 0x00008e0086064a23 */ /* 0x000fe20000010003 */
[----:B------:R1:W4:Y:S01]  /*b7c0*/  LDS.128 R32, [R199+0x800] ;  /* 0x00080000c7207984 */ /* 0x0003220000000c00 */
[----:B--2---:R-:W-:-:S03]  /*b7d0*/  IMAD R45, R12, R45, RZ ;  /* 0x0000002d0c2d7224 */ /* 0x004fc600078e02ff */
[----:B------:R1:W2:Y:S01]  /*b7e0*/  LDS.128 R28, [R199+0x1000] ;  /* 0x00100000c71c7984 */ /* 0x0002a20000000c00 */
[----:B------:R-:W-:Y:S01]  /*b7f0*/  @!P3 IMAD R13, R12, c[0x0][0x214], RZ ;  /* 0x000085000c0dba24 */ /* 0x000fe200078e02ff */
[----:B------:R-:W-:Y:S02]  /*b800*/  SEL R45, R45, RZ, P3 ;  /* 0x000000ff2d2d7207 */ /* 0x000fe40001800000 */
[----:B------:R1:W1:Y:S01]  /*b810*/  LDS.128 R24, [R199+0x1800] ;  /* 0x00180000c7187984 */ /* 0x0002620000000c00 */
[--C-:B------:R-:W-:Y:S01]  /*b820*/  @!P3 IMAD.MOV.U32 R50, RZ, RZ, R13.reuse ;  /* 0x000000ffff32b224 */ /* 0x100fe200078e000d */
[----:B------:R-:W-:Y:S02]  /*b830*/  @!P3 SHF.R.S32.HI R51, RZ, 0x1f, R13 ;  /* 0x0000001fff33b819 */ /* 0x000fe4000001140d */
[----:B------:R1:W1:Y:S01]  /*b840*/  LDS.128 R20, [R199+0x2000] ;  /* 0x00200000c7147984 */ /* 0x0002620000000c00 */
[----:B------:R-:W-:Y:S01]  /*b850*/  IMAD R45, R46, R7, R45 ;  /* 0x000000072e2d7224 */ /* 0x000fe200078e022d */
[----:B------:R-:W-:Y:S01]  /*b860*/  MOV R13, 0x7f800000 ;  /* 0x7f800000000d7802 */ /* 0x000fe20000000f00 */
[----:B------:R-:W-:Y:S01]  /*b870*/  @P5 FFMA.FTZ R13, R135, c[0x0][0x238], R48 ;  /* 0x00008e00870d5a23 */ /* 0x000fe20000010030 */
[----:B------:R1:W1:Y:S01]  /*b880*/  LDS.128 R16, [R199+0x2800] ;  /* 0x00280000c7107984 */ /* 0x0002620000000c00 */
[----:B------:R-:W-:Y:S01]  /*b890*/  MOV R7, 0x7f800000 ;  /* 0x7f80000000077802 */ /* 0x000fe20000000f00 */
[----:B------:R-:W-:Y:S01]  /*b8a0*/  @P1 FFMA.FTZ R7, R133, c[0x0][0x238], R4 ;  /* 0x00008e0085071a23 */ /* 0x000fe20000010004 */
[----:B------:R-:W-:Y:S01]  /*b8b0*/  IADD3 R2, P3, P2, R14, R50, R45 ;  /* 0x000000320e027210 */ /* 0x000fe20007a7e02d */
[----:B------:R1:W1:Y:S01]  /*b8c0*/  LDS.128 R8, [R199+0x3000] ;  /* 0x00300000c7087984 */ /* 0x0002620000000c00 */
[----:B------:R-:W-:-:S02]  /*b8d0*/  SHF.R.S32.HI R14, RZ, 0x1f, R14 ;  /* 0x0000001fff0e7819 */ /* 0x000fc4000001140e */
[----:B------:R-:W-:Y:S01]  /*b8e0*/  SHF.R.S32.HI R45, RZ, 0x1f, R45 ;  /* 0x0000001fff2d7819 */ /* 0x000fe2000001142d */
[----:B------:R1:W1:Y:S03]  /*b8f0*/  LDS.128 R40, [R199+0x3800] ;  /* 0x00380000c7287984 */ /* 0x0002660000000c00 */
        /* <DEDUP_REMOVED lines=19> */
[----:B------:R-:W-:Y:S01]  /*ba30*/  @!P6 LEA.HI.X.SX32 R3, R3, R14, 0x1, P0 ;  /* 0x0000000e0303e211 */ /* 0x000fe200000f0eff */
[-C--:B------:R-:W-:Y:S01]  /*ba40*/  @!P4 IMAD R5, R48, R47.reuse, RZ ;  /* 0x0000002f3005c224 */ /* 0x080fe200078e02ff */
[----:B------:R-:W-:Y:S01]  /*ba50*/  @!P6 LEA R48, P0, R4, c[0x0][0x200], 0x2 ;  /* 0x000080000430ea11 */ /* 0x000fe200078010ff */
[----:B------:R-:W-:Y:S01]  /*ba60*/  @!P3 IMAD R47, R44, R47, RZ ;  /* 0x0000002f2c2fb224 */ /* 0x000fe200078e02ff */
[C---:B------:R-:W-:Y:S02]  /*ba70*/  @!P5 IADD3 R44, P2, R15.reuse, R2, RZ ;  /* 0x000000020f2cd210 */ /* 0x040fe40007f5e0ff */
[----:B------:R-:W-:Y:S02]  /*ba80*/  @!P6 LEA.HI.X R49, R4, c[0x0][0x204], R3, 0x2, P0 ;  /* 0x000081000431ea11 */ /* 0x000fe400000f1403 */
[----:B------:R-:W-:Y:S02]  /*ba90*/  @!P5 LEA.HI.X.SX32 R15, R15, R14, 0x1, P2 ;  /* 0x0000000e0f0fd211 */ /* 0x000fe400010f0eff */
[----:B------:R-:W-:Y:S01]  /*baa0*/  @!P4 IADD3 R3, P1, R5, R2, RZ ;  /* 0x000000020503c210 */ /* 0x000fe20007f3e0ff */
[----:B------:R4:W-:Y:S01]  /*bab0*/  @!P6 STG.E [R48.64], R0 ;  /* 0x000000003000e986 */ /* 0x0009e2000c101910 */
[----:B------:R-:W-:-:S02]  /*bac0*/  @!P5 LEA R50, P2, R44, c[0x0][0x200], 0x2 ;  /* 0x000080002c32da11 */ /* 0x000fc400078410ff */
[----:B------:R-:W-:Y:S02]  /*bad0*/  @!P3 IADD3 R2, P0, R47, R2, RZ ;  /* 0x000000022f02b210 */ /* 0x000fe40007f1e0ff */
[-C--:B------:R-:W-:Y:S02]  /*bae0*/  @!P4 LEA.HI.X.SX32 R4, R5, R14.reuse, 0x1, P1 ;  /* 0x0000000e0504c211 */ /* 0x080fe400008f0eff */
[----:B------:R-:W-:Y:S02]  /*baf0*/  @!P5 LEA.HI.X R51, R44, c[0x0][0x204], R15, 0x2, P2 ;  /* 0x000081002c33da11 */ /* 0x000fe400010f140f */
[----:B------:R-:W-:Y:S02]  /*bb00*/  @!P3 LEA.HI.X.SX32 R47, R47, R14, 0x1, P0 ;  /* 0x0000000e2f2fb211 */ /* 0x000fe400000f0eff */
[----:B------:R-:W-:Y:S01]  /*bb10*/  @!P4 LEA R44, P1, R3, c[0x0][0x200], 0x2 ;  /* 0x00008000032cca11 */ /* 0x000fe200078210ff */
[----:B------:R4:W-:Y:S01]  /*bb20*/  @!P5 STG.E [R50.64], R13 ;  /* 0x0000000d3200d986 */ /* 0x0009e2000c101910 */
[----:B------:R-:W-:-:S02]  /*bb30*/  @!P3 LEA R14, P0, R2, c[0x0][0x200], 0x2 ;  /* 0x00008000020eba11 */ /* 0x000fc400078010ff */
[----:B------:R-:W-:Y:S02]  /*bb40*/  @!P4 LEA.HI.X R45, R3, c[0x0][0x204], R4, 0x2, P1 ;  /* 0x00008100032dca11 */ /* 0x000fe400008f1404 */
[----:B------:R-:W-:-:S03]  /*bb50*/  @!P3 LEA.HI.X R15, R2, c[0x0][0x204], R47, 0x2, P0 ;  /* 0x00008100020fba11 */ /* 0x000fc600000f142f */
[----:B------:R4:W-:Y:S04]  /*bb60*/  @!P4 STG.E [R44.64], R6 ;  /* 0x000000062c00c986 */ /* 0x0009e8000c101910 */
[----:B------:R4:W-:Y:S02]  /*bb70*/  @!P3 STG.E [R14.64], R7 ;  /* 0x000000070e00b986 */ /* 0x0009e4000c101910 */
.L_x_609:
[----:B------:R-:W-:Y:S05]  /*bb80*/  BSYNC B0 ;  /* 0x0000000000007941 */ /* 0x000fea0003800000 */
.L_x_608:
[----:B----4-:R-:W-:Y:S01]  /*bb90*/  SHF.R.S32.HI R0, RZ, 0x1f, R12 ;  /* 0x0000001fff007819 */ /* 0x010fe2000001140c */
[----:B------:R-:W-:Y:S01]  /*bba0*/  IMAD.MOV.U32 R6, RZ, RZ, R204 ;  /* 0x000000ffff067224 */ /* 0x000fe200078e00cc */
[----:B------:R-:W-:Y:S01]  /*bbb0*/  ULDC.64 UR4, c[0x0][0x1e8] ;  /* 0x00007a0000047ab9 */ /* 0x000fe20000000a00 */
[----:B------:R-:W-:Y:S01]  /*bbc0*/  IMAD.MOV.U32 R7, RZ, RZ, R205 ;  /* 0x000000ffff077224 */ /* 0x000fe200078e00cd */
[----:B------:R-:W-:Y:S01]  /*bbd0*/  USHF.L.U32 UR7, UR4, 0x5, URZ ;  /* 0x0000000504077899 */ /* 0x000fe2000800063f */
[----:B------:R-:W-:Y:S01]  /*bbe0*/  IMAD R3, R0, c[0x0][0x1e0], RZ ;  /* 0x0000780000037a24 */ /* 0x000fe200078e02ff */
[----:B------:R-:W-:Y:S01]  /*bbf0*/  SHF.R.S32.HI R0, RZ, 0x1f, R46 ;  /* 0x0000001fff007819 */ /* 0x000fe2000001142e */
[----:B------:R-:W-:Y:S01]  /*bc00*/  IMAD.WIDE.U32 R6, R12, c[0x0][0x1e0], R6 ;  /* 0x000078000c067a25 */ /* 0x000fe200078e0006 */
[----:B------:R-:W-:-:S02]  /*bc10*/  UMOV UR6, 0x5 ;  /* 0x0000000500067882 */ /* 0x000fc40000000000 */
[----:B------:R-:W-:Y:S01]  /*bc20*/  USHF.L.U64.HI UR5, UR4, UR6, UR5 ;  /* 0x0000000604057299 */ /* 0x000fe20008010205 */
[----:B------:R-:W-:Y:S02]  /*bc30*/  IMAD R3, R12, c[0x0][0x1e4], R3 ;  /* 0x000079000c037a24 */ /* 0x000fe400078e0203 */
[----:B------:R-:W-:Y:S02]  /*bc40*/  IMAD R5, R0, c[0x0][0x1f0], RZ ;  /* 0x00007c0000057a24 */ /* 0x000fe400078e02ff */
[----:B------:R-:W-:Y:S02]  /*bc50*/  IMAD.IADD R7, R7, 0x1, R3 ;  /* 0x0000000107077824 */ /* 0x000fe400078e0203 */
        /* <DEDUP_REMOVED lines=10> */
[----:B---3--:R-:W-:Y:S01]  /*bd00*/  STG.E.128 [R2.64], R36 ;  /* 0x0000002402007986 */ /* 0x008fe2000c101d10 */
[----:B------:R-:W-:Y:S02]  /*bd10*/  IADD3.X R45, R3, UR5, RZ, P0, !PT ;  /* 0x00000005032d7c10 */ /* 0x000fe400087fe4ff */
[----:B------:R-:W-:-:S03]  /*bd20*/  IADD3 R14, P0, R44, UR7, RZ ;  /* 0x000000072c0e7c10 */ /* 0x000fc6000ff1e0ff */
[----:B------:R-:W-:Y:S01]  /*bd30*/  STG.E.128 [R44.64], R32 ;  /* 0x000000202c007986 */ /* 0x000fe2000c101d10 */
[----:B------:R-:W-:Y:S02]  /*bd40*/  IADD3.X R15, R45, UR5, RZ, P0, !PT ;  /* 0x000000052d0f7c10 */ /* 0x000fe400087fe4ff */
[----:B------:R-:W-:-:S03]  /*bd50*/  IADD3 R12, P0, R14, UR7, RZ ;  /* 0x000000070e0c7c10 */ /* 0x000fc6000ff1e0ff */
[----:B--2---:R-:W-:Y:S01]  /*bd60*/  STG.E.128 [R14.64], R28 ;  /* 0x0000001c0e007986 */ /* 0x004fe2000c101d10 */
[----:B------:R-:W-:Y:S02]  /*bd70*/  IADD3.X R13, R15, UR5, RZ, P0, !PT ;  /* 0x000000050f0d7c10 */ /* 0x000fe400087fe4ff */
[----:B------:R-:W-:-:S03]  /*bd80*/  IADD3 R6, P0, R12, UR7, RZ ;  /* 0x000000070c067c10 */ /* 0x000fc6000ff1e0ff */
[----:B-1----:R-:W-:Y:S01]  /*bd90*/  STG.E.128 [R12.64], R24 ;  /* 0x000000180c007986 */ /* 0x002fe2000c101d10 */
[----:B------:R-:W-:Y:S02]  /*bda0*/  IADD3.X R7, R13, UR5, RZ, P0, !PT ;  /* 0x000000050d077c10 */ /* 0x000fe400087fe4ff */
[----:B------:R-:W-:-:S03]  /*bdb0*/  IADD3 R4, P0, R6, UR7, RZ ;  /* 0x0000000706047c10 */ /* 0x000fc6000ff1e0ff */
[----:B------:R-:W-:Y:S01]  /*bdc0*/  STG.E.128 [R6.64], R20 ;  /* 0x0000001406007986 */ /* 0x000fe2000c101d10 */
[----:B------:R-:W-:Y:S02]  /*bdd0*/  IADD3.X R5, R7, UR5, RZ, P0, !PT ;  /* 0x0000000507057c10 */ /* 0x000fe400087fe4ff */
[----:B------:R-:W-:-:S03]  /*bde0*/  IADD3 R46, P0, R4, UR7, RZ ;  /* 0x00000007042e7c10 */ /* 0x000fc6000ff1e0ff */
[----:B------:R-:W-:Y:S01]  /*bdf0*/  STG.E.128 [R4.64], R16 ;  /* 0x0000001004007986 */ /* 0x000fe2000c101d10 */
[----:B------:R-:W-:Y:S02]  /*be00*/  IADD3.X R47, R5, UR5, RZ, P0, !PT ;  /* 0x00000005052f7c10 */ /* 0x000fe400087fe4ff */
[----:B------:R-:W-:-:S03]  /*be10*/  IADD3 R48, P0, R46, UR7, RZ ;  /* 0x000000072e307c10 */ /* 0x000fc6000ff1e0ff */
[----:B------:R-:W-:Y:S01]  /*be20*/  STG.E.128 [R46.64], R8 ;  /* 0x000000082e007986 */ /* 0x000fe2000c101d10 */
[----:B------:R-:W-:-:S05]  /*be30*/  IADD3.X R49, R47, UR5, RZ, P0, !PT ;  /* 0x000000052f317c10 */ /* 0x000fca00087fe4ff */
[----:B------:R-:W-:Y:S01]  /*be40*/  STG.E.128 [R48.64], R40 ;  /* 0x0000002830007986 */ /* 0x000fe2000c101d10 */
[----:B------:R-:W-:Y:S05]  /*be50*/  EXIT ;  /* 0x000000000000794d */ /* 0x000fea0003800000 */
.L_x_599:
        /* <DEDUP_REMOVED lines=9> */
[----:B------:R-:W-:Y:S01]  /*bef0*/  UMOV UR7, 0x5 ;  /* 0x0000000500077882 */ /* 0x000fe20000000000 */
[----:B------:R-:W-:Y:S01]  /*bf00*/  SHF.R.S32.HI R2, RZ, 0x3, R2 ;  /* 0x00000003ff027819 */ /* 0x000fe20000011402 */
[----:B------:R-:W-:Y:S01]  /*bf10*/  IMAD R6, R6, c[0x0][0x1f0], RZ ;  /* 0x00007c0006067a24 */ /* 0x000fe200078e02ff */
[----:B------:R-:W-:Y:S01]  /*bf20*/  USHF.L.U64.HI UR5, UR4, UR7, UR5 ;  /* 0x0000000704057299 */ /* 0x000fe20008010205 */
[C---:B------:R-:W-:Y:S01]  /*bf30*/  IMAD.IADD R8, R80.reuse, 0x1, -R3 ;  /* 0x0000000150087824 */ /* 0x040fe200078e0a03 */
[----:B------:R-:W-:Y:S01]  /*bf40*/  LOP3.LUT P6, RZ, R80, 0x7, RZ, 0xc0, !PT ;  /* 0x0000000750ff7812 */ /* 0x000fe200078cc0ff */
[----:B------:R-:W-:Y:S01]  /*bf50*/  IMAD R3, R11, c[0x0][0x1e4], R4 ;  /* 0x000079000b037a24 */ /* 0x000fe200078e0204 */
[----:B------:R-:W-:Y:S01]  /*bf60*/  IADD3 R10, R2, 0x20, RZ ;  /* 0x00000020020a7810 */ /* 0x000fe20007ffe0ff */
[----:B------:R-:W-:Y:S01]  /*bf70*/  IMAD.SHL.U32 R8, R8, 0x8, RZ ;  /* 0x0000000808087824 */ /* 0x000fe200078e00ff */
[----:B------:R-:W2:Y:S01]  /*bf80*/  LDC.U8 R4, c[0x0][0x328] ;  /* 0x0000ca00ff047b82 */ /* 0x000ea20000000000 */
[----:B------:R-:W-:-:S03]  /*bf90*/  IMAD R5, R15, c[0x0][0x1f4], R6 ;  /* 0x00007d000f057a24 */ /* 0x000fc600078e0206 */
[----:B------:R-:W-:Y:S02]  /*bfa0*/  SHF.R.S32.HI R9, RZ, 0x1f, R8 ;  /* 0x0000001fff097819 */ /* 0x000fe40000011408 */
[----:B-1----:R-:W-:-:S03]  /*bfb0*/  ISETP.NE.AND P0, PT, R0, RZ, PT ;  /* 0x000000ff0000720c */ /* 0x002fc60003f05270 */
[----:B------:R-:W-:-:S04]  /*bfc0*/  IMAD.WIDE.U32 R8, R11, c[0x0][0x1e0], R8 ;  /* 0x000078000b087a25 */ /* 0x000fc800078e0008 */
        /* <DEDUP_REMOVED lines=16> */
[----:B------:R-:W-:Y:S01]  /*c0d0*/  @P0 IMAD.MOV.U32 R8, RZ, RZ, 0x1 ;  /* 0x00000001ff080424 */ /* 0x000fe200078e00ff */
[----:B------:R-:W-:Y:S01]  /*c0e0*/  @!P0 SEL R6, R3, c[0x0][0x234], !P1 ;  /* 0x00008d0003068a07 */ /* 0x000fe20004800000 */
[----:B------:R-:W-:Y:S01]  /*c0f0*/  STG.E.128 [R18.64], RZ ;  /* 0x000000ff12007986 */ /* 0x000fe2000c101d10 */
[----:B------:R-:W-:Y:S02]  /*c100*/  IADD3.X R13, R19, UR5, RZ, P2, !PT ;  /* 0x00000005130d7c10 */ /* 0x000fe400097fe4ff */
[----:B------:R-:W-:Y:S01]  /*c110*/  IADD3 R16, P2, R12, UR6, RZ ;  /* 0x000000060c107c10 */ /* 0x000fe2000ff5e0ff */
[----:B------:R-:W-:Y:S01]  /*c120*/  @!P0 IMAD R8, R6, c[0x0][0x1c0], RZ ;  /* 0x0000700006088a24 */ /* 0x000fe200078e02ff */
[----:B------:R-:W-:Y:S01]  /*c130*/  ISETP.NE.AND P1, PT, R4, RZ, PT ;  /* 0x000000ff0400720c */ /* 0x000fe20003f25270 */
[----:B------:R1:W-:Y:S01]  /*c140*/  STG.E.128 [R12.64], RZ ;  /* 0x000000ff0c007986 */ /* 0x0003e2000c101d10 */
[----:B------:R-:W-:Y:S01]  /*c150*/  IADD3.X R17, R13, UR5, RZ, P2, !PT ;  /* 0x000000050d117c10 */ /* 0x000fe200097fe4ff */
[C---:B------:R-:W-:Y:S01]  /*c160*/  IMAD R8, R11.reuse, R8, RZ ;  /* 0x000000080b087224 */ /* 0x040fe200078e02ff */
[----:B------:R-:W-:Y:S01]  /*c170*/  ISETP.EQ.AND P1, PT, R0, RZ, P1 ;  /* 0x000000ff0000720c */ /* 0x000fe20000f22270 */
[----:B------:R-:W-:Y:S01]  /*c180*/  IMAD R11, R11, c[0x0][0x214], RZ ;  /* 0x000085000b0b7a24 */ /* 0x000fe200078e02ff */
[----:B------:R-:W-:Y:S01]  /*c190*/  IADD3 R4, P2, R16, UR6, RZ ;  /* 0x0000000610047c10 */ /* 0x000fe2000ff5e0ff */
[----:B------:R-:W-:Y:S01]  /*c1a0*/  @P0 IMAD.MOV.U32 R0, RZ, RZ, c[0x0][0x210] ;  /* 0x00008400ff000624 */ /* 0x000fe200078e00ff */
[----:B------:R-:W-:Y:S01]  /*c1b0*/  SEL R8, R8, RZ, !P1 ;  /* 0x000000ff08087207 */ /* 0x000fe20004800000 */
[----:B------:R-:W-:Y:S01]  /*c1c0*/  @!P0 IMAD.MOV.U32 R0, RZ, RZ, 0x1 ;  /* 0x00000001ff008424 */ /* 0x000fe200078e00ff */
[----:B------:R-:W-:Y:S01]  /*c1d0*/  IADD3.X R5, R17, UR5, RZ, P2, !PT ;  /* 0x0000000511057c10 */ /* 0x000fe200097fe4ff */
[----:B------:R2:W-:Y:S01]  /*c1e0*/  STG.E.128 [R16.64], RZ ;  /* 0x000000ff10007986 */ /* 0x0005e2000c101d10 */
[----:B------:R-:W-:Y:S01]  /*c1f0*/  IADD3 R14, P2, R4, UR6, RZ ;  /* 0x00000006040e7c10 */ /* 0x000fe2000ff5e0ff */
[----:B------:R-:W-:Y:S01]  /*c200*/  IMAD R6, R15, R6, R8 ;  /* 0x000000060f067224 */ /* 0x000fe200078e0208 */
[C---:B------:R-:W-:Y:S01]  /*c210*/  IADD3 R3, -R87.reuse, c[0x0][0x214], RZ ;  /* 0x0000850057037a10 */ /* 0x040fe20007ffe1ff */
[----:B------:R-:W-:Y:S01]  /*c220*/  IMAD R87, R87, R0, RZ ;  /* 0x0000000057577224 */ /* 0x000fe200078e02ff */
[----:B------:R-:W-:Y:S01]  /*c230*/  IADD3.X R15, R5, UR5, RZ, P2, !PT ;  /* 0x00000005050f7c10 */ /* 0x000fe200097fe4ff */
[----:B------:R3:W-:Y:S01]  /*c240*/  STG.E.128 [R4.64], RZ ;  /* 0x000000ff04007986 */ /* 0x0007e2000c101d10 */
[----:B------:R-:W-:-:S02]  /*c250*/  ISETP.GE.OR P2, PT, R2, R3, P6 ;  /* 0x000000030200720c */ /* 0x000fc40003746670 */
[----:B------:R-:W-:Y:S01]  /*c260*/  SHF.R.S32.HI R7, RZ, 0x1f, R11 ;  /* 0x0000001fff077819 */ /* 0x000fe2000001140b */
[----:B------:R4:W-:Y:S01]  /*c270*/  STG.E.128 [R14.64], RZ ;  /* 0x000000ff0e007986 */ /* 0x0009e2000c101d10 */
[----:B------:R-:W-:Y:S02]  /*c280*/  SEL R11, R11, RZ, P1 ;  /* 0x000000ff0b0b7207 */ /* 0x000fe40000800000 */
[----:B------:R-:W-:Y:S02]  /*c290*/  SHF.R.S32.HI R9, RZ, 0x1f, R6 ;  /* 0x0000001fff097819 */ /* 0x000fe40000011406 */
[----:B-1----:R-:W-:Y:S02]  /*c2a0*/  IADD3 R12, P0, R14, UR6, RZ ;  /* 0x000000060e0c7c10 */ /* 0x002fe4000ff1e0ff */
[----:B------:R-:W-:Y:S02]  /*c2b0*/  IADD3 R8, R2, 0x10, RZ ;  /* 0x0000001002087810 */ /* 0x000fe40007ffe0ff */
[----:B------:R-:W-:-:S02]  /*c2c0*/  IADD3.X R13, R15, UR5, RZ, P0, !PT ;  /* 0x000000050f0d7c10 */ /* 0x000fc400087fe4ff */
[----:B------:R-:W-:Y:S02]  /*c2d0*/  ISETP.GE.OR P5, PT, R10, R3, P6 ;  /* 0x000000030a00720c */ /* 0x000fe400037a6670 */
[----:B------:R-:W-:Y:S01]  /*c2e0*/  IADD3 R18, P3, R12, UR6, RZ ;  /* 0x000000060c127c10 */ /* 0x000fe2000ff7e0ff */
[----:B------:R1:W-:Y:S03]  /*c2f0*/  STG.E.128 [R12.64], RZ ;  /* 0x000000ff0c007986 */ /* 0x0003e6000c101d10 */
[----:B------:R-:W-:Y:S02]  /*c300*/  IADD3.X R19, R13, UR5, RZ, P3, !PT ;  /* 0x000000050d137c10 */ /* 0x000fe40009ffe4ff */
[----:B--2---:R-:W-:Y:S02]  /*c310*/  IADD3 R16, P3, R18, UR6, RZ ;  /* 0x0000000612107c10 */ /* 0x004fe4000ff7e0ff */
[----:B---3--:R-:W-:Y:S01]  /*c320*/  SEL R4, R7, RZ, P1 ;  /* 0x000000ff07047207 */ /* 0x008fe20000800000 */
[----:B------:R2:W-:Y:S01]  /*c330*/  STG.E.128 [R18.64], RZ ;  /* 0x000000ff12007986 */ /* 0x0005e2000c101d10 */
[----:B------:R-:W-:Y:S01]  /*c340*/  IADD3 R5, P1, P0, R87, R11, R6 ;  /* 0x0000000b57057210 */ /* 0x000fe2000783e006 */
[-C--:B------:R-:W-:Y:S01]  /*c350*/  @!P2 IMAD R6, R2, R0.reuse, RZ ;  /* 0x000000000206a224 */ /* 0x080fe200078e02ff */
[----:B------:R-:W-:Y:S01]  /*c360*/  SHF.R.S32.HI R7, RZ, 0x1f, R87 ;  /* 0x0000001fff077819 */ /* 0x000fe20000011457 */
[----:B------:R-:W-:Y:S01]  /*c370*/  @!P5 IMAD R10, R10, R0, RZ ;  /* 0x000000000a0ad224 */ /* 0x000fe200078e02ff */
[----:B------:R-:W-:-:S02]  /*c380*/  IADD3 R11, R2, 0x30, RZ ;  /* 0x00000030020b7810 */ /* 0x000fc40007ffe0ff */
[----:B------:R-:W-:Y:S02]  /*c390*/  IADD3.X R4, R7, R4, R9, P1, P0 ;  /* 0x0000000407047210 */ /* 0x000fe40000fe0409 */
[----:B------:R-:W-:Y:S02]  /*c3a0*/  ISETP.GE.OR P1, PT, R8, R3, P6 ;  /* 0x000000030800720c */ /* 0x000fe40003726670 */
[C---:B------:R-:W-:Y:S02]  /*c3b0*/  @!P2 IADD3 R7, P0, R6.reuse, R5, RZ ;  /* 0x000000050607a210 */ /* 0x040fe40007f1e0ff */
[----:B------:R-:W-:Y:S02]  /*c3c0*/  ISETP.GE.OR P4, PT, R11, R3, P6 ;  /* 0x000000030b00720c */ /* 0x000fe40003786670 */
[----:B------:R-:W-:Y:S02]  /*c3d0*/  @!P2 LEA.HI.X.SX32 R6, R6, R4, 0x1, P0 ;  /* 0x000000040606a211 */ /* 0x000fe400000f0eff */
[----:B----4-:R-:W-:Y:S01]  /*c3e0*/  @!P2 LEA R14, P0, R7, c[0x0][0x200], 0x2 ;  /* 0x00008000070eaa11 */ /* 0x010fe200078010ff */
[----:B-1----:R-:W-:Y:S01]  /*c3f0*/  @!P2 IMAD.MOV.U32 R12, RZ, RZ, 0x7f800000 ;  /* 0x7f800000ff0ca424 */ /* 0x002fe200078e00ff */
[----:B------:R-:W-:-:S02]  /*c400*/  IADD3.X R17, R19, UR5, RZ, P3, !PT ;  /* 0x0000000513117c10 */ /* 0x000fc40009ffe4ff */
[----:B------:R-:W-:Y:S01]  /*c410*/  @!P2 LEA.HI.X R15, R7, c[0x0][0x204], R6, 0x2, P0 ;  /* 0x00008100070faa11 */ /* 0x000fe200000f1406 */
[-C--:B------:R-:W-:Y:S01]  /*c420*/  @!P1 IMAD R6, R8, R0.reuse, RZ ;  /* 0x0000000008069224 */ /* 0x080fe200078e02ff */
[----:B------:R-:W-:Y:S01]  /*c430*/  IADD3 R9, R2, 0x40, RZ ;  /* 0x0000004002097810 */ /* 0x000fe20007ffe0ff */
[----:B------:R1:W-:Y:S01]  /*c440*/  STG.E.128 [R16.64], RZ ;  /* 0x000000ff10007986 */ /* 0x0003e2000c101d10 */
[----:B--2---:R-:W-:Y:S02]  /*c450*/  @!P1 IMAD.MOV.U32 R18, RZ, RZ, 0x7f800000 ;  /* 0x7f800000ff129424 */ /* 0x004fe400078e00ff */
[C---:B------:R-:W-:Y:S01]  /*c460*/  @!P1 IADD3 R7, P0, R6.reuse, R5, RZ ;  /* 0x0000000506079210 */ /* 0x040fe20007f1e0ff */
[----:B------:R2:W-:Y:S01]  /*c470*/  @!P2 STG.E [R14.64], R12 ;  /* 0x0000000c0e00a986 */ /* 0x0005e2000c101910 */
[----:B------:R-:W-:Y:S01]  /*c480*/  ISETP.GE.OR P3, PT, R9, R3, P6 ;  /* 0x000000030900720c */ /* 0x000fe20003766670 */
[----:B------:R-:W-:Y:S01]  /*c490*/  @!P4 IMAD R11, R11, R0, RZ ;  /* 0x000000000b0bc224 */ /* 0x000fe200078e02ff */
[----:B------:R-:W-:-:S02]  /*c4a0*/  @!P1 LEA.HI.X.SX32 R6, R6, R4, 0x1, P0 ;  /* 0x0000000406069211 */ /* 0x000fc400000f0eff */
[C---:B------:R-:W-:Y:S02]  /*c4b0*/  @!P1 LEA R20, P2, R7.reuse, c[0x0][0x200], 0x2 ;  /* 0x0000800007149a11 */ /* 0x040fe400078410ff */
[CC--:B------:R-:W-:Y:S02]  /*c4c0*/  @!P5 IADD3 R8, P0, R10.reuse, R5.reuse, RZ ;  /* 0x000000050a08d210 */ /* 0x0c0fe40007f1e0ff */
[----:B------:R-:W-:Y:S02]  /*c4d0*/  @!P1 LEA.HI.X R21, R7, c[0x0][0x204], R6, 0x2, P2 ;  /* 0x0000810007159a11 */ /* 0x000fe400010f1406 */
[----:B------:R-:W-:Y:S02]  /*c4e0*/  @!P5 LEA.HI.X.SX32 R7, R10, R4, 0x1, P0 ;  /* 0x000000040a07d211 */ /* 0x000fe400000f0eff */
[----:B------:R-:W-:Y:S01]  /*c4f0*/  IADD3 R6, R2, 0x50, RZ ;  /* 0x0000005002067810 */ /* 0x000fe20007ffe0ff */
[----:B------:R-:W-:Y:S01]  /*c500*/  @!P3 IMAD R9, R9, R0, RZ ;  /* 0x000000000909b224 */ /* 0x000fe200078e02ff */
[----:B------:R-:W-:Y:S01]  /*c510*/  @!P4 IADD3 R10, P0, R11, R5, RZ ;  /* 0x000000050b0ac210 */ /* 0x000fe20007f1e0ff */
[----:B------:R3:W-:Y:S01]  /*c520*/  @!P1 STG.E [R20.64], R18 ;  /* 0x0000001214009986 */ /* 0x0007e2000c101910 */
[----:B------:R-:W-:Y:S01]  /*c530*/  @!P3 IMAD.MOV.U32 R19, RZ, RZ, 0x7f800000 ;  /* 0x7f800000ff13b424 */ /* 0x000fe200078e00ff */
[----:B-1----:R-:W-:-:S04]  /*c540*/  @!P5 LEA R16, P2, R8, c[0x0][0x200], 0x2 ;  /* 0x000080000810da11 */ /* 0x002fc800078410ff */
[----:B------:R-:W-:Y:S02]  /*c550*/  @!P5 LEA.HI.X R17, R8, c[0x0][0x204], R7, 0x2, P2 ;  /* 0x000081000811da11 */ /* 0x000fe400010f1407 */
[----:B------:R-:W-:Y:S02]  /*c560*/  ISETP.GE.OR P2, PT, R6, R3, P6 ;  /* 0x000000030600720c */ /* 0x000fe40003746670 */
[----:B------:R-:W-:Y:S02]  /*c570*/  @!P4 LEA.HI.X.SX32 R7, R11, R4, 0x1, P0 ;  /* 0x000000040b07c211 */ /* 0x000fe400000f0eff */
[----:B--2---:R-:W-:Y:S02]  /*c580*/  @!P4 LEA R14, P0, R10, c[0x0][0x200], 0x2 ;  /* 0x000080000a0eca11 */ /* 0x004fe400078010ff */
[----:B------:R-:W-:Y:S02]  /*c590*/  IADD3 R8, R2, 0x60, RZ ;  /* 0x0000006002087810 */ /* 0x000fe40007ffe0ff */
[----:B------:R-:W-:-:S02]  /*c5a0*/  @!P4 LEA.HI.X R15, R10, c[0x0][0x204], R7, 0x2, P0 ;  /* 0x000081000a0fca11 */ /* 0x000fc400000f1407 */
[C---:B------:R-:W-:Y:S02]  /*c5b0*/  @!P3 IADD3 R7, P0, R9.reuse, R5, RZ ;  /* 0x000000050907b210 */ /* 0x040fe40007f1e0ff */
[----:B------:R-:W-:Y:S01]  /*c5c0*/  ISETP.GE.OR P1, PT, R8, R3, P6 ;  /* 0x000000030800720c */ /* 0x000fe20003726670 */
[----:B------:R-:W-:Y:S01]  /*c5d0*/  @!P2 IMAD R6, R6, R0, RZ ;  /* 0x000000000606a224 */ /* 0x000fe200078e02ff */
[----:B------:R-:W-:Y:S01]  /*c5e0*/  @!P3 LEA.HI.X.SX32 R10, R9, R4, 0x1, P0 ;  /* 0x00000004090ab211 */ /* 0x000fe200000f0eff */
[----:B------:R-:W-:Y:S01]  /*c5f0*/  @!P2 IMAD.MOV.U32 R25, RZ, RZ, 0x7f800000 ;  /* 0x7f800000ff19a424 */ /* 0x000fe200078e00ff */
[C---:B------:R-:W-:Y:S02]  /*c600*/  @!P3 LEA R12, P0, R7.reuse, c[0x0][0x200], 0x2 ;  /* 0x00008000070cba11 */ /* 0x040fe400078010ff */
[----:B------:R-:W-:Y:S02]  /*c610*/  IADD3 R2, R2, 0x70, RZ ;  /* 0x0000007002027810 */ /* 0x000fe40007ffe0ff */
[----:B------:R-:W-:-:S02]  /*c620*/  @!P3 LEA.HI.X R13, R7, c[0x0][0x204], R10, 0x2, P0 ;  /* 0x00008100070dba11 */ /* 0x000fc400000f140a */
[----:B------:R-:W-:Y:S02]  /*c630*/  @!P2 IADD3 R7, P0, R6, R5, RZ ;  /* 0x000000050607a210 */ /* 0x000fe40007f1e0ff */
[----:B------:R-:W-:Y:S01]  /*c640*/  ISETP.GE.OR P6, PT, R2, R3, P6 ;  /* 0x000000030200720c */ /* 0x000fe200037c6670 */
[----:B------:R-:W-:Y:S01]  /*c650*/  @!P1 IMAD R8, R8, R0, RZ ;  /* 0x0000000008089224 */ /* 0x000fe200078e02ff */
[----:B------:R-:W-:Y:S01]  /*c660*/  @!P2 LEA.HI.X.SX32 R6, R6, R4, 0x1, P0 ;  /* 0x000000040606a211 */ /* 0x000fe200000f0eff */
[----:B------:R-:W-:Y:S01]  /*c670*/  @!P1 IMAD.MOV.U32 R23, RZ, RZ, 0x7f800000 ;  /* 0x7f800000ff179424 */ /* 0x000fe200078e00ff */
[----:B------:R-:W-:-:S04]  /*c680*/  @!P2 LEA R10, P0, R7, c[0x0][0x200], 0x2 ;  /* 0x00008000070aaa11 */ /* 0x000fc800078010ff */
[----:B------:R-:W-:Y:S01]  /*c690*/  @!P2 LEA.HI.X R11, R7, c[0x0][0x204], R6, 0x2, P0 ;  /* 0x00008100070baa11 */ /* 0x000fe200000f1406 */
[----:B------:R-:W-:Y:S01]  /*c6a0*/  @!P5 IMAD.MOV.U32 R7, RZ, RZ, 0x7f800000 ;  /* 0x7f800000ff07d424 */ /* 0x000fe200078e00ff */
[----:B------:R-:W-:-:S04]  /*c6b0*/  @!P1 IADD3 R6, P0, R8, R5, RZ ;  /* 0x0000000508069210 */ /* 0x000fc80007f1e0ff */
[----:B------:R-:W-:Y:S01]  /*c6c0*/  @!P1 LEA.HI.X.SX32 R9, R8, R4, 0x1, P0 ;  /* 0x0000000408099211 */ /* 0x000fe200000f0eff */
[----:B------:R1:W-:Y:S01]  /*c6d0*/  @!P5 STG.E [R16.64], R7 ;  /* 0x000000071000d986 */ /* 0x0003e2000c101910 */
[----:B---3--:R-:W-:-:S04]  /*c6e0*/  @!P1 LEA R20, P0, R6, c[0x0][0x200], 0x2 ;  /* 0x0000800006149a11 */ /* 0x008fc800078010ff */
[----:B------:R-:W-:Y:S01]  /*c6f0*/  @!P1 LEA.HI.X R21, R6, c[0x0][0x204], R9, 0x2, P0 ;  /* 0x0000810006159a11 */ /* 0x000fe200000f1409 */
[----:B------:R-:W-:-:S05]  /*c700*/  @!P4 IMAD.MOV.U32 R9, RZ, RZ, 0x7f800000 ;  /* 0x7f800000ff09c424 */ /* 0x000fca00078e00ff */
[----:B------:R1:W-:Y:S04]  /*c710*/  @!P4 STG.E [R14.64], R9 ;  /* 0x000000090e00c986 */ /* 0x0003e8000c101910 */
[----:B------:R1:W-:Y:S04]  /*c720*/  @!P3 STG.E [R12.64], R19 ;  /* 0x000000130c00b986 */ /* 0x0003e8000c101910 */
[----:B------:R1:W-:Y:S04]  /*c730*/  @!P2 STG.E [R10.64], R25 ;  /* 0x000000190a00a986 */ /* 0x0003e8000c101910 */
[----:B------:R1:W-:Y:S01]  /*c740*/  @!P1 STG.E [R20.64], R23 ;  /* 0x0000001714009986 */ /* 0x0003e2000c101910 */
        /* <DEDUP_REMOVED lines=9> */
.L_x_610:
        /* <DEDUP_REMOVED lines=10> */
.L_x_1140:


//--------------------- .text._ZN5flash16flash_fwd_kernelI23Flash_fwd_kernel_traitsILi64ELi128ELi64ELi4ELb0ELb0EN7cutlass6half_tE19Flash_kernel_traitsILi64ELi128ELi64ELi4ES3_EELb1ELb1ELb0ELb0ELb0ELb1ELb0ELb0EEEvNS_16Flash_fwd_paramsE --------------------------
	.section	.text._ZN5flash16flash_fwd_kernelI23Flash_fwd_kernel_traitsILi64ELi128ELi64ELi4ELb0ELb0EN7cutlass6half_tE19Flash_kernel_traitsILi64ELi128ELi64ELi4ES3_EELb1ELb1ELb0ELb0ELb0ELb1ELb0ELb0EEEvNS_16Flash_fwd_paramsE,"ax",@progbits
	.sectioninfo	@"SHI_REGISTERS=255"
	.align	128
        .global         _ZN5flash16flash_fwd_kernelI23Flash_fwd_kernel_traitsILi64ELi128ELi64ELi4ELb0ELb0EN7cutlass6half_tE19Flash_kernel_traitsILi64ELi128ELi64ELi4ES3_EELb1ELb1ELb0ELb0ELb0ELb1ELb0ELb0EEEvNS_16Flash_fwd_paramsE
        .type           _ZN5flash16flash_fwd_kernelI23Flash_fwd_kernel_traitsILi64ELi128ELi64ELi4ELb0ELb0EN7cutlass6half_tE19Flash_kernel_traitsILi64ELi128ELi64ELi4ES3_EELb1ELb1ELb0ELb0ELb0ELb1ELb0ELb0EEEvNS_16Flash_fwd_paramsE,@function
        .size           _ZN5flash16flash_fwd_kernelI23Flash_fwd_kernel_traitsILi64ELi128ELi64ELi4ELb0ELb0EN7cutlass6half_tE19Flash_kernel_traitsILi64ELi128ELi64ELi4ES3_EELb1ELb1ELb0ELb0ELb0ELb1ELb0ELb0EEEvNS_16Flash_fwd_paramsE,(.L_x_1141 - _ZN5flash16flash_fwd_kernelI23Flash_fwd_kernel_traitsILi64ELi128ELi64ELi4ELb0ELb0EN7cutlass6half_tE19Flash_kernel_traitsILi64ELi128ELi64ELi4ES3_EELb1ELb1ELb0ELb0ELb0ELb1ELb0ELb0EEEvNS_16Flash_fwd_paramsE)
        .other          _ZN5flash16flash_fwd_kernelI23Flash_fwd_kernel_traitsILi64ELi128ELi64ELi4ELb0ELb0EN7cutlass6half_tE19Flash_kernel_traitsILi64ELi128ELi64ELi4ES3_EELb1ELb1ELb0ELb0ELb0ELb1ELb0ELb0EEEvNS_16Flash_fwd_paramsE,@"STO_CUDA_ENTRY STV_DEFAULT"
_ZN5flash16flash_fwd_kernelI23Flash_fwd_kernel_traitsILi64ELi128ELi64ELi4ELb0ELb0EN7cutlass6half_tE19Flash_kernel_traitsILi64ELi128ELi64ELi4ES3_EELb1ELb1ELb0ELb0ELb0ELb1ELb0ELb0EEEvNS_16Flash_fwd_paramsE:
.text._ZN5flash16flash_fwd_kernelI23Flash_fwd_kernel_traitsILi64ELi128ELi64ELi4ELb0ELb0EN7cutlass6half_tE19Flash_kernel_traitsILi64ELi128ELi64ELi4ES3_EELb1ELb1ELb0ELb0ELb0ELb1ELb0ELb0EEEvNS_16Flash_fwd_paramsE:
        /* <DEDUP_REMOVED lines=9> */
[----:B------:R-:W-:-:S03]  /*0090*/  IMAD.MOV.U32 R222, RZ, RZ, c[0x0][0x2f8] ;  /* 0x0000be00ffde7624 */ /* 0x000fc600078e00ff */
[----:B------:R-:W-:Y:S01]  /*00a0*/  @P1 MOV R3, R116 ;  /* 0x0000007400031202 */ /* 0x000fe20000000f00 */
[----:B------:R-:W-:-:S05]  /*00b0*/  @P1 IMAD.MOV.U32 R2, RZ, RZ, R222 ;  /* 0x000000ffff021224 */ /* 0x000fca00078e00de */
[----:B------:R1:W3:Y:S01]  /*00c0*/  @P1 LDG.E.64 R4, [R2.64] ;  /* 0x0000001602041981 */ /* 0x0002e2000c1e1b00 */
[----:B------:R-:W-:Y:S01]  /*00d0*/  ISETP.NE.U32.AND P3, PT, RZ, c[0x0][0x240], PT ;  /* 0x00009000ff007a0c */ /* 0x000fe20003f65070 */
[----:B------:R-:W-:Y:S01]  /*00e0*/  IMAD.MOV.U32 R196, RZ, RZ, -0x1 ;  /* 0xffffffffffc47424 */ /* 0x000fe200078e00ff */
[----:B------:R-:W4:Y:S01]  /*00f0*/  LDC.U8 R0, c[0x0][0x312] ;  /* 0x0000c480ff007b82 */ /* 0x000f220000000000 */
[----:B------:R-:W4:Y:S01]  /*0100*/  S2R R123, SR_CTAID.X ;  /* 0x00000000007b7919 */ /* 0x000f220000002500 */
[----:B------:R-:W-:-:S03]  /*0110*/  ISETP.NE.AND.EX P3, PT, RZ, c[0x0][0x244], PT, P3 ;  /* 0x00009100ff007a0c */ /* 0x000fc60003f65330 */
[----:B------:R-:W4:Y:S04]  /*0120*/  S2R R18, SR_CTAID.Z ;  /* 0x0000000000127919 */ /* 0x000f280000002700 */
[----:B------:R-:W4:Y:S04]  /*0130*/  S2R R126, SR_TID.X ;  /* 0x00000000007e7919 */ /* 0x000f280000002100 */
[----:B-1----:R-:W1:Y:S01]  /*0140*/  S2R R3, SR_CTAID.Y ;  /* 0x0000000000037919 */ /* 0x002e620000002600 */
[----:B----4-:R-:W-:Y:S02]  /*0150*/  ISETP.NE.AND P4, PT, R0, RZ, PT ;  /* 0x000000ff0000720c */ /* 0x010fe40003f85270 */
[----:B-1----:R-:W-:-:S04]  /*0160*/  LOP3.LUT R2, R18, R123, R3, 0xfe, !PT ;  /* 0x0000007b12027212 */ /* 0x002fc800078efe03 */
[----:B------:R-:W-:Y:S01]  /*0170*/  LOP3.LUT P2, RZ, R2, R126, RZ, 0xfc, !PT ;  /* 0x0000007e02ff7212 */ /* 0x000fe2000784fcff */
[----:B------:R-:W-:-:S12]  /*0180*/  IMAD.MOV.U32 R2, RZ, RZ, 0x4 ;  /* 0x00000004ff027424 */ /* 0x000fd800078e00ff */
[----:B------:R-:W-:Y:S02]  /*0190*/  @!P2 IMAD.MOV.U32 R8, RZ, RZ, c[0x0][0x308] ;  /* 0x0000c200ff08a624 */ /* 0x000fe400078e00ff */
[----:B------:R-:W-:Y:S01]  /*01a0*/  @!P2 IMAD.MOV.U32 R9, RZ, RZ, c[0x0][0x30c] ;  /* 0x0000c300ff09a624 */ /* 0x000fe200078e00ff */
[----:B--2---:R-:W1:Y:S08]  /*01b0*/  @P1 R2UR UR20, R6 ;  /* 0x00000000061413c2 */ /* 0x004e7000000e0000 */
[----:B------:R2:W4:Y:S01]  /*01c0*/  @P1 R2UR UR21, R7 ;  /* 0x00000000071513c2 */ /* 0x00052200000e0000 */
[----:B---3--:R-:W-:-:S05]  /*01d0*/  @P1 IADD3 R222, P0, R4, c[0x0][0x300], RZ ;  /* 0x0000c00004de1a10 */ /* 0x008fca0007f1e0ff */
[----:B------:R-:W-:Y:S01]  /*01e0*/  @P1 IMAD.X R116, RZ, RZ, R5, P0 ;  /* 0x000000ffff741224 */ /* 0x000fe200000e0605 */
[----:B------:R-:W-:Y:S02]  /*01f0*/  ISETP.NE.U32.AND P0, PT, RZ, c[0x0][0x250], PT ;  /* 0x00009400ff007a0c */ /* 0x000fe40003f05070 */
[----:B------:R-:W-:Y:S02]  /*0200*/  ISETP.EQ.U32.AND P1, PT, RZ, c[0x0][0x248], PT ;  /* 0x00009200ff007a0c */ /* 0x000fe40003f22070 */
[----:B------:R-:W-:Y:S02]  /*0210*/  ISETP.NE.AND.EX P0, PT, RZ, c[0x0][0x254], PT, P0 ;  /* 0x00009500ff007a0c */ /* 0x000fe40003f05300 */
[----:B-1----:R-:W-:Y:S02]  /*0220*/  MOV R4, UR20 ;  /* 0x0000001400047c02 */ /* 0x002fe40008000f00 */
[----:B------:R-:W-:Y:S01]  /*0230*/  ISETP.EQ.OR.EX P1, PT, RZ, c[0x0][0x24c], !P4, P1 ;  /* 0x00009300ff007a0c */ /* 0x000fe20006722710 */
[----:B--2---:R-:W-:-:S04]  /*0240*/  IMAD.WIDE R6, R3, R2, c[0x0][0x240] ;  /* 0x0000900003067625 */ /* 0x004fc800078e0202 */
[----:B----4-:R-:W-:-:S05]  /*0250*/  IMAD.U32 R5, RZ, RZ, UR21 ;  /* 0x00000015ff057e24 */ /* 0x010fca000f8e00ff */
[----:B------:R1:W-:Y:S02]  /*0260*/  @!P2 STG.E.64 [R8.64], R4 ;  /* 0x000000040800a986 */ /* 0x0003e4000c101b16 */
[----:B-1----:R-:W-:Y:S01]  /*0270*/  @!P2 IMAD.MOV.U32 R4, RZ, RZ, R222 ;  /* 0x000000ffff04a224 */ /* 0x002fe200078e00de */
[----:B------:R-:W-:-:S05]  /*0280*/  @!P2 MOV R5, R116 ;  /* 0x000000740005a202 */ /* 0x000fca0000000f00 */
[----:B------:R1:W-:Y:S04]  /*0290*/  @!P2 STG.E.64 [R8.64+0x8], R4 ;  /* 0x000008040800a986 */ /* 0x0003e8000c101b16 */
[----:B------:R2:W3:Y:S04]  /*02a0*/  @P3 LDG.E R196, [R6.64] ;  /* 0x0000001606c43981 */ /* 0x0004e8000c1e1900 */
[----:B------:R2:W3:Y:S01]  /*02b0*/  @P3 LDG.E R125, [R6.64+0x4] ;  /* 0x00000416067d3981 */ /* 0x0004e2000c1e1900 */
[----:B------:R-:W-:Y:S01]  /*02c0*/  ISETP.NE.U32.AND P2, PT, RZ, c[0x0][0x248], PT ;  /* 0x00009200ff007a0c */ /* 0x000fe20003f45070 */
[----:B------:R-:W-:-:S02]  /*02d0*/  IMAD R0, R3, c[0x0][0x1c0], R18 ;  /* 0x0000700003007a24 */ /* 0x000fc400078e0212 */
[----:B------:R-:W-:Y:S01]  /*02e0*/  IMAD.MOV.U32 R11, RZ, RZ, -0x1 ;  /* 0xffffffffff0b7424 */ /* 0x000fe200078e00ff */
[----:B------:R-:W-:Y:S01]  /*02f0*/  ISETP.NE.AND.EX P2, PT, RZ, c[0x0][0x24c], PT, P2 ;  /* 0x00009300ff007a0c */ /* 0x000fe20003f45320 */
[----:B-1----:R-:W-:Y:S02]  /*0300*/  IMAD.MOV.U32 R4, RZ, RZ, RZ ;  /* 0x000000ffff047224 */ /* 0x002fe400078e00ff */
[----:B------:R-:W-:-:S04]  /*0310*/  IMAD.WIDE R8, R3, R2, c[0x0][0x248] ;  /* 0x0000920003087625 */ /* 0x000fc800078e0202 */
[----:B--2---:R-:W-:Y:S01]  /*0320*/  @P0 IMAD.WIDE R6, R3, R2, c[0x0][0x250] ;  /* 0x0000940003060625 */ /* 0x004fe200078e0202 */
[----:B------:R1:W5:Y:S04]  /*0330*/  @!P1 LDG.E R11, [R8.64] ;  /* 0x00000016080b9981 */ /* 0x000368000c1e1900 */
[----:B------:R2:W5:Y:S01]  /*0340*/  @P0 LDG.E R4, [R6.64] ;  /* 0x0000001606040981 */ /* 0x000562000c1e1900 */
[----:B------:R-:W-:Y:S01]  /*0350*/  IMAD.SHL.U32 R0, R0, 0x20, RZ ;  /* 0x0000002000007824 */ /* 0x000fe200078e00ff */
[----:B--2---:R-:W-:-:S04]  /*0360*/  SHF.R.S32.HI R7, RZ, 0x1f, R126 ;  /* 0x0000001fff077819 */ /* 0x004fc8000001147e */
[----:B------:R-:W-:-:S04]  /*0370*/  LEA.HI R124, R7, R126, RZ, 0x5 ;  /* 0x0000007e077c7211 */ /* 0x000fc800078f28ff */
[----:B------:R-:W-:-:S04]  /*0380*/  LOP3.LUT R128, R124, 0xffffffe0, RZ, 0xc0, !PT ;  /* 0xffffffe07c807812 */ /* 0x000fc800078ec0ff */
[----:B------:R-:W-:-:S04]  /*0390*/  IADD3 R128, -R128, R126, RZ ;  /* 0x0000007e80807210 */ /* 0x000fc80007ffe1ff */
[----:B------:R-:W-:Y:S02]  /*03a0*/  IADD3 R222, P1, P0, R0, R222, R128 ;  /* 0x000000de00de7210 */ /* 0x000fe4000783e080 */
[----:B------:R-:W-:Y:S02]  /*03b0*/  SHF.R.S32.HI R0, RZ, 0x1f, R0 ;  /* 0x0000001fff007819 */ /* 0x000fe40000011400 */
[----:B------:R-:W-:-:S04]  /*03c0*/  SHF.R.S32.HI R5, RZ, 0x1f, R128 ;  /* 0x0000001fff057819 */ /* 0x000fc80000011480 */
[----:B------:R-:W-:Y:S01]  /*03d0*/  IADD3.X R116, R0, R116, R5, P1, P0 ;  /* 0x0000007400747210 */ /* 0x000fe20000fe0405 */
[----:B---3--:R-:W-:Y:S02]  /*03e0*/  @P3 IMAD.IADD R125, R125, 0x1, -R196 ;  /* 0x000000017d7d3824 */ /* 0x008fe400078e0ac4 */
[----:B------:R-:W-:Y:S01]  /*03f0*/  @!P3 IMAD.MOV.U32 R125, RZ, RZ, c[0x0][0x214] ;  /* 0x00008500ff7db624 */ /* 0x000fe200078e00ff */
[----:B------:R-:W-:Y:S05]  /*0400*/  @!P2 BRA `(.L_x_611) ;  /* 0x000000400000a947 */ /* 0x000fea0003800000 */
[----:B-1----:R-:W2:Y:S02]  /*0410*/  @P4 LDG.E R0, [R8.64+0x4] ;  /* 0x0000041608004981 */ /* 0x002ea4000c1e1900 */
[----:B--2--5:R-:W-:-:S06]  /*0420*/  @P4 IADD3 R0, R0, -R11, RZ ;  /* 0x8000000b00004210 */ /* 0x024fcc0007ffe0ff */
[----:B------:R1:W5:Y:S01]  /*0430*/  @!P4 LDG.E R0, [R8.64] ;  /* 0x000000160800c981 */ /* 0x000362000c1e1900 */
[----:B------:R-:W-:Y:S05]  /*0440*/  BRA `(.L_x_612) ;  /* 0x0000001000007947 */ /* 0x000fea0003800000 */
.L_x_611:
[----:B-1----:R-:W-:Y:S02]  /*0450*/  MOV R0, c[0x0][0x218] ;  /* 0x0000860000007a02 */ /* 0x002fe40000000f00 */
.L_x_612:
[----:B------:R-:W-:-:S04]  /*0460*/  ISETP.NE.U32.AND P2, PT, RZ, c[0x0][0x258], PT ;  /* 0x00009600ff007a0c */ /* 0x000fc80003f45070 */
[----:B------:R-:W-:-:S13]  /*0470*/  ISETP.NE.AND.EX P2, PT, RZ, c[0x0][0x25c], PT, P2 ;  /* 0x00009700ff007a0c */ /* 0x000fda0003f45320 */
[----:B-1----:R-:W-:-:S05]  /*0480*/  @P2 IMAD.WIDE R8, R3, R2, c[0x0][0x258] ;  /* 0x0000960003082625 */ /* 0x002fca00078e0202 */
[----:B------:R-:W2:Y:S01]  /*0490*/  @P2 LDG.E R122, [R8.64] ;  /* 0x00000016087a2981 */ /* 0x000ea2000c1e1900 */
        /* <DEDUP_REMOVED lines=26> */
[----:B------:R-:W-:Y:S01]  /*0640*/  @!P1 IMAD R0, R0, c[0x0][0x178], RZ ;  /* 0x00005e0000009a24 */ /* 0x000fe200078e02ff */
[----:B------:R-:W-:Y:S01]  /*0650*/  @P1 MOV R10, R8 ;  /* 0x00000008000a1202 */ /* 0x000fe20000000f00 */
[----:B------:R-:W-:-:S04]  /*0660*/  @P0 IMAD.WIDE.U32 R14, R5, c[0x0][0x198], RZ ;  /* 0x00006600050e0a25 */ /* 0x000fc800078e00ff */
[----:B------:R-:W-:Y:S01]  /*0670*/  @!P1 IMAD.WIDE.U32 R12, R3, c[0x0][0x178], RZ ;  /* 0x00005e00030c9a25 */ /* 0x000fe200078e00ff */
[----:B------:R-:W-:-:S03]  /*0680*/  @P0 MOV R6, R14 ;  /* 0x0000000e00060202 */ /* 0x000fc60000000f00 */
[----:B------:R-:W-:Y:S01]  /*0690*/  @!P1 IMAD R0, R3, c[0x0][0x17c], R0 ;  /* 0x00005f0003009a24 */ /* 0x000fe200078e0200 */
[----:B------:R-:W-:Y:S01]  /*06a0*/  @!P1 MOV R10, R12 ;  /* 0x0000000c000a9202 */ /* 0x000fe20000000f00 */
[----:B------:R-:W-:Y:S02]  /*06b0*/  @P1 IMAD R9, R196, c[0x0][0x194], R9 ;  /* 0x00006500c4091a24 */ /* 0x000fe400078e0209 */
[----:B------:R-:W-:Y:S01]  /*06c0*/  @P0 IMAD R5, R5, c[0x0][0x19c], R15 ;  /* 0x0000670005050a24 */ /* 0x000fe200078e020f */
[----:B------:R-:W-:Y:S01]  /*06d0*/  @!P1 IADD3 R9, R13, R0, RZ ;  /* 0x000000000d099210 */ /* 0x000fe20007ffe0ff */
        /* <DEDUP_REMOVED lines=11> */
[----:B------:R-:W-:Y:S02]  /*0790*/  MOV R6, R12 ;  /* 0x0000000c00067202 */ /* 0x000fe40000000f00 */
.L_x_614:
[----:B-1----:R-:W-:-:S04]  /*07a0*/  IABS R8, c[0x0][0x1c8] ;  /* 0x0000720000087a13 */ /* 0x002fc80000000000 */
        /* <DEDUP_REMOVED lines=8> */
[----:B------:R-:W-:-:S04]  /*0830*/  IMAD.HI.U32 R12, R13, R2, R12 ;  /* 0x000000020d0c7227 */ /* 0x000fc800078e000c */
[----:B------:R-:W-:-:S04]  /*0840*/  IMAD.MOV.U32 R2, RZ, RZ, R0 ;  /* 0x000000ffff027224 */ /* 0x000fc800078e0000 */
[----:B------:R-:W-:-:S04]  /*0850*/  IMAD.HI.U32 R232, R12, R2, RZ ;  /* 0x000000020ce87227 */ /* 0x000fc800078e00ff */
[----:B------:R-:W-:-:S04]  /*0860*/  IMAD.MOV R0, RZ, RZ, -R232 ;  /* 0x000000ffff007224 */ /* 0x000fc800078e0ae8 */
[----:B------:R-:W-:Y:S01]  /*0870*/  IMAD R0, R8, R0, R2 ;  /* 0x0000000008007224 */ /* 0x000fe200078e0202 */
[----:B------:R-:W-:-:S04]  /*0880*/  SHF.R.S32.HI R2, RZ, 0x1f, R18 ;  /* 0x0000001fff027819 */ /* 0x000fc80000011412 */
[----:B------:R-:W-:-:S13]  /*0890*/  ISETP.GT.U32.AND P2, PT, R8, R0, PT ;  /* 0x000000000800720c */ /* 0x000fda0003f44070 */
[-C--:B------:R-:W-:Y:S02]  /*08a0*/  @!P2 IADD3 R0, R0, -R8.reuse, RZ ;  /* 0x800000080000a210 */ /* 0x080fe40007ffe0ff */
[----:B------:R-:W-:Y:S02]  /*08b0*/  @!P2 IADD3 R232, R232, 0x1, RZ ;  /* 0x00000001e8e8a810 */ /* 0x000fe40007ffe0ff */
[----:B------:R-:W-:Y:S02]  /*08c0*/  ISETP.GE.U32.AND P3, PT, R0, R8, PT ;  /* 0x000000080000720c */ /* 0x000fe40003f66070 */
[----:B------:R-:W-:Y:S02]  /*08d0*/  LOP3.LUT R0, R18, c[0x0][0x1c8], RZ, 0x3c, !PT ;  /* 0x0000720012007a12 */ /* 0x000fe400078e3cff */
[----:B------:R-:W-:Y:S02]  /*08e0*/  ISETP.NE.AND P2, PT, RZ, c[0x0][0x1c8], PT ;  /* 0x00007200ff007a0c */ /* 0x000fe40003f45270 */
[----:B------:R-:W-:Y:S01]  /*08f0*/  ISETP.GE.AND P1, PT, R0, RZ, PT ;  /* 0x000000ff0000720c */ /* 0x000fe20003f26270 */
[----:B------:R-:W-:-:S04]  /*0900*/  @P0 IMAD.IADD R0, R4, 0x1, R11 ;  /* 0x0000000104000824 */ /* 0x000fc800078e020b */
[----:B------:R-:W-:Y:S02]  /*0910*/  @P0 IMAD.WIDE.U32 R12, R0, c[0x0][0x1a0], RZ ;  /* 0x00006800000c0a25 */ /* 0x000fe400078e00ff */
[----:B------:R-:W-:Y:S02]  /*0920*/  @P3 IADD3 R232, R232, 0x1, RZ ;  /* 0x00000001e8e83810 */ /* 0x000fe40007ffe0ff */
[----:B------:R-:W-:Y:S01]  /*0930*/  @P0 IMAD R0, R0, c[0x0][0x1a4], R13 ;  /* 0x0000690000000a24 */ /* 0x000fe200078e020d */
[----:B------:R-:W-:-:S03]  /*0940*/  @P0 MOV R8, R12 ;  /* 0x0000000c00080202 */ /* 0x000fc60000000f00 */
        /* <DEDUP_REMOVED lines=14> */
.L_x_615:
[----:B------:R-:W-:Y:S01]  /*0a30*/  LEA.HI R3, R7, R126, RZ, 0x3 ;  /* 0x0000007e07037211 */ /* 0x000fe200078f18ff */
[----:B------:R-:W-:Y:S01]  /*0a40*/  IMAD.IADD R195, R125, 0x1, -R127 ;  /* 0x000000017dc37824 */ /* 0x000fe200078e0a7f */
[----:B------:R-:W-:Y:S01]  /*0a50*/  SHF.R.S32.HI R234, RZ, 0x1f, R232 ;  /* 0x0000001fffea7819 */ /* 0x000fe200000114e8 */
[----:B------:R-:W-:Y:S01]  /*0a60*/  IMAD R2, R2, c[0x0][0x1a8], RZ ;  /* 0x00006a0002027a24 */ /* 0x000fe200078e02ff */
[----:B------:R-:W-:Y:S01]  /*0a70*/  SHF.R.S32.HI R214, RZ, 0x3, R3 ;  /* 0x00000003ffd67819 */ /* 0x000fe20000011403 */
[----:B------:R-:W-:Y:S01]  /*0a80*/  UMOV UR18, 0x6 ;  /* 0x0000000600127882 */ /* 0x000fe20000000000 */
[----:B------:R-:W-:Y:S01]  /*0a90*/  LOP3.LUT R3, R3, 0xfffffff8, RZ, 0xc0, !PT ;  /* 0xfffffff803037812 */ /* 0x000fe200078ec0ff */
[----:B------:R-:W-:Y:S01]  /*0aa0*/  IMAD R2, R18, c[0x0][0x1ac], R2 ;  /* 0x00006b0012027a24 */ /* 0x000fe200078e0202 */
[C---:B------:R-:W-:Y:S01]  /*0ab0*/  IADD3 R203, R214.reuse, 0x10, RZ ;  /* 0x00000010d6cb7810 */ /* 0x040fe20007ffe0ff */
[C---:B------:R-:W-:Y:S01]  /*0ac0*/  IMAD.SHL.U32 R204, R214.reuse, 0x40, RZ ;  /* 0x00000040d6cc7824 */ /* 0x040fe200078e00ff */
[----:B------:R-:W-:Y:S01]  /*0ad0*/  IADD3 R202, R214, 0x20, RZ ;  /* 0x00000020d6ca7810 */ /* 0x000fe20007ffe0ff */
[----:B------:R-:W-:Y:S01]  /*0ae0*/  IMAD.IADD R3, R126, 0x1, -R3 ;  /* 0x000000017e037824 */ /* 0x000fe200078e0a03 */
[-C--:B------:R-:W-:Y:S01]  /*0af0*/  ISETP.GE.AND P0, PT, R203, R195.reuse, PT ;  /* 0x000000c3cb00720c */ /* 0x080fe20003f06270 */
[----:B------:R-:W-:Y:S01]  /*0b00*/  IMAD R208, R234, c[0x0][0x1b0], RZ ;  /* 0x00006c00ead07a24 */ /* 0x000fe200078e02ff */
[--C-:B------:R-:W-:Y:S01]  /*0b10*/  SHF.R.S32.HI R215, RZ, 0x1f, R214.reuse ;  /* 0x0000001fffd77819 */ /* 0x100fe200000114d6 */
[----:B------:R-:W-:Y:S01]  /*0b20*/  IMAD.SHL.U32 R210, R3, 0x8, RZ ;  /* 0x0000000803d27824 */ /* 0x000fe200078e00ff */
[----:B------:R-:W-:Y:S01]  /*0b30*/  IADD3 R201, R214, 0x30, RZ ;  /* 0x00000030d6c97810 */ /* 0x000fe20007ffe0ff */
[----:B------:R-:W-:Y:S01]  /*0b40*/  ULDC.64 UR6, c[0x0][0x198] ;  /* 0x0000660000067ab9 */ /* 0x000fe20000000a00 */
[-C--:B------:R-:W-:Y:S01]  /*0b50*/  ISETP.GE.AND P4, PT, R202, R195.reuse, PT ;  /* 0x000000c3ca00720c */ /* 0x080fe20003f86270 */
[----:B------:R-:W-:Y:S01]  /*0b60*/  IMAD.WIDE R212, R123, 0x80, R214 ;  /* 0x000000807bd47825 */ /* 0x000fe200078e02d6 */
[----:B------:R-:W-:Y:S01]  /*0b70*/  LOP3.LUT R204, R204, 0x1c0, RZ, 0xc0, !PT ;  /* 0x000001c0cccc7812 */ /* 0x000fe200078ec0ff */
[----:B------:R-:W-:Y:S01]  /*0b80*/  USHF.L.U64.HI UR7, UR6, UR18, UR7 ;  /* 0x0000001206077299 */ /* 0x000fe20008010207 */
[----:B------:R-:W-:Y:S01]  /*0b90*/  IADD3 R10, P1, R210, R10, RZ ;  /* 0x0000000ad20a7210 */ /* 0x000fe20007f3e0ff */
[----:B------:R-:W-:Y:S01]  /*0ba0*/  IMAD R208, R232, c[0x0][0x1b4], R208 ;  /* 0x00006d00e8d07a24 */ /* 0x000fe200078e02d0 */
[--C-:B------:R-:W-:Y:S01]  /*0bb0*/  SHF.R.S32.HI R211, RZ, 0x1f, R210.reuse ;  /* 0x0000001fffd37819 */ /* 0x100fe200000114d2 */
[----:B------:R-:W-:Y:S01]  /*0bc0*/  USHF.L.U32 UR8, UR6, 0x6, URZ ;  /* 0x0000000606087899 */ /* 0x000fe2000800063f */
[-C--:B------:R-:W-:Y:S01]  /*0bd0*/  ISETP.GE.AND P3, PT, R201, R195.reuse, PT ;  /* 0x000000c3c900720c */ /* 0x080fe20003f66270 */
[----:B------:R-:W-:Y:S01]  /*0be0*/  IMAD.MOV.U32 R117, RZ, RZ, c[0x0][0x19c] ;  /* 0x00006700ff757624 */ /* 0x000fe200078e00ff */
[----:B------:R-:W-:Y:S01]  /*0bf0*/  LOP3.LUT R4, R204, 0x38, R210, 0xf8, !PT ;  /* 0x00000038cc047812 */ /* 0x000fe200078ef8d2 */
[----:B------:R-:W-:Y:S01]  /*0c00*/  IMAD.X R11, R211, 0x1, R9, P1 ;  /* 0x00000001d30b7824 */ /* 0x000fe200008e0609 */
[----:B------:R-:W-:Y:S01]  /*0c10*/  SHF.R.U32.HI R204, RZ, 0x3, R204 ;  /* 0x00000003ffcc7819 */ /* 0x000fe200000116cc */
[----:B------:R-:W-:Y:S01]  /*0c20*/  UIMAD.WIDE.U32 UR10, UR6, 0x20, URZ ;  /* 0x00000020060a78a5 */ /* 0x000fe2000f8e003f */
[----:B------:R-:W-:Y:S01]  /*0c30*/  IADD3 R200, R214, 0x40, RZ ;  /* 0x00000040d6c87810 */ /* 0x000fe20007ffe0ff */
[----:B------:R-:W-:Y:S01]  /*0c40*/  IMAD.WIDE.U32 R18, R18, c[0x0][0x1a8], R10 ;  /* 0x00006a0012127a25 */ /* 0x000fe200078e000a */
[----:B------:R-:W-:Y:S01]  /*0c50*/  @!P0 IADD3 R12, P1, R212, 0x10, RZ ;  /* 0x00000010d40c8810 */ /* 0x000fe20007f3e0ff */
[----:B------:R-:W-:Y:S01]  /*0c60*/  ULDC.64 UR4, c[0x0][0x1a0] ;  /* 0x0000680000047ab9 */ /* 0x000fe20000000a00 */
[----:B------:R-:W-:Y:S01]  /*0c70*/  LOP3.LUT R204, R4, R204, RZ, 0x3c, !PT ;  /* 0x000000cc04cc7212 */ /* 0x000fe200078e3cff */
[----:B------:R-:W-:Y:S01]  /*0c80*/  IMAD.IADD R19, R19, 0x1, R2 ;  /* 0x0000000113137824 */ /* 0x000fe200078e0202 */
[-C--:B------:R-:W-:Y:S01]  /*0c90*/  LEA.HI R4, R7, R126.reuse, RZ, 0x6 ;  /* 0x0000007e07047211 */ /* 0x080fe200078f30ff */
[--C-:B------:R-:W-:Y:S01]  /*0ca0*/  @!P0 IMAD.X R10, RZ, RZ, R213.reuse, P1 ;  /* 0x000000ffff0a8224 */ /* 0x100fe200008e06d5 */
[-C--:B------:R-:W-:Y:S01]  /*0cb0*/  ISETP.GE.AND P5, PT, R200, R195.reuse, PT ;  /* 0x000000c3c800720c */ /* 0x080fe20003fa6270 */
[----:B------:R-:W-:Y:S01]  /*0cc0*/  @!P4 IMAD.MOV.U32 R16, RZ, RZ, R18 ;  /* 0x000000ffff10c224 */ /* 0x000fe200078e0012 */
[----:B------:R-:W-:Y:S01]  /*0cd0*/  @!P4 IADD3 R26, P2, R212, 0x20, RZ ;  /* 0x00000020d41ac810 */ /* 0x000fe20007f5e0ff */
[----:B------:R-:W-:Y:S01]  /*0ce0*/  IMAD.SHL.U32 R4, R4, 0x8, RZ ;  /* 0x0000000804047824 */ /* 0x000fe200078e00ff */
[----:B------:R-:W-:Y:S01]  /*0cf0*/  ISETP.GE.AND P1, PT, R214, R195, PT ;  /* 0x000000c3d600720c */ /* 0x000fe20003f26270 */
[----:B------:R-:W-:Y:S01]  /*0d00*/  @!P0 IMAD R10, R10, c[0x0][0x190], RZ ;  /* 0x000064000a0a8a24 */ /* 0x000fe200078e02ff */
[----:B------:R-:W-:Y:S01]  /*0d10*/  @!P3 IADD3 R24, P6, R212, 0x30, RZ ;  /* 0x00000030d418b810 */ /* 0x000fe20007fde0ff */
[----:B------:R-:W-:Y:S01]  /*0d20*/  @!P4 IMAD.X R9, RZ, RZ, R213, P2 ;  /* 0x000000ffff09c224 */ /* 0x000fe200010e06d5 */
[----:B------:R-:W-:Y:S01]  /*0d30*/  LOP3.LUT R204, R204, 0xfffffe00, R4, 0xf8, !PT ;  /* 0xfffffe00cccc7812 */ /* 0x000fe200078ef804 */
[----:B------:R-:W-:Y:S01]  /*0d40*/  @!P4 IMAD.MOV.U32 R17, RZ, RZ, R19 ;  /* 0x000000ffff11c224 */ /* 0x000fe200078e0013 */
[C---:B------:R-:W-:Y:S01]  /*0d50*/  IADD3 R199, R214.reuse, 0x50, RZ ;  /* 0x00000050d6c77810 */ /* 0x040fe20007ffe0ff */
[----:B------:R-:W-:Y:S01]  /*0d60*/  @!P3 IMAD.X R4, RZ, RZ, R213, P6 ;  /* 0x000000ffff04b224 */ /* 0x000fe200030e06d5 */
[----:B------:R-:W-:Y:S01]  /*0d70*/  IADD3 R198, R214, 0x60, RZ ;  /* 0x00000060d6c67810 */ /* 0x000fe20007ffe0ff */
[----:B------:R-:W-:Y:S01]  /*0d80*/  @!P4 IMAD R9, R9, c[0x0][0x190], RZ ;  /* 0x000064000909ca24 */ /* 0x000fe200078e02ff */
[----:B------:R-:W-:Y:S01]  /*0d90*/  @!P5 IADD3 R14, P2, R212, 0x40, RZ ;  /* 0x00000040d40ed810 */ /* 0x000fe20007f5e0ff */
[----:B------:R-:W-:Y:S01]  /*0da0*/  @!P0 IMAD R10, R12, c[0x0][0x194], R10 ;  /* 0x000065000c0a8a24 */ /* 0x000fe200078e020a */
[----:B------:R-:W-:Y:S01]  /*0db0*/  IADD3 R197, R214, 0x70, RZ ;  /* 0x00000070d6c57810 */ /* 0x000fe20007ffe0ff */
[----:B------:R-:W-:Y:S01]  /*0dc0*/  @!P0 IMAD.WIDE.U32 R12, R12, c[0x0][0x190], R18 ;  /* 0x000064000c0c8a25 */ /* 0x000fe200078e0012 */
[----:B------:R-:W-:Y:S01]  /*0dd0*/  IADD3 R118, R217, -0x1, RZ ;  /* 0xffffffffd9767810 */ /* 0x000fe20007ffe0ff */
[----:B------:R-:W-:Y:S01]  /*0de0*/  USHF.L.U64.HI UR18, UR4, UR18, UR5 ;  /* 0x0000001204127299 */ /* 0x000fe20008010205 */
[----:B------:R-:W-:Y:S01]  /*0df0*/  LEA.HI R7, R7, R126, RZ, 0x4 ;  /* 0x0000007e07077211 */ /* 0x000fe200078f20ff */
[----:B------:R-:W-:Y:S01]  /*0e00*/  @!P3 IMAD R4, R4, c[0x0][0x190], RZ ;  /* 0x000064000404ba24 */ /* 0x000fe200078e02ff */
[----:B------:R-:W-:Y:S01]  /*0e10*/  USHF.L.U32 UR19, UR4, 0x6, URZ ;  /* 0x0000000604137899 */ /* 0x000fe2000800063f */
[C---:B------:R-:W-:Y:S01]  /*0e20*/  @!P4 IMAD R9, R26.reuse, c[0x0][0x194], R9 ;  /* 0x000065001a09ca24 */ /* 0x040fe200078e0209 */
[----:B------:R-:W-:Y:S01]  /*0e30*/  SHF.R.S32.HI R124, RZ, 0x5, R124 ;  /* 0x00000005ff7c7819 */ /* 0x000fe2000001147c */
[----:B------:R-:W-:Y:S01]  /*0e40*/  @!P4 IMAD.WIDE.U32 R26, R26, c[0x0][0x190], R16 ;  /* 0x000064001a1aca25 */ /* 0x000fe200078e0010 */
[----:B------:R-:W-:Y:S01]  /*0e50*/  SHF.R.S32.HI R205, RZ, 0x1f, R128 ;  /* 0x0000001fffcd7819 */ /* 0x000fe20000011480 */
[----:B------:R-:W-:-:S02]  /*0e60*/  UIADD3 UR17, UR21, 0x646e171e, URZ ;  /* 0x646e171e15117890 */ /* 0x000fc4000fffe03f */
[----:B------:R-:W-:Y:S01]  /*0e70*/  @!P1 IMAD R11, R213, c[0x0][0x190], RZ ;  /* 0x00006400d50b9a24 */ /* 0x000fe200078e02ff */
[----:B------:R-:W-:Y:S01]  /*0e80*/  LEA.HI R205, R205, R128, RZ, 0x2 ;  /* 0x00000080cdcd7211 */ /* 0x000fe200078f10ff */
[----:B------:R-:W-:Y:S02]  /*0e90*/  @!P1 IMAD.MOV.U32 R16, RZ, RZ, R18 ;  /* 0x000000ffff109224 */ /* 0x000fe400078e0012 */
[----:B------:R-:W-:Y:S01]  /*0ea0*/  @!P1 IMAD.MOV.U32 R17, RZ, RZ, R19 ;  /* 0x000000ffff119224 */ /* 0x000fe200078e0013 */
[----:B------:R-:W-:Y:S01]  /*0eb0*/  SHF.R.S32.HI R205, RZ, 0x2, R205 ;  /* 0x00000002ffcd7819 */ /* 0x000fe200000114cd */
[----:B------:R-:W-:Y:S01]  /*0ec0*/  @!P5 IMAD.X R2, RZ, RZ, R213, P2 ;  /* 0x000000ffff02d224 */ /* 0x000fe200010e06d5 */
[----:B------:R-:W-:Y:S01]  /*0ed0*/  @!P0 LEA R20, P2, R12, c[0x0][0x160], 0x1 ;  /* 0x000058000c148a11 */ /* 0x000fe200078408ff */
[----:B------:R-:W-:Y:S02]  /*0ee0*/  @!P3 IMAD R4, R24, c[0x0][0x194], R4 ;  /* 0x000065001804ba24 */ /* 0x000fe400078e0204 */
[----:B------:R-:W-:-:S02]  /*0ef0*/  @!P0 IMAD.IADD R10, R13, 0x1, R10 ;  /* 0x000000010d0a8824 */ /* 0x000fc400078e020a */
[----:B------:R-:W-:-:S03]  /*0f00*/  @!P3 IMAD.WIDE.U32 R24, R24, c[0x0][0x190], R18 ;  /* 0x000064001818ba25 */ /* 0x000fc600078e0012 */
[----:B------:R-:W-:Y:S01]  /*0f10*/  @!P0 LEA.HI.X R21, R12, c[0x0][0x164], R10, 0x1, P2 ;  /* 0x000059000c158a11 */ /* 0x000fe200010f0c0a */
[----:B------:R-:W-:Y:S01]  /*0f20*/  @!P1 IMAD R11, R212, c[0x0][0x194], R11 ;  /* 0x00006500d40b9a24 */ /* 0x000fe200078e020b */
[----:B------:R-:W-:Y:S01]  /*0f30*/  @!P3 LEA R12, P2, R24, c[0x0][0x160], 0x1 ;  /* 0x00005800180cba11 */ /* 0x000fe200078408ff */
[----:B------:R-:W-:-:S04]  /*0f40*/  @!P1 IMAD.WIDE.U32 R16, R212, c[0x0][0x190], R16 ;  /* 0x00006400d4109a25 */ /* 0x000fc800078e0010 */
[----:B------:R-:W-:Y:S01]  /*0f50*/  @!P3 IMAD.IADD R4, R25, 0x1, R4 ;  /* 0x000000011904b824 */ /* 0x000fe200078e0204 */
[----:B------:R-:W-:Y:S01]  /*0f60*/  @!P1 LEA R22, P6, R16, c[0x0][0x160], 0x1 ;  /* 0x0000580010169a11 */ /* 0x000fe200078c08ff */
[----:B------:R-:W-:Y:S02]  /*0f70*/  @!P1 IMAD.IADD R11, R17, 0x1, R11 ;  /* 0x00000001110b9824 */ /* 0x000fe400078e020b */
[----:B------:R-:W-:Y:S01]  /*0f80*/  @!P5 IMAD R2, R2, c[0x0][0x190], RZ ;  /* 0x000064000202da24 */ /* 0x000fe200078e02ff */
[----:B------:R-:W-:Y:S01]  /*0f90*/  @!P3 LEA.HI.X R13, R24, c[0x0][0x164], R4, 0x1, P2 ;  /* 0x00005900180dba11 */ /* 0x000fe200010f0c04 */
[----:B------:R-:W-:Y:S01]  /*0fa0*/  IMAD.SHL.U32 R204, R204, 0x2, RZ ;  /* 0x00000002cccc7824 */ /* 0x000fe200078e00ff */
[----:B------:R-:W-:Y:S01]  /*0fb0*/  @!P1 LEA.HI.X R23, R16, c[0x0][0x164], R11, 0x1, P6 ;  /* 0x0000590010179a11 */ /* 0x000fe200030f0c0b */
[----:B------:R-:W-:Y:S01]  /*0fc0*/  @!P5 IMAD R2, R14, c[0x0][0x194], R2 ;  /* 0x000065000e02da24 */ /* 0x000fe200078e0202 */
[-C--:B------:R-:W-:Y:S01]  /*0fd0*/  ISETP.GE.AND P2, PT, R199, R195.reuse, PT ;  /* 0x000000c3c700720c */ /* 0x080fe20003f46270 */
[----:B------:R-:W-:Y:S01]  /*0fe0*/  @!P4 IMAD.IADD R9, R27, 0x1, R9 ;  /* 0x000000011b09c824 */ /* 0x000fe200078e0209 */
[----:B------:R-:W-:Y:S01]  /*0ff0*/  @!P4 LEA R16, P6, R26, c[0x0][0x160], 0x1 ;  /* 0x000058001a10ca11 */ /* 0x000fe200078c08ff */
[----:B------:R-:W-:Y:S01]  /*1000*/  @!P5 IMAD.WIDE.U32 R14, R14, c[0x0][0x190], R18 ;  /* 0x000064000e0eda25 */ /* 0x000fe200078e0012 */
[----:B------:R-:W-:Y:S01]  /*1010*/  @!PT LDS RZ, [RZ] ;  /* 0x00000000fffff984 */ /* 0x000fe20000000800 */
[----:B------:R-:W-:Y:S01]  /*1020*/  @!PT LDS RZ, [RZ] ;  /* 0x00000000fffff984 */ /* 0x000fe20000000800 */
[----:B------:R-:W-:Y:S01]  /*1030*/  @!PT LDS RZ, [RZ] ;  /* 0x00000000fffff984 */ /* 0x000fe20000000800 */
[----:B------:R1:W-:Y:S01]  /*1040*/  @!P1 LDGSTS.E.BYPASS.LTC128B.128 [R204], [R22.64] ;  /* 0x0000000016cc9fae */ /* 0x0003e2000b901d56 */
[----:B------:R-:W-:-:S02]  /*1050*/  ISETP.GE.AND P1, PT, R198, R195, PT ;  /* 0x000000c3c600720c */ /* 0x000fc40003f26270 */
[----:B------:R-:W-:Y:S01]  /*1060*/  @!P4 LEA.HI.X R17, R26, c[0x0][0x164], R9, 0x1, P6 ;  /* 0x000059001a11ca11 */ /* 0x000fe200030f0c09 */
[----:B------:R-:W-:Y:S01]  /*1070*/  @!P5 IMAD.IADD R2, R15, 0x1, R2 ;  /* 0x000000010f02d824 */ /* 0x000fe200078e0202 */
[----:B------:R-:W-:Y:S01]  /*1080*/  @!P5 LEA R10, P6, R14, c[0x0][0x160], 0x1 ;  /* 0x000058000e0ada11 */ /* 0x000fe200078c08ff */
[----:B------:R2:W-:Y:S01]  /*1090*/  @!P0 LDGSTS.E.BYPASS.LTC128B.128 [R204+0x800], [R20.64] ;  /* 0x0080000014cc8fae */ /* 0x0005e2000b901d56 */
[----:B------:R-:W-:Y:S01]  /*10a0*/  ISETP.GE.AND P0, PT, R197, R195, PT ;  /* 0x000000c3c500720c */ /* 0x000fe20003f06270 */
[----:B------:R-:W-:Y:S01]  /*10b0*/  IMAD R234, R234, c[0x0][0x1b8], RZ ;  /* 0x00006e00eaea7a24 */ /* 0x000fe200078e02ff */
[----:B------:R-:W-:Y:S01]  /*10c0*/  @!P5 LEA.HI.X R11, R14, c[0x0][0x164], R2, 0x1, P6 ;  /* 0x000059000e0bda11 */ /* 0x000fe200030f0c02 */
[----:B------:R3:W-:Y:S01]  /*10d0*/  @!P4 LDGSTS.E.BYPASS.LTC128B.128 [R204+0x1000], [R16.64] ;  /* 0x0100000010cccfae */ /* 0x0007e2000b901d56 */
[----:B------:R-:W-:Y:S01]  /*10e0*/  @!P2 IADD3 R2, P6, R212, 0x50, RZ ;  /* 0x00000050d402a810 */ /* 0x000fe20007fde0ff */
[----:B------:R-:W-:Y:S02]  /*10f0*/  IMAD R234, R232, c[0x0][0x1bc], R234 ;  /* 0x00006f00e8ea7a24 */ /* 0x000fe400078e02ea */
[----:B------:R4:W-:Y:S01]  /*1100*/  @!P3 LDGSTS.E.BYPASS.LTC128B.128 [R204+0x1800], [R12.64] ;  /* 0x018000000cccbfae */ /* 0x0009e2000b901d56 */
[----:B------:R-:W-:-:S02]  /*1110*/  IMAD.MOV.U32 R132, RZ, RZ, c[0x0][0x1a4] ;  /* 0x00006900ff847624 */ /* 0x000fc400078e00ff */
[--C-:B------:R-:W-:Y:S01]  /*1120*/  @!P2 IMAD.X R15, RZ, RZ, R213.reuse, P6 ;  /* 0x000000ffff0fa224 */ /* 0x100fe200030e06d5 */
[----:B------:R-:W-:Y:S01]  /*1130*/  @!P1 IADD3 R14, P6, R212, 0x60, RZ ;  /* 0x00000060d40e9810 */ /* 0x000fe20007fde0ff */
[----:B------:R5:W-:Y:S01]  /*1140*/  @!P5 LDGSTS.E.BYPASS.LTC128B.128 [R204+0x2000], [R10.64] ;  /* 0x020000000accdfae */ /* 0x000be2000b901d56 */
[----:B------:R-:W-:Y:S02]  /*1150*/  IMAD.SHL.U32 R244, R126, 0x2, RZ ;  /* 0x000000027ef47824 */ /* 0x000fe400078e00ff */
[----:B------:R-:W-:Y:S02]  /*1160*/  @!P2 IMAD R15, R15, c[0x0][0x190], RZ ;  /* 0x000064000f0faa24 */ /* 0x000fe400078e02ff */
[----:B------:R-:W-:Y:S01]  /*1170*/  @!P1 IMAD.X R9, RZ, RZ, R213, P6 ;  /* 0x000000ffff099224 */ /* 0x000fe200030e06d5 */
[----:B------:R-:W-:Y:S01]  /*1180*/  @!P0 IADD3 R4, P6, R212, 0x70, RZ ;  /* 0x00000070d4048810 */ /* 0x000fe20007fde0ff */
[----:B------:R-:W-:Y:S01]  /*1190*/  @!P2 IMAD R15, R2, c[0x0][0x194], R15 ;  /* 0x00006500020faa24 */ /* 0x000fe200078e020f */
[----:B------:R-:W-:Y:S01]  /*11a0*/  LOP3.LUT R244, R244, 0x6, RZ, 0xc0, !PT ;  /* 0x00000006f4f47812 */ /* 0x000fe200078ec0ff */
[----:B------:R-:W-:-:S02]  /*11b0*/  @!P1 IMAD R9, R9, c[0x0][0x190], RZ ;  /* 0x0000640009099a24 */ /* 0x000fc400078e02ff */
[--C-:B-1----:R-:W-:Y:S02]  /*11c0*/  @!P1 IMAD.MOV.U32 R22, RZ, RZ, R18.reuse ;  /* 0x000000ffff169224 */ /* 0x102fe400078e0012 */
[--C-:B------:R-:W-:Y:S02]  /*11d0*/  @!P1 IMAD.MOV.U32 R23, RZ, RZ, R19.reuse ;  /* 0x000000ffff179224 */ /* 0x100fe400078e0013 */
[----:B--2---:R-:W-:Y:S02]  /*11e0*/  @!P2 IMAD.MOV.U32 R20, RZ, RZ, R18 ;  /* 0x000000ffff14a224 */ /* 0x004fe400078e0012 */
[----:B------:R-:W-:Y:S02]  /*11f0*/  @!P2 IMAD.MOV.U32 R21, RZ, RZ, R19 ;  /* 0x000000ffff15a224 */ /* 0x000fe400078e0013 */
[----:B------:R-:W-:Y:S02]  /*1200*/  @!P1 IMAD R9, R14, c[0x0][0x194], R9 ;  /* 0x000065000e099a24 */ /* 0x000fe400078e0209 */
[----:B------:R-:W-:Y:S01]  /*1210*/  @!P2 IMAD.WIDE.U32 R20, R2, c[0x0][0x190], R20 ;  /* 0x000064000214aa25 */ /* 0x000fe200078e0014 */
[----:B----4-:R-:W-:-:S02]  /*1220*/  SHF.R.S32.HI R13, RZ, 0x1f, R118 ;  /* 0x0000001fff0d7819 */ /* 0x010fc40000011476 */
[----:B------:R-:W-:Y:S01]  /*1230*/  SHF.R.S32.HI R12, RZ, 0x4, R7 ;  /* 0x00000004ff0c7819 */ /* 0x000fe20000011407 */
[----:B------:R-:W-:Y:S02]  /*1240*/  @!P0 IMAD.X R2, RZ, RZ, R213, P6 ;  /* 0x000000ffff028224 */ /* 0x000fe400030e06d5 */
[----:B------:R-:W-:Y:S01]  /*1250*/  @!P1 IMAD.WIDE.U32 R22, R14, c[0x0][0x190], R22 ;  /* 0x000064000e169a25 */ /* 0x000fe200078e0016 */
[----:B------:R-:W-:-:S03]  /*1260*/  @!P2 LEA R14, P6, R20, c[0x0][0x160], 0x1 ;  /* 0x00005800140eaa11 */ /* 0x000fc600078c08ff */
[----:B------:R-:W-:Y:S02]  /*1270*/  @!P2 IMAD.IADD R15, R21, 0x1, R15 ;  /* 0x00000001150fa824 */ /* 0x000fe400078e020f */
[----:B------:R-:W-:Y:S02]  /*1280*/  @!P0 IMAD R2, R2, c[0x0][0x190], RZ ;  /* 0x0000640002028a24 */ /* 0x000fe400078e02ff */
[----:B------:R-:W-:Y:S01]  /*1290*/  @!P1 IMAD.IADD R9, R23, 0x1, R9 ;  /* 0x0000000117099824 */ /* 0x000fe200078e0209 */
[----:B------:R-:W-:Y:S01]  /*12a0*/  @!P2 LEA.HI.X R15, R20, c[0x0][0x164], R15, 0x1, P6 ;  /* 0x00005900140faa11 */ /* 0x000fe200030f0c0f */
[----:B------:R-:W-:Y:S01]  /*12b0*/  @!P0 IMAD R2, R4, c[0x0][0x194], R2 ;  /* 0x0000650004028a24 */ /* 0x000fe200078e0202 */
[----:B------:R-:W-:Y:S01]  /*12c0*/  @!P1 LEA R20, P6, R22, c[0x0][0x160], 0x1 ;  /* 0x0000580016149a11 */ /* 0x000fe200078c08ff */
[----:B------:R-:W-:Y:S02]  /*12d0*/  @!P0 IMAD.WIDE.U32 R24, R4, c[0x0][0x190], R18 ;  /* 0x0000640004188a25 */ /* 0x000fe400078e0012 */
[----:B------:R1:W-:Y:S01]  /*12e0*/  @!P2 LDGSTS.E.BYPASS.LTC128B.128 [R204+0x2800], [R14.64] ;  /* 0x028000000eccafae */ /* 0x0003e2000b901d56 */
[----:B------:R-:W-:Y:S01]  /*12f0*/  @!P1 LEA.HI.X R21, R22, c[0x0][0x164], R9, 0x1, P6 ;  /* 0x0000590016159a11 */ /* 0x000fe200030f0c09 */
[----:B------:R-:W-:Y:S01]  /*1300*/  @!P0 IMAD.IADD R2, R25, 0x1, R2 ;  /* 0x0000000119028824 */ /* 0x000fe200078e0202 */
[----:B------:R-:W-:Y:S01]  /*1310*/  @!P0 LEA R18, P6, R24, c[0x0][0x160], 0x1 ;  /* 0x0000580018128a11 */ /* 0x000fe200078c08ff */
[----:B------:R-:W-:-:S02]  /*1320*/  IMAD R4, R215, c[0x0][0x198], RZ ;  /* 0x00006600d7047a24 */ /* 0x000fc400078e02ff */
[----:B------:R-:W-:Y:S01]  /*1330*/  IMAD.WIDE.U32 R22, R214, c[0x0][0x198], R210 ;  /* 0x00006600d6167a25 */ /* 0x000fe200078e00d2 */
[----:B------:R-:W-:Y:S01]  /*1340*/  @!P0 LEA.HI.X R19, R24, c[0x0][0x164], R2, 0x1, P6 ;  /* 0x0000590018138a11 */ /* 0x000fe200030f0c02 */
[----:B------:R2:W-:Y:S02]  /*1350*/  @!P1 LDGSTS.E.BYPASS.LTC128B.128 [R204+0x3000], [R20.64] ;  /* 0x0300000014cc9fae */ /* 0x0005e4000b901d56 */
[----:B------:R-:W-:Y:S01]  /*1360*/  IMAD R4, R214, c[0x0][0x19c], R4 ;  /* 0x00006700d6047a24 */ /* 0x000fe200078e0204 */
[----:B------:R-:W-:Y:S01]  /*1370*/  IADD3 R206, P6, R6, R22, RZ ;  /* 0x0000001606ce7210 */ /* 0x000fe20007fde0ff */
[----:B------:R-:W-:Y:S01]  /*1380*/  IMAD R2, R215, c[0x0][0x1a0], RZ ;  /* 0x00006800d7027a24 */ /* 0x000fe200078e02ff */
[----:B------:R4:W-:Y:S01]  /*1390*/  @!P0 LDGSTS.E.BYPASS.LTC128B.128 [R204+0x3800], [R18.64] ;  /* 0x0380000012cc8fae */ /* 0x0009e2000b901d56 */
[----:B------:R-:W-:Y:S01]  /*13a0*/  IMAD.WIDE.U32 R24, R214, c[0x0][0x1a0], R210 ;  /* 0x00006800d6187a25 */ /* 0x000fe200078e00d2 */
[----:B------:R-:W-:-:S03]  /*13b0*/  IADD3.X R207, R5, R23, R4, P6, !PT ;  /* 0x0000001705cf7210 */ /* 0x000fc600037fe404 */
[----:B------:R-:W-:Y:S01]  /*13c0*/  IMAD R5, R118, -0x40, R122 ;  /* 0xffffffc076057824 */ /* 0x000fe200078e027a */
[----:B------:R-:W-:Y:S01]  /*13d0*/  IADD3 R8, P6, R8, R24, RZ ;  /* 0x0000001808087210 */ /* 0x000fe20007fde0ff */
[----:B------:R-:W-:Y:S02]  /*13e0*/  IMAD R2, R214, c[0x0][0x1a4], R2 ;  /* 0x00006900d6027a24 */ /* 0x000fe400078e0202 */
[----:B------:R-:W-:Y:S01]  /*13f0*/  IMAD.WIDE.U32 R206, R232, c[0x0][0x1b0], R206 ;  /* 0x00006c00e8ce7a25 */ /* 0x000fe200078e00ce */
[-C--:B------:R-:W-:Y:S02]  /*1400*/  ISETP.GE.AND P4, PT, R214, R5.reuse, PT ;  /* 0x00000005d600720c */ /* 0x080fe40003f86270 */
[----:B------:R-:W-:Y:S01]  /*1410*/  ISETP.GE.AND P3, PT, R203, R5, PT ;  /* 0x00000005cb00720c */ /* 0x000fe20003f66270 */
[----:B------:R-:W-:Y:S01]  /*1420*/  IMAD.IADD R209, R207, 0x1, R208 ;  /* 0x00000001cfd17824 */ /* 0x000fe200078e02d0 */
[----:B------:R-:W-:Y:S01]  /*1430*/  IADD3.X R9, R0, R25, R2, P6, !PT ;  /* 0x0000001900097210 */ /* 0x000fe200037fe402 */
[----:B------:R-:W-:Y:S01]  /*1440*/  IMAD R2, R118, UR7, RZ ;  /* 0x0000000776027c24 */ /* 0x000fe2000f8e02ff */
[-C--:B------:R-:W-:Y:S01]  /*1450*/  ISETP.GE.AND P6, PT, R202, R5.reuse, PT ;  /* 0x00000005ca00720c */ /* 0x080fe20003fc6270 */
[----:B------:R-:W-:Y:S01]  /*1460*/  IMAD.MOV.U32 R208, RZ, RZ, R206 ;  /* 0x000000ffffd07224 */ /* 0x000fe200078e00ce */
[----:B------:R-:W-:Y:S01]  /*1470*/  ISETP.GE.AND P1, PT, R201, R5, PT ;  /* 0x00000005c900720c */ /* 0x000fe20003f26270 */
[----:B------:R-:W-:-:S02]  /*1480*/  IMAD R2, R13, UR8, R2 ;  /* 0x000000080d027c24 */ /* 0x000fc4000f8e0202 */
[----:B-----5:R-:W-:-:S04]  /*1490*/  IMAD.WIDE.U32 R10, R118, UR8, R208 ;  /* 0x00000008760a7c25 */ /* 0x020fc8000f8e00d0 */
[----:B------:R-:W-:Y:S01]  /*14a0*/  IMAD.MOV.U32 R0, RZ, RZ, c[0x0][0x198] ;  /* 0x00006600ff007624 */ /* 0x000fe200078e00ff */
[----:B---3--:R-:W-:Y:S01]  /*14b0*/  @!P4 LEA R16, P5, R10, c[0x0][0x168], 0x1 ;  /* 0x00005a000a10ca11 */ /* 0x008fe200078a08ff */
[----:B------:R-:W-:Y:S02]  /*14c0*/  IMAD.IADD R11, R11, 0x1, R2 ;  /* 0x000000010b0b7824 */ /* 0x000fe400078e0202 */
[----:B------:R-:W-:Y:S01]  /*14d0*/  IMAD.WIDE.U32 R232, R232, c[0x0][0x1b8], R8 ;  /* 0x00006e00e8e87a25 */ /* 0x000fe200078e0008 */
[----:B------:R-:W-:Y:S02]  /*14e0*/  @!P3 LEA R4, P2, R0, R10, 0x4 ;  /* 0x0000000a0004b211 */ /* 0x000fe400078420ff */
[----:B------:R-:W-:Y:S01]  /*14f0*/  @!P4 LEA.HI.X R17, R10, c[0x0][0x16c], R11, 0x1, P5 ;  /* 0x00005b000a11ca11 */ /* 0x000fe200028f0c0b */
[----:B------:R-:W-:Y:S01]  /*1500*/  IMAD.SHL.U32 R9, R3, 0x40, RZ ;  /* 0x0000004003097824 */ /* 0x000fe200078e00ff */
[----:B------:R-:W-:Y:S01]  /*1510*/  ISETP.GE.AND P5, PT, R201, R5, PT ;  /* 0x00000005c900720c */ /* 0x000fe20003fa6270 */
[----:B------:R-:W-:Y:S01]  /*1520*/  IMAD.IADD R235, R233, 0x1, R234 ;  /* 0x00000001e9eb7824 */ /* 0x000fe200078e02ea */
[----:B------:R-:W-:Y:S01]  /*1530*/  @!P3 LEA.HI.X R2, R0, R11, R117, 0x4, P2 ;  /* 0x0000000b0002b211 */ /* 0x000fe200010f2475 */
[----:B------:R3:W-:Y:S01]  /*1540*/  @!P4 LDGSTS.E.BYPASS.LTC128B.128 [R204+0x4000], [R16.64] ;  /* 0x0400000010cccfae */ /* 0x0007e2000b901d56 */
[----:B-1----:R-:W-:Y:S01]  /*1550*/  @!P3 LEA R14, P2, R4, c[0x0][0x168], 0x1 ;  /* 0x00005a00040eba11 */ /* 0x002fe200078408ff */
[----:B------:R-:W-:Y:S01]  /*1560*/  IMAD R6, R118, UR18, RZ ;  /* 0x0000001276067c24 */ /* 0x000fe2000f8e02ff */
[-C--:B------:R-:W-:Y:S01]  /*1570*/  ISETP.GE.AND P4, PT, R214, R5.reuse, PT ;  /* 0x00000005d600720c */ /* 0x080fe20003f86270 */
[----:B------:R-:W-:Y:S01]  /*1580*/  IMAD.MOV.U32 R234, RZ, RZ, R232 ;  /* 0x000000ffffea7224 */ /* 0x000fe200078e00e8 */
[----:B------:R-:W-:Y:S01]  /*1590*/  @!P3 LEA.HI.X R15, R4, c[0x0][0x16c], R2, 0x1, P2 ;  /* 0x00005b00040fba11 */ /* 0x000fe200010f0c02 */
[----:B------:R-:W-:Y:S01]  /*15a0*/  IMAD.SHL.U32 R2, R117, 0x20, RZ ;  /* 0x0000002075027824 */ /* 0x000fe200078e00ff */
[----:B------:R-:W-:Y:S01]  /*15b0*/  @!P6 IADD3 R4, P2, R10, UR10, RZ ;  /* 0x0000000a0a04ec10 */ /* 0x000fe2000ff5e0ff */
[----:B------:R-:W-:Y:S01]  /*15c0*/  IMAD R13, R13, UR19, R6 ;  /* 0x000000130d0d7c24 */ /* 0x000fe2000f8e0206 */
[----:B------:R-:W-:Y:S01]  /*15d0*/  LOP3.LUT R9, R9, 0x1c0, RZ, 0xc0, !PT ;  /* 0x000001c009097812 */ /* 0x000fe200078ec0ff */
[----:B------:R1:W-:Y:S01]  /*15e0*/  @!P3 LDGSTS.E.BYPASS.LTC128B.128 [R204+0x4800], [R14.64] ;  /* 0x048000000eccbfae */ /* 0x0003e2000b901d56 */
[----:B------:R-:W-:Y:S01]  /*15f0*/  @!P6 IADD3.X R2, R11, UR11, R2, P2, !PT ;  /* 0x0000000b0b02ec10 */ /* 0x000fe200097fe402 */
[----:B------:R-:W-:Y:S01]  /*1600*/  @!P5 IMAD.WIDE.U32 R10, R0, 0x30, R10 ;  /* 0x00000030000ad825 */ /* 0x000fe200078e000a */
[C---:B----4-:R-:W-:Y:S01]  /*1610*/  @!P6 LEA R18, P0, R4.reuse, c[0x0][0x168], 0x1 ;  /* 0x00005a000412ea11 */ /* 0x050fe200078008ff */
[----:B------:R-:W-:Y:S01]  /*1620*/  UIMAD.WIDE.U32 UR10, UR4, 0x20, URZ ;  /* 0x00000020040a78a5 */ /* 0x000fe2000f8e003f */
[-C--:B------:R-:W-:Y:S01]  /*1630*/  ISETP.GE.AND P3, PT, R203, R5.reuse, PT ;  /* 0x00000005cb00720c */ /* 0x080fe20003f66270 */
[----:B------:R-:W-:Y:S01]  /*1640*/  @!P5 IMAD R0, R117, 0x30, RZ ;  /* 0x000000307500d824 */ /* 0x000fe200078e02ff */
[----:B------:R-:W-:Y:S01]  /*1650*/  @!P6 LEA.HI.X R19, R4, c[0x0][0x16c], R2, 0x1, P0 ;  /* 0x00005b000413ea11 */ /* 0x000fe200000f0c02 */
[----:B--2---:R-:W-:Y:S01]  /*1660*/  IMAD.WIDE.U32 R20, R118, UR19, R234 ;  /* 0x0000001376147c25 */ /* 0x004fe2000f8e00ea */
[----:B------:R-:W-:-:S03]  /*1670*/  ISETP.GE.AND P2, PT, R202, R5, PT ;  /* 0x00000005ca00720c */ /* 0x000fc60003f46270 */
[----:B------:R-:W-:Y:S01]  /*1680*/  @!P5 IMAD.IADD R0, R11, 0x1, R0 ;  /* 0x000000010b00d824 */ /* 0x000fe200078e0200 */
[----:B------:R2:W-:Y:S01]  /*1690*/  @!P6 LDGSTS.E.BYPASS.LTC128B.128 [R204+0x5000], [R18.64] ;  /* 0x0500000012ccefae */ /* 0x0005e2000b901d56 */
[----:B------:R-:W-:Y:S01]  /*16a0*/  LOP3.LUT R11, R7, 0xfffffff0, RZ, 0xc0, !PT ;  /* 0xfffffff0070b7812 */ /* 0x000fe200078ec0ff */
[----:B------:R-:W-:Y:S01]  /*16b0*/  IMAD.IADD R13, R21, 0x1, R13 ;  /* 0x00000001150d7824 */ /* 0x000fe200078e020d */
[----:B------:R-:W-:Y:S01]  /*16c0*/  LEA.HI R7, R7, R12, RZ, 0x1 ;  /* 0x0000000c07077211 */ /* 0x000fe200078f08ff */
[----:B------:R-:W-:Y:S01]  /*16d0*/  IMAD.U32 R6, RZ, RZ, UR4 ;  /* 0x00000004ff067e24 */ /* 0x000fe2000f8e00ff */
[----:B---3--:R-:W-:Y:S01]  /*16e0*/  @!P5 LEA R16, P0, R10, c[0x0][0x168], 0x1 ;  /* 0x00005a000a10da11 */ /* 0x008fe200078008ff */
[----:B------:R-:W-:Y:S01]  /*16f0*/  IMAD.IADD R11, R126, 0x1, -R11 ;  /* 0x000000017e0b7824 */ /* 0x000fe200078e0a0b */
[----:B------:R-:W-:Y:S01]  /*1700*/  LOP3.LUT R7, R7, 0xfffffffe, RZ, 0xc0, !PT ;  /* 0xfffffffe07077812 */ /* 0x000fe200078ec0ff */
[----:B------:R-:W-:Y:S01]  /*1710*/  IMAD.U32 R5, RZ, RZ, UR4 ;  /* 0x00000004ff057e24 */ /* 0x000fe2000f8e00ff */
[----:B------:R-:W-:Y:S01]  /*1720*/  @!P5 LEA.HI.X R17, R10, c[0x0][0x16c], R0, 0x1, P0 ;  /* 0x00005b000a11da11 */ /* 0x000fe200000f0c00 */
[----:B------:R-:W-:Y:S01]  /*1730*/  IMAD.SHL.U32 R10, R214, 0x8, RZ ;  /* 0x00000008d60a7824 */ /* 0x000fe200078e00ff */
[----:B------:R-:W-:Y:S01]  /*1740*/  SHF.R.S32.HI R4, RZ, 0x1f, R11 ;  /* 0x0000001fff047819 */ /* 0x000fe2000001140b */
[----:B------:R-:W-:-:S02]  /*1750*/  IMAD.IADD R7, R12, 0x1, -R7 ;  /* 0x000000010c077824 */ /* 0x000fc400078e0a07 */
[----:B------:R3:W-:Y:S01]  /*1760*/  @!P5 LDGSTS.E.BYPASS.LTC128B.128 [R204+0x5800], [R16.64] ;  /* 0x0580000010ccdfae */ /* 0x0007e2000b901d56 */
[----:B------:R-:W-:Y:S01]  /*1770*/  LEA.HI R4, R4, R11, RZ, 0x3 ;  /* 0x0000000b04047211 */ /* 0x000fe200078f18ff */
[----:B------:R-:W-:Y:S01]  /*1780*/  IMAD.SHL.U32 R8, R132, 0x20, RZ ;  /* 0x0000002084087824 */ /* 0x000fe200078e00ff */
[----:B------:R-:W-:Y:S01]  /*1790*/  LOP3.LUT R10, R9, 0x8, R10, 0xf8, !PT ;  /* 0x00000008090a7812 */ /* 0x000fe200078ef80a */
[----:B------:R-:W0:Y:S01]  /*17a0*/  LDGDEPBAR ;  /* 0x00000000000079af */ /* 0x000e220000000000 */
[C---:B------:R-:W-:Y:S01]  /*17b0*/  LOP3.LUT R0, R4.reuse, 0xfffffff8, RZ, 0xc0, !PT ;  /* 0xfffffff804007812 */ /* 0x040fe200078ec0ff */
[----:B------:R-:W-:Y:S01]  /*17c0*/  IMAD.SHL.U32 R121, R4, 0x40, RZ ;  /* 0x0000004004797824 */ /* 0x000fe200078e00ff */
[----:B------:R-:W-:Y:S01]  /*17d0*/  SHF.R.U32.HI R9, RZ, 0x3, R9 ;  /* 0x00000003ff097819 */ /* 0x000fe20000011609 */
[----:B------:R-:W-:Y:S01]  /*17e0*/  @!P1 IMAD.MOV.U32 R12, RZ, RZ, R20 ;  /* 0x000000ffff0c9224 */ /* 0x000fe200078e0014 */
[----:B-1----:R-:W-:Y:S01]  /*17f0*/  @!P4 LEA R14, P0, R20, c[0x0][0x170], 0x1 ;  /* 0x00005c00140eca11 */ /* 0x002fe200078008ff */
[----:B------:R-:W-:Y:S01]  /*1800*/  IMAD.IADD R0, R11, 0x1, -R0 ;  /* 0x000000010b007824 */ /* 0x000fe200078e0a00 */
[----:B------:R-:W-:Y:S01]  /*1810*/  LOP3.LUT R9, R10, R9, RZ, 0x3c, !PT ;  /* 0x000000090a097212 */ /* 0x000fe200078e3cff */
[----:B------:R-:W-:Y:S01]  /*1820*/  IMAD.U32 R10, RZ, RZ, UR4 ;  /* 0x00000004ff0a7e24 */ /* 0x000fe2000f8e00ff */
[----:B------:R-:W-:Y:S01]  /*1830*/  @!P4 LEA.HI.X R15, R20, c[0x0][0x174], R13, 0x1, P0 ;  /* 0x00005d00140fca11 */ /* 0x000fe200000f0c0d */
[----:B------:R-:W-:Y:S01]  /*1840*/  IMAD.SHL.U32 R11, R0, 0x40, RZ ;  /* 0x00000040000b7824 */ /* 0x000fe200078e00ff */
[----:B------:R-:W-:Y:S01]  /*1850*/  @!P3 LEA R6, P0, R6, R20, 0x4 ;  /* 0x000000140606b211 */ /* 0x000fe200078020ff */
[----:B------:R-:W-:Y:S01]  /*1860*/  IMAD R193, R7, 0x200, R9 ;  /* 0x0000020007c17824 */ /* 0x000fe200078e0209 */
[----:B------:R-:W-:Y:S01]  /*1870*/  LOP3.LUT R121, R121, 0xfffffe00, RZ, 0xc0, !PT ;  /* 0xfffffe0079797812 */ /* 0x000fe200078ec0ff */
[----:B------:R-:W-:Y:S01]  /*1880*/  IMAD.SHL.U32 R7, R7, 0x8, RZ ;  /* 0x0000000807077824 */ /* 0x000fe200078e00ff */
[----:B------:R-:W-:Y:S01]  /*1890*/  LOP3.LUT R11, R11, 0x1c0, RZ, 0xc0, !PT ;  /* 0x000001c00b0b7812 */ /* 0x000fe200078ec0ff */
[----:B------:R-:W-:Y:S01]  /*18a0*/  @!P1 IMAD R9, R132, 0x30, RZ ;  /* 0x0000003084099824 */ /* 0x000fe200078e02ff */
[----:B------:R-:W-:Y:S01]  /*18b0*/  @!P3 LEA.HI.X R5, R5, R13, R132, 0x4, P0 ;  /* 0x0000000d0505b211 */ /* 0x000fe200000f2484 */
[----:B------:R-:W-:Y:S01]  /*18c0*/  IMAD R194, R124, 0x400, R121 ;  /* 0x000004007cc27824 */ /* 0x000fe200078e0279 */
[----:B------:R-:W-:Y:S01]  /*18d0*/  @!P2 IADD3 R2, P0, R20, UR10, RZ ;  /* 0x0000000a1402ac10 */ /* 0x000fe2000ff1e0ff */
[----:B------:R-:W-:Y:S01]  /*18e0*/  IMAD.SHL.U32 R193, R193, 0x2, RZ ;  /* 0x00000002c1c17824 */ /* 0x000fe200078e00ff */
[----:B------:R-:W-:Y:S01]  /*18f0*/  LOP3.LUT R7, R11, 0x8, R7, 0xf8, !PT ;  /* 0x000000080b077812 */ /* 0x000fe200078ef807 */
[----:B------:R-:W-:Y:S01]  /*1900*/  IMAD R228, R123, 0x8, R124 ;  /* 0x000000087be47824 */ /* 0x000fe200078e027c */
[----:B------:R-:W-:Y:S01]  /*1910*/  SHF.R.U32.HI R119, RZ, 0x3, R11 ;  /* 0x00000003ff777819 */ /* 0x000fe2000001160b */
[----:B------:R-:W-:-:S04]  /*1920*/  DEPBAR.LE SB0, 0x0 ;  /* 0x000080000000791a */ /* 0x000fc80000000000 */
[----:B------:R-:W-:Y:S01]  /*1930*/  BAR.SYNC.DEFER_BLOCKING 0x0 ;  /* 0x0000000000007b1d */ /* 0x000fe20000010000 */
[----:B------:R-:W-:Y:S01]  /*1940*/  @!P2 IADD3.X R8, R13, UR11, R8, P0, !PT ;  /* 0x0000000b0d08ac10 */ /* 0x000fe200087fe408 */
[----:B------:R-:W-:Y:S01]  /*1950*/  @!P1 IMAD.WIDE.U32 R12, R10, 0x30, R12 ;  /* 0x000000300a0c9825 */ /* 0x000fe200078e000c */
[----:B---3--:R-:W-:Y:S02]  /*1960*/  @!P3 LEA R16, P0, R6, c[0x0][0x170], 0x1 ;  /* 0x00005c000610ba11 */ /* 0x008fe400078008ff */
[----:B------:R-:W-:Y:S01]  /*1970*/  LOP3.LUT R119, R7, R119, RZ, 0x3c, !PT ;  /* 0x0000007707777212 */ /* 0x000fe200078e3cff */
[----:B------:R-:W-:Y:S01]  /*1980*/  @!P1 IMAD.IADD R9, R13, 0x1, R9 ;  /* 0x000000010d099824 */ /* 0x000fe200078e0209 */
[----:B------:R-:W-:Y:S01]  /*1990*/  @!P2 LEA R10, P5, R2, c[0x0][0x170], 0x1 ;  /* 0x00005c00020aaa11 */ /* 0x000fe200078a08ff */
[----:B------:R-:W-:Y:S01]  /*19a0*/  IMAD.MOV.U32 R216, RZ, RZ, R118 ;  /* 0x000000ffffd87224 */ /* 0x000fe200078e0076 */
[----:B------:R-:W-:Y:S01]  /*19b0*/  @!P3 LEA.HI.X R17, R6, c[0x0][0x174], R5, 0x1, P0 ;  /* 0x00005d000611ba11 */ /* 0x000fe200000f0c05 */
[----:B------:R-:W-:Y:S01]  /*19c0*/  IMAD.IADD R194, R119, 0x1, R194 ;  /* 0x0000000177c27824 */ /* 0x000fe200078e02c2 */
[----:B------:R-:W-:-:S02]  /*19d0*/  @!P1 LEA R6, P0, R12, c[0x0][0x170], 0x1 ;  /* 0x00005c000c069a11 */ /* 0x000fc400078008ff */
[----:B------:R-:W-:Y:S01]  /*19e0*/  @!P2 LEA.HI.X R11, R2, c[0x0][0x174], R8, 0x1, P5 ;  /* 0x00005d00020baa11 */ /* 0x000fe200028f0c08 */
[----:B------:R-:W-:Y:S01]  /*19f0*/  IMAD.SHL.U32 R194, R194, 0x2, RZ ;  /* 0x00000002c2c27824 */ /* 0x000fe200078e00ff */
[----:B------:R-:W-:Y:S01]  /*1a00*/  @!P1 LEA.HI.X R7, R12, c[0x0][0x174], R9, 0x1, P0 ;  /* 0x00005d000c079a11 */ /* 0x000fe200000f0c09 */
[----:B------:R-:W-:Y:S01]  /*1a10*/  IMAD.MOV.U32 R8, RZ, RZ, 0x20 ;  /* 0x00000020ff087424 */ /* 0x000fe200078e00ff */
[----:B------:R-:W-:Y:S01]  /*1a20*/  IADD3 R190, R193, 0x4040, RZ ;  /* 0x00004040c1be7810 */ /* 0x000fe20007ffe0ff */
        /* <DEDUP_REMOVED lines=19> */
[----:B------:R4:W-:Y:S01]  /*1b60*/  @!P1 LDGSTS.E.BYPASS.LTC128B.128 [R204+0x7800], [R6.64] ;  /* 0x0780000006cc9fae */ /* 0x0009e2000b901d56 */
[----:B------:R-:W-:Y:S01]  /*1b70*/  R2P PR, R0, 0x6 ;  /* 0x0000000600007804 */ /* 0x000fe20000000000 */
[----:B------:R-:W-:-:S02]  /*1b80*/  IMAD.MOV.U32 R0, RZ, RZ, 0x10 ;  /* 0x00000010ff007424 */ /* 0x000fc400078e00ff */
[----:B------:R-:W-:Y:S02]  /*1b90*/  LDSM.16.M88.4 R56, [R194] ;  /* 0x00000000c238783b */ /* 0x000fe40000000200 */
[----:B------:R-:W-:Y:S02]  /*1ba0*/  SEL R2, R8, 0xffffffe0, !P2 ;  /* 0xffffffe008027807 */ /* 0x000fe40005000000 */
[----:B------:R-:W-:Y:S01]  /*1bb0*/  LDSM.16.M88.4 R68, [R194+0x2000] ;  /* 0x00200000c244783b */ /* 0x000fe20000000200 */
[----:B------:R-:W-:Y:S02]  /*1bc0*/  SEL R0, R0, 0xfffffff0, !P1 ;  /* 0xfffffff000007807 */ /* 0x000fe40004800000 */
[----:B------:R-:W-:Y:S01]  /*1bd0*/  R2P PR, R3, 0x6 ;  /* 0x0000000603007804 */ /* 0x000fe20000000000 */
[----:B------:R-:W4:Y:S01]  /*1be0*/  LDSM.16.M88.4 R32, [R193+0x5800] ;  /* 0x00580000c120783b */ /* 0x000f220000000200 */
[--C-:B------:R-:W-:Y:S02]  /*1bf0*/  IMAD R191, R2, 0x2, R194.reuse ;  /* 0x0000000202bf7824 */ /* 0x100fe400078e02c2 */
[----:B------:R-:W-:Y:S01]  /*1c00*/  IMAD R192, R0, 0x2, R194 ;  /* 0x0000000200c07824 */ /* 0x000fe200078e02c2 */
[----:B------:R-:W5:Y:S01]  /*1c10*/  LDSM.16.M88.4 R92, [R193+0x4000] ;  /* 0x00400000c15c783b */ /* 0x000f620000000200 */
[----:B------:R-:W-:Y:S01]  /*1c20*/  SEL R3, R8, 0xffffffe0, !P1 ;  /* 0xffffffe008037807 */ /* 0x000fe20004800000 */
[----:B------:R-:W-:-:S02]  /*1c30*/  IMAD R189, R0, 0x2, R191 ;  /* 0x0000000200bd7824 */ /* 0x000fc400078e02bf */
[----:B------:R-:W1:Y:S02]  /*1c40*/  LDSM.16.M88.4 R84, [R193+0x4800] ;  /* 0x00480000c154783b */ /* 0x000e640000000200 */
[C---:B------:R-:W-:Y:S02]  /*1c50*/  IMAD.IADD R187, R193.reuse, 0x1, R3 ;  /* 0x00000001c1bb7824 */ /* 0x040fe400078e0203 */
[----:B------:R-:W1:Y:S04]  /*1c60*/  LDSM.16.M88.4 R76, [R193+0x5000] ;  /* 0x00500000c14c783b */ /* 0x000e680000000200 */
[----:B------:R-:W-:Y:S04]  /*1c70*/  LDSM.16.M88.4 R108, [R187+0x4000] ;  /* 0x00400000bb6c783b */ /* 0x000fe80000000200 */
[----:B------:R-:W1:Y:S04]  /*1c80*/  LDSM.16.M88.4 R112, [R192+0x2000] ;  /* 0x00200000c070783b */ /* 0x000e680000000200 */
[----:B------:R-:W1:Y:S04]  /*1c90*/  LDSM.16.M88.4 R104, [R187+0x4800] ;  /* 0x00480000bb68783b */ /* 0x000e680000000200 */
[----:B------:R-:W1:Y:S04]  /*1ca0*/  LDSM.16.M88.4 R100, [R187+0x5000] ;  /* 0x00500000bb64783b */ /* 0x000e680000000200 */
[----:B------:R-:W1:Y:S04]  /*1cb0*/  LDSM.16.M88.4 R64, [R187+0x5800] ;  /* 0x00580000bb40783b */ /* 0x000e680000000200 */
[----:B------:R-:W2:Y:S01]  /*1cc0*/  LDSM.16.M88.4 R60, [R192] ;  /* 0x00000000c03c783b */ /* 0x000ea20000000200 */
[-C--:B----4-:R-:W-:Y:S03]  /*1cd0*/  HMMA.16816.F32 R4, R68, R32.reuse, RZ ;  /* 0x000000204404723c */ /* 0x090fe600000018ff */
[----:B------:R-:W-:Y:S04]  /*1ce0*/  LDSM.16.M88.4 R48, [R191+0x2000] ;  /* 0x00200000bf30783b */ /* 0x000fe80000000200 */
[----:B------:R-:W-:Y:S01]  /*1cf0*/  LDSM.16.M88.4 R52, [R191] ;  /* 0x00000000bf34783b */ /* 0x000fe20000000200 */
[----:B------:R-:W-:Y:S03]  /*1d00*/  HMMA.16816.F32 R72, R56, R32, RZ ;  /* 0x000000203848723c */ /* 0x000fe600000018ff */
[----:B------:R-:W0:Y:S04]  /*1d10*/  LDGDEPBAR ;  /* 0x00000000000079af */ /* 0x000e280000000000 */
[----:B------:R-:W-:Y:S01]  /*1d20*/  IADD3 R32, R193, 0x4000, RZ ;  /* 0x00004000c1207810 */ /* 0x000fe20007ffe0ff */
[----:B-----5:R-:W-:Y:S03]  /*1d30*/  HMMA.16816.F32 R28, R68, R92, RZ ;  /* 0x0000005c441c723c */ /* 0x020fe600000018ff */
[----:B------:R-:W-:-:S04]  /*1d40*/  @P2 IADD3 R190, R32, -0x40, RZ ;  /* 0xffffffc020be2810 */ /* 0x000fc80007ffe0ff */
[C---:B------:R-:W-:Y:S01]  /*1d50*/  IADD3 R183, R190.reuse, 0x800, RZ ;  /* 0x00000800beb77810 */ /* 0x040fe20007ffe0ff */
[C---:B------:R-:W-:Y:S01]  /*1d60*/  HMMA.16816.F32 R24, R68.reuse, R94, RZ ;  /* 0x0000005e4418723c */ /* 0x040fe200000018ff */
[----:B------:R-:W4:Y:S01]  /*1d70*/  LDSM.16.M88.4 R44, [R190] ;  /* 0x00000000be2c783b */ /* 0x000f220000000200 */
[----:B------:R-:W-:Y:S01]  /*1d80*/  IMAD.IADD R180, R3, 0x1, R190 ;  /* 0x0000000103b47824 */ /* 0x000fe200078e02be */
[----:B------:R-:W-:Y:S01]  /*1d90*/  IADD3 R182, R190, 0x1000, RZ ;  /* 0x00001000beb67810 */ /* 0x000fe20007ffe0ff */
[----:B------:R-:W-:Y:S01]  /*1da0*/  IMAD R3, R124, 0x10, R127 ;  /* 0x000000107c037824 */ /* 0x000fe200078e027f */
[----:B------:R-:W5:Y:S01]  /*1db0*/  LDSM.16.M88.4 R40, [R190+0x800] ;  /* 0x00080000be28783b */ /* 0x000f620000000200 */
[----:B------:R-:W-:Y:S02]  /*1dc0*/  IADD3 R181, R190, 0x1800, RZ ;  /* 0x00001800beb57810 */ /* 0x000fe40007ffe0ff */
[----:B-1----:R-:W-:Y:S01]  /*1dd0*/  HMMA.16816.F32 R20, R68, R84, RZ ;  /* 0x000000544414723c */ /* 0x002fe200000018ff */
[----:B------:R-:W1:Y:S01]  /*1de0*/  LDSM.16.M88.4 R36, [R190+0x1000] ;  /* 0x00100000be24783b */ /* 0x000e620000000200 */
[----:B------:R-:W-:-:S04]  /*1df0*/  IADD3 R3, R3, 0x1, R205 ;  /* 0x0000000103037810 */ /* 0x000fc80007ffe0cd */
[----:B------:R-:W-:Y:S01]  /*1e00*/  IADD3 R237, R122, R3, -R125 ;  /* 0x000000037aed7210 */ /* 0x000fe20007ffe87d */
[----:B------:R-:W-:Y:S01]  /*1e10*/  IMAD R3, R118, 0x40, R244 ;  /* 0x0000004076037824 */ /* 0x000fe200078e02f4 */
[----:B------:R-:W-:Y:S02]  /*1e20*/  HMMA.16816.F32 R12, R68, R76, RZ ;  /* 0x0000004c440c723c */ /* 0x000fe400000018ff */
[----:B------:R-:W-:-:S04]  /*1e30*/  IADD3 R237, R237, c[0x0][0x2e8], RZ ;  /* 0x0000ba00eded7a10 */ /* 0x000fc80007ffe0ff */
[C---:B------:R-:W-:Y:S02]  /*1e40*/  IADD3 R236, R237.reuse, 0x8, RZ ;  /* 0x00000008edec7810 */ /* 0x040fe40007ffe0ff */
[C---:B--2---:R-:W-:Y:S01]  /*1e50*/  HMMA.16816.F32 R16, R68.reuse, R86, RZ ;  /* 0x000000564410723c */ /* 0x044fe200000018ff */
[C---:B------:R-:W-:Y:S02]  /*1e60*/  IADD3 R231, R237.reuse, 0x40, RZ ;  /* 0x00000040ede77810 */ /* 0x040fe40007ffe0ff */
[C---:B------:R-:W-:Y:S02]  /*1e70*/  IADD3 R229, R237.reuse, 0x48, RZ ;  /* 0x00000048ede57810 */ /* 0x040fe40007ffe0ff */
[-C--:B------:R-:W-:Y:S02]  /*1e80*/  IMNMX R237, R237, R122.reuse, PT ;  /* 0x0000007aeded7217 */ /* 0x080fe40003800200 */
[-C--:B------:R-:W-:Y:S01]  /*1e90*/  IMNMX R236, R236, R122.reuse, PT ;  /* 0x0000007aecec7217 */ /* 0x080fe20003800200 */
[----:B---3--:R-:W-:Y:S01]  /*1ea0*/  HMMA.16816.F32 R8, R68, R78, RZ ;  /* 0x0000004e4408723c */ /* 0x008fe200000018ff */
[----:B------:R-:W-:-:S02]  /*1eb0*/  IMNMX R231, R231, R122, PT ;  /* 0x0000007ae7e77217 */ /* 0x000fc40003800200 */
[----:B------:R-:W-:-:S05]  /*1ec0*/  IMNMX R229, R229, R122, PT ;  /* 0x0000007ae5e57217 */ /* 0x000fca0003800200 */
[----:B------:R-:W-:Y:S08]  /*1ed0*/  HMMA.16816.F32 R68, R68, R34, RZ ;  /* 0x000000224444723c */ /* 0x000ff000000018ff */
[C---:B------:R-:W-:Y:S08]  /*1ee0*/  HMMA.16816.F32 R96, R56.reuse, R92, RZ ;  /* 0x0000005c3860723c */ /* 0x040ff000000018ff */
[C---:B------:R-:W-:Y:S08]  /*1ef0*/  HMMA.16816.F32 R88, R56.reuse, R84, RZ ;  /* 0x000000543858723c */ /* 0x040ff000000018ff */
[C---:B------:R-:W-:Y:S08]  /*1f00*/  HMMA.16816.F32 R80, R56.reuse, R76, RZ ;  /* 0x0000004c3850723c */ /* 0x040ff000000018ff */
[C---:B------:R-:W-:Y:S08]  /*1f10*/  HMMA.16816.F32 R92, R56.reuse, R94, RZ ;  /* 0x0000005e385c723c */ /* 0x040ff000000018ff */
[C---:B------:R-:W-:Y:S08]  /*1f20*/  HMMA.16816.F32 R84, R56.reuse, R86, RZ ;  /* 0x000000563854723c */ /* 0x040ff000000018ff */
[C---:B------:R-:W-:Y:S08]  /*1f30*/  HMMA.16816.F32 R76, R56.reuse, R78, RZ ;  /* 0x0000004e384c723c */ /* 0x040ff000000018ff */
[----:B------:R-:W-:Y:S01]  /*1f40*/  HMMA.16816.F32 R56, R56, R34, RZ ;  /* 0x000000223838723c */ /* 0x000fe200000018ff */
[----:B------:R-:W2:Y:S07]  /*1f50*/  LDSM.16.M88.4 R32, [R190+0x1800] ;  /* 0x00180000be20783b */ /* 0x000eae0000000200 */
[C---:B------:R-:W-:Y:S08]  /*1f60*/  HMMA.16816.F32 R28, R112.reuse, R108, R28 ;  /* 0x0000006c701c723c */ /* 0x040ff0000000181c */
        /* <DEDUP_REMOVED lines=15> */
[----:B------:R-:W-:Y:S04]  /*2060*/  LDSM.16.M88.4 R56, [R189+0x2000] ;  /* 0x00200000bd38783b */ /* 0x000fe80000000200 */
[----:B------:R-:W3:Y:S03]  /*2070*/  LDSM.16.M88.4 R60, [R180] ;  /* 0x00000000b43c783b */ /* 0x000ee60000000200 */
[C---:B----4-:R-:W-:Y:S08]  /*2080*/  HMMA.16816.F32 R28, R48.reuse, R44, R28 ;  /* 0x0000002c301c723c */ /* 0x050ff0000000181c */
[C---:B-----5:R-:W-:Y:S08]  /*2090*/  HMMA.16816.F32 R20, R48.reuse, R40, R20 ;  /* 0x000000283014723c */ /* 0x060ff00000001814 */
[C---:B-1----:R-:W-:Y:S08]  /*20a0*/  HMMA.16816.F32 R12, R48.reuse, R36, R12 ;  /* 0x00000024300c723c */ /* 0x042ff0000000180c */
[C---:B--2---:R-:W-:Y:S08]  /*20b0*/  HMMA.16816.F32 R4, R48.reuse, R32, R4 ;  /* 0x000000203004723c */ /* 0x044ff00000001804 */
[C---:B------:R-:W-:Y:S08]  /*20c0*/  HMMA.16816.F32 R24, R48.reuse, R46, R24 ;  /* 0x0000002e3018723c */ /* 0x040ff00000001818 */
[C---:B------:R-:W-:Y:S08]  /*20d0*/  HMMA.16816.F32 R16, R48.reuse, R42, R16 ;  /* 0x0000002a3010723c */ /* 0x040ff00000001810 */
[C---:B------:R-:W-:Y:S08]  /*20e0*/  HMMA.16816.F32 R8, R48.reuse, R38, R8 ;  /* 0x000000263008723c */ /* 0x040ff00000001808 */
[----:B------:R-:W-:Y:S01]  /*20f0*/  HMMA.16816.F32 R68, R48, R34, R68 ;  /* 0x000000223044723c */ /* 0x000fe20000001844 */
[----:B------:R-:W1:Y:S07]  /*2100*/  LDSM.16.M88.4 R48, [R189] ;  /* 0x00000000bd30783b */ /* 0x000e6e0000000200 */
[C---:B------:R-:W-:Y:S08]  /*2110*/  HMMA.16816.F32 R92, R52.reuse, R46, R92 ;  /* 0x0000002e345c723c */ /* 0x040ff0000000185c */
[C---:B------:R-:W-:Y:S08]  /*2120*/  HMMA.16816.F32 R80, R52.reuse, R36, R80 ;  /* 0x000000243450723c */ /* 0x040ff00000001850 */
[----:B------:R-:W-:Y:S01]  /*2130*/  HMMA.16816.F32 R76, R52, R38, R76 ;  /* 0x00000026344c723c */ /* 0x000fe2000000184c */
[----:B------:R-:W2:Y:S07]  /*2140*/  LDSM.16.M88.4 R36, [R180+0x800] ;  /* 0x00080000b424783b */ /* 0x000eae0000000200 */
[----:B---3--:R-:W-:Y:S08]  /*2150*/  HMMA.16816.F32 R28, R56, R60, R28 ;  /* 0x0000003c381c723c */ /* 0x008ff0000000181c */
[----:B------:R-:W-:Y:S07]  /*2160*/  HMMA.16816.F32 R88, R52, R40, R88 ;  /* 0x000000283458723c */ /* 0x000fee0000001858 */
[C---:B------:R-:W-:Y:S01]  /*2170*/  IADD3 R41, R3.reuse, 0x8, RZ ;  /* 0x0000000803297810 */ /* 0x040fe20007ffe0ff */
[----:B-1----:R-:W-:Y:S01]  /*2180*/  HMMA.16816.F32 R92, R48, R62, R92 ;  /* 0x0000003e305c723c */ /* 0x002fe2000000185c */
[----:B------:R-:W-:-:S02]  /*2190*/  IADD3 R40, R3, 0x9, RZ ;  /* 0x0000000903287810 */ /* 0x000fc40007ffe0ff */
[C---:B------:R-:W-:Y:S02]  /*21a0*/  ISETP.GE.AND P3, PT, R41.reuse, R236, PT ;  /* 0x000000ec2900720c */ /* 0x040fe40003f66270 */
[C---:B------:R-:W-:Y:S02]  /*21b0*/  ISETP.GE.AND P4, PT, R41.reuse, R231, PT ;  /* 0x000000e72900720c */ /* 0x040fe40003f86270 */
[----:B------:R-:W-:Y:S01]  /*21c0*/  ISETP.GE.AND P6, PT, R41, R237, PT ;  /* 0x000000ed2900720c */ /* 0x000fe20003fc6270 */
[----:B------:R-:W-:Y:S08]  /*21d0*/  HMMA.16816.F32 R84, R52, R42, R84 ;  /* 0x0000002a3454723c */ /* 0x000ff00000001854 */
[----:B------:R-:W-:Y:S08]  /*21e0*/  HMMA.16816.F32 R24, R56, R62, R24 ;  /* 0x0000003e3818723c */ /* 0x000ff00000001818 */
[----:B------:R-:W-:Y:S01]  /*21f0*/  HMMA.16816.F32 R72, R52, R32, R72 ;  /* 0x000000203448723c */ /* 0x000fe20000001848 */
[----:B------:R-:W-:-:S02]  /*2200*/  FSEL R92, R92, -INF , !P6 ;  /* 0xff8000005c5c7808 */ /* 0x000fc40007000000 */
[----:B------:R-:W-:-:S04]  /*2210*/  ISETP.GE.AND P6, PT, R40, R236, PT ;  /* 0x000000ec2800720c */ /* 0x000fc80003fc6270 */
[----:B------:R-:W-:Y:S01]  /*2220*/  IADD3 R32, R3, 0x1, RZ ;  /* 0x0000000103207810 */ /* 0x000fe20007ffe0ff */
[----:B------:R-:W-:Y:S03]  /*2230*/  HMMA.16816.F32 R64, R52, R34, R64 ;  /* 0x000000223440723c */ /* 0x000fe60000001840 */
[C---:B------:R-:W-:Y:S02]  /*2240*/  ISETP.GE.AND P5, PT, R32.reuse, R237, PT ;  /* 0x000000ed2000720c */ /* 0x040fe40003fa6270 */
[C---:B------:R-:W-:Y:S02]  /*2250*/  ISETP.GE.AND P0, PT, R32.reuse, R236, PT ;  /* 0x000000ec2000720c */ /* 0x040fe40003f06270 */
[C---:B------:R-:W-:Y:S01]  /*2260*/  ISETP.GE.AND P2, PT, R32.reuse, R231, PT ;  /* 0x000000e72000720c */ /* 0x040fe20003f46270 */
[----:B--2---:R-:W-:Y:S01]  /*2270*/  HMMA.16816.F32 R88, R48, R36, R88 ;  /* 0x000000243058723c */ /* 0x004fe20000001858 */
[----:B------:R-:W-:-:S02]  /*2280*/  ISETP.GE.AND P1, PT, R32, R229, PT ;  /* 0x000000e52000720c */ /* 0x000fc40003f26270 */
[----:B------:R-:W1:Y:S01]  /*2290*/  LDSM.16.M88.4 R32, [R180+0x1000] ;  /* 0x00100000b420783b */ /* 0x000e620000000200 */
[----:B------:R-:W-:Y:S02]  /*22a0*/  FSEL R42, R29, -INF , !P2 ;  /* 0xff8000001d2a7808 */ /* 0x000fe40005000000 */
[----:B------:R-:W-:Y:S02]  /*22b0*/  FSEL R43, R31, -INF , !P1 ;  /* 0xff8000001f2b7808 */ /* 0x000fe40004800000 */
[----:B------:R-:W-:Y:S01]  /*22c0*/  ISETP.GE.AND P1, PT, R40, R237, PT ;  /* 0x000000ed2800720c */ /* 0x000fe20003f26270 */
        /* <DEDUP_REMOVED lines=8> */
[----:B------:R-:W-:Y:S02]  /*2350*/  ISETP.GE.AND P1, PT, R40, R229, PT ;  /* 0x000000e52800720c */ /* 0x000fe40003f26270 */
[----:B------:R-:W-:Y:S01]  /*2360*/  FSEL R45, R24, -INF , !P4 ;  /* 0xff800000182d7808 */ /* 0x000fe20006000000 */
[----:B------:R-:W-:Y:S01]  /*2370*/  HMMA.16816.F32 R16, R56, R38, R16 ;  /* 0x000000263810723c */ /* 0x000fe20000001810 */
[----:B------:R-:W-:-:S02]  /*2380*/  FSEL R44, R26, -INF , !P2 ;  /* 0xff8000001a2c7808 */ /* 0x000fc40005000000 */
[----:B------:R-:W-:Y:S02]  /*2390*/  FSEL R46, R25, -INF , !P3 ;  /* 0xff800000192e7808 */ /* 0x000fe40005800000 */
[----:B------:R-:W-:Y:S02]  /*23a0*/  IADD3 R40, R3, 0x11, RZ ;  /* 0x0000001103287810 */ /* 0x000fe40007ffe0ff */
[C---:B------:R-:W-:Y:S01]  /*23b0*/  ISETP.GE.AND P6, PT, R29.reuse, R237, PT ;  /* 0x000000ed1d00720c */ /* 0x040fe20003fc6270 */
[----:B------:R-:W-:Y:S01]  /*23c0*/  HMMA.16816.F32 R84, R48, R38, R84 ;  /* 0x000000263054723c */ /* 0x000fe20000001854 */
[C---:B------:R-:W-:Y:S02]  /*23d0*/  ISETP.GE.AND P2, PT, R29.reuse, R236, PT ;  /* 0x000000ec1d00720c */ /* 0x040fe40003f46270 */
[C---:B------:R-:W-:Y:S02]  /*23e0*/  ISETP.GE.AND P4, PT, R29.reuse, R231, PT ;  /* 0x000000e71d00720c */ /* 0x040fe40003f86270 */
[----:B------:R-:W-:-:S02]  /*23f0*/  ISETP.GE.AND P3, PT, R29, R229, PT ;  /* 0x000000e51d00720c */ /* 0x000fc40003f66270 */
[----:B------:R-:W-:Y:S01]  /*2400*/  FSEL R38, R27, -INF , !P1 ;  /* 0xff8000001b267808 */ /* 0x000fe20004800000 */
[----:B------:R-:W-:Y:S01]  /*2410*/  HMMA.16816.F32 R96, R48, R60, R96 ;  /* 0x0000003c3060723c */ /* 0x000fe20000001860 */
[----:B------:R-:W2:Y:S01]  /*2420*/  LDSM.16.M88.4 R24, [R180+0x1800] ;  /* 0x00180000b418783b */ /* 0x000ea20000000200 */
[----:B------:R-:W-:Y:S01]  /*2430*/  ISETP.GE.AND P1, PT, R40, R237, PT ;  /* 0x000000ed2800720c */ /* 0x000fe20003f26270 */
[----:B------:R-:W-:-:S04]  /*2440*/  DEPBAR.LE SB0, 0x0 ;  /* 0x000080000000791a */ /* 0x000fc80000000000 */
[----:B------:R-:W-:Y:S01]  /*2450*/  FSEL R29, R88, -INF , !P6 ;  /* 0xff800000581d7808 */ /* 0x000fe20007000000 */
[-C--:B-1----:R-:W-:Y:S01]  /*2460*/  HMMA.16816.F32 R80, R48, R32.reuse, R80 ;  /* 0x000000203050723c */ /* 0x082fe20000001850 */
[----:B------:R-:W-:Y:S02]  /*2470*/  FSEL R140, R90, -INF , !P2 ;  /* 0xff8000005a8c7808 */ /* 0x000fe40005000000 */
[----:B------:R-:W-:Y:S02]  /*2480*/  FSEL R53, R89, -INF , !P1 ;  /* 0xff80000059357808 */ /* 0x000fe40004800000 */
[C---:B------:R-:W-:Y:S02]  /*2490*/  ISETP.GE.AND P6, PT, R40.reuse, R236, PT ;  /* 0x000000ec2800720c */ /* 0x040fe40003fc6270 */
[C---:B------:R-:W-:Y:S01]  /*24a0*/  ISETP.GE.AND P2, PT, R40.reuse, R231, PT ;  /* 0x000000e72800720c */ /* 0x040fe20003f46270 */
[----:B------:R-:W-:Y:S01]  /*24b0*/  HMMA.16816.F32 R12, R56, R32, R12 ;  /* 0x00000020380c723c */ /* 0x000fe2000000180c */
[----:B------:R-:W-:-:S02]  /*24c0*/  ISETP.GE.AND P1, PT, R40, R229, PT ;  /* 0x000000e52800720c */ /* 0x000fc40003f26270 */
[C---:B------:R-:W-:Y:S02]  /*24d0*/  IADD3 R40, R3.reuse, 0x18, RZ ;  /* 0x0000001803287810 */ /* 0x040fe40007ffe0ff */
[----:B------:R-:W-:Y:S02]  /*24e0*/  IADD3 R39, R3, 0x19, RZ ;  /* 0x0000001903277810 */ /* 0x000fe40007ffe0ff */
[----:B------:R-:W-:Y:S01]  /*24f0*/  FSEL R63, R91, -INF , !P6 ;  /* 0xff8000005b3f7808 */ /* 0x000fe20007000000 */
[----:B------:R-:W-:Y:S01]  /*2500*/  HMMA.16816.F32 R8, R56, R34, R8 ;  /* 0x000000223808723c */ /* 0x000fe20000001808 */
[----:B------:R-:W-:Y:S02]  /*2510*/  FSEL R22, R22, -INF , !P3 ;  /* 0xff80000016167808 */ /* 0x000fe40005800000 */
[C---:B------:R-:W-:Y:S02]  /*2520*/  ISETP.GE.AND P6, PT, R40.reuse, R237, PT ;  /* 0x000000ed2800720c */ /* 0x040fe40003fc6270 */
[----:B------:R-:W-:-:S02]  /*2530*/  ISETP.GE.AND P3, PT, R40, R236, PT ;  /* 0x000000ec2800720c */ /* 0x000fc40003f66270 */
[----:B------:R-:W-:Y:S01]  /*2540*/  FSEL R23, R23, -INF , !P1 ;  /* 0xff80000017177808 */ /* 0x000fe20004800000 */
[----:B------:R-:W-:Y:S01]  /*2550*/  HMMA.16816.F32 R76, R48, R34, R76 ;  /* 0x00000022304c723c */ /* 0x000fe2000000184c */
[----:B------:R-:W-:Y:S02]  /*2560*/  ISETP.GE.AND P1, PT, R39, R237, PT ;  /* 0x000000ed2700720c */ /* 0x000fe40003f26270 */
[----:B------:R-:W-:Y:S02]  /*2570*/  FSEL R41, R20, -INF , !P4 ;  /* 0xff80000014297808 */ /* 0x000fe40006000000 */
[----:B------:R-:W-:Y:S02]  /*2580*/  FSEL R21, R21, -INF , !P2 ;  /* 0xff80000015157808 */ /* 0x000fe40005000000 */
[----:B------:R-:W-:Y:S02]  /*2590*/  FSEL R54, R84, -INF , !P6 ;  /* 0xff80000054367808 */ /* 0x000fe40007000000 */
[----:B------:R-:W-:Y:S01]  /*25a0*/  FSEL R165, R86, -INF , !P3 ;  /* 0xff80000056a57808 */ /* 0x000fe20005800000 */
[----:B--2---:R-:W-:Y:S01]  /*25b0*/  HMMA.16816.F32 R4, R56, R24, R4 ;  /* 0x000000183804723c */ /* 0x004fe20000001804 */
[----:B------:R-:W-:-:S02]  /*25c0*/  ISETP.GE.AND P4, PT, R40, R231, PT ;  /* 0x000000e72800720c */ /* 0x000fc40003f86270 */
[----:B------:R-:W-:Y:S02]  /*25d0*/  ISETP.GE.AND P2, PT, R40, R229, PT ;  /* 0x000000e52800720c */ /* 0x000fe40003f46270 */
[C---:B------:R-:W-:Y:S02]  /*25e0*/  ISETP.GE.AND P6, PT, R39.reuse, R236, PT ;  /* 0x000000ec2700720c */ /* 0x040fe40003fc6270 */
[----:B------:R-:W-:Y:S01]  /*25f0*/  ISETP.GE.AND P3, PT, R39, R231, PT ;  /* 0x000000e72700720c */ /* 0x000fe20003f66270 */
[----:B------:R-:W-:Y:S01]  /*2600*/  HMMA.16816.F32 R68, R56, R26, R68 ;  /* 0x0000001a3844723c */ /* 0x000fe20000001844 */
[----:B------:R-:W-:Y:S02]  /*2610*/  FSEL R168, R85, -INF , !P1 ;  /* 0xff80000055a87808 */ /* 0x000fe40004800000 */
[----:B------:R-:W-:Y:S02]  /*2620*/  IADD3 R20, R3, 0x20, RZ ;  /* 0x0000002003147810 */ /* 0x000fe40007ffe0ff */
        /* <DEDUP_REMOVED lines=8> */
[----:B------:R-:W-:Y:S01]  /*26b0*/  BAR.SYNC.DEFER_BLOCKING 0x0 ;  /* 0x0000000000007b1d */ /* 0x000fe20000010000 */
[----:B------:R-:W-:-:S02]  /*26c0*/  ISETP.GE.AND P6, PT, R20, R237, PT ;  /* 0x000000ed1400720c */ /* 0x000fc40003fc6270 */
[C---:B------:R-:W-:Y:S02]  /*26d0*/  ISETP.GE.AND P2, PT, R20.reuse, R236, PT ;  /* 0x000000ec1400720c */ /* 0x040fe40003f46270 */
[C---:B------:R-:W-:Y:S02]  /*26e0*/  ISETP.GE.AND P4, PT, R20.reuse, R231, PT ;  /* 0x000000e71400720c */ /* 0x040fe40003f86270 */
[----:B------:R-:W-:Y:S02]  /*26f0*/  ISETP.GE.AND P3, PT, R20, R229, PT ;  /* 0x000000e51400720c */ /* 0x000fe40003f66270 */
[----:B------:R-:W-:Y:S02]  /*2700*/  FSEL R20, R19, -INF , !P1 ;  /* 0xff80000013147808 */ /* 0x000fe40004800000 */
[----:B------:R-:W-:Y:S02]  /*2710*/  ISETP.GE.AND P1, PT, R32, R237, PT ;  /* 0x000000ed2000720c */ /* 0x000fe40003f26270 */
[----:B------:R-:W-:-:S02]  /*2720*/  FSEL R159, R80, -INF , !P6 ;  /* 0xff800000509f7808 */ /* 0x000fc40007000000 */
[----:B------:R-:W-:Y:S02]  /*2730*/  FSEL R148, R82, -INF , !P2 ;  /* 0xff80000052947808 */ /* 0x000fe40005000000 */
[----:B------:R-:W-:Y:S02]  /*2740*/  FSEL R156, R81, -INF , !P1 ;  /* 0xff800000519c7808 */ /* 0x000fe40004800000 */
[C---:B------:R-:W-:Y:S02]  /*2750*/  ISETP.GE.AND P6, PT, R32.reuse, R236, PT ;  /* 0x000000ec2000720c */ /* 0x040fe40003fc6270 */
[C---:B------:R-:W-:Y:S02]  /*2760*/  ISETP.GE.AND P2, PT, R32.reuse, R231, PT ;  /* 0x000000e72000720c */ /* 0x040fe40003f46270 */
[----:B------:R-:W-:Y:S02]  /*2770*/  ISETP.GE.AND P1, PT, R32, R229, PT ;  /* 0x000000e52000720c */ /* 0x000fe40003f26270 */
[----:B------:R-:W-:-:S02]  /*2780*/  IADD3 R32, R3, 0x28, RZ ;  /* 0x0000002803207810 */ /* 0x000fc40007ffe0ff */
[----:B------:R-:W-:Y:S02]  /*2790*/  FSEL R144, R12, -INF , !P4 ;  /* 0xff8000000c907808 */ /* 0x000fe40006000000 */
[----:B------:R-:W-:Y:S02]  /*27a0*/  ISETP.GE.AND P4, PT, R32, R231, PT ;  /* 0x000000e72000720c */ /* 0x000fe40003f86270 */
[C---:B------:R-:W-:Y:S02]  /*27b0*/  IADD3 R19, R3.reuse, 0x29, RZ ;  /* 0x0000002903137810 */ /* 0x040fe40007ffe0ff */
        /* <DEDUP_REMOVED lines=8> */
[----:B------:R-:W-:-:S02]  /*2840*/  FSEL R143, R13, -INF , !P2 ;  /* 0xff8000000d8f7808 */ /* 0x000fc40005000000 */
[----:B------:R-:W-:Y:S02]  /*2850*/  FSEL R160, R77, -INF , !P1 ;  /* 0xff8000004da07808 */ /* 0x000fe40004800000 */
[----:B------:R-:W-:Y:S02]  /*2860*/  FSEL R152, R4, -INF , !P4 ;  /* 0xff80000004987808 */ /* 0x000fe40006000000 */
[----:B------:R-:W-:Y:S02]  /*2870*/  ISETP.GE.AND P0, PT, R3, R231, PT ;  /* 0x000000e70300720c */ /* 0x000fe40003f06270 */
[C---:B------:R-:W-:Y:S02]  /*2880*/  ISETP.GE.AND P6, PT, R32.reuse, R237, PT ;  /* 0x000000ed2000720c */ /* 0x040fe40003fc6270 */
[C---:B------:R-:W-:Y:S02]  /*2890*/  ISETP.GE.AND P3, PT, R32.reuse, R236, PT ;  /* 0x000000ec2000720c */ /* 0x040fe40003f66270 */
[----:B------:R-:W-:-:S02]  /*28a0*/  ISETP.GE.AND P2, PT, R32, R229, PT ;  /* 0x000000e52000720c */ /* 0x000fc40003f46270 */
[----:B------:R-:W-:Y:S02]  /*28b0*/  ISETP.GE.AND P1, PT, R19, R229, PT ;  /* 0x000000e51300720c */ /* 0x000fe40003f26270 */
[C---:B------:R-:W-:Y:S02]  /*28c0*/  IADD3 R4, R3.reuse, 0x39, RZ ;  /* 0x0000003903047810 */ /* 0x040fe40007ffe0ff */
[----:B------:R-:W-:Y:S02]  /*28d0*/  IADD3 R8, R3, 0x31, RZ ;  /* 0x0000003103087810 */ /* 0x000fe40007ffe0ff */
[----:B------:R-:W-:Y:S02]  /*28e0*/  FSEL R28, R28, -INF , !P0 ;  /* 0xff8000001c1c7808 */ /* 0x000fe40004000000 */
[----:B------:R-:W-:Y:S02]  /*28f0*/  FSEL R162, R76, -INF , !P6 ;  /* 0xff8000004ca27808 */ /* 0x000fe40007000000 */
[----:B------:R-:W-:-:S02]  /*2900*/  FSEL R155, R78, -INF , !P3 ;  /* 0xff8000004e9b7808 */ /* 0x000fc40005800000 */
[----:B------:R-:W-:Y:S02]  /*2910*/  FSEL R25, R10, -INF , !P2 ;  /* 0xff8000000a197808 */ /* 0x000fe40005000000 */
[----:B------:R-:W-:Y:S02]  /*2920*/  FSEL R158, R11, -INF , !P1 ;  /* 0xff8000000b9e7808 */ /* 0x000fe40004800000 */
[----:B------:R-:W-:Y:S02]  /*2930*/  ISETP.GE.AND P0, PT, R4, R229, PT ;  /* 0x000000e50400720c */ /* 0x000fe40003f06270 */
[CC--:B------:R-:W-:Y:S02]  /*2940*/  ISETP.GE.AND P6, PT, R19.reuse, R236.reuse, PT ;  /* 0x000000ec1300720c */ /* 0x0c0fe40003fc6270 */
[----:B------:R-:W-:Y:S02]  /*2950*/  ISETP.GE.AND P3, PT, R19, R231, PT ;  /* 0x000000e71300720c */ /* 0x000fe40003f66270 */
[----:B------:R-:W-:-:S02]  /*2960*/  ISETP.GE.AND P2, PT, R12, R236, PT ;  /* 0x000000ec0c00720c */ /* 0x000fc40003f46270 */
[----:B------:R-:W-:Y:S02]  /*2970*/  ISETP.GE.AND P1, PT, R8, R237, PT ;  /* 0x000000ed0800720c */ /* 0x000fe40003f26270 */
[----:B------:R-:W-:Y:S02]  /*2980*/  FSEL R149, R71, -INF , !P0 ;  /* 0xff80000047957808 */ /* 0x000fe40004000000 */
[----:B------:R-:W-:Y:S02]  /*2990*/  FSEL R157, R79, -INF , !P6 ;  /* 0xff8000004f9d7808 */ /* 0x000fe40007000000 */
[----:B------:R-:W-:Y:S02]  /*29a0*/  FSEL R166, R9, -INF , !P3 ;  /* 0xff80000009a67808 */ /* 0x000fe40005800000 */
[----:B------:R-:W-:Y:S02]  /*29b0*/  FSEL R62, R74, -INF , !P2 ;  /* 0xff8000004a3e7808 */ /* 0x000fe40005000000 */
[----:B------:R-:W-:-:S02]  /*29c0*/  FSEL R137, R73, -INF , !P1 ;  /* 0xff80000049897808 */ /* 0x000fc40004800000 */
[----:B------:R-:W-:Y:S02]  /*29d0*/  ISETP.GE.AND P0, PT, R217, 0x2, PT ;  /* 0x00000002d900780c */ /* 0x000fe40003f06270 */
[C---:B------:R-:W-:Y:S02]  /*29e0*/  ISETP.GE.AND P6, PT, R12.reuse, R237, PT ;  /* 0x000000ed0c00720c */ /* 0x040fe40003fc6270 */
[----:B------:R-:W-:Y:S02]  /*29f0*/  ISETP.GE.AND P3, PT, R12, R229, PT ;  /* 0x000000e50c00720c */ /* 0x000fe40003f66270 */
[C---:B------:R-:W-:Y:S02]  /*2a00*/  ISETP.GE.AND P2, PT, R8.reuse, R231, PT ;  /* 0x000000e70800720c */ /* 0x040fe40003f46270 */
[----:B------:R-:W-:Y:S02]  /*2a10*/  ISETP.GE.AND P1, PT, R8, R229, PT ;  /* 0x000000e50800720c */ /* 0x000fe40003f26270 */
[----:B------:R-:W-:-:S02]  /*2a20*/  IADD3 R9, R3, 0x38, RZ ;  /* 0x0000003803097810 */ /* 0x000fc40007ffe0ff */
[----:B------:R-:W-:Y:S02]  /*2a30*/  FSEL R139, R72, -INF , !P6 ;  /* 0xff800000488b7808 */ /* 0x000fe40007000000 */
[----:B------:R-:W-:Y:S02]  /*2a40*/  FSEL R147, R6, -INF , !P3 ;  /* 0xff80000006937808 */ /* 0x000fe40005800000 */
[----:B------:R-:W-:Y:S02]  /*2a50*/  FSEL R151, R5, -INF , !P2 ;  /* 0xff80000005977808 */ /* 0x000fe40005000000 */
[----:B------:R-:W-:Y:S02]  /*2a60*/  FSEL R150, R7, -INF , !P1 ;  /* 0xff80000007967808 */ /* 0x000fe40004800000 */
[----:B------:R-:W-:Y:S02]  /*2a70*/  FSEL R97, R97, -INF , !P5 ;  /* 0xff80000061617808 */ /* 0x000fe40006800000 */
        /* <DEDUP_REMOVED lines=10> */
[C---:B------:R-:W-:Y:S02]  /*2b20*/  ISETP.GE.AND P6, PT, R9.reuse, R237, PT ;  /* 0x000000ed0900720c */ /* 0x040fe40003fc6270 */
[----:B------:R-:W-:Y:S02]  /*2b30*/  ISETP.GE.AND P4, PT, R9, R236, PT ;  /* 0x000000ec0900720c */ /* 0x000fe40003f86270 */
[----:B------:R-:W-:Y:S01]  /*2b40*/  ISETP.GE.AND P1, PT, R3, R229, PT ;  /* 0x000000e50300720c */ /* 0x000fe20003f26270 */
[----:B------:R-:W-:Y:S01]  /*2b50*/  IMAD.IADD R3, R121, 0x1, R119 ;  /* 0x0000000179037824 */ /* 0x000fe200078e0277 */
        /* <DEDUP_REMOVED lines=8> */
[----:B------:R-:W-:Y:S01]  /*2be0*/  FSEL R64, R51, -INF , !P3 ;  /* 0xff80000033407808 */ /* 0x000fe20005800000 */
[----:B------:R-:W-:Y:S05]  /*2bf0*/  @!P0 BRA `(.L_x_616) ;  /* 0x0000019000008947 */ /* 0x000fea0003800000 */
[----:B------:R-:W-:Y:S01]  /*2c00*/  IADD3 R6, R217, -0x2, RZ ;  /* 0xfffffffed9067810 */ /* 0x000fe20007ffe0ff */
[----:B------:R-:W-:-:S03]  /*2c10*/  USHF.L.U32 UR5, UR6, 0x5, URZ ;  /* 0x0000000506057899 */ /* 0x000fc6000800063f */
[----:B------:R-:W-:Y:S01]  /*2c20*/  SHF.R.S32.HI R5, RZ, 0x1f, R6 ;  /* 0x0000001fff057819 */ /* 0x000fe20000011406 */
[C---:B------:R-:W-:Y:S02]  /*2c30*/  IMAD R4, R6.reuse, UR7, RZ ;  /* 0x0000000706047c24 */ /* 0x040fe4000f8e02ff */
[----:B------:R-:W-:-:S04]  /*2c40*/  IMAD.WIDE.U32 R6, R6, UR8, R208 ;  /* 0x0000000806067c25 */ /* 0x000fc8000f8e00d0 */
[----:B------:R-:W-:Y:S01]  /*2c50*/  IMAD R5, R5, UR8, R4 ;  /* 0x0000000805057c24 */ /* 0x000fe2000f8e0204 */
[----:B------:R-:W-:Y:S01]  /*2c60*/  LEA R8, P2, R6, c[0x0][0x168], 0x1 ;  /* 0x00005a0006087a11 */ /* 0x000fe200078408ff */
[----:B------:R-:W-:Y:S02]  /*2c70*/  IMAD.U32 R4, RZ, RZ, UR6 ;  /* 0x00000006ff047e24 */ /* 0x000fe4000f8e00ff */
[----:B------:R-:W-:Y:S01]  /*2c80*/  IMAD.IADD R5, R7, 0x1, R5 ;  /* 0x0000000107057824 */ /* 0x000fe200078e0205 */
[----:B------:R-:W-:Y:S02]  /*2c90*/  IADD3 R10, P1, R8, UR5, RZ ;  /* 0x00000005080a7c10 */ /* 0x000fe4000ff3e0ff */
[----:B------:R-:W-:Y:S02]  /*2ca0*/  SHF.L.U64.HI R4, R4, 0x5, R117 ;  /* 0x0000000504047819 */ /* 0x000fe40000010275 */
[----:B------:R-:W-:Y:S02]  /*2cb0*/  LEA.HI.X R9, R6, c[0x0][0x16c], R5, 0x1, P2 ;  /* 0x00005b0006097a11 */ /* 0x000fe400010f0c05 */
[----:B------:R-:W-:-:S03]  /*2cc0*/  IADD3 R12, P2, R10, UR5, RZ ;  /* 0x000000050a0c7c10 */ /* 0x000fc6000ff5e0ff */
[----:B------:R-:W-:Y:S01]  /*2cd0*/  IMAD.X R11, R4, 0x1, R9, P1 ;  /* 0x00000001040b7824 */ /* 0x000fe200008e0609 */
[----:B------:R-:W-:Y:S01]  /*2ce0*/  IADD3 R6, P1, R12, UR5, RZ ;  /* 0x000000050c067c10 */ /* 0x000fe2000ff3e0ff */
[----:B------:R-:W-:Y:S01]  /*2cf0*/  @!PT LDS RZ, [RZ] ;  /* 0x00000000fffff984 */ /* 0x000fe20000000800 */
[----:B------:R-:W-:Y:S01]  /*2d00*/  @!PT LDS RZ, [RZ] ;  /* 0x00000000fffff984 */ /* 0x000fe20000000800 */
[----:B------:R-:W-:Y:S01]  /*2d10*/  @!PT LDS RZ, [RZ] ;  /* 0x00000000fffff984 */ /* 0x000fe20000000800 */
[----:B------:R1:W-:Y:S02]  /*2d20*/  LDGSTS.E.BYPASS.LTC128B.128 [R204+0x4000], [R8.64] ;  /* 0x0400000008cc7fae */ /* 0x0003e4000b901d56 */
[--C-:B------:R-:W-:Y:S02]  /*2d30*/  IMAD.X R13, R11, 0x1, R4.reuse, P2 ;  /* 0x000000010b0d7824 */ /* 0x100fe400010e0604 */
[----:B------:R1:W-:Y:S02]  /*2d40*/  LDGSTS.E.BYPASS.LTC128B.128 [R204+0x4800], [R10.64] ;  /* 0x048000000acc7fae */ /* 0x0003e4000b901d56 */
[----:B------:R-:W-:Y:S02]  /*2d50*/  IMAD.X R7, R13, 0x1, R4, P1 ;  /* 0x000000010d077824 */ /* 0x000fe400008e0604 */
[----:B------:R1:W-:Y:S04]  /*2d60*/  LDGSTS.E.BYPASS.LTC128B.128 [R204+0x5000], [R12.64] ;  /* 0x050000000ccc7fae */ /* 0x0003e8000b901d56 */
[----:B------:R1:W-:Y:S04]  /*2d70*/  LDGSTS.E.BYPASS.LTC128B.128 [R204+0x5800], [R6.64] ;  /* 0x0580000006cc7fae */ /* 0x0003e8000b901d56 */
[----:B------:R-:W0:Y:S02]  /*2d80*/  LDGDEPBAR ;  /* 0x00000000000079af */ /* 0x000e240000000000 */
.L_x_616:
[----:B------:R-:W-:Y:S01]  /*2d90*/  FMNMX.FTZ R4, R28, R42, !PT ;  /* 0x0000002a1c047209 */ /* 0x000fe20007810000 */
[----:B------:R-:W-:Y:S01]  /*2da0*/  IMAD.SHL.U32 R56, R216, 0x2, RZ ;  /* 0x00000002d8387824 */ /* 0x000fe200078e00ff */
[----:B-1----:R-:W-:Y:S01]  /*2db0*/  FMNMX.FTZ R11, R30, R43, !PT ;  /* 0x0000002b1e0b7209 */ /* 0x002fe20007810000 */
[----:B------:R-:W-:Y:S01]  /*2dc0*/  IMAD.WIDE.U32 R60, R222, -0x2daee0ad, RZ ;  /* 0xd2511f53de3c7825 */ /* 0x000fe200078e00ff */
[----:B------:R-:W-:Y:S01]  /*2dd0*/  FMNMX.FTZ R4, R45, R4, !PT ;  /* 0x000000042d047209 */ /* 0x000fe20007810000 */
[----:B------:R-:W-:Y:S01]  /*2de0*/  UIADD3 UR15, UR20, -0x61c88647, URZ ;  /* 0x9e3779b9140f7890 */ /* 0x000fe2000fffe03f */
[----:B------:R-:W-:Y:S01]  /*2df0*/  FMNMX.FTZ R11, R44, R11, !PT ;  /* 0x0000000b2c0b7209 */ /* 0x000fe20007810000 */
[----:B------:R-:W-:Y:S01]  /*2e00*/  IMAD.WIDE.U32 R26, R228, -0x326172a9, RZ ;  /* 0xcd9e8d57e41a7825 */ /* 0x000fe200078e00ff */
[----:B------:R-:W-:Y:S01]  /*2e10*/  FMNMX.FTZ R4, R46, R4, !PT ;  /* 0x000000042e047209 */ /* 0x000fe20007810000 */
[----:B------:R-:W-:Y:S01]  /*2e20*/  UIADD3 UR14, UR21, -0x4498517b, URZ ;  /* 0xbb67ae85150e7890 */ /* 0x000fe2000fffe03f */
        /* <DEDUP_REMOVED lines=16> */
[----:B------:R-:W-:Y:S01]  /*2f30*/  FMNMX.FTZ R11, R20, R11, !PT ;  /* 0x0000000b140b7209 */ /* 0x000fe20007810000 */
[----:B------:R-:W-:Y:S01]  /*2f40*/  IMAD.SHL.U32 R188, R3, 0x2, RZ ;  /* 0x0000000203bc7824 */ /* 0x000fe200078e00ff */
[----:B------:R-:W-:Y:S01]  /*2f50*/  FMNMX.FTZ R4, R144, R4, !PT ;  /* 0x0000000490047209 */ /* 0x000fe20007810000 */
[----:B------:R-:W-:Y:S01]  /*2f60*/  UIADD3 UR7, UR20, 0x1715609d, URZ ;  /* 0x1715609d14077890 */ /* 0x000fe2000fffe03f */
[----:B------:R-:W-:Y:S01]  /*2f70*/  FMNMX.FTZ R9, R96, R97, !PT ;  /* 0x0000006160097209 */ /* 0x000fe20007810000 */
[--C-:B------:R-:W-:Y:S01]  /*2f80*/  IMAD R185, R2, 0x2, R188.reuse ;  /* 0x0000000202b97824 */ /* 0x100fe200078e02bc */
[----:B------:R-:W-:Y:S01]  /*2f90*/  FMNMX.FTZ R4, R143, R4, !PT ;  /* 0x000000048f047209 */ /* 0x000fe20007810000 */
[----:B------:R-:W-:Y:S01]  /*2fa0*/  IMAD R186, R0, 0x2, R188 ;  /* 0x0000000200ba7824 */ /* 0x000fe200078e02bc */
[----:B------:R-:W-:Y:S01]  /*2fb0*/  FMNMX.FTZ R11, R154, R11, !PT ;  /* 0x0000000b9a0b7209 */ /* 0x000fe20007810000 */
[----:B------:R-:W-:Y:S01]  /*2fc0*/  IMAD R184, R0, 0x2, R185 ;  /* 0x0000000200b87824 */ /* 0x000fe200078e02b9 */
        /* <DEDUP_REMOVED lines=18> */
[----:B------:R-:W-:Y:S02]  /*30f0*/  IADD3 R230, R228, 0x4, RZ ;  /* 0x00000004e4e67810 */ /* 0x000fe40007ffe0ff */
[----:B------:R-:W-:Y:S02]  /*3100*/  FMNMX.FTZ R9, R53, R9, !PT ;  /* 0x0000000935097209 */ /* 0x000fe40007810000 */
[----:B------:R-:W-:Y:S01]  /*3110*/  FMNMX.FTZ R8, R140, R8, !PT ;  /* 0x000000088c087209 */ /* 0x000fe20007810000 */
[----:B------:R-:W-:Y:S01]  /*3120*/  IMAD.WIDE.U32 R170, R230, -0x326172a9, RZ ;  /* 0xcd9e8d57e6aa7825 */ /* 0x000fe200078e00ff */
[----:B------:R-:W-:Y:S02]  /*3130*/  FMNMX.FTZ R11, R147, R11, !PT ;  /* 0x0000000b930b7209 */ /* 0x000fe40007810000 */
[----:B------:R-:W-:-:S02]  /*3140*/  FMNMX.FTZ R9, R54, R9, !PT ;  /* 0x0000000936097209 */ /* 0x000fc40007810000 */
[----:B------:R-:W-:Y:S02]  /*3150*/  LOP3.LUT R223, R116, UR20, RZ, 0x3c, !PT ;  /* 0x0000001474df7c12 */ /* 0x000fe4000f8e3cff */
[----:B------:R-:W-:Y:S01]  /*3160*/  LOP3.LUT R178, R61, UR21, R56, 0x96, !PT ;  /* 0x000000153db27c12 */ /* 0x000fe2000f8e9638 */
[----:B------:R-:W-:Y:S01]  /*3170*/  LDSM.16.MT88.4 R116, [R188+0x6000] ;  /* 0x00600000bc74783b */ /* 0x000fe20000004200 */
[----:B------:R-:W-:Y:S02]  /*3180*/  FMNMX.FTZ R8, R63, R8, !PT ;  /* 0x000000083f087209 */ /* 0x000fe40007810000 */
[----:B------:R-:W-:Y:S01]  /*3190*/  FMNMX.FTZ R11, R150, R11, !PT ;  /* 0x0000000b960b7209 */ /* 0x000fe20007810000 */
[----:B------:R-:W-:Y:S01]  /*31a0*/  IMAD.WIDE.U32 R178, R178, -0x326172a9, RZ ;  /* 0xcd9e8d57b2b27825 */ /* 0x000fe200078e00ff */
[----:B------:R-:W-:Y:S02]  /*31b0*/  FMNMX.FTZ R9, R168, R9, !PT ;  /* 0x00000009a8097209 */ /* 0x000fe40007810000 */
[----:B-1----:R-:W-:-:S02]  /*31c0*/  FMNMX.FTZ R134, R4, R134, !PT ;  /* 0x0000008604867209 */ /* 0x002fc40007810000 */
[----:B------:R-:W-:Y:S02]  /*31d0*/  LOP3.LUT R238, R171, R223, RZ, 0x3c, !PT ;  /* 0x000000dfabee7212 */ /* 0x000fe400078e3cff */
[----:B------:R-:W-:Y:S01]  /*31e0*/  FMNMX.FTZ R8, R165, R8, !PT ;  /* 0x00000008a5087209 */ /* 0x000fe20007810000 */
[----:B------:R-:W1:Y:S01]  /*31f0*/  SHFL.BFLY PT, R7, R134, 0x1, 0x1f ;  /* 0x0c201f0086077f89 */ /* 0x000e6200000e0000 */
[----:B------:R-:W-:Y:S01]  /*3200*/  FMNMX.FTZ R11, R146, R11, !PT ;  /* 0x0000000b920b7209 */ /* 0x000fe20007810000 */
[----:B------:R-:W-:Y:S01]  /*3210*/  IMAD.WIDE.U32 R238, R238, -0x2daee0ad, RZ ;  /* 0xd2511f53eeee7825 */ /* 0x000fe200078e00ff */
[----:B------:R-:W-:Y:S02]  /*3220*/  FMNMX.FTZ R9, R159, R9, !PT ;  /* 0x000000099f097209 */ /* 0x000fe40007810000 */
[----:B------:R-:W-:Y:S02]  /*3230*/  FMNMX.FTZ R8, R145, R8, !PT ;  /* 0x0000000891087209 */ /* 0x000fe40007810000 */
[----:B------:R-:W-:-:S02]  /*3240*/  FMNMX.FTZ R11, R149, R11, !PT ;  /* 0x0000000b950b7209 */ /* 0x000fc40007810000 */
[----:B------:R-:W-:Y:S02]  /*3250*/  LOP3.LUT R6, R179, UR15, R26, 0x96, !PT ;  /* 0x0000000fb3067c12 */ /* 0x000fe4000f8e961a */
[----:B------:R-:W-:Y:S01]  /*3260*/  FMNMX.FTZ R9, R156, R9, !PT ;  /* 0x000000099c097209 */ /* 0x000fe20007810000 */
[----:B------:R-:W2:Y:S01]  /*3270*/  SHFL.BFLY PT, R4, R11, 0x2, 0x1f ;  /* 0x0c401f000b047f89 */ /* 0x000ea200000e0000 */
[----:B------:R-:W-:Y:S01]  /*3280*/  FMNMX.FTZ R8, R148, R8, !PT ;  /* 0x0000000894087209 */ /* 0x000fe20007810000 */
[----:B------:R-:W-:Y:S01]  /*3290*/  IMAD.WIDE.U32 R176, R6, -0x2daee0ad, RZ ;  /* 0xd2511f5306b07825 */ /* 0x000fe200078e00ff */
[----:B------:R-:W-:Y:S02]  /*32a0*/  LOP3.LUT R172, R239, UR14, R60, 0x96, !PT ;  /* 0x0000000eefac7c12 */ /* 0x000fe4000f8e963c */
[----:B------:R-:W-:Y:S02]  /*32b0*/  FMNMX.FTZ R9, R162, R9, !PT ;  /* 0x00000009a2097209 */ /* 0x000fe40007810000 */
[----:B------:R-:W-:Y:S01]  /*32c0*/  FMNMX.FTZ R6, R142, R8, !PT ;  /* 0x000000088e067209 */ /* 0x000fe20007810000 */
[----:B------:R-:W-:Y:S01]  /*32d0*/  IMAD.WIDE.U32 R172, R172, -0x326172a9, RZ ;  /* 0xcd9e8d57acac7825 */ /* 0x000fe200078e00ff */
[----:B------:R-:W-:-:S02]  /*32e0*/  LOP3.LUT R5, R179, UR15, R170, 0x96, !PT ;  /* 0x0000000fb3057c12 */ /* 0x000fc4000f8e96aa */
[----:B------:R-:W-:Y:S02]  /*32f0*/  FMNMX.FTZ R9, R160, R9, !PT ;  /* 0x00000009a0097209 */ /* 0x000fe40007810000 */
[----:B------:R-:W-:Y:S01]  /*3300*/  FMNMX.FTZ R6, R155, R6, !PT ;  /* 0x000000069b067209 */ /* 0x000fe20007810000 */
[----:B------:R-:W-:Y:S01]  /*3310*/  IMAD.WIDE.U32 R14, R5, -0x2daee0ad, RZ ;  /* 0xd2511f53050e7825 */ /* 0x000fe200078e00ff */
[----:B------:R-:W-:Y:S02]  /*3320*/  FMNMX.FTZ R9, R139, R9, !PT ;  /* 0x000000098b097209 */ /* 0x000fe40007810000 */
[----:B------:R-:W-:Y:S02]  /*3330*/  LOP3.LUT R242, R27, R223, RZ, 0x3c, !PT ;  /* 0x000000df1bf27212 */ /* 0x000fe400078e3cff */
[----:B------:R-:W-:Y:S02]  /*3340*/  LOP3.LUT R12, R173, UR13, R178, 0x96, !PT ;  /* 0x0000000dad0c7c12 */ /* 0x000fe4000f8e96b2 */
[----:B------:R-:W-:Y:S01]  /*3350*/  FMNMX.FTZ R6, R157, R6, !PT ;  /* 0x000000069d067209 */ /* 0x000fe20007810000 */
[----:B------:R-:W-:Y:S01]  /*3360*/  IMAD.WIDE.U32 R242, R242, -0x2daee0ad, RZ ;  /* 0xd2511f53f2f27825 */ /* 0x000fe200078e00ff */
[----:B------:R-:W-:-:S02]  /*3370*/  FMNMX.FTZ R9, R137, R9, !PT ;  /* 0x0000000989097209 */ /* 0x000fc40007810000 */
[----:B------:R-:W-:Y:S01]  /*3380*/  LOP3.LUT R5, R15, UR12, R238, 0x96, !PT ;  /* 0x0000000c0f057c12 */ /* 0x000fe2000f8e96ee */
[----:B------:R-:W-:Y:S01]  /*3390*/  IMAD.WIDE.U32 R12, R12, -0x2daee0ad, RZ ;  /* 0xd2511f530c0c7825 */ /* 0x000fe200078e00ff */
[----:B------:R-:W-:Y:S02]  /*33a0*/  FMNMX.FTZ R6, R62, R6, !PT ;  /* 0x000000063e067209 */ /* 0x000fe40007810000 */
[----:B-1----:R-:W-:Y:S01]  /*33b0*/  FMNMX.FTZ R134, R134, R7, !PT ;  /* 0x0000000786867209 */ /* 0x002fe20007810000 */
[----:B------:R-:W-:Y:S01]  /*33c0*/  IMAD.WIDE.U32 R32, R5, -0x326172a9, RZ ;  /* 0xcd9e8d5705207825 */ /* 0x000fe200078e00ff */
[----:B------:R-:W-:Y:S02]  /*33d0*/  FMNMX.FTZ R7, R138, R9, !PT ;  /* 0x000000098a077209 */ /* 0x000fe40007810000 */
[----:B------:R-:W-:Y:S01]  /*33e0*/  FMNMX.FTZ R6, R59, R6, !PT ;  /* 0x000000063b067209 */ /* 0x000fe20007810000 */
[----:B------:R-:W-:Y:S01]  /*33f0*/  FMUL.FTZ R164, R134, c[0x0][0x23c] ;  /* 0x00008f0086a47a20 */ /* 0x000fe20000410000 */
[----:B------:R-:W-:-:S02]  /*3400*/  LOP3.LUT R10, R13, UR10, R14, 0x96, !PT ;  /* 0x0000000a0d0a7c12 */ /* 0x000fc4000f8e960e */
[----:B------:R-:W-:Y:S02]  /*3410*/  LOP3.LUT R5, R177, UR12, R242, 0x96, !PT ;  /* 0x0000000cb1057c12 */ /* 0x000fe4000f8e96f2 */
[----:B------:R-:W-:Y:S02]  /*3420*/  FMNMX.FTZ R7, R67, R7, !PT ;  /* 0x0000000743077209 */ /* 0x000fe40007810000 */
[----:B------:R-:W-:Y:S01]  /*3430*/  FMNMX.FTZ R6, R66, R6, !PT ;  /* 0x0000000642067209 */ /* 0x000fe20007810000 */
[----:B------:R-:W-:Y:S01]  /*3440*/  IMAD.WIDE.U32 R174, R5, -0x326172a9, RZ ;  /* 0xcd9e8d5705ae7825 */ /* 0x000fe200078e00ff */
[----:B--2---:R-:W-:Y:S01]  /*3450*/  FMNMX.FTZ R4, R11, R4, !PT ;  /* 0x000000040b047209 */ /* 0x004fe20007810000 */
[----:B------:R-:W1:Y:S01]  /*3460*/  SHFL.BFLY PT, R136, R7, 0x2, 0x1f ;  /* 0x0c401f0007887f89 */ /* 0x000e6200000e0000 */
[----:B------:R-:W-:Y:S01]  /*3470*/  LOP3.LUT R8, R33, UR11, R172, 0x96, !PT ;  /* 0x0000000b21087c12 */ /* 0x000fe2000f8e96ac */
[----:B------:R-:W-:Y:S01]  /*3480*/  IMAD.WIDE.U32 R10, R10, -0x326172a9, RZ ;  /* 0xcd9e8d570a0a7825 */ /* 0x000fe200078e00ff */
[----:B------:R-:W-:Y:S01]  /*3490*/  FMNMX.FTZ R5, R64, R6, !PT ;  /* 0x0000000640057209 */ /* 0x000fe20007810000 */
[----:B------:R-:W2:Y:S01]  /*34a0*/  SHFL.BFLY PT, R133, R4, 0x1, 0x1f ;  /* 0x0c201f0004857f89 */ /* 0x000ea200000e0000 */
[----:B------:R-:W-:Y:S01]  /*34b0*/  LOP3.LUT R240, R243, UR14, R60, 0x96, !PT ;  /* 0x0000000ef3f07c12 */ /* 0x000fe2000f8e963c */
[----:B------:R-:W-:Y:S01]  /*34c0*/  IMAD.WIDE.U32 R14, R8, -0x2daee0ad, RZ ;  /* 0xd2511f53080e7825 */ /* 0x000fe200078e00ff */
[----:B------:R-:W-:Y:S01]  /*34d0*/  LOP3.LUT R8, R11, UR9, R32, 0x96, !PT ;  /* 0x000000090b087c12 */ /* 0x000fe2000f8e9620 */
[----:B------:R-:W3:Y:S01]  /*34e0*/  SHFL.BFLY PT, R135, R5, 0x2, 0x1f ;  /* 0x0c401f0005877f89 */ /* 0x000ee200000e0000 */
[----:B------:R-:W-:Y:S01]  /*34f0*/  FSETP.NEU.FTZ.AND P1, PT, R134, -INF , PT ;  /* 0xff8000008600780b */ /* 0x000fe20003f3d000 */
[----:B------:R-:W-:Y:S01]  /*3500*/  IMAD.WIDE.U32 R240, R240, -0x326172a9, RZ ;  /* 0xcd9e8d57f0f07825 */ /* 0x000fe200078e00ff */
[----:B------:R-:W-:-:S02]  /*3510*/  LOP3.LUT R12, R15, UR8, R12, 0x96, !PT ;  /* 0x000000080f0c7c12 */ /* 0x000fc4000f8e960c */
[----:B------:R-:W-:Y:S01]  /*3520*/  FSEL R164, R164, RZ, P1 ;  /* 0x000000ffa4a47208 */ /* 0x000fe20000800000 */
[----:B------:R-:W-:Y:S01]  /*3530*/  IMAD.WIDE.U32 R8, R8, -0x2daee0ad, RZ ;  /* 0xd2511f5308087825 */ /* 0x000fe200078e00ff */
[----:B------:R-:W-:-:S03]  /*3540*/  LOP3.LUT R178, R241, UR13, R178, 0x96, !PT ;  /* 0x0000000df1b27c12 */ /* 0x000fc6000f8e96b2 */
[----:B------:R-:W-:Y:S01]  /*3550*/  IMAD.WIDE.U32 R12, R12, -0x326172a9, RZ ;  /* 0xcd9e8d570c0c7825 */ /* 0x000fe200078e00ff */
[----:B------:R-:W-:Y:S02]  /*3560*/  LOP3.LUT R6, R9, UR6, R14, 0x96, !PT ;  /* 0x0000000609067c12 */ /* 0x000fe4000f8e960e */
[----:B------:R-:W-:Y:S01]  /*3570*/  LOP3.LUT R9, R175, UR11, R240, 0x96, !PT ;  /* 0x0000000baf097c12 */ /* 0x000fe2000f8e96f0 */
[--C-:B------:R-:W-:Y:S02]  /*3580*/  FFMA.FTZ R40, R28, c[0x0][0x23c], -R164.reuse ;  /* 0x00008f001c287a23 */ /* 0x100fe400000108a4 */
[----:B------:R-:W-:Y:S01]  /*3590*/  IMAD.WIDE.U32 R48, R6, -0x326172a9, RZ ;  /* 0xcd9e8d5706307825 */ /* 0x000fe200078e00ff */
[----:B-1----:R-:W-:Y:S02]  /*35a0*/  FMNMX.FTZ R136, R7, R136, !PT ;  /* 0x0000008807887209 */ /* 0x002fe40007810000 */
[----:B--2---:R-:W-:Y:S01]  /*35b0*/  FMNMX.FTZ R133, R4, R133, !PT ;  /* 0x0000008504857209 */ /* 0x004fe20007810000 */
[----:B------:R-:W-:Y:S01]  /*35c0*/  FFMA.FTZ R39, R42, c[0x0][0x23c], -R164 ;  /* 0x00008f002a277a23 */ /* 0x000fe200000108a4 */
[--C-:B------:R-:W-:Y:S01]  /*35d0*/  SHF.R.U32.HI R6, RZ, 0x10, R48.reuse ;  /* 0x00000010ff067819 */ /* 0x100fe20000011630 */
[----:B------:R-:W1:Y:S01]  /*35e0*/  SHFL.BFLY PT, R7, R136, 0x1, 0x1f ;  /* 0x0c201f0088077f89 */ /* 0x000e6200000e0000 */
[----:B------:R-:W-:Y:S01]  /*35f0*/  SHF.R.U32.HI R4, RZ, 0x18, R48 ;  /* 0x00000018ff047819 */ /* 0x000fe20000011630 */
[----:B------:R-:W-:Y:S01]  /*3600*/  IMAD.WIDE.U32 R178, R178, -0x2daee0ad, RZ ;  /* 0xd2511f53b2b27825 */ /* 0x000fe200078e00ff */
[----:B------:R-:W-:Y:S01]  /*3610*/  LOP3.LUT R6, R6, 0xff, RZ, 0xc0, !PT ;  /* 0x000000ff06067812 */ /* 0x000fe200078ec0ff */
[----:B------:R-:W-:Y:S01]  /*3620*/  MUFU.EX2 R40, R40 ;  /* 0x0000002800287308 */ /* 0x000fe20000000800 */
[----:B---3--:R-:W-:Y:S01]  /*3630*/  FMNMX.FTZ R135, R5, R135, !PT ;  /* 0x0000008705877209 */ /* 0x008fe20007810000 */
[----:B------:R-:W-:Y:S01]  /*3640*/  FMUL.FTZ R153, R133, c[0x0][0x23c] ;  /* 0x00008f0085997a20 */ /* 0x000fe20000410000 */
[----:B------:R-:W-:Y:S01]  /*3650*/  PRMT R4, R6, 0x5410, R4 ;  /* 0x0000541006047816 */ /* 0x000fe20000000004 */
[----:B------:R-:W-:Y:S01]  /*3660*/  FFMA.FTZ R34, R45, c[0x0][0x23c], -R164 ;  /* 0x00008f002d227a23 */ /* 0x000fe200000108a4 */
[----:B------:R-:W-:Y:S01]  /*3670*/  LOP3.LUT R14, R48, 0xffff, RZ, 0xc0, !PT ;  /* 0x0000ffff300e7812 */ /* 0x000fe200078ec0ff */
[----:B------:R-:W2:Y:S01]  /*3680*/  SHFL.BFLY PT, R6, R135, 0x1, 0x1f ;  /* 0x0c201f0087067f89 */ /* 0x000ea200000e0000 */
[----:B------:R-:W-:Y:S01]  /*3690*/  LOP3.LUT R12, R49, UR16, R12, 0x96, !PT ;  /* 0x00000010310c7c12 */ /* 0x000fe2000f8e960c */
[----:B------:R-:W3:Y:S01]  /*36a0*/  MUFU.EX2 R39, R39 ;  /* 0x0000002700277308 */ /* 0x000ee20000000800 */
[----:B------:R-:W-:Y:S01]  /*36b0*/  FSETP.NEU.FTZ.AND P1, PT, R133, -INF , PT ;  /* 0xff8000008500780b */ /* 0x000fe20003f3d000 */
[----:B------:R-:W-:Y:S01]  /*36c0*/  FFMA.FTZ R33, R46, c[0x0][0x23c], -R164 ;  /* 0x00008f002e217a23 */ /* 0x000fe200000108a4 */
[----:B------:R-:W-:Y:S01]  /*36d0*/  LOP3.LUT R176, R179, UR10, R176, 0x96, !PT ;  /* 0x0000000ab3b07c12 */ /* 0x000fe2000f8e96b0 */
[----:B------:R-:W-:Y:S01]  /*36e0*/  IMAD R60, R120, 0x10000, R120 ;  /* 0x00010000783c7824 */ /* 0x000fe200078e0278 */
[----:B------:R-:W-:Y:S01]  /*36f0*/  LOP3.LUT R11, R48, 0xff, RZ, 0xc0, !PT ;  /* 0x000000ff300b7812 */ /* 0x000fe200078ec0ff */
[----:B------:R-:W-:Y:S01]  /*3700*/  FFMA.FTZ R16, R16, c[0x0][0x23c], -R164 ;  /* 0x00008f0010107a23 */ /* 0x000fe200000108a4 */
[----:B------:R-:W-:Y:S01]  /*3710*/  SHF.R.U32.HI R14, RZ, 0x8, R14 ;  /* 0x00000008ff0e7819 */ /* 0x000fe2000001160e */
[----:B------:R-:W-:Y:S01]  /*3720*/  IMAD.WIDE.U32 R176, R176, -0x326172a9, RZ ;  /* 0xcd9e8d57b0b07825 */ /* 0x000fe200078e00ff */
[----:B------:R-:W-:Y:S01]  /*3730*/  LOP3.LUT R15, R12, 0xffff, RZ, 0xc0, !PT ;  /* 0x0000ffff0c0f7812 */ /* 0x000fe200078ec0ff */
[----:B------:R-:W-:Y:S01]  /*3740*/  MUFU.EX2 R34, R34 ;  /* 0x0000002200227308 */ /* 0x000fe20000000800 */
[----:B------:R-:W-:Y:S01]  /*3750*/  FSEL R153, R153, RZ, P1 ;  /* 0x000000ff99997208 */ /* 0x000fe20000800000 */
[--C-:B------:R-:W-:Y:S01]  /*3760*/  HSET2.LE.AND R4, R4, R60.reuse, PT ;  /* 0x0000003c04047233 */ /* 0x100fe20003803000 */
[----:B-1----:R-:W-:Y:S01]  /*3770*/  FMNMX.FTZ R136, R136, R7, !PT ;  /* 0x0000000788887209 */ /* 0x002fe20007810000 */
[----:B------:R-:W-:Y:S01]  /*3780*/  FFMA.FTZ R152, R152, c[0x0][0x23c], -R164 ;  /* 0x00008f0098987a23 */ /* 0x000fe200000108a4 */
[----:B------:R-:W-:Y:S01]  /*3790*/  PRMT R5, R11, 0x5410, R14 ;  /* 0x000054100b057816 */ /* 0x000fe2000000000e */
[--C-:B------:R-:W-:Y:S01]  /*37a0*/  FFMA.FTZ R32, R44, c[0x0][0x23c], -R153.reuse ;  /* 0x00008f002c207a23 */ /* 0x100fe20000010899 */
[----:B------:R-:W-:Y:S01]  /*37b0*/  LOP3.LUT R11, R12, 0xff, RZ, 0xc0, !PT ;  /* 0x000000ff0c0b7812 */ /* 0x000fe200078ec0ff */
[----:B------:R-:W-:Y:S01]  /*37c0*/  FFMA.FTZ R35, R38, c[0x0][0x23c], -R153 ;  /* 0x00008f0026237a23 */ /* 0x000fe20000010899 */
[----:B------:R-:W-:Y:S01]  /*37d0*/  SHF.R.U32.HI R15, RZ, 0x8, R15 ;  /* 0x00000008ff0f7819 */ /* 0x000fe2000001160f */
[----:B------:R-:W-:Y:S01]  /*37e0*/  FMUL.FTZ R141, R136, c[0x0][0x23c] ;  /* 0x00008f00888d7a20 */ /* 0x000fe20000410000 */
[----:B------:R-:W-:Y:S01]  /*37f0*/  SHF.R.U32.HI R14, RZ, 0x10, R12 ;  /* 0x00000010ff0e7819 */ /* 0x000fe2000001160c */
[--C-:B------:R-:W-:Y:S01]  /*3800*/  FFMA.FTZ R42, R30, c[0x0][0x23c], -R153.reuse ;  /* 0x00008f001e2a7a23 */ /* 0x100fe20000010899 */
[----:B--2---:R-:W-:Y:S01]  /*3810*/  FMNMX.FTZ R135, R135, R6, !PT ;  /* 0x0000000687877209 */ /* 0x004fe20007810000 */
[----:B------:R-:W-:Y:S01]  /*3820*/  FFMA.FTZ R43, R43, c[0x0][0x23c], -R153 ;  /* 0x00008f002b2b7a23 */ /* 0x000fe20000010899 */
[----:B------:R-:W-:Y:S01]  /*3830*/  FSETP.NEU.FTZ.AND P1, PT, R136, -INF , PT ;  /* 0xff8000008800780b */ /* 0x000fe20003f3d000 */
[----:B------:R-:W1:Y:S01]  /*3840*/  MUFU.EX2 R33, R33 ;  /* 0x0000002100217308 */ /* 0x000e620000000800 */
[----:B------:R-:W-:Y:S01]  /*3850*/  PRMT R11, R11, 0x5410, R15 ;  /* 0x000054100b0b7816 */ /* 0x000fe2000000000f */
[----:B------:R-:W-:Y:S01]  /*3860*/  FMUL.FTZ R65, R135, c[0x0][0x23c] ;  /* 0x00008f0087417a20 */ /* 0x000fe20000410000 */
[----:B------:R-:W-:Y:S01]  /*3870*/  LOP3.LUT R174, R177, UR9, R174, 0x96, !PT ;  /* 0x00000009b1ae7c12 */ /* 0x000fe2000f8e96ae */
[--C-:B------:R-:W-:Y:S01]  /*3880*/  HSET2.LE.AND R5, R5, R60.reuse, PT ;  /* 0x0000003c05057233 */ /* 0x100fe20003803000 */
[----:B------:R-:W-:Y:S01]  /*3890*/  SHF.R.U32.HI R12, RZ, 0x18, R12 ;  /* 0x00000018ff0c7819 */ /* 0x000fe2000001160c */
[----:B------:R-:W-:Y:S01]  /*38a0*/  HSET2.LE.AND R11, R11, R60, PT ;  /* 0x0000003c0b0b7233 */ /* 0x000fe20003803000 */
[----:B------:R-:W-:Y:S01]  /*38b0*/  LOP3.LUT R14, R14, 0xff, RZ, 0xc0, !PT ;  /* 0x000000ff0e0e7812 */ /* 0x000fe200078ec0ff */
[----:B------:R-:W-:Y:S01]  /*38c0*/  MUFU.EX2 R32, R32 ;  /* 0x0000002000207308 */ /* 0x000fe20000000800 */
[----:B------:R-:W-:Y:S01]  /*38d0*/  FSEL R141, R141, RZ, P1 ;  /* 0x000000ff8d8d7208 */ /* 0x000fe20000800000 */
[----:B------:R-:W-:Y:S01]  /*38e0*/  IMAD.WIDE.U32 R174, R174, -0x2daee0ad, RZ ;  /* 0xd2511f53aeae7825 */ /* 0x000fe200078e00ff */
[----:B------:R-:W-:-:S02]  /*38f0*/  FSETP.NEU.FTZ.AND P1, PT, R135, -INF , PT ;  /* 0xff8000008700780b */ /* 0x000fc40003f3d000 */
[----:B------:R-:W-:Y:S01]  /*3900*/  PRMT R3, R14, 0x5410, R12 ;  /* 0x000054100e037816 */ /* 0x000fe2000000000c */
[----:B------:R-:W-:Y:S01]  /*3910*/  IMAD.WIDE.U32 R14, R9, -0x2daee0ad, RZ ;  /* 0xd2511f53090e7825 */ /* 0x000fe200078e00ff */
[----:B---3--:R-:W-:Y:S01]  /*3920*/  F2FP.PACK_AB R0, R39, R40 ;  /* 0x000000282700723e */ /* 0x008fe200000000ff */
[----:B------:R-:W2:Y:S01]  /*3930*/  MUFU.EX2 R35, R35 ;  /* 0x0000002300237308 */ /* 0x000ea20000000800 */
[----:B------:R-:W-:Y:S01]  /*3940*/  FSEL R65, R65, RZ, P1 ;  /* 0x000000ff41417208 */ /* 0x000fe20000800000 */
[--C-:B------:R-:W-:Y:S01]  /*3950*/  FFMA.FTZ R49, R92, c[0x0][0x23c], -R141.reuse ;  /* 0x00008f005c317a23 */ /* 0x100fe2000001088d */
[----:B------:R-:W-:Y:S01]  /*3960*/  LOP3.LUT R92, R11, R0, RZ, 0xc0, !PT ;  /* 0x000000000b5c7212 */ /* 0x000fe200078ec0ff */
[----:B------:R-:W-:Y:S01]  /*3970*/  FFMA.FTZ R38, R37, c[0x0][0x23c], -R141 ;  /* 0x00008f0025267a23 */ /* 0x000fe2000001088d */
[----:B------:R-:W-:Y:S01]  /*3980*/  LOP3.LUT R0, R175, UR6, R14, 0x96, !PT ;  /* 0x00000006af007c12 */ /* 0x000fe2000f8e960e */
[--C-:B------:R-:W-:Y:S01]  /*3990*/  FFMA.FTZ R46, R36, c[0x0][0x23c], -R65.reuse ;  /* 0x00008f00242e7a23 */ /* 0x100fe20000010841 */
[----:B------:R-:W-:Y:S01]  /*39a0*/  LOP3.LUT R178, R15, UR8, R178, 0x96, !PT ;  /* 0x000000080fb27c12 */ /* 0x000fe2000f8e96b2 */
[----:B------:R-:W-:Y:S01]  /*39b0*/  MUFU.EX2 R42, R42 ;  /* 0x0000002a002a7308 */ /* 0x000fe20000000800 */
[----:B------:R-:W-:Y:S01]  /*39c0*/  FFMA.FTZ R37, R31, c[0x0][0x23c], -R65 ;  /* 0x00008f001f257a23 */ /* 0x000fe20000010841 */
[----:B-1----:R-:W-:Y:S01]  /*39d0*/  F2FP.PACK_AB R94, R33, R34 ;  /* 0x00000022215e723e */ /* 0x002fe200000000ff */
[----:B------:R-:W-:Y:S01]  /*39e0*/  IMAD.WIDE.U32 R14, R0, -0x326172a9, RZ ;  /* 0xcd9e8d57000e7825 */ /* 0x000fe200078e00ff */
[----:B------:R-:W-:Y:S01]  /*39f0*/  HSET2.LE.AND R3, R3, R60, PT ;  /* 0x0000003c03037233 */ /* 0x000fe20003803000 */
[----:B------:R-:W-:-:S02]  /*3a00*/  LOP3.LUT R9, R13, UR7, R10, 0x96, !PT ;  /* 0x000000070d097c12 */ /* 0x000fc4000f8e960a */
[----:B------:R-:W-:Y:S01]  /*3a10*/  IMAD.WIDE.U32 R178, R178, -0x326172a9, RZ ;  /* 0xcd9e8d57b2b27825 */ /* 0x000fe200078e00ff */
[----:B------:R-:W1:Y:S01]  /*3a20*/  MUFU.EX2 R43, R43 ;  /* 0x0000002b002b7308 */ /* 0x000e620000000800 */
[----:B--2---:R-:W-:Y:S02]  /*3a30*/  F2FP.PACK_AB R95, R35, R32 ;  /* 0x00000020235f723e */ /* 0x004fe400000000ff */
[--C-:B------:R-:W-:Y:S01]  /*3a40*/  FFMA.FTZ R48, R98, c[0x0][0x23c], -R65.reuse ;  /* 0x00008f0062307a23 */ /* 0x100fe20000010841 */
[----:B------:R-:W-:Y:S01]  /*3a50*/  SHF.R.U32.HI R0, RZ, 0x10, R14 ;  /* 0x00000010ff007819 */ /* 0x000fe2000001160e */
[----:B------:R-:W-:Y:S01]  /*3a60*/  FFMA.FTZ R47, R99, c[0x0][0x23c], -R65 ;  /* 0x00008f00632f7a23 */ /* 0x000fe20000010841 */
[----:B------:R-:W-:Y:S01]  /*3a70*/  LOP3.LUT R2, R15, UR16, R178, 0x96, !PT ;  /* 0x000000100f027c12 */ /* 0x000fe2000f8e96b2 */
[--C-:B------:R-:W-:Y:S01]  /*3a80*/  FFMA.FTZ R51, R96, c[0x0][0x23c], -R141.reuse ;  /* 0x00008f0060337a23 */ /* 0x100fe2000001088d */
[----:B------:R-:W-:Y:S01]  /*3a90*/  MUFU.EX2 R46, R46 ;  /* 0x0000002e002e7308 */ /* 0x000fe20000000800 */
[----:B------:R-:W-:Y:S01]  /*3aa0*/  FFMA.FTZ R50, R97, c[0x0][0x23c], -R141 ;  /* 0x00008f0061327a23 */ /* 0x000fe2000001088d */
[----:B------:R-:W-:Y:S01]  /*3ab0*/  LOP3.LUT R94, R5, R94, RZ, 0xc0, !PT ;  /* 0x0000005e055e7212 */ /* 0x000fe200078ec0ff */
[----:B------:R-:W-:Y:S01]  /*3ac0*/  FFMA.FTZ R36, R17, c[0x0][0x23c], -R164 ;  /* 0x00008f0011247a23 */ /* 0x000fe200000108a4 */
[----:B------:R-:W-:Y:S01]  /*3ad0*/  LOP3.LUT R95, R4, R95, RZ, 0xc0, !PT ;  /* 0x0000005f045f7212 */ /* 0x000fe200078ec0ff */
[--C-:B------:R-:W-:Y:S01]  /*3ae0*/  FFMA.FTZ R45, R22, c[0x0][0x23c], -R153.reuse ;  /* 0x00008f00162d7a23 */ /* 0x100fe20000010899 */
[----:B------:R-:W-:Y:S01]  /*3af0*/  LOP3.LUT R12, R14, 0xffff, RZ, 0xc0, !PT ;  /* 0x0000ffff0e0c7812 */ /* 0x000fe200078ec0ff */
[----:B------:R-:W2:Y:S01]  /*3b00*/  LDSM.16.MT88.4 R4, [R184+0x6000] ;  /* 0x00600000b804783b */ /* 0x000ea20000004200 */
[----:B------:R-:W3:Y:S01]  /*3b10*/  MUFU.EX2 R37, R37 ;  /* 0x0000002500257308 */ /* 0x000ee20000000800 */
[----:B-1----:R-:W-:Y:S01]  /*3b20*/  F2FP.PACK_AB R93, R43, R42 ;  /* 0x0000002a2b5d723e */ /* 0x002fe200000000ff */
[--C-:B------:R-:W-:Y:S01]  /*3b30*/  FFMA.FTZ R52, R23, c[0x0][0x23c], -R153.reuse ;  /* 0x00008f0017347a23 */ /* 0x100fe20000010899 */
[----:B------:R-:W-:Y:S01]  /*3b40*/  SHF.R.U32.HI R10, RZ, 0x18, R14 ;  /* 0x00000018ff0a7819 */ /* 0x000fe2000001160e */
[----:B------:R-:W-:Y:S01]  /*3b50*/  FFMA.FTZ R44, R20, c[0x0][0x23c], -R153 ;  /* 0x00008f00142c7a23 */ /* 0x000fe20000010899 */
[----:B------:R-:W-:Y:S01]  /*3b60*/  LOP3.LUT R0, R0, 0xff, RZ, 0xc0, !PT ;  /* 0x000000ff00007812 */ /* 0x000fe200078ec0ff */
[--C-:B------:R-:W-:Y:S01]  /*3b70*/  FFMA.FTZ R55, R29, c[0x0][0x23c], -R141.reuse ;  /* 0x00008f001d377a23 */ /* 0x100fe2000001088d */
[----:B------:R-:W-:Y:S01]  /*3b80*/  SHF.R.U32.HI R97, RZ, 0x10, R2 ;  /* 0x00000010ff617819 */ /* 0x000fe20000011602 */
[----:B------:R-:W-:Y:S01]  /*3b90*/  MUFU.EX2 R49, R49 ;  /* 0x0000003100317308 */ /* 0x000fe20000000800 */
[----:B------:R-:W-:Y:S01]  /*3ba0*/  LOP3.LUT R93, R3, R93, RZ, 0xc0, !PT ;  /* 0x0000005d035d7212 */ /* 0x000fe200078ec0ff */
[----:B------:R-:W-:Y:S01]  /*3bb0*/  LDSM.16.MT88.4 R28, [R184+0x6800] ;  /* 0x00680000b81c783b */ /* 0x000fe20000004200 */
[----:B------:R-:W-:Y:S01]  /*3bc0*/  LOP3.LUT R11, R14, 0xff, RZ, 0xc0, !PT ;  /* 0x000000ff0e0b7812 */ /* 0x000fe200078ec0ff */
[----:B------:R-:W-:Y:S01]  /*3bd0*/  FFMA.FTZ R54, R54, c[0x0][0x23c], -R141 ;  /* 0x00008f0036367a23 */ /* 0x000fe2000001088d */
[----:B------:R-:W-:Y:S01]  /*3be0*/  SHF.R.U32.HI R12, RZ, 0x8, R12 ;  /* 0x00000008ff0c7819 */ /* 0x000fe2000001160c */
[--C-:B------:R-:W-:Y:S01]  /*3bf0*/  FFMA.FTZ R58, R140, c[0x0][0x23c], -R65.reuse ;  /* 0x00008f008c3a7a23 */ /* 0x100fe20000010841 */
[----:B------:R-:W-:Y:S01]  /*3c00*/  LOP3.LUT R3, R2, 0xffff, RZ, 0xc0, !PT ;  /* 0x0000ffff02037812 */ /* 0x000fe200078ec0ff */
[----:B------:R-:W1:Y:S01]  /*3c10*/  MUFU.EX2 R38, R38 ;  /* 0x0000002600267308 */ /* 0x000e620000000800 */
[----:B------:R-:W-:Y:S01]  /*3c20*/  PRMT R0, R0, 0x5410, R10 ;  /* 0x0000541000007816 */ /* 0x000fe2000000000a */
[C---:B------:R-:W-:Y:S01]  /*3c30*/  HMMA.16816.F32 R124, R92.reuse, R116, RZ ;  /* 0x000000745c7c723c */ /* 0x040fe200000018ff */
[----:B------:R-:W-:Y:S01]  /*3c40*/  LOP3.LUT R96, R2, 0xff, RZ, 0xc0, !PT ;  /* 0x000000ff02607812 */ /* 0x000fe200078ec0ff */
[----:B------:R-:W-:Y:S01]  /*3c50*/  FFMA.FTZ R57, R165, c[0x0][0x23c], -R65 ;  /* 0x00008f00a5397a23 */ /* 0x000fe20000010841 */
[----:B------:R-:W-:Y:S01]  /*3c60*/  SHF.R.U32.HI R2, RZ, 0x18, R2 ;  /* 0x00000018ff027819 */ /* 0x000fe20000011602 */
[--C-:B------:R-:W-:Y:S01]  /*3c70*/  HSET2.LE.AND R99, R0, R60.reuse, PT ;  /* 0x0000003c00637233 */ /* 0x100fe20003803000 */
[----:B------:R-:W-:Y:S01]  /*3c80*/  LOP3.LUT R97, R97, 0xff, RZ, 0xc0, !PT ;  /* 0x000000ff61617812 */ /* 0x000fe200078ec0ff */
[----:B------:R-:W-:Y:S01]  /*3c90*/  MUFU.EX2 R48, R48 ;  /* 0x0000003000307308 */ /* 0x000fe20000000800 */
[----:B------:R-:W-:Y:S01]  /*3ca0*/  PRMT R98, R11, 0x5410, R12 ;  /* 0x000054100b627816 */ /* 0x000fe2000000000c */
[----:B------:R-:W-:Y:S01]  /*3cb0*/  IMAD.WIDE.U32 R12, R9, -0x2daee0ad, RZ ;  /* 0xd2511f53090c7825 */ /* 0x000fe200078e00ff */
[----:B------:R-:W-:Y:S01]  /*3cc0*/  SHF.R.U32.HI R3, RZ, 0x8, R3 ;  /* 0x00000008ff037819 */ /* 0x000fe20000011603 */
[C---:B------:R-:W-:Y:S01]  /*3cd0*/  HMMA.16816.F32 R68, R92.reuse, R108, RZ ;  /* 0x0000006c5c44723c */ /* 0x040fe200000018ff */
[----:B---3--:R-:W-:Y:S01]  /*3ce0*/  F2FP.PACK_AB R0, R37, R46 ;  /* 0x0000002e2500723e */ /* 0x008fe200000000ff */
[--C-:B------:R-:W-:Y:S01]  /*3cf0*/  HSET2.LE.AND R98, R98, R60.reuse, PT ;  /* 0x0000003c62627233 */ /* 0x100fe20003803000 */
[----:B------:R-:W-:Y:S01]  /*3d00*/  PRMT R97, R97, 0x5410, R2 ;  /* 0x0000541061617816 */ /* 0x000fe20000000002 */
[----:B------:R-:W3:Y:S01]  /*3d10*/  MUFU.EX2 R47, R47 ;  /* 0x0000002f002f7308 */ /* 0x000ee20000000800 */
[----:B------:R-:W-:Y:S01]  /*3d20*/  PRMT R96, R96, 0x5410, R3 ;  /* 0x0000541060607816 */ /* 0x000fe20000000003 */
[----:B------:R-:W-:Y:S01]  /*3d30*/  FFMA.FTZ R2, R21, c[0x0][0x23c], -R164 ;  /* 0x00008f0015027a23 */ /* 0x000fe200000108a4 */
[----:B-1----:R-:W-:Y:S01]  /*3d40*/  F2FP.PACK_AB R10, R38, R49 ;  /* 0x00000031260a723e */ /* 0x002fe200000000ff */
[--C-:B------:R-:W-:Y:S01]  /*3d50*/  HSET2.LE.AND R97, R97, R60.reuse, PT ;  /* 0x0000003c61617233 */ /* 0x100fe20003803000 */
[----:B------:R-:W-:Y:S01]  /*3d60*/  LOP3.LUT R99, R99, R0, RZ, 0xc0, !PT ;  /* 0x0000000063637212 */ /* 0x000fe200078ec0ff */
[--C-:B------:R-:W-:Y:S01]  /*3d70*/  HSET2.LE.AND R96, R96, R60.reuse, PT ;  /* 0x0000003c60607233 */ /* 0x100fe20003803000 */
[----:B------:R-:W-:Y:S01]  /*3d80*/  SHF.R.U32.HI R21, RZ, 0x10, R12 ;  /* 0x00000010ff157819 */ /* 0x000fe2000001160c */
[----:B------:R-:W-:Y:S01]  /*3d90*/  MUFU.EX2 R51, R51 ;  /* 0x0000003300337308 */ /* 0x000fe20000000800 */
[----:B------:R-:W-:Y:S01]  /*3da0*/  LOP3.LUT R98, R98, R10, RZ, 0xc0, !PT ;  /* 0x0000000a62627212 */ /* 0x000fe200078ec0ff */
[----:B------:R-:W-:Y:S01]  /*3db0*/  FFMA.FTZ R3, R41, c[0x0][0x23c], -R164 ;  /* 0x00008f0029037a23 */ /* 0x000fe200000108a4 */
[----:B------:R-:W-:Y:S01]  /*3dc0*/  SHF.R.U32.HI R9, RZ, 0x18, R12 ;  /* 0x00000018ff097819 */ /* 0x000fe2000001160c */
[----:B------:R-:W-:Y:S01]  /*3dd0*/  FFMA.FTZ R41, R18, c[0x0][0x23c], -R153 ;  /* 0x00008f0012297a23 */ /* 0x000fe20000010899 */
[----:B------:R-:W-:Y:S01]  /*3de0*/  LOP3.LUT R21, R21, 0xff, RZ, 0xc0, !PT ;  /* 0x000000ff15157812 */ /* 0x000fe200078ec0ff */
[C---:B--2---:R-:W-:Y:S01]  /*3df0*/  HMMA.16816.F32 R88, R92.reuse, R4, RZ ;  /* 0x000000045c58723c */ /* 0x044fe200000018ff */
[----:B------:R-:W-:Y:S01]  /*3e00*/  LOP3.LUT R27, R13, UR17, R8, 0x96, !PT ;  /* 0x000000110d1b7c12 */ /* 0x000fe2000f8e9608 */
[----:B------:R-:W1:Y:S01]  /*3e10*/  MUFU.EX2 R50, R50 ;  /* 0x0000003200327308 */ /* 0x000e620000000800 */
[----:B---3--:R-:W-:Y:S01]  /*3e20*/  F2FP.PACK_AB R0, R47, R48 ;  /* 0x000000302f00723e */ /* 0x008fe200000000ff */
[----:B------:R-:W-:Y:S01]  /*3e30*/  FFMA.FTZ R53, R53, c[0x0][0x23c], -R141 ;  /* 0x00008f0035357a23 */ /* 0x000fe2000001088d */
[----:B------:R-:W-:Y:S01]  /*3e40*/  PRMT R21, R21, 0x5410, R9 ;  /* 0x0000541015157816 */ /* 0x000fe20000000009 */
[----:B------:R-:W-:Y:S01]  /*3e50*/  FFMA.FTZ R63, R63, c[0x0][0x23c], -R65 ;  /* 0x00008f003f3f7a23 */ /* 0x000fe20000010841 */
[----:B------:R-:W-:Y:S01]  /*3e60*/  LOP3.LUT R97, R97, R0, RZ, 0xc0, !PT ;  /* 0x0000000061617212 */ /* 0x000fe200078ec0ff */
[C---:B------:R-:W-:Y:S01]  /*3e70*/  HMMA.16816.F32 R80, R92.reuse, R84, RZ ;  /* 0x000000545c50723c */ /* 0x040fe200000018ff */
[----:B------:R-:W-:Y:S01]  /*3e80*/  LOP3.LUT R9, R27, 0xffff, RZ, 0xc0, !PT ;  /* 0x0000ffff1b097812 */ /* 0x000fe200078ec0ff */
[----:B------:R2:W-:Y:S01]  /*3e90*/  MUFU.EX2 R0, R16 ;  /* 0x0000001000007308 */ /* 0x0005e20000000800 */
[----:B------:R-:W-:Y:S01]  /*3ea0*/  SHF.R.U32.HI R8, RZ, 0x10, R27 ;  /* 0x00000010ff087819 */ /* 0x000fe2000001161b */
[----:B------:R-:W-:Y:S01]  /*3eb0*/  FFMA.FTZ R154, R154, c[0x0][0x23c], -R153 ;  /* 0x00008f009a9a7a23 */ /* 0x000fe20000010899 */
[----:B------:R-:W-:Y:S01]  /*3ec0*/  LOP3.LUT R22, R12, 0xff, RZ, 0xc0, !PT ;  /* 0x000000ff0c167812 */ /* 0x000fe200078ec0ff */
[----:B------:R-:W-:Y:S01]  /*3ed0*/  FFMA.FTZ R155, R155, c[0x0][0x23c], -R65 ;  /* 0x00008f009b9b7a23 */ /* 0x000fe20000010841 */
[----:B------:R-:W-:Y:S01]  /*3ee0*/  LOP3.LUT R20, R27, 0xff, RZ, 0xc0, !PT ;  /* 0x000000ff1b147812 */ /* 0x000fe200078ec0ff */
[C---:B------:R-:W-:Y:S01]  /*3ef0*/  HMMA.16816.F32 R120, R92.reuse, R118, RZ ;  /* 0x000000765c78723c */ /* 0x040fe200000018ff */
[----:B------:R-:W-:Y:S01]  /*3f00*/  SHF.R.U32.HI R9, RZ, 0x8, R9 ;  /* 0x00000008ff097819 */ /* 0x000fe20000011609 */
[----:B------:R-:W3:Y:S01]  /*3f10*/  MUFU.EX2 R36, R36 ;  /* 0x0000002400247308 */ /* 0x000ee20000000800 */
[----:B-1----:R-:W-:Y:S01]  /*3f20*/  F2FP.PACK_AB R10, R50, R51 ;  /* 0x00000033320a723e */ /* 0x002fe200000000ff */
[----:B------:R-:W-:Y:S01]  /*3f30*/  FFMA.FTZ R157, R157, c[0x0][0x23c], -R65 ;  /* 0x00008f009d9d7a23 */ /* 0x000fe20000010841 */
[----:B------:R-:W-:Y:S01]  /*3f40*/  LOP3.LUT R8, R8, 0xff, RZ, 0xc0, !PT ;  /* 0x000000ff08087812 */ /* 0x000fe200078ec0ff */
[----:B------:R-:W-:Y:S01]  /*3f50*/  FFMA.FTZ R159, R159, c[0x0][0x23c], -R141 ;  /* 0x00008f009f9f7a23 */ /* 0x000fe2000001088d */
[----:B------:R-:W-:Y:S01]  /*3f60*/  LOP3.LUT R96, R96, R10, RZ, 0xc0, !PT ;  /* 0x0000000a60607212 */ /* 0x000fe200078ec0ff */
[----:B------:R-:W-:Y:S01]  /*3f70*/  HMMA.16816.F32 R72, R92, R110, RZ ;  /* 0x0000006e5c48723c */ /* 0x000fe200000018ff */
[----:B------:R-:W-:Y:S01]  /*3f80*/  LOP3.LUT R10, R12, 0xffff, RZ, 0xc0, !PT ;  /* 0x0000ffff0c0a7812 */ /* 0x000fe200078ec0ff */
[----:B------:R-:W-:Y:S01]  /*3f90*/  MUFU.EX2 R3, R3 ;  /* 0x0000000300037308 */ /* 0x000fe20000000800 */
[----:B------:R-:W-:Y:S01]  /*3fa0*/  SHF.R.U32.HI R27, RZ, 0x18, R27 ;  /* 0x00000018ff1b7819 */ /* 0x000fe2000001161b */
[----:B--2---:R-:W1:Y:S01]  /*3fb0*/  LDSM.16.MT88.4 R16, [R188+0x6800] ;  /* 0x00680000bc10783b */ /* 0x004e620000004200 */
[----:B------:R-:W-:Y:S01]  /*3fc0*/  SHF.R.U32.HI R10, RZ, 0x8, R10 ;  /* 0x00000008ff0a7819 */ /* 0x000fe2000001160a */
[----:B------:R-:W-:Y:S01]  /*3fd0*/  FFMA.FTZ R156, R156, c[0x0][0x23c], -R141 ;  /* 0x00008f009c9c7a23 */ /* 0x000fe2000001088d */
[----:B------:R-:W-:Y:S01]  /*3fe0*/  PRMT R20, R20, 0x5410, R9 ;  /* 0x0000541014147816 */ /* 0x000fe20000000009 */
[----:B------:R-:W2:Y:S01]  /*3ff0*/  LDSM.16.MT88.4 R12, [R186+0x6800] ;  /* 0x00680000ba0c783b */ /* 0x000ea20000004200 */
[----:B------:R-:W-:Y:S01]  /*4000*/  PRMT R22, R22, 0x5410, R10 ;  /* 0x0000541016167816 */ /* 0x000fe2000000000a */
[----:B------:R-:W4:Y:S01]  /*4010*/  MUFU.EX2 R2, R2 ;  /* 0x0000000200027308 */ /* 0x000f220000000800 */
[----:B------:R-:W-:Y:S01]  /*4020*/  PRMT R27, R8, 0x5410, R27 ;  /* 0x00005410081b7816 */ /* 0x000fe2000000001b */
[--C-:B------:R-:W-:Y:S01]  /*4030*/  HSET2.LE.AND R20, R20, R60.reuse, PT ;  /* 0x0000003c14147233 */ /* 0x100fe20003803000 */
[----:B------:R-:W-:Y:S01]  /*4040*/  IADD3 R177, R56, 0x1, RZ ;  /* 0x0000000138b17810 */ /* 0x000fe20007ffe0ff */
[----:B------:R-:W5:Y:S01]  /*4050*/  LDSM.16.MT88.4 R8, [R185+0x6800] ;  /* 0x00680000b908783b */ /* 0x000f620000004200 */
[----:B------:R-:W-:Y:S01]  /*4060*/  FFMA.FTZ R56, R168, c[0x0][0x23c], -R141 ;  /* 0x00008f00a8387a23 */ /* 0x000fe2000001088d */
[----:B------:R-:W-:Y:S01]  /*4070*/  LOP3.LUT R168, R179, UR7, R176, 0x96, !PT ;  /* 0x00000007b3a87c12 */ /* 0x000fe2000f8e96b0 */
[----:B------:R-:W-:Y:S01]  /*4080*/  HSET2.LE.AND R22, R22, R60, PT ;  /* 0x0000003c16167233 */ /* 0x000fe20003803000 */
[----:B------:R-:W-:Y:S01]  /*4090*/  MUFU.EX2 R45, R45 ;  /* 0x0000002d002d7308 */ /* 0x000fe20000000800 */
[----:B---3--:R-:W-:Y:S01]  /*40a0*/  F2FP.PACK_AB R23, R36, R0 ;  /* 0x000000002417723e */ /* 0x008fe200000000ff */
[----:B------:R-:W-:Y:S01]  /*40b0*/  HMMA.16816.F32 R100, R96, R4, RZ ;  /* 0x000000046064723c */ /* 0x000fe200000018ff */
[----:B------:R-:W-:Y:S01]  /*40c0*/  IMAD.WIDE.U32 R168, R168, -0x2daee0ad, RZ ;  /* 0xd2511f53a8a87825 */ /* 0x000fe200078e00ff */
[----:B------:R-:W-:-:S02]  /*40d0*/  LOP3.LUT R177, R61, UR21, R177, 0x96, !PT ;  /* 0x000000153db17c12 */ /* 0x000fc4000f8e96b1 */
[----:B------:R-:W-:Y:S01]  /*40e0*/  LOP3.LUT R22, R22, R23, RZ, 0xc0, !PT ;  /* 0x0000001716167212 */ /* 0x000fe200078ec0ff */
[--C-:B------:R-:W-:Y:S01]  /*40f0*/  HSET2.LE.AND R23, R21, R60.reuse, PT ;  /* 0x0000003c15177233 */ /* 0x100fe20003803000 */
[----:B------:R-:W3:Y:S01]  /*4100*/  MUFU.EX2 R52, R52 ;  /* 0x0000003400347308 */ /* 0x000ee20000000800 */
[----:B----4-:R-:W-:Y:S01]  /*4110*/  F2FP.PACK_AB R5, R2, R3 ;  /* 0x000000030205723e */ /* 0x010fe200000000ff */
[----:B------:R-:W-:Y:S01]  /*4120*/  HMMA.16816.F32 R104, R92, R86, RZ ;  /* 0x000000565c68723c */ /* 0x000fe200000018ff */
[----:B------:R-:W-:Y:S01]  /*4130*/  HSET2.LE.AND R21, R27, R60, PT ;  /* 0x0000003c1b157233 */ /* 0x000fe20003803000 */
[----:B------:R-:W-:Y:S01]  /*4140*/  LOP3.LUT R174, R169, UR17, R174, 0x96, !PT ;  /* 0x00000011a9ae7c12 */ /* 0x000fe2000f8e96ae */
[----:B------:R-:W-:Y:S01]  /*4150*/  IMAD.WIDE.U32 R176, R177, -0x326172a9, RZ ;  /* 0xcd9e8d57b1b07825 */ /* 0x000fe200078e00ff */
[----:B------:R-:W-:Y:S02]  /*4160*/  LOP3.LUT R20, R20, R5, RZ, 0xc0, !PT ;  /* 0x0000000514147212 */ /* 0x000fe400078ec0ff */
[----:B------:R-:W-:Y:S01]  /*4170*/  MUFU.EX2 R41, R41 ;  /* 0x0000002900297308 */ /* 0x000fe20000000800 */
[----:B------:R-:W-:Y:S01]  /*4180*/  SHF.R.U32.HI R5, RZ, 0x10, R168 ;  /* 0x00000010ff057819 */ /* 0x000fe200000116a8 */
[C---:B------:R-:W-:Y:S01]  /*4190*/  HMMA.16816.F32 R128, R96.reuse, R116, RZ ;  /* 0x000000746080723c */ /* 0x040fe200000018ff */
[--C-:B------:R-:W-:Y:S01]  /*41a0*/  FFMA.FTZ R61, R145, c[0x0][0x23c], -R65.reuse ;  /* 0x00008f00913d7a23 */ /* 0x100fe20000010841 */
[----:B------:R-:W-:Y:S01]  /*41b0*/  LOP3.LUT R170, R177, UR15, R170, 0x96, !PT ;  /* 0x0000000fb1aa7c12 */ /* 0x000fe2000f8e96aa */
[--C-:B------:R-:W-:Y:S01]  /*41c0*/  FFMA.FTZ R148, R148, c[0x0][0x23c], -R65.reuse ;  /* 0x00008f0094947a23 */ /* 0x100fe20000010841 */
[----:B------:R-:W-:Y:S01]  /*41d0*/  LOP3.LUT R5, R5, 0xff, RZ, 0xc0, !PT ;  /* 0x000000ff05057812 */ /* 0x000fe200078ec0ff */
[----:B------:R-:W-:Y:S01]  /*41e0*/  FFMA.FTZ R142, R142, c[0x0][0x23c], -R65 ;  /* 0x00008f008e8e7a23 */ /* 0x000fe20000010841 */
[----:B------:R-:W4:Y:S01]  /*41f0*/  MUFU.EX2 R44, R44 ;  /* 0x0000002c002c7308 */ /* 0x000f220000000800 */
[----:B---3--:R-:W-:Y:S01]  /*4200*/  F2FP.PACK_AB R4, R52, R45 ;  /* 0x0000002d3404723e */ /* 0x008fe200000000ff */
[----:B------:R-:W-:Y:S01]  /*4210*/  HMMA.16816.F32 R112, R96, R108, RZ ;  /* 0x0000006c6070723c */ /* 0x000fe200000018ff */
[----:B------:R-:W-:Y:S01]  /*4220*/  IMAD.WIDE.U32 R170, R170, -0x2daee0ad, RZ ;  /* 0xd2511f53aaaa7825 */ /* 0x000fe200078e00ff */
[----:B------:R-:W-:-:S02]  /*4230*/  LOP3.LUT R26, R177, UR15, R26, 0x96, !PT ;  /* 0x0000000fb11a7c12 */ /* 0x000fc4000f8e961a */
[----:B------:R-:W-:Y:S01]  /*4240*/  LOP3.LUT R21, R21, R4, RZ, 0xc0, !PT ;  /* 0x0000000415157212 */ /* 0x000fe200078ec0ff */
[--C-:B------:R-:W-:Y:S01]  /*4250*/  FFMA.FTZ R146, R146, c[0x0][0x23c], -R153.reuse ;  /* 0x00008f0092927a23 */ /* 0x100fe20000010899 */
[----:B------:R-:W-:Y:S01]  /*4260*/  MUFU.EX2 R54, R54 ;  /* 0x0000003600367308 */ /* 0x000fe20000000800 */
[----:B------:R-:W-:Y:S01]  /*4270*/  LOP3.LUT R4, R168, 0xff, RZ, 0xc0, !PT ;  /* 0x000000ffa8047812 */ /* 0x000fe200078ec0ff */
[C---:B------:R-:W-:Y:S01]  /*4280*/  HMMA.16816.F32 R76, R96.reuse, R84, RZ ;  /* 0x00000054604c723c */ /* 0x040fe200000018ff */
[--C-:B------:R-:W-:Y:S02]  /*4290*/  FFMA.FTZ R218, R149, c[0x0][0x23c], -R153.reuse ;  /* 0x00008f0095da7a23 */ /* 0x100fe40000010899 */
[--C-:B------:R-:W-:Y:S02]  /*42a0*/  FFMA.FTZ R151, R151, c[0x0][0x23c], -R164.reuse ;  /* 0x00008f0097977a23 */ /* 0x100fe400000108a4 */
[----:B------:R-:W-:Y:S01]  /*42b0*/  FFMA.FTZ R219, R163, c[0x0][0x23c], -R164 ;  /* 0x00008f00a3db7a23 */ /* 0x000fe200000108a4 */
[----:B------:R-:W3:Y:S01]  /*42c0*/  MUFU.EX2 R56, R56 ;  /* 0x0000003800387308 */ /* 0x000ee20000000800 */
[----:B----4-:R-:W-:Y:S01]  /*42d0*/  F2FP.PACK_AB R27, R44, R41 ;  /* 0x000000292c1b723e */ /* 0x010fe200000000ff */
[----:B------:R-:W-:Y:S01]  /*42e0*/  HMMA.16816.F32 R116, R96, R118, RZ ;  /* 0x000000766074723c */ /* 0x000fe200000018ff */
[----:B------:R-:W-:-:S02]  /*42f0*/  FFMA.FTZ R147, R147, c[0x0][0x23c], -R153 ;  /* 0x00008f0093937a23 */ /* 0x000fc40000010899 */
[----:B------:R-:W-:Y:S01]  /*4300*/  LOP3.LUT R23, R23, R27, RZ, 0xc0, !PT ;  /* 0x0000001b17177212 */ /* 0x000fe200078ec0ff */
[----:B------:R-:W-:Y:S01]  /*4310*/  FFMA.FTZ R150, R150, c[0x0][0x23c], -R153 ;  /* 0x00008f0096967a23 */ /* 0x000fe20000010899 */
[----:B------:R-:W-:Y:S01]  /*4320*/  LOP3.LUT R27, R174, 0xffff, RZ, 0xc0, !PT ;  /* 0x0000ffffae1b7812 */ /* 0x000fe200078ec0ff */
[----:B------:R-:W-:Y:S01]  /*4330*/  MUFU.EX2 R57, R57 ;  /* 0x0000003900397308 */ /* 0x000fe20000000800 */
[----:B------:R-:W-:Y:S01]  /*4340*/  FADD.FTZ R50, R51, R50 ;  /* 0x0000003233327221 */ /* 0x000fe20000010000 */
[C---:B------:R-:W-:Y:S01]  /*4350*/  HMMA.16816.F32 R108, R96.reuse, R110, RZ ;  /* 0x0000006e606c723c */ /* 0x040fe200000018ff */
[----:B------:R-:W-:Y:S01]  /*4360*/  SHF.R.U32.HI R140, RZ, 0x8, R27 ;  /* 0x00000008ff8c7819 */ /* 0x000fe2000001161b */
[----:B------:R-:W-:Y:S02]  /*4370*/  FADD.FTZ R47, R48, R47 ;  /* 0x0000002f302f7221 */ /* 0x000fe40000010000 */
[----:B------:R-:W-:Y:S01]  /*4380*/  FADD.FTZ R39, R40, R39 ;  /* 0x0000002728277221 */ /* 0x000fe20000010000 */
[----:B---3--:R-:W-:Y:S01]  /*4390*/  F2FP.PACK_AB R27, R56, R54 ;  /* 0x00000036381b723e */ /* 0x008fe200000000ff */
[----:B------:R-:W-:Y:S02]  /*43a0*/  MUFU.EX2 R61, R61 ;  /* 0x0000003d003d7308 */ /* 0x000fe40000000800 */
[----:B------:R-:W-:Y:S01]  /*43b0*/  HMMA.16816.F32 R84, R96, R86, RZ ;  /* 0x000000566054723c */ /* 0x000fe200000018ff */
[----:B------:R-:W-:-:S02]  /*43c0*/  FADD.FTZ R42, R42, R43 ;  /* 0x0000002b2a2a7221 */ /* 0x000fc40000010000 */
[----:B------:R-:W-:Y:S02]  /*43d0*/  FADD.FTZ R50, R49, R50 ;  /* 0x0000003231327221 */ /* 0x000fe40000010000 */
[----:B------:R-:W-:Y:S01]  /*43e0*/  FADD.FTZ R47, R46, R47 ;  /* 0x0000002f2e2f7221 */ /* 0x000fe20000010000 */
[----:B------:R-:W3:Y:S02]  /*43f0*/  MUFU.EX2 R55, R55 ;  /* 0x0000003700377308 */ /* 0x000ee40000000800 */
[-C--:B------:R-:W-:Y:S01]  /*4400*/  HMMA.16816.F32 R92, R92, R6.reuse, RZ ;  /* 0x000000065c5c723c */ /* 0x080fe200000018ff */
[----:B------:R-:W-:Y:S02]  /*4410*/  FADD.FTZ R39, R34, R39 ;  /* 0x0000002722277221 */ /* 0x000fe40000010000 */
[----:B------:R-:W-:Y:S02]  /*4420*/  FADD.FTZ R42, R32, R42 ;  /* 0x0000002a202a7221 */ /* 0x000fe40000010000 */
[----:B------:R-:W-:Y:S01]  /*4430*/  FADD.FTZ R50, R38, R50 ;  /* 0x0000003226327221 */ /* 0x000fe20000010000 */
[----:B------:R-:W-:Y:S02]  /*4440*/  MUFU.EX2 R53, R53 ;  /* 0x0000003500357308 */ /* 0x000fe40000000800 */
[----:B------:R-:W-:Y:S01]  /*4450*/  HMMA.16816.F32 R96, R96, R6, RZ ;  /* 0x000000066060723c */ /* 0x000fe200000018ff */
[----:B------:R-:W-:-:S02]  /*4460*/  FADD.FTZ R47, R37, R47 ;  /* 0x0000002f252f7221 */ /* 0x000fc40000010000 */
[----:B------:R-:W-:Y:S02]  /*4470*/  FADD.FTZ R39, R33, R39 ;  /* 0x0000002721277221 */ /* 0x000fe40000010000 */
[----:B------:R-:W-:Y:S02]  /*4480*/  FADD.FTZ R42, R35, R42 ;  /* 0x0000002a232a7221 */ /* 0x000fe40000010000 */
[----:B------:R-:W-:Y:S01]  /*4490*/  LOP3.LUT R7, R168, 0xffff, RZ, 0xc0, !PT ;  /* 0x0000ffffa8077812 */ /* 0x000fe200078ec0ff */
[----:B------:R-:W4:Y:S01]  /*44a0*/  MUFU.EX2 R58, R58 ;  /* 0x0000003a003a7308 */ /* 0x000f220000000800 */
[----:B------:R-:W-:Y:S01]  /*44b0*/  SHF.R.U32.HI R6, RZ, 0x18, R168 ;  /* 0x00000018ff067819 */ /* 0x000fe200000116a8 */
[C---:B-1----:R-:W-:Y:S01]  /*44c0*/  HMMA.16816.F32 R124, R20.reuse, R16, R124 ;  /* 0x00000010147c723c */ /* 0x042fe2000000187c */
[----:B------:R-:W-:Y:S01]  /*44d0*/  SHF.R.U32.HI R7, RZ, 0x8, R7 ;  /* 0x00000008ff077819 */ /* 0x000fe20000011607 */
[----:B---3--:R-:W-:Y:S02]  /*44e0*/  FADD.FTZ R50, R55, R50 ;  /* 0x0000003237327221 */ /* 0x008fe40000010000 */
[----:B------:R-:W-:Y:S01]  /*44f0*/  FADD.FTZ R39, R3, R39 ;  /* 0x0000002703277221 */ /* 0x000fe20000010000 */
[----:B------:R-:W-:Y:S01]  /*4500*/  PRMT R7, R4, 0x5410, R7 ;  /* 0x0000541004077816 */ /* 0x000fe20000000007 */
[----:B------:R-:W1:Y:S01]  /*4510*/  MUFU.EX2 R63, R63 ;  /* 0x0000003f003f7308 */ /* 0x000e620000000800 */
[----:B------:R-:W-:Y:S01]  /*4520*/  PRMT R4, R5, 0x5410, R6 ;  /* 0x0000541005047816 */ /* 0x000fe20000000006 */
[C---:B--2---:R-:W-:Y:S01]  /*4530*/  HMMA.16816.F32 R68, R20.reuse, R12, R68 ;  /* 0x0000000c1444723c */ /* 0x044fe20000001844 */
[--C-:B------:R-:W-:Y:S01]  /*4540*/  SHF.R.U32.HI R6, RZ, 0x10, R174.reuse ;  /* 0x00000010ff067819 */ /* 0x100fe200000116ae */
[--C-:B------:R-:W-:Y:S01]  /*4550*/  HSET2.LE.AND R7, R7, R60.reuse, PT ;  /* 0x0000003c07077233 */ /* 0x100fe20003803000 */
[----:B------:R-:W-:Y:S01]  /*4560*/  LOP3.LUT R5, R174, 0xff, RZ, 0xc0, !PT ;  /* 0x000000ffae057812 */ /* 0x000fe200078ec0ff */
[--C-:B------:R-:W-:Y:S01]  /*4570*/  HSET2.LE.AND R4, R4, R60.reuse, PT ;  /* 0x0000003c04047233 */ /* 0x100fe20003803000 */
[----:B------:R-:W-:Y:S01]  /*4580*/  SHF.R.U32.HI R174, RZ, 0x18, R174 ;  /* 0x00000018ffae7819 */ /* 0x000fe200000116ae */
[----:B------:R-:W-:Y:S01]  /*4590*/  MUFU.EX2 R154, R154 ;  /* 0x0000009a009a7308 */ /* 0x000fe20000000800 */
[----:B------:R-:W-:Y:S01]  /*45a0*/  LOP3.LUT R6, R6, 0xff, RZ, 0xc0, !PT ;  /* 0x000000ff06067812 */ /* 0x000fe200078ec0ff */
[C---:B-----5:R-:W-:Y:S01]  /*45b0*/  HMMA.16816.F32 R80, R20.reuse, R8, R80 ;  /* 0x000000081450723c */ /* 0x060fe20000001850 */
[----:B------:R-:W-:Y:S01]  /*45c0*/  PRMT R5, R5, 0x5410, R140 ;  /* 0x0000541005057816 */ /* 0x000fe2000000008c */
[----:B----4-:R-:W-:Y:S01]  /*45d0*/  FADD.FTZ R47, R58, R47 ;  /* 0x0000002f3a2f7221 */ /* 0x010fe20000010000 */
[----:B------:R-:W-:Y:S01]  /*45e0*/  PRMT R174, R6, 0x5410, R174 ;  /* 0x0000541006ae7816 */ /* 0x000fe200000000ae */
[----:B------:R-:W-:Y:S01]  /*45f0*/  FADD.FTZ R42, R45, R42 ;  /* 0x0000002a2d2a7221 */ /* 0x000fe20000010000 */
[----:B------:R-:W-:Y:S01]  /*4600*/  LOP3.LUT R6, R7, R27, RZ, 0xc0, !PT ;  /* 0x0000001b07067212 */ /* 0x000fe200078ec0ff */
[--C-:B------:R-:W-:Y:S01]  /*4610*/  HSET2.LE.AND R140, R5, R60.reuse, PT ;  /* 0x0000003c058c7233 */ /* 0x100fe20003803000 */
[----:B------:R-:W-:Y:S01]  /*4620*/  LOP3.LUT R27, R173, UR13, R176, 0x96, !PT ;  /* 0x0000000dad1b7c12 */ /* 0x000fe2000f8e96b0 */
[----:B------:R-:W-:Y:S01]  /*4630*/  HSET2.LE.AND R5, R174, R60, PT ;  /* 0x0000003cae057233 */ /* 0x000fe20003803000 */
[----:B------:R-:W-:Y:S01]  /*4640*/  HMMA.16816.F32 R88, R20, R28, R88 ;  /* 0x0000001c1458723c */ /* 0x000fe20000001858 */
[----:B------:R-:W-:Y:S01]  /*4650*/  F2FP.PACK_AB R7, R61, R57 ;  /* 0x000000393d07723e */ /* 0x000fe200000000ff */
[----:B------:R-:W-:Y:S01]  /*4660*/  MUFU.EX2 R155, R155 ;  /* 0x0000009b009b7308 */ /* 0x000fe20000000800 */
[----:B------:R-:W-:Y:S01]  /*4670*/  IMAD.WIDE.U32 R174, R27, -0x2daee0ad, RZ ;  /* 0xd2511f531bae7825 */ /* 0x000fe200078e00ff */
[----:B------:R-:W-:-:S02]  /*4680*/  F2FP.PACK_AB R165, R53, R55 ;  /* 0x0000003735a5723e */ /* 0x000fc400000000ff */
[----:B-1----:R-:W-:Y:S01]  /*4690*/  F2FP.PACK_AB R145, R63, R58 ;  /* 0x0000003a3f91723e */ /* 0x002fe200000000ff */
[----:B------:R-:W-:Y:S01]  /*46a0*/  IMAD.WIDE.U32 R26, R26, -0x2daee0ad, RZ ;  /* 0xd2511f531a1a7825 */ /* 0x000fe200078e00ff */
[C---:B------:R-:W-:Y:S01]  /*46b0*/  HMMA.16816.F32 R120, R20.reuse, R18, R120 ;  /* 0x000000121478723c */ /* 0x040fe20000001878 */
[----:B------:R-:W-:Y:S01]  /*46c0*/  LOP3.LUT R170, R175, UR10, R170, 0x96, !PT ;  /* 0x0000000aafaa7c12 */ /* 0x000fe2000f8e96aa */
[----:B------:R-:W-:Y:S01]  /*46d0*/  MUFU.EX2 R157, R157 ;  /* 0x0000009d009d7308 */ /* 0x000fe20000000800 */
[----:B------:R-:W-:Y:S01]  /*46e0*/  LOP3.LUT R7, R4, R7, RZ, 0xc0, !PT ;  /* 0x0000000704077212 */ /* 0x000fe200078ec0ff */
[----:B------:R-:W-:Y:S01]  /*46f0*/  FADD.FTZ R50, R53, R50 ;  /* 0x0000003235327221 */ /* 0x000fe20000010000 */
[----:B------:R-:W-:Y:S01]  /*4700*/  LOP3.LUT R4, R140, R165, RZ, 0xc0, !PT ;  /* 0x000000a58c047212 */ /* 0x000fe200078ec0ff */
[--C-:B------:R-:W-:Y:S01]  /*4710*/  FFMA.FTZ R140, R144, c[0x0][0x23c], -R164.reuse ;  /* 0x00008f00908c7a23 */ /* 0x100fe200000108a4 */
[----:B------:R-:W-:Y:S01]  /*4720*/  LOP3.LUT R5, R5, R145, RZ, 0xc0, !PT ;  /* 0x0000009105057212 */ /* 0x000fe200078ec0ff */
[----:B------:R-:W-:Y:S01]  /*4730*/  HMMA.16816.F32 R72, R20, R14, R72 ;  /* 0x0000000e1448723c */ /* 0x000fe20000001848 */
[----:B------:R-:W-:Y:S01]  /*4740*/  FFMA.FTZ R144, R143, c[0x0][0x23c], -R164 ;  /* 0x00008f008f907a23 */ /* 0x000fe200000108a4 */
[----:B------:R-:W-:Y:S01]  /*4750*/  LOP3.LUT R176, R241, UR13, R176, 0x96, !PT ;  /* 0x0000000df1b07c12 */ /* 0x000fe2000f8e96b0 */
[----:B------:R-:W-:Y:S01]  /*4760*/  FFMA.FTZ R145, R166, c[0x0][0x23c], -R164 ;  /* 0x00008f00a6917a23 */ /* 0x000fe200000108a4 */
[----:B------:R-:W-:Y:S01]  /*4770*/  MUFU.EX2 R140, R140 ;  /* 0x0000008c008c7308 */ /* 0x000fe20000000800 */
[----:B------:R-:W-:Y:S01]  /*4780*/  LOP3.LUT R165, R27, UR12, R242, 0x96, !PT ;  /* 0x0000000c1ba57c12 */ /* 0x000fe2000f8e96f2 */
[----:B------:R-:W-:-:S02]  /*4790*/  FFMA.FTZ R143, R167, c[0x0][0x23c], -R164 ;  /* 0x00008f00a78f7a23 */ /* 0x000fc400000108a4 */
[----:B------:R-:W-:Y:S01]  /*47a0*/  HMMA.16816.F32 R104, R20, R10, R104 ;  /* 0x0000000a1468723c */ /* 0x000fe20000001868 */
[----:B------:R-:W-:-:S03]  /*47b0*/  IMAD.WIDE.U32 R176, R176, -0x2daee0ad, RZ ;  /* 0xd2511f53b0b07825 */ /* 0x000fc600078e00ff */
[----:B------:R-:W1:Y:S01]  /*47c0*/  MUFU.EX2 R144, R144 ;  /* 0x0000009000907308 */ /* 0x000e620000000800 */
[----:B------:R-:W-:-:S03]  /*47d0*/  IMAD.WIDE.U32 R178, R165, -0x326172a9, RZ ;  /* 0xcd9e8d57a5b27825 */ /* 0x000fc600078e00ff */
[----:B------:R-:W-:Y:S01]  /*47e0*/  HMMA.16816.F32 R92, R20, R30, R92 ;  /* 0x0000001e145c723c */ /* 0x000fe2000000185c */
[----:B------:R-:W-:Y:S02]  /*47f0*/  FADD.FTZ R47, R63, R47 ;  /* 0x0000002f3f2f7221 */ /* 0x000fe40000010000 */
[----:B------:R-:W-:Y:S01]  /*4800*/  FADD.FTZ R39, R2, R39 ;  /* 0x0000002702277221 */ /* 0x000fe20000010000 */
[----:B------:R-:W-:Y:S01]  /*4810*/  MUFU.EX2 R143, R143 ;  /* 0x0000008f008f7308 */ /* 0x000fe20000000800 */
[----:B------:R-:W-:Y:S02]  /*4820*/  FADD.FTZ R42, R52, R42 ;  /* 0x0000002a342a7221 */ /* 0x000fe40000010000 */
[----:B------:R-:W-:Y:S01]  /*4830*/  LOP3.LUT R20, R171, UR12, R238, 0x96, !PT ;  /* 0x0000000cab147c12 */ /* 0x000fe2000f8e96ee */
[----:B------:R-:W-:Y:S01]  /*4840*/  IMAD.WIDE.U32 R170, R170, -0x326172a9, RZ ;  /* 0xcd9e8d57aaaa7825 */ /* 0x000fe200078e00ff */
[C---:B------:R-:W-:Y:S03]  /*4850*/  HMMA.16816.F32 R112, R4.reuse, R12, R112 ;  /* 0x0000000c0470723c */ /* 0x040fe60000001870 */
[----:B------:R-:W-:Y:S01]  /*4860*/  IMAD.WIDE.U32 R20, R20, -0x326172a9, RZ ;  /* 0xcd9e8d5714147825 */ /* 0x000fe200078e00ff */
[----:B-1----:R-:W-:Y:S01]  /*4870*/  F2FP.PACK_AB R166, R144, R140 ;  /* 0x0000008c90a6723e */ /* 0x002fe200000000ff */
[----:B------:R-:W-:Y:S02]  /*4880*/  MUFU.EX2 R145, R145 ;  /* 0x0000009100917308 */ /* 0x000fe40000000800 */
[--C-:B------:R-:W-:Y:S01]  /*4890*/  FFMA.FTZ R139, R139, c[0x0][0x23c], -R141.reuse ;  /* 0x00008f008b8b7a23 */ /* 0x100fe2000001088d */
[----:B------:R-:W-:Y:S01]  /*48a0*/  LOP3.LUT R172, R21, UR11, R172, 0x96, !PT ;  /* 0x0000000b15ac7c12 */ /* 0x000fe2000f8e96ac */
[----:B------:R-:W-:Y:S01]  /*48b0*/  HMMA.16816.F32 R76, R4, R8, R76 ;  /* 0x00000008044c723c */ /* 0x000fe2000000184c */
[----:B------:R-:W-:Y:S01]  /*48c0*/  LOP3.LUT R168, R171, UR9, R20, 0x96, !PT ;  /* 0x00000009aba87c12 */ /* 0x000fe2000f8e9614 */
[----:B------:R-:W-:-:S02]  /*48d0*/  FFMA.FTZ R137, R137, c[0x0][0x23c], -R141 ;  /* 0x00008f0089897a23 */ /* 0x000fc4000001088d */
[----:B------:R-:W-:Y:S01]  /*48e0*/  IMAD.WIDE.U32 R172, R172, -0x2daee0ad, RZ ;  /* 0xd2511f53acac7825 */ /* 0x000fe200078e00ff */
[----:B------:R-:W-:Y:S03]  /*48f0*/  MUFU.EX2 R159, R159 ;  /* 0x0000009f009f7308 */ /* 0x000fe60000000800 */
[----:B------:R-:W-:Y:S01]  /*4900*/  IMAD.WIDE.U32 R168, R168, -0x2daee0ad, RZ ;  /* 0xd2511f53a8a87825 */ /* 0x000fe200078e00ff */
[----:B------:R-:W-:Y:S01]  /*4910*/  LOP3.LUT R174, R173, UR8, R174, 0x96, !PT ;  /* 0x00000008adae7c12 */ /* 0x000fe2000f8e96ae */
[C---:B------:R-:W-:Y:S02]  /*4920*/  HMMA.16816.F32 R100, R4.reuse, R28, R100 ;  /* 0x0000001c0464723c */ /* 0x040fe40000001864 */
[----:B------:R-:W-:Y:S01]  /*4930*/  FFMA.FTZ R138, R138, c[0x0][0x23c], -R141 ;  /* 0x00008f008a8a7a23 */ /* 0x000fe2000001088d */
[----:B------:R-:W-:Y:S01]  /*4940*/  LOP3.LUT R12, R169, UR6, R172, 0x96, !PT ;  /* 0x00000006a90c7c12 */ /* 0x000fe2000f8e96ac */
[----:B------:R-:W-:Y:S01]  /*4950*/  IMAD.WIDE.U32 R174, R174, -0x326172a9, RZ ;  /* 0xcd9e8d57aeae7825 */ /* 0x000fe200078e00ff */
[----:B------:R-:W-:Y:S01]  /*4960*/  LOP3.LUT R172, R177, UR10, R26, 0x96, !PT ;  /* 0x0000000ab1ac7c12 */ /* 0x000fe2000f8e961a */
[----:B------:R-:W-:Y:S02]  /*4970*/  MUFU.EX2 R156, R156 ;  /* 0x0000009c009c7308 */ /* 0x000fe40000000800 */
[----:B------:R-:W-:Y:S01]  /*4980*/  IMAD.WIDE.U32 R20, R12, -0x326172a9, RZ ;  /* 0xcd9e8d570c147825 */ /* 0x000fe200078e00ff */
[----:B------:R-:W-:Y:S01]  /*4990*/  HMMA.16816.F32 R116, R4, R18, R116 ;  /* 0x000000120474723c */ /* 0x000fe20000001874 */
[----:B------:R-:W-:-:S02]  /*49a0*/  LOP3.LUT R170, R175, UR7, R170, 0x96, !PT ;  /* 0x00000007afaa7c12 */ /* 0x000fc4000f8e96aa */
[--C-:B------:R-:W-:Y:S01]  /*49b0*/  FFMA.FTZ R29, R158, c[0x0][0x23c], -R153.reuse ;  /* 0x00008f009e1d7a23 */ /* 0x100fe20000010899 */
[----:B------:R-:W-:Y:S01]  /*49c0*/  LOP3.LUT R9, R21, UR16, R174, 0x96, !PT ;  /* 0x0000001015097c12 */ /* 0x000fe2000f8e96ae */
[--C-:B------:R-:W-:Y:S01]  /*49d0*/  FFMA.FTZ R158, R24, c[0x0][0x23c], -R153.reuse ;  /* 0x00008f00189e7a23 */ /* 0x100fe20000010899 */
[----:B------:R-:W-:Y:S01]  /*49e0*/  LOP3.LUT R13, R20, 0xffff, RZ, 0xc0, !PT ;  /* 0x0000ffff140d7812 */ /* 0x000fe200078ec0ff */
[----:B------:R-:W-:Y:S01]  /*49f0*/  FFMA.FTZ R28, R25, c[0x0][0x23c], -R153 ;  /* 0x00008f00191c7a23 */ /* 0x000fe20000010899 */
[C---:B------:R-:W-:Y:S01]  /*4a00*/  LOP3.LUT R18, R9.reuse, 0xffff, RZ, 0xc0, !PT ;  /* 0x0000ffff09127812 */ /* 0x040fe200078ec0ff */
[----:B------:R-:W-:Y:S01]  /*4a10*/  HMMA.16816.F32 R128, R4, R16, R128 ;  /* 0x000000100480723c */ /* 0x000fe20000001880 */
[----:B------:R-:W-:Y:S01]  /*4a20*/  LOP3.LUT R26, R9, 0xff, RZ, 0xc0, !PT ;  /* 0x000000ff091a7812 */ /* 0x000fe200078ec0ff */
[----:B------:R-:W1:Y:S01]  /*4a30*/  MUFU.EX2 R158, R158 ;  /* 0x0000009e009e7308 */ /* 0x000e620000000800 */
[----:B------:R-:W-:Y:S01]  /*4a40*/  SHF.R.U32.HI R18, RZ, 0x8, R18 ;  /* 0x00000008ff127819 */ /* 0x000fe20000011612 */
[----:B------:R-:W-:Y:S01]  /*4a50*/  IMAD.WIDE.U32 R172, R172, -0x326172a9, RZ ;  /* 0xcd9e8d57acac7825 */ /* 0x000fe200078e00ff */
[----:B------:R-:W-:-:S02]  /*4a60*/  SHF.R.U32.HI R25, RZ, 0x18, R9 ;  /* 0x00000018ff197819 */ /* 0x000fc40000011609 */
[----:B------:R-:W-:Y:S01]  /*4a70*/  SHF.R.U32.HI R17, RZ, 0x8, R13 ;  /* 0x00000008ff117819 */ /* 0x000fe2000001160d */
[C---:B------:R-:W-:Y:S01]  /*4a80*/  HMMA.16816.F32 R108, R4.reuse, R14, R108 ;  /* 0x0000000e046c723c */ /* 0x040fe2000000186c */
[----:B------:R-:W-:Y:S01]  /*4a90*/  SHF.R.U32.HI R13, RZ, 0x10, R9 ;  /* 0x00000010ff0d7819 */ /* 0x000fe20000011609 */
[----:B------:R-:W-:Y:S01]  /*4aa0*/  MUFU.EX2 R28, R28 ;  /* 0x0000001c001c7308 */ /* 0x000fe20000000800 */
[----:B------:R-:W-:Y:S01]  /*4ab0*/  PRMT R26, R26, 0x5410, R18 ;  /* 0x000054101a1a7816 */ /* 0x000fe20000000012 */
[----:B------:R-:W-:Y:S01]  /*4ac0*/  IMAD.WIDE.U32 R170, R170, -0x2daee0ad, RZ ;  /* 0xd2511f53aaaa7825 */ /* 0x000fe200078e00ff */
[----:B------:R-:W-:Y:S02]  /*4ad0*/  LOP3.LUT R13, R13, 0xff, RZ, 0xc0, !PT ;  /* 0x000000ff0d0d7812 */ /* 0x000fe400078ec0ff */
[--C-:B------:R-:W-:Y:S01]  /*4ae0*/  SHF.R.U32.HI R16, RZ, 0x10, R20.reuse ;  /* 0x00000010ff107819 */ /* 0x100fe20000011614 */
[--C-:B------:R-:W-:Y:S01]  /*4af0*/  HSET2.LE.AND R24, R26, R60.reuse, PT ;  /* 0x0000003c1a187233 */ /* 0x100fe20003803000 */
[----:B------:R-:W-:Y:S01]  /*4b00*/  PRMT R25, R13, 0x5410, R25 ;  /* 0x000054100d197816 */ /* 0x000fe20000000019 */
[----:B------:R-:W2:Y:S01]  /*4b10*/  MUFU.EX2 R29, R29 ;  /* 0x0000001d001d7308 */ /* 0x000ea20000000800 */
[C---:B------:R-:W-:Y:S01]  /*4b20*/  HMMA.16816.F32 R84, R4.reuse, R10, R84 ;  /* 0x0000000a0454723c */ /* 0x040fe20000001854 */
[----:B------:R-:W-:Y:S01]  /*4b30*/  LOP3.LUT R12, R20, 0xff, RZ, 0xc0, !PT ;  /* 0x000000ff140c7812 */ /* 0x000fe200078ec0ff */
[----:B------:R-:W-:Y:S01]  /*4b40*/  FFMA.FTZ R221, R67, c[0x0][0x23c], -R141 ;  /* 0x00008f0043dd7a23 */ /* 0x000fe2000001088d */
[----:B------:R-:W-:Y:S01]  /*4b50*/  LOP3.LUT R24, R24, R166, RZ, 0xc0, !PT ;  /* 0x000000a618187212 */ /* 0x000fe200078ec0ff */
[----:B------:R-:W-:Y:S01]  /*4b60*/  HSET2.LE.AND R25, R25, R60, PT ;  /* 0x0000003c19197233 */ /* 0x000fe20003803000 */
[----:B-1----:R-:W-:Y:S01]  /*4b70*/  F2FP.PACK_AB R166, R158, R154 ;  /* 0x0000009a9ea6723e */ /* 0x002fe200000000ff */
[--C-:B------:R-:W-:Y:S01]  /*4b80*/  FFMA.FTZ R62, R62, c[0x0][0x23c], -R65.reuse ;  /* 0x00008f003e3e7a23 */ /* 0x100fe20000010841 */
[----:B------:R-:W-:Y:S01]  /*4b90*/  SHF.R.U32.HI R8, RZ, 0x18, R20 ;  /* 0x00000018ff087819 */ /* 0x000fe20000011614 */
[----:B------:R-:W-:Y:S01]  /*4ba0*/  HMMA.16816.F32 R96, R4, R30, R96 ;  /* 0x0000001e0460723c */ /* 0x000fe20000001860 */
[----:B------:R-:W-:Y:S01]  /*4bb0*/  LOP3.LUT R25, R25, R166, RZ, 0xc0, !PT ;  /* 0x000000a619197212 */ /* 0x000fe200078ec0ff */
[----:B------:R-:W1:Y:S01]  /*4bc0*/  LDSM.16.MT88.4 R20, [R188+0x7000] ;  /* 0x00700000bc14783b */ /* 0x000e620000004200 */
[----:B------:R-:W-:Y:S01]  /*4bd0*/  LOP3.LUT R166, R173, UR9, R178, 0x96, !PT ;  /* 0x00000009ada67c12 */ /* 0x000fe2000f8e96b2 */
[----:B------:R-:W-:Y:S01]  /*4be0*/  MUFU.EX2 R148, R148 ;  /* 0x0000009400947308 */ /* 0x000fe20000000800 */
[----:B------:R-:W-:Y:S01]  /*4bf0*/  LOP3.LUT R16, R16, 0xff, RZ, 0xc0, !PT ;  /* 0x000000ff10107812 */ /* 0x000fe200078ec0ff */
[----:B------:R-:W-:Y:S01]  /*4c00*/  FFMA.FTZ R66, R66, c[0x0][0x23c], -R65 ;  /* 0x00008f0042427a23 */ /* 0x000fe20000010841 */
[----:B------:R-:W-:Y:S01]  /*4c10*/  LOP3.LUT R4, R179, UR11, R240, 0x96, !PT ;  /* 0x0000000bb3047c12 */ /* 0x000fe2000f8e96f0 */
[----:B------:R-:W-:Y:S01]  /*4c20*/  IMAD.WIDE.U32 R166, R166, -0x2daee0ad, RZ ;  /* 0xd2511f53a6a67825 */ /* 0x000fe200078e00ff */
[----:B------:R-:W-:-:S02]  /*4c30*/  PRMT R9, R12, 0x5410, R17 ;  /* 0x000054100c097816 */ /* 0x000fc40000000011 */
[----:B------:R-:W-:Y:S01]  /*4c40*/  PRMT R8, R16, 0x5410, R8 ;  /* 0x0000541010087816 */ /* 0x000fe20000000008 */
[----:B------:R-:W-:Y:S01]  /*4c50*/  IMAD.WIDE.U32 R4, R4, -0x2daee0ad, RZ ;  /* 0xd2511f5304047825 */ /* 0x000fe200078e00ff */
[----:B------:R-:W3:Y:S01]  /*4c60*/  LDSM.16.MT88.4 R12, [R185+0x7000] ;  /* 0x00700000b90c783b */ /* 0x000ee20000004200 */
[--C-:B------:R-:W-:Y:S01]  /*4c70*/  HSET2.LE.AND R9, R9, R60.reuse, PT ;  /* 0x0000003c09097233 */ /* 0x100fe20003803000 */
[----:B------:R-:W-:Y:S01]  /*4c80*/  F2FP.PACK_AB R26, R145, R143 ;  /* 0x0000008f911a723e */ /* 0x000fe200000000ff */
[----:B------:R-:W-:Y:S01]  /*4c90*/  HSET2.LE.AND R8, R8, R60, PT ;  /* 0x0000003c08087233 */ /* 0x000fe20003803000 */
[----:B------:R-:W-:Y:S01]  /*4ca0*/  LOP3.LUT R4, R167, UR6, R4, 0x96, !PT ;  /* 0x00000006a7047c12 */ /* 0x000fe2000f8e9604 */
[----:B------:R-:W4:Y:S01]  /*4cb0*/  LDSM.16.MT88.4 R16, [R186+0x7000] ;  /* 0x00700000ba10783b */ /* 0x000f220000004200 */
[----:B--2---:R-:W-:Y:S01]  /*4cc0*/  F2FP.PACK_AB R27, R29, R28 ;  /* 0x0000001c1d1b723e */ /* 0x004fe200000000ff */
[--C-:B------:R-:W-:Y:S01]  /*4cd0*/  FFMA.FTZ R30, R162, c[0x0][0x23c], -R141.reuse ;  /* 0x00008f00a21e7a23 */ /* 0x100fe2000001088d */
[----:B------:R-:W-:Y:S01]  /*4ce0*/  LOP3.LUT R176, R5, UR8, R176, 0x96, !PT ;  /* 0x0000000805b07c12 */ /* 0x000fe2000f8e96b0 */
[----:B------:R-:W-:Y:S01]  /*4cf0*/  IMAD.WIDE.U32 R6, R4, -0x326172a9, RZ ;  /* 0xcd9e8d5704067825 */ /* 0x000fe200078e00ff */
[----:B------:R-:W-:Y:S01]  /*4d00*/  LOP3.LUT R26, R9, R26, RZ, 0xc0, !PT ;  /* 0x0000001a091a7212 */ /* 0x000fe200078ec0ff */
[----:B------:R-:W-:Y:S01]  /*4d10*/  MUFU.EX2 R142, R142 ;  /* 0x0000008e008e7308 */ /* 0x000fe20000000800 */
[----:B------:R-:W-:Y:S01]  /*4d20*/  LOP3.LUT R27, R8, R27, RZ, 0xc0, !PT ;  /* 0x0000001b081b7212 */ /* 0x000fe200078ec0ff */
[----:B------:R-:W-:Y:S01]  /*4d30*/  FFMA.FTZ R31, R160, c[0x0][0x23c], -R141 ;  /* 0x00008f00a01f7a23 */ /* 0x000fe2000001088d */
[----:B------:R-:W2:Y:S01]  /*4d40*/  LDSM.16.MT88.4 R8, [R184+0x7000] ;  /* 0x00700000b808783b */ /* 0x000ea20000004200 */
[----:B------:R-:W-:Y:S01]  /*4d50*/  IMAD.WIDE.U32 R176, R176, -0x326172a9, RZ ;  /* 0xcd9e8d57b0b07825 */ /* 0x000fe200078e00ff */
[----:B------:R-:W-:-:S02]  /*4d60*/  SHF.R.U32.HI R4, RZ, 0x10, R6 ;  /* 0x00000010ff047819 */ /* 0x000fc40000011606 */
[C---:B------:R-:W-:Y:S01]  /*4d70*/  LOP3.LUT R160, R6.reuse, 0xffff, RZ, 0xc0, !PT ;  /* 0x0000ffff06a07812 */ /* 0x040fe200078ec0ff */
[----:B------:R-:W-:Y:S01]  /*4d80*/  MUFU.EX2 R30, R30 ;  /* 0x0000001e001e7308 */ /* 0x000fe20000000800 */
[----:B------:R-:W-:Y:S01]  /*4d90*/  LOP3.LUT R5, R6, 0xff, RZ, 0xc0, !PT ;  /* 0x000000ff06057812 */ /* 0x000fe200078ec0ff */
[--C-:B------:R-:W-:Y:S01]  /*4da0*/  FFMA.FTZ R220, R64, c[0x0][0x23c], -R65.reuse ;  /* 0x00008f0040dc7a23 */ /* 0x100fe20000010841 */
[----:B------:R-:W-:Y:S01]  /*4db0*/  SHF.R.U32.HI R6, RZ, 0x18, R6 ;  /* 0x00000018ff067819 */ /* 0x000fe20000011606 */
[----:B------:R-:W-:Y:S01]  /*4dc0*/  FFMA.FTZ R59, R59, c[0x0][0x23c], -R65 ;  /* 0x00008f003b3b7a23 */ /* 0x000fe20000010841 */
[----:B------:R-:W-:Y:S01]  /*4dd0*/  LOP3.LUT R4, R4, 0xff, RZ, 0xc0, !PT ;  /* 0x000000ff04047812 */ /* 0x000fe200078ec0ff */
[----:B------:R-:W-:Y:S01]  /*4de0*/  FADD.FTZ R50, R54, R50 ;  /* 0x0000003236327221 */ /* 0x000fe20000010000 */
[----:B------:R-:W-:Y:S01]  /*4df0*/  LOP3.LUT R7, R7, UR16, R176, 0x96, !PT ;  /* 0x0000001007077c12 */ /* 0x000fe2000f8e96b0 */
[----:B------:R-:W5:Y:S01]  /*4e00*/  MUFU.EX2 R31, R31 ;  /* 0x0000001f001f7308 */ /* 0x000f620000000800 */
[----:B------:R-:W-:Y:S01]  /*4e10*/  SHF.R.U32.HI R160, RZ, 0x8, R160 ;  /* 0x00000008ffa07819 */ /* 0x000fe200000116a0 */
[C---:B-1----:R-:W-:Y:S01]  /*4e20*/  HMMA.16816.F32 R124, R24.reuse, R20, R124 ;  /* 0x00000014187c723c */ /* 0x042fe2000000187c */
[----:B------:R-:W-:Y:S01]  /*4e30*/  PRMT R4, R4, 0x5410, R6 ;  /* 0x0000541004047816 */ /* 0x000fe20000000006 */
[----:B------:R-:W-:Y:S01]  /*4e40*/  FADD.FTZ R47, R57, R47 ;  /* 0x0000002f392f7221 */ /* 0x000fe20000010000 */
[----:B------:R-:W-:Y:S01]  /*4e50*/  LOP3.LUT R6, R7, 0xffff, RZ, 0xc0, !PT ;  /* 0x0000ffff07067812 */ /* 0x000fe200078ec0ff */
[----:B------:R-:W-:Y:S01]  /*4e60*/  FADD.FTZ R39, R0, R39 ;  /* 0x0000002700277221 */ /* 0x000fe20000010000 */
[--C-:B------:R-:W-:Y:S01]  /*4e70*/  SHF.R.U32.HI R165, RZ, 0x10, R7.reuse ;  /* 0x00000010ffa57819 */ /* 0x100fe20000011607 */
[--C-:B------:R-:W-:Y:S01]  /*4e80*/  HSET2.LE.AND R4, R4, R60.reuse, PT ;  /* 0x0000003c04047233 */ /* 0x100fe20003803000 */
[----:B------:R-:W-:Y:S01]  /*4e90*/  PRMT R5, R5, 0x5410, R160 ;  /* 0x0000541005057816 */ /* 0x000fe200000000a0 */
[----:B------:R-:W-:Y:S01]  /*4ea0*/  MUFU.EX2 R146, R146 ;  /* 0x0000009200927308 */ /* 0x000fe20000000800 */
[----:B------:R-:W-:Y:S01]  /*4eb0*/  LOP3.LUT R160, R7, 0xff, RZ, 0xc0, !PT ;  /* 0x000000ff07a07812 */ /* 0x000fe200078ec0ff */
[C---:B------:R-:W-:Y:S01]  /*4ec0*/  HMMA.16816.F32 R120, R24.reuse, R22, R120 ;  /* 0x000000161878723c */ /* 0x040fe20000001878 */
[----:B------:R-:W-:Y:S01]  /*4ed0*/  SHF.R.U32.HI R162, RZ, 0x8, R6 ;  /* 0x00000008ffa27819 */ /* 0x000fe20000011606 */
[----:B------:R-:W-:Y:S01]  /*4ee0*/  FADD.FTZ R42, R41, R42 ;  /* 0x0000002a292a7221 */ /* 0x000fe20000010000 */
[----:B------:R-:W-:Y:S01]  /*4ef0*/  SHF.R.U32.HI R7, RZ, 0x18, R7 ;  /* 0x00000018ff077819 */ /* 0x000fe20000011607 */
[----:B------:R-:W-:Y:S01]  /*4f00*/  FADD.FTZ R50, R56, R50 ;  /* 0x0000003238327221 */ /* 0x000fe20000010000 */
[----:B------:R-:W-:Y:S01]  /*4f10*/  LOP3.LUT R6, R165, 0xff, RZ, 0xc0, !PT ;  /* 0x000000ffa5067812 */ /* 0x000fe200078ec0ff */
[--C-:B------:R-:W-:Y:S01]  /*4f20*/  HSET2.LE.AND R165, R5, R60.reuse, PT ;  /* 0x0000003c05a57233 */ /* 0x100fe20003803000 */
[----:B------:R-:W-:Y:S01]  /*4f30*/  PRMT R160, R160, 0x5410, R162 ;  /* 0x00005410a0a07816 */ /* 0x000fe200000000a2 */
[----:B------:R-:W-:Y:S01]  /*4f40*/  MUFU.EX2 R218, R218 ;  /* 0x000000da00da7308 */ /* 0x000fe20000000800 */
[----:B------:R-:W-:Y:S01]  /*4f50*/  PRMT R5, R6, 0x5410, R7 ;  /* 0x0000541006057816 */ /* 0x000fe20000000007 */
[C---:B---3--:R-:W-:Y:S01]  /*4f60*/  HMMA.16816.F32 R80, R24.reuse, R12, R80 ;  /* 0x0000000c1850723c */ /* 0x048fe20000001850 */
[----:B-----5:R-:W-:Y:S01]  /*4f70*/  F2FP.PACK_AB R167, R31, R30 ;  /* 0x0000001e1fa7723e */ /* 0x020fe200000000ff */
[--C-:B------:R-:W-:Y:S01]  /*4f80*/  HSET2.LE.AND R162, R160, R60.reuse, PT ;  /* 0x0000003ca0a27233 */ /* 0x100fe20003803000 */
[----:B------:R-:W-:Y:S01]  /*4f90*/  F2FP.PACK_AB R7, R157, R155 ;  /* 0x0000009b9d07723e */ /* 0x000fe200000000ff */
[----:B------:R-:W-:Y:S01]  /*4fa0*/  HSET2.LE.AND R5, R5, R60, PT ;  /* 0x0000003c05057233 */ /* 0x000fe20003803000 */
[----:B------:R-:W-:Y:S01]  /*4fb0*/  LOP3.LUT R6, R165, R167, RZ, 0xc0, !PT ;  /* 0x000000a7a5067212 */ /* 0x000fe200078ec0ff */
[----:B------:R-:W-:Y:S01]  /*4fc0*/  MUFU.EX2 R152, R152 ;  /* 0x0000009800987308 */ /* 0x000fe20000000800 */
[----:B------:R-:W-:Y:S01]  /*4fd0*/  F2FP.PACK_AB R165, R156, R159 ;  /* 0x0000009f9ca5723e */ /* 0x000fe200000000ff */
[C---:B----4-:R-:W-:Y:S01]  /*4fe0*/  HMMA.16816.F32 R68, R24.reuse, R16, R68 ;  /* 0x000000101844723c */ /* 0x050fe20000001844 */
[----:B------:R-:W-:Y:S01]  /*4ff0*/  F2FP.PACK_AB R160, R142, R148 ;  /* 0x000000948ea0723e */ /* 0x000fe200000000ff */
[----:B------:R-:W-:Y:S01]  /*5000*/  FADD.FTZ R47, R61, R47 ;  /* 0x0000002f3d2f7221 */ /* 0x000fe20000010000 */
[----:B------:R-:W-:Y:S01]  /*5010*/  LOP3.LUT R7, R4, R7, RZ, 0xc0, !PT ;  /* 0x0000000704077212 */ /* 0x000fe200078ec0ff */
[----:B------:R-:W-:Y:S01]  /*5020*/  FADD.FTZ R39, R36, R39 ;  /* 0x0000002724277221 */ /* 0x000fe20000010000 */
[----:B------:R-:W-:Y:S01]  /*5030*/  LOP3.LUT R4, R162, R165, RZ, 0xc0, !PT ;  /* 0x000000a5a2047212 */ /* 0x000fe200078ec0ff */
[----:B------:R-:W1:Y:S01]  /*5040*/  MUFU.EX2 R151, R151 ;  /* 0x0000009700977308 */ /* 0x000e620000000800 */
[----:B------:R-:W-:Y:S01]  /*5050*/  LOP3.LUT R5, R5, R160, RZ, 0xc0, !PT ;  /* 0x000000a005057212 */ /* 0x000fe200078ec0ff */
[----:B------:R-:W-:Y:S01]  /*5060*/  FFMA.FTZ R160, R161, c[0x0][0x23c], -R164 ;  /* 0x00008f00a1a07a23 */ /* 0x000fe200000108a4 */
[----:B------:R-:W-:Y:S01]  /*5070*/  LOP3.LUT R168, R171, UR17, R168, 0x96, !PT ;  /* 0x00000011aba87c12 */ /* 0x000fe2000f8e96a8 */
[----:B------:R-:W-:Y:S01]  /*5080*/  HMMA.16816.F32 R104, R24, R14, R104 ;  /* 0x0000000e1868723c */ /* 0x000fe20000001868 */
[----:B------:R-:W-:Y:S01]  /*5090*/  LOP3.LUT R172, R177, UR7, R172, 0x96, !PT ;  /* 0x00000007b1ac7c12 */ /* 0x000fe2000f8e96ac */
[----:B------:R-:W-:-:S02]  /*50a0*/  FADD.FTZ R42, R44, R42 ;  /* 0x0000002a2c2a7221 */ /* 0x000fc40000010000 */
[----:B------:R-:W-:Y:S01]  /*50b0*/  MUFU.EX2 R160, R160 ;  /* 0x000000a000a07308 */ /* 0x000fe20000000800 */
[----:B------:R-:W-:Y:S02]  /*50c0*/  FADD.FTZ R50, R159, R50 ;  /* 0x000000329f327221 */ /* 0x000fe40000010000 */
[----:B------:R-:W-:Y:S01]  /*50d0*/  IMAD.WIDE.U32 R172, R172, -0x2daee0ad, RZ ;  /* 0xd2511f53acac7825 */ /* 0x000fe200078e00ff */
[C---:B------:R-:W-:Y:S03]  /*50e0*/  HMMA.16816.F32 R76, R4.reuse, R12, R76 ;  /* 0x0000000c044c723c */ /* 0x040fe6000000184c */
[----:B------:R-:W-:Y:S01]  /*50f0*/  FADD.FTZ R47, R148, R47 ;  /* 0x0000002f942f7221 */ /* 0x000fe20000010000 */
[----:B------:R-:W-:Y:S01]  /*5100*/  MUFU.EX2 R219, R219 ;  /* 0x000000db00db7308 */ /* 0x000fe20000000800 */
[----:B------:R-:W-:Y:S01]  /*5110*/  LOP3.LUT R166, R173, UR17, R166, 0x96, !PT ;  /* 0x00000011ada67c12 */ /* 0x000fe2000f8e96a6 */
[----:B------:R-:W-:Y:S01]  /*5120*/  FADD.FTZ R39, R140, R39 ;  /* 0x000000278c277221 */ /* 0x000fe20000010000 */
[C---:B------:R-:W-:Y:S01]  /*5130*/  LOP3.LUT R13, R170.reuse, 0xffff, RZ, 0xc0, !PT ;  /* 0x0000ffffaa0d7812 */ /* 0x040fe200078ec0ff */
[C---:B------:R-:W-:Y:S01]  /*5140*/  HMMA.16816.F32 R112, R4.reuse, R16, R112 ;  /* 0x000000100470723c */ /* 0x040fe20000001870 */
[----:B------:R-:W-:Y:S01]  /*5150*/  LOP3.LUT R12, R170, 0xff, RZ, 0xc0, !PT ;  /* 0x000000ffaa0c7812 */ /* 0x000fe200078ec0ff */
[----:B------:R-:W-:Y:S01]  /*5160*/  FADD.FTZ R42, R154, R42 ;  /* 0x0000002a9a2a7221 */ /* 0x000fe20000010000 */
[----:B------:R-:W-:Y:S01]  /*5170*/  SHF.R.U32.HI R13, RZ, 0x8, R13 ;  /* 0x00000008ff0d7819 */ /* 0x000fe2000001160d */
[----:B------:R-:W-:Y:S01]  /*5180*/  MUFU.EX2 R147, R147 ;  /* 0x0000009300937308 */ /* 0x000fe20000000800 */
[----:B------:R-:W-:Y:S01]  /*5190*/  LOP3.LUT R65, R166, 0xffff, RZ, 0xc0, !PT ;  /* 0x0000ffffa6417812 */ /* 0x000fe200078ec0ff */
[----:B------:R-:W-:Y:S01]  /*51a0*/  FADD.FTZ R50, R156, R50 ;  /* 0x000000329c327221 */ /* 0x000fe20000010000 */
[----:B------:R-:W-:Y:S01]  /*51b0*/  SHF.R.U32.HI R16, RZ, 0x10, R170 ;  /* 0x00000010ff107819 */ /* 0x000fe200000116aa */
[----:B------:R-:W-:Y:S01]  /*51c0*/  HMMA.16816.F32 R84, R4, R14, R84 ;  /* 0x0000000e0454723c */ /* 0x000fe20000001854 */
[----:B------:R-:W-:Y:S01]  /*51d0*/  SHF.R.U32.HI R17, RZ, 0x10, R168 ;  /* 0x00000010ff117819 */ /* 0x000fe200000116a8 */
[----:B------:R-:W-:Y:S01]  /*51e0*/  FADD.FTZ R47, R142, R47 ;  /* 0x0000002f8e2f7221 */ /* 0x000fe20000010000 */
[----:B------:R-:W-:Y:S01]  /*51f0*/  LOP3.LUT R16, R16, 0xff, RZ, 0xc0, !PT ;  /* 0x000000ff10107812 */ /* 0x000fe200078ec0ff */
[----:B------:R-:W3:Y:S01]  /*5200*/  MUFU.EX2 R150, R150 ;  /* 0x0000009600967308 */ /* 0x000ee20000000800 */
[----:B------:R-:W-:Y:S01]  /*5210*/  LOP3.LUT R17, R17, 0xff, RZ, 0xc0, !PT ;  /* 0x000000ff11117812 */ /* 0x000fe200078ec0ff */
[----:B------:R-:W-:Y:S01]  /*5220*/  FADD.FTZ R39, R144, R39 ;  /* 0x0000002790277221 */ /* 0x000fe20000010000 */
[C---:B------:R-:W-:Y:S01]  /*5230*/  LOP3.LUT R15, R168.reuse, 0xffff, RZ, 0xc0, !PT ;  /* 0x0000ffffa80f7812 */ /* 0x040fe200078ec0ff */
[C---:B--2---:R-:W-:Y:S01]  /*5240*/  HMMA.16816.F32 R88, R24.reuse, R8, R88 ;  /* 0x000000081858723c */ /* 0x044fe20000001858 */
[----:B------:R-:W-:Y:S01]  /*5250*/  LOP3.LUT R14, R168, 0xff, RZ, 0xc0, !PT ;  /* 0x000000ffa80e7812 */ /* 0x000fe200078ec0ff */
[----:B------:R-:W-:Y:S01]  /*5260*/  FADD.FTZ R42, R158, R42 ;  /* 0x0000002a9e2a7221 */ /* 0x000fe20000010000 */
[----:B------:R-:W-:Y:S01]  /*5270*/  SHF.R.U32.HI R168, RZ, 0x18, R168 ;  /* 0x00000018ffa87819 */ /* 0x000fe200000116a8 */
[----:B------:R-:W2:Y:S01]  /*5280*/  MUFU.EX2 R139, R139 ;  /* 0x0000008b008b7308 */ /* 0x000ea20000000800 */
[----:B------:R-:W-:Y:S01]  /*5290*/  SHF.R.U32.HI R15, RZ, 0x8, R15 ;  /* 0x00000008ff0f7819 */ /* 0x000fe2000001160f */
[----:B------:R-:W-:Y:S01]  /*52a0*/  FADD.FTZ R50, R30, R50 ;  /* 0x000000321e327221 */ /* 0x000fe20000010000 */
[----:B------:R-:W-:Y:S01]  /*52b0*/  PRMT R12, R12, 0x5410, R13 ;  /* 0x000054100c0c7816 */ /* 0x000fe2000000000d */
[C---:B------:R-:W-:Y:S01]  /*52c0*/  HMMA.16816.F32 R72, R24.reuse, R18, R72 ;  /* 0x000000121848723c */ /* 0x040fe20000001848 */
[----:B------:R-:W-:Y:S01]  /*52d0*/  PRMT R14, R14, 0x5410, R15 ;  /* 0x000054100e0e7816 */ /* 0x000fe2000000000f */
[----:B------:R-:W-:Y:S01]  /*52e0*/  FADD.FTZ R47, R155, R47 ;  /* 0x0000002f9b2f7221 */ /* 0x000fe20000010000 */
[----:B------:R-:W-:Y:S01]  /*52f0*/  PRMT R13, R17, 0x5410, R168 ;  /* 0x00005410110d7816 */ /* 0x000fe200000000a8 */
[--C-:B------:R-:W-:Y:S01]  /*5300*/  HSET2.LE.AND R12, R12, R60.reuse, PT ;  /* 0x0000003c0c0c7233 */ /* 0x100fe20003803000 */
[----:B------:R-:W4:Y:S01]  /*5310*/  MUFU.EX2 R137, R137 ;  /* 0x0000008900897308 */ /* 0x000f220000000800 */
[--C-:B------:R-:W-:Y:S01]  /*5320*/  HSET2.LE.AND R14, R14, R60.reuse, PT ;  /* 0x0000003c0e0e7233 */ /* 0x100fe20003803000 */
[--C-:B------:R-:W-:Y:S01]  /*5330*/  SHF.R.U32.HI R67, RZ, 0x10, R166.reuse ;  /* 0x00000010ff437819 */ /* 0x100fe200000116a6 */
[----:B------:R-:W-:Y:S01]  /*5340*/  HMMA.16816.F32 R92, R24, R10, R92 ;  /* 0x0000000a185c723c */ /* 0x000fe2000000185c */
[--C-:B------:R-:W-:Y:S01]  /*5350*/  HSET2.LE.AND R13, R13, R60.reuse, PT ;  /* 0x0000003c0d0d7233 */ /* 0x100fe20003803000 */
[----:B------:R-:W-:Y:S01]  /*5360*/  LOP3.LUT R64, R166, 0xff, RZ, 0xc0, !PT ;  /* 0x000000ffa6407812 */ /* 0x000fe200078ec0ff */
[----:B------:R-:W-:Y:S01]  /*5370*/  FADD.FTZ R39, R143, R39 ;  /* 0x000000278f277221 */ /* 0x000fe20000010000 */
[----:B------:R-:W-:Y:S01]  /*5380*/  SHF.R.U32.HI R166, RZ, 0x18, R166 ;  /* 0x00000018ffa67819 */ /* 0x000fe200000116a6 */
[----:B------:R-:W-:Y:S01]  /*5390*/  MUFU.EX2 R138, R138 ;  /* 0x0000008a008a7308 */ /* 0x000fe20000000800 */
[----:B------:R-:W-:Y:S01]  /*53a0*/  SHF.R.U32.HI R65, RZ, 0x8, R65 ;  /* 0x00000008ff417819 */ /* 0x000fe20000011641 */
[----:B------:R-:W-:Y:S01]  /*53b0*/  FADD.FTZ R42, R28, R42 ;  /* 0x0000002a1c2a7221 */ /* 0x000fe20000010000 */
[----:B------:R-:W-:Y:S01]  /*53c0*/  SHF.R.U32.HI R27, RZ, 0x18, R170 ;  /* 0x00000018ff1b7819 */ /* 0x000fe200000116aa */
[C---:B------:R-:W-:Y:S01]  /*53d0*/  HMMA.16816.F32 R100, R4.reuse, R8, R100 ;  /* 0x000000080464723c */ /* 0x040fe20000001864 */
[----:B-1----:R-:W-:Y:S01]  /*53e0*/  F2FP.PACK_AB R24, R151, R152 ;  /* 0x000000989718723e */ /* 0x002fe200000000ff */
[----:B------:R-:W-:Y:S01]  /*53f0*/  FADD.FTZ R50, R31, R50 ;  /* 0x000000321f327221 */ /* 0x000fe20000010000 */
[----:B------:R-:W-:Y:S01]  /*5400*/  PRMT R27, R16, 0x5410, R27 ;  /* 0x00005410101b7816 */ /* 0x000fe2000000001b */
[----:B------:R-:W-:Y:S01]  /*5410*/  MUFU.EX2 R221, R221 ;  /* 0x000000dd00dd7308 */ /* 0x000fe20000000800 */
[----:B---3--:R-:W-:Y:S01]  /*5420*/  F2FP.PACK_AB R25, R150, R147 ;  /* 0x000000939619723e */ /* 0x008fe200000000ff */
[----:B------:R-:W-:Y:S01]  /*5430*/  FADD.FTZ R47, R157, R47 ;  /* 0x0000002f9d2f7221 */ /* 0x000fe20000010000 */
[----:B------:R-:W-:Y:S01]  /*5440*/  F2FP.PACK_AB R8, R218, R146 ;  /* 0x00000092da08723e */ /* 0x000fe200000000ff */
[----:B------:R-:W-:Y:S01]  /*5450*/  HSET2.LE.AND R27, R27, R60, PT ;  /* 0x0000003c1b1b7233 */ /* 0x000fe20003803000 */
[----:B------:R-:W-:Y:S01]  /*5460*/  F2FP.PACK_AB R26, R219, R160 ;  /* 0x000000a0db1a723e */ /* 0x000fe200000000ff */
[C---:B------:R-:W-:Y:S01]  /*5470*/  HMMA.16816.F32 R128, R4.reuse, R20, R128 ;  /* 0x000000140480723c */ /* 0x040fe20000001880 */
[----:B------:R-:W-:Y:S01]  /*5480*/  LOP3.LUT R24, R14, R24, RZ, 0xc0, !PT ;  /* 0x000000180e187212 */ /* 0x000fe200078ec0ff */
[----:B------:R-:W1:Y:S01]  /*5490*/  MUFU.EX2 R62, R62 ;  /* 0x0000003e003e7308 */ /* 0x000e620000000800 */
[----:B------:R-:W-:Y:S01]  /*54a0*/  LOP3.LUT R25, R13, R25, RZ, 0xc0, !PT ;  /* 0x000000190d197212 */ /* 0x000fe200078ec0ff */
[----:B------:R-:W-:Y:S01]  /*54b0*/  FADD.FTZ R39, R145, R39 ;  /* 0x0000002791277221 */ /* 0x000fe20000010000 */
[----:B------:R-:W-:Y:S01]  /*54c0*/  LOP3.LUT R26, R12, R26, RZ, 0xc0, !PT ;  /* 0x0000001a0c1a7212 */ /* 0x000fe200078ec0ff */
[----:B------:R-:W-:Y:S01]  /*54d0*/  FADD.FTZ R42, R29, R42 ;  /* 0x0000002a1d2a7221 */ /* 0x000fe20000010000 */
[----:B------:R-:W-:Y:S01]  /*54e0*/  LOP3.LUT R27, R27, R8, RZ, 0xc0, !PT ;  /* 0x000000081b1b7212 */ /* 0x000fe200078ec0ff */
[C---:B------:R-:W-:Y:S01]  /*54f0*/  HMMA.16816.F32 R116, R4.reuse, R22, R116 ;  /* 0x000000160474723c */ /* 0x040fe20000001874 */
[----:B------:R-:W3:Y:S01]  /*5500*/  LDSM.16.MT88.4 R20, [R188+0x7800] ;  /* 0x00780000bc14783b */ /* 0x000ee20000004200 */
[----:B------:R-:W-:Y:S01]  /*5510*/  MUFU.EX2 R66, R66 ;  /* 0x0000004200427308 */ /* 0x000fe20000000800 */
[----:B------:R-:W-:Y:S01]  /*5520*/  LOP3.LUT R67, R67, 0xff, RZ, 0xc0, !PT ;  /* 0x000000ff43437812 */ /* 0x000fe200078ec0ff */
[----:B--2---:R-:W-:Y:S01]  /*5530*/  FADD.FTZ R50, R139, R50 ;  /* 0x000000328b327221 */ /* 0x004fe20000010000 */
[----:B------:R-:W-:Y:S01]  /*5540*/  LDSM.16.MT88.4 R12, [R185+0x7800] ;  /* 0x00780000b90c783b */ /* 0x000fe20000004200 */
[----:B------:R-:W-:Y:S01]  /*5550*/  PRMT R64, R64, 0x5410, R65 ;  /* 0x0000541040407816 */ /* 0x000fe20000000041 */
[----:B------:R-:W-:Y:S01]  /*5560*/  FADD.FTZ R39, R152, R39 ;  /* 0x0000002798277221 */ /* 0x000fe20000010000 */
[----:B------:R-:W-:Y:S01]  /*5570*/  HMMA.16816.F32 R108, R4, R18, R108 ;  /* 0x00000012046c723c */ /* 0x000fe2000000186c */
[----:B------:R-:W2:Y:S01]  /*5580*/  LDSM.16.MT88.4 R16, [R186+0x7800] ;  /* 0x00780000ba10783b */ /* 0x000ea20000004200 */
[----:B------:R-:W-:Y:S01]  /*5590*/  MUFU.EX2 R220, R220 ;  /* 0x000000dc00dc7308 */ /* 0x000fe20000000800 */
[----:B----4-:R-:W-:Y:S01]  /*55a0*/  F2FP.PACK_AB R65, R137, R139 ;  /* 0x0000008b8941723e */ /* 0x010fe200000000ff */
[----:B-1----:R-:W-:-:S02]  /*55b0*/  FADD.FTZ R47, R62, R47 ;  /* 0x0000002f3e2f7221 */ /* 0x002fc40000010000 */
[----:B------:R-:W-:Y:S02]  /*55c0*/  FADD.FTZ R42, R147, R42 ;  /* 0x0000002a932a7221 */ /* 0x000fe40000010000 */
[----:B------:R-:W-:Y:S01]  /*55d0*/  HMMA.16816.F32 R96, R4, R10, R96 ;  /* 0x0000000a0460723c */ /* 0x000fe20000001860 */
[----:B------:R-:W1:Y:S01]  /*55e0*/  LDSM.16.MT88.4 R8, [R184+0x7800] ;  /* 0x00780000b808783b */ /* 0x000e620000004200 */
[----:B------:R-:W4:Y:S01]  /*55f0*/  MUFU.EX2 R59, R59 ;  /* 0x0000003b003b7308 */ /* 0x000f220000000800 */
[----:B------:R-:W-:Y:S02]  /*5600*/  FADD.FTZ R50, R137, R50 ;  /* 0x0000003289327221 */ /* 0x000fe40000010000 */
[----:B------:R-:W-:Y:S02]  /*5610*/  FADD.FTZ R39, R151, R39 ;  /* 0x0000002797277221 */ /* 0x000fe40000010000 */
[----:B------:R-:W-:Y:S01]  /*5620*/  LOP3.LUT R7, R172, 0xffff, RZ, 0xc0, !PT ;  /* 0x0000ffffac077812 */ /* 0x000fe200078ec0ff */
[----:B------:R-:W-:Y:S01]  /*5630*/  FADD.FTZ R42, R150, R42 ;  /* 0x0000002a962a7221 */ /* 0x000fe20000010000 */
        /* <DEDUP_REMOVED lines=9> */
[----:B----4-:R-:W-:Y:S01]  /*56d0*/  FADD.FTZ R47, R59, R47 ;  /* 0x0000002f3b2f7221 */ /* 0x010fe20000010000 */
[----:B------:R-:W-:Y:S01]  /*56e0*/  PRMT R4, R4, 0x5410, R7 ;  /* 0x0000541004047816 */ /* 0x000fe20000000007 */
[----:B------:R-:W-:Y:S01]  /*56f0*/  FADD.FTZ R218, R218, R42 ;  /* 0x0000002adada7221 */ /* 0x000fe20000010000 */
[----:B------:R-:W-:Y:S01]  /*5700*/  PRMT R7, R6, 0x5410, R5 ;  /* 0x0000541006077816 */ /* 0x000fe20000000005 */
[----:B------:R-:W-:Y:S01]  /*5710*/  FADD.FTZ R47, R66, R47 ;  /* 0x0000002f422f7221 */ /* 0x000fe20000010000 */
[----:B------:R-:W-:Y:S01]  /*5720*/  PRMT R5, R67, 0x5410, R166 ;  /* 0x0000541043057816 */ /* 0x000fe200000000a6 */
[--C-:B------:R-:W-:Y:S01]  /*5730*/  HSET2.LE.AND R6, R4, R60.reuse, PT ;  /* 0x0000003c04067233 */ /* 0x100fe20003803000 */
[----:B------:R-:W-:Y:S01]  /*5740*/  F2FP.PACK_AB R67, R220, R66 ;  /* 0x00000042dc43723e */ /* 0x000fe200000000ff */
[--C-:B------:R-:W-:Y:S01]  /*5750*/  HSET2.LE.AND R7, R7, R60.reuse, PT ;  /* 0x0000003c07077233 */ /* 0x100fe20003803000 */
[C---:B---3--:R-:W-:Y:S01]  /*5760*/  HMMA.16816.F32 R124, R24.reuse, R20, R124 ;  /* 0x00000014187c723c */ /* 0x048fe2000000187c */
        /* <DEDUP_REMOVED lines=30> */
[C---:B------:R-:W-:Y:S01]  /*5950*/  IMAD R0, R216.reuse, UR18, RZ ;  /* 0x00000012d8007c24 */ /* 0x040fe2000f8e02ff */
[----:B------:R-:W-:Y:S01]  /*5960*/  USHF.L.U32 UR5, UR4, 0x5, URZ ;  /* 0x0000000504057899 */ /* 0x000fe2000800063f */
[----:B------:R-:W-:Y:S01]  /*5970*/  IMAD.WIDE.U32 R4, R216, UR19, R234 ;  /* 0x00000013d8047c25 */ /* 0x000fe2000f8e00ea */
[----:B------:R-:W-:-:S03]  /*5980*/  ULDC.64 UR24, c[0x0][0x118] ;  /* 0x0000460000187ab9 */ /* 0x000fc60000000a00 */
[----:B------:R-:W-:Y:S01]  /*5990*/  IMAD R2, R2, UR19, R0 ;  /* 0x0000001302027c24 */ /* 0x000fe2000f8e0200 */
[----:B------:R-:W-:Y:S01]  /*59a0*/  BAR.SYNC.DEFER_BLOCKING 0x0 ;  /* 0x0000000000007b1d */ /* 0x000fe20000010000 */
[----:B------:R-:W-:Y:S01]  /*59b0*/  IMAD.U32 R0, RZ, RZ, UR4 ;  /* 0x00000004ff007e24 */ /* 0x000fe2000f8e00ff */
[----:B------:R-:W-:Y:S01]  /*59c0*/  LEA R6, P1, R4, c[0x0][0x170], 0x1 ;  /* 0x00005c0004067a11 */ /* 0x000fe200078208ff */
[----:B------:R-:W-:-:S03]  /*59d0*/  IMAD.IADD R2, R5, 0x1, R2 ;  /* 0x0000000105027824 */ /* 0x000fc600078e0202 */
[----:B------:R-:W-:Y:S02]  /*59e0*/  SHF.L.U64.HI R0, R0, 0x5, R132 ;  /* 0x0000000500007819 */ /* 0x000fe40000010284 */
[----:B------:R-:W-:Y:S02]  /*59f0*/  IADD3 R8, P0, R6, UR5, RZ ;  /* 0x0000000506087c10 */ /* 0x000fe4000ff1e0ff */
[----:B------:R-:W-:Y:S02]  /*5a00*/  LEA.HI.X R7, R4, c[0x0][0x174], R2, 0x1, P1 ;  /* 0x00005d0004077a11 */ /* 0x000fe400008f0c02 */
[----:B------:R-:W-:-:S03]  /*5a10*/  IADD3 R4, P1, R8, UR5, RZ ;  /* 0x0000000508047c10 */ /* 0x000fc6000ff3e0ff */
[----:B------:R-:W-:Y:S01]  /*5a20*/  IMAD.X R9, R0, 0x1, R7, P0 ;  /* 0x0000000100097824 */ /* 0x000fe200000e0607 */
[----:B------:R-:W-:-:S03]  /*5a30*/  IADD3 R2, P0, R4, UR5, RZ ;  /* 0x0000000504027c10 */ /* 0x000fc6000ff1e0ff */
[----:B------:R-:W-:-:S04]  /*5a40*/  IMAD.X R5, R9, 0x1, R0, P1 ;  /* 0x0000000109057824 */ /* 0x000fc800008e0600 */
[----:B------:R-:W-:Y:S01]  /*5a50*/  IMAD.X R3, R5, 0x1, R0, P0 ;  /* 0x0000000105037824 */ /* 0x000fe200000e0600 */
[----:B------:R-:W-:Y:S01]  /*5a60*/  @!PT LDS RZ, [RZ] ;  /* 0x00000000fffff984 */ /* 0x000fe20000000800 */
[----:B------:R-:W-:Y:S01]  /*5a70*/  @!PT LDS RZ, [RZ] ;  /* 0x00000000fffff984 */ /* 0x000fe20000000800 */
[----:B------:R-:W-:Y:S01]  /*5a80*/  @!PT LDS RZ, [RZ] ;  /* 0x00000000fffff984 */ /* 0x000fe20000000800 */
[----:B------:R1:W-:Y:S01]  /*5a90*/  LDGSTS.E.BYPASS.LTC128B.128 [R204+0x6000], [R6.64] ;  /* 0x0600000006cc7fae */ /* 0x0003e2000b901d56 */
[----:B------:R-:W-:-:S03]  /*5aa0*/  IADD3 R0, R217, -0x2, RZ ;  /* 0xfffffffed9007810 */ /* 0x000fc60007ffe0ff */
[----:B------:R2:W-:Y:S02]  /*5ab0*/  LDGSTS.E.BYPASS.LTC128B.128 [R204+0x6800], [R8.64] ;  /* 0x0680000008cc7fae */ /* 0x0005e4000b901d56 */
[----:B------:R-:W-:Y:S02]  /*5ac0*/  IMAD R0, R0, 0x40, R244 ;  /* 0x0000004000007824 */ /* 0x000fe400078e02f4 */
[----:B------:R1:W-:Y:S04]  /*5ad0*/  LDGSTS.E.BYPASS.LTC128B.128 [R204+0x7000], [R4.64] ;  /* 0x0700000004cc7fae */ /* 0x0003e8000b901d56 */
[----:B------:R3:W-:Y:S04]  /*5ae0*/  LDGSTS.E.BYPASS.LTC128B.128 [R204+0x7800], [R2.64] ;  /* 0x0780000002cc7fae */ /* 0x0007e8000b901d56 */
[----:B------:R-:W-:Y:S04]  /*5af0*/  LDSM.16.M88.4 R36, [R194+0x2000] ;  /* 0x00200000c224783b */ /* 0x000fe80000000200 */
[----:B------:R-:W-:Y:S04]  /*5b00*/  LDSM.16.M88.4 R32, [R194] ;  /* 0x00000000c220783b */ /* 0x000fe80000000200 */
[----:B------:R-:W4:Y:S04]  /*5b10*/  LDSM.16.M88.4 R64, [R193+0x4800] ;  /* 0x00480000c140783b */ /* 0x000f280000000200 */
[----:B------:R-:W5:Y:S04]  /*5b20*/  LDSM.16.M88.4 R48, [R193+0x5000] ;  /* 0x00500000c130783b */ /* 0x000f680000000200 */
[----:B------:R-:W-:Y:S04]  /*5b30*/  LDSM.16.M88.4 R160, [R193+0x5800] ;  /* 0x00580000c1a0783b */ /* 0x000fe80000000200 */
[----:B-1----:R-:W1:Y:S01]  /*5b40*/  LDSM.16.M88.4 R4, [R193+0x4000] ;  /* 0x00400000c104783b */ /* 0x002e620000000200 */
[----:B---3--:R-:W-:-:S03]  /*5b50*/  IADD3 R2, R0, 0x1, RZ ;  /* 0x0000000100027810 */ /* 0x008fc60007ffe0ff */
[----:B------:R-:W-:Y:S01]  /*5b60*/  LDSM.16.M88.4 R224, [R187+0x4000] ;  /* 0x00400000bbe0783b */ /* 0x000fe20000000200 */
[----:B------:R-:W-:Y:S02]  /*5b70*/  IADD3 R3, R0, 0x8, RZ ;  /* 0x0000000800037810 */ /* 0x000fe40007ffe0ff */
[C---:B------:R-:W-:Y:S01]  /*5b80*/  ISETP.GE.AND P4, PT, R2.reuse, R237, PT ;  /* 0x000000ed0200720c */ /* 0x040fe20003f86270 */
[----:B------:R-:W3:Y:S01]  /*5b90*/  LDSM.16.M88.4 R16, [R192] ;  /* 0x00000000c010783b */ /* 0x000ee20000000200 */
[CC--:B------:R-:W-:Y:S02]  /*5ba0*/  ISETP.GE.AND P3, PT, R2.reuse, R236.reuse, PT ;  /* 0x000000ec0200720c */ /* 0x0c0fe40003f66270 */
[C---:B------:R-:W-:Y:S01]  /*5bb0*/  ISETP.GE.AND P1, PT, R2.reuse, R231, PT ;  /* 0x000000e70200720c */ /* 0x040fe20003f26270 */
[----:B------:R-:W2:Y:S01]  /*5bc0*/  LDSM.16.M88.4 R156, [R192+0x2000] ;  /* 0x00200000c09c783b */ /* 0x000ea20000000200 */
[----:B------:R-:W-:Y:S02]  /*5bd0*/  ISETP.GE.AND P0, PT, R2, R229, PT ;  /* 0x000000e50200720c */ /* 0x000fe40003f06270 */
[C---:B------:R-:W-:Y:S01]  /*5be0*/  ISETP.GE.AND P5, PT, R3.reuse, R237, PT ;  /* 0x000000ed0300720c */ /* 0x040fe20003fa6270 */
[----:B------:R-:W3:Y:S01]  /*5bf0*/  LDSM.16.M88.4 R28, [R187+0x4800] ;  /* 0x00480000bb1c783b */ /* 0x000ee20000000200 */
[----:B------:R-:W-:-:S02]  /*5c00*/  ISETP.GE.AND P2, PT, R3, R236, PT ;  /* 0x000000ec0300720c */ /* 0x000fc40003f46270 */
[----:B------:R-:W-:Y:S01]  /*5c10*/  IADD3 R2, R0, 0x9, RZ ;  /* 0x0000000900027810 */ /* 0x000fe20007ffe0ff */
[----:B------:R-:W3:Y:S01]  /*5c20*/  LDSM.16.M88.4 R20, [R187+0x5800] ;  /* 0x00580000bb14783b */ /* 0x000ee20000000200 */
[----:B------:R-:W-:-:S03]  /*5c30*/  ISETP.GE.AND P6, PT, R3, R231, PT ;  /* 0x000000e70300720c */ /* 0x000fc60003fc6270 */
[----:B------:R-:W3:Y:S01]  /*5c40*/  LDSM.16.M88.4 R24, [R187+0x5000] ;  /* 0x00500000bb18783b */ /* 0x000ee20000000200 */
[C---:B----4-:R-:W-:Y:S03]  /*5c50*/  HMMA.16816.F32 R144, R36.reuse, R64, RZ ;  /* 0x000000402490723c */ /* 0x050fe600000018ff */
[----:B------:R-:W-:Y:S04]  /*5c60*/  LDSM.16.M88.4 R176, [R190] ;  /* 0x00000000beb0783b */ /* 0x000fe80000000200 */
[----:B------:R-:W4:Y:S01]  /*5c70*/  LDSM.16.M88.4 R172, [R191] ;  /* 0x00000000bfac783b */ /* 0x000f220000000200 */
[C---:B-----5:R-:W-:Y:S03]  /*5c80*/  HMMA.16816.F32 R56, R36.reuse, R48, RZ ;  /* 0x000000302438723c */ /* 0x060fe600000018ff */
[----:B------:R-:W5:Y:S04]  /*5c90*/  LDSM.16.M88.4 R168, [R191+0x2000] ;  /* 0x00200000bfa8783b */ /* 0x000f680000000200 */
[----:B------:R-:W3:Y:S01]  /*5ca0*/  LDSM.16.M88.4 R164, [R183] ;  /* 0x00000000b7a4783b */ /* 0x000ee20000000200 */
[C---:B-1----:R-:W-:Y:S03]  /*5cb0*/  HMMA.16816.F32 R12, R36.reuse, R4, RZ ;  /* 0x00000004240c723c */ /* 0x042fe600000018ff */
[----:B------:R-:W0:Y:S05]  /*5cc0*/  LDGDEPBAR ;  /* 0x00000000000079af */ /* 0x000e2a0000000000 */
[----:B--2---:R-:W-:Y:S08]  /*5cd0*/  HMMA.16816.F32 R8, R36, R6, RZ ;  /* 0x000000062408723c */ /* 0x004ff000000018ff */
[C---:B------:R-:W-:Y:S08]  /*5ce0*/  HMMA.16816.F32 R152, R32.reuse, R4, RZ ;  /* 0x000000042098723c */ /* 0x040ff000000018ff */
[----:B------:R-:W-:Y:S08]  /*5cf0*/  HMMA.16816.F32 R4, R32, R6, RZ ;  /* 0x000000062004723c */ /* 0x000ff000000018ff */
[C---:B------:R-:W-:Y:S08]  /*5d00*/  HMMA.16816.F32 R140, R36.reuse, R66, RZ ;  /* 0x00000042248c723c */ /* 0x040ff000000018ff */
[----:B------:R-:W-:Y:S08]  /*5d10*/  HMMA.16816.F32 R52, R36, R50, RZ ;  /* 0x000000322434723c */ /* 0x000ff000000018ff */
[C---:B------:R-:W-:Y:S08]  /*5d20*/  HMMA.16816.F32 R148, R32.reuse, R64, RZ ;  /* 0x000000402094723c */ /* 0x040ff000000018ff */
[----:B------:R-:W-:Y:S08]  /*5d30*/  HMMA.16816.F32 R60, R32, R48, RZ ;  /* 0x00000030203c723c */ /* 0x000ff000000018ff */
[----:B------:R-:W-:Y:S08]  /*5d40*/  HMMA.16816.F32 R40, R36, R160, RZ ;  /* 0x000000a02428723c */ /* 0x000ff000000018ff */
[C---:B------:R-:W-:Y:S08]  /*5d50*/  HMMA.16816.F32 R64, R32.reuse, R66, RZ ;  /* 0x000000422040723c */ /* 0x040ff000000018ff */
[C---:B------:R-:W-:Y:S08]  /*5d60*/  HMMA.16816.F32 R48, R32.reuse, R50, RZ ;  /* 0x000000322030723c */ /* 0x040ff000000018ff */
[----:B------:R-:W-:Y:S08]  /*5d70*/  HMMA.16816.F32 R44, R32, R160, RZ ;  /* 0x000000a0202c723c */ /* 0x000ff000000018ff */
[-C--:B------:R-:W-:Y:S08]  /*5d80*/  HMMA.16816.F32 R36, R36, R162.reuse, RZ ;  /* 0x000000a22424723c */ /* 0x080ff000000018ff */
[----:B------:R-:W-:Y:S01]  /*5d90*/  HMMA.16816.F32 R32, R32, R162, RZ ;  /* 0x000000a22020723c */ /* 0x000fe200000018ff */
[----:B------:R-:W-:Y:S07]  /*5da0*/  LDSM.16.M88.4 R160, [R182] ;  /* 0x00000000b6a0783b */ /* 0x000fee0000000200 */
[-C--:B---3--:R-:W-:Y:S08]  /*5db0*/  HMMA.16816.F32 R4, R16, R226.reuse, R4 ;  /* 0x000000e21004723c */ /* 0x088ff00000001804 */
[C---:B------:R-:W-:Y:S08]  /*5dc0*/  HMMA.16816.F32 R8, R156.reuse, R226, R8 ;  /* 0x000000e29c08723c */ /* 0x040ff00000001808 */
[C---:B------:R-:W-:Y:S08]  /*5dd0*/  HMMA.16816.F32 R144, R156.reuse, R28, R144 ;  /* 0x0000001c9c90723c */ /* 0x040ff00000001890 */
[C---:B------:R-:W-:Y:S08]  /*5de0*/  HMMA.16816.F32 R40, R156.reuse, R20, R40 ;  /* 0x000000149c28723c */ /* 0x040ff00000001828 */
[C---:B------:R-:W-:Y:S08]  /*5df0*/  HMMA.16816.F32 R140, R156.reuse, R30, R140 ;  /* 0x0000001e9c8c723c */ /* 0x040ff0000000188c */
[----:B------:R-:W-:Y:S08]  /*5e00*/  HMMA.16816.F32 R36, R156, R22, R36 ;  /* 0x000000169c24723c */ /* 0x000ff00000001824 */
[C---:B------:R-:W-:Y:S08]  /*5e10*/  HMMA.16816.F32 R148, R16.reuse, R28, R148 ;  /* 0x0000001c1094723c */ /* 0x040ff00000001894 */
[C---:B------:R-:W-:Y:S08]  /*5e20*/  HMMA.16816.F32 R44, R16.reuse, R20, R44 ;  /* 0x00000014102c723c */ /* 0x040ff0000000182c */
[C---:B------:R-:W-:Y:S01]  /*5e30*/  HMMA.16816.F32 R64, R16.reuse, R30, R64 ;  /* 0x0000001e1040723c */ /* 0x040fe20000001840 */
[----:B------:R-:W-:Y:S07]  /*5e40*/  LDSM.16.M88.4 R28, [R189] ;  /* 0x00000000bd1c783b */ /* 0x000fee0000000200 */
[----:B------:R-:W-:Y:S01]  /*5e50*/  HMMA.16816.F32 R32, R16, R22, R32 ;  /* 0x000000161020723c */ /* 0x000fe20000001820 */
[----:B------:R-:W1:Y:S07]  /*5e60*/  LDSM.16.M88.4 R20, [R180] ;  /* 0x00000000b414783b */ /* 0x000e6e0000000200 */
[C---:B------:R-:W-:Y:S08]  /*5e70*/  HMMA.16816.F32 R56, R156.reuse, R24, R56 ;  /* 0x000000189c38723c */ /* 0x040ff00000001838 */
[----:B------:R-:W-:Y:S08]  /*5e80*/  HMMA.16816.F32 R52, R156, R26, R52 ;  /* 0x0000001a9c34723c */ /* 0x000ff00000001834 */
[C---:B------:R-:W-:Y:S08]  /*5e90*/  HMMA.16816.F32 R60, R16.reuse, R24, R60 ;  /* 0x00000018103c723c */ /* 0x040ff0000000183c */
[----:B------:R-:W-:Y:S01]  /*5ea0*/  HMMA.16816.F32 R48, R16, R26, R48 ;  /* 0x0000001a1030723c */ /* 0x000fe20000001830 */
[----:B------:R-:W2:Y:S07]  /*5eb0*/  LDSM.16.M88.4 R24, [R189+0x2000] ;  /* 0x00200000bd18783b */ /* 0x000eae0000000200 */
[-C--:B------:R-:W-:Y:S01]  /*5ec0*/  HMMA.16816.F32 R12, R156, R224.reuse, R12 ;  /* 0x000000e09c0c723c */ /* 0x080fe2000000180c */
[----:B------:R-:W3:Y:S07]  /*5ed0*/  LDSM.16.M88.4 R156, [R181] ;  /* 0x00000000b59c783b */ /* 0x000eee0000000200 */
[----:B------:R-:W-:Y:S01]  /*5ee0*/  HMMA.16816.F32 R152, R16, R224, R152 ;  /* 0x000000e01098723c */ /* 0x000fe20000001898 */
[----:B------:R-:W2:Y:S07]  /*5ef0*/  LDSM.16.M88.4 R16, [R180+0x800] ;  /* 0x00080000b410783b */ /* 0x000eae0000000200 */
[-C--:B----4-:R-:W-:Y:S08]  /*5f00*/  HMMA.16816.F32 R4, R172, R178.reuse, R4 ;  /* 0x000000b2ac04723c */ /* 0x090ff00000001804 */
[----:B-----5:R-:W-:Y:S08]  /*5f10*/  HMMA.16816.F32 R8, R168, R178, R8 ;  /* 0x000000b2a808723c */ /* 0x020ff00000001808 */
[----:B------:R-:W-:Y:S08]  /*5f20*/  HMMA.16816.F32 R148, R172, R164, R148 ;  /* 0x000000a4ac94723c */ /* 0x000ff00000001894 */
[----:B-1----:R-:W-:Y:S08]  /*5f30*/  HMMA.16816.F32 R4, R28, R22, R4 ;  /* 0x000000161c04723c */ /* 0x002ff00000001804 */
[----:B------:R-:W-:Y:S08]  /*5f40*/  HMMA.16816.F32 R144, R168, R164, R144 ;  /* 0x000000a4a890723c */ /* 0x000ff00000001890 */
[----:B--2---:R-:W-:Y:S08]  /*5f50*/  HMMA.16816.F32 R8, R24, R22, R8 ;  /* 0x000000161808723c */ /* 0x004ff00000001808 */
[C---:B---3--:R-:W-:Y:S08]  /*5f60*/  HMMA.16816.F32 R40, R168.reuse, R156, R40 ;  /* 0x0000009ca828723c */ /* 0x048ff00000001828 */
[----:B------:R-:W-:Y:S08]  /*5f70*/  HMMA.16816.F32 R36, R168, R158, R36 ;  /* 0x0000009ea824723c */ /* 0x000ff00000001824 */
[----:B------:R-:W-:Y:S01]  /*5f80*/  HMMA.16816.F32 R44, R172, R156, R44 ;  /* 0x0000009cac2c723c */ /* 0x000fe2000000182c */
[----:B------:R-:W-:-:S02]  /*5f90*/  FSEL R8, R8, -INF , !P6 ;  /* 0xff80000008087808 */ /* 0x000fc40007000000 */
[----:B------:R-:W-:-:S04]  /*5fa0*/  ISETP.GE.AND P6, PT, R2, R237, PT ;  /* 0x000000ed0200720c */ /* 0x000fc80003fc6270 */
[----:B------:R-:W-:Y:S01]  /*5fb0*/  FSEL R224, R5, -INF , !P6 ;  /* 0xff80000005e07808 */ /* 0x000fe20007000000 */
[C---:B------:R-:W-:Y:S01]  /*5fc0*/  HMMA.16816.F32 R32, R172.reuse, R158, R32 ;  /* 0x0000009eac20723c */ /* 0x040fe20000001820 */
[----:B------:R-:W1:Y:S07]  /*5fd0*/  LDSM.16.M88.4 R156, [R180+0x1000] ;  /* 0x00100000b49c783b */ /* 0x000e6e0000000200 */
[----:B------:R-:W-:Y:S08]  /*5fe0*/  HMMA.16816.F32 R64, R172, R166, R64 ;  /* 0x000000a6ac40723c */ /* 0x000ff00000001840 */
[----:B------:R-:W-:Y:S08]  /*5ff0*/  HMMA.16816.F32 R148, R28, R16, R148 ;  /* 0x000000101c94723c */ /* 0x000ff00000001894 */
[----:B------:R-:W-:Y:S08]  /*6000*/  HMMA.16816.F32 R140, R168, R166, R140 ;  /* 0x000000a6a88c723c */ /* 0x000ff0000000188c */
[C---:B------:R-:W-:Y:S08]  /*6010*/  HMMA.16816.F32 R152, R172.reuse, R176, R152 ;  /* 0x000000b0ac98723c */ /* 0x040ff00000001898 */
[C---:B------:R-:W-:Y:S08]  /*6020*/  HMMA.16816.F32 R60, R172.reuse, R160, R60 ;  /* 0x000000a0ac3c723c */ /* 0x040ff0000000183c */
[----:B------:R-:W-:Y:S07]  /*6030*/  HMMA.16816.F32 R48, R172, R162, R48 ;  /* 0x000000a2ac30723c */ /* 0x000fee0000001830 */
[----:B------:R-:W-:Y:S01]  /*6040*/  FSEL R175, R4, -INF , !P5 ;  /* 0xff80000004af7808 */ /* 0x000fe20006800000 */
[----:B------:R-:W-:Y:S01]  /*6050*/  HMMA.16816.F32 R144, R24, R16, R144 ;  /* 0x000000101890723c */ /* 0x000fe20000001890 */
[----:B------:R-:W-:-:S02]  /*6060*/  FSEL R174, R6, -INF , !P2 ;  /* 0xff80000006ae7808 */ /* 0x000fc40005000000 */
[----:B------:R-:W-:Y:S02]  /*6070*/  ISETP.GE.AND P5, PT, R3, R229, PT ;  /* 0x000000e50300720c */ /* 0x000fe40003fa6270 */
[----:B------:R-:W-:Y:S02]  /*6080*/  ISETP.GE.AND P2, PT, R2, R231, PT ;  /* 0x000000e70200720c */ /* 0x000fe40003f46270 */
[----:B------:R-:W-:Y:S01]  /*6090*/  FSEL R10, R10, -INF , !P5 ;  /* 0xff8000000a0a7808 */ /* 0x000fe20006800000 */
[----:B------:R-:W-:Y:S01]  /*60a0*/  HMMA.16816.F32 R56, R168, R160, R56 ;  /* 0x000000a0a838723c */ /* 0x000fe20000001838 */
[----:B------:R-:W-:Y:S02]  /*60b0*/  FSEL R9, R9, -INF , !P2 ;  /* 0xff80000009097808 */ /* 0x000fe40005000000 */
[C---:B------:R-:W-:Y:S02]  /*60c0*/  ISETP.GE.AND P5, PT, R2.reuse, R229, PT ;  /* 0x000000e50200720c */ /* 0x040fe40003fa6270 */
[----:B------:R-:W-:-:S02]  /*60d0*/  ISETP.GE.AND P2, PT, R2, R236, PT ;  /* 0x000000ec0200720c */ /* 0x000fc40003f46270 */
[----:B------:R-:W-:Y:S01]  /*60e0*/  IADD3 R2, R0, 0x10, RZ ;  /* 0x0000001000027810 */ /* 0x000fe20007ffe0ff */
[-C--:B------:R-:W-:Y:S01]  /*60f0*/  HMMA.16816.F32 R64, R28, R18.reuse, R64 ;  /* 0x000000121c40723c */ /* 0x080fe20000001840 */
[----:B------:R-:W-:Y:S02]  /*6100*/  FSEL R11, R11, -INF , !P5 ;  /* 0xff8000000b0b7808 */ /* 0x000fe40006800000 */
[----:B------:R-:W-:Y:S02]  /*6110*/  ISETP.GE.AND P5, PT, R2, R237, PT ;  /* 0x000000ed0200720c */ /* 0x000fe40003fa6270 */
[----:B------:R-:W-:Y:S02]  /*6120*/  FSEL R178, R7, -INF , !P2 ;  /* 0xff80000007b27808 */ /* 0x000fe40005000000 */
[----:B------:R-:W-:Y:S01]  /*6130*/  FSEL R160, R148, -INF , !P5 ;  /* 0xff80000094a07808 */ /* 0x000fe20006800000 */
[----:B------:R-:W-:Y:S01]  /*6140*/  HMMA.16816.F32 R140, R24, R18, R140 ;  /* 0x00000012188c723c */ /* 0x000fe2000000188c */
[C---:B------:R-:W-:Y:S01]  /*6150*/  ISETP.GE.AND P2, PT, R2.reuse, R236, PT ;  /* 0x000000ec0200720c */ /* 0x040fe20003f46270 */
[----:B------:R-:W2:Y:S01]  /*6160*/  LDSM.16.M88.4 R4, [R180+0x1800] ;  /* 0x00180000b404783b */ /* 0x000ea20000000200 */
[----:B------:R-:W-:Y:S01]  /*6170*/  ISETP.GE.AND P6, PT, R2, R231, PT ;  /* 0x000000e70200720c */ /* 0x000fe20003fc6270 */
[----:B------:R-:W-:-:S04]  /*6180*/  DEPBAR.LE SB0, 0x0 ;  /* 0x000080000000791a */ /* 0x000fc80000000000 */
[----:B------:R-:W-:Y:S01]  /*6190*/  ISETP.GE.AND P5, PT, R2, R229, PT ;  /* 0x000000e50200720c */ /* 0x000fe20003fa6270 */
[----:B------:R-:W-:Y:S01]  /*61a0*/  HMMA.16816.F32 R52, R168, R162, R52 ;  /* 0x000000a2a834723c */ /* 0x000fe20000001834 */
[----:B------:R-:W-:Y:S02]  /*61b0*/  IADD3 R2, R0, 0x11, RZ ;  /* 0x0000001100027810 */ /* 0x000fe40007ffe0ff */
[----:B------:R-:W-:Y:S02]  /*61c0*/  FSEL R150, R150, -INF , !P2 ;  /* 0xff80000096967808 */ /* 0x000fe40005000000 */
[----:B------:R-:W-:Y:S02]  /*61d0*/  ISETP.GE.AND P2, PT, R2, R237, PT ;  /* 0x000000ed0200720c */ /* 0x000fe40003f46270 */
[----:B------:R-:W-:Y:S01]  /*61e0*/  IADD3 R3, R0, 0x18, RZ ;  /* 0x0000001800037810 */ /* 0x000fe20007ffe0ff */
[----:B-1----:R-:W-:Y:S01]  /*61f0*/  HMMA.16816.F32 R60, R28, R156, R60 ;  /* 0x0000009c1c3c723c */ /* 0x002fe2000000183c */
[----:B------:R-:W-:-:S02]  /*6200*/  FSEL R161, R149, -INF , !P2 ;  /* 0xff80000095a17808 */ /* 0x000fc40005000000 */
[----:B------:R-:W-:Y:S02]  /*6210*/  ISETP.GE.AND P2, PT, R2, R229, PT ;  /* 0x000000e50200720c */ /* 0x000fe40003f46270 */
[----:B------:R-:W-:Y:S02]  /*6220*/  FSEL R165, R146, -INF , !P5 ;  /* 0xff80000092a57808 */ /* 0x000fe40006800000 */
[----:B------:R-:W-:Y:S01]  /*6230*/  ISETP.GE.AND P5, PT, R2, R231, PT ;  /* 0x000000e70200720c */ /* 0x000fe20003fa6270 */
[----:B------:R-:W-:Y:S01]  /*6240*/  HMMA.16816.F32 R12, R168, R176, R12 ;  /* 0x000000b0a80c723c */ /* 0x000fe2000000180c */
[----:B------:R-:W-:Y:S02]  /*6250*/  FSEL R163, R147, -INF , !P2 ;  /* 0xff80000093a37808 */ /* 0x000fe40005000000 */
[----:B------:R-:W-:Y:S02]  /*6260*/  ISETP.GE.AND P2, PT, R3, R237, PT ;  /* 0x000000ed0300720c */ /* 0x000fe40003f46270 */
[----:B------:R-:W-:-:S02]  /*6270*/  FSEL R146, R145, -INF , !P5 ;  /* 0xff80000091927808 */ /* 0x000fc40006800000 */
[----:B------:R-:W-:Y:S01]  /*6280*/  FSEL R169, R144, -INF , !P6 ;  /* 0xff80000090a97808 */ /* 0x000fe20007000000 */
[----:B------:R-:W-:Y:S01]  /*6290*/  HMMA.16816.F32 R56, R24, R156, R56 ;  /* 0x0000009c1838723c */ /* 0x000fe20000001838 */
[-C--:B------:R-:W-:Y:S02]  /*62a0*/  ISETP.GE.AND P6, PT, R2, R236.reuse, PT ;  /* 0x000000ec0200720c */ /* 0x080fe40003fc6270 */
[C---:B------:R-:W-:Y:S02]  /*62b0*/  ISETP.GE.AND P5, PT, R3.reuse, R236, PT ;  /* 0x000000ec0300720c */ /* 0x040fe40003fa6270 */
[----:B------:R-:W-:Y:S02]  /*62c0*/  FSEL R162, R64, -INF , !P2 ;  /* 0xff80000040a27808 */ /* 0x000fe40005000000 */
[----:B------:R-:W-:Y:S01]  /*62d0*/  IADD3 R2, R0, 0x19, RZ ;  /* 0x0000001900027810 */ /* 0x000fe20007ffe0ff */
[----:B------:R-:W-:Y:S01]  /*62e0*/  HMMA.16816.F32 R48, R28, R158, R48 ;  /* 0x0000009e1c30723c */ /* 0x000fe20000001830 */
[----:B------:R-:W-:-:S02]  /*62f0*/  ISETP.GE.AND P2, PT, R3, R229, PT ;  /* 0x000000e50300720c */ /* 0x000fc40003f46270 */
[----:B------:R-:W-:Y:S02]  /*6300*/  FSEL R156, R66, -INF , !P5 ;  /* 0xff800000429c7808 */ /* 0x000fe40006800000 */
[----:B------:R-:W-:Y:S02]  /*6310*/  FSEL R151, R151, -INF , !P6 ;  /* 0xff80000097977808 */ /* 0x000fe40007000000 */
[-C--:B------:R-:W-:Y:S01]  /*6320*/  ISETP.GE.AND P5, PT, R2, R231.reuse, PT ;  /* 0x000000e70200720c */ /* 0x080fe20003fa6270 */
[----:B------:R-:W-:Y:S01]  /*6330*/  HMMA.16816.F32 R52, R24, R158, R52 ;  /* 0x0000009e1834723c */ /* 0x000fe20000001834 */
[----:B------:R-:W-:Y:S02]  /*6340*/  FSEL R166, R142, -INF , !P2 ;  /* 0xff8000008ea67808 */ /* 0x000fe40005000000 */
[----:B------:R-:W-:Y:S02]  /*6350*/  ISETP.GE.AND P6, PT, R3, R231, PT ;  /* 0x000000e70300720c */ /* 0x000fe40003fc6270 */
[----:B------:R-:W-:-:S02]  /*6360*/  ISETP.GE.AND P2, PT, R2, R229, PT ;  /* 0x000000e50200720c */ /* 0x000fc40003f46270 */
[----:B------:R-:W-:Y:S01]  /*6370*/  IADD3 R3, R0, 0x20, RZ ;  /* 0x0000002000037810 */ /* 0x000fe20007ffe0ff */
[----:B--2---:R-:W-:Y:S01]  /*6380*/  HMMA.16816.F32 R44, R28, R4, R44 ;  /* 0x000000041c2c723c */ /* 0x004fe2000000182c */
[----:B------:R-:W-:Y:S02]  /*6390*/  FSEL R147, R141, -INF , !P5 ;  /* 0xff8000008d937808 */ /* 0x000fe40006800000 */
[----:B------:R-:W-:Y:S02]  /*63a0*/  FSEL R171, R140, -INF , !P6 ;  /* 0xff8000008cab7808 */ /* 0x000fe40007000000 */
[C---:B------:R-:W-:Y:S02]  /*63b0*/  ISETP.GE.AND P5, PT, R2.reuse, R236, PT ;  /* 0x000000ec0200720c */ /* 0x040fe40003fa6270 */
[----:B------:R-:W-:Y:S01]  /*63c0*/  FSEL R167, R143, -INF , !P2 ;  /* 0xff8000008fa77808 */ /* 0x000fe20005000000 */
[----:B------:R-:W-:Y:S01]  /*63d0*/  HMMA.16816.F32 R12, R24, R20, R12 ;  /* 0x00000014180c723c */ /* 0x000fe2000000180c */
[----:B------:R-:W-:-:S02]  /*63e0*/  ISETP.GE.AND P6, PT, R2, R237, PT ;  /* 0x000000ed0200720c */ /* 0x000fc40003fc6270 */
[----:B------:R-:W-:Y:S02]  /*63f0*/  ISETP.GE.AND P2, PT, R3, R236, PT ;  /* 0x000000ec0300720c */ /* 0x000fe40003f46270 */
[----:B------:R-:W-:Y:S02]  /*6400*/  IADD3 R2, R0, 0x21, RZ ;  /* 0x0000002100027810 */ /* 0x000fe40007ffe0ff */
[----:B------:R-:W-:Y:S01]  /*6410*/  FSEL R159, R67, -INF , !P5 ;  /* 0xff800000439f7808 */ /* 0x000fe20006800000 */
[----:B------:R-:W-:Y:S01]  /*6420*/  HMMA.16816.F32 R40, R24, R4, R40 ;  /* 0x000000041828723c */ /* 0x000fe20000001828 */
[-C--:B------:R-:W-:Y:S02]  /*6430*/  ISETP.GE.AND P5, PT, R3, R237.reuse, PT ;  /* 0x000000ed0300720c */ /* 0x080fe40003fa6270 */
[----:B------:R-:W-:Y:S02]  /*6440*/  FSEL R62, R62, -INF , !P2 ;  /* 0xff8000003e3e7808 */ /* 0x000fe40005000000 */
[----:B------:R-:W-:-:S02]  /*6450*/  ISETP.GE.AND P2, PT, R2, R237, PT ;  /* 0x000000ed0200720c */ /* 0x000fc40003f46270 */
[----:B------:R-:W-:Y:S01]  /*6460*/  FSEL R60, R60, -INF , !P5 ;  /* 0xff8000003c3c7808 */ /* 0x000fe20006800000 */
[----:B------:R-:W-:Y:S01]  /*6470*/  HMMA.16816.F32 R152, R28, R20, R152 ;  /* 0x000000141c98723c */ /* 0x000fe20000001898 */
[----:B------:R-:W-:Y:S02]  /*6480*/  FSEL R164, R65, -INF , !P6 ;  /* 0xff80000041a47808 */ /* 0x000fe40007000000 */
[----:B------:R-:W-:Y:S02]  /*6490*/  ISETP.GE.AND P5, PT, R3, R229, PT ;  /* 0x000000e50300720c */ /* 0x000fe40003fa6270 */
[----:B------:R-:W-:Y:S02]  /*64a0*/  FSEL R61, R61, -INF , !P2 ;  /* 0xff8000003d3d7808 */ /* 0x000fe40005000000 */
[----:B------:R-:W-:Y:S01]  /*64b0*/  ISETP.GE.AND P6, PT, R3, R231, PT ;  /* 0x000000e70300720c */ /* 0x000fe20003fc6270 */
[----:B------:R-:W-:Y:S01]  /*64c0*/  HMMA.16816.F32 R36, R24, R6, R36 ;  /* 0x000000061824723c */ /* 0x000fe20000001824 */
[----:B------:R-:W-:-:S02]  /*64d0*/  ISETP.GE.AND P2, PT, R2, R229, PT ;  /* 0x000000e50200720c */ /* 0x000fc40003f46270 */
[----:B------:R-:W-:Y:S02]  /*64e0*/  IADD3 R3, R0, 0x28, RZ ;  /* 0x0000002800037810 */ /* 0x000fe40007ffe0ff */
[----:B------:R-:W-:Y:S02]  /*64f0*/  FSEL R140, R58, -INF , !P5 ;  /* 0xff8000003a8c7808 */ /* 0x000fe40006800000 */
[----:B------:R-:W-:Y:S01]  /*6500*/  ISETP.GE.AND P5, PT, R2, R231, PT ;  /* 0x000000e70200720c */ /* 0x000fe20003fa6270 */
[----:B------:R-:W-:Y:S01]  /*6510*/  HMMA.16816.F32 R32, R28, R6, R32 ;  /* 0x000000061c20723c */ /* 0x000fe20000001820 */
[----:B------:R-:W-:Y:S01]  /*6520*/  FSEL R144, R59, -INF , !P2 ;  /* 0xff8000003b907808 */ /* 0x000fe20005000000 */
[----:B------:R-:W-:Y:S01]  /*6530*/  BAR.SYNC.DEFER_BLOCKING 0x0 ;  /* 0x0000000000007b1d */ /* 0x000fe20000010000 */
[----:B------:R-:W-:Y:S02]  /*6540*/  ISETP.GE.AND P2, PT, R3, R237, PT ;  /* 0x000000ed0300720c */ /* 0x000fe40003f46270 */
[----:B------:R-:W-:-:S02]  /*6550*/  FSEL R145, R56, -INF , !P6 ;  /* 0xff80000038917808 */ /* 0x000fc40007000000 */
[----:B------:R-:W-:Y:S02]  /*6560*/  FSEL R149, R57, -INF , !P5 ;  /* 0xff80000039957808 */ /* 0x000fe40006800000 */
[-C--:B------:R-:W-:Y:S02]  /*6570*/  ISETP.GE.AND P6, PT, R2, R236.reuse, PT ;  /* 0x000000ec0200720c */ /* 0x080fe40003fc6270 */
[C---:B------:R-:W-:Y:S02]  /*6580*/  ISETP.GE.AND P5, PT, R3.reuse, R236, PT ;  /* 0x000000ec0300720c */ /* 0x040fe40003fa6270 */
[----:B------:R-:W-:Y:S02]  /*6590*/  FSEL R56, R48, -INF , !P2 ;  /* 0xff80000030387808 */ /* 0x000fe40005000000 */
[----:B------:R-:W-:Y:S02]  /*65a0*/  IADD3 R2, R0, 0x29, RZ ;  /* 0x0000002900027810 */ /* 0x000fe40007ffe0ff */
[----:B------:R-:W-:-:S02]  /*65b0*/  ISETP.GE.AND P2, PT, R3, R229, PT ;  /* 0x000000e50300720c */ /* 0x000fc40003f46270 */
[----:B------:R-:W-:Y:S02]  /*65c0*/  FSEL R50, R50, -INF , !P5 ;  /* 0xff80000032327808 */ /* 0x000fe40006800000 */
[----:B------:R-:W-:Y:S02]  /*65d0*/  FSEL R63, R63, -INF , !P6 ;  /* 0xff8000003f3f7808 */ /* 0x000fe40007000000 */
[-C--:B------:R-:W-:Y:S02]  /*65e0*/  ISETP.GE.AND P5, PT, R2, R231.reuse, PT ;  /* 0x000000e70200720c */ /* 0x080fe40003fa6270 */
[----:B------:R-:W-:Y:S02]  /*65f0*/  FSEL R143, R54, -INF , !P2 ;  /* 0xff800000368f7808 */ /* 0x000fe40005000000 */
[----:B------:R-:W-:Y:S02]  /*6600*/  ISETP.GE.AND P6, PT, R3, R231, PT ;  /* 0x000000e70300720c */ /* 0x000fe40003fc6270 */
[----:B------:R-:W-:-:S02]  /*6610*/  ISETP.GE.AND P2, PT, R2, R229, PT ;  /* 0x000000e50200720c */ /* 0x000fc40003f46270 */
[----:B------:R-:W-:Y:S02]  /*6620*/  IADD3 R3, R0, 0x30, RZ ;  /* 0x0000003000037810 */ /* 0x000fe40007ffe0ff */
[----:B------:R-:W-:Y:S02]  /*6630*/  FSEL R157, R53, -INF , !P5 ;  /* 0xff800000359d7808 */ /* 0x000fe40006800000 */
[----:B------:R-:W-:Y:S02]  /*6640*/  FSEL R158, R52, -INF , !P6 ;  /* 0xff800000349e7808 */ /* 0x000fe40007000000 */
[C---:B------:R-:W-:Y:S02]  /*6650*/  ISETP.GE.AND P5, PT, R2.reuse, R236, PT ;  /* 0x000000ec0200720c */ /* 0x040fe40003fa6270 */
[----:B------:R-:W-:Y:S02]  /*6660*/  FSEL R142, R55, -INF , !P2 ;  /* 0xff800000378e7808 */ /* 0x000fe40005000000 */
[----:B------:R-:W-:-:S02]  /*6670*/  ISETP.GE.AND P6, PT, R2, R237, PT ;  /* 0x000000ed0200720c */ /* 0x000fc40003fc6270 */
[----:B------:R-:W-:Y:S02]  /*6680*/  ISETP.GE.AND P2, PT, R3, R236, PT ;  /* 0x000000ec0300720c */ /* 0x000fe40003f46270 */
[----:B------:R-:W-:Y:S02]  /*6690*/  IADD3 R2, R0, 0x31, RZ ;  /* 0x0000003100027810 */ /* 0x000fe40007ffe0ff */
[----:B------:R-:W-:Y:S02]  /*66a0*/  FSEL R51, R51, -INF , !P5 ;  /* 0xff80000033337808 */ /* 0x000fe40006800000 */
[-C--:B------:R-:W-:Y:S02]  /*66b0*/  ISETP.GE.AND P5, PT, R3, R237.reuse, PT ;  /* 0x000000ed0300720c */ /* 0x080fe40003fa6270 */
[----:B------:R-:W-:Y:S02]  /*66c0*/  FSEL R46, R46, -INF , !P2 ;  /* 0xff8000002e2e7808 */ /* 0x000fe40005000000 */
[----:B------:R-:W-:-:S02]  /*66d0*/  ISETP.GE.AND P2, PT, R2, R237, PT ;  /* 0x000000ed0200720c */ /* 0x000fc40003f46270 */
[----:B------:R-:W-:Y:S02]  /*66e0*/  FSEL R44, R44, -INF , !P5 ;  /* 0xff8000002c2c7808 */ /* 0x000fe40006800000 */
[----:B------:R-:W-:Y:S02]  /*66f0*/  FSEL R15, R15, -INF , !P0 ;  /* 0xff8000000f0f7808 */ /* 0x000fe40004000000 */
[----:B------:R-:W-:Y:S02]  /*6700*/  FSEL R55, R49, -INF , !P6 ;  /* 0xff80000031377808 */ /* 0x000fe40007000000 */
[-C--:B------:R-:W-:Y:S02]  /*6710*/  ISETP.GE.AND P5, PT, R3, R229.reuse, PT ;  /* 0x000000e50300720c */ /* 0x080fe40003fa6270 */
[----:B------:R-:W-:Y:S02]  /*6720*/  FSEL R45, R45, -INF , !P2 ;  /* 0xff8000002d2d7808 */ /* 0x000fe40005000000 */
[----:B------:R-:W-:-:S02]  /*6730*/  ISETP.GE.AND P0, PT, R0, R229, PT ;  /* 0x000000e50000720c */ /* 0x000fc40003f06270 */
[----:B------:R-:W-:Y:S02]  /*6740*/  ISETP.GE.AND P6, PT, R3, R231, PT ;  /* 0x000000e70300720c */ /* 0x000fe40003fc6270 */
[----:B------:R-:W-:Y:S02]  /*6750*/  ISETP.GE.AND P2, PT, R2, R229, PT ;  /* 0x000000e50200720c */ /* 0x000fe40003f46270 */
[----:B------:R-:W-:Y:S02]  /*6760*/  FSEL R48, R42, -INF , !P5 ;  /* 0xff8000002a307808 */ /* 0x000fe40006800000 */
[----:B------:R-:W-:Y:S02]  /*6770*/  FSEL R14, R14, -INF , !P0 ;  /* 0xff8000000e0e7808 */ /* 0x000fe40004000000 */
[----:B------:R-:W-:Y:S02]  /*6780*/  FSEL R52, R40, -INF , !P6 ;  /* 0xff80000028347808 */ /* 0x000fe40007000000 */
[----:B------:R-:W-:-:S02]  /*6790*/  ISETP.GE.AND P5, PT, R2, R231, PT ;  /* 0x000000e70200720c */ /* 0x000fc40003fa6270 */
[----:B------:R-:W-:Y:S02]  /*67a0*/  FSEL R49, R43, -INF , !P2 ;  /* 0xff8000002b317808 */ /* 0x000fe40005000000 */
[----:B------:R-:W-:Y:S02]  /*67b0*/  ISETP.NE.AND P0, PT, R217, 0x2, PT ;  /* 0x00000002d900780c */ /* 0x000fe40003f05270 */
        /* <DEDUP_REMOVED lines=9> */
[----:B------:R-:W-:-:S02]  /*6850*/  IADD3 R0, R0, 0x39, RZ ;  /* 0x0000003900007810 */ /* 0x000fc40007ffe0ff */
[C---:B------:R-:W-:Y:S02]  /*6860*/  ISETP.GE.AND P3, PT, R2.reuse, R231, PT ;  /* 0x000000e70200720c */ /* 0x040fe40003f66270 */
        /* <DEDUP_REMOVED lines=21> */
[----:B------:R-:W-:Y:S02]  /*69c0*/  ULDC.64 UR4, c[0x0][0x198] ;  /* 0x0000660000047ab9 */ /* 0x000fe40000000a00 */
[----:B------:R-:W-:Y:S01]  /*69d0*/  USHF.L.U32 UR22, UR4, 0x5, URZ ;  /* 0x0000000504167899 */ /* 0x000fe2000800063f */
[----:B------:R-:W-:Y:S01]  /*69e0*/  SHF.R.S32.HI R0, RZ, 0x1f, R2 ;  /* 0x0000001fff007819 */ /* 0x000fe20000011402 */
[----:B------:R-:W-:Y:S01]  /*69f0*/  IMAD.WIDE.U32 R4, R2, c[0x0][0x198], RZ ;  /* 0x0000660002047a25 */ /* 0x000fe200078e00ff */
[----:B------:R-:W-:-:S03]  /*6a00*/  USHF.L.U64.HI UR5, UR4, 0x5, UR5 ;  /* 0x0000000504057899 */ /* 0x000fc60008010205 */
        /* <DEDUP_REMOVED lines=21> */
.L_x_618:
[----:B------:R-:W-:Y:S01]  /*6b60*/  FMNMX.FTZ R0, R134, R12, !PT ;  /* 0x0000000c86007209 */ /* 0x000fe20007810000 */
[----:B------:R-:W-:Y:S01]  /*6b70*/  IMAD.WIDE.U32 R226, R222, -0x2daee0ad, RZ ;  /* 0xd2511f53dee27825 */ /* 0x000fe200078e00ff */
[----:B-1----:R-:W-:Y:S01]  /*6b80*/  FMNMX.FTZ R5, R133, R14, !PT ;  /* 0x0000000e85057209 */ /* 0x002fe20007810000 */
[----:B------:R-:W-:Y:S01]  /*6b90*/  LDSM.16.MT88.4 R16, [R188+0x6000] ;  /* 0x00600000bc10783b */ /* 0x000fe20000004200 */
[----:B------:R-:W-:Y:S01]  /*6ba0*/  FMNMX.FTZ R0, R13, R0, !PT ;  /* 0x000000000d007209 */ /* 0x000fe20007810000 */
[----:B------:R-:W-:Y:S01]  /*6bb0*/  IMAD.SHL.U32 R179, R216, 0x2, RZ ;  /* 0x00000002d8b37824 */ /* 0x000fe200078e00ff */
[----:B------:R-:W-:Y:S01]  /*6bc0*/  FMNMX.FTZ R5, R15, R5, !PT ;  /* 0x000000050f057209 */ /* 0x000fe20007810000 */
[----:B------:R-:W-:Y:S01]  /*6bd0*/  IMAD R168, R230, -0x326172a9, RZ ;  /* 0xcd9e8d57e6a87824 */ /* 0x000fe200078e02ff */
        /* <DEDUP_REMOVED lines=29> */
[----:B------:R-:W-:Y:S01]  /*6db0*/  LOP3.LUT R64, R227, UR21, R179, 0x96, !PT ;  /* 0x00000015e3407c12 */ /* 0x000fe2000f8e96b3 */
[----:B------:R-:W1:Y:S01]  /*6dc0*/  SHFL.BFLY PT, R4, R0, 0x2, 0x1f ;  /* 0x0c401f0000047f89 */ /* 0x000e6200000e0000 */
[----:B------:R-:W-:-:S03]  /*6dd0*/  LOP3.LUT R172, R239, UR14, R226, 0x96, !PT ;  /* 0x0000000eefac7c12 */ /* 0x000fc6000f8e96e2 */
[----:B------:R-:W-:-:S04]  /*6de0*/  IMAD.WIDE.U32 R64, R64, -0x326172a9, RZ ;  /* 0xcd9e8d5740407825 */ /* 0x000fc800078e00ff */
[----:B------:R-:W-:Y:S01]  /*6df0*/  IMAD.WIDE.U32 R172, R172, -0x326172a9, RZ ;  /* 0xcd9e8d57acac7825 */ /* 0x000fe200078e00ff */
[----:B------:R-:W-:-:S04]  /*6e00*/  LOP3.LUT R2, R65, UR15, R168, 0x96, !PT ;  /* 0x0000000f41027c12 */ /* 0x000fc8000f8e96a8 */
[--C-:B------:R-:W-:Y:S01]  /*6e10*/  LOP3.LUT R26, R173, UR13, R64.reuse, 0x96, !PT ;  /* 0x0000000dad1a7c12 */ /* 0x100fe2000f8e9640 */
[----:B------:R-:W-:Y:S01]  /*6e20*/  IMAD.WIDE.U32 R152, R2, -0x2daee0ad, RZ ;  /* 0xd2511f5302987825 */ /* 0x000fe200078e00ff */
[----:B------:R-:W-:-:S03]  /*6e30*/  LOP3.LUT R64, R241, UR13, R64, 0x96, !PT ;  /* 0x0000000df1407c12 */ /* 0x000fc6000f8e9640 */
[----:B------:R-:W-:Y:S01]  /*6e40*/  IMAD.WIDE.U32 R26, R26, -0x2daee0ad, RZ ;  /* 0xd2511f531a1a7825 */ /* 0x000fe200078e00ff */
[----:B------:R-:W-:-:S04]  /*6e50*/  LOP3.LUT R2, R153, UR12, R238, 0x96, !PT ;  /* 0x0000000c99027c12 */ /* 0x000fc8000f8e96ee */
[----:B------:R-:W-:Y:S01]  /*6e60*/  LOP3.LUT R152, R27, UR10, R152, 0x96, !PT ;  /* 0x0000000a1b987c12 */ /* 0x000fe2000f8e9698 */
[----:B------:R-:W-:Y:S01]  /*6e70*/  IMAD.WIDE.U32 R24, R2, -0x326172a9, RZ ;  /* 0xcd9e8d5702187825 */ /* 0x000fe200078e00ff */
[----:B-1----:R-:W-:Y:S02]  /*6e80*/  FMNMX.FTZ R4, R0, R4, !PT ;  /* 0x0000000400047209 */ /* 0x002fe40007810000 */
[----:B------:R-:W1:Y:S01]  /*6e90*/  SHFL.BFLY PT, R0, R5, 0x2, 0x1f ;  /* 0x0c401f0005007f89 */ /* 0x000e6200000e0000 */
[----:B------:R-:W-:-:S03]  /*6ea0*/  IMAD.WIDE.U32 R152, R152, -0x326172a9, RZ ;  /* 0xcd9e8d5798987825 */ /* 0x000fc600078e00ff */
[----:B------:R-:W2:Y:S02]  /*6eb0*/  SHFL.BFLY PT, R3, R4, 0x1, 0x1f ;  /* 0x0c201f0004037f89 */ /* 0x000ea400000e0000 */
[----:B------:R-:W-:Y:S02]  /*6ec0*/  LOP3.LUT R24, R153, UR9, R24, 0x96, !PT ;  /* 0x0000000999187c12 */ /* 0x000fe4000f8e9618 */
[----:B-1----:R-:W-:Y:S02]  /*6ed0*/  FMNMX.FTZ R0, R5, R0, !PT ;  /* 0x0000000005007209 */ /* 0x002fe40007810000 */
[----:B--2---:R-:W-:-:S03]  /*6ee0*/  FMNMX.FTZ R3, R4, R3, !PT ;  /* 0x0000000304037209 */ /* 0x004fc60007810000 */
[----:B------:R-:W1:Y:S01]  /*6ef0*/  SHFL.BFLY PT, R2, R0, 0x1, 0x1f ;  /* 0x0c201f0000027f89 */ /* 0x000e6200000e0000 */
        /* <DEDUP_REMOVED lines=8> */
[----:B------:R-:W-:Y:S01]  /*6f80*/  LOP3.LUT R12, R25, UR6, R4, 0x96, !PT ;  /* 0x00000006190c7c12 */ /* 0x000fe2000f8e9604 */
[--C-:B------:R-:W-:Y:S02]  /*6f90*/  FFMA.FTZ R32, R13, c[0x0][0x23c], -R139.reuse ;  /* 0x00008f000d207a23 */ /* 0x100fe4000001088b */
[----:B------:R-:W-:Y:S02]  /*6fa0*/  IMAD.WIDE.U32 R26, R26, -0x326172a9, RZ ;  /* 0xcd9e8d571a1a7825 */ /* 0x000fe400078e00ff */
[----:B------:R-:W-:Y:S01]  /*6fb0*/  MUFU.EX2 R33, R33 ;  /* 0x0000002100217308 */ /* 0x000fe20000000800 */
[----:B-1----:R-:W-:Y:S01]  /*6fc0*/  FMNMX.FTZ R2, R0, R2, !PT ;  /* 0x0000000200027209 */ /* 0x002fe20007810000 */
[----:B------:R-:W-:Y:S01]  /*6fd0*/  IMAD.WIDE.U32 R12, R12, -0x326172a9, RZ ;  /* 0xcd9e8d570c0c7825 */ /* 0x000fe200078e00ff */
[----:B------:R-:W1:Y:S02]  /*6fe0*/  LDC.U8 R0, c[0x0][0x2d8] ;  /* 0x0000b600ff007b82 */ /* 0x000e640000000000 */
[C---:B------:R-:W-:Y:S01]  /*6ff0*/  FSETP.NEU.FTZ.AND P0, PT, R2.reuse, -INF , PT ;  /* 0xff8000000200780b */ /* 0x040fe20003f1d000 */
[----:B------:R-:W-:Y:S01]  /*7000*/  FMUL.FTZ R54, R2, c[0x0][0x23c] ;  /* 0x00008f0002367a20 */ /* 0x000fe20000410000 */
[----:B------:R-:W-:Y:S01]  /*7010*/  SHF.R.U32.HI R7, RZ, 0x10, R12 ;  /* 0x00000010ff077819 */ /* 0x000fe2000001160c */
[--C-:B------:R-:W-:Y:S01]  /*7020*/  FFMA.FTZ R31, R8, c[0x0][0x23c], -R139.reuse ;  /* 0x00008f00081f7a23 */ /* 0x100fe2000001088b */
[----:B------:R-:W-:Y:S01]  /*7030*/  LOP3.LUT R8, R12, 0xffff, RZ, 0xc0, !PT ;  /* 0x0000ffff0c087812 */ /* 0x000fe200078ec0ff */
[--C-:B------:R-:W-:Y:S01]  /*7040*/  FFMA.FTZ R30, R9, c[0x0][0x23c], -R139.reuse ;  /* 0x00008f00091e7a23 */ /* 0x100fe2000001088b */
[----:B------:R-:W-:Y:S01]  /*7050*/  FSEL R54, R54, RZ, P0 ;  /* 0x000000ff36367208 */ /* 0x000fe20000000000 */
[----:B------:R-:W-:Y:S01]  /*7060*/  MUFU.EX2 R32, R32 ;  /* 0x0000002000207308 */ /* 0x000fe20000000800 */
[----:B------:R-:W-:Y:S01]  /*7070*/  LOP3.LUT R6, R13, UR16, R26, 0x96, !PT ;  /* 0x000000100d067c12 */ /* 0x000fe2000f8e961a */
[--C-:B------:R-:W-:Y:S01]  /*7080*/  FFMA.FTZ R146, R146, c[0x0][0x23c], -R139.reuse ;  /* 0x00008f0092927a23 */ /* 0x100fe2000001088b */
[----:B------:R-:W-:Y:S01]  /*7090*/  LOP3.LUT R5, R12, 0xff, RZ, 0xc0, !PT ;  /* 0x000000ff0c057812 */ /* 0x000fe200078ec0ff */
[----:B------:R-:W-:Y:S01]  /*70a0*/  FFMA.FTZ R29, R10, c[0x0][0x23c], -R54 ;  /* 0x00008f000a1d7a23 */ /* 0x000fe20000010836 */
[----:B------:R-:W-:Y:S01]  /*70b0*/  SHF.R.U32.HI R8, RZ, 0x8, R8 ;  /* 0x00000008ff087819 */ /* 0x000fe20000011608 */
[----:B------:R-:W-:Y:S01]  /*70c0*/  FFMA.FTZ R28, R11, c[0x0][0x23c], -R54 ;  /* 0x00008f000b1c7a23 */ /* 0x000fe20000010836 */
[----:B------:R-:W-:Y:S01]  /*70d0*/  SHF.R.U32.HI R4, RZ, 0x18, R12 ;  /* 0x00000018ff047819 */ /* 0x000fe2000001160c */
[--C-:B------:R-:W-:Y:S01]  /*70e0*/  FFMA.FTZ R36, R14, c[0x0][0x23c], -R54.reuse ;  /* 0x00008f000e247a23 */ /* 0x100fe20000010836 */
[----:B------:R-:W-:Y:S01]  /*70f0*/  LOP3.LUT R7, R7, 0xff, RZ, 0xc0, !PT ;  /* 0x000000ff07077812 */ /* 0x000fe200078ec0ff */
[----:B------:R-:W-:Y:S01]  /*7100*/  FFMA.FTZ R35, R15, c[0x0][0x23c], -R54 ;  /* 0x00008f000f237a23 */ /* 0x000fe20000010836 */
[----:B------:R-:W-:Y:S01]  /*7110*/  SHF.R.U32.HI R21, RZ, 0x10, R6 ;  /* 0x00000010ff157819 */ /* 0x000fe20000011606 */
[----:B------:R-:W-:Y:S01]  /*7120*/  MUFU.EX2 R31, R31 ;  /* 0x0000001f001f7308 */ /* 0x000fe20000000800 */
[----:B------:R-:W-:Y:S01]  /*7130*/  PRMT R5, R5, 0x5410, R8 ;  /* 0x0000541005057816 */ /* 0x000fe20000000008 */
[----:B------:R-:W2:Y:S01]  /*7140*/  LDSM.16.MT88.4 R12, [R186+0x6000] ;  /* 0x00600000ba0c783b */ /* 0x000ea20000004200 */
[----:B------:R-:W-:Y:S01]  /*7150*/  PRMT R4, R7, 0x5410, R4 ;  /* 0x0000541007047816 */ /* 0x000fe20000000004 */
[--C-:B------:R-:W-:Y:S01]  /*7160*/  FFMA.FTZ R163, R163, c[0x0][0x23c], -R54.reuse ;  /* 0x00008f00a3a37a23 */ /* 0x100fe20000010836 */
[C---:B------:R-:W-:Y:S01]  /*7170*/  LOP3.LUT R8, R6.reuse, 0xffff, RZ, 0xc0, !PT ;  /* 0x0000ffff06087812 */ /* 0x040fe200078ec0ff */
[----:B------:R-:W-:Y:S01]  /*7180*/  FFMA.FTZ R153, R167, c[0x0][0x23c], -R54 ;  /* 0x00008f00a7997a23 */ /* 0x000fe20000010836 */
[----:B------:R-:W-:Y:S01]  /*7190*/  LOP3.LUT R20, R6, 0xff, RZ, 0xc0, !PT ;  /* 0x000000ff06147812 */ /* 0x000fe200078ec0ff */
[----:B------:R-:W3:Y:S01]  /*71a0*/  MUFU.EX2 R30, R30 ;  /* 0x0000001e001e7308 */ /* 0x000ee20000000800 */
        /* <DEDUP_REMOVED lines=10> */
[----:B------:R-:W-:Y:S01]  /*7250*/  FMNMX.FTZ R7, R135, R154, !PT ;  /* 0x0000009a87077209 */ /* 0x000fe20007810000 */
[--C-:B------:R-:W-:Y:S01]  /*7260*/  FFMA.FTZ R158, R158, c[0x0][0x23c], -R139.reuse ;  /* 0x00008f009e9e7a23 */ /* 0x100fe2000001088b */
[----:B------:R-:W-:Y:S01]  /*7270*/  PRMT R20, R20, 0x5410, R8 ;  /* 0x0000541014147816 */ /* 0x000fe20000000008 */
[----:B------:R-:W-:Y:S01]  /*7280*/  FMUL.FTZ R6, R6, c[0x0][0x23c] ;  /* 0x00008f0006067a20 */ /* 0x000fe20000410000 */
[----:B------:R-:W-:Y:S01]  /*7290*/  FMNMX.FTZ R8, R136, R59, !PT ;  /* 0x0000003b88087209 */ /* 0x000fe20007810000 */
[----:B------:R-:W4:Y:S01]  /*72a0*/  MUFU.EX2 R28, R28 ;  /* 0x0000001c001c7308 */ /* 0x000f220000000800 */
[----:B------:R-:W-:Y:S01]  /*72b0*/  FMNMX.FTZ R7, R155, R7, !PT ;  /* 0x000000079b077209 */ /* 0x000fe20007810000 */
[--C-:B------:R-:W-:Y:S01]  /*72c0*/  FFMA.FTZ R157, R157, c[0x0][0x23c], -R139.reuse ;  /* 0x00008f009d9d7a23 */ /* 0x100fe2000001088b */
[----:B-1----:R-:W-:Y:S01]  /*72d0*/  PRMT R41, R0, 0x7054, R0 ;  /* 0x0000705400297816 */ /* 0x002fe20000000000 */
[--C-:B------:R-:W-:Y:S01]  /*72e0*/  FFMA.FTZ R143, R143, c[0x0][0x23c], -R54.reuse ;  /* 0x00008f008f8f7a23 */ /* 0x100fe20000010836 */
[----:B------:R-:W-:Y:S01]  /*72f0*/  FMNMX.FTZ R8, R58, R8, !PT ;  /* 0x000000083a087209 */ /* 0x000fe20007810000 */
[--C-:B------:R-:W-:Y:S01]  /*7300*/  FFMA.FTZ R142, R142, c[0x0][0x23c], -R54.reuse ;  /* 0x00008f008e8e7a23 */ /* 0x100fe20000010836 */
[----:B------:R-:W-:Y:S01]  /*7310*/  FMNMX.FTZ R7, R174, R7, !PT ;  /* 0x00000007ae077209 */ /* 0x000fe20007810000 */
[----:B------:R-:W-:Y:S01]  /*7320*/  MUFU.EX2 R36, R36 ;  /* 0x0000002400247308 */ /* 0x000fe20000000800 */
[--C-:B------:R-:W-:Y:S01]  /*7330*/  HSET2.LE.AND R5, R5, R41.reuse, PT ;  /* 0x0000002905057233 */ /* 0x100fe20003803000 */
[----:B------:R-:W-:Y:S01]  /*7340*/  FMNMX.FTZ R8, R175, R8, !PT ;  /* 0x00000008af087209 */ /* 0x000fe20007810000 */
[--C-:B------:R-:W-:Y:S01]  /*7350*/  HSET2.LE.AND R4, R4, R41.reuse, PT ;  /* 0x0000002904047233 */ /* 0x100fe20003803000 */
[----:B------:R-:W-:Y:S01]  /*7360*/  FMNMX.FTZ R66, R178, R7, !PT ;  /* 0x00000007b2427209 */ /* 0x000fe20007810000 */
[--C-:B------:R-:W-:Y:S01]  /*7370*/  HSET2.LE.AND R20, R20, R41.reuse, PT ;  /* 0x0000002914147233 */ /* 0x100fe20003803000 */
[----:B---3--:R-:W-:Y:S01]  /*7380*/  F2FP.PACK_AB R22, R30, R31 ;  /* 0x0000001f1e16723e */ /* 0x008fe200000000ff */
[----:B------:R-:W-:Y:S01]  /*7390*/  HSET2.LE.AND R21, R21, R41, PT ;  /* 0x0000002915157233 */ /* 0x000fe20003803000 */
[----:B------:R-:W1:Y:S01]  /*73a0*/  MUFU.EX2 R35, R35 ;  /* 0x0000002300237308 */ /* 0x000e620000000800 */
[----:B----4-:R-:W-:Y:S01]  /*73b0*/  F2FP.PACK_AB R23, R28, R29 ;  /* 0x0000001d1c17723e */ /* 0x010fe200000000ff */
[--C-:B------:R-:W-:Y:S01]  /*73c0*/  FFMA.FTZ R140, R140, c[0x0][0x23c], -R54.reuse ;  /* 0x00008f008c8c7a23 */ /* 0x100fe20000010836 */
[----:B------:R-:W-:Y:S01]  /*73d0*/  FMNMX.FTZ R8, R224, R8, !PT ;  /* 0x00000008e0087209 */ /* 0x000fe20007810000 */
[--C-:B------:R-:W-:Y:S01]  /*73e0*/  FFMA.FTZ R144, R144, c[0x0][0x23c], -R54.reuse ;  /* 0x00008f0090907a23 */ /* 0x100fe20000010836 */
[----:B------:R-:W-:Y:S01]  /*73f0*/  FMNMX.FTZ R66, R150, R66, !PT ;  /* 0x0000004296427209 */ /* 0x000fe20007810000 */
[--C-:B------:R-:W-:Y:S01]  /*7400*/  FFMA.FTZ R43, R43, c[0x0][0x23c], -R54.reuse ;  /* 0x00008f002b2b7a23 */ /* 0x100fe20000010836 */
[----:B------:R-:W-:Y:S01]  /*7410*/  LOP3.LUT R22, R5, R22, RZ, 0xc0, !PT ;  /* 0x0000001605167212 */ /* 0x000fe200078ec0ff */
[----:B------:R3:W4:Y:S01]  /*7420*/  MUFU.EX2 R38, R6 ;  /* 0x0000000600267308 */ /* 0x0007220000000800 */
[----:B------:R-:W-:Y:S01]  /*7430*/  LOP3.LUT R23, R4, R23, RZ, 0xc0, !PT ;  /* 0x0000001704177212 */ /* 0x000fe200078ec0ff */
[--C-:B------:R-:W-:Y:S01]  /*7440*/  FFMA.FTZ R53, R53, c[0x0][0x23c], -R54.reuse ;  /* 0x00008f0035357a23 */ /* 0x100fe20000010836 */
[----:B------:R-:W-:Y:S01]  /*7450*/  F2FP.PACK_AB R5, R32, R33 ;  /* 0x000000212005723e */ /* 0x000fe200000000ff */
[----:B------:R-:W-:Y:S01]  /*7460*/  FFMA.FTZ R137, R137, c[0x0][0x23c], -R139 ;  /* 0x00008f0089897a23 */ /* 0x000fe2000001088b */
[----:B------:R-:W-:Y:S01]  /*7470*/  FMNMX.FTZ R25, R160, R8, !PT ;  /* 0x00000008a0197209 */ /* 0x000fe20007810000 */
[--C-:B------:R-:W-:Y:S01]  /*7480*/  FFMA.FTZ R48, R48, c[0x0][0x23c], -R54.reuse ;  /* 0x00008f0030307a23 */ /* 0x100fe20000010836 */
[----:B------:R-:W-:Y:S01]  /*7490*/  FMNMX.FTZ R66, R151, R66, !PT ;  /* 0x0000004297427209 */ /* 0x000fe20007810000 */
[----:B------:R-:W-:Y:S01]  /*74a0*/  LDSM.16.MT88.4 R8, [R185+0x6000] ;  /* 0x00600000b908783b */ /* 0x000fe20000004200 */
[----:B-1----:R-:W-:Y:S01]  /*74b0*/  F2FP.PACK_AB R4, R35, R36 ;  /* 0x000000242304723e */ /* 0x002fe200000000ff */
[----:B------:R-:W-:Y:S01]  /*74c0*/  MUFU.EX2 R146, R146 ;  /* 0x0000009200927308 */ /* 0x000fe20000000800 */
[----:B------:R-:W-:Y:S01]  /*74d0*/  LOP3.LUT R20, R20, R5, RZ, 0xc0, !PT ;  /* 0x0000000514147212 */ /* 0x000fe200078ec0ff */
[----:B------:R-:W-:Y:S01]  /*74e0*/  FFMA.FTZ R49, R49, c[0x0][0x23c], -R54 ;  /* 0x00008f0031317a23 */ /* 0x000fe20000010836 */
[----:B------:R-:W-:-:S02]  /*74f0*/  LOP3.LUT R21, R21, R4, RZ, 0xc0, !PT ;  /* 0x0000000415157212 */ /* 0x000fc400078ec0ff */
[----:B------:R-:W-:Y:S01]  /*7500*/  FMNMX.FTZ R25, R161, R25, !PT ;  /* 0x00000019a1197209 */ /* 0x000fe20007810000 */
[----:B---3--:R-:W-:Y:S01]  /*7510*/  LDSM.16.MT88.4 R4, [R184+0x6000] ;  /* 0x00600000b804783b */ /* 0x008fe20000004200 */
[----:B------:R-:W-:Y:S01]  /*7520*/  FMNMX.FTZ R66, R156, R66, !PT ;  /* 0x000000429c427209 */ /* 0x000fe20007810000 */
[-C--:B----4-:R-:W-:Y:S01]  /*7530*/  FMUL.FTZ R124, R124, R38.reuse ;  /* 0x000000267c7c7220 */ /* 0x090fe20000410000 */
[----:B------:R-:W-:Y:S01]  /*7540*/  FSEL R37, R2, RZ, P0 ;  /* 0x000000ff02257208 */ /* 0x000fe20000000000 */
[-C--:B------:R-:W-:Y:S01]  /*7550*/  FMUL.FTZ R125, R125, R38.reuse ;  /* 0x000000267d7d7220 */ /* 0x080fe20000410000 */
        /* <DEDUP_REMOVED lines=8> */
[----:B------:R-:W-:Y:S01]  /*75e0*/  FMNMX.FTZ R25, R60, R25, !PT ;  /* 0x000000193c197209 */ /* 0x000fe20007810000 */
[----:B------:R-:W-:Y:S01]  /*75f0*/  FMUL.FTZ R68, R68, R38 ;  /* 0x0000002644447220 */ /* 0x000fe20000410000 */
[----:B------:R-:W-:Y:S01]  /*7600*/  FMNMX.FTZ R66, R63, R66, !PT ;  /* 0x000000423f427209 */ /* 0x000fe20007810000 */
[----:B------:R-:W-:Y:S01]  /*7610*/  FMUL.FTZ R69, R69, R38 ;  /* 0x0000002645457220 */ /* 0x000fe20000410000 */
[----:B------:R-:W-:Y:S01]  /*7620*/  FMNMX.FTZ R25, R61, R25, !PT ;  /* 0x000000193d197209 */ /* 0x000fe20007810000 */
[----:B------:R-:W1:Y:S01]  /*7630*/  MUFU.EX2 R37, R37 ;  /* 0x0000002500257308 */ /* 0x000e620000000800 */
[----:B------:R-:W-:Y:S01]  /*7640*/  FMNMX.FTZ R66, R50, R66, !PT ;  /* 0x0000004232427209 */ /* 0x000fe20007810000 */
[-C--:B------:R-:W-:Y:S01]  /*7650*/  FMUL.FTZ R72, R72, R38.reuse ;  /* 0x0000002648487220 */ /* 0x080fe20000410000 */
[----:B------:R-:W-:Y:S01]  /*7660*/  FMNMX.FTZ R25, R56, R25, !PT ;  /* 0x0000001938197209 */ /* 0x000fe20007810000 */
[----:B------:R-:W-:Y:S01]  /*7670*/  FMUL.FTZ R73, R73, R38 ;  /* 0x0000002649497220 */ /* 0x000fe20000410000 */
        /* <DEDUP_REMOVED lines=9> */
[----:B------:R-:W-:Y:S01]  /*7710*/  FMUL.FTZ R88, R88, R38 ;  /* 0x0000002658587220 */ /* 0x000fe20000410000 */
[----:B------:R-:W-:Y:S01]  /*7720*/  FMNMX.FTZ R25, R45, R25, !PT ;  /* 0x000000192d197209 */ /* 0x000fe20007810000 */
[-C--:B-1----:R-:W-:Y:S01]  /*7730*/  FMUL.FTZ R126, R126, R37.reuse ;  /* 0x000000257e7e7220 */ /* 0x082fe20000410000 */
        /* <DEDUP_REMOVED lines=8> */
[----:B------:R-:W-:Y:S01]  /*77c0*/  HMMA.16816.F32 R124, R20, R16, R124 ;  /* 0x00000010147c723c */ /* 0x000fe2000000187c */
[-C--:B------:R-:W-:Y:S01]  /*77d0*/  FMUL.FTZ R71, R71, R37.reuse ;  /* 0x0000002547477220 */ /* 0x080fe20000410000 */
[----:B------:R-:W-:Y:S01]  /*77e0*/  MUFU.EX2 R163, R163 ;  /* 0x000000a300a37308 */ /* 0x000fe20000000800 */
[-C--:B------:R-:W-:Y:S01]  /*77f0*/  FMUL.FTZ R74, R74, R37.reuse ;  /* 0x000000254a4a7220 */ /* 0x080fe20000410000 */
[----:B------:R-:W1:Y:S01]  /*7800*/  SHFL.BFLY PT, R26, R25, 0x2, 0x1f ;  /* 0x0c401f00191a7f89 */ /* 0x000e6200000e0000 */
[----:B------:R-:W-:-:S02]  /*7810*/  FMUL.FTZ R75, R75, R37 ;  /* 0x000000254b4b7220 */ /* 0x000fc40000410000 */
[-C--:B------:R-:W-:Y:S01]  /*7820*/  FMUL.FTZ R82, R82, R37.reuse ;  /* 0x0000002552527220 */ /* 0x080fe20000410000 */
[C---:B------:R-:W-:Y:S01]  /*7830*/  HMMA.16816.F32 R120, R20.reuse, R18, R120 ;  /* 0x000000121478723c */ /* 0x040fe20000001878 */
[-C--:B------:R-:W-:Y:S01]  /*7840*/  FMUL.FTZ R83, R83, R37.reuse ;  /* 0x0000002553537220 */ /* 0x080fe20000410000 */
[----:B------:R-:W-:Y:S01]  /*7850*/  MUFU.EX2 R153, R153 ;  /* 0x0000009900997308 */ /* 0x000fe20000000800 */
[-C--:B------:R-:W-:Y:S02]  /*7860*/  FMUL.FTZ R106, R106, R37.reuse ;  /* 0x000000256a6a7220 */ /* 0x080fe40000410000 */
[-C--:B------:R-:W-:Y:S02]  /*7870*/  FMUL.FTZ R107, R107, R37.reuse ;  /* 0x000000256b6b7220 */ /* 0x080fe40000410000 */
[----:B------:R-:W-:Y:S01]  /*7880*/  FMUL.FTZ R89, R89, R38 ;  /* 0x0000002659597220 */ /* 0x000fe20000410000 */
[----:B--2---:R-:W-:Y:S01]  /*7890*/  HMMA.16816.F32 R68, R20, R12, R68 ;  /* 0x0000000c1444723c */ /* 0x004fe20000001844 */
[-C--:B------:R-:W-:Y:S01]  /*78a0*/  FMUL.FTZ R90, R90, R37.reuse ;  /* 0x000000255a5a7220 */ /* 0x080fe20000410000 */
[----:B------:R-:W-:Y:S01]  /*78b0*/  MUFU.EX2 R145, R145 ;  /* 0x0000009100917308 */ /* 0x000fe20000000800 */
[----:B------:R-:W-:-:S02]  /*78c0*/  FMUL.FTZ R91, R91, R37 ;  /* 0x000000255b5b7220 */ /* 0x000fc40000410000 */
[-C--:B------:R-:W-:Y:S02]  /*78d0*/  FMUL.FTZ R92, R92, R38.reuse ;  /* 0x000000265c5c7220 */ /* 0x080fe40000410000 */
[----:B------:R-:W-:Y:S01]  /*78e0*/  FMUL.FTZ R93, R93, R38 ;  /* 0x000000265d5d7220 */ /* 0x000fe20000410000 */
[C---:B------:R-:W-:Y:S01]  /*78f0*/  HMMA.16816.F32 R72, R20.reuse, R14, R72 ;  /* 0x0000000e1448723c */ /* 0x040fe20000001848 */
[-C--:B------:R-:W-:Y:S01]  /*7900*/  FMUL.FTZ R94, R94, R37.reuse ;  /* 0x000000255e5e7220 */ /* 0x080fe20000410000 */
[----:B------:R-:W-:Y:S01]  /*7910*/  MUFU.EX2 R149, R149 ;  /* 0x0000009500957308 */ /* 0x000fe20000000800 */
[-C--:B------:R-:W-:Y:S01]  /*7920*/  FMUL.FTZ R95, R95, R37.reuse ;  /* 0x000000255f5f7220 */ /* 0x080fe20000410000 */
[----:B-1----:R-:W-:Y:S01]  /*7930*/  FMNMX.FTZ R26, R25, R26, !PT ;  /* 0x0000001a191a7209 */ /* 0x002fe20007810000 */
[----:B------:R-:W-:Y:S02]  /*7940*/  FFMA.FTZ R33, R219, R38, R33 ;  /* 0x00000026db217223 */ /* 0x000fe40000010021 */
[----:B------:R-:W-:Y:S01]  /*7950*/  FFMA.FTZ R36, R218, R37, R36 ;  /* 0x00000025da247223 */ /* 0x000fe20000010024 */
[----:B------:R-:W-:Y:S01]  /*7960*/  HMMA.16816.F32 R80, R20, R8, R80 ;  /* 0x000000081450723c */ /* 0x000fe20000001850 */
[----:B------:R-:W1:Y:S01]  /*7970*/  SHFL.BFLY PT, R177, R26, 0x1, 0x1f ;  /* 0x0c201f001ab17f89 */ /* 0x000e6200000e0000 */
[----:B------:R-:W-:Y:S01]  /*7980*/  MUFU.EX2 R158, R158 ;  /* 0x0000009e009e7308 */ /* 0x000fe20000000800 */
[----:B------:R-:W-:-:S02]  /*7990*/  FADD.FTZ R33, R32, R33 ;  /* 0x0000002120217221 */ /* 0x000fc40000010000 */
[----:B------:R-:W-:Y:S02]  /*79a0*/  FADD.FTZ R36, R35, R36 ;  /* 0x0000002423247221 */ /* 0x000fe40000010000 */
[----:B------:R-:W-:Y:S01]  /*79b0*/  FADD.FTZ R33, R31, R33 ;  /* 0x000000211f217221 */ /* 0x000fe20000010000 */
[----:B------:R-:W-:Y:S01]  /*79c0*/  HMMA.16816.F32 R104, R20, R10, R104 ;  /* 0x0000000a1468723c */ /* 0x000fe20000001868 */
[----:B------:R-:W-:Y:S01]  /*79d0*/  FADD.FTZ R36, R29, R36 ;  /* 0x000000241d247221 */ /* 0x000fe20000010000 */
[----:B------:R-:W-:Y:S01]  /*79e0*/  MUFU.EX2 R157, R157 ;  /* 0x0000009d009d7308 */ /* 0x000fe20000000800 */
[----:B------:R-:W-:Y:S02]  /*79f0*/  FADD.FTZ R33, R30, R33 ;  /* 0x000000211e217221 */ /* 0x000fe40000010000 */
[----:B------:R-:W-:-:S03]  /*7a00*/  FADD.FTZ R36, R28, R36 ;  /* 0x000000241c247221 */ /* 0x000fc60000010000 */
[C---:B------:R-:W-:Y:S02]  /*7a10*/  HMMA.16816.F32 R88, R20.reuse, R4, R88 ;  /* 0x000000041458723c */ /* 0x040fe40000001858 */
[----:B------:R-:W-:Y:S06]  /*7a20*/  MUFU.EX2 R143, R143 ;  /* 0x0000008f008f7308 */ /* 0x000fec0000000800 */
[----:B------:R-:W-:Y:S01]  /*7a30*/  HMMA.16816.F32 R92, R20, R6, R92 ;  /* 0x00000006145c723c */ /* 0x000fe2000000185c */
[----:B------:R-:W2:Y:S01]  /*7a40*/  SHFL.BFLY PT, R20, R66, 0x2, 0x1f ;  /* 0x0c401f0042147f89 */ /* 0x000ea200000e0000 */
[----:B-1----:R-:W-:Y:S01]  /*7a50*/  FMNMX.FTZ R177, R26, R177, !PT ;  /* 0x000000b11ab17209 */ /* 0x002fe20007810000 */
[----:B------:R-:W-:Y:S03]  /*7a60*/  MUFU.EX2 R142, R142 ;  /* 0x0000008e008e7308 */ /* 0x000fe60000000800 */
[C---:B------:R-:W-:Y:S01]  /*7a70*/  FSETP.NEU.FTZ.AND P1, PT, R177.reuse, -INF , PT ;  /* 0xff800000b100780b */ /* 0x040fe20003f3d000 */
[----:B------:R-:W-:Y:S01]  /*7a80*/  FMUL.FTZ R148, R177, c[0x0][0x23c] ;  /* 0x00008f00b1947a20 */ /* 0x000fe20000410000 */
[----:B------:R-:W-:Y:S01]  /*7a90*/  LOP3.LUT R21, R65, UR15, R170, 0x96, !PT ;  /* 0x0000000f41157c12 */ /* 0x000fe2000f8e96aa */
[----:B------:R-:W-:-:S02]  /*7aa0*/  IMAD.WIDE.U32 R64, R64, -0x2daee0ad, RZ ;  /* 0xd2511f5340407825 */ /* 0x000fc400078e00ff */
[----:B------:R-:W-:Y:S01]  /*7ab0*/  MUFU.EX2 R140, R140 ;  /* 0x0000008c008c7308 */ /* 0x000fe20000000800 */
[----:B------:R-:W-:Y:S01]  /*7ac0*/  FSEL R148, R148, RZ, P1 ;  /* 0x000000ff94947208 */ /* 0x000fe20000800000 */
[----:B------:R-:W-:-:S04]  /*7ad0*/  IMAD.WIDE.U32 R250, R21, -0x2daee0ad, RZ ;  /* 0xd2511f5315fa7825 */ /* 0x000fc800078e00ff */
[----:B------:R-:W-:Y:S01]  /*7ae0*/  FFMA.FTZ R132, R59, c[0x0][0x23c], -R148 ;  /* 0x00008f003b847a23 */ /* 0x000fe20000010894 */
[----:B------:R-:W-:Y:S01]  /*7af0*/  LOP3.LUT R21, R251, UR12, R242, 0x96, !PT ;  /* 0x0000000cfb157c12 */ /* 0x000fe2000f8e96f2 */
[----:B------:R-:W-:Y:S01]  /*7b00*/  FFMA.FTZ R67, R58, c[0x0][0x23c], -R148 ;  /* 0x00008f003a437a23 */ /* 0x000fe20000010894 */
[----:B------:R-:W-:Y:S01]  /*7b10*/  LOP3.LUT R250, R65, UR10, R250, 0x96, !PT ;  /* 0x0000000a41fa7c12 */ /* 0x000fe2000f8e96fa */
[----:B------:R-:W-:Y:S01]  /*7b20*/  FFMA.FTZ R65, R224, c[0x0][0x23c], -R148 ;  /* 0x00008f00e0417a23 */ /* 0x000fe20000010894 */
[----:B------:R-:W-:Y:S01]  /*7b30*/  MUFU.EX2 R144, R144 ;  /* 0x0000009000907308 */ /* 0x000fe20000000800 */
[----:B------:R-:W-:Y:S01]  /*7b40*/  IMAD.WIDE.U32 R246, R21, -0x326172a9, RZ ;  /* 0xcd9e8d5715f67825 */ /* 0x000fe200078e00ff */
[----:B--2---:R-:W-:-:S03]  /*7b50*/  FMNMX.FTZ R66, R66, R20, !PT ;  /* 0x0000001442427209 */ /* 0x004fc60007810000 */
[----:B------:R-:W-:Y:S01]  /*7b60*/  IMAD.WIDE.U32 R250, R250, -0x326172a9, RZ ;  /* 0xcd9e8d57fafa7825 */ /* 0x000fe200078e00ff */
[----:B------:R-:W-:Y:S01]  /*7b70*/  LOP3.LUT R21, R247, UR11, R240, 0x96, !PT ;  /* 0x0000000bf7157c12 */ /* 0x000fe2000f8e96f0 */
[----:B------:R-:W1:Y:S01]  /*7b80*/  SHFL.BFLY PT, R176, R66, 0x1, 0x1f ;  /* 0x0c201f0042b07f89 */ /* 0x000e6200000e0000 */
[----:B------:R-:W-:Y:S02]  /*7b90*/  MUFU.EX2 R65, R65 ;  /* 0x0000004100417308 */ /* 0x000fe40000000800 */
[----:B------:R-:W-:Y:S01]  /*7ba0*/  LOP3.LUT R246, R251, UR9, R246, 0x96, !PT ;  /* 0x00000009fbf67c12 */ /* 0x000fe2000f8e96f6 */
[----:B------:R-:W-:-:S04]  /*7bb0*/  IMAD.WIDE.U32 R20, R21, -0x2daee0ad, RZ ;  /* 0xd2511f5315147825 */ /* 0x000fc800078e00ff */
[----:B------:R-:W-:Y:S01]  /*7bc0*/  IMAD.WIDE.U32 R246, R246, -0x2daee0ad, RZ ;  /* 0xd2511f53f6f67825 */ /* 0x000fe200078e00ff */
[----:B------:R-:W-:Y:S01]  /*7bd0*/  LOP3.LUT R248, R21, UR8, R64, 0x96, !PT ;  /* 0x0000000815f87c12 */ /* 0x000fe2000f8e9640 */
[----:B------:R-:W-:Y:S02]  /*7be0*/  MUFU.EX2 R132, R132 ;  /* 0x0000008400847308 */ /* 0x000fe40000000800 */
[----:B------:R-:W-:Y:S01]  /*7bf0*/  FFMA.FTZ R160, R160, c[0x0][0x23c], -R148 ;  /* 0x00008f00a0a07a23 */ /* 0x000fe20000010894 */
[----:B------:R-:W-:Y:S01]  /*7c00*/  LOP3.LUT R20, R247, UR6, R20, 0x96, !PT ;  /* 0x00000006f7147c12 */ /* 0x000fe2000f8e9614 */
[----:B------:R-:W-:-:S04]  /*7c10*/  IMAD.WIDE.U32 R248, R248, -0x326172a9, RZ ;  /* 0xcd9e8d57f8f87825 */ /* 0x000fc800078e00ff */
[----:B------:R-:W-:Y:S01]  /*7c20*/  IMAD.WIDE.U32 R22, R20, -0x326172a9, RZ ;  /* 0xcd9e8d5714167825 */ /* 0x000fe200078e00ff */
[----:B------:R-:W-:Y:S03]  /*7c30*/  MUFU.EX2 R67, R67 ;  /* 0x0000004300437308 */ /* 0x000fe60000000800 */
[--C-:B------:R-:W-:Y:S01]  /*7c40*/  FFMA.FTZ R56, R56, c[0x0][0x23c], -R148.reuse ;  /* 0x00008f0038387a23 */ /* 0x100fe20000010894 */
[C---:B------:R-:W-:Y:S01]  /*7c50*/  LOP3.LUT R20, R22.reuse, 0xffff, RZ, 0xc0, !PT ;  /* 0x0000ffff16147812 */ /* 0x040fe200078ec0ff */
[--C-:B------:R-:W-:Y:S01]  /*7c60*/  FFMA.FTZ R55, R55, c[0x0][0x23c], -R148.reuse ;  /* 0x00008f0037377a23 */ /* 0x100fe20000010894 */
[----:B------:R-:W-:Y:S01]  /*7c70*/  LOP3.LUT R21, R22, 0xff, RZ, 0xc0, !PT ;  /* 0x000000ff16157812 */ /* 0x000fe200078ec0ff */
[----:B------:R-:W-:Y:S01]  /*7c80*/  FFMA.FTZ R60, R60, c[0x0][0x23c], -R148 ;  /* 0x00008f003c3c7a23 */ /* 0x000fe20000010894 */
[----:B------:R-:W-:Y:S01]  /*7c90*/  SHF.R.U32.HI R20, RZ, 0x8, R20 ;  /* 0x00000008ff147819 */ /* 0x000fe20000011614 */
[----:B------:R-:W-:Y:S01]  /*7ca0*/  MUFU.EX2 R160, R160 ;  /* 0x000000a000a07308 */ /* 0x000fe20000000800 */
[----:B-1----:R-:W-:Y:S01]  /*7cb0*/  FMNMX.FTZ R176, R66, R176, !PT ;  /* 0x000000b042b07209 */ /* 0x002fe20007810000 */
[----:B------:R-:W-:Y:S01]  /*7cc0*/  FFMA.FTZ R66, R175, c[0x0][0x23c], -R148 ;  /* 0x00008f00af427a23 */ /* 0x000fe20000010894 */
[----:B------:R-:W-:Y:S01]  /*7cd0*/  PRMT R21, R21, 0x5410, R20 ;  /* 0x0000541015157816 */ /* 0x000fe20000000014 */
[----:B------:R-:W-:Y:S01]  /*7ce0*/  FFMA.FTZ R61, R61, c[0x0][0x23c], -R148 ;  /* 0x00008f003d3d7a23 */ /* 0x000fe20000010894 */
[--C-:B------:R-:W-:Y:S01]  /*7cf0*/  SHF.R.U32.HI R20, RZ, 0x10, R22.reuse ;  /* 0x00000010ff147819 */ /* 0x100fe20000011616 */
[----:B------:R-:W-:Y:S01]  /*7d00*/  FMUL.FTZ R141, R176, c[0x0][0x23c] ;  /* 0x00008f00b08d7a20 */ /* 0x000fe20000410000 */
[----:B------:R-:W-:Y:S01]  /*7d10*/  SHF.R.U32.HI R22, RZ, 0x18, R22 ;  /* 0x00000018ff167819 */ /* 0x000fe20000011616 */
[----:B------:R-:W1:Y:S01]  /*7d20*/  MUFU.EX2 R66, R66 ;  /* 0x0000004200427308 */ /* 0x000e620000000800 */
[----:B------:R-:W-:Y:S01]  /*7d30*/  LOP3.LUT R20, R20, 0xff, RZ, 0xc0, !PT ;  /* 0x000000ff14147812 */ /* 0x000fe200078ec0ff */
[--C-:B------:R-:W-:Y:S01]  /*7d40*/  HSET2.LE.AND R21, R21, R41.reuse, PT ;  /* 0x0000002915157233 */ /* 0x100fe20003803000 */
[----:B------:R-:W-:Y:S01]  /*7d50*/  FSETP.NEU.FTZ.AND P0, PT, R176, -INF , PT ;  /* 0xff800000b000780b */ /* 0x000fe20003f1d000 */
[----:B------:R-:W-:Y:S01]  /*7d60*/  FFMA.FTZ R44, R44, c[0x0][0x23c], -R148 ;  /* 0x00008f002c2c7a23 */ /* 0x000fe20000010894 */
[----:B------:R-:W-:Y:S01]  /*7d70*/  PRMT R20, R20, 0x5410, R22 ;  /* 0x0000541014147816 */ /* 0x000fe20000000016 */
[----:B------:R-:W-:Y:S01]  /*7d80*/  FFMA.FTZ R45, R45, c[0x0][0x23c], -R148 ;  /* 0x00008f002d2d7a23 */ /* 0x000fe20000010894 */
[----:B------:R-:W-:Y:S01]  /*7d90*/  LOP3.LUT R22, R23, UR16, R248, 0x96, !PT ;  /* 0x0000001017167c12 */ /* 0x000fe2000f8e96f8 */
[----:B------:R-:W-:Y:S01]  /*7da0*/  MUFU.EX2 R56, R56 ;  /* 0x0000003800387308 */ /* 0x000fe20000000800 */
[----:B------:R-:W-:Y:S01]  /*7db0*/  FSEL R141, R141, RZ, P0 ;  /* 0x000000ff8d8d7208 */ /* 0x000fe20000000000 */
[----:B------:R-:W-:Y:S01]  /*7dc0*/  HSET2.LE.AND R20, R20, R41, PT ;  /* 0x0000002914147233 */ /* 0x000fe20003803000 */
[----:B------:R-:W-:Y:S01]  /*7dd0*/  LOP3.LUT R25, R22, 0xffff, RZ, 0xc0, !PT ;  /* 0x0000ffff16197812 */ /* 0x000fe200078ec0ff */
[----:B------:R-:W-:Y:S01]  /*7de0*/  FFMA.FTZ R40, R40, c[0x0][0x23c], -R148 ;  /* 0x00008f0028287a23 */ /* 0x000fe20000010894 */
[----:B------:R-:W-:Y:S01]  /*7df0*/  LOP3.LUT R23, R22, 0xff, RZ, 0xc0, !PT ;  /* 0x000000ff16177812 */ /* 0x000fe200078ec0ff */
[----:B------:R-:W-:Y:S01]  /*7e00*/  FFMA.FTZ R59, R174, c[0x0][0x23c], -R141 ;  /* 0x00008f00ae3b7a23 */ /* 0x000fe2000001088d */
[----:B------:R-:W-:Y:S01]  /*7e10*/  SHF.R.U32.HI R25, RZ, 0x8, R25 ;  /* 0x00000008ff197819 */ /* 0x000fe20000011619 */
[--C-:B------:R-:W-:Y:S01]  /*7e20*/  FFMA.FTZ R58, R178, c[0x0][0x23c], -R141.reuse ;  /* 0x00008f00b23a7a23 */ /* 0x100fe2000001088d */
[--C-:B------:R-:W-:Y:S01]  /*7e30*/  SHF.R.U32.HI R26, RZ, 0x18, R22.reuse ;  /* 0x00000018ff1a7819 */ /* 0x100fe20000011616 */
[----:B------:R-:W-:Y:S01]  /*7e40*/  FFMA.FTZ R64, R154, c[0x0][0x23c], -R141 ;  /* 0x00008f009a407a23 */ /* 0x000fe2000001088d */
[----:B------:R-:W-:Y:S01]  /*7e50*/  PRMT R25, R23, 0x5410, R25 ;  /* 0x0000541017197816 */ /* 0x000fe20000000019 */
[----:B------:R-:W-:Y:S01]  /*7e60*/  MUFU.EX2 R59, R59 ;  /* 0x0000003b003b7308 */ /* 0x000fe20000000800 */
[----:B------:R-:W-:Y:S01]  /*7e70*/  SHF.R.U32.HI R23, RZ, 0x10, R22 ;  /* 0x00000010ff177819 */ /* 0x000fe20000011616 */
[----:B------:R-:W-:Y:S01]  /*7e80*/  FFMA.FTZ R133, R155, c[0x0][0x23c], -R141 ;  /* 0x00008f009b857a23 */ /* 0x000fe2000001088d */
[----:B------:R-:W-:Y:S01]  /*7e90*/  FSEL R22, R177, RZ, P1 ;  /* 0x000000ffb1167208 */ /* 0x000fe20000800000 */
[--C-:B------:R-:W-:Y:S01]  /*7ea0*/  FFMA.FTZ R155, R165, c[0x0][0x23c], -R54.reuse ;  /* 0x00008f00a59b7a23 */ /* 0x100fe20000010836 */
[----:B------:R-:W-:Y:S01]  /*7eb0*/  LOP3.LUT R23, R23, 0xff, RZ, 0xc0, !PT ;  /* 0x000000ff17177812 */ /* 0x000fe200078ec0ff */
[----:B------:R-:W-:Y:S01]  /*7ec0*/  FFMA.FTZ R154, R166, c[0x0][0x23c], -R54 ;  /* 0x00008f00a69a7a23 */ /* 0x000fe20000010836 */
[----:B------:R-:W-:Y:S01]  /*7ed0*/  LOP3.LUT R248, R249, UR7, R250, 0x96, !PT ;  /* 0x00000007f9f87c12 */ /* 0x000fe2000f8e96fa */
[----:B------:R-:W2:Y:S01]  /*7ee0*/  MUFU.EX2 R58, R58 ;  /* 0x0000003a003a7308 */ /* 0x000ea20000000800 */
[----:B------:R-:W-:Y:S01]  /*7ef0*/  PRMT R26, R23, 0x5410, R26 ;  /* 0x00005410171a7816 */ /* 0x000fe2000000001a */
[----:B------:R-:W-:Y:S01]  /*7f00*/  FADD.FTZ R22, R136, -R22 ;  /* 0x8000001688167221 */ /* 0x000fe20000010000 */
[----:B------:R-:W-:Y:S01]  /*7f10*/  FSEL R23, R176, RZ, P0 ;  /* 0x000000ffb0177208 */ /* 0x000fe20000000000 */
[----:B------:R-:W-:Y:S01]  /*7f20*/  FFMA.FTZ R136, R169, c[0x0][0x23c], -R139 ;  /* 0x00008f00a9887a23 */ /* 0x000fe2000001088b */
[----:B------:R-:W-:Y:S01]  /*7f30*/  IADD3 R174, R179, 0x1, RZ ;  /* 0x00000001b3ae7810 */ /* 0x000fe20007ffe0ff */
[----:B------:R-:W-:Y:S01]  /*7f40*/  FFMA.FTZ R165, R161, c[0x0][0x23c], -R148 ;  /* 0x00008f00a1a57a23 */ /* 0x000fe20000010894 */
[----:B------:R-:W-:Y:S01]  /*7f50*/  ISETP.GE.AND P0, PT, R217, 0x3, PT ;  /* 0x00000003d900780c */ /* 0x000fe20003f06270 */
[----:B------:R-:W-:Y:S01]  /*7f60*/  FADD.FTZ R23, R135, -R23 ;  /* 0x8000001787177221 */ /* 0x000fe20000010000 */
[----:B------:R-:W-:Y:S01]  /*7f70*/  MUFU.EX2 R64, R64 ;  /* 0x0000004000407308 */ /* 0x000fe20000000800 */
[----:B------:R-:W-:Y:S01]  /*7f80*/  FMUL.FTZ R135, R22, c[0x0][0x23c] ;  /* 0x00008f0016877a20 */ /* 0x000fe20000410000 */
[----:B-1----:R-:W-:Y:S01]  /*7f90*/  F2FP.PACK_AB R22, R65, R66 ;  /* 0x000000424116723e */ /* 0x002fe200000000ff */
[----:B------:R-:W-:Y:S01]  /*7fa0*/  FMUL.FTZ R134, R23, c[0x0][0x23c] ;  /* 0x00008f0017867a20 */ /* 0x000fe20000410000 */
[----:B------:R-:W-:Y:S01]  /*7fb0*/  LOP3.LUT R174, R227, UR21, R174, 0x96, !PT ;  /* 0x00000015e3ae7c12 */ /* 0x000fe2000f8e96ae */
[--C-:B------:R-:W-:Y:S01]  /*7fc0*/  FFMA.FTZ R161, R162, c[0x0][0x23c], -R148.reuse ;  /* 0x00008f00a2a17a23 */ /* 0x100fe20000010894 */
[----:B------:R-:W-:Y:S01]  /*7fd0*/  LOP3.LUT R22, R21, R22, RZ, 0xc0, !PT ;  /* 0x0000001615167212 */ /* 0x000fe200078ec0ff */
[----:B------:R-:W-:Y:S01]  /*7fe0*/  FFMA.FTZ R162, R164, c[0x0][0x23c], -R148 ;  /* 0x00008f00a4a27a23 */ /* 0x000fe20000010894 */
[----:B------:R-:W1:Y:S01]  /*7ff0*/  MUFU.EX2 R133, R133 ;  /* 0x0000008500857308 */ /* 0x000e620000000800 */
[----:B--2---:R-:W-:Y:S01]  /*8000*/  F2FP.PACK_AB R23, R58, R59 ;  /* 0x0000003b3a17723e */ /* 0x004fe200000000ff */
[----:B------:R-:W-:Y:S01]  /*8010*/  IMAD.WIDE.U32 R248, R248, -0x2daee0ad, RZ ;  /* 0xd2511f53f8f87825 */ /* 0x000fe200078e00ff */
[----:B------:R-:W-:-:S02]  /*8020*/  F2FP.PACK_AB R21, R67, R132 ;  /* 0x000000844315723e */ /* 0x000fc400000000ff */
[----:B------:R-:W-:Y:S01]  /*8030*/  LOP3.LUT R23, R20, R23, RZ, 0xc0, !PT ;  /* 0x0000001714177212 */ /* 0x000fe200078ec0ff */
[--C-:B------:R-:W-:Y:S01]  /*8040*/  HSET2.LE.AND R20, R25, R41.reuse, PT ;  /* 0x0000002919147233 */ /* 0x100fe20003803000 */
[--C-:B------:R-:W-:Y:S01]  /*8050*/  FFMA.FTZ R156, R156, c[0x0][0x23c], -R141.reuse ;  /* 0x00008f009c9c7a23 */ /* 0x100fe2000001088d */
[----:B------:R-:W2:Y:S01]  /*8060*/  MUFU.EX2 R135, R135 ;  /* 0x0000008700877308 */ /* 0x000ea20000000800 */
[--C-:B------:R-:W-:Y:S01]  /*8070*/  FFMA.FTZ R159, R159, c[0x0][0x23c], -R141.reuse ;  /* 0x00008f009f9f7a23 */ /* 0x100fe2000001088d */
[----:B------:R-:W-:Y:S01]  /*8080*/  LOP3.LUT R246, R249, UR17, R246, 0x96, !PT ;  /* 0x00000011f9f67c12 */ /* 0x000fe2000f8e96f6 */
[----:B------:R-:W-:Y:S01]  /*8090*/  FFMA.FTZ R150, R150, c[0x0][0x23c], -R141 ;  /* 0x00008f0096967a23 */ /* 0x000fe2000001088d */
[----:B------:R-:W-:Y:S01]  /*80a0*/  LOP3.LUT R20, R20, R21, RZ, 0xc0, !PT ;  /* 0x0000001514147212 */ /* 0x000fe200078ec0ff */
[----:B------:R-:W-:Y:S01]  /*80b0*/  HSET2.LE.AND R21, R26, R41, PT ;  /* 0x000000291a157233 */ /* 0x000fe20003803000 */
[----:B------:R-:W-:Y:S01]  /*80c0*/  LOP3.LUT R26, R27, UR7, R152, 0x96, !PT ;  /* 0x000000071b1a7c12 */ /* 0x000fe2000f8e9698 */
[----:B------:R-:W-:Y:S01]  /*80d0*/  FFMA.FTZ R152, R147, c[0x0][0x23c], -R139 ;  /* 0x00008f0093987a23 */ /* 0x000fe2000001088b */
[----:B------:R-:W3:Y:S01]  /*80e0*/  MUFU.EX2 R134, R134 ;  /* 0x0000008600867308 */ /* 0x000ee20000000800 */
[----:B-1----:R-:W-:Y:S01]  /*80f0*/  F2FP.PACK_AB R25, R133, R64 ;  /* 0x000000408519723e */ /* 0x002fe200000000ff */
[----:B------:R-:W-:Y:S01]  /*8100*/  FFMA.FTZ R151, R151, c[0x0][0x23c], -R141 ;  /* 0x00008f0097977a23 */ /* 0x000fe2000001088d */
[----:B------:R-:W-:Y:S01]  /*8110*/  LOP3.LUT R166, R246, 0xffff, RZ, 0xc0, !PT ;  /* 0x0000fffff6a67812 */ /* 0x000fe200078ec0ff */
[----:B------:R-:W-:Y:S01]  /*8120*/  IMAD.WIDE.U32 R26, R26, -0x2daee0ad, RZ ;  /* 0xd2511f531a1a7825 */ /* 0x000fe200078e00ff */
[----:B------:R-:W-:-:S02]  /*8130*/  LOP3.LUT R21, R21, R25, RZ, 0xc0, !PT ;  /* 0x0000001915157212 */ /* 0x000fc400078ec0ff */
[----:B------:R-:W-:Y:S01]  /*8140*/  SHF.R.U32.HI R164, RZ, 0x10, R246 ;  /* 0x00000010ffa47819 */ /* 0x000fe200000116f6 */
[-C--:B--2---:R-:W-:Y:S01]  /*8150*/  FMUL.FTZ R108, R108, R135.reuse ;  /* 0x000000876c6c7220 */ /* 0x084fe20000410000 */
[----:B------:R-:W-:Y:S01]  /*8160*/  MUFU.EX2 R136, R136 ;  /* 0x0000008800887308 */ /* 0x000fe20000000800 */
[-C--:B------:R-:W-:Y:S01]  /*8170*/  FMUL.FTZ R109, R109, R135.reuse ;  /* 0x000000876d6d7220 */ /* 0x080fe20000410000 */
[----:B------:R-:W-:Y:S01]  /*8180*/  SHF.R.U32.HI R166, RZ, 0x8, R166 ;  /* 0x00000008ffa67819 */ /* 0x000fe200000116a6 */
[-C--:B------:R-:W-:Y:S01]  /*8190*/  FMUL.FTZ R112, R112, R135.reuse ;  /* 0x0000008770707220 */ /* 0x080fe20000410000 */
[----:B------:R-:W-:Y:S01]  /*81a0*/  LOP3.LUT R164, R164, 0xff, RZ, 0xc0, !PT ;  /* 0x000000ffa4a47812 */ /* 0x000fe200078ec0ff */
[----:B------:R-:W-:Y:S02]  /*81b0*/  FMUL.FTZ R113, R113, R135 ;  /* 0x0000008771717220 */ /* 0x000fe40000410000 */
[-C--:B---3--:R-:W-:Y:S01]  /*81c0*/  FMUL.FTZ R110, R110, R134.reuse ;  /* 0x000000866e6e7220 */ /* 0x088fe20000410000 */
[----:B------:R-:W-:Y:S01]  /*81d0*/  MUFU.EX2 R155, R155 ;  /* 0x0000009b009b7308 */ /* 0x000fe20000000800 */
[----:B------:R-:W-:-:S02]  /*81e0*/  FMUL.FTZ R111, R111, R134 ;  /* 0x000000866f6f7220 */ /* 0x000fc40000410000 */
[-C--:B------:R-:W-:Y:S02]  /*81f0*/  FMUL.FTZ R114, R114, R134.reuse ;  /* 0x0000008672727220 */ /* 0x080fe40000410000 */
[-C--:B------:R-:W-:Y:S02]  /*8200*/  FMUL.FTZ R115, R115, R134.reuse ;  /* 0x0000008673737220 */ /* 0x080fe40000410000 */
[-C--:B------:R-:W-:Y:S01]  /*8210*/  FMUL.FTZ R84, R84, R135.reuse ;  /* 0x0000008754547220 */ /* 0x080fe20000410000 */
[----:B------:R-:W-:Y:S01]  /*8220*/  HMMA.16816.F32 R108, R20, R14, R108 ;  /* 0x0000000e146c723c */ /* 0x000fe2000000186c */
[----:B------:R-:W-:Y:S01]  /*8230*/  FMUL.FTZ R85, R85, R135 ;  /* 0x0000008755557220 */ /* 0x000fe20000410000 */
[----:B------:R-:W-:Y:S01]  /*8240*/  MUFU.EX2 R147, R171 ;  /* 0x000000ab00937308 */ /* 0x000fe20000000800 */
[-C--:B------:R-:W-:Y:S02]  /*8250*/  FMUL.FTZ R86, R86, R134.reuse ;  /* 0x0000008656567220 */ /* 0x080fe40000410000 */
[----:B------:R-:W-:-:S02]  /*8260*/  FMUL.FTZ R87, R87, R134 ;  /* 0x0000008657577220 */ /* 0x000fc40000410000 */
[-C--:B------:R-:W-:Y:S01]  /*8270*/  FMUL.FTZ R76, R76, R135.reuse ;  /* 0x000000874c4c7220 */ /* 0x080fe20000410000 */
[C---:B------:R-:W-:Y:S01]  /*8280*/  HMMA.16816.F32 R112, R20.reuse, R12, R112 ;  /* 0x0000000c1470723c */ /* 0x040fe20000001870 */
[-C--:B------:R-:W-:Y:S01]  /*8290*/  FMUL.FTZ R77, R77, R135.reuse ;  /* 0x000000874d4d7220 */ /* 0x080fe20000410000 */
[----:B------:R-:W-:Y:S01]  /*82a0*/  LOP3.LUT R14, R26, 0xffff, RZ, 0xc0, !PT ;  /* 0x0000ffff1a0e7812 */ /* 0x000fe200078ec0ff */
[-C--:B------:R-:W-:Y:S01]  /*82b0*/  FMUL.FTZ R78, R78, R134.reuse ;  /* 0x000000864e4e7220 */ /* 0x080fe20000410000 */
[----:B------:R-:W1:Y:S01]  /*82c0*/  MUFU.EX2 R152, R152 ;  /* 0x0000009800987308 */ /* 0x000e620000000800 */
[----:B------:R-:W-:Y:S02]  /*82d0*/  FMUL.FTZ R79, R79, R134 ;  /* 0x000000864f4f7220 */ /* 0x000fe40000410000 */
[----:B------:R-:W-:Y:S01]  /*82e0*/  LOP3.LUT R12, R27, UR17, R24, 0x96, !PT ;  /* 0x000000111b0c7c12 */ /* 0x000fe2000f8e9618 */
[----:B------:R-:W-:Y:S01]  /*82f0*/  HMMA.16816.F32 R84, R20, R10, R84 ;  /* 0x0000000a1454723c */ /* 0x000fe20000001854 */
[----:B------:R-:W-:Y:S01]  /*8300*/  SHF.R.U32.HI R13, RZ, 0x10, R26 ;  /* 0x00000010ff0d7819 */ /* 0x000fe2000001161a */
[-C--:B------:R-:W-:Y:S01]  /*8310*/  FMUL.FTZ R100, R100, R135.reuse ;  /* 0x0000008764647220 */ /* 0x080fe20000410000 */
[----:B------:R-:W-:Y:S01]  /*8320*/  SHF.R.U32.HI R15, RZ, 0x10, R12 ;  /* 0x00000010ff0f7819 */ /* 0x000fe2000001160c */
[----:B------:R-:W2:Y:S01]  /*8330*/  MUFU.EX2 R154, R154 ;  /* 0x0000009a009a7308 */ /* 0x000ea20000000800 */
[----:B------:R-:W-:-:S02]  /*8340*/  FMUL.FTZ R101, R101, R135 ;  /* 0x0000008765657220 */ /* 0x000fc40000410000 */
[----:B------:R-:W-:Y:S01]  /*8350*/  SHF.R.U32.HI R10, RZ, 0x8, R14 ;  /* 0x00000008ff0a7819 */ /* 0x000fe2000001160e */
[C---:B------:R-:W-:Y:S01]  /*8360*/  HMMA.16816.F32 R76, R20.reuse, R8, R76 ;  /* 0x00000008144c723c */ /* 0x040fe2000000184c */
[----:B------:R-:W-:Y:S01]  /*8370*/  LOP3.LUT R14, R12, 0xffff, RZ, 0xc0, !PT ;  /* 0x0000ffff0c0e7812 */ /* 0x000fe200078ec0ff */
[-C--:B------:R-:W-:Y:S01]  /*8380*/  FMUL.FTZ R102, R102, R134.reuse ;  /* 0x0000008666667220 */ /* 0x080fe20000410000 */
[----:B------:R-:W-:Y:S01]  /*8390*/  LOP3.LUT R11, R13, 0xff, RZ, 0xc0, !PT ;  /* 0x000000ff0d0b7812 */ /* 0x000fe200078ec0ff */
[-C--:B------:R-:W-:Y:S01]  /*83a0*/  FMUL.FTZ R103, R103, R134.reuse ;  /* 0x0000008667677220 */ /* 0x080fe20000410000 */
[----:B------:R-:W-:Y:S01]  /*83b0*/  LOP3.LUT R13, R12, 0xff, RZ, 0xc0, !PT ;  /* 0x000000ff0c0d7812 */ /* 0x000fe200078ec0ff */
[-C--:B------:R-:W-:Y:S01]  /*83c0*/  FMUL.FTZ R128, R128, R135.reuse ;  /* 0x0000008780807220 */ /* 0x080fe20000410000 */
[----:B------:R-:W-:Y:S01]  /*83d0*/  LOP3.LUT R9, R26, 0xff, RZ, 0xc0, !PT ;  /* 0x000000ff1a097812 */ /* 0x000fe200078ec0ff */
[-C--:B------:R-:W-:Y:S01]  /*83e0*/  FMUL.FTZ R129, R129, R135.reuse ;  /* 0x0000008781817220 */ /* 0x080fe20000410000 */
[----:B------:R-:W-:Y:S01]  /*83f0*/  SHF.R.U32.HI R8, RZ, 0x18, R26 ;  /* 0x00000018ff087819 */ /* 0x000fe2000001161a */
[-C--:B------:R-:W-:Y:S01]  /*8400*/  FMUL.FTZ R130, R130, R134.reuse ;  /* 0x0000008682827220 */ /* 0x080fe20000410000 */
[----:B------:R-:W-:Y:S01]  /*8410*/  SHF.R.U32.HI R12, RZ, 0x18, R12 ;  /* 0x00000018ff0c7819 */ /* 0x000fe2000001160c */
[-C--:B------:R-:W-:Y:S01]  /*8420*/  FMUL.FTZ R131, R131, R134.reuse ;  /* 0x0000008683837220 */ /* 0x080fe20000410000 */
[----:B------:R-:W-:Y:S01]  /*8430*/  SHF.R.U32.HI R14, RZ, 0x8, R14 ;  /* 0x00000008ff0e7819 */ /* 0x000fe2000001160e */
[-C--:B------:R-:W-:Y:S01]  /*8440*/  FMUL.FTZ R116, R116, R135.reuse ;  /* 0x0000008774747220 */ /* 0x080fe20000410000 */
[----:B------:R-:W-:Y:S01]  /*8450*/  LOP3.LUT R15, R15, 0xff, RZ, 0xc0, !PT ;  /* 0x000000ff0f0f7812 */ /* 0x000fe200078ec0ff */
[-C--:B------:R-:W-:Y:S01]  /*8460*/  FMUL.FTZ R117, R117, R135.reuse ;  /* 0x0000008775757220 */ /* 0x080fe20000410000 */
[----:B------:R-:W-:Y:S01]  /*8470*/  PRMT R10, R9, 0x5410, R10 ;  /* 0x00005410090a7816 */ /* 0x000fe2000000000a */
[-C--:B------:R-:W-:Y:S01]  /*8480*/  FMUL.FTZ R118, R118, R134.reuse ;  /* 0x0000008676767220 */ /* 0x080fe20000410000 */
[----:B------:R-:W-:Y:S01]  /*8490*/  PRMT R11, R11, 0x5410, R8 ;  /* 0x000054100b0b7816 */ /* 0x000fe20000000008 */
[-C--:B------:R-:W-:Y:S01]  /*84a0*/  FMUL.FTZ R119, R119, R134.reuse ;  /* 0x0000008677777220 */ /* 0x080fe20000410000 */
[----:B------:R-:W-:Y:S01]  /*84b0*/  PRMT R9, R13, 0x5410, R14 ;  /* 0x000054100d097816 */ /* 0x000fe2000000000e */
[-C--:B------:R-:W-:Y:S01]  /*84c0*/  FMUL.FTZ R96, R96, R135.reuse ;  /* 0x0000008760607220 */ /* 0x080fe20000410000 */
[----:B------:R-:W-:Y:S01]  /*84d0*/  PRMT R8, R15, 0x5410, R12 ;  /* 0x000054100f087816 */ /* 0x000fe2000000000c */
[----:B------:R-:W-:Y:S01]  /*84e0*/  FMUL.FTZ R97, R97, R135 ;  /* 0x0000008761617220 */ /* 0x000fe20000410000 */
[C---:B------:R-:W-:Y:S01]  /*84f0*/  HMMA.16816.F32 R100, R20.reuse, R4, R100 ;  /* 0x000000041464723c */ /* 0x040fe20000001864 */
[-C--:B------:R-:W-:Y:S01]  /*8500*/  FMUL.FTZ R98, R98, R134.reuse ;  /* 0x0000008662627220 */ /* 0x080fe20000410000 */
[--C-:B------:R-:W-:Y:S01]  /*8510*/  HSET2.LE.AND R10, R10, R41.reuse, PT ;  /* 0x000000290a0a7233 */ /* 0x100fe20003803000 */
[----:B------:R-:W-:Y:S01]  /*8520*/  FMUL.FTZ R99, R99, R134 ;  /* 0x0000008663637220 */ /* 0x000fe20000410000 */
[--C-:B------:R-:W-:Y:S01]  /*8530*/  HSET2.LE.AND R11, R11, R41.reuse, PT ;  /* 0x000000290b0b7233 */ /* 0x100fe20003803000 */
[----:B-1----:R-:W-:Y:S01]  /*8540*/  F2FP.PACK_AB R26, R152, R147 ;  /* 0x00000093981a723e */ /* 0x002fe200000000ff */
[--C-:B------:R-:W-:Y:S01]  /*8550*/  HSET2.LE.AND R24, R9, R41.reuse, PT ;  /* 0x0000002909187233 */ /* 0x100fe20003803000 */
[----:B------:R-:W-:Y:S01]  /*8560*/  F2FP.PACK_AB R5, R146, R136 ;  /* 0x000000889205723e */ /* 0x000fe200000000ff */
[----:B------:R-:W-:Y:S01]  /*8570*/  HSET2.LE.AND R25, R8, R41, PT ;  /* 0x0000002908197233 */ /* 0x000fe20003803000 */
[----:B------:R-:W-:Y:S01]  /*8580*/  F2FP.PACK_AB R4, R163, R155 ;  /* 0x0000009ba304723e */ /* 0x000fe200000000ff */
[C---:B------:R-:W-:Y:S01]  /*8590*/  HMMA.16816.F32 R128, R20.reuse, R16, R128 ;  /* 0x000000101480723c */ /* 0x040fe20000001880 */
[----:B--2---:R-:W-:Y:S01]  /*85a0*/  F2FP.PACK_AB R27, R153, R154 ;  /* 0x0000009a991b723e */ /* 0x004fe200000000ff */
[----:B------:R-:W1:Y:S01]  /*85b0*/  LDSM.16.MT88.4 R12, [R186+0x6800] ;  /* 0x00680000ba0c783b */ /* 0x000e620000004200 */
[----:B------:R-:W-:Y:S01]  /*85c0*/  LOP3.LUT R26, R10, R26, RZ, 0xc0, !PT ;  /* 0x0000001a0a1a7212 */ /* 0x000fe200078ec0ff */
[----:B------:R-:W-:Y:S01]  /*85d0*/  MUFU.EX2 R161, R161 ;  /* 0x000000a100a17308 */ /* 0x000fe20000000800 */
[----:B------:R-:W-:Y:S01]  /*85e0*/  LOP3.LUT R27, R11, R27, RZ, 0xc0, !PT ;  /* 0x0000001b0b1b7212 */ /* 0x000fe200078ec0ff */
[----:B------:R-:W-:Y:S01]  /*85f0*/  IMAD.WIDE.U32 R174, R174, -0x326172a9, RZ ;  /* 0xcd9e8d57aeae7825 */ /* 0x000fe200078e00ff */
[----:B------:R-:W-:Y:S01]  /*8600*/  LOP3.LUT R24, R24, R5, RZ, 0xc0, !PT ;  /* 0x0000000518187212 */ /* 0x000fe200078ec0ff */
[C---:B------:R-:W-:Y:S01]  /*8610*/  HMMA.16816.F32 R116, R20.reuse, R18, R116 ;  /* 0x000000121474723c */ /* 0x040fe20000001874 */
[----:B------:R-:W-:Y:S01]  /*8620*/  LOP3.LUT R25, R25, R4, RZ, 0xc0, !PT ;  /* 0x0000000419197212 */ /* 0x000fe200078ec0ff */
[----:B------:R-:W2:Y:S01]  /*8630*/  LDSM.16.MT88.4 R16, [R188+0x6800] ;  /* 0x00680000bc10783b */ /* 0x000ea20000004200 */
[C---:B------:R-:W-:Y:S01]  /*8640*/  LOP3.LUT R168, R175.reuse, UR15, R168, 0x96, !PT ;  /* 0x0000000fafa87c12 */ /* 0x040fe2000f8e96a8 */
[----:B------:R-:W3:Y:S01]  /*8650*/  MUFU.EX2 R162, R162 ;  /* 0x000000a200a27308 */ /* 0x000ee20000000800 */
[----:B------:R-:W-:Y:S01]  /*8660*/  LOP3.LUT R170, R175, UR15, R170, 0x96, !PT ;  /* 0x0000000fafaa7c12 */ /* 0x000fe2000f8e96aa */
[----:B------:R-:W4:Y:S01]  /*8670*/  LDSM.16.MT88.4 R8, [R185+0x6800] ;  /* 0x00680000b908783b */ /* 0x000f220000004200 */
[----:B------:R-:W-:Y:S01]  /*8680*/  LOP3.LUT R178, R241, UR13, R174, 0x96, !PT ;  /* 0x0000000df1b27c12 */ /* 0x000fe2000f8e96ae */
[----:B------:R-:W-:Y:S01]  /*8690*/  HMMA.16816.F32 R96, R20, R6, R96 ;  /* 0x000000061460723c */ /* 0x000fe20000001860 */
[----:B------:R-:W-:Y:S01]  /*86a0*/  IMAD.WIDE.U32 R168, R168, -0x2daee0ad, RZ ;  /* 0xd2511f53a8a87825 */ /* 0x000fe200078e00ff */
[----:B------:R-:W5:Y:S02]  /*86b0*/  LDSM.16.MT88.4 R4, [R184+0x6800] ;  /* 0x00680000b804783b */ /* 0x000f640000004200 */
[----:B------:R-:W-:Y:S01]  /*86c0*/  MUFU.EX2 R156, R156 ;  /* 0x0000009c009c7308 */ /* 0x000fe20000000800 */
[----:B------:R-:W-:-:S02]  /*86d0*/  IMAD.WIDE.U32 R170, R170, -0x2daee0ad, RZ ;  /* 0xd2511f53aaaa7825 */ /* 0x000fc400078e00ff */
[C---:B------:R-:W-:Y:S02]  /*86e0*/  LOP3.LUT R22, R248.reuse, 0xffff, RZ, 0xc0, !PT ;  /* 0x0000fffff8167812 */ /* 0x040fe400078ec0ff */
[----:B------:R-:W-:Y:S01]  /*86f0*/  LOP3.LUT R23, R248, 0xff, RZ, 0xc0, !PT ;  /* 0x000000fff8177812 */ /* 0x000fe200078ec0ff */
[----:B------:R-:W-:Y:S01]  /*8700*/  IMAD.WIDE.U32 R178, R178, -0x2daee0ad, RZ ;  /* 0xd2511f53b2b27825 */ /* 0x000fe200078e00ff */
[----:B------:R-:W-:Y:S01]  /*8710*/  SHF.R.U32.HI R22, RZ, 0x8, R22 ;  /* 0x00000008ff167819 */ /* 0x000fe20000011616 */
[----:B------:R-:W2:Y:S01]  /*8720*/  MUFU.EX2 R159, R159 ;  /* 0x0000009f009f7308 */ /* 0x000ea20000000800 */
[----:B------:R-:W-:Y:S01]  /*8730*/  SHF.R.U32.HI R20, RZ, 0x10, R248 ;  /* 0x00000010ff147819 */ /* 0x000fe200000116f8 */
[--C-:B------:R-:W-:Y:S01]  /*8740*/  FFMA.FTZ R62, R62, c[0x0][0x23c], -R141.reuse ;  /* 0x00008f003e3e7a23 */ /* 0x100fe2000001088d */
[----:B------:R-:W-:Y:S01]  /*8750*/  PRMT R23, R23, 0x5410, R22 ;  /* 0x0000541017177816 */ /* 0x000fe20000000016 */
[----:B------:R-:W-:Y:S01]  /*8760*/  FFMA.FTZ R63, R63, c[0x0][0x23c], -R141 ;  /* 0x00008f003f3f7a23 */ /* 0x000fe2000001088d */
[----:B------:R-:W-:Y:S01]  /*8770*/  SHF.R.U32.HI R21, RZ, 0x18, R248 ;  /* 0x00000018ff157819 */ /* 0x000fe200000116f8 */
[----:B------:R-:W-:Y:S01]  /*8780*/  FFMA.FTZ R132, R221, R135, R132 ;  /* 0x00000087dd847223 */ /* 0x000fe20000010084 */
[----:B------:R-:W-:Y:S01]  /*8790*/  LOP3.LUT R20, R20, 0xff, RZ, 0xc0, !PT ;  /* 0x000000ff14147812 */ /* 0x000fe200078ec0ff */
[----:B------:R-:W4:Y:S01]  /*87a0*/  MUFU.EX2 R165, R165 ;  /* 0x000000a500a57308 */ /* 0x000f220000000800 */
[----:B------:R-:W-:Y:S01]  /*87b0*/  LOP3.LUT R22, R246, 0xff, RZ, 0xc0, !PT ;  /* 0x000000fff6167812 */ /* 0x000fe200078ec0ff */
[--C-:B------:R-:W-:Y:S01]  /*87c0*/  HSET2.LE.AND R23, R23, R41.reuse, PT ;  /* 0x0000002917177233 */ /* 0x100fe20003803000 */
[----:B------:R-:W-:Y:S01]  /*87d0*/  SHF.R.U32.HI R246, RZ, 0x18, R246 ;  /* 0x00000018fff67819 */ /* 0x000fe200000116f6 */
[----:B------:R-:W-:Y:S01]  /*87e0*/  FFMA.FTZ R64, R220, R134, R64 ;  /* 0x00000086dc407223 */ /* 0x000fe20000010040 */
[----:B------:R-:W-:Y:S01]  /*87f0*/  PRMT R20, R20, 0x5410, R21 ;  /* 0x0000541014147816 */ /* 0x000fe20000000015 */
[C---:B-1----:R-:W-:Y:S01]  /*8800*/  HMMA.16816.F32 R68, R24.reuse, R12, R68 ;  /* 0x0000000c1844723c */ /* 0x042fe20000001844 */
[----:B---3--:R-:W-:Y:S01]  /*8810*/  F2FP.PACK_AB R167, R162, R161 ;  /* 0x000000a1a2a7723e */ /* 0x008fe200000000ff */
[----:B------:R-:W-:Y:S01]  /*8820*/  MUFU.EX2 R150, R150 ;  /* 0x0000009600967308 */ /* 0x000fe20000000800 */
[----:B------:R-:W-:Y:S01]  /*8830*/  PRMT R166, R22, 0x5410, R166 ;  /* 0x0000541016a67816 */ /* 0x000fe200000000a6 */
[--C-:B------:R-:W-:Y:S01]  /*8840*/  HSET2.LE.AND R20, R20, R41.reuse, PT ;  /* 0x0000002914147233 */ /* 0x100fe20003803000 */
[----:B------:R-:W-:Y:S01]  /*8850*/  PRMT R164, R164, 0x5410, R246 ;  /* 0x00005410a4a47816 */ /* 0x000fe200000000f6 */
[----:B------:R-:W-:Y:S01]  /*8860*/  FADD.FTZ R132, R67, R132 ;  /* 0x0000008443847221 */ /* 0x000fe20000010000 */
[----:B------:R-:W-:Y:S01]  /*8870*/  LOP3.LUT R22, R23, R167, RZ, 0xc0, !PT ;  /* 0x000000a717167212 */ /* 0x000fe200078ec0ff */
[--C-:B------:R-:W-:Y:S01]  /*8880*/  HSET2.LE.AND R166, R166, R41.reuse, PT ;  /* 0x00000029a6a67233 */ /* 0x100fe20003803000 */
[----:B--2---:R-:W-:Y:S01]  /*8890*/  F2FP.PACK_AB R23, R159, R156 ;  /* 0x0000009c9f17723e */ /* 0x004fe200000000ff */
[----:B------:R-:W1:Y:S01]  /*88a0*/  MUFU.EX2 R151, R151 ;  /* 0x0000009700977308 */ /* 0x000e620000000800 */
[----:B------:R-:W-:Y:S01]  /*88b0*/  HSET2.LE.AND R21, R164, R41, PT ;  /* 0x00000029a4157233 */ /* 0x000fe20003803000 */
[----:B----4-:R-:W-:Y:S01]  /*88c0*/  F2FP.PACK_AB R167, R165, R160 ;  /* 0x000000a0a5a7723e */ /* 0x010fe200000000ff */
[----:B------:R-:W-:Y:S01]  /*88d0*/  HMMA.16816.F32 R124, R24, R16, R124 ;  /* 0x00000010187c723c */ /* 0x000fe2000000187c */
[----:B------:R-:W-:Y:S01]  /*88e0*/  LOP3.LUT R23, R20, R23, RZ, 0xc0, !PT ;  /* 0x0000001714177212 */ /* 0x000fe200078ec0ff */
[----:B------:R-:W-:Y:S01]  /*88f0*/  FADD.FTZ R64, R133, R64 ;  /* 0x0000004085407221 */ /* 0x000fe20000010000 */
[----:B------:R-:W-:Y:S01]  /*8900*/  LOP3.LUT R20, R166, R167, RZ, 0xc0, !PT ;  /* 0x000000a7a6147212 */ /* 0x000fe200078ec0ff */
[----:B------:R-:W-:Y:S01]  /*8910*/  FADD.FTZ R132, R66, R132 ;  /* 0x0000008442847221 */ /* 0x000fe20000010000 */
[----:B------:R-:W-:Y:S01]  /*8920*/  MUFU.EX2 R55, R55 ;  /* 0x0000003700377308 */ /* 0x000fe20000000800 */
[----:B------:R-:W-:-:S02]  /*8930*/  FADD.FTZ R64, R59, R64 ;  /* 0x000000403b407221 */ /* 0x000fc40000010000 */
[C---:B------:R-:W-:Y:S01]  /*8940*/  HMMA.16816.F32 R120, R24.reuse, R18, R120 ;  /* 0x000000121878723c */ /* 0x040fe20000001878 */
[----:B------:R-:W-:Y:S02]  /*8950*/  FADD.FTZ R132, R65, R132 ;  /* 0x0000008441847221 */ /* 0x000fe40000010000 */
[----:B------:R-:W-:Y:S01]  /*8960*/  FADD.FTZ R64, R58, R64 ;  /* 0x000000403a407221 */ /* 0x000fe20000010000 */
[----:B-1----:R-:W-:Y:S01]  /*8970*/  F2FP.PACK_AB R164, R151, R150 ;  /* 0x0000009697a4723e */ /* 0x002fe200000000ff */
[----:B------:R-:W1:Y:S01]  /*8980*/  MUFU.EX2 R60, R60 ;  /* 0x0000003c003c7308 */ /* 0x000e620000000800 */
[----:B------:R-:W-:Y:S02]  /*8990*/  FADD.FTZ R132, R160, R132 ;  /* 0x00000084a0847221 */ /* 0x000fe40000010000 */
[----:B------:R-:W-:Y:S01]  /*89a0*/  HMMA.16816.F32 R72, R24, R14, R72 ;  /* 0x0000000e1848723c */ /* 0x000fe20000001848 */
[----:B------:R-:W-:Y:S01]  /*89b0*/  LOP3.LUT R21, R21, R164, RZ, 0xc0, !PT ;  /* 0x000000a415157212 */ /* 0x000fe200078ec0ff */
[----:B------:R-:W-:-:S02]  /*89c0*/  FADD.FTZ R64, R150, R64 ;  /* 0x0000004096407221 */ /* 0x000fc40000010000 */
[----:B------:R-:W-:Y:S01]  /*89d0*/  FADD.FTZ R33, R136, R33 ;  /* 0x0000002188217221 */ /* 0x000fe20000010000 */
[----:B------:R-:W-:Y:S01]  /*89e0*/  MUFU.EX2 R61, R61 ;  /* 0x0000003d003d7308 */ /* 0x000fe20000000800 */
[----:B------:R-:W-:Y:S02]  /*89f0*/  FADD.FTZ R36, R155, R36 ;  /* 0x000000249b247221 */ /* 0x000fe40000010000 */
[C---:B------:R-:W-:Y:S01]  /*8a00*/  HMMA.16816.F32 R80, R24.reuse, R8, R80 ;  /* 0x000000081850723c */ /* 0x040fe20000001850 */
[----:B------:R-:W-:Y:S02]  /*8a10*/  FADD.FTZ R132, R165, R132 ;  /* 0x00000084a5847221 */ /* 0x000fe40000010000 */
[----:B------:R-:W-:Y:S02]  /*8a20*/  FADD.FTZ R64, R151, R64 ;  /* 0x0000004097407221 */ /* 0x000fe40000010000 */
[----:B------:R-:W-:Y:S01]  /*8a30*/  FADD.FTZ R33, R146, R33 ;  /* 0x0000002192217221 */ /* 0x000fe20000010000 */
[----:B------:R-:W2:Y:S01]  /*8a40*/  MUFU.EX2 R62, R62 ;  /* 0x0000003e003e7308 */ /* 0x000ea20000000800 */
[----:B------:R-:W-:Y:S01]  /*8a50*/  FADD.FTZ R36, R163, R36 ;  /* 0x00000024a3247221 */ /* 0x000fe20000010000 */
[----:B------:R-:W-:Y:S01]  /*8a60*/  HMMA.16816.F32 R104, R24, R10, R104 ;  /* 0x0000000a1868723c */ /* 0x000fe20000001868 */
[----:B------:R-:W-:-:S02]  /*8a70*/  FFMA.FTZ R42, R42, c[0x0][0x23c], -R148 ;  /* 0x00008f002a2a7a23 */ /* 0x000fc40000010894 */
[--C-:B------:R-:W-:Y:S02]  /*8a80*/  FFMA.FTZ R46, R46, c[0x0][0x23c], -R141.reuse ;  /* 0x00008f002e2e7a23 */ /* 0x100fe4000001088d */
[--C-:B------:R-:W-:Y:S01]  /*8a90*/  FFMA.FTZ R34, R34, c[0x0][0x23c], -R141.reuse ;  /* 0x00008f0022227a23 */ /* 0x100fe2000001088d */
[----:B------:R-:W3:Y:S01]  /*8aa0*/  MUFU.EX2 R63, R63 ;  /* 0x0000003f003f7308 */ /* 0x000ee20000000800 */
[--C-:B------:R-:W-:Y:S01]  /*8ab0*/  FFMA.FTZ R39, R39, c[0x0][0x23c], -R141.reuse ;  /* 0x00008f0027277a23 */ /* 0x100fe2000001088d */
[C---:B-----5:R-:W-:Y:S01]  /*8ac0*/  HMMA.16816.F32 R88, R24.reuse, R4, R88 ;  /* 0x000000041858723c */ /* 0x060fe20000001858 */
[----:B------:R-:W-:Y:S02]  /*8ad0*/  FFMA.FTZ R47, R47, c[0x0][0x23c], -R141 ;  /* 0x00008f002f2f7a23 */ /* 0x000fe4000001088d */
[----:B------:R-:W-:Y:S02]  /*8ae0*/  FADD.FTZ R132, R161, R132 ;  /* 0x00000084a1847221 */ /* 0x000fe40000010000 */
[----:B------:R-:W-:Y:S01]  /*8af0*/  FADD.FTZ R64, R156, R64 ;  /* 0x000000409c407221 */ /* 0x000fe20000010000 */
[----:B------:R-:W-:Y:S01]  /*8b00*/  MUFU.EX2 R43, R43 ;  /* 0x0000002b002b7308 */ /* 0x000fe20000000800 */
[----:B------:R-:W-:Y:S01]  /*8b10*/  FADD.FTZ R33, R147, R33 ;  /* 0x0000002193217221 */ /* 0x000fe20000010000 */
[----:B------:R-:W-:Y:S01]  /*8b20*/  HMMA.16816.F32 R92, R24, R6, R92 ;  /* 0x00000006185c723c */ /* 0x000fe2000000185c */
[----:B------:R-:W-:-:S02]  /*8b30*/  FADD.FTZ R36, R154, R36 ;  /* 0x000000249a247221 */ /* 0x000fc40000010000 */
[----:B------:R-:W-:Y:S02]  /*8b40*/  FADD.FTZ R132, R162, R132 ;  /* 0x00000084a2847221 */ /* 0x000fe40000010000 */
[----:B------:R-:W-:Y:S01]  /*8b50*/  FADD.FTZ R64, R159, R64 ;  /* 0x000000409f407221 */ /* 0x000fe20000010000 */
[----:B------:R-:W-:Y:S01]  /*8b60*/  MUFU.EX2 R53, R53 ;  /* 0x0000003500357308 */ /* 0x000fe20000000800 */
[----:B------:R-:W-:Y:S01]  /*8b70*/  LOP3.LUT R24, R173, UR13, R174, 0x96, !PT ;  /* 0x0000000dad187c12 */ /* 0x000fe2000f8e96ae */
[C---:B------:R-:W-:Y:S01]  /*8b80*/  HMMA.16816.F32 R128, R20.reuse, R16, R128 ;  /* 0x000000101480723c */ /* 0x040fe20000001880 */
[----:B------:R-:W-:Y:S01]  /*8b90*/  LOP3.LUT R174, R179, UR10, R170, 0x96, !PT ;  /* 0x0000000ab3ae7c12 */ /* 0x000fe2000f8e96aa */
[----:B------:R-:W-:Y:S02]  /*8ba0*/  FADD.FTZ R33, R152, R33 ;  /* 0x0000002198217221 */ /* 0x000fe40000010000 */
[----:B------:R-:W-:Y:S02]  /*8bb0*/  IMAD.WIDE.U32 R24, R24, -0x2daee0ad, RZ ;  /* 0xd2511f5318187825 */ /* 0x000fe400078e00ff */
[----:B------:R-:W-:Y:S01]  /*8bc0*/  MUFU.EX2 R137, R137 ;  /* 0x0000008900897308 */ /* 0x000fe20000000800 */
[----:B------:R-:W-:Y:S01]  /*8bd0*/  LOP3.LUT R16, R169, UR12, R238, 0x96, !PT ;  /* 0x0000000ca9107c12 */ /* 0x000fe2000f8e96ee */
[----:B------:R-:W-:Y:S01]  /*8be0*/  HMMA.16816.F32 R112, R20, R12, R112 ;  /* 0x0000000c1470723c */ /* 0x000fe20000001870 */
[----:B------:R-:W-:Y:S01]  /*8bf0*/  LOP3.LUT R168, R25, UR10, R168, 0x96, !PT ;  /* 0x0000000a19a87c12 */ /* 0x000fe2000f8e96a8 */
[----:B------:R-:W-:-:S04]  /*8c00*/  IMAD.WIDE.U32 R174, R174, -0x326172a9, RZ ;  /* 0xcd9e8d57aeae7825 */ /* 0x000fc800078e00ff */
[----:B------:R-:W-:Y:S01]  /*8c10*/  IMAD.WIDE.U32 R16, R16, -0x326172a9, RZ ;  /* 0xcd9e8d5710107825 */ /* 0x000fe200078e00ff */
[----:B------:R-:W-:Y:S01]  /*8c20*/  MUFU.EX2 R48, R48 ;  /* 0x0000003000307308 */ /* 0x000fe20000000800 */
[----:B------:R-:W-:Y:S02]  /*8c30*/  HMMA.16816.F32 R108, R20, R14, R108 ;  /* 0x0000000e146c723c */ /* 0x000fe4000000186c */
[----:B------:R-:W-:Y:S01]  /*8c40*/  IMAD.WIDE.U32 R168, R168, -0x326172a9, RZ ;  /* 0xcd9e8d57a8a87825 */ /* 0x000fe200078e00ff */
[----:B------:R-:W-:-:S03]  /*8c50*/  LOP3.LUT R172, R17, UR11, R172, 0x96, !PT ;  /* 0x0000000b11ac7c12 */ /* 0x000fc6000f8e96ac */
[----:B------:R-:W-:Y:S01]  /*8c60*/  FADD.FTZ R36, R153, R36 ;  /* 0x0000002499247221 */ /* 0x000fe20000010000 */
[----:B------:R-:W-:Y:S01]  /*8c70*/  LOP3.LUT R166, R169, UR9, R16, 0x96, !PT ;  /* 0x00000009a9a67c12 */ /* 0x000fe2000f8e9610 */
[----:B------:R-:W-:Y:S01]  /*8c80*/  IMAD.WIDE.U32 R12, R172, -0x2daee0ad, RZ ;  /* 0xd2511f53ac0c7825 */ /* 0x000fe200078e00ff */
[----:B------:R-:W-:Y:S01]  /*8c90*/  HMMA.16816.F32 R84, R20, R10, R84 ;  /* 0x0000000a1454723c */ /* 0x000fe20000001854 */
[----:B------:R-:W-:Y:S02]  /*8ca0*/  MUFU.EX2 R49, R49 ;  /* 0x0000003100317308 */ /* 0x000fe40000000800 */
[----:B------:R-:W-:Y:S01]  /*8cb0*/  IMAD.WIDE.U32 R166, R166, -0x2daee0ad, RZ ;  /* 0xd2511f53a6a67825 */ /* 0x000fe200078e00ff */
[----:B------:R-:W-:-:S03]  /*8cc0*/  LOP3.LUT R172, R13, UR8, R24, 0x96, !PT ;  /* 0x000000080dac7c12 */ /* 0x000fc6000f8e9618 */
[----:B-1----:R-:W-:Y:S01]  /*8cd0*/  FADD.FTZ R132, R60, R132 ;  /* 0x000000843c847221 */ /* 0x002fe20000010000 */
[----:B------:R-:W-:Y:S01]  /*8ce0*/  LOP3.LUT R12, R167, UR6, R12, 0x96, !PT ;  /* 0x00000006a70c7c12 */ /* 0x000fe2000f8e960c */
[----:B------:R-:W-:Y:S01]  /*8cf0*/  IMAD.WIDE.U32 R172, R172, -0x326172a9, RZ ;  /* 0xcd9e8d57acac7825 */ /* 0x000fe200078e00ff */
[----:B------:R-:W-:Y:S01]  /*8d00*/  HMMA.16816.F32 R76, R20, R8, R76 ;  /* 0x00000008144c723c */ /* 0x000fe2000000184c */
[----:B------:R-:W-:Y:S01]  /*8d10*/  F2FP.PACK_AB R167, R144, R140 ;  /* 0x0000008c90a7723e */ /* 0x000fe200000000ff */
[----:B------:R-:W-:Y:S01]  /*8d20*/  MUFU.EX2 R44, R44 ;  /* 0x0000002c002c7308 */ /* 0x000fe20000000800 */
[----:B------:R-:W-:Y:S01]  /*8d30*/  IMAD.WIDE.U32 R14, R12, -0x326172a9, RZ ;  /* 0xcd9e8d570c0e7825 */ /* 0x000fe200078e00ff */
[----:B------:R-:W-:-:S03]  /*8d40*/  LOP3.LUT R168, R173, UR7, R168, 0x96, !PT ;  /* 0x00000007ada87c12 */ /* 0x000fc6000f8e96a8 */
[----:B--2---:R-:W-:Y:S01]  /*8d50*/  FADD.FTZ R64, R62, R64 ;  /* 0x000000403e407221 */ /* 0x004fe20000010000 */
[----:B------:R-:W-:Y:S01]  /*8d60*/  LOP3.LUT R24, R15, UR16, R172, 0x96, !PT ;  /* 0x000000100f187c12 */ /* 0x000fe2000f8e96ac */
[C---:B------:R-:W-:Y:S01]  /*8d70*/  HMMA.16816.F32 R100, R20.reuse, R4, R100 ;  /* 0x000000041464723c */ /* 0x040fe20000001864 */
[----:B------:R-:W-:Y:S01]  /*8d80*/  LOP3.LUT R27, R14, 0xffff, RZ, 0xc0, !PT ;  /* 0x0000ffff0e1b7812 */ /* 0x000fe200078ec0ff */
[----:B------:R-:W-:Y:S01]  /*8d90*/  IMAD.WIDE.U32 R168, R168, -0x2daee0ad, RZ ;  /* 0xd2511f53a8a87825 */ /* 0x000fe200078e00ff */
[----:B------:R-:W-:Y:S01]  /*8da0*/  SHF.R.U32.HI R10, RZ, 0x10, R24 ;  /* 0x00000010ff0a7819 */ /* 0x000fe20000011618 */
[----:B------:R-:W-:Y:S01]  /*8db0*/  MUFU.EX2 R45, R45 ;  /* 0x0000002d002d7308 */ /* 0x000fe20000000800 */
[C---:B------:R-:W-:Y:S01]  /*8dc0*/  LOP3.LUT R12, R24.reuse, 0xffff, RZ, 0xc0, !PT ;  /* 0x0000ffff180c7812 */ /* 0x040fe200078ec0ff */
[----:B------:R-:W-:Y:S01]  /*8dd0*/  FADD.FTZ R33, R145, R33 ;  /* 0x0000002191217221 */ /* 0x000fe20000010000 */
[----:B------:R-:W-:Y:S01]  /*8de0*/  SHF.R.U32.HI R25, RZ, 0x10, R14 ;  /* 0x00000010ff197819 */ /* 0x000fe2000001160e */
[C---:B------:R-:W-:Y:S01]  /*8df0*/  HMMA.16816.F32 R116, R20.reuse, R18, R116 ;  /* 0x000000121474723c */ /* 0x040fe20000001874 */
[----:B------:R-:W-:Y:S01]  /*8e00*/  LOP3.LUT R8, R24, 0xff, RZ, 0xc0, !PT ;  /* 0x000000ff18087812 */ /* 0x000fe200078ec0ff */
[----:B------:R-:W1:Y:S01]  /*8e10*/  LDSM.16.MT88.4 R16, [R188+0x7000] ;  /* 0x00700000bc10783b */ /* 0x000e620000004200 */
[----:B------:R-:W-:Y:S01]  /*8e20*/  SHF.R.U32.HI R11, RZ, 0x8, R27 ;  /* 0x00000008ff0b7819 */ /* 0x000fe2000001161b */
[----:B------:R-:W-:Y:S01]  /*8e30*/  MUFU.EX2 R40, R40 ;  /* 0x0000002800287308 */ /* 0x000fe20000000800 */
[----:B------:R-:W-:Y:S01]  /*8e40*/  SHF.R.U32.HI R24, RZ, 0x18, R24 ;  /* 0x00000018ff187819 */ /* 0x000fe20000011618 */
[----:B------:R-:W-:Y:S01]  /*8e50*/  FADD.FTZ R36, R140, R36 ;  /* 0x000000248c247221 */ /* 0x000fe20000010000 */
[----:B------:R-:W-:Y:S01]  /*8e60*/  LOP3.LUT R27, R10, 0xff, RZ, 0xc0, !PT ;  /* 0x000000ff0a1b7812 */ /* 0x000fe200078ec0ff */
[----:B------:R-:W-:Y:S01]  /*8e70*/  HMMA.16816.F32 R96, R20, R6, R96 ;  /* 0x000000061460723c */ /* 0x000fe20000001860 */
[----:B------:R-:W-:Y:S01]  /*8e80*/  SHF.R.U32.HI R12, RZ, 0x8, R12 ;  /* 0x00000008ff0c7819 */ /* 0x000fe2000001160c */
[----:B------:R-:W-:Y:S01]  /*8e90*/  FADD.FTZ R132, R61, R132 ;  /* 0x000000843d847221 */ /* 0x000fe20000010000 */
[----:B------:R-:W-:Y:S01]  /*8ea0*/  LOP3.LUT R26, R14, 0xff, RZ, 0xc0, !PT ;  /* 0x000000ff0e1a7812 */ /* 0x000fe200078ec0ff */
[----:B------:R-:W-:Y:S01]  /*8eb0*/  MUFU.EX2 R42, R42 ;  /* 0x0000002a002a7308 */ /* 0x000fe20000000800 */
[----:B------:R-:W-:Y:S01]  /*8ec0*/  SHF.R.U32.HI R9, RZ, 0x18, R14 ;  /* 0x00000018ff097819 */ /* 0x000fe2000001160e */
[----:B---3--:R-:W-:Y:S01]  /*8ed0*/  FADD.FTZ R64, R63, R64 ;  /* 0x000000403f407221 */ /* 0x008fe20000010000 */
[----:B------:R-:W-:Y:S01]  /*8ee0*/  LOP3.LUT R25, R25, 0xff, RZ, 0xc0, !PT ;  /* 0x000000ff19197812 */ /* 0x000fe200078ec0ff */
[----:B------:R-:W-:Y:S01]  /*8ef0*/  FADD.FTZ R33, R149, R33 ;  /* 0x0000002195217221 */ /* 0x000fe20000010000 */
[----:B------:R-:W-:Y:S01]  /*8f00*/  PRMT R27, R27, 0x5410, R24 ;  /* 0x000054101b1b7816 */ /* 0x000fe20000000018 */
[----:B------:R-:W-:Y:S01]  /*8f10*/  FADD.FTZ R36, R144, R36 ;  /* 0x0000002490247221 */ /* 0x000fe20000010000 */
[----:B------:R-:W-:Y:S01]  /*8f20*/  PRMT R8, R8, 0x5410, R12 ;  /* 0x0000541008087816 */ /* 0x000fe2000000000c */
[----:B------:R-:W-:Y:S01]  /*8f30*/  MUFU.EX2 R46, R46 ;  /* 0x0000002e002e7308 */ /* 0x000fe20000000800 */
        /* <DEDUP_REMOVED lines=9> */
[----:B------:R-:W2:Y:S01]  /*8fd0*/  LDSM.16.MT88.4 R12, [R186+0x7000] ;  /* 0x00700000ba0c783b */ /* 0x000ea20000004200 */
[----:B------:R-:W-:Y:S01]  /*8fe0*/  LOP3.LUT R24, R8, R10, RZ, 0xc0, !PT ;  /* 0x0000000a08187212 */ /* 0x000fe200078ec0ff */
[----:B------:R-:W-:Y:S01]  /*8ff0*/  MUFU.EX2 R34, R34 ;  /* 0x0000002200227308 */ /* 0x000fe20000000800 */
[----:B------:R-:W-:Y:S01]  /*9000*/  LOP3.LUT R26, R26, R5, RZ, 0xc0, !PT ;  /* 0x000000051a1a7212 */ /* 0x000fe200078ec0ff */
[----:B------:R-:W3:Y:S01]  /*9010*/  LDSM.16.MT88.4 R8, [R185+0x7000] ;  /* 0x00700000b908783b */ /* 0x000ee20000004200 */
[----:B------:R-:W-:Y:S01]  /*9020*/  LOP3.LUT R27, R27, R4, RZ, 0xc0, !PT ;  /* 0x000000041b1b7212 */ /* 0x000fe200078ec0ff */
[----:B------:R-:W-:Y:S01]  /*9030*/  FADD.FTZ R132, R56, R132 ;  /* 0x0000008438847221 */ /* 0x000fe20000010000 */
[----:B------:R-:W-:Y:S01]  /*9040*/  LOP3.LUT R20, R171, UR12, R242, 0x96, !PT ;  /* 0x0000000cab147c12 */ /* 0x000fe2000f8e96f2 */
[----:B------:R-:W4:Y:S01]  /*9050*/  LDSM.16.MT88.4 R4, [R184+0x7000] ;  /* 0x00700000b804783b */ /* 0x000f220000004200 */
[----:B------:R-:W-:Y:S01]  /*9060*/  LOP3.LUT R25, R164, R167, RZ, 0xc0, !PT ;  /* 0x000000a7a4197212 */ /* 0x000fe200078ec0ff */
[--C-:B------:R-:W-:Y:S01]  /*9070*/  FFMA.FTZ R164, R50, c[0x0][0x23c], -R141.reuse ;  /* 0x00008f0032a47a23 */ /* 0x100fe2000001088d */
[----:B------:R-:W-:Y:S01]  /*9080*/  LOP3.LUT R166, R169, UR17, R166, 0x96, !PT ;  /* 0x00000011a9a67c12 */ /* 0x000fe2000f8e96a6 */
[----:B------:R-:W-:Y:S01]  /*9090*/  IMAD.WIDE.U32 R170, R20, -0x326172a9, RZ ;  /* 0xcd9e8d5714aa7825 */ /* 0x000fe200078e00ff */
[----:B------:R-:W-:Y:S03]  /*90a0*/  MUFU.EX2 R39, R39 ;  /* 0x0000002700277308 */ /* 0x000fe60000000800 */
[----:B------:R-:W-:Y:S01]  /*90b0*/  FFMA.FTZ R50, R51, c[0x0][0x23c], -R141 ;  /* 0x00008f0033327a23 */ /* 0x000fe2000001088d */
[----:B------:R-:W-:Y:S01]  /*90c0*/  LOP3.LUT R20, R171, UR11, R240, 0x96, !PT ;  /* 0x0000000bab147c12 */ /* 0x000fe2000f8e96f0 */
[----:B-1----:R-:W-:Y:S01]  /*90d0*/  HMMA.16816.F32 R124, R24, R16, R124 ;  /* 0x00000010187c723c */ /* 0x002fe2000000187c */
[----:B------:R-:W-:Y:S01]  /*90e0*/  LOP3.LUT R170, R175, UR9, R170, 0x96, !PT ;  /* 0x00000009afaa7c12 */ /* 0x000fe2000f8e96aa */
[----:B------:R-:W-:Y:S01]  /*90f0*/  FFMA.FTZ R51, R52, c[0x0][0x23c], -R139 ;  /* 0x00008f0034337a23 */ /* 0x000fe2000001088b */
[----:B------:R-:W1:Y:S01]  /*9100*/  MUFU.EX2 R164, R164 ;  /* 0x000000a400a47308 */ /* 0x000e620000000800 */
[----:B------:R-:W-:-:S04]  /*9110*/  IMAD.WIDE.U32 R20, R20, -0x2daee0ad, RZ ;  /* 0xd2511f5314147825 */ /* 0x000fc800078e00ff */
[----:B------:R-:W-:Y:S01]  /*9120*/  IMAD.WIDE.U32 R170, R170, -0x2daee0ad, RZ ;  /* 0xd2511f53aaaa7825 */ /* 0x000fe200078e00ff */
[----:B------:R-:W-:Y:S01]  /*9130*/  LOP3.LUT R178, R21, UR8, R178, 0x96, !PT ;  /* 0x0000000815b27c12 */ /* 0x000fe2000f8e96b2 */
[----:B------:R-:W-:Y:S01]  /*9140*/  HMMA.16816.F32 R120, R24, R18, R120 ;  /* 0x000000121878723c */ /* 0x000fe20000001878 */
[----:B------:R-:W5:Y:S01]  /*9150*/  MUFU.EX2 R50, R50 ;  /* 0x0000003200327308 */ /* 0x000f620000000800 */
[----:B------:R-:W-:Y:S01]  /*9160*/  FFMA.FTZ R52, R57, c[0x0][0x23c], -R139 ;  /* 0x00008f0039347a23 */ /* 0x000fe2000001088b */
[----:B------:R-:W-:Y:S01]  /*9170*/  LOP3.LUT R20, R171, UR6, R20, 0x96, !PT ;  /* 0x00000006ab147c12 */ /* 0x000fe2000f8e9614 */
[----:B------:R-:W-:-:S04]  /*9180*/  IMAD.WIDE.U32 R178, R178, -0x326172a9, RZ ;  /* 0xcd9e8d57b2b27825 */ /* 0x000fc800078e00ff */
[----:B------:R-:W-:Y:S01]  /*9190*/  IMAD.WIDE.U32 R224, R20, -0x326172a9, RZ ;  /* 0xcd9e8d5714e07825 */ /* 0x000fe200078e00ff */
[----:B------:R-:W3:Y:S01]  /*91a0*/  MUFU.EX2 R51, R51 ;  /* 0x0000003300337308 */ /* 0x000ee20000000800 */
[----:B------:R-:W-:Y:S01]  /*91b0*/  LOP3.LUT R174, R179, UR7, R174, 0x96, !PT ;  /* 0x00000007b3ae7c12 */ /* 0x000fe2000f8e96ae */
[C---:B--2---:R-:W-:Y:S02]  /*91c0*/  HMMA.16816.F32 R68, R24.reuse, R12, R68 ;  /* 0x0000000c1844723c */ /* 0x044fe40000001844 */
[----:B------:R-:W-:Y:S01]  /*91d0*/  LOP3.LUT R23, R224, 0xffff, RZ, 0xc0, !PT ;  /* 0x0000ffffe0177812 */ /* 0x000fe200078ec0ff */
[----:B------:R-:W-:Y:S01]  /*91e0*/  FFMA.FTZ R57, R138, c[0x0][0x23c], -R139 ;  /* 0x00008f008a397a23 */ /* 0x000fe2000001088b */
[----:B------:R-:W-:Y:S01]  /*91f0*/  SHF.R.U32.HI R21, RZ, 0x10, R224 ;  /* 0x00000010ff157819 */ /* 0x000fe200000116e0 */
[----:B------:R-:W-:Y:S01]  /*9200*/  IMAD.WIDE.U32 R174, R174, -0x2daee0ad, RZ ;  /* 0xd2511f53aeae7825 */ /* 0x000fe200078e00ff */
[----:B------:R-:W-:Y:S01]  /*9210*/  LOP3.LUT R22, R224, 0xff, RZ, 0xc0, !PT ;  /* 0x000000ffe0167812 */ /* 0x000fe200078ec0ff */
[----:B------:R-:W-:Y:S01]  /*9220*/  MUFU.EX2 R52, R52 ;  /* 0x0000003400347308 */ /* 0x000fe20000000800 */
[----:B------:R-:W-:Y:S01]  /*9230*/  SHF.R.U32.HI R23, RZ, 0x8, R23 ;  /* 0x00000008ff177819 */ /* 0x000fe20000011617 */
[C---:B------:R-:W-:Y:S01]  /*9240*/  HMMA.16816.F32 R72, R24.reuse, R14, R72 ;  /* 0x0000000e1848723c */ /* 0x040fe20000001848 */
[----:B------:R-:W-:Y:S01]  /*9250*/  LOP3.LUT R21, R21, 0xff, RZ, 0xc0, !PT ;  /* 0x000000ff15157812 */ /* 0x000fe200078ec0ff */
[----:B-1----:R-:W-:Y:S01]  /*9260*/  FADD.FTZ R64, R164, R64 ;  /* 0x00000040a4407221 */ /* 0x002fe20000010000 */
[----:B------:R-:W-:Y:S01]  /*9270*/  SHF.R.U32.HI R20, RZ, 0x18, R224 ;  /* 0x00000018ff147819 */ /* 0x000fe200000116e0 */
[----:B------:R-:W-:Y:S01]  /*9280*/  FADD.FTZ R33, R158, R33 ;  /* 0x000000219e217221 */ /* 0x000fe20000010000 */
[----:B------:R-:W-:Y:S01]  /*9290*/  PRMT R22, R22, 0x5410, R23 ;  /* 0x0000541016167816 */ /* 0x000fe20000000017 */
[----:B------:R-:W-:Y:S01]  /*92a0*/  MUFU.EX2 R57, R57 ;  /* 0x0000003900397308 */ /* 0x000fe20000000800 */
[----:B------:R-:W-:Y:S01]  /*92b0*/  PRMT R21, R21, 0x5410, R20 ;  /* 0x0000541015157816 */ /* 0x000fe20000000014 */
[C---:B---3--:R-:W-:Y:S01]  /*92c0*/  HMMA.16816.F32 R80, R24.reuse, R8, R80 ;  /* 0x000000081850723c */ /* 0x048fe20000001850 */
[----:B------:R-:W-:Y:S01]  /*92d0*/  LOP3.LUT R170, R175, UR17, R170, 0x96, !PT ;  /* 0x00000011afaa7c12 */ /* 0x000fe2000f8e96aa */
[--C-:B------:R-:W-:Y:S01]  /*92e0*/  HSET2.LE.AND R22, R22, R41.reuse, PT ;  /* 0x0000002916167233 */ /* 0x100fe20003803000 */
[----:B------:R-:W-:Y:S01]  /*92f0*/  FADD.FTZ R36, R143, R36 ;  /* 0x000000248f247221 */ /* 0x000fe20000010000 */
[----:B------:R-:W-:Y:S01]  /*9300*/  HSET2.LE.AND R21, R21, R41, PT ;  /* 0x0000002915157233 */ /* 0x000fe20003803000 */
[C---:B------:R-:W-:Y:S01]  /*9310*/  LOP3.LUT R138, R170.reuse, 0xffff, RZ, 0xc0, !PT ;  /* 0x0000ffffaa8a7812 */ /* 0x040fe200078ec0ff */
[----:B------:R-:W1:Y:S01]  /*9320*/  MUFU.EX2 R47, R47 ;  /* 0x0000002f002f7308 */ /* 0x000e620000000800 */
[----:B------:R-:W-:Y:S01]  /*9330*/  SHF.R.U32.HI R139, RZ, 0x10, R170 ;  /* 0x00000010ff8b7819 */ /* 0x000fe200000116aa */
[C---:B------:R-:W-:Y:S01]  /*9340*/  HMMA.16816.F32 R104, R24.reuse, R10, R104 ;  /* 0x0000000a1868723c */ /* 0x040fe20000001868 */
[----:B------:R-:W-:Y:S01]  /*9350*/  LOP3.LUT R54, R170, 0xff, RZ, 0xc0, !PT ;  /* 0x000000ffaa367812 */ /* 0x000fe200078ec0ff */
[----:B------:R-:W-:Y:S01]  /*9360*/  FADD.FTZ R132, R55, R132 ;  /* 0x0000008437847221 */ /* 0x000fe20000010000 */
[----:B------:R-:W-:Y:S01]  /*9370*/  SHF.R.U32.HI R170, RZ, 0x18, R170 ;  /* 0x00000018ffaa7819 */ /* 0x000fe200000116aa */
[----:B-----5:R-:W-:Y:S01]  /*9380*/  FADD.FTZ R64, R50, R64 ;  /* 0x0000004032407221 */ /* 0x020fe20000010000 */
[----:B------:R-:W-:Y:S01]  /*9390*/  SHF.R.U32.HI R138, RZ, 0x8, R138 ;  /* 0x00000008ff8a7819 */ /* 0x000fe2000001168a */
[----:B------:R-:W-:Y:S01]  /*93a0*/  FADD.FTZ R33, R157, R33 ;  /* 0x000000219d217221 */ /* 0x000fe20000010000 */
[----:B------:R-:W-:Y:S01]  /*93b0*/  LOP3.LUT R139, R139, 0xff, RZ, 0xc0, !PT ;  /* 0x000000ff8b8b7812 */ /* 0x000fe200078ec0ff */
[----:B----4-:R-:W-:Y:S01]  /*93c0*/  HMMA.16816.F32 R88, R24, R4, R88 ;  /* 0x000000041858723c */ /* 0x010fe20000001858 */
[----:B------:R-:W-:Y:S01]  /*93d0*/  PRMT R54, R54, 0x5410, R138 ;  /* 0x0000541036367816 */ /* 0x000fe2000000008a */
[----:B------:R-:W-:Y:S01]  /*93e0*/  FADD.FTZ R36, R142, R36 ;  /* 0x000000248e247221 */ /* 0x000fe20000010000 */
[----:B------:R-:W-:Y:S01]  /*93f0*/  F2FP.PACK_AB R138, R45, R44 ;  /* 0x0000002c2d8a723e */ /* 0x000fe200000000ff */
[----:B------:R-:W-:-:S02]  /*9400*/  FADD.FTZ R132, R44, R132 ;  /* 0x000000842c847221 */ /* 0x000fc40000010000 */
[----:B------:R-:W-:Y:S02]  /*9410*/  FADD.FTZ R64, R46, R64 ;  /* 0x000000402e407221 */ /* 0x000fe40000010000 */
[----:B------:R-:W-:Y:S01]  /*9420*/  HMMA.16816.F32 R92, R24, R6, R92 ;  /* 0x00000006185c723c */ /* 0x000fe2000000185c */
[----:B------:R-:W-:Y:S02]  /*9430*/  FADD.FTZ R33, R51, R33 ;  /* 0x0000002133217221 */ /* 0x000fe40000010000 */
[----:B------:R-:W-:Y:S02]  /*9440*/  FADD.FTZ R36, R48, R36 ;  /* 0x0000002430247221 */ /* 0x000fe40000010000 */
[----:B------:R-:W-:Y:S02]  /*9450*/  FADD.FTZ R132, R45, R132 ;  /* 0x000000842d847221 */ /* 0x000fe40000010000 */
[----:B------:R-:W-:Y:S01]  /*9460*/  LOP3.LUT R24, R225, UR16, R178, 0x96, !PT ;  /* 0x00000010e1187c12 */ /* 0x000fe2000f8e96b2 */
[----:B-1----:R-:W-:Y:S01]  /*9470*/  FADD.FTZ R64, R47, R64 ;  /* 0x000000402f407221 */ /* 0x002fe20000010000 */
[----:B------:R-:W-:Y:S01]  /*9480*/  SHF.R.U32.HI R27, RZ, 0x18, R168 ;  /* 0x00000018ff1b7819 */ /* 0x000fe200000116a8 */
[----:B------:R-:W-:Y:S01]  /*9490*/  FADD.FTZ R33, R52, R33 ;  /* 0x0000002134217221 */ /* 0x000fe20000010000 */
[----:B------:R-:W-:Y:S01]  /*94a0*/  SHF.R.U32.HI R23, RZ, 0x10, R24 ;  /* 0x00000010ff177819 */ /* 0x000fe20000011618 */
[----:B------:R-:W-:Y:S01]  /*94b0*/  FADD.FTZ R36, R49, R36 ;  /* 0x0000002431247221 */ /* 0x000fe20000010000 */
[----:B------:R-:W-:Y:S01]  /*94c0*/  LOP3.LUT R25, R24, 0xffff, RZ, 0xc0, !PT ;  /* 0x0000ffff18197812 */ /* 0x000fe200078ec0ff */
[----:B------:R-:W-:Y:S01]  /*94d0*/  FADD.FTZ R132, R40, R132 ;  /* 0x0000008428847221 */ /* 0x000fe20000010000 */
        /* <DEDUP_REMOVED lines=8> */
[----:B------:R-:W-:Y:S01]  /*9560*/  PRMT R24, R23, 0x5410, R24 ;  /* 0x0000541017187816 */ /* 0x000fe20000000018 */
[----:B------:R-:W-:Y:S01]  /*9570*/  FADD.FTZ R220, R39, R64 ;  /* 0x0000004027dc7221 */ /* 0x000fe20000010000 */
[----:B------:R-:W-:Y:S01]  /*9580*/  PRMT R20, R20, 0x5410, R25 ;  /* 0x0000541014147816 */ /* 0x000fe20000000019 */
[----:B------:R-:W-:Y:S01]  /*9590*/  FADD.FTZ R219, R137, R33 ;  /* 0x0000002189db7221 */ /* 0x000fe20000010000 */
[----:B------:R-:W-:Y:S01]  /*95a0*/  F2FP.PACK_AB R23, R50, R164 ;  /* 0x000000a43217723e */ /* 0x000fe200000000ff */
[----:B------:R-:W-:Y:S01]  /*95b0*/  FADD.FTZ R218, R53, R36 ;  /* 0x0000002435da7221 */ /* 0x000fe20000010000 */
[----:B------:R-:W-:Y:S01]  /*95c0*/  F2FP.PACK_AB R25, R55, R56 ;  /* 0x000000383719723e */ /* 0x000fe200000000ff */
[--C-:B------:R-:W-:Y:S01]  /*95d0*/  HSET2.LE.AND R20, R20, R41.reuse, PT ;  /* 0x0000002914147233 */ /* 0x100fe20003803000 */
[----:B------:R-:W-:Y:S01]  /*95e0*/  LOP3.LUT R23, R21, R23, RZ, 0xc0, !PT ;  /* 0x0000001715177212 */ /* 0x000fe200078ec0ff */
[----:B------:R-:W-:Y:S01]  /*95f0*/  HSET2.LE.AND R21, R24, R41, PT ;  /* 0x0000002918157233 */ /* 0x000fe20003803000 */
[----:B------:R-:W-:Y:S01]  /*9600*/  LOP3.LUT R22, R22, R25, RZ, 0xc0, !PT ;  /* 0x0000001916167212 */ /* 0x000fe200078ec0ff */
[----:B------:R-:W-:Y:S01]  /*9610*/  IMAD.MOV.U32 R135, RZ, RZ, R176 ;  /* 0x000000ffff877224 */ /* 0x000fe200078e00b0 */
[----:B------:R-:W-:Y:S01]  /*9620*/  F2FP.PACK_AB R25, R61, R60 ;  /* 0x0000003c3d19723e */ /* 0x000fe200000000ff */
[----:B------:R-:W-:Y:S01]  /*9630*/  IMAD.MOV.U32 R136, RZ, RZ, R177 ;  /* 0x000000ffff887224 */ /* 0x000fe200078e00b1 */
[----:B------:R-:W-:Y:S01]  /*9640*/  F2FP.PACK_AB R24, R63, R62 ;  /* 0x0000003e3f18723e */ /* 0x000fe200000000ff */
[----:B------:R-:W-:Y:S01]  /*9650*/  IMAD.MOV.U32 R133, RZ, RZ, R2 ;  /* 0x000000ffff857224 */ /* 0x000fe200078e0002 */
[----:B------:R-:W-:Y:S01]  /*9660*/  LOP3.LUT R20, R20, R25, RZ, 0xc0, !PT ;  /* 0x0000001914147212 */ /* 0x000fe200078ec0ff */
[----:B------:R-:W-:Y:S01]  /*9670*/  IMAD.MOV.U32 R134, RZ, RZ, R3 ;  /* 0x000000ffff867224 */ /* 0x000fe200078e0003 */
[----:B------:R-:W-:-:S02]  /*9680*/  LOP3.LUT R21, R21, R24, RZ, 0xc0, !PT ;  /* 0x0000001815157212 */ /* 0x000fc400078ec0ff */
[----:B------:R-:W-:Y:S02]  /*9690*/  F2FP.PACK_AB R24, R52, R51 ;  /* 0x000000333418723e */ /* 0x000fe400000000ff */
[----:B------:R-:W-:Y:S02]  /*96a0*/  F2FP.PACK_AB R25, R49, R48 ;  /* 0x000000303119723e */ /* 0x000fe400000000ff */
[----:B------:R-:W-:Y:S01]  /*96b0*/  F2FP.PACK_AB R26, R137, R57 ;  /* 0x00000039891a723e */ /* 0x000fe200000000ff */
[C---:B------:R-:W-:Y:S07]  /*96c0*/  HMMA.16816.F32 R76, R20.reuse, R8, R76 ;  /* 0x00000008144c723c */ /* 0x040fee000000184c */
[----:B------:R-:W-:Y:S01]  /*96d0*/  SHF.R.U32.HI R9, RZ, 0x10, R168 ;  /* 0x00000010ff097819 */ /* 0x000fe200000116a8 */
[----:B------:R-:W-:Y:S01]  /*96e0*/  HMMA.16816.F32 R112, R20, R12, R112 ;  /* 0x0000000c1470723c */ /* 0x000fe20000001870 */
[----:B------:R-:W-:-:S02]  /*96f0*/  LOP3.LUT R8, R168, 0xff, RZ, 0xc0, !PT ;  /* 0x000000ffa8087812 */ /* 0x000fc400078ec0ff */
[----:B------:R-:W-:-:S04]  /*9700*/  LOP3.LUT R9, R9, 0xff, RZ, 0xc0, !PT ;  /* 0x000000ff09097812 */ /* 0x000fc800078ec0ff */
[----:B------:R-:W-:Y:S01]  /*9710*/  LOP3.LUT R12, R168, 0xffff, RZ, 0xc0, !PT ;  /* 0x0000ffffa80c7812 */ /* 0x000fe200078ec0ff */
[C---:B------:R-:W-:Y:S01]  /*9720*/  HMMA.16816.F32 R84, R20.reuse, R10, R84 ;  /* 0x0000000a1454723c */ /* 0x040fe20000001854 */
[C---:B------:R-:W-:Y:S02]  /*9730*/  LOP3.LUT R13, R166.reuse, 0xffff, RZ, 0xc0, !PT ;  /* 0x0000ffffa60d7812 */ /* 0x040fe400078ec0ff */
[----:B------:R-:W-:Y:S02]  /*9740*/  SHF.R.U32.HI R12, RZ, 0x8, R12 ;  /* 0x00000008ff0c7819 */ /* 0x000fe4000001160c */
[----:B------:R-:W-:Y:S02]  /*9750*/  SHF.R.U32.HI R13, RZ, 0x8, R13 ;  /* 0x00000008ff0d7819 */ /* 0x000fe4000001160d */
[----:B------:R-:W-:Y:S01]  /*9760*/  SHF.R.U32.HI R11, RZ, 0x10, R166 ;  /* 0x00000010ff0b7819 */ /* 0x000fe200000116a6 */
[----:B------:R-:W-:Y:S01]  /*9770*/  HMMA.16816.F32 R100, R20, R4, R100 ;  /* 0x000000041464723c */ /* 0x000fe20000001864 */
[----:B------:R-:W-:-:S02]  /*9780*/  LOP3.LUT R10, R166, 0xff, RZ, 0xc0, !PT ;  /* 0x000000ffa60a7812 */ /* 0x000fc400078ec0ff */
[----:B------:R-:W-:Y:S02]  /*9790*/  SHF.R.U32.HI R166, RZ, 0x18, R166 ;  /* 0x00000018ffa67819 */ /* 0x000fe400000116a6 */
[----:B------:R-:W-:Y:S02]  /*97a0*/  LOP3.LUT R11, R11, 0xff, RZ, 0xc0, !PT ;  /* 0x000000ff0b0b7812 */ /* 0x000fe400078ec0ff */
[----:B------:R-:W-:Y:S01]  /*97b0*/  PRMT R27, R9, 0x5410, R27 ;  /* 0x00005410091b7816 */ /* 0x000fe2000000001b */
[C---:B------:R-:W-:Y:S01]  /*97c0*/  HMMA.16816.F32 R128, R20.reuse, R16, R128 ;  /* 0x000000101480723c */ /* 0x040fe20000001880 */
[----:B------:R-:W-:Y:S02]  /*97d0*/  PRMT R8, R8, 0x5410, R12 ;  /* 0x0000541008087816 */ /* 0x000fe4000000000c */
[----:B------:R-:W-:Y:S01]  /*97e0*/  PRMT R10, R10, 0x5410, R13 ;  /* 0x000054100a0a7816 */ /* 0x000fe2000000000d */
[--C-:B------:R-:W-:Y:S01]  /*97f0*/  HSET2.LE.AND R27, R27, R41.reuse, PT ;  /* 0x000000291b1b7233 */ /* 0x100fe20003803000 */
[----:B------:R-:W-:Y:S01]  /*9800*/  PRMT R9, R11, 0x5410, R166 ;  /* 0x000054100b097816 */ /* 0x000fe200000000a6 */
[--C-:B------:R-:W-:Y:S01]  /*9810*/  HSET2.LE.AND R8, R8, R41.reuse, PT ;  /* 0x0000002908087233 */ /* 0x100fe20003803000 */
[----:B------:R-:W-:Y:S01]  /*9820*/  F2FP.PACK_AB R4, R53, R43 ;  /* 0x0000002b3504723e */ /* 0x000fe200000000ff */
[--C-:B------:R-:W-:Y:S01]  /*9830*/  HSET2.LE.AND R10, R10, R41.reuse, PT ;  /* 0x000000290a0a7233 */ /* 0x100fe20003803000 */
[----:B------:R-:W-:Y:S01]  /*9840*/  HMMA.16816.F32 R116, R20, R18, R116 ;  /* 0x000000121474723c */ /* 0x000fe20000001874 */
[----:B------:R-:W-:Y:S01]  /*9850*/  HSET2.LE.AND R9, R9, R41, PT ;  /* 0x0000002909097233 */ /* 0x000fe20003803000 */
[----:B------:R-:W-:Y:S01]  /*9860*/  LOP3.LUT R26, R8, R26, RZ, 0xc0, !PT ;  /* 0x0000001a081a7212 */ /* 0x000fe200078ec0ff */
[----:B------:R-:W1:Y:S01]  /*9870*/  LDSM.16.MT88.4 R16, [R188+0x7800] ;  /* 0x00780000bc10783b */ /* 0x000e620000004200 */
[----:B------:R-:W-:-:S02]  /*9880*/  LOP3.LUT R24, R10, R24, RZ, 0xc0, !PT ;  /* 0x000000180a187212 */ /* 0x000fc400078ec0ff */
[----:B------:R-:W-:Y:S02]  /*9890*/  LOP3.LUT R25, R9, R25, RZ, 0xc0, !PT ;  /* 0x0000001909197212 */ /* 0x000fe400078ec0ff */
[C---:B------:R-:W-:Y:S01]  /*98a0*/  HMMA.16816.F32 R108, R20.reuse, R14, R108 ;  /* 0x0000000e146c723c */ /* 0x040fe2000000186c */
[----:B------:R-:W-:Y:S01]  /*98b0*/  LOP3.LUT R27, R27, R4, RZ, 0xc0, !PT ;  /* 0x000000041b1b7212 */ /* 0x000fe200078ec0ff */
[----:B------:R-:W2:Y:S04]  /*98c0*/  LDSM.16.MT88.4 R12, [R186+0x7800] ;  /* 0x00780000ba0c783b */ /* 0x000ea80000004200 */
[----:B------:R-:W3:Y:S02]  /*98d0*/  LDSM.16.MT88.4 R8, [R185+0x7800] ;  /* 0x00780000b908783b */ /* 0x000ee40000004200 */
[----:B------:R-:W-:Y:S02]  /*98e0*/  HMMA.16816.F32 R96, R20, R6, R96 ;  /* 0x000000061460723c */ /* 0x000fe40000001860 */
[----:B------:R-:W4:Y:S05]  /*98f0*/  LDSM.16.MT88.4 R4, [R184+0x7800] ;  /* 0x00780000b804783b */ /* 0x000f2a0000004200 */
        /* <DEDUP_REMOVED lines=10> */
[----:B------:R-:W-:Y:S01]  /*99a0*/  F2FP.PACK_AB R139, R39, R34 ;  /* 0x00000022278b723e */ /* 0x000fe200000000ff */
[--C-:B------:R-:W-:Y:S01]  /*99b0*/  HSET2.LE.AND R23, R23, R41.reuse, PT ;  /* 0x0000002917177233 */ /* 0x100fe20003803000 */
[----:B-1----:R-:W-:Y:S01]  /*99c0*/  HMMA.16816.F32 R124, R24, R16, R124 ;  /* 0x00000010187c723c */ /* 0x002fe2000000187c */
[--C-:B------:R-:W-:Y:S01]  /*99d0*/  HSET2.LE.AND R20, R54, R41.reuse, PT ;  /* 0x0000002936147233 */ /* 0x100fe20003803000 */
[----:B------:R-:W-:Y:S01]  /*99e0*/  F2FP.PACK_AB R54, R42, R40 ;  /* 0x000000282a36723e */ /* 0x000fe200000000ff */
[----:B------:R-:W-:Y:S01]  /*99f0*/  HSET2.LE.AND R21, R21, R41, PT ;  /* 0x0000002915157233 */ /* 0x000fe20003803000 */
[----:B------:R-:W-:-:S02]  /*9a00*/  F2FP.PACK_AB R41, R47, R46 ;  /* 0x0000002e2f29723e */ /* 0x000fc400000000ff */
[----:B------:R-:W-:Y:S02]  /*9a10*/  LOP3.LUT R22, R22, R54, RZ, 0xc0, !PT ;  /* 0x0000003616167212 */ /* 0x000fe400078ec0ff */
[----:B------:R-:W-:Y:S01]  /*9a20*/  LOP3.LUT R23, R23, R139, RZ, 0xc0, !PT ;  /* 0x0000008b17177212 */ /* 0x000fe200078ec0ff */
[----:B------:R-:W-:Y:S01]  /*9a30*/  HMMA.16816.F32 R120, R24, R18, R120 ;  /* 0x000000121878723c */ /* 0x000fe20000001878 */
[----:B------:R-:W-:Y:S02]  /*9a40*/  LOP3.LUT R20, R20, R138, RZ, 0xc0, !PT ;  /* 0x0000008a14147212 */ /* 0x000fe400078ec0ff */
[----:B------:R-:W-:-:S05]  /*9a50*/  LOP3.LUT R21, R21, R41, RZ, 0xc0, !PT ;  /* 0x0000002915157212 */ /* 0x000fca00078ec0ff */
[C---:B--2---:R-:W-:Y:S08]  /*9a60*/  HMMA.16816.F32 R68, R24.reuse, R12, R68 ;  /* 0x0000000c1844723c */ /* 0x044ff00000001844 */
[C---:B------:R-:W-:Y:S08]  /*9a70*/  HMMA.16816.F32 R72, R24.reuse, R14, R72 ;  /* 0x0000000e1848723c */ /* 0x040ff00000001848 */
[C---:B---3--:R-:W-:Y:S08]  /*9a80*/  HMMA.16816.F32 R80, R24.reuse, R8, R80 ;  /* 0x000000081850723c */ /* 0x048ff00000001850 */
        /* <DEDUP_REMOVED lines=16> */
[----:B------:R-:W-:Y:S01]  /*9b90*/  IMAD.WIDE.U32 R6, R216, c[0x0][0x1a0], RZ ;  /* 0x00006800d8067a25 */ /* 0x000fe200078e00ff */
[----:B------:R-:W-:Y:S02]  /*9ba0*/  ULDC.64 UR4, c[0x0][0x1a0] ;  /* 0x0000680000047ab9 */ /* 0x000fe40000000a00 */
[----:B------:R-:W-:Y:S01]  /*9bb0*/  USHF.L.U32 UR22, UR4, 0x5, URZ ;  /* 0x0000000504167899 */ /* 0x000fe2000800063f */
[----:B------:R-:W-:Y:S01]  /*9bc0*/  IMAD R4, R4, c[0x0][0x1a0], RZ ;  /* 0x0000680004047a24 */ /* 0x000fe200078e02ff */
[----:B------:R-:W-:Y:S01]  /*9bd0*/  BAR.SYNC.DEFER_BLOCKING 0x0 ;  /* 0x0000000000007b1d */ /* 0x000fe20000010000 */
[----:B------:R-:W-:Y:S02]  /*9be0*/  LEA R5, P0, R6, R232, 0x6 ;  /* 0x000000e806057211 */ /* 0x000fe400078030ff */
[----:B------:R-:W-:Y:S02]  /*9bf0*/  IMAD R4, R216, c[0x0][0x1a4], R4 ;  /* 0x00006900d8047a24 */ /* 0x000fe400078e0204 */
[----:B------:R-:W-:Y:S01]  /*9c00*/  LEA R8, P1, R5, c[0x0][0x170], 0x1 ;  /* 0x00005c0005087a11 */ /* 0x000fe200078208ff */
[----:B------:R-:W-:Y:S01]  /*9c10*/  UMOV UR23, 0x5 ;  /* 0x0000000500177882 */ /* 0x000fe20000000000 */
[----:B------:R-:W-:Y:S01]  /*9c20*/  IMAD.IADD R4, R7, 0x1, R4 ;  /* 0x0000000107047824 */ /* 0x000fe200078e0204 */
[----:B------:R-:W-:-:S04]  /*9c30*/  USHF.L.U64.HI UR5, UR4, UR23, UR5 ;  /* 0x0000001704057299 */ /* 0x000fc80008010205 */
[----:B------:R-:W-:Y:S02]  /*9c40*/  LEA.HI.X R4, R6, R235, R4, 0x6, P0 ;  /* 0x000000eb06047211 */ /* 0x000fe400000f3404 */
[----:B------:R-:W-:Y:S02]  /*9c50*/  IADD3 R6, P0, R8, UR22, RZ ;  /* 0x0000001608067c10 */ /* 0x000fe4000ff1e0ff */
[----:B------:R-:W-:Y:S02]  /*9c60*/  LEA.HI.X R9, R5, c[0x0][0x174], R4, 0x1, P1 ;  /* 0x00005d0005097a11 */ /* 0x000fe400008f0c04 */
[----:B------:R-:W-:Y:S02]  /*9c70*/  IADD3 R10, P1, R6, UR22, RZ ;  /* 0x00000016060a7c10 */ /* 0x000fe4000ff3e0ff */
[----:B------:R-:W-:Y:S02]  /*9c80*/  IADD3.X R7, R9, UR5, RZ, P0, !PT ;  /* 0x0000000509077c10 */ /* 0x000fe400087fe4ff */
[----:B------:R-:W-:-:S02]  /*9c90*/  IADD3 R4, P0, R10, UR22, RZ ;  /* 0x000000160a047c10 */ /* 0x000fc4000ff1e0ff */
[----:B------:R-:W-:Y:S01]  /*9ca0*/  IADD3.X R11, R7, UR5, RZ, P1, !PT ;  /* 0x00000005070b7c10 */ /* 0x000fe20008ffe4ff */
[----:B------:R-:W-:Y:S01]  /*9cb0*/  @!PT LDS RZ, [RZ] ;  /* 0x00000000fffff984 */ /* 0x000fe20000000800 */
[----:B------:R-:W-:Y:S01]  /*9cc0*/  @!PT LDS RZ, [RZ] ;  /* 0x00000000fffff984 */ /* 0x000fe20000000800 */
[----:B------:R-:W-:Y:S01]  /*9cd0*/  @!PT LDS RZ, [RZ] ;  /* 0x00000000fffff984 */ /* 0x000fe20000000800 */
[----:B------:R1:W-:Y:S03]  /*9ce0*/  LDGSTS.E.BYPASS.LTC128B.128 [R204+0x6000], [R8.64] ;  /* 0x0600000008cc7fae */ /* 0x0003e6000b901d58 */
[----:B------:R-:W-:Y:S01]  /*9cf0*/  IADD3.X R5, R11, UR5, RZ, P0, !PT ;  /* 0x000000050b057c10 */ /* 0x000fe200087fe4ff */
[----:B------:R2:W-:Y:S04]  /*9d00*/  LDGSTS.E.BYPASS.LTC128B.128 [R204+0x6800], [R6.64] ;  /* 0x0680000006cc7fae */ /* 0x0005e8000b901d58 */
[----:B------:R1:W-:Y:S04]  /*9d10*/  LDGSTS.E.BYPASS.LTC128B.128 [R204+0x7000], [R10.64] ;  /* 0x070000000acc7fae */ /* 0x0003e8000b901d58 */
[----:B------:R2:W-:Y:S04]  /*9d20*/  LDGSTS.E.BYPASS.LTC128B.128 [R204+0x7800], [R4.64] ;  /* 0x0780000004cc7fae */ /* 0x0005e8000b901d58 */
[----:B------:R-:W-:Y:S04]  /*9d30*/  LDSM.16.M88.4 R60, [R193+0x4000] ;  /* 0x00400000c13c783b */ /* 0x000fe80000000200 */
[----:B------:R-:W3:Y:S04]  /*9d40*/  LDSM.16.M88.4 R16, [R194+0x2000] ;  /* 0x00200000c210783b */ /* 0x000ee80000000200 */
[----:B------:R-:W4:Y:S04]  /*9d50*/  LDSM.16.M88.4 R44, [R193+0x4800] ;  /* 0x00480000c12c783b */ /* 0x000f280000000200 */
[----:B------:R-:W5:Y:S04]  /*9d60*/  LDSM.16.M88.4 R28, [R193+0x5000] ;  /* 0x00500000c11c783b */ /* 0x000f680000000200 */
[----:B------:R-:W4:Y:S04]  /*9d70*/  LDSM.16.M88.4 R144, [R193+0x5800] ;  /* 0x00580000c190783b */ /* 0x000f280000000200 */
[----:B------:R-:W4:Y:S04]  /*9d80*/  LDSM.16.M88.4 R164, [R194] ;  /* 0x00000000c2a4783b */ /* 0x000f280000000200 */
[----:B------:R-:W-:Y:S04]  /*9d90*/  LDSM.16.M88.4 R12, [R187+0x4000] ;  /* 0x00400000bb0c783b */ /* 0x000fe80000000200 */
[----:B------:R-:W5:Y:S04]  /*9da0*/  LDSM.16.M88.4 R140, [R192+0x2000] ;  /* 0x00200000c08c783b */ /* 0x000f680000000200 */
[----:B-1----:R-:W1:Y:S04]  /*9db0*/  LDSM.16.M88.4 R8, [R187+0x4800] ;  /* 0x00480000bb08783b */ /* 0x002e680000000200 */
[----:B--2---:R-:W2:Y:S04]  /*9dc0*/  LDSM.16.M88.4 R4, [R187+0x5000] ;  /* 0x00500000bb04783b */ /* 0x004ea80000000200 */
[----:B------:R-:W1:Y:S01]  /*9dd0*/  LDSM.16.M88.4 R172, [R187+0x5800] ;  /* 0x00580000bbac783b */ /* 0x000e620000000200 */
[C---:B---3--:R-:W-:Y:S03]  /*9de0*/  HMMA.16816.F32 R132, R16.reuse, R60, RZ ;  /* 0x0000003c1084723c */ /* 0x048fe600000018ff */
[----:B------:R-:W3:Y:S04]  /*9df0*/  LDSM.16.M88.4 R168, [R192] ;  /* 0x00000000c0a8783b */ /* 0x000ee80000000200 */
[----:B------:R-:W-:Y:S01]  /*9e00*/  LDSM.16.M88.4 R160, [R191] ;  /* 0x00000000bfa0783b */ /* 0x000fe20000000200 */
[C---:B------:R-:W-:Y:S03]  /*9e10*/  HMMA.16816.F32 R64, R16.reuse, R62, RZ ;  /* 0x0000003e1040723c */ /* 0x040fe600000018ff */
[----:B------:R-:W-:Y:S04]  /*9e20*/  LDSM.16.M88.4 R156, [R191+0x2000] ;  /* 0x00200000bf9c783b */ /* 0x000fe80000000200 */
[----:B------:R-:W-:Y:S01]  /*9e30*/  LDSM.16.M88.4 R152, [R190] ;  /* 0x00000000be98783b */ /* 0x000fe20000000200 */
[C---:B----4-:R-:W-:Y:S03]  /*9e40*/  HMMA.16816.F32 R52, R16.reuse, R44, RZ ;  /* 0x0000002c1034723c */ /* 0x050fe600000018ff */
[----:B------:R-:W-:Y:S04]  /*9e50*/  LDSM.16.M88.4 R148, [R183] ;  /* 0x00000000b794783b */ /* 0x000fe80000000200 */
[----:B------:R-:W0:Y:S01]  /*9e60*/  LDGDEPBAR ;  /* 0x00000000000079af */ /* 0x000e220000000000 */
        /* <DEDUP_REMOVED lines=16> */
[C---:B-1----:R-:W-:Y:S08]  /*9f70*/  HMMA.16816.F32 R52, R140.reuse, R8, R52 ;  /* 0x000000088c34723c */ /* 0x042ff00000001834 */
[C---:B------:R-:W-:Y:S08]  /*9f80*/  HMMA.16816.F32 R48, R140.reuse, R10, R48 ;  /* 0x0000000a8c30723c */ /* 0x040ff00000001830 */
[C---:B--2---:R-:W-:Y:S08]  /*9f90*/  HMMA.16816.F32 R36, R140.reuse, R4, R36 ;  /* 0x000000048c24723c */ /* 0x044ff00000001824 */
[C---:B------:R-:W-:Y:S08]  /*9fa0*/  HMMA.16816.F32 R32, R140.reuse, R6, R32 ;  /* 0x000000068c20723c */ /* 0x040ff00000001820 */
[C---:B------:R-:W-:Y:S08]  /*9fb0*/  HMMA.16816.F32 R20, R140.reuse, R172, R20 ;  /* 0x000000ac8c14723c */ /* 0x040ff00000001814 */
[----:B------:R-:W-:Y:S01]  /*9fc0*/  HMMA.16816.F32 R16, R140, R174, R16 ;  /* 0x000000ae8c10723c */ /* 0x000fe20000001810 */
[----:B------:R-:W1:Y:S07]  /*9fd0*/  LDSM.16.M88.4 R140, [R181] ;  /* 0x00000000b58c783b */ /* 0x000e6e0000000200 */
[C---:B---3--:R-:W-:Y:S08]  /*9fe0*/  HMMA.16816.F32 R24, R168.reuse, R172, R24 ;  /* 0x000000aca818723c */ /* 0x048ff00000001818 */
[C---:B------:R-:W-:Y:S08]  /*9ff0*/  HMMA.16816.F32 R164, R168.reuse, R174, R164 ;  /* 0x000000aea8a4723c */ /* 0x040ff000000018a4 */
[C---:B------:R-:W-:Y:S08]  /*a000*/  HMMA.16816.F32 R136, R168.reuse, R12, R136 ;  /* 0x0000000ca888723c */ /* 0x040ff00000001888 */
[C---:B------:R-:W-:Y:S01]  /*a010*/  HMMA.16816.F32 R60, R168.reuse, R14, R60 ;  /* 0x0000000ea83c723c */ /* 0x040fe2000000183c */
[----:B------:R-:W-:Y:S07]  /*a020*/  LDSM.16.M88.4 R12, [R189] ;  /* 0x00000000bd0c783b */ /* 0x000fee0000000200 */
[C---:B------:R-:W-:Y:S08]  /*a030*/  HMMA.16816.F32 R40, R168.reuse, R4, R40 ;  /* 0x00000004a828723c */ /* 0x040ff00000001828 */
[C---:B------:R-:W-:Y:S01]  /*a040*/  HMMA.16816.F32 R28, R168.reuse, R6, R28 ;  /* 0x00000006a81c723c */ /* 0x040fe2000000181c */
[----:B------:R-:W2:Y:S07]  /*a050*/  LDSM.16.M88.4 R4, [R180] ;  /* 0x00000000b404783b */ /* 0x000eae0000000200 */
[C---:B------:R-:W-:Y:S08]  /*a060*/  HMMA.16816.F32 R56, R168.reuse, R8, R56 ;  /* 0x00000008a838723c */ /* 0x040ff00000001838 */
[----:B------:R-:W-:Y:S01]  /*a070*/  HMMA.16816.F32 R44, R168, R10, R44 ;  /* 0x0000000aa82c723c */ /* 0x000fe2000000182c */
[----:B------:R-:W3:Y:S07]  /*a080*/  LDSM.16.M88.4 R8, [R189+0x2000] ;  /* 0x00200000bd08783b */ /* 0x000eee0000000200 */
[C---:B-1----:R-:W-:Y:S08]  /*a090*/  HMMA.16816.F32 R20, R156.reuse, R140, R20 ;  /* 0x0000008c9c14723c */ /* 0x042ff00000001814 */
[----:B------:R-:W-:Y:S08]  /*a0a0*/  HMMA.16816.F32 R16, R156, R142, R16 ;  /* 0x0000008e9c10723c */ /* 0x000ff00000001810 */
[C---:B------:R-:W-:Y:S08]  /*a0b0*/  HMMA.16816.F32 R24, R160.reuse, R140, R24 ;  /* 0x0000008ca018723c */ /* 0x040ff00000001818 */
[C---:B------:R-:W-:Y:S01]  /*a0c0*/  HMMA.16816.F32 R164, R160.reuse, R142, R164 ;  /* 0x0000008ea0a4723c */ /* 0x040fe200000018a4 */
[----:B------:R-:W1:Y:S07]  /*a0d0*/  LDSM.16.M88.4 R140, [R180+0x800] ;  /* 0x00080000b48c783b */ /* 0x000e6e0000000200 */
[-C--:B------:R-:W-:Y:S08]  /*a0e0*/  HMMA.16816.F32 R136, R160, R152.reuse, R136 ;  /* 0x00000098a088723c */ /* 0x080ff00000001888 */
[C---:B------:R-:W-:Y:S08]  /*a0f0*/  HMMA.16816.F32 R132, R156.reuse, R152, R132 ;  /* 0x000000989c84723c */ /* 0x040ff00000001884 */
[-C--:B------:R-:W-:Y:S08]  /*a100*/  HMMA.16816.F32 R64, R156, R154.reuse, R64 ;  /* 0x0000009a9c40723c */ /* 0x080ff00000001840 */
[C---:B------:R-:W-:Y:S08]  /*a110*/  HMMA.16816.F32 R60, R160.reuse, R154, R60 ;  /* 0x0000009aa03c723c */ /* 0x040ff0000000183c */
[-C--:B------:R-:W-:Y:S08]  /*a120*/  HMMA.16816.F32 R56, R160, R148.reuse, R56 ;  /* 0x00000094a038723c */ /* 0x080ff00000001838 */
[----:B------:R-:W-:Y:S08]  /*a130*/  HMMA.16816.F32 R52, R156, R148, R52 ;  /* 0x000000949c34723c */ /* 0x000ff00000001834 */
[----:B--2---:R-:W-:Y:S08]  /*a140*/  HMMA.16816.F32 R136, R12, R4, R136 ;  /* 0x000000040c88723c */ /* 0x004ff00000001888 */
[-C--:B------:R-:W-:Y:S08]  /*a150*/  HMMA.16816.F32 R36, R156, R144.reuse, R36 ;  /* 0x000000909c24723c */ /* 0x080ff00000001824 */
[----:B------:R-:W-:Y:S07]  /*a160*/  HMMA.16816.F32 R40, R160, R144, R40 ;  /* 0x00000090a028723c */ /* 0x000fee0000001828 */
[----:B------:R-:W-:Y:S01]  /*a170*/  IADD3 R144, R217, -0x3, RZ ;  /* 0xfffffffdd9907810 */ /* 0x000fe20007ffe0ff */
[----:B---3--:R-:W-:Y:S04]  /*a180*/  HMMA.16816.F32 R132, R8, R4, R132 ;  /* 0x000000040884723c */ /* 0x008fe80000001884 */
[----:B------:R-:W-:-:S04]  /*a190*/  IMAD R244, R144, 0x40, R244 ;  /* 0x0000004090f47824 */ /* 0x000fc800078e02f4 */
[-C--:B------:R-:W-:Y:S01]  /*a1a0*/  HMMA.16816.F32 R64, R8, R6.reuse, R64 ;  /* 0x000000060840723c */ /* 0x080fe20000001840 */
[C---:B------:R-:W-:Y:S02]  /*a1b0*/  IADD3 R4, R244.reuse, 0x1, RZ ;  /* 0x00000001f4047810 */ /* 0x040fe40007ffe0ff */
[-C--:B------:R-:W-:Y:S02]  /*a1c0*/  ISETP.GE.AND P1, PT, R244, R236.reuse, PT ;  /* 0x000000ecf400720c */ /* 0x080fe40003f26270 */
[C---:B------:R-:W-:Y:S02]  /*a1d0*/  ISETP.GE.AND P2, PT, R4.reuse, R237, PT ;  /* 0x000000ed0400720c */ /* 0x040fe40003f46270 */
[C---:B------:R-:W-:Y:S01]  /*a1e0*/  ISETP.GE.AND P0, PT, R4.reuse, R236, PT ;  /* 0x000000ec0400720c */ /* 0x040fe20003f06270 */
[----:B------:R-:W-:Y:S01]  /*a1f0*/  HMMA.16816.F32 R60, R12, R6, R60 ;  /* 0x000000060c3c723c */ /* 0x000fe2000000183c */
[C---:B------:R-:W-:Y:S02]  /*a200*/  ISETP.GE.AND P5, PT, R4.reuse, R231, PT ;  /* 0x000000e70400720c */ /* 0x040fe40003fa6270 */
[----:B------:R-:W-:-:S02]  /*a210*/  ISETP.GE.AND P3, PT, R4, R229, PT ;  /* 0x000000e50400720c */ /* 0x000fc40003f66270 */
[C---:B------:R-:W-:Y:S02]  /*a220*/  IADD3 R4, R244.reuse, 0x8, RZ ;  /* 0x00000008f4047810 */ /* 0x040fe40007ffe0ff */
[-C--:B------:R-:W-:Y:S01]  /*a230*/  ISETP.GE.AND P4, PT, R244, R237.reuse, PT ;  /* 0x000000edf400720c */ /* 0x080fe20003f86270 */
[-C--:B-1----:R-:W-:Y:S01]  /*a240*/  HMMA.16816.F32 R56, R12, R140.reuse, R56 ;  /* 0x0000008c0c38723c */ /* 0x082fe20000001838 */
[----:B------:R-:W-:Y:S02]  /*a250*/  ISETP.GE.AND P6, PT, R4, R236, PT ;  /* 0x000000ec0400720c */ /* 0x000fe40003fc6270 */
[----:B------:R-:W-:Y:S02]  /*a260*/  FSEL R154, R136, -INF , !P4 ;  /* 0xff800000889a7808 */ /* 0x000fe40006000000 */
[----:B------:R-:W-:Y:S02]  /*a270*/  ISETP.GE.AND P4, PT, R4, R237, PT ;  /* 0x000000ed0400720c */ /* 0x000fe40003f86270 */
[----:B------:R-:W-:Y:S01]  /*a280*/  FSEL R135, R135, -INF , !P3 ;  /* 0xff80000087877808 */ /* 0x000fe20005800000 */
[----:B------:R-:W-:Y:S01]  /*a290*/  HMMA.16816.F32 R52, R8, R140, R52 ;  /* 0x0000008c0834723c */ /* 0x000fe20000001834 */
[----:B------:R-:W-:-:S07]  /*a2a0*/  FSEL R133, R133, -INF , !P5 ;  /* 0xff80000085857808 */ /* 0x000fce0006800000 */
[----:B------:R-:W-:Y:S01]  /*a2b0*/  HMMA.16816.F32 R44, R160, R150, R44 ;  /* 0x00000096a02c723c */ /* 0x000fe2000000182c */
[----:B------:R-:W-:Y:S02]  /*a2c0*/  FSEL R60, R60, -INF , !P4 ;  /* 0xff8000003c3c7808 */ /* 0x000fe40006000000 */
[----:B------:R-:W-:-:S05]  /*a2d0*/  FSEL R62, R62, -INF , !P6 ;  /* 0xff8000003e3e7808 */ /* 0x000fca0007000000 */
[-C--:B------:R-:W-:Y:S07]  /*a2e0*/  HMMA.16816.F32 R28, R160, R146.reuse, R28 ;  /* 0x00000092a01c723c */ /* 0x080fee000000181c */
[----:B------:R-:W-:Y:S01]  /*a2f0*/  FSEL R162, R138, -INF , !P1 ;  /* 0xff8000008aa27808 */ /* 0x000fe20004800000 */
[----:B------:R-:W-:Y:S01]  /*a300*/  HMMA.16816.F32 R32, R156, R146, R32 ;  /* 0x000000929c20723c */ /* 0x000fe20000001820 */
[----:B------:R-:W-:Y:S02]  /*a310*/  FSEL R161, R139, -INF , !P0 ;  /* 0xff8000008ba17808 */ /* 0x000fe40004000000 */
[----:B------:R-:W-:-:S02]  /*a320*/  FSEL R163, R137, -INF , !P2 ;  /* 0xff80000089a37808 */ /* 0x000fc40005000000 */
[-C--:B------:R-:W-:Y:S02]  /*a330*/  ISETP.GE.AND P1, PT, R244, R231.reuse, PT ;  /* 0x000000e7f400720c */ /* 0x080fe40003f26270 */
[----:B------:R-:W-:Y:S01]  /*a340*/  ISETP.GE.AND P0, PT, R4, R231, PT ;  /* 0x000000e70400720c */ /* 0x000fe20003f06270 */
[----:B------:R-:W-:Y:S01]  /*a350*/  HMMA.16816.F32 R48, R156, R150, R48 ;  /* 0x000000969c30723c */ /* 0x000fe20000001830 */
[----:B------:R-:W-:Y:S02]  /*a360*/  IADD3 R137, R244, 0x9, RZ ;  /* 0x00000009f4897810 */ /* 0x000fe40007ffe0ff */
[----:B------:R-:W-:Y:S02]  /*a370*/  FSEL R139, R132, -INF , !P1 ;  /* 0xff800000848b7808 */ /* 0x000fe40004800000 */
[----:B------:R-:W-:Y:S02]  /*a380*/  FSEL R147, R64, -INF , !P0 ;  /* 0xff80000040937808 */ /* 0x000fe40004000000 */
[-C--:B------:R-:W-:Y:S01]  /*a390*/  ISETP.GE.AND P2, PT, R4, R229.reuse, PT ;  /* 0x000000e50400720c */ /* 0x080fe20003f46270 */
[----:B------:R-:W-:Y:S01]  /*a3a0*/  HMMA.16816.F32 R44, R12, R142, R44 ;  /* 0x0000008e0c2c723c */ /* 0x000fe2000000182c */
[----:B------:R-:W-:Y:S01]  /*a3b0*/  ISETP.GE.AND P1, PT, R244, R229, PT ;  /* 0x000000e5f400720c */ /* 0x000fe20003f26270 */
[----:B------:R-:W1:Y:S01]  /*a3c0*/  LDSM.16.M88.4 R4, [R180+0x1000] ;  /* 0x00100000b404783b */ /* 0x000e620000000200 */
[----:B------:R-:W-:-:S02]  /*a3d0*/  ISETP.GE.AND P0, PT, R137, R237, PT ;  /* 0x000000ed8900720c */ /* 0x000fc40003f06270 */
[----:B------:R-:W-:Y:S02]  /*a3e0*/  IADD3 R64, R244, 0x10, RZ ;  /* 0x00000010f4407810 */ /* 0x000fe40007ffe0ff */
[----:B------:R-:W-:Y:S02]  /*a3f0*/  FSEL R136, R134, -INF , !P1 ;  /* 0xff80000086887808 */ /* 0x000fe40004800000 */
[----:B------:R-:W-:Y:S02]  /*a400*/  FSEL R61, R61, -INF , !P0 ;  /* 0xff8000003d3d7808 */ /* 0x000fe40004000000 */
[----:B------:R-:W-:Y:S02]  /*a410*/  FSEL R168, R66, -INF , !P2 ;  /* 0xff80000042a87808 */ /* 0x000fe40005000000 */
[----:B------:R-:W-:Y:S02]  /*a420*/  ISETP.GE.AND P1, PT, R137, R229, PT ;  /* 0x000000e58900720c */ /* 0x000fe40003f26270 */
[C---:B------:R-:W-:Y:S01]  /*a430*/  ISETP.GE.AND P3, PT, R64.reuse, R237, PT ;  /* 0x000000ed4000720c */ /* 0x040fe20003f66270 */
[----:B------:R-:W-:Y:S01]  /*a440*/  HMMA.16816.F32 R48, R8, R142, R48 ;  /* 0x0000008e0830723c */ /* 0x000fe20000001830 */
[----:B------:R-:W-:-:S02]  /*a450*/  ISETP.GE.AND P4, PT, R64, R236, PT ;  /* 0x000000ec4000720c */ /* 0x000fc40003f86270 */
[C---:B------:R-:W-:Y:S02]  /*a460*/  ISETP.GE.AND P0, PT, R64.reuse, R231, PT ;  /* 0x000000e74000720c */ /* 0x040fe40003f06270 */
[----:B------:R-:W-:Y:S02]  /*a470*/  ISETP.GE.AND P2, PT, R64, R229, PT ;  /* 0x000000e54000720c */ /* 0x000fe40003f46270 */
[----:B------:R-:W-:Y:S02]  /*a480*/  IADD3 R64, R244, 0x11, RZ ;  /* 0x00000011f4407810 */ /* 0x000fe40007ffe0ff */
[----:B------:R-:W-:Y:S02]  /*a490*/  FSEL R67, R67, -INF , !P1 ;  /* 0xff80000043437808 */ /* 0x000fe40004800000 */
[----:B------:R-:W-:Y:S02]  /*a4a0*/  FSEL R252, R56, -INF , !P3 ;  /* 0xff80000038fc7808 */ /* 0x000fe40005800000 */
[----:B------:R-:W-:-:S02]  /*a4b0*/  ISETP.GE.AND P6, PT, R64, R237, PT ;  /* 0x000000ed4000720c */ /* 0x000fc40003fc6270 */
[----:B------:R-:W-:Y:S02]  /*a4c0*/  ISETP.GE.AND P1, PT, R64, R236, PT ;  /* 0x000000ec4000720c */ /* 0x000fe40003f26270 */
[----:B------:R-:W-:Y:S02]  /*a4d0*/  IADD3 R56, R244, 0x18, RZ ;  /* 0x00000018f4387810 */ /* 0x000fe40007ffe0ff */
[----:B------:R-:W-:Y:S02]  /*a4e0*/  FSEL R152, R57, -INF , !P6 ;  /* 0xff80000039987808 */ /* 0x000fe40007000000 */
[----:B------:R-:W-:Y:S02]  /*a4f0*/  FSEL R245, R58, -INF , !P4 ;  /* 0xff8000003af57808 */ /* 0x000fe40006000000 */
[----:B------:R-:W-:Y:S02]  /*a500*/  FSEL R226, R59, -INF , !P1 ;  /* 0xff8000003be27808 */ /* 0x000fe40004800000 */
[----:B------:R-:W-:Y:S01]  /*a510*/  FSEL R66, R52, -INF , !P0 ;  /* 0xff80000034427808 */ /* 0x000fe20004000000 */
[----:B-1----:R-:W-:Y:S01]  /*a520*/  HMMA.16816.F32 R40, R12, R4, R40 ;  /* 0x000000040c28723c */ /* 0x002fe20000001828 */
[----:B------:R-:W-:-:S02]  /*a530*/  ISETP.GE.AND P4, PT, R56, R237, PT ;  /* 0x000000ed3800720c */ /* 0x000fc40003f86270 */
[C---:B------:R-:W-:Y:S02]  /*a540*/  ISETP.GE.AND P6, PT, R56.reuse, R236, PT ;  /* 0x000000ec3800720c */ /* 0x040fe40003fc6270 */
[C---:B------:R-:W-:Y:S02]  /*a550*/  ISETP.GE.AND P1, PT, R56.reuse, R231, PT ;  /* 0x000000e73800720c */ /* 0x040fe40003f26270 */
[----:B------:R-:W-:Y:S01]  /*a560*/  ISETP.GE.AND P0, PT, R56, R229, PT ;  /* 0x000000e53800720c */ /* 0x000fe20003f06270 */
[----:B------:R-:W-:Y:S01]  /*a570*/  HMMA.16816.F32 R36, R8, R4, R36 ;  /* 0x000000040824723c */ /* 0x000fe20000001824 */
[----:B------:R-:W1:Y:S01]  /*a580*/  LDSM.16.M88.4 R56, [R180+0x1800] ;  /* 0x00180000b438783b */ /* 0x000e620000000200 */
[----:B------:R-:W-:Y:S01]  /*a590*/  ISETP.GE.AND P5, PT, R137, R231, PT ;  /* 0x000000e78900720c */ /* 0x000fe20003fa6270 */
[----:B------:R-:W-:-:S04]  /*a5a0*/  DEPBAR.LE SB0, 0x0 ;  /* 0x000080000000791a */ /* 0x000fc80000000000 */
[----:B------:R-:W-:Y:S01]  /*a5b0*/  FSEL R146, R65, -INF , !P5 ;  /* 0xff80000041927808 */ /* 0x000fe20006800000 */
[-C--:B------:R-:W-:Y:S01]  /*a5c0*/  HMMA.16816.F32 R32, R8, R6.reuse, R32 ;  /* 0x000000060820723c */ /* 0x080fe20000001820 */
[----:B------:R-:W-:Y:S02]  /*a5d0*/  ISETP.GE.AND P5, PT, R137, R236, PT ;  /* 0x000000ec8900720c */ /* 0x000fe40003fa6270 */
[----:B------:R-:W-:Y:S02]  /*a5e0*/  IADD3 R132, R244, 0x19, RZ ;  /* 0x00000019f4847810 */ /* 0x000fe40007ffe0ff */
[----:B------:R-:W-:Y:S02]  /*a5f0*/  FSEL R63, R63, -INF , !P5 ;  /* 0xff8000003f3f7808 */ /* 0x000fe40006800000 */
[C---:B------:R-:W-:Y:S01]  /*a600*/  ISETP.GE.AND P5, PT, R64.reuse, R231, PT ;  /* 0x000000e74000720c */ /* 0x040fe20003fa6270 */
[----:B------:R-:W-:Y:S01]  /*a610*/  HMMA.16816.F32 R28, R12, R6, R28 ;  /* 0x000000060c1c723c */ /* 0x000fe2000000181c */
[----:B------:R-:W-:-:S02]  /*a620*/  ISETP.GE.AND P3, PT, R64, R229, PT ;  /* 0x000000e54000720c */ /* 0x000fc40003f66270 */
[----:B------:R-:W-:Y:S02]  /*a630*/  FSEL R65, R53, -INF , !P5 ;  /* 0xff80000035417808 */ /* 0x000fe40006800000 */
[----:B------:R-:W-:Y:S02]  /*a640*/  ISETP.GE.AND P5, PT, R132, R231, PT ;  /* 0x000000e78400720c */ /* 0x000fe40003fa6270 */
[----:B------:R-:W-:Y:S02]  /*a650*/  FSEL R64, R48, -INF , !P1 ;  /* 0xff80000030407808 */ /* 0x000fe40004800000 */
[----:B------:R-:W-:Y:S02]  /*a660*/  IADD3 R48, R244, 0x20, RZ ;  /* 0x00000020f4307810 */ /* 0x000fe40007ffe0ff */
[----:B------:R-:W-:Y:S02]  /*a670*/  FSEL R227, R49, -INF , !P5 ;  /* 0xff80000031e37808 */ /* 0x000fe40006800000 */
[----:B------:R-:W-:-:S02]  /*a680*/  FSEL R175, R54, -INF , !P2 ;  /* 0xff80000036af7808 */ /* 0x000fc40005000000 */
[----:B------:R-:W-:Y:S02]  /*a690*/  FSEL R144, R55, -INF , !P3 ;  /* 0xff80000037907808 */ /* 0x000fe40005800000 */
[C---:B------:R-:W-:Y:S02]  /*a6a0*/  ISETP.GE.AND P5, PT, R132.reuse, R236, PT ;  /* 0x000000ec8400720c */ /* 0x040fe40003fa6270 */
[----:B------:R-:W-:Y:S02]  /*a6b0*/  ISETP.GE.AND P2, PT, R132, R229, PT ;  /* 0x000000e58400720c */ /* 0x000fe40003f46270 */
        /* <DEDUP_REMOVED lines=9> */
[----:B------:R-:W-:Y:S02]  /*a750*/  ISETP.GE.AND P0, PT, R48, R229, PT ;  /* 0x000000e53000720c */ /* 0x000fe40003f06270 */
[----:B------:R-:W-:-:S02]  /*a760*/  ISETP.GE.AND P6, PT, R4, R237, PT ;  /* 0x000000ed0400720c */ /* 0x000fc40003fc6270 */
[C---:B------:R-:W-:Y:S01]  /*a770*/  ISETP.GE.AND P2, PT, R4.reuse, R236, PT ;  /* 0x000000ec0400720c */ /* 0x040fe20003f46270 */
[----:B------:R-:W-:Y:S01]  /*a780*/  HMMA.16816.F32 R20, R8, R56, R20 ;  /* 0x000000380814723c */ /* 0x000fe20000001814 */
[C---:B------:R-:W-:Y:S02]  /*a790*/  ISETP.GE.AND P5, PT, R4.reuse, R231, PT ;  /* 0x000000e70400720c */ /* 0x040fe40003fa6270 */
[----:B------:R-:W-:Y:S02]  /*a7a0*/  ISETP.GE.AND P3, PT, R4, R229, PT ;  /* 0x000000e50400720c */ /* 0x000fe40003f66270 */
[----:B------:R-:W-:Y:S02]  /*a7b0*/  ISETP.GE.AND P1, PT, R132, R237, PT ;  /* 0x000000ed8400720c */ /* 0x000fe40003f26270 */
[----:B------:R-:W-:Y:S01]  /*a7c0*/  IADD3 R4, R244, 0x29, RZ ;  /* 0x00000029f4047810 */ /* 0x000fe20007ffe0ff */
[----:B------:R-:W-:Y:S01]  /*a7d0*/  HMMA.16816.F32 R164, R12, R58, R164 ;  /* 0x0000003a0ca4723c */ /* 0x000fe200000018a4 */
[----:B------:R-:W-:-:S02]  /*a7e0*/  FSEL R173, R44, -INF , !P4 ;  /* 0xff8000002cad7808 */ /* 0x000fc40006000000 */
[----:B------:R-:W-:Y:S02]  /*a7f0*/  FSEL R247, R38, -INF , !P0 ;  /* 0xff80000026f77808 */ /* 0x000fe40004000000 */
[----:B------:R-:W-:Y:S02]  /*a800*/  FSEL R172, R45, -INF , !P1 ;  /* 0xff8000002dac7808 */ /* 0x000fe40004800000 */
[----:B------:R-:W-:Y:S02]  /*a810*/  ISETP.GE.AND P4, PT, R48, R236, PT ;  /* 0x000000ec3000720c */ /* 0x000fe40003f86270 */
[----:B------:R-:W-:Y:S02]  /*a820*/  ISETP.GE.AND P0, PT, R4, R229, PT ;  /* 0x000000e50400720c */ /* 0x000fe40003f06270 */
[----:B------:R-:W-:Y:S02]  /*a830*/  ISETP.GE.AND P1, PT, R48, R231, PT ;  /* 0x000000e73000720c */ /* 0x000fe40003f26270 */
[----:B------:R-:W-:-:S02]  /*a840*/  IADD3 R5, R244, 0x28, RZ ;  /* 0x00000028f4057810 */ /* 0x000fc40007ffe0ff */
[----:B------:R-:W-:Y:S02]  /*a850*/  IADD3 R6, R244, 0x31, RZ ;  /* 0x00000031f4067810 */ /* 0x000fe40007ffe0ff */
[----:B------:R-:W-:Y:S02]  /*a860*/  FSEL R174, R41, -INF , !P6 ;  /* 0xff80000029ae7808 */ /* 0x000fe40007000000 */
[----:B------:R-:W-:Y:S02]  /*a870*/  FSEL R150, R42, -INF , !P4 ;  /* 0xff8000002a967808 */ /* 0x000fe40006000000 */
[----:B------:R-:W-:Y:S02]  /*a880*/  FSEL R148, R43, -INF , !P2 ;  /* 0xff8000002b947808 */ /* 0x000fe40005000000 */
[----:B------:R-:W-:Y:S02]  /*a890*/  FSEL R251, R37, -INF , !P5 ;  /* 0xff80000025fb7808 */ /* 0x000fe40006800000 */
[----:B------:R-:W-:-:S02]  /*a8a0*/  FSEL R52, R35, -INF , !P0 ;  /* 0xff80000023347808 */ /* 0x000fc40004000000 */
[C---:B------:R-:W-:Y:S02]  /*a8b0*/  ISETP.GE.AND P6, PT, R5.reuse, R237, PT ;  /* 0x000000ed0500720c */ /* 0x040fe40003fc6270 */
[CC--:B------:R-:W-:Y:S02]  /*a8c0*/  ISETP.GE.AND P4, PT, R5.reuse, R236.reuse, PT ;  /* 0x000000ec0500720c */ /* 0x0c0fe40003f86270 */
[C---:B------:R-:W-:Y:S02]  /*a8d0*/  ISETP.GE.AND P2, PT, R5.reuse, R231, PT ;  /* 0x000000e70500720c */ /* 0x040fe40003f46270 */
[----:B------:R-:W-:Y:S02]  /*a8e0*/  FSEL R250, R36, -INF , !P1 ;  /* 0xff80000024fa7808 */ /* 0x000fe40004800000 */
[----:B------:R-:W-:Y:S02]  /*a8f0*/  ISETP.GE.AND P5, PT, R5, R229, PT ;  /* 0x000000e50500720c */ /* 0x000fe40003fa6270 */
[----:B------:R-:W-:-:S02]  /*a900*/  ISETP.GE.AND P0, PT, R6, R236, PT ;  /* 0x000000ec0600720c */ /* 0x000fc40003f06270 */
[-C--:B------:R-:W-:Y:S02]  /*a910*/  ISETP.GE.AND P1, PT, R4, R231.reuse, PT ;  /* 0x000000e70400720c */ /* 0x080fe40003f26270 */
[----:B------:R-:W-:Y:S02]  /*a920*/  IADD3 R5, R244, 0x38, RZ ;  /* 0x00000038f4057810 */ /* 0x000fe40007ffe0ff */
[----:B------:R-:W-:Y:S02]  /*a930*/  FSEL R137, R27, -INF , !P0 ;  /* 0xff8000001b897808 */ /* 0x000fe40004000000 */
[----:B------:R-:W-:Y:S02]  /*a940*/  FSEL R248, R32, -INF , !P2 ;  /* 0xff80000020f87808 */ /* 0x000fe40005000000 */
[----:B------:R-:W-:Y:S01]  /*a950*/  FSEL R246, R33, -INF , !P1 ;  /* 0xff80000021f67808 */ /* 0x000fe20004800000 */
[----:B------:R-:W-:Y:S01]  /*a960*/  BAR.SYNC.DEFER_BLOCKING 0x0 ;  /* 0x0000000000007b1d */ /* 0x000fe20000010000 */
[----:B------:R-:W-:-:S02]  /*a970*/  ISETP.GE.AND P0, PT, R5, R231, PT ;  /* 0x000000e70500720c */ /* 0x000fc40003f06270 */
[C---:B------:R-:W-:Y:S02]  /*a980*/  ISETP.GE.AND P2, PT, R4.reuse, R237, PT ;  /* 0x000000ed0400720c */ /* 0x040fe40003f46270 */
[----:B------:R-:W-:Y:S02]  /*a990*/  ISETP.GE.AND P1, PT, R4, R236, PT ;  /* 0x000000ec0400720c */ /* 0x000fe40003f26270 */
[----:B------:R-:W-:Y:S02]  /*a9a0*/  IADD3 R7, R244, 0x30, RZ ;  /* 0x00000030f4077810 */ /* 0x000fe40007ffe0ff */
[----:B------:R-:W-:Y:S02]  /*a9b0*/  FSEL R158, R16, -INF , !P0 ;  /* 0xff800000109e7808 */ /* 0x000fe40004000000 */
[----:B------:R-:W-:Y:S02]  /*a9c0*/  FSEL R224, R29, -INF , !P2 ;  /* 0xff8000001de07808 */ /* 0x000fe40005000000 */
[----:B------:R-:W-:-:S02]  /*a9d0*/  FSEL R178, R31, -INF , !P1 ;  /* 0xff8000001fb27808 */ /* 0x000fc40004800000 */
[C---:B------:R-:W-:Y:S02]  /*a9e0*/  ISETP.GE.AND P0, PT, R6.reuse, R229, PT ;  /* 0x000000e50600720c */ /* 0x040fe40003f06270 */
[----:B------:R-:W-:Y:S02]  /*a9f0*/  ISETP.GE.AND P2, PT, R6, R237, PT ;  /* 0x000000ed0600720c */ /* 0x000fe40003f46270 */
[----:B------:R-:W-:Y:S02]  /*aa00*/  ISETP.GE.AND P1, PT, R7, R236, PT ;  /* 0x000000ec0700720c */ /* 0x000fe40003f26270 */
[----:B------:R-:W-:Y:S02]  /*aa10*/  FSEL R153, R23, -INF , !P0 ;  /* 0xff80000017997808 */ /* 0x000fe40004000000 */
[----:B------:R-:W-:Y:S02]  /*aa20*/  FSEL R145, R25, -INF , !P2 ;  /* 0xff80000019917808 */ /* 0x000fe40005000000 */
[----:B------:R-:W-:-:S02]  /*aa30*/  FSEL R132, R26, -INF , !P1 ;  /* 0xff8000001a847808 */ /* 0x000fc40004800000 */
[----:B------:R-:W-:Y:S02]  /*aa40*/  ISETP.NE.AND P0, PT, R217, 0x3, PT ;  /* 0x00000003d900780c */ /* 0x000fe40003f05270 */
[-C--:B------:R-:W-:Y:S02]  /*aa50*/  ISETP.GE.AND P2, PT, R7, R231.reuse, PT ;  /* 0x000000e70700720c */ /* 0x080fe40003f46270 */
        /* <DEDUP_REMOVED lines=8> */
[----:B------:R-:W-:Y:S02]  /*aae0*/  FSEL R225, R28, -INF , !P6 ;  /* 0xff8000001ce17808 */ /* 0x000fe40007000000 */
[----:B------:R-:W-:-:S02]  /*aaf0*/  FSEL R244, R34, -INF , !P5 ;  /* 0xff80000022f47808 */ /* 0x000fc40006800000 */
[----:B------:R-:W-:Y:S02]  /*ab00*/  FSEL R179, R30, -INF , !P4 ;  /* 0xff8000001eb37808 */ /* 0x000fe40006000000 */
[----:B------:R-:W-:Y:S02]  /*ab10*/  FSEL R138, R24, -INF , !P3 ;  /* 0xff800000188a7808 */ /* 0x000fe40005800000 */
[----:B------:R-:W-:Y:S02]  /*ab20*/  FSEL R156, R17, -INF , !P2 ;  /* 0xff800000119c7808 */ /* 0x000fe40005000000 */
[----:B------:R-:W-:Y:S02]  /*ab30*/  FSEL R155, R22, -INF , !P1 ;  /* 0xff800000169b7808 */ /* 0x000fe40004800000 */
[-C--:B------:R-:W-:Y:S02]  /*ab40*/  ISETP.GE.AND P6, PT, R5, R237.reuse, PT ;  /* 0x000000ed0500720c */ /* 0x080fe40003fc6270 */
[----:B------:R-:W-:-:S02]  /*ab50*/  ISETP.GE.AND P5, PT, R4, R237, PT ;  /* 0x000000ed0400720c */ /* 0x000fc40003fa6270 */
[CC--:B------:R-:W-:Y:S02]  /*ab60*/  ISETP.GE.AND P4, PT, R5.reuse, R236.reuse, PT ;  /* 0x000000ec0500720c */ /* 0x0c0fe40003f86270 */
[C---:B------:R-:W-:Y:S02]  /*ab70*/  ISETP.GE.AND P3, PT, R4.reuse, R236, PT ;  /* 0x000000ec0400720c */ /* 0x040fe40003f66270 */
[-C--:B------:R-:W-:Y:S02]  /*ab80*/  ISETP.GE.AND P2, PT, R5, R229.reuse, PT ;  /* 0x000000e50500720c */ /* 0x080fe40003f46270 */
        /* <DEDUP_REMOVED lines=13> */
[----:B------:R-:W-:-:S02]  /*ac60*/  UMOV UR22, 0x5 ;  /* 0x0000000500167882 */ /* 0x000fc40000000000 */
[----:B------:R-:W-:Y:S01]  /*ac70*/  USHF.L.U64.HI UR5, UR4, UR22, UR5 ;  /* 0x0000001604057299 */ /* 0x000fe20008010205 */
        /* <DEDUP_REMOVED lines=9> */
[----:B------:R-:W-:Y:S02]  /*ad10*/  IADD3.X R7, R9, UR5, RZ, P0, !PT ;  /* 0x0000000509077c10 */ /* 0x000fe400087fe4ff */
[----:B------:R-:W-:Y:S01]  /*ad20*/  IADD3 R4, P0, R10, UR23, RZ ;  /* 0x000000170a047c10 */ /* 0x000fe2000ff1e0ff */
[----:B------:R-:W-:Y:S01]  /*ad30*/  ULDC.64 UR22, c[0x0][0x118] ;  /* 0x0000460000167ab9 */ /* 0x000fe20000000a00 */
        /* <DEDUP_REMOVED lines=9> */
[----:B------:R-:W0:Y:S02]  /*add0*/  LDGDEPBAR ;  /* 0x00000000000079af */ /* 0x000e240000000000 */
.L_x_619:
[----:B-1----:R-:W-:Y:S01]  /*ade0*/  FMNMX.FTZ R4, R3, R139, !PT ;  /* 0x0000008b03047209 */ /* 0x002fe20007810000 */
[----:B------:R-:W-:Y:S01]  /*adf0*/  IMAD.MOV.U32 R231, RZ, RZ, R144 ;  /* 0x000000ffffe77224 */ /* 0x000fe200078e0090 */
[----:B------:R-:W-:Y:S01]  /*ae00*/  FMNMX.FTZ R10, R2, R136, !PT ;  /* 0x00000088020a7209 */ /* 0x000fe20007810000 */
[----:B------:R-:W-:Y:S01]  /*ae10*/  IMAD.MOV.U32 R229, RZ, RZ, R134 ;  /* 0x000000ffffe57224 */ /* 0x000fe200078e0086 */
[----:B------:R-:W-:Y:S01]  /*ae20*/  FMNMX.FTZ R4, R133, R4, !PT ;  /* 0x0000000485047209 */ /* 0x000fe20007810000 */
[----:B------:R-:W-:Y:S01]  /*ae30*/  IMAD.SHL.U32 R5, R216, 0x2, RZ ;  /* 0x00000002d8057824 */ /* 0x000fe200078e00ff */
[----:B------:R-:W-:Y:S01]  /*ae40*/  FMNMX.FTZ R10, R135, R10, !PT ;  /* 0x0000000a870a7209 */ /* 0x000fe20007810000 */
[----:B------:R-:W-:Y:S01]  /*ae50*/  IMAD.WIDE.U32 R8, R222, -0x2daee0ad, RZ ;  /* 0xd2511f53de087825 */ /* 0x000fe200078e00ff */
[----:B------:R-:W-:-:S02]  /*ae60*/  FMNMX.FTZ R4, R147, R4, !PT ;  /* 0x0000000493047209 */ /* 0x000fc40007810000 */
[----:B------:R-:W-:Y:S01]  /*ae70*/  FMNMX.FTZ R10, R168, R10, !PT ;  /* 0x0000000aa80a7209 */ /* 0x000fe20007810000 */
[----:B------:R-:W-:Y:S01]  /*ae80*/  IMAD R6, R230, -0x326172a9, RZ ;  /* 0xcd9e8d57e6067824 */ /* 0x000fe200078e02ff */
[----:B------:R-:W-:Y:S01]  /*ae90*/  FMNMX.FTZ R4, R146, R4, !PT ;  /* 0x0000000492047209 */ /* 0x000fe20007810000 */
[----:B------:R-:W-:Y:S01]  /*aea0*/  IMAD.MOV.U32 R29, RZ, RZ, R152 ;  /* 0x000000ffff1d7224 */ /* 0x000fe200078e0098 */
        /* <DEDUP_REMOVED lines=25> */
[----:B------:R-:W-:Y:S01]  /*b040*/  LOP3.LUT R34, R9, UR21, R5, 0x96, !PT ;  /* 0x0000001509227c12 */ /* 0x000fe2000f8e9605 */
[----:B------:R-:W1:Y:S01]  /*b050*/  SHFL.BFLY PT, R7, R4, 0x2, 0x1f ;  /* 0x0c401f0004077f89 */ /* 0x000e6200000e0000 */
[----:B------:R-:W-:-:S03]  /*b060*/  FMNMX.FTZ R12, R177, R154, !PT ;  /* 0x0000009ab10c7209 */ /* 0x000fc60007810000 */
[----:B------:R-:W2:Y:S01]  /*b070*/  SHFL.BFLY PT, R5, R10, 0x2, 0x1f ;  /* 0x0c401f000a057f89 */ /* 0x000ea200000e0000 */
[----:B------:R-:W-:Y:S01]  /*b080*/  IMAD.WIDE.U32 R34, R34, -0x326172a9, RZ ;  /* 0xcd9e8d5722227825 */ /* 0x000fe200078e00ff */
[----:B------:R-:W-:-:S04]  /*b090*/  FMNMX.FTZ R12, R163, R12, !PT ;  /* 0x0000000ca30c7209 */ /* 0x000fc80007810000 */
[----:B------:R-:W-:-:S04]  /*b0a0*/  FMNMX.FTZ R12, R60, R12, !PT ;  /* 0x0000000c3c0c7209 */ /* 0x000fc80007810000 */
[----:B------:R-:W-:-:S04]  /*b0b0*/  FMNMX.FTZ R12, R61, R12, !PT ;  /* 0x0000000c3d0c7209 */ /* 0x000fc80007810000 */
[----:B------:R-:W-:-:S04]  /*b0c0*/  FMNMX.FTZ R12, R252, R12, !PT ;  /* 0x0000000cfc0c7209 */ /* 0x000fc80007810000 */
[----:B------:R-:W-:Y:S02]  /*b0d0*/  FMNMX.FTZ R12, R29, R12, !PT ;  /* 0x0000000c1d0c7209 */ /* 0x000fe40007810000 */
[----:B-1----:R-:W-:Y:S02]  /*b0e0*/  FMNMX.FTZ R7, R4, R7, !PT ;  /* 0x0000000704077209 */ /* 0x002fe40007810000 */
[----:B------:R-:W-:Y:S01]  /*b0f0*/  LOP3.LUT R4, R239, UR14, R8, 0x96, !PT ;  /* 0x0000000eef047c12 */ /* 0x000fe2000f8e9608 */
[----:B------:R-:W-:Y:S01]  /*b100*/  IMAD.MOV.U32 R239, RZ, RZ, R175 ;  /* 0x000000ffffef7224 */ /* 0x000fe200078e00af */
[----:B--2---:R-:W-:Y:S01]  /*b110*/  FMNMX.FTZ R5, R10, R5, !PT ;  /* 0x000000050a057209 */ /* 0x004fe20007810000 */
[----:B------:R-:W1:Y:S01]  /*b120*/  SHFL.BFLY PT, R134, R7, 0x1, 0x1f ;  /* 0x0c201f0007867f89 */ /* 0x000e6200000e0000 */
[----:B------:R-:W-:Y:S01]  /*b130*/  FMNMX.FTZ R12, R173, R12, !PT ;  /* 0x0000000cad0c7209 */ /* 0x000fe20007810000 */
[----:B------:R-:W-:Y:S01]  /*b140*/  IMAD.WIDE.U32 R20, R4, -0x326172a9, RZ ;  /* 0xcd9e8d5704147825 */ /* 0x000fe200078e00ff */
[----:B------:R-:W-:-:S02]  /*b150*/  LOP3.LUT R4, R35, UR15, R6, 0x96, !PT ;  /* 0x0000000f23047c12 */ /* 0x000fc4000f8e9606 */
[----:B------:R-:W-:Y:S02]  /*b160*/  FMNMX.FTZ R12, R172, R12, !PT ;  /* 0x0000000cac0c7209 */ /* 0x000fe40007810000 */
[----:B------:R-:W-:Y:S01]  /*b170*/  LOP3.LUT R8, R21, UR13, R34, 0x96, !PT ;  /* 0x0000000d15087c12 */ /* 0x000fe2000f8e9622 */
[----:B------:R-:W-:Y:S01]  /*b180*/  IMAD.WIDE.U32 R14, R4, -0x2daee0ad, RZ ;  /* 0xd2511f53040e7825 */ /* 0x000fe200078e00ff */
[----:B------:R-:W-:-:S03]  /*b190*/  FMNMX.FTZ R12, R160, R12, !PT ;  /* 0x0000000ca00c7209 */ /* 0x000fc60007810000 */
[----:B------:R-:W-:Y:S01]  /*b1a0*/  IMAD.WIDE.U32 R8, R8, -0x2daee0ad, RZ ;  /* 0xd2511f5308087825 */ /* 0x000fe200078e00ff */
[----:B------:R-:W-:Y:S02]  /*b1b0*/  FMNMX.FTZ R12, R174, R12, !PT ;  /* 0x0000000cae0c7209 */ /* 0x000fe40007810000 */
[----:B------:R-:W-:Y:S02]  /*b1c0*/  LOP3.LUT R6, R15, UR12, R238, 0x96, !PT ;  /* 0x0000000c0f067c12 */ /* 0x000fe4000f8e96ee */
[----:B------:R-:W-:Y:S02]  /*b1d0*/  LOP3.LUT R4, R9, UR10, R14, 0x96, !PT ;  /* 0x0000000a09047c12 */ /* 0x000fe4000f8e960e */
[----:B------:R-:W-:Y:S01]  /*b1e0*/  FMNMX.FTZ R14, R176, R162, !PT ;  /* 0x000000a2b00e7209 */ /* 0x000fe20007810000 */
[----:B------:R-:W-:Y:S01]  /*b1f0*/  IMAD.WIDE.U32 R236, R6, -0x326172a9, RZ ;  /* 0xcd9e8d5706ec7825 */ /* 0x000fe200078e00ff */
[----:B------:R-:W-:Y:S02]  /*b200*/  FMNMX.FTZ R12, R225, R12, !PT ;  /* 0x0000000ce10c7209 */ /* 0x000fe40007810000 */
[----:B------:R-:W-:Y:S01]  /*b210*/  FMNMX.FTZ R14, R161, R14, !PT ;  /* 0x0000000ea10e7209 */ /* 0x000fe20007810000 */
[----:B------:R-:W-:Y:S01]  /*b220*/  IMAD.WIDE.U32 R38, R4, -0x326172a9, RZ ;  /* 0xcd9e8d5704267825 */ /* 0x000fe200078e00ff */
[----:B-1----:R-:W-:Y:S01]  /*b230*/  FMNMX.FTZ R134, R7, R134, !PT ;  /* 0x0000008607867209 */ /* 0x002fe20007810000 */
[----:B------:R-:W1:Y:S01]  /*b240*/  SHFL.BFLY PT, R4, R5, 0x1, 0x1f ;  /* 0x0c201f0005047f89 */ /* 0x000e6200000e0000 */
[----:B------:R-:W-:-:S02]  /*b250*/  FMNMX.FTZ R14, R62, R14, !PT ;  /* 0x0000000e3e0e7209 */ /* 0x000fc40007810000 */
[C---:B------:R-:W-:Y:S01]  /*b260*/  FSETP.NEU.FTZ.AND P1, PT, R134.reuse, -INF , PT ;  /* 0xff8000008600780b */ /* 0x040fe20003f3d000 */
[----:B------:R-:W-:Y:S01]  /*b270*/  FMUL.FTZ R175, R134, c[0x0][0x23c] ;  /* 0x00008f0086af7a20 */ /* 0x000fe20000410000 */
[----:B------:R-:W-:Y:S02]  /*b280*/  FMNMX.FTZ R14, R63, R14, !PT ;  /* 0x0000000e3f0e7209 */ /* 0x000fe40007810000 */
[----:B------:R-:W-:Y:S02]  /*b290*/  FMNMX.FTZ R12, R224, R12, !PT ;  /* 0x0000000ce00c7209 */ /* 0x000fe40007810000 */
[----:B------:R-:W-:Y:S02]  /*b2a0*/  FMNMX.FTZ R14, R245, R14, !PT ;  /* 0x0000000ef50e7209 */ /* 0x000fe40007810000 */
[----:B------:R-:W-:Y:S02]  /*b2b0*/  FSEL R175, R175, RZ, P1 ;  /* 0x000000ffafaf7208 */ /* 0x000fe40000800000 */
[----:B------:R-:W-:-:S02]  /*b2c0*/  FMNMX.FTZ R14, R226, R14, !PT ;  /* 0x0000000ee20e7209 */ /* 0x000fc40007810000 */
[----:B------:R-:W-:Y:S01]  /*b2d0*/  FMNMX.FTZ R12, R138, R12, !PT ;  /* 0x0000000c8a0c7209 */ /* 0x000fe20007810000 */
[--C-:B------:R-:W-:Y:S01]  /*b2e0*/  FFMA.FTZ R143, R133, c[0x0][0x23c], -R175.reuse ;  /* 0x00008f00858f7a23 */ /* 0x100fe200000108af */
[----:B------:R-:W-:Y:S01]  /*b2f0*/  FMNMX.FTZ R14, R171, R14, !PT ;  /* 0x0000000eab0e7209 */ /* 0x000fe20007810000 */
[--C-:B------:R-:W-:Y:S01]  /*b300*/  FFMA.FTZ R144, R139, c[0x0][0x23c], -R175.reuse ;  /* 0x00008f008b907a23 */ /* 0x100fe200000108af */
[----:B------:R-:W-:Y:S01]  /*b310*/  FMNMX.FTZ R12, R145, R12, !PT ;  /* 0x0000000c910c7209 */ /* 0x000fe20007810000 */
[--C-:B------:R-:W-:Y:S01]  /*b320*/  FFMA.FTZ R141, R146, c[0x0][0x23c], -R175.reuse ;  /* 0x00008f00928d7a23 */ /* 0x100fe200000108af */
[----:B------:R-:W-:Y:S01]  /*b330*/  LOP3.LUT R6, R237, UR11, R20, 0x96, !PT ;  /* 0x0000000bed067c12 */ /* 0x000fe2000f8e9614 */
[----:B------:R-:W-:Y:S01]  /*b340*/  FFMA.FTZ R142, R147, c[0x0][0x23c], -R175 ;  /* 0x00008f00938e7a23 */ /* 0x000fe200000108af */
[----:B------:R-:W-:Y:S01]  /*b350*/  FMNMX.FTZ R14, R169, R14, !PT ;  /* 0x0000000ea90e7209 */ /* 0x000fe20007810000 */
[----:B------:R-:W-:Y:S01]  /*b360*/  MUFU.EX2 R144, R144 ;  /* 0x0000009000907308 */ /* 0x000fe20000000800 */
[----:B-1----:R-:W-:Y:S01]  /*b370*/  FMNMX.FTZ R133, R5, R4, !PT ;  /* 0x0000000405857209 */ /* 0x002fe20007810000 */
[----:B------:R-:W-:Y:S01]  /*b380*/  IMAD.WIDE.U32 R6, R6, -0x2daee0ad, RZ ;  /* 0xd2511f5306067825 */ /* 0x000fe200078e00ff */
[----:B------:R-:W-:-:S02]  /*b390*/  LOP3.LUT R236, R39, UR9, R236, 0x96, !PT ;  /* 0x0000000927ec7c12 */ /* 0x000fc4000f8e96ec */
[C---:B------:R-:W-:Y:S01]  /*b3a0*/  FSETP.NEU.FTZ.AND P0, PT, R133.reuse, -INF , PT ;  /* 0xff8000008500780b */ /* 0x040fe20003f1d000 */
[----:B------:R-:W-:Y:S01]  /*b3b0*/  FMUL.FTZ R152, R133, c[0x0][0x23c] ;  /* 0x00008f0085987a20 */ /* 0x000fe20000410000 */
[----:B------:R-:W-:Y:S01]  /*b3c0*/  FMNMX.FTZ R12, R164, R12, !PT ;  /* 0x0000000ca40c7209 */ /* 0x000fe20007810000 */
[----:B------:R-:W-:Y:S01]  /*b3d0*/  IMAD.WIDE.U32 R236, R236, -0x2daee0ad, RZ ;  /* 0xd2511f53ecec7825 */ /* 0x000fe200078e00ff */
[----:B------:R-:W-:Y:S01]  /*b3e0*/  FMNMX.FTZ R14, R150, R14, !PT ;  /* 0x0000000e960e7209 */ /* 0x000fe20007810000 */
[----:B------:R-:W-:Y:S01]  /*b3f0*/  MUFU.EX2 R143, R143 ;  /* 0x0000008f008f7308 */ /* 0x000fe20000000800 */
[----:B------:R-:W-:Y:S01]  /*b400*/  FSEL R152, R152, RZ, P0 ;  /* 0x000000ff98987208 */ /* 0x000fe20000000000 */
[--C-:B------:R-:W-:Y:S01]  /*b410*/  FFMA.FTZ R227, R227, c[0x0][0x23c], -R175.reuse ;  /* 0x00008f00e3e37a23 */ /* 0x100fe200000108af */
[----:B------:R-:W-:Y:S01]  /*b420*/  FMNMX.FTZ R12, R165, R12, !PT ;  /* 0x0000000ca50c7209 */ /* 0x000fe20007810000 */
[----:B------:R-:W-:Y:S01]  /*b430*/  FFMA.FTZ R248, R248, c[0x0][0x23c], -R175 ;  /* 0x00008f00f8f87a23 */ /* 0x000fe200000108af */
[----:B------:R-:W-:Y:S01]  /*b440*/  FMNMX.FTZ R14, R148, R14, !PT ;  /* 0x0000000e940e7209 */ /* 0x000fe20007810000 */
[----:B------:R-:W-:Y:S01]  /*b450*/  FFMA.FTZ R140, R136, c[0x0][0x23c], -R152 ;  /* 0x00008f00888c7a23 */ /* 0x000fe20000010898 */
[----:B------:R-:W-:Y:S01]  /*b460*/  LOP3.LUT R7, R7, UR8, R8, 0x96, !PT ;  /* 0x0000000807077c12 */ /* 0x000fe2000f8e9608 */
[----:B------:R-:W1:Y:S01]  /*b470*/  SHFL.BFLY PT, R136, R12, 0x2, 0x1f ;  /* 0x0c401f000c887f89 */ /* 0x000e6200000e0000 */
[----:B------:R-:W-:Y:S01]  /*b480*/  LOP3.LUT R6, R237, UR6, R6, 0x96, !PT ;  /* 0x00000006ed067c12 */ /* 0x000fe2000f8e9606 */
[----:B------:R-:W-:Y:S01]  /*b490*/  FFMA.FTZ R139, R135, c[0x0][0x23c], -R152 ;  /* 0x00008f00878b7a23 */ /* 0x000fe20000010898 */
[----:B------:R-:W-:Y:S01]  /*b4a0*/  FSEL R13, R134, RZ, P1 ;  /* 0x000000ff860d7208 */ /* 0x000fe20000800000 */
[----:B------:R-:W-:Y:S01]  /*b4b0*/  IMAD.WIDE.U32 R40, R7, -0x326172a9, RZ ;  /* 0xcd9e8d5707287825 */ /* 0x000fe200078e00ff */
[----:B------:R-:W-:Y:S01]  /*b4c0*/  FSEL R16, R133, RZ, P0 ;  /* 0x000000ff85107208 */ /* 0x000fe20000000000 */
[----:B------:R-:W-:Y:S01]  /*b4d0*/  MUFU.EX2 R142, R142 ;  /* 0x0000008e008e7308 */ /* 0x000fe20000000800 */
[----:B------:R-:W-:Y:S01]  /*b4e0*/  FMNMX.FTZ R14, R179, R14, !PT ;  /* 0x0000000eb30e7209 */ /* 0x000fe20007810000 */
[----:B------:R-:W-:Y:S01]  /*b4f0*/  IMAD.WIDE.U32 R6, R6, -0x326172a9, RZ ;  /* 0xcd9e8d5706067825 */ /* 0x000fe200078e00ff */
[----:B------:R-:W-:-:S02]  /*b500*/  PRMT R147, R0, 0x7054, R0 ;  /* 0x0000705400937816 */ /* 0x000fc40000000000 */
[----:B------:R-:W-:Y:S01]  /*b510*/  FMNMX.FTZ R14, R178, R14, !PT ;  /* 0x0000000eb20e7209 */ /* 0x000fe20007810000 */
[----:B------:R-:W-:Y:S01]  /*b520*/  FADD.FTZ R13, R3, -R13 ;  /* 0x8000000d030d7221 */ /* 0x000fe20000010000 */
[----:B------:R-:W-:Y:S01]  /*b530*/  LOP3.LUT R10, R7, UR16, R40, 0x96, !PT ;  /* 0x00000010070a7c12 */ /* 0x000fe2000f8e9628 */
[----:B------:R-:W-:Y:S01]  /*b540*/  FADD.FTZ R16, R2, -R16 ;  /* 0x8000001002107221 */ /* 0x000fe20000010000 */
[----:B------:R-:W-:Y:S01]  /*b550*/  FMNMX.FTZ R14, R132, R14, !PT ;  /* 0x0000000e840e7209 */ /* 0x000fe20007810000 */
[--C-:B------:R-:W-:Y:S01]  /*b560*/  FFMA.FTZ R146, R168, c[0x0][0x23c], -R152.reuse ;  /* 0x00008f00a8927a23 */ /* 0x100fe20000010898 */
[----:B------:R-:W2:Y:S01]  /*b570*/  MUFU.EX2 R141, R141 ;  /* 0x0000008d008d7308 */ /* 0x000ea20000000800 */
[----:B------:R-:W-:Y:S01]  /*b580*/  FFMA.FTZ R3, R67, c[0x0][0x23c], -R152 ;  /* 0x00008f0043037a23 */ /* 0x000fe20000010898 */
[----:B------:R-:W-:Y:S01]  /*b590*/  FMNMX.FTZ R32, R137, R14, !PT ;  /* 0x0000000e89207209 */ /* 0x000fe20007810000 */
[----:B------:R-:W-:Y:S01]  /*b5a0*/  FMUL.FTZ R0, R16, c[0x0][0x23c] ;  /* 0x00008f0010007a20 */ /* 0x000fe20000410000 */
[----:B------:R-:W-:Y:S01]  /*b5b0*/  LOP3.LUT R5, R6, 0xffff, RZ, 0xc0, !PT ;  /* 0x0000ffff06057812 */ /* 0x000fe200078ec0ff */
[----:B------:R-:W-:Y:S01]  /*b5c0*/  FMUL.FTZ R13, R13, c[0x0][0x23c] ;  /* 0x00008f000d0d7a20 */ /* 0x000fe20000410000 */
[----:B------:R-:W-:Y:S01]  /*b5d0*/  SHF.R.U32.HI R4, RZ, 0x10, R6 ;  /* 0x00000010ff047819 */ /* 0x000fe20000011606 */
[--C-:B------:R-:W-:Y:S01]  /*b5e0*/  FFMA.FTZ R231, R231, c[0x0][0x23c], -R152.reuse ;  /* 0x00008f00e7e77a23 */ /* 0x100fe20000010898 */
[----:B------:R-:W-:Y:S01]  /*b5f0*/  MUFU.EX2 R140, R140 ;  /* 0x0000008c008c7308 */ /* 0x000fe20000000800 */
[----:B------:R-:W-:Y:S01]  /*b600*/  LOP3.LUT R17, R10, 0xffff, RZ, 0xc0, !PT ;  /* 0x0000ffff0a117812 */ /* 0x000fe200078ec0ff */
[----:B------:R-:W-:Y:S01]  /*b610*/  FFMA.FTZ R244, R244, c[0x0][0x23c], -R152 ;  /* 0x00008f00f4f47a23 */ /* 0x000fe20000010898 */
[----:B------:R-:W-:Y:S01]  /*b620*/  SHF.R.U32.HI R15, RZ, 0x10, R10 ;  /* 0x00000010ff0f7819 */ /* 0x000fe2000001160a */
[--C-:B------:R-:W-:Y:S01]  /*b630*/  FFMA.FTZ R158, R158, c[0x0][0x23c], -R175.reuse ;  /* 0x00008f009e9e7a23 */ /* 0x100fe200000108af */
[----:B------:R-:W-:Y:S01]  /*b640*/  LOP3.LUT R11, R10, 0xff, RZ, 0xc0, !PT ;  /* 0x000000ff0a0b7812 */ /* 0x000fe200078ec0ff */
[--C-:B------:R-:W-:Y:S01]  /*b650*/  FFMA.FTZ R156, R156, c[0x0][0x23c], -R175.reuse ;  /* 0x00008f009c9c7a23 */ /* 0x100fe200000108af */
[----:B------:R-:W-:Y:S01]  /*b660*/  FMNMX.FTZ R32, R166, R32, !PT ;  /* 0x00000020a6207209 */ /* 0x000fe20007810000 */
[----:B------:R-:W3:Y:S01]  /*b670*/  MUFU.EX2 R139, R139 ;  /* 0x0000008b008b7308 */ /* 0x000ee20000000800 */
[----:B------:R-:W-:Y:S01]  /*b680*/  LOP3.LUT R8, R6, 0xff, RZ, 0xc0, !PT ;  /* 0x000000ff06087812 */ /* 0x000fe200078ec0ff */
[----:B------:R-:W-:Y:S01]  /*b690*/  FFMA.FTZ R159, R159, c[0x0][0x23c], -R175 ;  /* 0x00008f009f9f7a23 */ /* 0x000fe200000108af */
[----:B------:R-:W-:Y:S01]  /*b6a0*/  SHF.R.U32.HI R5, RZ, 0x8, R5 ;  /* 0x00000008ff057819 */ /* 0x000fe20000011605 */
[----:B------:R-:W-:Y:S01]  /*b6b0*/  FFMA.FTZ R157, R157, c[0x0][0x23c], -R175 ;  /* 0x00008f009d9d7a23 */ /* 0x000fe200000108af */
[----:B------:R-:W-:Y:S01]  /*b6c0*/  SHF.R.U32.HI R9, RZ, 0x18, R6 ;  /* 0x00000018ff097819 */ /* 0x000fe20000011606 */
[----:B------:R-:W-:Y:S01]  /*b6d0*/  FFMA.FTZ R155, R155, c[0x0][0x23c], -R152 ;  /* 0x00008f009b9b7a23 */ /* 0x000fe20000010898 */
[----:B------:R-:W-:Y:S01]  /*b6e0*/  LOP3.LUT R4, R4, 0xff, RZ, 0xc0, !PT ;  /* 0x000000ff04047812 */ /* 0x000fe200078ec0ff */
[----:B------:R-:W-:Y:S01]  /*b6f0*/  MUFU.EX2 R146, R146 ;  /* 0x0000009200927308 */ /* 0x000fe20000000800 */
[----:B------:R-:W-:Y:S01]  /*b700*/  SHF.R.U32.HI R10, RZ, 0x18, R10 ;  /* 0x00000018ff0a7819 */ /* 0x000fe2000001160a */
[----:B------:R-:W-:Y:S01]  /*b710*/  FFMA.FTZ R151, R151, c[0x0][0x23c], -R152 ;  /* 0x00008f0097977a23 */ /* 0x000fe20000010898 */
[----:B------:R-:W-:-:S02]  /*b720*/  SHF.R.U32.HI R17, RZ, 0x8, R17 ;  /* 0x00000008ff117819 */ /* 0x000fc40000011611 */
[----:B------:R-:W-:Y:S02]  /*b730*/  LOP3.LUT R15, R15, 0xff, RZ, 0xc0, !PT ;  /* 0x000000ff0f0f7812 */ /* 0x000fe400078ec0ff */
[----:B------:R-:W-:Y:S01]  /*b740*/  FMNMX.FTZ R32, R167, R32, !PT ;  /* 0x00000020a7207209 */ /* 0x000fe20007810000 */
[----:B------:R-:W4:Y:S01]  /*b750*/  MUFU.EX2 R3, R3 ;  /* 0x0000000300037308 */ /* 0x000f220000000800 */
[----:B------:R-:W-:Y:S02]  /*b760*/  PRMT R8, R8, 0x5410, R5 ;  /* 0x0000541008087816 */ /* 0x000fe40000000005 */
[----:B------:R-:W-:Y:S01]  /*b770*/  PRMT R9, R4, 0x5410, R9 ;  /* 0x0000541004097816 */ /* 0x000fe20000000009 */
[----:B------:R-:W5:Y:S01]  /*b780*/  SHFL.BFLY PT, R135, R32, 0x2, 0x1f ;  /* 0x0c401f0020877f89 */ /* 0x000f6200000e0000 */
[----:B------:R-:W-:Y:S01]  /*b790*/  PRMT R11, R11, 0x5410, R17 ;  /* 0x000054100b0b7816 */ /* 0x000fe20000000011 */
[--C-:B------:R-:W-:Y:S01]  /*b7a0*/  HSET2.LE.AND R8, R8, R147.reuse, PT ;  /* 0x0000009308087233 */ /* 0x100fe20003803000 */
[----:B------:R-:W-:Y:S01]  /*b7b0*/  PRMT R10, R15, 0x5410, R10 ;  /* 0x000054100f0a7816 */ /* 0x000fe2000000000a */
[----:B------:R-:W5:Y:S01]  /*b7c0*/  MUFU.EX2 R0, R0 ;  /* 0x0000000000007308 */ /* 0x000f620000000800 */
[----:B-1----:R-:W-:Y:S01]  /*b7d0*/  FMNMX.FTZ R136, R12, R136, !PT ;  /* 0x000000880c887209 */ /* 0x002fe20007810000 */
[--C-:B------:R-:W-:Y:S01]  /*b7e0*/  HSET2.LE.AND R9, R9, R147.reuse, PT ;  /* 0x0000009309097233 */ /* 0x100fe20003803000 */
[----:B--2---:R-:W-:Y:S01]  /*b7f0*/  F2FP.PACK_AB R50, R141, R142 ;  /* 0x0000008e8d32723e */ /* 0x004fe200000000ff */
[--C-:B------:R-:W-:Y:S01]  /*b800*/  HSET2.LE.AND R11, R11, R147.reuse, PT ;  /* 0x000000930b0b7233 */ /* 0x100fe20003803000 */
[----:B------:R-:W-:Y:S01]  /*b810*/  F2FP.PACK_AB R48, R143, R144 ;  /* 0x000000908f30723e */ /* 0x000fe200000000ff */
[----:B------:R-:W-:Y:S01]  /*b820*/  HSET2.LE.AND R10, R10, R147, PT ;  /* 0x000000930a0a7233 */ /* 0x000fe20003803000 */
[----:B---3--:R-:W-:Y:S01]  /*b830*/  F2FP.PACK_AB R49, R139, R140 ;  /* 0x0000008c8b31723e */ /* 0x008fe200000000ff */
[----:B------:R1:W2:Y:S01]  /*b840*/  MUFU.EX2 R2, R13 ;  /* 0x0000000d00027308 */ /* 0x0002a20000000800 */
[----:B----4-:R-:W-:Y:S01]  /*b850*/  F2FP.PACK_AB R51, R3, R146 ;  /* 0x000000920333723e */ /* 0x010fe200000000ff */
[----:B------:R-:W3:Y:S01]  /*b860*/  SHFL.BFLY PT, R36, R136, 0x1, 0x1f ;  /* 0x0c201f0088247f89 */ /* 0x000ee200000e0000 */
[----:B------:R-:W-:-:S02]  /*b870*/  LOP3.LUT R50, R8, R50, RZ, 0xc0, !PT ;  /* 0x0000003208327212 */ /* 0x000fc400078ec0ff */
[----:B------:R-:W-:Y:S01]  /*b880*/  LOP3.LUT R51, R9, R51, RZ, 0xc0, !PT ;  /* 0x0000003309337212 */ /* 0x000fe200078ec0ff */
[----:B------:R-:W-:Y:S01]  /*b890*/  LDSM.16.MT88.4 R4, [R188+0x6000] ;  /* 0x00600000bc04783b */ /* 0x000fe20000004200 */
[----:B------:R-:W-:Y:S01]  /*b8a0*/  LOP3.LUT R48, R11, R48, RZ, 0xc0, !PT ;  /* 0x000000300b307212 */ /* 0x000fe200078ec0ff */
[-C--:B-----5:R-:W-:Y:S01]  /*b8b0*/  FMUL.FTZ R18, R126, R0.reuse ;  /* 0x000000007e127220 */ /* 0x0a0fe20000410000 */
[----:B------:R-:W-:Y:S01]  /*b8c0*/  LOP3.LUT R49, R10, R49, RZ, 0xc0, !PT ;  /* 0x000000310a317212 */ /* 0x000fe200078ec0ff */
[----:B------:R-:W-:Y:S01]  /*b8d0*/  FMUL.FTZ R19, R127, R0 ;  /* 0x000000007f137220 */ /* 0x000fe20000410000 */
[----:B------:R-:W-:Y:S01]  /*b8e0*/  LDSM.16.MT88.4 R8, [R185+0x6000] ;  /* 0x00600000b908783b */ /* 0x000fe20000004200 */
[----:B------:R-:W-:Y:S01]  /*b8f0*/  IMAD.MOV.U32 R126, RZ, RZ, R20 ;  /* 0x000000ffff7e7224 */ /* 0x000fe200078e0014 */
[----:B------:R-:W-:Y:S01]  /*b900*/  FMNMX.FTZ R135, R32, R135, !PT ;  /* 0x0000008720877209 */ /* 0x000fe20007810000 */
[----:B------:R-:W-:Y:S01]  /*b910*/  IMAD.MOV.U32 R127, RZ, RZ, R21 ;  /* 0x000000ffff7f7224 */ /* 0x000fe200078e0015 */
[----:B------:R-:W-:Y:S01]  /*b920*/  MUFU.EX2 R227, R227 ;  /* 0x000000e300e37308 */ /* 0x000fe20000000800 */
[----:B-1----:R-:W-:Y:S01]  /*b930*/  LDSM.16.MT88.4 R12, [R186+0x6000] ;  /* 0x00600000ba0c783b */ /* 0x002fe20000004200 */
[----:B--2---:R-:W-:-:S02]  /*b940*/  FMUL.FTZ R24, R120, R2 ;  /* 0x0000000278187220 */ /* 0x004fc40000410000 */
[----:B------:R-:W-:Y:S01]  /*b950*/  IMAD R120, R228, -0x326172a9, RZ ;  /* 0xcd9e8d57e4787824 */ /* 0x000fe200078e02ff */
[----:B------:R-:W1:Y:S01]  /*b960*/  LDSM.16.MT88.4 R20, [R184+0x6000] ;  /* 0x00600000b814783b */ /* 0x000e620000004200 */
[----:B------:R-:W-:Y:S02]  /*b970*/  FMUL.FTZ R16, R124, R2 ;  /* 0x000000027c107220 */ /* 0x000fe40000410000 */
[----:B------:R-:W-:Y:S01]  /*b980*/  IMAD.MOV.U32 R124, RZ, RZ, R52 ;  /* 0x000000ffff7c7224 */ /* 0x000fe200078e0034 */
[----:B------:R-:W-:Y:S01]  /*b990*/  LOP3.LUT R37, R35, UR15, R120, 0x96, !PT ;  /* 0x0000000f23257c12 */ /* 0x000fe2000f8e9678 */
[----:B------:R-:W-:Y:S01]  /*b9a0*/  FMUL.FTZ R30, R70, R0 ;  /* 0x00000000461e7220 */ /* 0x000fe20000410000 */
[----:B------:R-:W-:Y:S01]  /*b9b0*/  LOP3.LUT R52, R241, UR13, R34, 0x96, !PT ;  /* 0x0000000df1347c12 */ /* 0x000fe2000f8e9622 */
[----:B------:R-:W-:Y:S01]  /*b9c0*/  IMAD.MOV.U32 R70, RZ, RZ, R40 ;  /* 0x000000ffff467224 */ /* 0x000fe200078e0028 */
[----:B---3--:R-:W-:Y:S01]  /*b9d0*/  FMNMX.FTZ R136, R136, R36, !PT ;  /* 0x0000002488887209 */ /* 0x008fe20007810000 */
[----:B------:R-:W-:Y:S01]  /*b9e0*/  IMAD.WIDE.U32 R46, R37, -0x2daee0ad, RZ ;  /* 0xd2511f53252e7825 */ /* 0x000fe200078e00ff */
[----:B------:R-:W-:Y:S02]  /*b9f0*/  MUFU.EX2 R231, R231 ;  /* 0x000000e700e77308 */ /* 0x000fe40000000800 */
[----:B------:R-:W-:Y:S01]  /*ba00*/  FSETP.NEU.FTZ.AND P1, PT, R136, -INF , PT ;  /* 0xff8000008800780b */ /* 0x000fe20003f3d000 */
[----:B------:R-:W-:Y:S01]  /*ba10*/  IMAD.WIDE.U32 R52, R52, -0x2daee0ad, RZ ;  /* 0xd2511f5334347825 */ /* 0x000fe200078e00ff */
[----:B------:R-:W-:-:S03]  /*ba20*/  LOP3.LUT R54, R47, UR12, R242, 0x96, !PT ;  /* 0x0000000c2f367c12 */ /* 0x000fc6000f8e96f2 */
[----:B------:R-:W-:Y:S01]  /*ba30*/  FMUL.FTZ R44, R136, c[0x0][0x23c] ;  /* 0x00008f00882c7a20 */ /* 0x000fe20000410000 */
[----:B------:R-:W-:Y:S01]  /*ba40*/  LOP3.LUT R55, R53, UR10, R46, 0x96, !PT ;  /* 0x0000000a35377c12 */ /* 0x000fe2000f8e962e */
[-C--:B------:R-:W-:Y:S01]  /*ba50*/  FMUL.FTZ R40, R104, R2.reuse ;  /* 0x0000000268287220 */ /* 0x080fe20000410000 */
[----:B------:R-:W2:Y:S01]  /*ba60*/  SHFL.BFLY PT, R53, R135, 0x1, 0x1f ;  /* 0x0c201f0087357f89 */ /* 0x000ea200000e0000 */
[----:B------:R-:W-:Y:S01]  /*ba70*/  FMUL.FTZ R28, R68, R2 ;  /* 0x00000002441c7220 */ /* 0x000fe20000410000 */
[----:B------:R-:W-:Y:S01]  /*ba80*/  FSEL R104, R44, RZ, P1 ;  /* 0x000000ff2c687208 */ /* 0x000fe20000800000 */
[----:B------:R-:W-:Y:S01]  /*ba90*/  FMUL.FTZ R31, R71, R0 ;  /* 0x00000000471f7220 */ /* 0x000fe20000410000 */
[----:B------:R-:W-:Y:S01]  /*baa0*/  MUFU.EX2 R244, R244 ;  /* 0x000000f400f47308 */ /* 0x000fe20000000800 */
[-C--:B------:R-:W-:Y:S02]  /*bab0*/  FMUL.FTZ R32, R72, R2.reuse ;  /* 0x0000000248207220 */ /* 0x080fe40000410000 */
[----:B------:R-:W-:-:S02]  /*bac0*/  FMUL.FTZ R33, R73, R2 ;  /* 0x0000000249217220 */ /* 0x000fc40000410000 */
[-C--:B------:R-:W-:Y:S02]  /*bad0*/  FMUL.FTZ R44, R88, R2.reuse ;  /* 0x00000002582c7220 */ /* 0x080fe40000410000 */
[----:B------:R-:W-:Y:S01]  /*bae0*/  FMUL.FTZ R45, R89, R2 ;  /* 0x00000002592d7220 */ /* 0x000fe20000410000 */
[----:B------:R-:W-:Y:S01]  /*baf0*/  MUFU.EX2 R158, R158 ;  /* 0x0000009e009e7308 */ /* 0x000fe20000000800 */
[-C--:B------:R-:W-:Y:S02]  /*bb00*/  FMUL.FTZ R46, R90, R0.reuse ;  /* 0x000000005a2e7220 */ /* 0x080fe40000410000 */
[----:B------:R-:W-:Y:S02]  /*bb10*/  FMUL.FTZ R47, R91, R0 ;  /* 0x000000005b2f7220 */ /* 0x000fe40000410000 */
[----:B------:R-:W-:Y:S02]  /*bb20*/  IMAD.MOV.U32 R68, RZ, RZ, R29 ;  /* 0x000000ffff447224 */ /* 0x000fe400078e001d */
[----:B------:R-:W-:Y:S01]  /*bb30*/  IMAD.MOV.U32 R71, RZ, RZ, R41 ;  /* 0x000000ffff477224 */ /* 0x000fe200078e0029 */
[----:B------:R-:W-:Y:S01]  /*bb40*/  MUFU.EX2 R156, R156 ;  /* 0x0000009c009c7308 */ /* 0x000fe20000000800 */
[----:B------:R-:W-:Y:S01]  /*bb50*/  IMAD.MOV.U32 R72, RZ, RZ, R38 ;  /* 0x000000ffff487224 */ /* 0x000fe200078e0026 */
[----:B-1----:R-:W-:Y:S01]  /*bb60*/  HMMA.16816.F32 R44, R48, R20, R44 ;  /* 0x00000014302c723c */ /* 0x002fe2000000182c */
[----:B------:R-:W-:Y:S01]  /*bb70*/  IMAD.MOV.U32 R73, RZ, RZ, R39 ;  /* 0x000000ffff497224 */ /* 0x000fe200078e0027 */
[----:B--2---:R-:W-:Y:S01]  /*bb80*/  FMNMX.FTZ R135, R135, R53, !PT ;  /* 0x0000003587877209 */ /* 0x004fe20007810000 */
[----:B------:R-:W-:Y:S01]  /*bb90*/  IMAD.WIDE.U32 R90, R54, -0x326172a9, RZ ;  /* 0xcd9e8d57365a7825 */ /* 0x000fe200078e00ff */
[----:B------:R-:W-:-:S02]  /*bba0*/  LOP3.LUT R67, R71, UR7, R72, 0x96, !PT ;  /* 0x0000000747437c12 */ /* 0x000fc4000f8e9648 */
[----:B------:R-:W-:Y:S01]  /*bbb0*/  FSETP.NEU.FTZ.AND P0, PT, R135, -INF , PT ;  /* 0xff8000008700780b */ /* 0x000fe20003f1d000 */
[----:B------:R-:W-:Y:S01]  /*bbc0*/  IMAD.WIDE.U32 R88, R55, -0x326172a9, RZ ;  /* 0xcd9e8d5737587825 */ /* 0x000fe200078e00ff */
[----:B------:R-:W-:Y:S01]  /*bbd0*/  LOP3.LUT R54, R91, UR11, R240, 0x96, !PT ;  /* 0x0000000b5b367c12 */ /* 0x000fe2000f8e96f0 */
[----:B------:R-:W-:Y:S01]  /*bbe0*/  MUFU.EX2 R159, R159 ;  /* 0x0000009f009f7308 */ /* 0x000fe20000000800 */
[----:B------:R-:W-:Y:S01]  /*bbf0*/  FSEL R59, R135, RZ, P0 ;  /* 0x000000ff873b7208 */ /* 0x000fe20000000000 */
[-C--:B------:R-:W-:Y:S01]  /*bc00*/  FMUL.FTZ R17, R125, R2.reuse ;  /* 0x000000027d117220 */ /* 0x080fe20000410000 */
[----:B------:R-:W-:Y:S01]  /*bc10*/  LOP3.LUT R90, R89, UR9, R90, 0x96, !PT ;  /* 0x00000009595a7c12 */ /* 0x000fe2000f8e965a */
[----:B------:R-:W-:Y:S02]  /*bc20*/  FMUL.FTZ R25, R121, R2 ;  /* 0x0000000279197220 */ /* 0x000fe40000410000 */
[-C--:B------:R-:W-:Y:S02]  /*bc30*/  FMUL.FTZ R26, R122, R0.reuse ;  /* 0x000000007a1a7220 */ /* 0x080fe40000410000 */
[----:B------:R-:W-:Y:S01]  /*bc40*/  FMUL.FTZ R27, R123, R0 ;  /* 0x000000007b1b7220 */ /* 0x000fe20000410000 */
[----:B------:R-:W-:Y:S01]  /*bc50*/  HMMA.16816.F32 R16, R48, R4, R16 ;  /* 0x000000043010723c */ /* 0x000fe20000001810 */
[----:B------:R-:W-:Y:S01]  /*bc60*/  FMUL.FTZ R29, R69, R2 ;  /* 0x00000002451d7220 */ /* 0x000fe20000410000 */
[----:B------:R-:W-:Y:S01]  /*bc70*/  MUFU.EX2 R157, R157 ;  /* 0x0000009d009d7308 */ /* 0x000fe20000000800 */
[----:B------:R-:W-:-:S02]  /*bc80*/  FMUL.FTZ R34, R74, R0 ;  /* 0x000000004a227220 */ /* 0x000fc40000410000 */
[----:B------:R-:W-:Y:S02]  /*bc90*/  FMUL.FTZ R35, R75, R0 ;  /* 0x000000004b237220 */ /* 0x000fe40000410000 */
[-C--:B------:R-:W-:Y:S01]  /*bca0*/  FMUL.FTZ R36, R80, R2.reuse ;  /* 0x0000000250247220 */ /* 0x080fe20000410000 */
[C---:B------:R-:W-:Y:S01]  /*bcb0*/  HMMA.16816.F32 R24, R48.reuse, R6, R24 ;  /* 0x000000063018723c */ /* 0x040fe20000001818 */
[----:B------:R-:W-:Y:S02]  /*bcc0*/  FMUL.FTZ R37, R81, R2 ;  /* 0x0000000251257220 */ /* 0x000fe40000410000 */
[-C--:B------:R-:W-:Y:S02]  /*bcd0*/  FMUL.FTZ R38, R82, R0.reuse ;  /* 0x0000000052267220 */ /* 0x080fe40000410000 */
[----:B------:R-:W-:Y:S02]  /*bce0*/  FMUL.FTZ R39, R83, R0 ;  /* 0x0000000053277220 */ /* 0x000fe40000410000 */
[----:B------:R-:W-:Y:S01]  /*bcf0*/  FMUL.FTZ R41, R105, R2 ;  /* 0x0000000269297220 */ /* 0x000fe20000410000 */
[----:B------:R-:W-:Y:S01]  /*bd00*/  HMMA.16816.F32 R28, R48, R12, R28 ;  /* 0x0000000c301c723c */ /* 0x000fe2000000181c */
[----:B------:R-:W-:-:S02]  /*bd10*/  FMUL.FTZ R42, R106, R0 ;  /* 0x000000006a2a7220 */ /* 0x000fc40000410000 */
[----:B------:R-:W-:Y:S02]  /*bd20*/  FMUL.FTZ R43, R107, R0 ;  /* 0x000000006b2b7220 */ /* 0x000fe40000410000 */
[-C--:B------:R-:W-:Y:S02]  /*bd30*/  FMUL.FTZ R92, R92, R2.reuse ;  /* 0x000000025c5c7220 */ /* 0x080fe40000410000 */
[----:B------:R-:W-:Y:S01]  /*bd40*/  FMUL.FTZ R93, R93, R2 ;  /* 0x000000025d5d7220 */ /* 0x000fe20000410000 */
[----:B------:R-:W-:Y:S01]  /*bd50*/  HMMA.16816.F32 R32, R48, R14, R32 ;  /* 0x0000000e3020723c */ /* 0x000fe20000001820 */
[-C--:B------:R-:W-:Y:S02]  /*bd60*/  FMUL.FTZ R94, R94, R0.reuse ;  /* 0x000000005e5e7220 */ /* 0x080fe40000410000 */
[----:B------:R-:W-:Y:S02]  /*bd70*/  FMUL.FTZ R95, R95, R0 ;  /* 0x000000005f5f7220 */ /* 0x000fe40000410000 */
[----:B------:R-:W-:-:S03]  /*bd80*/  IMAD.WIDE.U32 R90, R90, -0x2daee0ad, RZ ;  /* 0xd2511f535a5a7825 */ /* 0x000fc600078e00ff */
[C---:B------:R-:W-:Y:S01]  /*bd90*/  HMMA.16816.F32 R36, R48.reuse, R8, R36 ;  /* 0x000000083024723c */ /* 0x040fe20000001824 */
[----:B------:R-:W-:Y:S02]  /*bda0*/  FMUL.FTZ R105, R135, c[0x0][0x23c] ;  /* 0x00008f0087697a20 */ /* 0x000fe40000410000 */
[----:B------:R-:W-:Y:S02]  /*bdb0*/  IMAD.MOV.U32 R69, RZ, RZ, R170 ;  /* 0x000000ffff457224 */ /* 0x000fe400078e00aa */
[----:B------:R-:W-:Y:S01]  /*bdc0*/  FFMA.FTZ R170, R163, c[0x0][0x23c], -R104 ;  /* 0x00008f00a3aa7a23 */ /* 0x000fe20000010868 */
[----:B------:R-:W-:Y:S01]  /*bdd0*/  FSEL R105, R105, RZ, P0 ;  /* 0x000000ff69697208 */ /* 0x000fe20000000000 */
[----:B------:R-:W-:Y:S01]  /*bde0*/  IMAD.MOV.U32 R125, RZ, RZ, R169 ;  /* 0x000000ffff7d7224 */ /* 0x000fe200078e00a9 */
[----:B------:R-:W-:Y:S01]  /*bdf0*/  HMMA.16816.F32 R40, R48, R10, R40 ;  /* 0x0000000a3028723c */ /* 0x000fe20000001828 */
[----:B------:R-:W-:Y:S01]  /*be00*/  IMAD.MOV.U32 R121, RZ, RZ, R171 ;  /* 0x000000ffff797224 */ /* 0x000fe200078e00ab */
[----:B------:R-:W-:Y:S01]  /*be10*/  ISETP.GE.AND P0, PT, R217, 0x4, PT ;  /* 0x00000004d900780c */ /* 0x000fe20003f06270 */
[--C-:B------:R-:W-:Y:S01]  /*be20*/  FFMA.FTZ R163, R162, c[0x0][0x23c], -R105.reuse ;  /* 0x00008f00a2a37a23 */ /* 0x100fe20000010869 */
[----:B------:R-:W-:Y:S01]  /*be30*/  MUFU.EX2 R170, R170 ;  /* 0x000000aa00aa7308 */ /* 0x000fe20000000800 */
[----:B------:R-:W-:-:S02]  /*be40*/  FFMA.FTZ R162, R161, c[0x0][0x23c], -R105 ;  /* 0x00008f00a1a27a23 */ /* 0x000fc40000010869 */
[--C-:B------:R-:W-:Y:S01]  /*be50*/  FFMA.FTZ R169, R60, c[0x0][0x23c], -R104.reuse ;  /* 0x00008f003ca97a23 */ /* 0x100fe20000010868 */
[----:B------:R-:W-:Y:S01]  /*be60*/  HMMA.16816.F32 R48, R48, R22, R92 ;  /* 0x000000163030723c */ /* 0x000fe2000000185c */
[----:B------:R-:W-:Y:S02]  /*be70*/  FFMA.FTZ R168, R61, c[0x0][0x23c], -R104 ;  /* 0x00008f003da87a23 */ /* 0x000fe40000010868 */
[--C-:B------:R-:W-:Y:S01]  /*be80*/  FFMA.FTZ R161, R62, c[0x0][0x23c], -R105.reuse ;  /* 0x00008f003ea17a23 */ /* 0x100fe20000010869 */
[----:B------:R-:W-:Y:S01]  /*be90*/  MUFU.EX2 R163, R163 ;  /* 0x000000a300a37308 */ /* 0x000fe20000000800 */
[----:B------:R-:W-:Y:S02]  /*bea0*/  FFMA.FTZ R171, R63, c[0x0][0x23c], -R105 ;  /* 0x00008f003fab7a23 */ /* 0x000fe40000010869 */
[----:B------:R-:W-:Y:S01]  /*beb0*/  IMAD.WIDE.U32 R92, R54, -0x2daee0ad, RZ ;  /* 0xd2511f53365c7825 */ /* 0x000fe200078e00ff */
[----:B------:R-:W-:-:S03]  /*bec0*/  @P0 IADD3 R217, R217, -0x4, RZ ;  /* 0xfffffffcd9d90810 */ /* 0x000fc60007ffe0ff */
[----:B------:R-:W-:Y:S01]  /*bed0*/  FFMA.FTZ R154, R154, c[0x0][0x23c], -R104 ;  /* 0x00008f009a9a7a23 */ /* 0x000fe20000010868 */
[----:B------:R-:W-:Y:S01]  /*bee0*/  LOP3.LUT R53, R91, UR6, R92, 0x96, !PT ;  /* 0x000000065b357c12 */ /* 0x000fe2000f8e965c */
[----:B------:R-:W-:Y:S01]  /*bef0*/  MUFU.EX2 R169, R169 ;  /* 0x000000a900a97308 */ /* 0x000fe20000000800 */
[----:B------:R-:W-:Y:S01]  /*bf00*/  LOP3.LUT R92, R93, UR8, R52, 0x96, !PT ;  /* 0x000000085d5c7c12 */ /* 0x000fe2000f8e9634 */
[----:B------:R-:W-:Y:S02]  /*bf10*/  FADD.FTZ R59, R176, -R59 ;  /* 0x8000003bb03b7221 */ /* 0x000fe40000010000 */
[----:B------:R-:W-:-:S04]  /*bf20*/  IMAD.WIDE.U32 R54, R53, -0x326172a9, RZ ;  /* 0xcd9e8d5735367825 */ /* 0x000fc800078e00ff */
[----:B------:R-:W-:Y:S01]  /*bf30*/  IMAD.WIDE.U32 R92, R92, -0x326172a9, RZ ;  /* 0xcd9e8d575c5c7825 */ /* 0x000fe200078e00ff */
[C---:B------:R-:W-:Y:S01]  /*bf40*/  LOP3.LUT R53, R54.reuse, 0xffff, RZ, 0xc0, !PT ;  /* 0x0000ffff36357812 */ /* 0x040fe200078ec0ff */
[----:B------:R-:W1:Y:S01]  /*bf50*/  MUFU.EX2 R168, R168 ;  /* 0x000000a800a87308 */ /* 0x000e620000000800 */
[----:B------:R-:W-:Y:S01]  /*bf60*/  LOP3.LUT R52, R54, 0xff, RZ, 0xc0, !PT ;  /* 0x000000ff36347812 */ /* 0x000fe200078ec0ff */
[----:B------:R-:W-:Y:S01]  /*bf70*/  FMUL.FTZ R59, R59, c[0x0][0x23c] ;  /* 0x00008f003b3b7a20 */ /* 0x000fe20000410000 */
[----:B------:R-:W-:Y:S01]  /*bf80*/  SHF.R.U32.HI R53, RZ, 0x8, R53 ;  /* 0x00000008ff357819 */ /* 0x000fe20000011635 */
[----:B------:R-:W-:Y:S01]  /*bf90*/  IMAD.MOV.U32 R122, RZ, RZ, R172 ;  /* 0x000000ffff7a7224 */ /* 0x000fe200078e00ac */
[--C-:B------:R-:W-:Y:S01]  /*bfa0*/  SHF.R.U32.HI R56, RZ, 0x18, R54.reuse ;  /* 0x00000018ff387819 */ /* 0x100fe20000011636 */
[----:B------:R-:W-:Y:S01]  /*bfb0*/  IMAD.MOV.U32 R123, RZ, RZ, R173 ;  /* 0x000000ffff7b7224 */ /* 0x000fe200078e00ad */
[----:B------:R-:W-:Y:S01]  /*bfc0*/  PRMT R52, R52, 0x5410, R53 ;  /* 0x0000541034347816 */ /* 0x000fe20000000035 */
[----:B------:R-:W-:Y:S01]  /*bfd0*/  MUFU.EX2 R161, R161 ;  /* 0x000000a100a17308 */ /* 0x000fe20000000800 */
[----:B------:R-:W-:Y:S01]  /*bfe0*/  SHF.R.U32.HI R53, RZ, 0x10, R54 ;  /* 0x00000010ff357819 */ /* 0x000fe20000011636 */
[----:B------:R-:W-:Y:S01]  /*bff0*/  IMAD.MOV.U32 R75, RZ, RZ, R239 ;  /* 0x000000ffff4b7224 */ /* 0x000fe200078e00ef */
[----:B------:R-:W-:Y:S01]  /*c000*/  LOP3.LUT R54, R55, UR16, R92, 0x96, !PT ;  /* 0x0000001037367c12 */ /* 0x000fe2000f8e965c */
[----:B------:R-:W-:Y:S01]  /*c010*/  IMAD.MOV.U32 R239, RZ, RZ, R229 ;  /* 0x000000ffffef7224 */ /* 0x000fe200078e00e5 */
[----:B------:R-:W-:Y:S01]  /*c020*/  FSEL R55, R136, RZ, P1 ;  /* 0x000000ff88377208 */ /* 0x000fe20000800000 */
[----:B------:R-:W-:Y:S01]  /*c030*/  FFMA.FTZ R229, R64, c[0x0][0x23c], -R175 ;  /* 0x00008f0040e57a23 */ /* 0x000fe200000108af */
[----:B------:R-:W-:Y:S01]  /*c040*/  LOP3.LUT R53, R53, 0xff, RZ, 0xc0, !PT ;  /* 0x000000ff35357812 */ /* 0x000fe200078ec0ff */
[----:B------:R-:W-:Y:S01]  /*c050*/  MUFU.EX2 R171, R171 ;  /* 0x000000ab00ab7308 */ /* 0x000fe20000000800 */
[C---:B------:R-:W-:Y:S01]  /*c060*/  LOP3.LUT R58, R54.reuse, 0xffff, RZ, 0xc0, !PT ;  /* 0x0000ffff363a7812 */ /* 0x040fe200078ec0ff */
[----:B------:R-:W-:Y:S01]  /*c070*/  FADD.FTZ R55, R177, -R55 ;  /* 0x80000037b1377221 */ /* 0x000fe20000010000 */
[----:B------:R-:W-:Y:S01]  /*c080*/  PRMT R53, R53, 0x5410, R56 ;  /* 0x0000541035357816 */ /* 0x000fe20000000038 */
[--C-:B------:R-:W-:Y:S01]  /*c090*/  HSET2.LE.AND R52, R52, R147.reuse, PT ;  /* 0x0000009334347233 */ /* 0x100fe20003803000 */
[--C-:B------:R-:W-:Y:S01]  /*c0a0*/  SHF.R.U32.HI R56, RZ, 0x10, R54.reuse ;  /* 0x00000010ff387819 */ /* 0x100fe20000011636 */
[----:B------:R-:W-:Y:S01]  /*c0b0*/  FMUL.FTZ R55, R55, c[0x0][0x23c] ;  /* 0x00008f0037377a20 */ /* 0x000fe20000410000 */
[----:B------:R-:W-:Y:S01]  /*c0c0*/  LOP3.LUT R57, R54, 0xff, RZ, 0xc0, !PT ;  /* 0x000000ff36397812 */ /* 0x000fe200078ec0ff */
[----:B------:R-:W2:Y:S01]  /*c0d0*/  MUFU.EX2 R154, R154 ;  /* 0x0000009a009a7308 */ /* 0x000ea20000000800 */
[----:B------:R-:W-:Y:S01]  /*c0e0*/  SHF.R.U32.HI R54, RZ, 0x18, R54 ;  /* 0x00000018ff367819 */ /* 0x000fe20000011636 */
[--C-:B------:R-:W-:Y:S01]  /*c0f0*/  HSET2.LE.AND R53, R53, R147.reuse, PT ;  /* 0x0000009335357233 */ /* 0x100fe20003803000 */
[----:B------:R-:W-:Y:S01]  /*c100*/  LOP3.LUT R56, R56, 0xff, RZ, 0xc0, !PT ;  /* 0x000000ff38387812 */ /* 0x000fe200078ec0ff */
[----:B------:R-:W-:Y:S01]  /*c110*/  IMAD.MOV.U32 R73, RZ, RZ, R69 ;  /* 0x000000ffff497224 */ /* 0x000fe200078e0045 */
[----:B------:R-:W-:Y:S01]  /*c120*/  SHF.R.U32.HI R58, RZ, 0x8, R58 ;  /* 0x00000008ff3a7819 */ /* 0x000fe2000001163a */
[----:B------:R-:W-:Y:S01]  /*c130*/  IMAD.WIDE.U32 R70, R67, -0x2daee0ad, RZ ;  /* 0xd2511f5343467825 */ /* 0x000fe200078e00ff */
[----:B------:R-:W-:Y:S01]  /*c140*/  PRMT R56, R56, 0x5410, R54 ;  /* 0x0000541038387816 */ /* 0x000fe20000000036 */
[----:B------:R-:W-:Y:S01]  /*c150*/  MUFU.EX2 R162, R162 ;  /* 0x000000a200a27308 */ /* 0x000fe20000000800 */
[----:B------:R-:W-:Y:S01]  /*c160*/  PRMT R57, R57, 0x5410, R58 ;  /* 0x0000541039397816 */ /* 0x000fe2000000003a */
[--C-:B------:R-:W-:Y:S01]  /*c170*/  FFMA.FTZ R239, R239, c[0x0][0x23c], -R152.reuse ;  /* 0x00008f00efef7a23 */ /* 0x100fe20000010898 */
[----:B-1----:R-:W-:Y:S01]  /*c180*/  F2FP.PACK_AB R54, R168, R169 ;  /* 0x000000a9a836723e */ /* 0x002fe200000000ff */
[----:B------:R-:W-:Y:S01]  /*c190*/  FFMA.FTZ R237, R73, c[0x0][0x23c], -R152 ;  /* 0x00008f0049ed7a23 */ /* 0x000fe20000010898 */
[----:B------:R-:W-:Y:S01]  /*c1a0*/  LOP3.LUT R69, R70, 0xffff, RZ, 0xc0, !PT ;  /* 0x0000ffff46457812 */ /* 0x000fe200078ec0ff */
[--C-:B------:R-:W-:Y:S01]  /*c1b0*/  FFMA.FTZ R177, R66, c[0x0][0x23c], -R175.reuse ;  /* 0x00008f0042b17a23 */ /* 0x100fe200000108af */
[----:B------:R-:W-:Y:S01]  /*c1c0*/  LOP3.LUT R54, R52, R54, RZ, 0xc0, !PT ;  /* 0x0000003634367212 */ /* 0x000fe200078ec0ff */
[----:B------:R1:W3:Y:S01]  /*c1d0*/  MUFU.EX2 R173, R55 ;  /* 0x0000003700ad7308 */ /* 0x0002e20000000800 */
[--C-:B------:R-:W-:Y:S01]  /*c1e0*/  HSET2.LE.AND R52, R57, R147.reuse, PT ;  /* 0x0000009339347233 */ /* 0x100fe20003803000 */
[----:B--2---:R-:W-:Y:S01]  /*c1f0*/  F2FP.PACK_AB R57, R170, R154 ;  /* 0x0000009aaa39723e */ /* 0x004fe200000000ff */
[----:B------:R-:W-:Y:S01]  /*c200*/  FFMA.FTZ R176, R65, c[0x0][0x23c], -R175 ;  /* 0x00008f0041b07a23 */ /* 0x000fe200000108af */
[----:B------:R-:W-:Y:S01]  /*c210*/  LOP3.LUT R82, R70, 0xff, RZ, 0xc0, !PT ;  /* 0x000000ff46527812 */ /* 0x000fe200078ec0ff */
[----:B------:R-:W-:Y:S01]  /*c220*/  IMAD.MOV.U32 R74, RZ, RZ, R68 ;  /* 0x000000ffff4a7224 */ /* 0x000fe200078e0044 */
[----:B------:R-:W-:Y:S01]  /*c230*/  LOP3.LUT R52, R52, R57, RZ, 0xc0, !PT ;  /* 0x0000003934347212 */ /* 0x000fe200078ec0ff */
[----:B------:R-:W-:Y:S01]  /*c240*/  IMAD.SHL.U32 R106, R216, 0x2, RZ ;  /* 0x00000002d86a7824 */ /* 0x000fe200078e00ff */
[----:B------:R-:W2:Y:S01]  /*c250*/  MUFU.EX2 R172, R59 ;  /* 0x0000003b00ac7308 */ /* 0x000ea20000000800 */
[----:B------:R-:W-:Y:S01]  /*c260*/  SHF.R.U32.HI R69, RZ, 0x8, R69 ;  /* 0x00000008ff457819 */ /* 0x000fe20000011645 */
[----:B------:R-:W-:Y:S01]  /*c270*/  IMAD.MOV.U32 R243, RZ, RZ, R74 ;  /* 0x000000fffff37224 */ /* 0x000fe200078e004a */
[----:B------:R-:W-:Y:S01]  /*c280*/  SHF.R.U32.HI R68, RZ, 0x10, R70 ;  /* 0x00000010ff447819 */ /* 0x000fe20000011646 */
[----:B------:R-:W-:Y:S01]  /*c290*/  FFMA.FTZ R252, R252, c[0x0][0x23c], -R104 ;  /* 0x00008f00fcfc7a23 */ /* 0x000fe20000010868 */
[----:B------:R-:W-:Y:S01]  /*c2a0*/  LOP3.LUT R236, R71, UR17, R236, 0x96, !PT ;  /* 0x0000001147ec7c12 */ /* 0x000fe2000f8e96ec */
[----:B------:R-:W-:Y:S01]  /*c2b0*/  FFMA.FTZ R71, R75, c[0x0][0x23c], -R152 ;  /* 0x00008f004b477a23 */ /* 0x000fe20000010898 */
[----:B------:R-:W-:Y:S01]  /*c2c0*/  PRMT R82, R82, 0x5410, R69 ;  /* 0x0000541052527816 */ /* 0x000fe20000000045 */
[----:B------:R-:W4:Y:S01]  /*c2d0*/  MUFU.EX2 R229, R229 ;  /* 0x000000e500e57308 */ /* 0x000f220000000800 */
[----:B-1----:R-:W-:Y:S01]  /*c2e0*/  F2FP.PACK_AB R55, R171, R161 ;  /* 0x000000a1ab37723e */ /* 0x002fe200000000ff */
[-C--:B---3--:R-:W-:Y:S01]  /*c2f0*/  FMUL.FTZ R64, R76, R173.reuse ;  /* 0x000000ad4c407220 */ /* 0x088fe20000410000 */
[----:B------:R-:W-:Y:S01]  /*c300*/  SHF.R.U32.HI R83, RZ, 0x18, R70 ;  /* 0x00000018ff537819 */ /* 0x000fe20000011646 */
[----:B------:R-:W-:Y:S01]  /*c310*/  FMUL.FTZ R65, R77, R173 ;  /* 0x000000ad4d417220 */ /* 0x000fe20000410000 */
[----:B------:R-:W-:Y:S01]  /*c320*/  LOP3.LUT R55, R53, R55, RZ, 0xc0, !PT ;  /* 0x0000003735377212 */ /* 0x000fe200078ec0ff */
[--C-:B------:R-:W-:Y:S01]  /*c330*/  HSET2.LE.AND R53, R56, R147.reuse, PT ;  /* 0x0000009338357233 */ /* 0x100fe20003803000 */
[----:B------:R-:W-:Y:S01]  /*c340*/  F2FP.PACK_AB R56, R162, R163 ;  /* 0x000000a3a238723e */ /* 0x000fe200000000ff */
[----:B------:R-:W-:Y:S01]  /*c350*/  MUFU.EX2 R239, R239 ;  /* 0x000000ef00ef7308 */ /* 0x000fe20000000800 */
[-C--:B--2---:R-:W-:Y:S01]  /*c360*/  FMUL.FTZ R66, R78, R172.reuse ;  /* 0x000000ac4e427220 */ /* 0x084fe20000410000 */
[----:B------:R-:W-:Y:S01]  /*c370*/  LOP3.LUT R69, R68, 0xff, RZ, 0xc0, !PT ;  /* 0x000000ff44457812 */ /* 0x000fe200078ec0ff */
[----:B------:R-:W-:Y:S01]  /*c380*/  FMUL.FTZ R67, R79, R172 ;  /* 0x000000ac4f437220 */ /* 0x000fe20000410000 */
[----:B------:R-:W-:Y:S01]  /*c390*/  LOP3.LUT R53, R53, R56, RZ, 0xc0, !PT ;  /* 0x0000003835357212 */ /* 0x000fe200078ec0ff */
[-C--:B------:R-:W-:Y:S01]  /*c3a0*/  FMUL.FTZ R76, R100, R173.reuse ;  /* 0x000000ad644c7220 */ /* 0x080fe20000410000 */
[----:B------:R-:W-:Y:S01]  /*c3b0*/  LOP3.LUT R70, R236, 0xffff, RZ, 0xc0, !PT ;  /* 0x0000ffffec467812 */ /* 0x000fe200078ec0ff */
[-C--:B------:R-:W-:Y:S01]  /*c3c0*/  FMUL.FTZ R77, R101, R173.reuse ;  /* 0x000000ad654d7220 */ /* 0x080fe20000410000 */
[----:B------:R-:W1:Y:S01]  /*c3d0*/  MUFU.EX2 R237, R237 ;  /* 0x000000ed00ed7308 */ /* 0x000e620000000800 */
[-C--:B------:R-:W-:Y:S01]  /*c3e0*/  FMUL.FTZ R78, R102, R172.reuse ;  /* 0x000000ac664e7220 */ /* 0x080fe20000410000 */
[----:B------:R-:W-:Y:S01]  /*c3f0*/  LOP3.LUT R72, R236, 0xff, RZ, 0xc0, !PT ;  /* 0x000000ffec487812 */ /* 0x000fe200078ec0ff */
[-C--:B------:R-:W-:Y:S01]  /*c400*/  FMUL.FTZ R79, R103, R172.reuse ;  /* 0x000000ac674f7220 */ /* 0x080fe20000410000 */
[C---:B------:R-:W-:Y:S01]  /*c410*/  HMMA.16816.F32 R64, R52.reuse, R8, R64 ;  /* 0x000000083440723c */ /* 0x040fe20000001840 */
[----:B------:R-:W-:Y:S01]  /*c420*/  PRMT R83, R69, 0x5410, R83 ;  /* 0x0000541045537816 */ /* 0x000fe20000000053 */
[--C-:B------:R-:W-:Y:S01]  /*c430*/  HSET2.LE.AND R82, R82, R147.reuse, PT ;  /* 0x0000009352527233 */ /* 0x100fe20003803000 */
[-C--:B------:R-:W-:Y:S01]  /*c440*/  FMUL.FTZ R60, R112, R173.reuse ;  /* 0x000000ad703c7220 */ /* 0x080fe20000410000 */
[----:B------:R-:W-:Y:S01]  /*c450*/  MUFU.EX2 R177, R177 ;  /* 0x000000b100b17308 */ /* 0x000fe20000000800 */
[-C--:B------:R-:W-:Y:S01]  /*c460*/  FMUL.FTZ R61, R113, R173.reuse ;  /* 0x000000ad713d7220 */ /* 0x080fe20000410000 */
[--C-:B------:R-:W-:Y:S01]  /*c470*/  HSET2.LE.AND R83, R83, R147.reuse, PT ;  /* 0x0000009353537233 */ /* 0x100fe20003803000 */
[--C-:B------:R-:W-:Y:S01]  /*c480*/  SHF.R.U32.HI R8, RZ, 0x10, R236.reuse ;  /* 0x00000010ff087819 */ /* 0x100fe200000116ec */
[C---:B------:R-:W-:Y:S01]  /*c490*/  HMMA.16816.F32 R76, R52.reuse, R20, R76 ;  /* 0x00000014344c723c */ /* 0x040fe2000000184c */
[----:B------:R-:W-:Y:S01]  /*c4a0*/  SHF.R.U32.HI R9, RZ, 0x18, R236 ;  /* 0x00000018ff097819 */ /* 0x000fe200000116ec */
[-C--:B------:R-:W-:Y:S01]  /*c4b0*/  FMUL.FTZ R62, R114, R172.reuse ;  /* 0x000000ac723e7220 */ /* 0x080fe20000410000 */
[----:B------:R-:W-:Y:S01]  /*c4c0*/  SHF.R.U32.HI R68, RZ, 0x8, R70 ;  /* 0x00000008ff447819 */ /* 0x000fe20000011646 */
[----:B------:R2:W-:Y:S01]  /*c4d0*/  MUFU.EX2 R236, R71 ;  /* 0x0000004700ec7308 */ /* 0x0005e20000000800 */
[-C--:B------:R-:W-:Y:S01]  /*c4e0*/  FMUL.FTZ R63, R115, R172.reuse ;  /* 0x000000ac733f7220 */ /* 0x080fe20000410000 */
[----:B------:R-:W-:Y:S01]  /*c4f0*/  LOP3.LUT R8, R8, 0xff, RZ, 0xc0, !PT ;  /* 0x000000ff08087812 */ /* 0x000fe200078ec0ff */
[----:B------:R-:W-:Y:S01]  /*c500*/  FMUL.FTZ R108, R108, R173 ;  /* 0x000000ad6c6c7220 */ /* 0x000fe20000410000 */
[----:B----4-:R-:W-:Y:S01]  /*c510*/  F2FP.PACK_AB R20, R227, R229 ;  /* 0x000000e5e314723e */ /* 0x010fe200000000ff */
[----:B------:R-:W-:Y:S01]  /*c520*/  FMUL.FTZ R109, R109, R173 ;  /* 0x000000ad6d6d7220 */ /* 0x000fe20000410000 */
[----:B------:R-:W-:Y:S01]  /*c530*/  PRMT R72, R72, 0x5410, R68 ;  /* 0x0000541048487816 */ /* 0x000fe20000000044 */
[----:B------:R-:W-:Y:S01]  /*c540*/  FMUL.FTZ R110, R110, R172 ;  /* 0x000000ac6e6e7220 */ /* 0x000fe20000410000 */
[----:B------:R-:W3:Y:S01]  /*c550*/  MUFU.EX2 R176, R176 ;  /* 0x000000b000b07308 */ /* 0x000ee20000000800 */
[----:B------:R-:W-:Y:S01]  /*c560*/  LOP3.LUT R82, R82, R20, RZ, 0xc0, !PT ;  /* 0x0000001452527212 */ /* 0x000fe200078ec0ff */
[----:B------:R-:W-:Y:S01]  /*c570*/  FMUL.FTZ R111, R111, R172 ;  /* 0x000000ac6f6f7220 */ /* 0x000fe20000410000 */
[----:B-1----:R-:W-:Y:S01]  /*c580*/  F2FP.PACK_AB R20, R237, R239 ;  /* 0x000000efed14723e */ /* 0x002fe200000000ff */
[-C--:B------:R-:W-:Y:S01]  /*c590*/  FMUL.FTZ R84, R84, R173.reuse ;  /* 0x000000ad54547220 */ /* 0x080fe20000410000 */
[----:B------:R-:W-:Y:S01]  /*c5a0*/  PRMT R81, R8, 0x5410, R9 ;  /* 0x0000541008517816 */ /* 0x000fe20000000009 */
[-C--:B------:R-:W-:Y:S01]  /*c5b0*/  FMUL.FTZ R85, R85, R173.reuse ;  /* 0x000000ad55557220 */ /* 0x080fe20000410000 */
[----:B------:R-:W-:Y:S01]  /*c5c0*/  LOP3.LUT R83, R83, R20, RZ, 0xc0, !PT ;  /* 0x0000001453537212 */ /* 0x000fe200078ec0ff */
[-C--:B------:R-:W-:Y:S01]  /*c5d0*/  FMUL.FTZ R86, R86, R172.reuse ;  /* 0x000000ac56567220 */ /* 0x080fe20000410000 */
[C---:B------:R-:W-:Y:S01]  /*c5e0*/  HMMA.16816.F32 R60, R52.reuse, R12, R60 ;  /* 0x0000000c343c723c */ /* 0x040fe2000000183c */
[-C--:B------:R-:W-:Y:S01]  /*c5f0*/  FMUL.FTZ R87, R87, R172.reuse ;  /* 0x000000ac57577220 */ /* 0x080fe20000410000 */
[--C-:B------:R-:W-:Y:S01]  /*c600*/  HSET2.LE.AND R72, R72, R147.reuse, PT ;  /* 0x0000009348487233 */ /* 0x100fe20003803000 */
[----:B------:R-:W-:Y:S01]  /*c610*/  FFMA.FTZ R20, R123, c[0x0][0x23c], -R104 ;  /* 0x00008f007b147a23 */ /* 0x000fe20000010868 */
[----:B------:R-:W-:Y:S01]  /*c620*/  HSET2.LE.AND R81, R81, R147, PT ;  /* 0x0000009351517233 */ /* 0x000fe20003803000 */
[-C--:B------:R-:W-:Y:S01]  /*c630*/  FMUL.FTZ R56, R128, R173.reuse ;  /* 0x000000ad80387220 */ /* 0x080fe20000410000 */
[----:B--2---:R-:W1:Y:S01]  /*c640*/  LDSM.16.MT88.4 R68, [R188+0x6800] ;  /* 0x00680000bc44783b */ /* 0x004e620000004200 */
[----:B------:R-:W-:Y:S01]  /*c650*/  FMUL.FTZ R57, R129, R173 ;  /* 0x000000ad81397220 */ /* 0x000fe20000410000 */
[C---:B------:R-:W-:Y:S01]  /*c660*/  HMMA.16816.F32 R12, R52.reuse, R14, R108 ;  /* 0x0000000e340c723c */ /* 0x040fe2000000186c */
[-C--:B------:R-:W-:Y:S01]  /*c670*/  FMUL.FTZ R58, R130, R172.reuse ;  /* 0x000000ac823a7220 */ /* 0x080fe20000410000 */
[----:B------:R2:W-:Y:S01]  /*c680*/  MUFU.EX2 R108, R20 ;  /* 0x00000014006c7308 */ /* 0x0005e20000000800 */
[-C--:B------:R-:W-:Y:S01]  /*c690*/  FMUL.FTZ R59, R131, R172.reuse ;  /* 0x000000ac833b7220 */ /* 0x080fe20000410000 */
[----:B---3--:R-:W-:Y:S01]  /*c6a0*/  F2FP.PACK_AB R80, R176, R177 ;  /* 0x000000b1b050723e */ /* 0x008fe200000000ff */
[-C--:B------:R-:W-:Y:S01]  /*c6b0*/  FMUL.FTZ R116, R116, R173.reuse ;  /* 0x000000ad74747220 */ /* 0x080fe20000410000 */
[----:B------:R-:W-:Y:S01]  /*c6c0*/  LOP3.LUT R88, R93, UR7, R88, 0x96, !PT ;  /* 0x000000075d587c12 */ /* 0x000fe2000f8e9658 */
[-C--:B------:R-:W-:Y:S01]  /*c6d0*/  FMUL.FTZ R117, R117, R173.reuse ;  /* 0x000000ad75757220 */ /* 0x080fe20000410000 */
[C---:B------:R-:W-:Y:S01]  /*c6e0*/  HMMA.16816.F32 R8, R52.reuse, R10, R84 ;  /* 0x0000000a3408723c */ /* 0x040fe20000001854 */
[----:B------:R-:W-:Y:S01]  /*c6f0*/  FMUL.FTZ R118, R118, R172 ;  /* 0x000000ac76767220 */ /* 0x000fe20000410000 */
[----:B------:R-:W-:Y:S01]  /*c700*/  LOP3.LUT R80, R72, R80, RZ, 0xc0, !PT ;  /* 0x0000005048507212 */ /* 0x000fe200078ec0ff */
[----:B------:R-:W-:Y:S01]  /*c710*/  FMUL.FTZ R119, R119, R172 ;  /* 0x000000ac77777220 */ /* 0x000fe20000410000 */
[----:B------:R-:W3:Y:S01]  /*c720*/  LDSM.16.MT88.4 R72, [R186+0x6800] ;  /* 0x00680000ba48783b */ /* 0x000ee20000004200 */
[-C--:B------:R-:W-:Y:S01]  /*c730*/  FMUL.FTZ R96, R96, R173.reuse ;  /* 0x000000ad60607220 */ /* 0x080fe20000410000 */
[----:B------:R-:W-:Y:S01]  /*c740*/  IADD3 R89, R106, 0x1, RZ ;  /* 0x000000016a597810 */ /* 0x000fe20007ffe0ff */
[----:B------:R-:W-:Y:S01]  /*c750*/  FMUL.FTZ R97, R97, R173 ;  /* 0x000000ad61617220 */ /* 0x000fe20000410000 */
[----:B------:R-:W-:Y:S01]  /*c760*/  F2FP.PACK_AB R84, R231, R236 ;  /* 0x000000ece754723e */ /* 0x000fe200000000ff */
[-C--:B------:R-:W-:Y:S01]  /*c770*/  FMUL.FTZ R98, R98, R172.reuse ;  /* 0x000000ac62627220 */ /* 0x080fe20000410000 */
[C---:B------:R-:W-:Y:S01]  /*c780*/  HMMA.16816.F32 R56, R52.reuse, R4, R56 ;  /* 0x000000043438723c */ /* 0x040fe20000001838 */
[----:B------:R-:W-:Y:S01]  /*c790*/  FMUL.FTZ R99, R99, R172 ;  /* 0x000000ac63637220 */ /* 0x000fe20000410000 */
[----:B------:R-:W-:Y:S01]  /*c7a0*/  LOP3.LUT R81, R81, R84, RZ, 0xc0, !PT ;  /* 0x0000005451517212 */ /* 0x000fe200078ec0ff */
[--C-:B--2---:R-:W-:Y:S01]  /*c7b0*/  FFMA.FTZ R20, R122, c[0x0][0x23c], -R104.reuse ;  /* 0x00008f007a147a23 */ /* 0x104fe20000010868 */
[----:B------:R-:W2:Y:S01]  /*c7c0*/  LDSM.16.MT88.4 R84, [R185+0x6800] ;  /* 0x00680000b954783b */ /* 0x000ea20000004200 */
[----:B------:R-:W-:Y:S01]  /*c7d0*/  IMAD.WIDE.U32 R122, R222, -0x2daee0ad, RZ ;  /* 0xd2511f53de7a7825 */ /* 0x000fe200078e00ff */
[----:B------:R-:W-:Y:S02]  /*c7e0*/  MUFU.EX2 R252, R252 ;  /* 0x000000fc00fc7308 */ /* 0x000fe40000000800 */
[----:B------:R-:W-:Y:S01]  /*c7f0*/  HMMA.16816.F32 R4, R52, R6, R116 ;  /* 0x000000063404723c */ /* 0x000fe20000001874 */
[----:B------:R-:W-:Y:S01]  /*c800*/  FFMA.FTZ R243, R243, c[0x0][0x23c], -R104 ;  /* 0x00008f00f3f37a23 */ /* 0x000fe20000010868 */
[----:B------:R-:W-:Y:S01]  /*c810*/  LDSM.16.MT88.4 R116, [R188+0x7800] ;  /* 0x00780000bc74783b */ /* 0x000fe20000004200 */
[----:B------:R-:W-:-:S02]  /*c820*/  FFMA.FTZ R245, R245, c[0x0][0x23c], -R105 ;  /* 0x00008f00f5f57a23 */ /* 0x000fc40000010869 */
[--C-:B------:R-:W-:Y:S01]  /*c830*/  FFMA.FTZ R226, R226, c[0x0][0x23c], -R105.reuse ;  /* 0x00008f00e2e27a23 */ /* 0x100fe20000010869 */
[----:B------:R4:W5:Y:S01]  /*c840*/  MUFU.EX2 R107, R20 ;  /* 0x00000014006b7308 */ /* 0x0009620000000800 */
[----:B------:R-:W-:Y:S01]  /*c850*/  FFMA.FTZ R94, R125, c[0x0][0x23c], -R105 ;  /* 0x00008f007d5e7a23 */ /* 0x000fe20000010869 */
[----:B------:R-:W-:Y:S01]  /*c860*/  HMMA.16816.F32 R52, R52, R22, R96 ;  /* 0x000000163434723c */ /* 0x000fe20000001860 */
[----:B------:R-:W-:Y:S02]  /*c870*/  IMAD R125, R230, -0x326172a9, RZ ;  /* 0xcd9e8d57e67d7824 */ /* 0x000fe400078e02ff */
[--C-:B------:R-:W-:Y:S02]  /*c880*/  FFMA.FTZ R225, R225, c[0x0][0x23c], -R104.reuse ;  /* 0x00008f00e1e17a23 */ /* 0x100fe40000010868 */
[--C-:B------:R-:W-:Y:S01]  /*c890*/  FFMA.FTZ R224, R224, c[0x0][0x23c], -R104.reuse ;  /* 0x00008f00e0e07a23 */ /* 0x100fe20000010868 */
[----:B------:R2:W-:Y:S01]  /*c8a0*/  MUFU.EX2 R109, R94 ;  /* 0x0000005e006d7308 */ /* 0x0005e20000000800 */
[----:B------:R-:W-:Y:S01]  /*c8b0*/  IMAD.WIDE.U32 R96, R88, -0x2daee0ad, RZ ;  /* 0xd2511f5358607825 */ /* 0x000fe200078e00ff */
[----:B------:R-:W-:Y:S01]  /*c8c0*/  LOP3.LUT R88, R123, UR21, R89, 0x96, !PT ;  /* 0x000000157b587c12 */ /* 0x000fe2000f8e9659 */
[C---:B-1----:R-:W-:Y:S02]  /*c8d0*/  HMMA.16816.F32 R16, R80.reuse, R68, R16 ;  /* 0x000000445010723c */ /* 0x042fe40000001810 */
[----:B------:R-:W-:Y:S01]  /*c8e0*/  FFMA.FTZ R89, R121, c[0x0][0x23c], -R105 ;  /* 0x00008f0079597a23 */ /* 0x000fe20000010869 */
[----:B------:R-:W-:Y:S01]  /*c8f0*/  LOP3.LUT R91, R96, 0xffff, RZ, 0xc0, !PT ;  /* 0x0000ffff605b7812 */ /* 0x000fe200078ec0ff */
[----:B------:R-:W-:Y:S01]  /*c900*/  FFMA.FTZ R160, R160, c[0x0][0x23c], -R104 ;  /* 0x00008f00a0a07a23 */ /* 0x000fe20000010868 */
[----:B----4-:R-:W1:Y:S01]  /*c910*/  LDSM.16.MT88.4 R20, [R184+0x6800] ;  /* 0x00680000b814783b */ /* 0x010e620000004200 */
[----:B------:R-:W-:Y:S01]  /*c920*/  LOP3.LUT R92, R97, UR17, R90, 0x96, !PT ;  /* 0x00000011615c7c12 */ /* 0x000fe2000f8e965a */
[----:B------:R4:W4:Y:S01]  /*c930*/  MUFU.EX2 R106, R89 ;  /* 0x00000059006a7308 */ /* 0x0009220000000800 */
[----:B------:R-:W-:Y:S01]  /*c940*/  LOP3.LUT R93, R96, 0xff, RZ, 0xc0, !PT ;  /* 0x000000ff605d7812 */ /* 0x000fe200078ec0ff */
[C---:B------:R-:W-:Y:S01]  /*c950*/  HMMA.16816.F32 R24, R80.reuse, R70, R24 ;  /* 0x000000465018723c */ /* 0x040fe20000001818 */
[----:B------:R-:W-:Y:S01]  /*c960*/  SHF.R.U32.HI R91, RZ, 0x8, R91 ;  /* 0x00000008ff5b7819 */ /* 0x000fe2000001165b */
[----:B------:R-:W-:Y:S01]  /*c970*/  FFMA.FTZ R174, R174, c[0x0][0x23c], -R104 ;  /* 0x00008f00aeae7a23 */ /* 0x000fe20000010868 */
[----:B------:R-:W-:Y:S01]  /*c980*/  SHF.R.U32.HI R90, RZ, 0x18, R96 ;  /* 0x00000018ff5a7819 */ /* 0x000fe20000011660 */
[----:B------:R-:W-:Y:S01]  /*c990*/  FFMA.FTZ R179, R179, c[0x0][0x23c], -R105 ;  /* 0x00008f00b3b37a23 */ /* 0x000fe20000010869 */
[----:B------:R-:W-:Y:S01]  /*c9a0*/  PRMT R93, R93, 0x5410, R91 ;  /* 0x000054105d5d7816 */ /* 0x000fe2000000005b */
[----:B------:R-:W1:Y:S01]  /*c9b0*/  MUFU.EX2 R243, R243 ;  /* 0x000000f300f37308 */ /* 0x000e620000000800 */
[C---:B------:R-:W-:Y:S01]  /*c9c0*/  LOP3.LUT R95, R92.reuse, 0xffff, RZ, 0xc0, !PT ;  /* 0x0000ffff5c5f7812 */ /* 0x040fe200078ec0ff */
[C---:B---3--:R-:W-:Y:S01]  /*c9d0*/  HMMA.16816.F32 R28, R80.reuse, R72, R28 ;  /* 0x00000048501c723c */ /* 0x048fe2000000181c */
[----:B------:R-:W-:Y:S01]  /*c9e0*/  LOP3.LUT R91, R92, 0xff, RZ, 0xc0, !PT ;  /* 0x000000ff5c5b7812 */ /* 0x000fe200078ec0ff */
[--C-:B------:R-:W-:Y:S01]  /*c9f0*/  HSET2.LE.AND R93, R93, R147.reuse, PT ;  /* 0x000000935d5d7233 */ /* 0x100fe20003803000 */
[----:B--2---:R-:W-:Y:S01]  /*ca00*/  SHF.R.U32.HI R94, RZ, 0x18, R92 ;  /* 0x00000018ff5e7819 */ /* 0x004fe2000001165c */
[----:B------:R-:W-:Y:S01]  /*ca10*/  FFMA.FTZ R178, R178, c[0x0][0x23c], -R105 ;  /* 0x00008f00b2b27a23 */ /* 0x000fe20000010869 */
[----:B------:R-:W-:Y:S01]  /*ca20*/  SHF.R.U32.HI R95, RZ, 0x8, R95 ;  /* 0x00000008ff5f7819 */ /* 0x000fe2000001165f */
[----:B------:R-:W-:Y:S01]  /*ca30*/  MUFU.EX2 R245, R245 ;  /* 0x000000f500f57308 */ /* 0x000fe20000000800 */
[----:B----4-:R-:W-:Y:S01]  /*ca40*/  SHF.R.U32.HI R89, RZ, 0x10, R96 ;  /* 0x00000010ff597819 */ /* 0x010fe20000011660 */
[C---:B------:R-:W-:Y:S01]  /*ca50*/  HMMA.16816.F32 R32, R80.reuse, R74, R32 ;  /* 0x0000004a5020723c */ /* 0x040fe20000001820 */
[----:B------:R-:W-:Y:S01]  /*ca60*/  SHF.R.U32.HI R96, RZ, 0x10, R92 ;  /* 0x00000010ff607819 */ /* 0x000fe2000001165c */
[--C-:B------:R-:W-:Y:S01]  /*ca70*/  FFMA.FTZ R150, R150, c[0x0][0x23c], -R105.reuse ;  /* 0x00008f0096967a23 */ /* 0x100fe20000010869 */
[----:B------:R-:W-:Y:S01]  /*ca80*/  LOP3.LUT R89, R89, 0xff, RZ, 0xc0, !PT ;  /* 0x000000ff59597812 */ /* 0x000fe200078ec0ff */
[----:B------:R-:W-:Y:S01]  /*ca90*/  FFMA.FTZ R148, R148, c[0x0][0x23c], -R105 ;  /* 0x00008f0094947a23 */ /* 0x000fe20000010869 */
[----:B------:R-:W-:Y:S01]  /*caa0*/  LOP3.LUT R92, R96, 0xff, RZ, 0xc0, !PT ;  /* 0x000000ff605c7812 */ /* 0x000fe200078ec0ff */
[----:B------:R-:W2:Y:S01]  /*cab0*/  MUFU.EX2 R226, R226 ;  /* 0x000000e200e27308 */ /* 0x000ea20000000800 */
[----:B-----5:R-:W-:Y:S01]  /*cac0*/  F2FP.PACK_AB R96, R107, R108 ;  /* 0x0000006c6b60723e */ /* 0x020fe200000000ff */
[C---:B------:R-:W-:Y:S01]  /*cad0*/  HMMA.16816.F32 R36, R80.reuse, R84, R36 ;  /* 0x000000545024723c */ /* 0x040fe20000001824 */
[----:B------:R-:W-:Y:S01]  /*cae0*/  PRMT R89, R89, 0x5410, R90 ;  /* 0x0000541059597816 */ /* 0x000fe2000000005a */
[----:B------:R-:W-:Y:S01]  /*caf0*/  FFMA.FTZ R154, R221, R173, R154 ;  /* 0x000000addd9a7223 */ /* 0x000fe2000001009a */
[----:B------:R-:W-:Y:S01]  /*cb00*/  PRMT R91, R91, 0x5410, R95 ;  /* 0x000054105b5b7816 */ /* 0x000fe2000000005f */
[----:B------:R-:W-:Y:S01]  /*cb10*/  FFMA.FTZ R163, R220, R172, R163 ;  /* 0x000000acdca37223 */ /* 0x000fe200000100a3 */
[----:B------:R-:W-:Y:S01]  /*cb20*/  PRMT R94, R92, 0x5410, R94 ;  /* 0x000054105c5e7816 */ /* 0x000fe2000000005e */
[--C-:B------:R-:W-:Y:S01]  /*cb30*/  HSET2.LE.AND R89, R89, R147.reuse, PT ;  /* 0x0000009359597233 */ /* 0x100fe20003803000 */
[----:B------:R-:W-:Y:S01]  /*cb40*/  LOP3.LUT R90, R93, R96, RZ, 0xc0, !PT ;  /* 0x000000605d5a7212 */ /* 0x000fe200078ec0ff */
[----:B------:R-:W-:Y:S01]  /*cb50*/  IMAD.WIDE.U32 R92, R88, -0x326172a9, RZ ;  /* 0xcd9e8d57585c7825 */ /* 0x000fe200078e00ff */
[--C-:B------:R-:W-:Y:S01]  /*cb60*/  HSET2.LE.AND R88, R91, R147.reuse, PT ;  /* 0x000000935b587233 */ /* 0x100fe20003803000 */
[----:B------:R-:W-:Y:S01]  /*cb70*/  F2FP.PACK_AB R91, R109, R106 ;  /* 0x0000006a6d5b723e */ /* 0x000fe200000000ff */
[----:B------:R-:W-:Y:S01]  /*cb80*/  HSET2.LE.AND R94, R94, R147, PT ;  /* 0x000000935e5e7233 */ /* 0x000fe20003803000 */
[C---:B------:R-:W-:Y:S01]  /*cb90*/  HMMA.16816.F32 R40, R80.reuse, R86, R40 ;  /* 0x000000565028723c */ /* 0x040fe20000001828 */
[----:B-1----:R-:W-:Y:S01]  /*cba0*/  F2FP.PACK_AB R96, R243, R252 ;  /* 0x000000fcf360723e */ /* 0x002fe200000000ff */
[----:B------:R-:W-:Y:S01]  /*cbb0*/  MUFU.EX2 R225, R225 ;  /* 0x000000e100e17308 */ /* 0x000fe20000000800 */
[----:B--2---:R-:W-:Y:S01]  /*cbc0*/  F2FP.PACK_AB R95, R226, R245 ;  /* 0x000000f5e25f723e */ /* 0x004fe200000000ff */
[----:B------:R-:W-:Y:S01]  /*cbd0*/  FFMA.FTZ R2, R219, R2, R144 ;  /* 0x00000002db027223 */ /* 0x000fe20000010090 */
[----:B------:R-:W-:Y:S01]  /*cbe0*/  LOP3.LUT R91, R89, R91, RZ, 0xc0, !PT ;  /* 0x0000005b595b7212 */ /* 0x000fe200078ec0ff */
[----:B------:R-:W-:Y:S01]  /*cbf0*/  FFMA.FTZ R0, R218, R0, R140 ;  /* 0x00000000da007223 */ /* 0x000fe2000001008c */
[----:B------:R-:W-:Y:S01]  /*cc00*/  LOP3.LUT R88, R88, R96, RZ, 0xc0, !PT ;  /* 0x0000006058587212 */ /* 0x000fe200078ec0ff */
[----:B------:R-:W-:Y:S01]  /*cc10*/  HMMA.16816.F32 R44, R80, R20, R44 ;  /* 0x00000014502c723c */ /* 0x000fe2000000182c */
[----:B------:R-:W-:Y:S01]  /*cc20*/  LOP3.LUT R89, R94, R95, RZ, 0xc0, !PT ;  /* 0x0000005f5e597212 */ /* 0x000fe200078ec0ff */
[----:B------:R-:W-:Y:S01]  /*cc30*/  MUFU.EX2 R224, R224 ;  /* 0x000000e000e07308 */ /* 0x000fe20000000800 */
[----:B------:R-:W-:Y:S01]  /*cc40*/  LOP3.LUT R120, R93, UR15, R120, 0x96, !PT ;  /* 0x0000000f5d787c12 */ /* 0x000fe2000f8e9678 */
[----:B------:R-:W-:Y:S01]  /*cc50*/  FADD.FTZ R154, R170, R154 ;  /* 0x0000009aaa9a7221 */ /* 0x000fe20000010000 */
[----:B------:R-:W-:Y:S01]  /*cc60*/  LOP3.LUT R102, R241, UR13, R92, 0x96, !PT ;  /* 0x0000000df1667c12 */ /* 0x000fe2000f8e965c */
[----:B------:R-:W-:-:S02]  /*cc70*/  FADD.FTZ R163, R162, R163 ;  /* 0x000000a3a2a37221 */ /* 0x000fc40000010000 */
[----:B------:R-:W-:Y:S01]  /*cc80*/  HMMA.16816.F32 R48, R80, R22, R48 ;  /* 0x000000165030723c */ /* 0x000fe20000001830 */
[----:B------:R-:W-:Y:S01]  /*cc90*/  IMAD.WIDE.U32 R120, R120, -0x2daee0ad, RZ ;  /* 0xd2511f5378787825 */ /* 0x000fe200078e00ff */
[----:B------:R-:W-:Y:S03]  /*cca0*/  MUFU.EX2 R241, R248 ;  /* 0x000000f800f17308 */ /* 0x000fe60000000800 */
[----:B------:R-:W-:Y:S02]  /*ccb0*/  IMAD.WIDE.U32 R102, R102, -0x2daee0ad, RZ ;  /* 0xd2511f5366667825 */ /* 0x000fe400078e00ff */
[----:B------:R-:W-:Y:S01]  /*ccc0*/  LOP3.LUT R81, R93, UR15, R125, 0x96, !PT ;  /* 0x0000000f5d517c12 */ /* 0x000fe2000f8e967d */
[----:B------:R-:W-:Y:S01]  /*ccd0*/  HMMA.16816.F32 R56, R88, R68, R56 ;  /* 0x000000445838723c */ /* 0x000fe20000001838 */
[----:B------:R-:W-:Y:S01]  /*cce0*/  LOP3.LUT R80, R127, UR13, R92, 0x96, !PT ;  /* 0x0000000d7f507c12 */ /* 0x000fe2000f8e965c */
[----:B------:R-:W-:Y:S01]  /*ccf0*/  MUFU.EX2 R160, R160 ;  /* 0x000000a000a07308 */ /* 0x000fe20000000800 */
        /* <DEDUP_REMOVED lines=9> */
[----:B------:R-:W-:-:S03]  /*cd90*/  LOP3.LUT R81, R103, UR10, R120, 0x96, !PT ;  /* 0x0000000a67517c12 */ /* 0x000fc6000f8e9678 */
[----:B------:R-:W-:Y:S01]  /*cda0*/  IMAD.WIDE.U32 R96, R96, -0x326172a9, RZ ;  /* 0xcd9e8d5760607825 */ /* 0x000fe200078e00ff */
[----:B------:R-:W-:Y:S01]  /*cdb0*/  LOP3.LUT R68, R99, UR11, R126, 0x96, !PT ;  /* 0x0000000b63447c12 */ /* 0x000fe2000f8e967e */
[----:B------:R-:W1:Y:S01]  /*cdc0*/  MUFU.EX2 R242, R242 ;  /* 0x000000f200f27308 */ /* 0x000e620000000800 */
[----:B------:R-:W-:Y:S01]  /*cdd0*/  HMMA.16816.F32 R12, R88, R74, R12 ;  /* 0x0000004a580c723c */ /* 0x000fe2000000180c */
[----:B------:R-:W-:Y:S01]  /*cde0*/  FFMA.FTZ R238, R250, c[0x0][0x23c], -R175 ;  /* 0x00008f00faee7a23 */ /* 0x000fe200000108af */
[----:B------:R-:W-:Y:S01]  /*cdf0*/  LOP3.LUT R98, R97, UR9, R98, 0x96, !PT ;  /* 0x0000000961627c12 */ /* 0x000fe2000f8e9662 */
[----:B------:R-:W-:-:S04]  /*ce00*/  IMAD.WIDE.U32 R68, R68, -0x2daee0ad, RZ ;  /* 0xd2511f5344447825 */ /* 0x000fc800078e00ff */
        /* <DEDUP_REMOVED lines=8> */
[C---:B------:R-:W-:Y:S01]  /*ce90*/  HMMA.16816.F32 R64, R88.reuse, R84, R64 ;  /* 0x000000545840723c */ /* 0x040fe20000001840 */
[----:B-1----:R-:W-:Y:S01]  /*cea0*/  F2FP.PACK_AB R94, R242, R241 ;  /* 0x000000f1f25e723e */ /* 0x002fe200000000ff */
[----:B------:R-:W-:Y:S01]  /*ceb0*/  IMAD.WIDE.U32 R68, R68, -0x326172a9, RZ ;  /* 0xcd9e8d5744447825 */ /* 0x000fe200078e00ff */
[----:B------:R-:W-:Y:S01]  /*cec0*/  MUFU.EX2 R179, R179 ;  /* 0x000000b300b37308 */ /* 0x000fe20000000800 */
[----:B------:R-:W-:Y:S02]  /*ced0*/  LOP3.LUT R96, R101, UR7, R96, 0x96, !PT ;  /* 0x0000000765607c12 */ /* 0x000fe4000f8e9660 */
[----:B------:R-:W-:Y:S01]  /*cee0*/  FFMA.FTZ R250, R251, c[0x0][0x23c], -R175 ;  /* 0x00008f00fbfa7a23 */ /* 0x000fe200000108af */
[C---:B------:R-:W-:Y:S01]  /*cef0*/  LOP3.LUT R73, R68.reuse, 0xffff, RZ, 0xc0, !PT ;  /* 0x0000ffff44497812 */ /* 0x040fe200078ec0ff */
[----:B------:R-:W-:Y:S01]  /*cf00*/  FFMA.FTZ R240, R247, c[0x0][0x23c], -R152 ;  /* 0x00008f00f7f07a23 */ /* 0x000fe20000010898 */
[----:B------:R-:W-:Y:S01]  /*cf10*/  LOP3.LUT R74, R69, UR16, R100, 0x96, !PT ;  /* 0x00000010454a7c12 */ /* 0x000fe2000f8e9664 */
[--C-:B------:R-:W-:Y:S01]  /*cf20*/  FFMA.FTZ R246, R249, c[0x0][0x23c], -R152.reuse ;  /* 0x00008f00f9f67a23 */ /* 0x100fe20000010898 */
[C---:B------:R-:W-:Y:S01]  /*cf30*/  HMMA.16816.F32 R8, R88.reuse, R86, R8 ;  /* 0x000000565808723c */ /* 0x040fe20000001808 */
[----:B------:R-:W1:Y:S01]  /*cf40*/  MUFU.EX2 R250, R250 ;  /* 0x000000fa00fa7308 */ /* 0x000e620000000800 */
[----:B------:R-:W-:Y:S01]  /*cf50*/  LOP3.LUT R84, R68, 0xff, RZ, 0xc0, !PT ;  /* 0x000000ff44547812 */ /* 0x000fe200078ec0ff */
[----:B------:R-:W-:Y:S01]  /*cf60*/  FFMA.FTZ R247, R124, c[0x0][0x23c], -R152 ;  /* 0x00008f007cf77a23 */ /* 0x000fe20000010898 */
[----:B------:R-:W-:Y:S01]  /*cf70*/  SHF.R.U32.HI R92, RZ, 0x8, R73 ;  /* 0x00000008ff5c7819 */ /* 0x000fe20000011649 */
[----:B------:R-:W-:Y:S01]  /*cf80*/  IMAD.MOV.U32 R248, RZ, RZ, R107 ;  /* 0x000000fffff87224 */ /* 0x000fe200078e006b */
[----:B------:R-:W-:Y:S01]  /*cf90*/  SHF.R.U32.HI R72, RZ, 0x10, R68 ;  /* 0x00000010ff487819 */ /* 0x000fe20000011644 */
[----:B------:R-:W-:Y:S01]  /*cfa0*/  IMAD.MOV.U32 R249, RZ, RZ, R106 ;  /* 0x000000fffff97224 */ /* 0x000fe200078e006a */
[----:B------:R-:W-:Y:S01]  /*cfb0*/  HMMA.16816.F32 R76, R88, R20, R76 ;  /* 0x00000014584c723c */ /* 0x000fe2000000184c */
[----:B------:R-:W-:Y:S01]  /*cfc0*/  LOP3.LUT R87, R74, 0xffff, RZ, 0xc0, !PT ;  /* 0x0000ffff4a577812 */ /* 0x000fe200078ec0ff */
[----:B------:R-:W-:Y:S01]  /*cfd0*/  MUFU.EX2 R240, R240 ;  /* 0x000000f000f07308 */ /* 0x000fe20000000800 */
[----:B------:R-:W-:Y:S01]  /*cfe0*/  PRMT R84, R84, 0x5410, R92 ;  /* 0x0000541054547816 */ /* 0x000fe2000000005c */
[----:B------:R-:W-:Y:S01]  /*cff0*/  IMAD.WIDE.U32 R106, R80, -0x2daee0ad, RZ ;  /* 0xd2511f53506a7825 */ /* 0x000fe200078e00ff */
[----:B------:R-:W-:-:S02]  /*d000*/  LOP3.LUT R86, R74, 0xff, RZ, 0xc0, !PT ;  /* 0x000000ff4a567812 */ /* 0x000fc400078ec0ff */
[----:B------:R-:W-:Y:S01]  /*d010*/  SHF.R.U32.HI R73, RZ, 0x8, R87 ;  /* 0x00000008ff497819 */ /* 0x000fe20000011657 */
[----:B------:R-:W-:Y:S01]  /*d020*/  HMMA.16816.F32 R52, R88, R22, R52 ;  /* 0x000000165834723c */ /* 0x000fe20000001834 */
[--C-:B------:R-:W-:Y:S01]  /*d030*/  SHF.R.U32.HI R75, RZ, 0x10, R74.reuse ;  /* 0x00000010ff4b7819 */ /* 0x100fe2000001164a */
[----:B------:R-:W2:Y:S01]  /*d040*/  MUFU.EX2 R246, R246 ;  /* 0x000000f600f67308 */ /* 0x000ea20000000800 */
[----:B------:R-:W-:Y:S01]  /*d050*/  SHF.R.U32.HI R85, RZ, 0x18, R74 ;  /* 0x00000018ff557819 */ /* 0x000fe2000001164a */
[--C-:B------:R-:W-:Y:S01]  /*d060*/  HSET2.LE.AND R84, R84, R147.reuse, PT ;  /* 0x0000009354547233 */ /* 0x100fe20003803000 */
[----:B------:R-:W-:Y:S01]  /*d070*/  LOP3.LUT R74, R72, 0xff, RZ, 0xc0, !PT ;  /* 0x000000ff484a7812 */ /* 0x000fe200078ec0ff */
[----:B------:R-:W3:Y:S01]  /*d080*/  LDSM.16.MT88.4 R20, [R185+0x7000] ;  /* 0x00700000b914783b */ /* 0x000ee20000004200 */
[----:B------:R-:W-:Y:S01]  /*d090*/  IMAD.WIDE.U32 R90, R81, -0x326172a9, RZ ;  /* 0xcd9e8d57515a7825 */ /* 0x000fe200078e00ff */
[----:B------:R-:W-:Y:S02]  /*d0a0*/  PRMT R86, R86, 0x5410, R73 ;  /* 0x0000541056567816 */ /* 0x000fe40000000049 */
[----:B------:R-:W-:Y:S01]  /*d0b0*/  LOP3.LUT R72, R75, 0xff, RZ, 0xc0, !PT ;  /* 0x000000ff4b487812 */ /* 0x000fe200078ec0ff */
[----:B------:R-:W4:Y:S01]  /*d0c0*/  MUFU.EX2 R247, R247 ;  /* 0x000000f700f77308 */ /* 0x000f220000000800 */
[----:B------:R-:W-:Y:S01]  /*d0d0*/  LOP3.LUT R88, R91, UR9, R82, 0x96, !PT ;  /* 0x000000095b587c12 */ /* 0x000fe2000f8e9652 */
[--C-:B------:R-:W-:Y:S01]  /*d0e0*/  HSET2.LE.AND R86, R86, R147.reuse, PT ;  /* 0x0000009356567233 */ /* 0x100fe20003803000 */
[----:B------:R-:W-:Y:S01]  /*d0f0*/  PRMT R85, R72, 0x5410, R85 ;  /* 0x0000541048557816 */ /* 0x000fe20000000055 */
[----:B------:R-:W-:Y:S01]  /*d100*/  IMAD.MOV.U32 R251, RZ, RZ, R109 ;  /* 0x000000fffffb7224 */ /* 0x000fe200078e006d */
[----:B------:R-:W-:Y:S01]  /*d110*/  LOP3.LUT R94, R84, R94, RZ, 0xc0, !PT ;  /* 0x0000005e545e7212 */ /* 0x000fe200078ec0ff */
[----:B------:R-:W-:Y:S01]  /*d120*/  IMAD.WIDE.U32 R88, R88, -0x2daee0ad, RZ ;  /* 0xd2511f5358587825 */ /* 0x000fe200078e00ff */
[----:B-1----:R-:W-:Y:S01]  /*d130*/  F2FP.PACK_AB R92, R250, R238 ;  /* 0x000000eefa5c723e */ /* 0x002fe200000000ff */
[--C-:B------:R-:W-:Y:S01]  /*d140*/  HSET2.LE.AND R85, R85, R147.reuse, PT ;  /* 0x0000009355557233 */ /* 0x100fe20003803000 */
[----:B------:R-:W-:Y:S01]  /*d150*/  SHF.R.U32.HI R83, RZ, 0x18, R68 ;  /* 0x00000018ff537819 */ /* 0x000fe20000011644 */
[----:B------:R-:W1:Y:S01]  /*d160*/  MUFU.EX2 R178, R178 ;  /* 0x000000b200b27308 */ /* 0x000e620000000800 */
[----:B------:R-:W-:Y:S01]  /*d170*/  LOP3.LUT R84, R89, UR6, R106, 0x96, !PT ;  /* 0x0000000659547c12 */ /* 0x000fe2000f8e966a */
[----:B------:R-:W5:Y:S01]  /*d180*/  LDSM.16.MT88.4 R68, [R188+0x7000] ;  /* 0x00700000bc44783b */ /* 0x000f620000004200 */
[----:B------:R-:W-:Y:S01]  /*d190*/  LOP3.LUT R92, R86, R92, RZ, 0xc0, !PT ;  /* 0x0000005c565c7212 */ /* 0x000fe200078ec0ff */
[----:B------:R-:W-:Y:S01]  /*d1a0*/  IMAD.MOV.U32 R175, RZ, RZ, R108 ;  /* 0x000000ffffaf7224 */ /* 0x000fe200078e006c */
[----:B--2---:R-:W-:Y:S01]  /*d1b0*/  F2FP.PACK_AB R93, R246, R240 ;  /* 0x000000f0f65d723e */ /* 0x004fe200000000ff */
[----:B------:R-:W-:Y:S01]  /*d1c0*/  IMAD.WIDE.U32 R86, R84, -0x326172a9, RZ ;  /* 0xcd9e8d5754567825 */ /* 0x000fe200078e00ff */
[----:B------:R-:W-:Y:S01]  /*d1d0*/  PRMT R83, R74, 0x5410, R83 ;  /* 0x000054104a537816 */ /* 0x000fe20000000053 */
[----:B------:R-:W-:Y:S01]  /*d1e0*/  MUFU.EX2 R150, R150 ;  /* 0x0000009600967308 */ /* 0x000fe20000000800 */
[----:B------:R-:W-:Y:S01]  /*d1f0*/  LOP3.LUT R106, R107, UR8, R102, 0x96, !PT ;  /* 0x000000086b6a7c12 */ /* 0x000fe2000f8e9666 */
[----:B------:R-:W2:Y:S01]  /*d200*/  LDSM.16.MT88.4 R72, [R186+0x7000] ;  /* 0x00700000ba48783b */ /* 0x000ea20000004200 */
[----:B------:R-:W-:Y:S01]  /*d210*/  LOP3.LUT R93, R85, R93, RZ, 0xc0, !PT ;  /* 0x0000005d555d7212 */ /* 0x000fe200078ec0ff */
[--C-:B------:R-:W-:Y:S01]  /*d220*/  HSET2.LE.AND R83, R83, R147.reuse, PT ;  /* 0x0000009353537233 */ /* 0x100fe20003803000 */
[----:B------:R-:W-:Y:S01]  /*d230*/  LOP3.LUT R85, R86, 0xffff, RZ, 0xc0, !PT ;  /* 0x0000ffff56557812 */ /* 0x000fe200078ec0ff */
[----:B------:R-:W-:Y:S01]  /*d240*/  IMAD.WIDE.U32 R106, R106, -0x326172a9, RZ ;  /* 0xcd9e8d576a6a7825 */ /* 0x000fe200078e00ff */
[----:B------:R-:W-:Y:S01]  /*d250*/  LOP3.LUT R84, R86, 0xff, RZ, 0xc0, !PT ;  /* 0x000000ff56547812 */ /* 0x000fe200078ec0ff */
[----:B------:R-:W1:Y:S01]  /*d260*/  MUFU.EX2 R148, R148 ;  /* 0x0000009400947308 */ /* 0x000e620000000800 */
[----:B------:R-:W-:Y:S01]  /*d270*/  SHF.R.U32.HI R85, RZ, 0x8, R85 ;  /* 0x00000008ff557819 */ /* 0x000fe20000011655 */
[----:B------:R-:W-:Y:S01]  /*d280*/  LDSM.16.MT88.4 R108, [R186+0x7800] ;  /* 0x00780000ba6c783b */ /* 0x000fe20000004200 */
[----:B------:R-:W-:Y:S01]  /*d290*/  SHF.R.U32.HI R89, RZ, 0x10, R86 ;  /* 0x00000010ff597819 */ /* 0x000fe20000011656 */
[----:B------:R-:W-:Y:S01]  /*d2a0*/  FADD.FTZ R2, R143, R2 ;  /* 0x000000028f027221 */ /* 0x000fe20000010000 */
[----:B----4-:R-:W-:Y:S01]  /*d2b0*/  F2FP.PACK_AB R95, R247, R244 ;  /* 0x000000f4f75f723e */ /* 0x010fe200000000ff */
[----:B------:R-:W-:Y:S01]  /*d2c0*/  FADD.FTZ R0, R139, R0 ;  /* 0x000000008b007221 */ /* 0x000fe20000010000 */
[----:B------:R-:W-:Y:S01]  /*d2d0*/  LOP3.LUT R87, R87, UR16, R106, 0x96, !PT ;  /* 0x0000001057577c12 */ /* 0x000fe2000f8e966a */
[----:B------:R-:W-:Y:S01]  /*d2e0*/  FADD.FTZ R154, R169, R154 ;  /* 0x0000009aa99a7221 */ /* 0x000fe20000010000 */
[----:B------:R-:W-:Y:S01]  /*d2f0*/  PRMT R84, R84, 0x5410, R85 ;  /* 0x0000541054547816 */ /* 0x000fe20000000055 */
[----:B------:R-:W-:Y:S01]  /*d300*/  FADD.FTZ R163, R161, R163 ;  /* 0x000000a3a1a37221 */ /* 0x000fe20000010000 */
[----:B------:R-:W-:Y:S01]  /*d310*/  LOP3.LUT R85, R89, 0xff, RZ, 0xc0, !PT ;  /* 0x000000ff59557812 */ /* 0x000fe200078ec0ff */
[----:B------:R-:W-:Y:S01]  /*d320*/  FADD.FTZ R2, R142, R2 ;  /* 0x000000028e027221 */ /* 0x000fe20000010000 */
[----:B------:R-:W-:Y:S01]  /*d330*/  LOP3.LUT R95, R83, R95, RZ, 0xc0, !PT ;  /* 0x0000005f535f7212 */ /* 0x000fe200078ec0ff */
[--C-:B------:R-:W-:Y:S01]  /*d340*/  HSET2.LE.AND R84, R84, R147.reuse, PT ;  /* 0x0000009354547233 */ /* 0x100fe20003803000 */
[C---:B------:R-:W-:Y:S01]  /*d350*/  LOP3.LUT R89, R87.reuse, 0xffff, RZ, 0xc0, !PT ;  /* 0x0000ffff57597812 */ /* 0x040fe200078ec0ff */
[----:B------:R-:W4:Y:S01]  /*d360*/  LDSM.16.MT88.4 R80, [R184+0x7000] ;  /* 0x00700000b850783b */ /* 0x000f220000004200 */
[----:B------:R-:W-:Y:S01]  /*d370*/  SHF.R.U32.HI R99, RZ, 0x10, R87 ;  /* 0x00000010ff637819 */ /* 0x000fe20000011657 */
[----:B------:R-:W-:Y:S01]  /*d380*/  FADD.FTZ R0, R146, R0 ;  /* 0x0000000092007221 */ /* 0x000fe20000010000 */
[----:B------:R-:W-:Y:S01]  /*d390*/  SHF.R.U32.HI R86, RZ, 0x18, R86 ;  /* 0x00000018ff567819 */ /* 0x000fe20000011656 */
[C---:B---3--:R-:W-:Y:S01]  /*d3a0*/  HMMA.16816.F32 R36, R92.reuse, R20, R36 ;  /* 0x000000145c24723c */ /* 0x048fe20000001824 */
[----:B------:R-:W-:Y:S01]  /*d3b0*/  LOP3.LUT R91, R87, 0xff, RZ, 0xc0, !PT ;  /* 0x000000ff575b7812 */ /* 0x000fe200078ec0ff */
[----:B------:R-:W-:Y:S01]  /*d3c0*/  FADD.FTZ R154, R168, R154 ;  /* 0x0000009aa89a7221 */ /* 0x000fe20000010000 */
[----:B------:R-:W-:Y:S01]  /*d3d0*/  SHF.R.U32.HI R97, RZ, 0x8, R89 ;  /* 0x00000008ff617819 */ /* 0x000fe20000011659 */
[----:B------:R-:W-:Y:S01]  /*d3e0*/  FADD.FTZ R163, R171, R163 ;  /* 0x000000a3aba37221 */ /* 0x000fe20000010000 */
[----:B------:R-:W-:Y:S01]  /*d3f0*/  SHF.R.U32.HI R87, RZ, 0x18, R87 ;  /* 0x00000018ff577819 */ /* 0x000fe20000011657 */
[----:B------:R-:W-:Y:S01]  /*d400*/  FADD.FTZ R2, R141, R2 ;  /* 0x000000028d027221 */ /* 0x000fe20000010000 */
[----:B------:R-:W-:Y:S01]  /*d410*/  LOP3.LUT R89, R99, 0xff, RZ, 0xc0, !PT ;  /* 0x000000ff63597812 */ /* 0x000fe200078ec0ff */
[C---:B-----5:R-:W-:Y:S01]  /*d420*/  HMMA.16816.F32 R24, R92.reuse, R70, R24 ;  /* 0x000000465c18723c */ /* 0x060fe20000001818 */
        /* <DEDUP_REMOVED lines=10> */
[----:B-1----:R-:W-:Y:S01]  /*d4d0*/  F2FP.PACK_AB R99, R178, R179 ;  /* 0x000000b3b263723e */ /* 0x002fe200000000ff */
[----:B------:R-:W-:Y:S01]  /*d4e0*/  HSET2.LE.AND R89, R87, R147, PT ;  /* 0x0000009357597233 */ /* 0x000fe20003803000 */
[----:B------:R-:W-:Y:S01]  /*d4f0*/  F2FP.PACK_AB R97, R174, R160 ;  /* 0x000000a0ae61723e */ /* 0x000fe200000000ff */
[C---:B--2---:R-:W-:Y:S01]  /*d500*/  HMMA.16816.F32 R28, R92.reuse, R72, R28 ;  /* 0x000000485c1c723c */ /* 0x044fe2000000181c */
[----:B------:R-:W-:Y:S01]  /*d510*/  F2FP.PACK_AB R91, R148, R150 ;  /* 0x00000096945b723e */ /* 0x000fe200000000ff */
[----:B------:R-:W-:Y:S01]  /*d520*/  FADD.FTZ R2, R177, R2 ;  /* 0x00000002b1027221 */ /* 0x000fe20000010000 */
[----:B------:R-:W-:Y:S01]  /*d530*/  LOP3.LUT R87, R85, R99, RZ, 0xc0, !PT ;  /* 0x0000006355577212 */ /* 0x000fe200078ec0ff */
[----:B------:R-:W-:Y:S01]  /*d540*/  FADD.FTZ R0, R236, R0 ;  /* 0x00000000ec007221 */ /* 0x000fe20000010000 */
[----:B------:R-:W-:Y:S01]  /*d550*/  LOP3.LUT R84, R84, R97, RZ, 0xc0, !PT ;  /* 0x0000006154547212 */ /* 0x000fe200078ec0ff */
[----:B------:R-:W-:Y:S01]  /*d560*/  IMAD.WIDE.U32 R96, R96, -0x2daee0ad, RZ ;  /* 0xd2511f5360607825 */ /* 0x000fe200078e00ff */
[----:B------:R-:W-:Y:S01]  /*d570*/  LOP3.LUT R85, R89, R91, RZ, 0xc0, !PT ;  /* 0x0000005b59557212 */ /* 0x000fe200078ec0ff */
[----:B------:R-:W-:Y:S01]  /*d580*/  HMMA.16816.F32 R16, R92, R68, R16 ;  /* 0x000000445c10723c */ /* 0x000fe20000001810 */
[----:B------:R-:W-:Y:S01]  /*d590*/  LOP3.LUT R90, R107, UR7, R90, 0x96, !PT ;  /* 0x000000076b5a7c12 */ /* 0x000fe2000f8e965a */
[----:B------:R-:W-:Y:S01]  /*d5a0*/  FADD.FTZ R154, R243, R154 ;  /* 0x0000009af39a7221 */ /* 0x000fe20000010000 */
[----:B------:R-:W-:Y:S01]  /*d5b0*/  LOP3.LUT R98, R97, UR17, R98, 0x96, !PT ;  /* 0x0000001161627c12 */ /* 0x000fe2000f8e9662 */
[----:B------:R-:W-:-:S02]  /*d5c0*/  FADD.FTZ R163, R226, R163 ;  /* 0x000000a3e2a37221 */ /* 0x000fc40000010000 */
[----:B------:R-:W-:Y:S02]  /*d5d0*/  FADD.FTZ R2, R176, R2 ;  /* 0x00000002b0027221 */ /* 0x000fe40000010000 */
[C---:B------:R-:W-:Y:S01]  /*d5e0*/  HMMA.16816.F32 R4, R84.reuse, R70, R4 ;  /* 0x000000465404723c */ /* 0x040fe20000001804 */
[----:B------:R-:W-:Y:S02]  /*d5f0*/  FADD.FTZ R0, R231, R0 ;  /* 0x00000000e7007221 */ /* 0x000fe40000010000 */
[--C-:B------:R-:W-:Y:S02]  /*d600*/  FFMA.FTZ R138, R138, c[0x0][0x23c], -R104.reuse ;  /* 0x00008f008a8a7a23 */ /* 0x100fe40000010868 */
[----:B------:R-:W-:Y:S02]  /*d610*/  FFMA.FTZ R145, R145, c[0x0][0x23c], -R104 ;  /* 0x00008f0091917a23 */ /* 0x000fe40000010868 */
[----:B------:R-:W-:Y:S01]  /*d620*/  LOP3.LUT R70, R96, 0xffff, RZ, 0xc0, !PT ;  /* 0x0000ffff60467812 */ /* 0x000fe200078ec0ff */
[----:B------:R-:W-:Y:S01]  /*d630*/  HMMA.16816.F32 R60, R84, R72, R60 ;  /* 0x00000048543c723c */ /* 0x000fe2000000183c */
[----:B------:R-:W-:Y:S01]  /*d640*/  SHF.R.U32.HI R71, RZ, 0x10, R98 ;  /* 0x00000010ff477819 */ /* 0x000fe20000011662 */
[----:B------:R-:W-:Y:S01]  /*d650*/  FFMA.FTZ R166, R166, c[0x0][0x23c], -R105 ;  /* 0x00008f00a6a67a23 */ /* 0x000fe20000010869 */
[----:B------:R-:W-:Y:S01]  /*d660*/  SHF.R.U32.HI R70, RZ, 0x8, R70 ;  /* 0x00000008ff467819 */ /* 0x000fe20000011646 */
[----:B------:R-:W-:Y:S01]  /*d670*/  FADD.FTZ R154, R175, R154 ;  /* 0x0000009aaf9a7221 */ /* 0x000fe20000010000 */
[----:B------:R-:W-:Y:S01]  /*d680*/  LOP3.LUT R71, R71, 0xff, RZ, 0xc0, !PT ;  /* 0x000000ff47477812 */ /* 0x000fe200078ec0ff */
[----:B------:R-:W-:Y:S01]  /*d690*/  FADD.FTZ R163, R249, R163 ;  /* 0x000000a3f9a37221 */ /* 0x000fe20000010000 */
[----:B------:R-:W-:Y:S01]  /*d6a0*/  LOP3.LUT R72, R98, 0xffff, RZ, 0xc0, !PT ;  /* 0x0000ffff62487812 */ /* 0x000fe200078ec0ff */
[----:B------:R-:W-:Y:S01]  /*d6b0*/  HMMA.16816.F32 R40, R92, R22, R40 ;  /* 0x000000165c28723c */ /* 0x000fe20000001828 */
[----:B------:R-:W-:Y:S01]  /*d6c0*/  FADD.FTZ R2, R229, R2 ;  /* 0x00000002e5027221 */ /* 0x000fe20000010000 */
[----:B------:R-:W-:Y:S01]  /*d6d0*/  MUFU.EX2 R138, R138 ;  /* 0x0000008a008a7308 */ /* 0x000fe20000000800 */
[----:B------:R-:W-:Y:S01]  /*d6e0*/  SHF.R.U32.HI R72, RZ, 0x8, R72 ;  /* 0x00000008ff487819 */ /* 0x000fe20000011648 */
[----:B------:R-:W-:-:S02]  /*d6f0*/  FADD.FTZ R0, R239, R0 ;  /* 0x00000000ef007221 */ /* 0x000fc40000010000 */
[----:B------:R-:W-:Y:S02]  /*d700*/  FADD.FTZ R154, R248, R154 ;  /* 0x0000009af89a7221 */ /* 0x000fe40000010000 */
[C---:B------:R-:W-:Y:S01]  /*d710*/  HMMA.16816.F32 R56, R84.reuse, R68, R56 ;  /* 0x000000445438723c */ /* 0x040fe20000001838 */
[----:B------:R-:W-:Y:S01]  /*d720*/  FADD.FTZ R163, R251, R163 ;  /* 0x000000a3fba37221 */ /* 0x000fe20000010000 */
[----:B------:R-:W-:Y:S01]  /*d730*/  MUFU.EX2 R145, R145 ;  /* 0x0000009100917308 */ /* 0x000fe20000000800 */
[----:B------:R-:W-:Y:S02]  /*d740*/  FADD.FTZ R2, R227, R2 ;  /* 0x00000002e3027221 */ /* 0x000fe40000010000 */
[----:B------:R-:W-:Y:S02]  /*d750*/  FADD.FTZ R0, R237, R0 ;  /* 0x00000000ed007221 */ /* 0x000fe40000010000 */
[----:B------:R-:W-:Y:S01]  /*d760*/  LOP3.LUT R68, R96, 0xff, RZ, 0xc0, !PT ;  /* 0x000000ff60447812 */ /* 0x000fe200078ec0ff */
[----:B------:R-:W-:Y:S01]  /*d770*/  HMMA.16816.F32 R64, R84, R20, R64 ;  /* 0x000000145440723c */ /* 0x000fe20000001840 */
[----:B------:R-:W-:Y:S01]  /*d780*/  SHF.R.U32.HI R69, RZ, 0x10, R96 ;  /* 0x00000010ff457819 */ /* 0x000fe20000011660 */
[----:B------:R-:W-:Y:S01]  /*d790*/  MUFU.EX2 R20, R155 ;  /* 0x0000009b00147308 */ /* 0x000fe20000000800 */
[----:B------:R-:W-:Y:S01]  /*d7a0*/  PRMT R68, R68, 0x5410, R70 ;  /* 0x0000541044447816 */ /* 0x000fe20000000046 */
[----:B------:R-:W-:Y:S01]  /*d7b0*/  FADD.FTZ R154, R160, R154 ;  /* 0x0000009aa09a7221 */ /* 0x000fe20000010000 */
[----:B------:R-:W-:Y:S01]  /*d7c0*/  LOP3.LUT R69, R69, 0xff, RZ, 0xc0, !PT ;  /* 0x000000ff45457812 */ /* 0x000fe200078ec0ff */
[----:B------:R-:W-:-:S02]  /*d7d0*/  FADD.FTZ R163, R150, R163 ;  /* 0x000000a396a37221 */ /* 0x000fc40000010000 */
[----:B------:R-:W-:Y:S01]  /*d7e0*/  HMMA.16816.F32 R8, R84, R22, R8 ;  /* 0x000000165408723c */ /* 0x000fe20000001808 */
[----:B------:R-:W-:Y:S01]  /*d7f0*/  FFMA.FTZ R21, R153, c[0x0][0x23c], -R152 ;  /* 0x00008f0099157a23 */ /* 0x000fe20000010898 */
[----:B------:R-:W-:Y:S01]  /*d800*/  HSET2.LE.AND R68, R68, R147, PT ;  /* 0x0000009344447233 */ /* 0x000fe20003803000 */
[----:B------:R-:W-:Y:S02]  /*d810*/  FADD.FTZ R2, R238, R2 ;  /* 0x00000002ee027221 */ /* 0x000fe40000010000 */
[----:B------:R-:W-:Y:S02]  /*d820*/  FADD.FTZ R0, R240, R0 ;  /* 0x00000000f0007221 */ /* 0x000fe40000010000 */
[----:B------:R-:W-:Y:S01]  /*d830*/  LOP3.LUT R23, R98, 0xff, RZ, 0xc0, !PT ;  /* 0x000000ff62177812 */ /* 0x000fe200078ec0ff */
[----:B------:R-:W-:Y:S01]  /*d840*/  FFMA.FTZ R22, R149, c[0x0][0x23c], -R152 ;  /* 0x00008f0095167a23 */ /* 0x000fe20000010898 */
[----:B------:R-:W1:Y:S01]  /*d850*/  MUFU.EX2 R21, R21 ;  /* 0x0000001500157308 */ /* 0x000e620000000800 */
[----:B------:R-:W-:Y:S01]  /*d860*/  HMMA.16816.F32 R32, R92, R74, R32 ;  /* 0x0000004a5c20723c */ /* 0x000fe20000001820 */
[----:B------:R-:W-:Y:S01]  /*d870*/  PRMT R70, R23, 0x5410, R72 ;  /* 0x0000541017467816 */ /* 0x000fe20000000048 */
[----:B------:R-:W-:Y:S01]  /*d880*/  FFMA.FTZ R149, R164, c[0x0][0x23c], -R104 ;  /* 0x00008f00a4957a23 */ /* 0x000fe20000010868 */
[----:B------:R-:W-:Y:S01]  /*d890*/  SHF.R.U32.HI R98, RZ, 0x18, R98 ;  /* 0x00000018ff627819 */ /* 0x000fe20000011662 */
[----:B------:R-:W-:-:S02]  /*d8a0*/  FADD.FTZ R154, R174, R154 ;  /* 0x0000009aae9a7221 */ /* 0x000fc40000010000 */
[----:B------:R-:W-:Y:S01]  /*d8b0*/  HSET2.LE.AND R70, R70, R147, PT ;  /* 0x0000009346467233 */ /* 0x000fe20003803000 */
[----:B------:R-:W-:Y:S01]  /*d8c0*/  MUFU.EX2 R22, R22 ;  /* 0x0000001600167308 */ /* 0x000fe20000000800 */
[C---:B----4-:R-:W-:Y:S01]  /*d8d0*/  HMMA.16816.F32 R44, R92.reuse, R80, R44 ;  /* 0x000000505c2c723c */ /* 0x050fe2000000182c */
[----:B------:R-:W-:Y:S02]  /*d8e0*/  FADD.FTZ R163, R148, R163 ;  /* 0x000000a394a37221 */ /* 0x000fe40000010000 */
[----:B------:R-:W-:Y:S02]  /*d8f0*/  FADD.FTZ R2, R250, R2 ;  /* 0x00000002fa027221 */ /* 0x000fe40000010000 */
[----:B------:R-:W-:Y:S02]  /*d900*/  FADD.FTZ R0, R246, R0 ;  /* 0x00000000f6007221 */ /* 0x000fe40000010000 */
[----:B------:R-:W2:Y:S01]  /*d910*/  MUFU.EX2 R23, R151 ;  /* 0x0000009700177308 */ /* 0x000ea20000000800 */
[----:B------:R-:W-:Y:S01]  /*d920*/  HMMA.16816.F32 R48, R92, R82, R48 ;  /* 0x000000525c30723c */ /* 0x000fe20000001830 */
[----:B------:R-:W-:-:S02]  /*d930*/  FADD.FTZ R154, R225, R154 ;  /* 0x0000009ae19a7221 */ /* 0x000fc40000010000 */
[----:B------:R-:W-:Y:S02]  /*d940*/  FADD.FTZ R163, R179, R163 ;  /* 0x000000a3b3a37221 */ /* 0x000fe40000010000 */
[----:B------:R-:W-:Y:S02]  /*d950*/  FADD.FTZ R2, R241, R2 ;  /* 0x00000002f1027221 */ /* 0x000fe40000010000 */
[----:B------:R-:W-:Y:S01]  /*d960*/  SHF.R.U32.HI R95, RZ, 0x18, R96 ;  /* 0x00000018ff5f7819 */ /* 0x000fe20000011660 */
[C---:B------:R-:W-:Y:S01]  /*d970*/  HMMA.16816.F32 R12, R84.reuse, R74, R12 ;  /* 0x0000004a540c723c */ /* 0x040fe2000000180c */
[----:B------:R-:W-:Y:S01]  /*d980*/  F2FP.PACK_AB R94, R156, R158 ;  /* 0x0000009e9c5e723e */ /* 0x000fe200000000ff */
[----:B------:R-:W3:Y:S01]  /*d990*/  MUFU.EX2 R149, R149 ;  /* 0x0000009500957308 */ /* 0x000ee20000000800 */
[----:B------:R-:W-:Y:S01]  /*d9a0*/  PRMT R95, R69, 0x5410, R95 ;  /* 0x00005410455f7816 */ /* 0x000fe2000000005f */
[----:B------:R-:W-:Y:S01]  /*d9b0*/  FADD.FTZ R0, R244, R0 ;  /* 0x00000000f4007221 */ /* 0x000fe20000010000 */
[----:B------:R-:W-:Y:S01]  /*d9c0*/  PRMT R69, R71, 0x5410, R98 ;  /* 0x0000541047457816 */ /* 0x000fe20000000062 */
[----:B------:R-:W-:Y:S01]  /*d9d0*/  FADD.FTZ R154, R224, R154 ;  /* 0x0000009ae09a7221 */ /* 0x000fe20000010000 */
[----:B------:R-:W-:Y:S01]  /*d9e0*/  LOP3.LUT R94, R68, R94, RZ, 0xc0, !PT ;  /* 0x0000005e445e7212 */ /* 0x000fe200078ec0ff */
[--C-:B------:R-:W-:Y:S01]  /*d9f0*/  HSET2.LE.AND R95, R95, R147.reuse, PT ;  /* 0x000000935f5f7233 */ /* 0x100fe20003803000 */
[----:B------:R-:W-:Y:S01]  /*da00*/  F2FP.PACK_AB R92, R157, R159 ;  /* 0x0000009f9d5c723e */ /* 0x000fe200000000ff */
[----:B------:R-:W-:Y:S01]  /*da10*/  HSET2.LE.AND R69, R69, R147, PT ;  /* 0x0000009345457233 */ /* 0x000fe20003803000 */
[----:B-1----:R-:W-:Y:S01]  /*da20*/  F2FP.PACK_AB R93, R21, R20 ;  /* 0x00000014155d723e */ /* 0x002fe200000000ff */
[C---:B------:R-:W-:Y:S01]  /*da30*/  HMMA.16816.F32 R100, R84.reuse, R80, R76 ;  /* 0x000000505464723c */ /* 0x040fe2000000184c */
[----:B--2---:R-:W-:Y:S01]  /*da40*/  F2FP.PACK_AB R68, R23, R22 ;  /* 0x000000161744723e */ /* 0x004fe200000000ff */
[----:B------:R-:W-:Y:S01]  /*da50*/  LDSM.16.MT88.4 R96, [R184+0x7800] ;  /* 0x00780000b860783b */ /* 0x000fe20000004200 */
[----:B------:R-:W-:Y:S01]  /*da60*/  LOP3.LUT R92, R70, R92, RZ, 0xc0, !PT ;  /* 0x0000005c465c7212 */ /* 0x000fe200078ec0ff */
[----:B------:R-:W-:Y:S01]  /*da70*/  FFMA.FTZ R151, R165, c[0x0][0x23c], -R104 ;  /* 0x00008f00a5977a23 */ /* 0x000fe20000010868 */
[----:B------:R-:W-:Y:S01]  /*da80*/  LOP3.LUT R93, R69, R93, RZ, 0xc0, !PT ;  /* 0x0000005d455d7212 */ /* 0x000fe200078ec0ff */
[----:B------:R-:W-:Y:S01]  /*da90*/  FADD.FTZ R163, R178, R163 ;  /* 0x000000a3b2a37221 */ /* 0x000fe20000010000 */
[----:B------:R-:W-:Y:S01]  /*daa0*/  LOP3.LUT R95, R95, R68, RZ, 0xc0, !PT ;  /* 0x000000445f5f7212 */ /* 0x000fe200078ec0ff */
[----:B------:R-:W-:Y:S01]  /*dab0*/  HMMA.16816.F32 R52, R84, R82, R52 ;  /* 0x000000525434723c */ /* 0x000fe20000001834 */
[----:B------:R-:W1:Y:S01]  /*dac0*/  LDSM.16.MT88.4 R84, [R185+0x7800] ;  /* 0x00780000b954783b */ /* 0x000e620000004200 */
[----:B------:R-:W-:Y:S01]  /*dad0*/  MUFU.EX2 R151, R151 ;  /* 0x0000009700977308 */ /* 0x000fe20000000800 */
[----:B------:R-:W-:-:S02]  /*dae0*/  FADD.FTZ R2, R242, R2 ;  /* 0x00000002f2027221 */ /* 0x000fc40000010000 */
[----:B------:R-:W-:Y:S02]  /*daf0*/  FADD.FTZ R0, R247, R0 ;  /* 0x00000000f7007221 */ /* 0x000fe40000010000 */
[----:B------:R-:W-:Y:S01]  /*db00*/  FADD.FTZ R154, R138, R154 ;  /* 0x0000009a8a9a7221 */ /* 0x000fe20000010000 */
[C---:B------:R-:W-:Y:S01]  /*db10*/  HMMA.16816.F32 R120, R92.reuse, R118, R24 ;  /* 0x000000765c78723c */ /* 0x040fe20000001818 */
[----:B------:R-:W-:Y:S02]  /*db20*/  FADD.FTZ R2, R159, R2 ;  /* 0x000000029f027221 */ /* 0x000fe40000010000 */
[----:B------:R-:W-:Y:S02]  /*db30*/  FADD.FTZ R0, R20, R0 ;  /* 0x0000000014007221 */ /* 0x000fe40000010000 */
[----:B------:R-:W-:Y:S02]  /*db40*/  FADD.FTZ R154, R145, R154 ;  /* 0x0000009a919a7221 */ /* 0x000fe40000010000 */
[----:B------:R-:W-:Y:S01]  /*db50*/  IMAD.WIDE.U32 R26, R90, -0x2daee0ad, RZ ;  /* 0xd2511f535a1a7825 */ /* 0x000fe200078e00ff */
[----:B------:R-:W-:Y:S03]  /*db60*/  HMMA.16816.F32 R124, R92, R116, R16 ;  /* 0x000000745c7c723c */ /* 0x000fe60000001810 */
[--C-:B------:R-:W-:Y:S01]  /*db70*/  FFMA.FTZ R24, R132, c[0x0][0x23c], -R105.reuse ;  /* 0x00008f0084187a23 */ /* 0x100fe20000010869 */
[----:B------:R-:W-:Y:S01]  /*db80*/  LOP3.LUT R88, R27, UR17, R88, 0x96, !PT ;  /* 0x000000111b587c12 */ /* 0x000fe2000f8e9658 */
[----:B------:R-:W-:-:S02]  /*db90*/  FFMA.FTZ R25, R137, c[0x0][0x23c], -R105 ;  /* 0x00008f0089197a23 */ /* 0x000fc40000010869 */
[----:B------:R-:W-:Y:S01]  /*dba0*/  LOP3.LUT R19, R26, 0xffff, RZ, 0xc0, !PT ;  /* 0x0000ffff1a137812 */ /* 0x000fe200078ec0ff */
[----:B------:R-:W-:Y:S01]  /*dbb0*/  FFMA.FTZ R105, R167, c[0x0][0x23c], -R105 ;  /* 0x00008f00a7697a23 */ /* 0x000fe20000010869 */
[----:B------:R-:W-:Y:S01]  /*dbc0*/  LOP3.LUT R27, R88, 0xffff, RZ, 0xc0, !PT ;  /* 0x0000ffff581b7812 */ /* 0x000fe200078ec0ff */
[C---:B------:R-:W-:Y:S01]  /*dbd0*/  HMMA.16816.F32 R68, R92.reuse, R108, R28 ;  /* 0x0000006c5c44723c */ /* 0x040fe2000000181c */
[----:B------:R-:W-:Y:S01]  /*dbe0*/  LOP3.LUT R16, R26, 0xff, RZ, 0xc0, !PT ;  /* 0x000000ff1a107812 */ /* 0x000fe200078ec0ff */
[----:B------:R-:W2:Y:S01]  /*dbf0*/  MUFU.EX2 R24, R24 ;  /* 0x0000001800187308 */ /* 0x000ea20000000800 */
[----:B------:R-:W-:Y:S01]  /*dc00*/  SHF.R.U32.HI R18, RZ, 0x10, R26 ;  /* 0x00000010ff127819 */ /* 0x000fe2000001161a */
[----:B------:R-:W-:Y:S01]  /*dc10*/  FADD.FTZ R2, R157, R2 ;  /* 0x000000029d027221 */ /* 0x000fe20000010000 */
[----:B------:R-:W-:Y:S01]  /*dc20*/  SHF.R.U32.HI R17, RZ, 0x18, R26 ;  /* 0x00000018ff117819 */ /* 0x000fe2000001161a */
[----:B------:R-:W-:Y:S01]  /*dc30*/  FADD.FTZ R0, R21, R0 ;  /* 0x0000000015007221 */ /* 0x000fe20000010000 */
[----:B------:R-:W-:Y:S01]  /*dc40*/  SHF.R.U32.HI R30, RZ, 0x8, R19 ;  /* 0x00000008ff1e7819 */ /* 0x000fe20000011613 */
[C---:B------:R-:W-:Y:S01]  /*dc50*/  HMMA.16816.F32 R72, R92.reuse, R110, R32 ;  /* 0x0000006e5c48723c */ /* 0x040fe20000001820 */
[----:B------:R-:W-:Y:S01]  /*dc60*/  SHF.R.U32.HI R19, RZ, 0x8, R27 ;  /* 0x00000008ff137819 */ /* 0x000fe2000001161b */
[----:B------:R-:W4:Y:S01]  /*dc70*/  MUFU.EX2 R25, R25 ;  /* 0x0000001900197308 */ /* 0x000f220000000800 */
[----:B------:R-:W-:Y:S01]  /*dc80*/  SHF.R.U32.HI R29, RZ, 0x10, R88 ;  /* 0x00000010ff1d7819 */ /* 0x000fe20000011658 */
[----:B---3--:R-:W-:Y:S01]  /*dc90*/  FADD.FTZ R154, R149, R154 ;  /* 0x0000009a959a7221 */ /* 0x008fe20000010000 */
[----:B------:R-:W-:Y:S01]  /*dca0*/  LOP3.LUT R28, R88, 0xff, RZ, 0xc0, !PT ;  /* 0x000000ff581c7812 */ /* 0x000fe200078ec0ff */
[----:B------:R-:W-:Y:S01]  /*dcb0*/  FADD.FTZ R2, R158, R2 ;  /* 0x000000029e027221 */ /* 0x000fe20000010000 */
[----:B------:R-:W-:Y:S01]  /*dcc0*/  LOP3.LUT R18, R18, 0xff, RZ, 0xc0, !PT ;  /* 0x000000ff12127812 */ /* 0x000fe200078ec0ff */
[C---:B-1----:R-:W-:Y:S01]  /*dcd0*/  HMMA.16816.F32 R80, R92.reuse, R84, R36 ;  /* 0x000000545c50723c */ /* 0x042fe20000001824 */
[----:B------:R-:W-:Y:S01]  /*dce0*/  SHF.R.U32.HI R88, RZ, 0x18, R88 ;  /* 0x00000018ff587819 */ /* 0x000fe20000011658 */
[----:B------:R-:W1:Y:S01]  /*dcf0*/  MUFU.EX2 R26, R166 ;  /* 0x000000a6001a7308 */ /* 0x000e620000000800 */
[----:B------:R-:W-:Y:S01]  /*dd00*/  LOP3.LUT R29, R29, 0xff, RZ, 0xc0, !PT ;  /* 0x000000ff1d1d7812 */ /* 0x000fe200078ec0ff */
[----:B--2---:R-:W-:Y:S01]  /*dd10*/  FADD.FTZ R163, R24, R163 ;  /* 0x000000a318a37221 */ /* 0x004fe20000010000 */
[----:B------:R-:W-:Y:S01]  /*dd20*/  PRMT R16, R16, 0x5410, R30 ;  /* 0x0000541010107816 */ /* 0x000fe2000000001e */
[----:B------:R-:W-:Y:S01]  /*dd30*/  FADD.FTZ R0, R22, R0 ;  /* 0x0000000016007221 */ /* 0x000fe20000010000 */
[----:B------:R-:W-:Y:S01]  /*dd40*/  PRMT R17, R18, 0x5410, R17 ;  /* 0x0000541012117816 */ /* 0x000fe20000000011 */
[----:B------:R-:W-:Y:S01]  /*dd50*/  FADD.FTZ R221, R151, R154 ;  /* 0x0000009a97dd7221 */ /* 0x000fe20000010000 */
[----:B------:R-:W-:Y:S01]  /*dd60*/  PRMT R28, R28, 0x5410, R19 ;  /* 0x000054101c1c7816 */ /* 0x000fe20000000013 */
[----:B------:R-:W2:Y:S01]  /*dd70*/  MUFU.EX2 R27, R105 ;  /* 0x00000069001b7308 */ /* 0x000ea20000000800 */
[----:B------:R-:W-:Y:S01]  /*dd80*/  PRMT R29, R29, 0x5410, R88 ;  /* 0x000054101d1d7816 */ /* 0x000fe20000000058 */
[--C-:B------:R-:W-:Y:S01]  /*dd90*/  HSET2.LE.AND R18, R16, R147.reuse, PT ;  /* 0x0000009310127233 */ /* 0x100fe20003803000 */
[----:B----4-:R-:W-:Y:S01]  /*dda0*/  F2FP.PACK_AB R30, R25, R24 ;  /* 0x00000018191e723e */ /* 0x010fe200000000ff */
[--C-:B------:R-:W-:Y:S01]  /*ddb0*/  HSET2.LE.AND R19, R17, R147.reuse, PT ;  /* 0x0000009311137233 */ /* 0x100fe20003803000 */
[----:B------:R-:W-:Y:S01]  /*ddc0*/  F2FP.PACK_AB R17, R145, R138 ;  /* 0x0000008a9111723e */ /* 0x000fe200000000ff */
[--C-:B------:R-:W-:Y:S01]  /*ddd0*/  HSET2.LE.AND R16, R28, R147.reuse, PT ;  /* 0x000000931c107233 */ /* 0x100fe20003803000 */
[----:B------:R-:W-:Y:S01]  /*dde0*/  FADD.FTZ R163, R25, R163 ;  /* 0x000000a319a37221 */ /* 0x000fe20000010000 */
[----:B------:R-:W-:Y:S01]  /*ddf0*/  HSET2.LE.AND R147, R29, R147, PT ;  /* 0x000000931d937233 */ /* 0x000fe20003803000 */
[----:B------:R-:W-:Y:S01]  /*de00*/  F2FP.PACK_AB R29, R151, R149 ;  /* 0x00000095971d723e */ /* 0x000fe200000000ff */
[C---:B------:R-:W-:Y:S01]  /*de10*/  HMMA.16816.F32 R88, R92.reuse, R96, R44 ;  /* 0x000000605c58723c */ /* 0x040fe2000000182c */
[----:B------:R-:W-:Y:S01]  /*de20*/  LOP3.LUT R16, R16, R17, RZ, 0xc0, !PT ;  /* 0x0000001110107212 */ /* 0x000fe200078ec0ff */
[----:B-1----:R-:W-:Y:S01]  /*de30*/  FADD.FTZ R163, R26, R163 ;  /* 0x000000a31aa37221 */ /* 0x002fe20000010000 */
[----:B------:R-:W-:Y:S01]  /*de40*/  LOP3.LUT R17, R147, R30, RZ, 0xc0, !PT ;  /* 0x0000001e93117212 */ /* 0x000fe200078ec0ff */
[----:B------:R-:W-:Y:S01]  /*de50*/  FADD.FTZ R219, R156, R2 ;  /* 0x000000029cdb7221 */ /* 0x000fe20000010000 */
[----:B------:R-:W-:Y:S01]  /*de60*/  LOP3.LUT R18, R18, R29, RZ, 0xc0, !PT ;  /* 0x0000001d12127212 */ /* 0x000fe200078ec0ff */
[C---:B--2---:R-:W-:Y:S01]  /*de70*/  FADD.FTZ R220, R27.reuse, R163 ;  /* 0x000000a31bdc7221 */ /* 0x044fe20000010000 */
[----:B------:R-:W-:Y:S01]  /*de80*/  F2FP.PACK_AB R28, R27, R26 ;  /* 0x0000001a1b1c723e */ /* 0x000fe200000000ff */
[----:B------:R-:W-:Y:S01]  /*de90*/  HMMA.16816.F32 R104, R92, R86, R40 ;  /* 0x000000565c68723c */ /* 0x000fe20000001828 */
[----:B------:R-:W-:-:S02]  /*dea0*/  FADD.FTZ R218, R23, R0 ;  /* 0x0000000017da7221 */ /* 0x000fc40000010000 */
[----:B------:R-:W-:-:S05]  /*deb0*/  LOP3.LUT R19, R19, R28, RZ, 0xc0, !PT ;  /* 0x0000001c13137212 */ /* 0x000fca00078ec0ff */
        /* <DEDUP_REMOVED lines=11> */
.L_x_617:
[----:B------:R-:W-:-:S07]  /*df70*/  IADD3 R217, R216, -0x1, RZ ;  /* 0xffffffffd8d97810 */ /* 0x000fce0007ffe0ff */
.L_x_620:
[----:B------:R-:W-:Y:S01]  /*df80*/  ISETP.GE.AND P0, PT, R217, RZ, PT ;  /* 0x000000ffd900720c */ /* 0x000fe20003f06270 */
[----:B------:R-:W-:-:S12]  /*df90*/  ULDC.64 UR24, c[0x0][0x118] ;  /* 0x0000460000187ab9 */ /* 0x000fd80000000a00 */
[----:B------:R-:W-:Y:S05]  /*dfa0*/  @!P0 BRA `(.L_x_621) ;  /* 0x000039a000008947 */ /* 0x000fea0003800000 */
[----:B------:R-:W1:Y:S01]  /*dfb0*/  LDC.U8 R216, c[0x0][0x2d8] ;  /* 0x0000b600ffd87b82 */ /* 0x000e620000000000 */
[----:B------:R-:W-:Y:S01]  /*dfc0*/  IMAD.WIDE.U32 R228, R228, -0x326172a9, RZ ;  /* 0xcd9e8d57e4e47825 */ /* 0x000fe200078e00ff */
[----:B------:R-:W-:Y:S01]  /*dfd0*/  UMOV UR22, 0x5 ;  /* 0x0000000500167882 */ /* 0x000fe20000000000 */
[----:B------:R-:W-:Y:S01]  /*dfe0*/  MOV R3, R135 ;  /* 0x0000008700037202 */ /* 0x000fe20000000f00 */
[----:B------:R-:W-:Y:S01]  /*dff0*/  ULDC.64 UR4, c[0x0][0x1a0] ;  /* 0x0000680000047ab9 */ /* 0x000fe20000000a00 */
[----:B------:R-:W-:Y:S01]  /*e000*/  IMAD.WIDE.U32 R224, R230, -0x326172a9, RZ ;  /* 0xcd9e8d57e6e07825 */ /* 0x000fe200078e00ff */
[-C--:B------:R-:W-:Y:S01]  /*e010*/  LOP3.LUT R226, R229, R223.reuse, RZ, 0x3c, !PT ;  /* 0x000000dfe5e27212 */ /* 0x080fe200078e3cff */
[----:B------:R-:W-:Y:S01]  /*e020*/  USHF.L.U64.HI UR23, UR4, UR22, UR5 ;  /* 0x0000001604177299 */ /* 0x000fe20008010205 */
[----:B------:R-:W-:Y:S01]  /*e030*/  MOV R132, R136 ;  /* 0x0000008800847202 */ /* 0x000fe20000000f00 */
[----:B------:R-:W-:Y:S01]  /*e040*/  USHF.L.U32 UR26, UR4, 0x5, URZ ;  /* 0x00000005041a7899 */ /* 0x000fe2000800063f */
[----:B------:R-:W-:Y:S01]  /*e050*/  LOP3.LUT R223, R225, R223, RZ, 0x3c, !PT ;  /* 0x000000dfe1df7212 */ /* 0x000fe200078e3cff */
[----:B------:R-:W-:Y:S01]  /*e060*/  IMAD.WIDE.U32 R230, R222, -0x2daee0ad, RZ ;  /* 0xd2511f53dee67825 */ /* 0x000fe200078e00ff */
[----:B------:R-:W-:Y:S01]  /*e070*/  ULDC.64 UR4, c[0x0][0x198] ;  /* 0x0000660000047ab9 */ /* 0x000fe20000000a00 */
[----:B------:R-:W-:Y:S01]  /*e080*/  MOV R0, R133 ;  /* 0x0000008500007202 */ /* 0x000fe20000000f00 */
[----:B------:R-:W-:Y:S01]  /*e090*/  USHF.L.U64.HI UR5, UR4, UR22, UR5 ;  /* 0x0000001604057299 */ /* 0x000fe20008010205 */
[----:B------:R-:W-:Y:S01]  /*e0a0*/  MOV R2, R134 ;  /* 0x0000008600027202 */ /* 0x000fe20000000f00 */
[----:B------:R-:W-:Y:S01]  /*e0b0*/  IMAD.WIDE.U32 R226, R226, -0x2daee0ad, RZ ;  /* 0xd2511f53e2e27825 */ /* 0x000fe200078e00ff */
[----:B------:R-:W-:Y:S01]  /*e0c0*/  MOV R233, R235 ;  /* 0x000000eb00e97202 */ /* 0x000fe20000000f00 */
[----:B------:R-:W-:-:S02]  /*e0d0*/  USHF.L.U32 UR4, UR4, 0x5, URZ ;  /* 0x0000000504047899 */ /* 0x000fc4000800063f */
[----:B------:R-:W-:Y:S01]  /*e0e0*/  IMAD.WIDE.U32 R222, R223, -0x2daee0ad, RZ ;  /* 0xd2511f53dfde7825 */ /* 0x000fe200078e00ff */
[----:B-1----:R-:W-:Y:S01]  /*e0f0*/  PRMT R216, R216, 0x7054, R216 ;  /* 0x00007054d8d87816 */ /* 0x002fe200000000d8 */
[----:B------:R-:W-:Y:S05]  /*e100*/  BRA `(.L_x_622) ;  /* 0x0000019000007947 */ /* 0x000fea0003800000 */
.L_x_624:
        /* <DEDUP_REMOVED lines=25> */
.L_x_622:
        /* <DEDUP_REMOVED lines=24> */
[----:B------:R-:W2:Y:S07]  /*e420*/  LDSM.16.M88.4 R16, [R193+0x4000] ;  /* 0x00400000c110783b */ /* 0x000eae0000000200 */
        /* <DEDUP_REMOVED lines=8> */
[----:B------:R-:W1:Y:S03]  /*e4b0*/  LDSM.16.M88.4 R144, [R187+0x4000] ;  /* 0x00400000bb90783b */ /* 0x000e660000000200 */
        /* <DEDUP_REMOVED lines=81> */
.L_x_623:
        /* <DEDUP_REMOVED lines=105> */
[----:B------:R-:W-:Y:S01]  /*f060*/  FFMA.FTZ R152, R19, c[0x0][0x23c], -R173 ;  /* 0x00008f0013987a23 */ /* 0x000fe200000108ad */
        /* <DEDUP_REMOVED lines=88> */
[--C-:B------:R-:W-:Y:S01]  /*f5f0*/  FFMA.FTZ R243, R64, c[0x0][0x23c], -R175.reuse ;  /* 0x00008f0040f37a23 */ /* 0x100fe200000108af */
[----:B------:R-:W-:Y:S01]  /*f600*/  PRMT R142, R142, 0x5410, R12 ;  /* 0x000054108e8e7816 */ /* 0x000fe2000000000c */
[----:B------:R-:W-:Y:S01]  /*f610*/  FFMA.FTZ R247, R52, c[0x0][0x23c], -R175 ;  /* 0x00008f0034f77a23 */ /* 0x000fe200000108af */
[----:B------:R-:W-:Y:S01]  /*f620*/  SHF.R.U32.HI R151, RZ, 0x18, R14 ;  /* 0x00000018ff977819 */ /* 0x000fe2000001160e */
[----:B------:R-:W-:Y:S01]  /*f630*/  FFMA.FTZ R248, R54, c[0x0][0x23c], -R173 ;  /* 0x00008f0036f87a23 */ /* 0x000fe200000108ad */
[----:B------:R-:W-:Y:S01]  /*f640*/  PRMT R150, R150, 0x5410, R8 ;  /* 0x0000541096967816 */ /* 0x000fe20000000008 */
[--C-:B------:R-:W-:Y:S01]  /*f650*/  HSET2.LE.AND R142, R142, R216.reuse, PT ;  /* 0x000000d88e8e7233 */ /* 0x100fe20003803000 */
[----:B------:R-:W-:Y:S01]  /*f660*/  PRMT R151, R7, 0x5410, R151 ;  /* 0x0000541007977816 */ /* 0x000fe20000000097 */
[----:B------:R-:W-:Y:S01]  /*f670*/  FMUL.FTZ R8, R2, R124 ;  /* 0x0000007c02087220 */ /* 0x000fe20000410000 */
        /* <DEDUP_REMOVED lines=27> */
[----:B------:R-:W-:Y:S01]  /*f830*/  FFMA.FTZ R20, R20, c[0x0][0x23c], -R175 ;  /* 0x00008f0014147a23 */ /* 0x000fe200000108af */
[----:B------:R-:W-:Y:S01]  /*f840*/  PRMT R141, R141, 0x5410, R4 ;  /* 0x000054108d8d7816 */ /* 0x000fe20000000004 */
[----:B------:R-:W1:Y:S01]  /*f850*/  MUFU.EX2 R132, R132 ;  /* 0x0000008400847308 */ /* 0x000e620000000800 */
[----:B------:R-:W-:Y:S01]  /*f860*/  SHF.R.U32.HI R6, RZ, 0x8, R6 ;  /* 0x00000008ff067819 */ /* 0x000fe20000011606 */
[C---:B------:R-:W-:Y:S01]  /*f870*/  FMUL.FTZ R68, R2.reuse, R68 ;  /* 0x0000004402447220 */ /* 0x040fe20000410000 */
        /* <DEDUP_REMOVED lines=9> */
[----:B------:R-:W-:Y:S01]  /*f910*/  FMUL.FTZ R73, R2, R73 ;  /* 0x0000004902497220 */ /* 0x000fe20000410000 */
[----:B------:R-:W-:Y:S01]  /*f920*/  PRMT R149, R149, 0x5410, R5 ;  /* 0x0000541095957816 */ /* 0x000fe20000000005 */
[C---:B------:R-:W-:Y:S01]  /*f930*/  FMUL.FTZ R78, R3.reuse, R78 ;  /* 0x0000004e034e7220 */ /* 0x040fe20000410000 */
[----:B------:R-:W-:Y:S01]  /*f940*/  LOP3.LUT R142, R142, R4, RZ, 0xc0, !PT ;  /* 0x000000048e8e7212 */ /* 0x000fe200078ec0ff */
[--C-:B------:R-:W-:Y:S01]  /*f950*/  HSET2.LE.AND R148, R148, R216.reuse, PT ;  /* 0x000000d894947233 */ /* 0x100fe20003803000 */
[----:B------:R-:W-:Y:S01]  /*f960*/  F2FP.PACK_AB R6, R154, R153 ;  /* 0x000000999a06723e */ /* 0x000fe200000000ff */
[--C-:B------:R-:W-:Y:S01]  /*f970*/  HSET2.LE.AND R149, R149, R216.reuse, PT ;  /* 0x000000d895957233 */ /* 0x100fe20003803000 */
[----:B------:R-:W-:Y:S01]  /*f980*/  F2FP.PACK_AB R5, R156, R155 ;  /* 0x0000009b9c05723e */ /* 0x000fe200000000ff */
[----:B------:R-:W-:Y:S01]  /*f990*/  FMUL.FTZ R79, R3, R79 ;  /* 0x0000004f034f7220 */ /* 0x000fe20000410000 */
        /* <DEDUP_REMOVED lines=22> */
[----:B------:R-:W-:Y:S01]  /*fb00*/  FFMA.FTZ R242, R46, c[0x0][0x23c], -R167 ;  /* 0x00008f002ef27a23 */ /* 0x000fe200000108a7 */
[----:B------:R-:W-:Y:S01]  /*fb10*/  LOP3.LUT R120, R235, UR7, R170, 0x96, !PT ;  /* 0x00000007eb787c12 */ /* 0x000fe2000f8e96aa */
[--C-:B------:R-:W-:Y:S01]  /*fb20*/  FFMA.FTZ R245, R66, c[0x0][0x23c], -R173.reuse ;  /* 0x00008f0042f57a23 */ /* 0x100fe200000108ad */
[----:B------:R-:W-:Y:S01]  /*fb30*/  MUFU.EX2 R165, R165 ;  /* 0x000000a500a57308 */ /* 0x000fe20000000800 */
[-C--:B------:R-:W-:Y:S01]  /*fb40*/  HMMA.16816.F32 R4, R140, R144.reuse, R4 ;  /* 0x000000908c04723c */ /* 0x080fe20000001804 */
[C---:B------:R-:W-:Y:S02]  /*fb50*/  FMUL.FTZ R11, R0.reuse, R127 ;  /* 0x0000007f000b7220 */ /* 0x040fe40000410000 */
[--C-:B------:R-:W-:Y:S02]  /*fb60*/  FFMA.FTZ R170, R23, c[0x0][0x23c], -R173.reuse ;  /* 0x00008f0017aa7a23 */ /* 0x100fe400000108ad */
[----:B------:R-:W-:Y:S02]  /*fb70*/  FMUL.FTZ R23, R3, R111 ;  /* 0x0000006f03177220 */ /* 0x000fe40000410000 */
[C---:B------:R-:W-:Y:S01]  /*fb80*/  FMUL.FTZ R94, R0.reuse, R94 ;  /* 0x0000005e005e7220 */ /* 0x040fe20000410000 */
[C---:B------:R-:W-:Y:S01]  /*fb90*/  HMMA.16816.F32 R8, R148.reuse, R144, R8 ;  /* 0x000000909408723c */ /* 0x040fe20000001808 */
[----:B------:R2:W-:Y:S03]  /*fba0*/  MUFU.EX2 R144, R34 ;  /* 0x0000002200907308 */ /* 0x0005e60000000800 */
[C---:B------:R-:W-:Y:S02]  /*fbb0*/  FMUL.FTZ R14, R0.reuse, R122 ;  /* 0x0000007a000e7220 */ /* 0x040fe40000410000 */
[C---:B------:R-:W-:Y:S02]  /*fbc0*/  FMUL.FTZ R15, R0.reuse, R123 ;  /* 0x0000007b000f7220 */ /* 0x040fe40000410000 */
[----:B------:R-:W-:Y:S03]  /*fbd0*/  FFMA.FTZ R145, R35, c[0x0][0x23c], -R173 ;  /* 0x00008f0023917a23 */ /* 0x000fe600000108ad */
[----:B------:R-:W-:Y:S01]  /*fbe0*/  MUFU.EX2 R242, R242 ;  /* 0x000000f200f27308 */ /* 0x000fe20000000800 */
[C---:B------:R-:W-:Y:S01]  /*fbf0*/  FMUL.FTZ R35, R3.reuse, R115 ;  /* 0x0000007303237220 */ /* 0x040fe20000410000 */
[-C--:B------:R-:W-:Y:S01]  /*fc00*/  HMMA.16816.F32 R12, R148, R146.reuse, R12 ;  /* 0x00000092940c723c */ /* 0x080fe2000000180c */
[C---:B------:R-:W-:Y:S02]  /*fc10*/  FMUL.FTZ R95, R0.reuse, R95 ;  /* 0x0000005f005f7220 */ /* 0x040fe40000410000 */
        /* <DEDUP_REMOVED lines=12> */
[----:B------:R-:W-:Y:S02]  /*fce0*/  FMUL.FTZ R81, R2, R81 ;  /* 0x0000005102517220 */ /* 0x000fe40000410000 */
[C---:B------:R-:W-:Y:S02]  /*fcf0*/  FMUL.FTZ R82, R0.reuse, R82 ;  /* 0x0000005200527220 */ /* 0x040fe40000410000 */
[----:B------:R-:W-:Y:S01]  /*fd00*/  FMUL.FTZ R83, R0, R83 ;  /* 0x0000005300537220 */ /* 0x000fe20000410000 */
[C---:B------:R-:W-:Y:S01]  /*fd10*/  HMMA.16816.F32 R68, R148.reuse, R128, R68 ;  /* 0x000000809444723c */ /* 0x040fe20000001844 */
[----:B------:R-:W-:Y:S03]  /*fd20*/  IMAD.WIDE.U32 R120, R120, -0x2daee0ad, RZ ;  /* 0xd2511f5378787825 */ /* 0x000fe600078e00ff */
[----:B------:R-:W4:Y:S01]  /*fd30*/  MUFU.EX2 R145, R145 ;  /* 0x0000009100917308 */ /* 0x000f220000000800 */
[----:B------:R-:W-:Y:S01]  /*fd40*/  FFMA.FTZ R172, R25, c[0x0][0x23c], -R168 ;  /* 0x00008f0019ac7a23 */ /* 0x000fe200000108a8 */
[----:B------:R-:W-:Y:S01]  /*fd50*/  LOP3.LUT R118, R121, UR17, R176, 0x96, !PT ;  /* 0x0000001179767c12 */ /* 0x000fe2000f8e96b0 */
[----:B------:R-:W-:Y:S01]  /*fd60*/  FMUL.FTZ R25, R2, R105 ;  /* 0x0000006902197220 */ /* 0x000fe20000410000 */
[-C--:B------:R-:W-:Y:S01]  /*fd70*/  HMMA.16816.F32 R72, R148, R130.reuse, R72 ;  /* 0x000000829448723c */ /* 0x080fe20000001848 */
[----:B---3--:R-:W-:Y:S03]  /*fd80*/  FMUL.FTZ R20, R132, R108 ;  /* 0x0000006c84147220 */ /* 0x008fe60000410000 */
[--C-:B------:R-:W-:Y:S01]  /*fd90*/  FFMA.FTZ R174, R26, c[0x0][0x23c], -R167.reuse ;  /* 0x00008f001aae7a23 */ /* 0x100fe200000108a7 */
[----:B------:R-:W-:Y:S01]  /*fda0*/  SHF.R.U32.HI R119, RZ, 0x10, R120 ;  /* 0x00000010ff777819 */ /* 0x000fe20000011678 */
[----:B------:R-:W-:Y:S01]  /*fdb0*/  FMUL.FTZ R26, R0, R106 ;  /* 0x0000006a001a7220 */ /* 0x000fe20000410000 */
[----:B------:R-:W-:Y:S01]  /*fdc0*/  MUFU.EX2 R172, R172 ;  /* 0x000000ac00ac7308 */ /* 0x000fe20000000800 */
[C---:B------:R-:W-:Y:S01]  /*fdd0*/  HMMA.16816.F32 R20, R140.reuse, R130, R20 ;  /* 0x000000828c14723c */ /* 0x040fe20000001814 */
[----:B------:R-:W-:Y:S03]  /*fde0*/  FMUL.FTZ R77, R132, R77 ;  /* 0x0000004d844d7220 */ /* 0x000fe60000410000 */
[----:B------:R-:W-:Y:S04]  /*fdf0*/  IMAD.WIDE.U32 R116, R116, -0x2daee0ad, RZ ;  /* 0xd2511f5374747825 */ /* 0x000fe800078e00ff */
[----:B------:R-:W-:Y:S01]  /*fe00*/  FFMA.FTZ R177, R28, c[0x0][0x23c], -R168 ;  /* 0x00008f001cb17a23 */ /* 0x000fe200000108a8 */
[----:B------:R-:W-:Y:S01]  /*fe10*/  LOP3.LUT R108, R116, 0xffff, RZ, 0xc0, !PT ;  /* 0x0000ffff746c7812 */ /* 0x000fe200078ec0ff */
[----:B------:R-:W-:Y:S01]  /*fe20*/  MUFU.EX2 R174, R174 ;  /* 0x000000ae00ae7308 */ /* 0x000fe20000000800 */
[-C--:B--2---:R-:W-:Y:S01]  /*fe30*/  HMMA.16816.F32 R76, R140, R112.reuse, R76 ;  /* 0x000000708c4c723c */ /* 0x084fe2000000184c */
[----:B------:R-:W-:Y:S01]  /*fe40*/  SHF.R.U32.HI R109, RZ, 0x10, R116 ;  /* 0x00000010ff6d7819 */ /* 0x000fe20000011674 */
[----:B------:R-:W-:Y:S01]  /*fe50*/  FMUL.FTZ R28, R132, R100 ;  /* 0x00000064841c7220 */ /* 0x000fe20000410000 */
[----:B------:R-:W-:Y:S01]  /*fe60*/  SHF.R.U32.HI R108, RZ, 0x8, R108 ;  /* 0x00000008ff6c7819 */ /* 0x000fe2000001166c */
[C---:B------:R-:W-:Y:S01]  /*fe70*/  FMUL.FTZ R88, R2.reuse, R88 ;  /* 0x0000005802587220 */ /* 0x040fe20000410000 */
[----:B------:R-:W-:Y:S01]  /*fe80*/  LOP3.LUT R109, R109, 0xff, RZ, 0xc0, !PT ;  /* 0x000000ff6d6d7812 */ /* 0x000fe200078ec0ff */
[----:B------:R-:W-:Y:S01]  /*fe90*/  FMUL.FTZ R89, R2, R89 ;  /* 0x0000005902597220 */ /* 0x000fe20000410000 */
[----:B------:R-:W-:Y:S01]  /*fea0*/  LOP3.LUT R178, R117, UR17, R178, 0x96, !PT ;  /* 0x0000001175b27c12 */ /* 0x000fe2000f8e96b2 */
[C---:B------:R-:W-:Y:S01]  /*feb0*/  HMMA.16816.F32 R80, R148.reuse, R112, R80 ;  /* 0x000000709450723c */ /* 0x040fe20000001850 */
[----:B------:R-:W-:Y:S01]  /*fec0*/  FFMA.FTZ R171, R24, c[0x0][0x23c], -R168 ;  /* 0x00008f0018ab7a23 */ /* 0x000fe200000108a8 */
[----:B------:R-:W-:Y:S02]  /*fed0*/  MUFU.EX2 R147, R147 ;  /* 0x0000009300937308 */ /* 0x000fe40000000800 */
[----:B------:R-:W-:Y:S01]  /*fee0*/  LOP3.LUT R24, R120, 0xffff, RZ, 0xc0, !PT ;  /* 0x0000ffff78187812 */ /* 0x000fe200078ec0ff */
[--C-:B------:R-:W-:Y:S01]  /*fef0*/  FFMA.FTZ R176, R27, c[0x0][0x23c], -R167.reuse ;  /* 0x00008f001bb07a23 */ /* 0x100fe200000108a7 */
[----:B------:R-:W-:Y:S01]  /*ff00*/  LOP3.LUT R117, R116, 0xff, RZ, 0xc0, !PT ;  /* 0x000000ff74757812 */ /* 0x000fe200078ec0ff */
[----:B------:R-:W-:Y:S01]  /*ff10*/  FMUL.FTZ R27, R0, R107 ;  /* 0x0000006b001b7220 */ /* 0x000fe20000410000 */
[----:B------:R-:W-:Y:S01]  /*ff20*/  SHF.R.U32.HI R113, RZ, 0x8, R24 ;  /* 0x00000008ff717819 */ /* 0x000fe20000011618 */
[----:B------:R-:W-:Y:S03]  /*ff30*/  FMUL.FTZ R24, R2, R104 ;  /* 0x0000006802187220 */ /* 0x000fe60000410000 */
[----:B------:R-:W-:Y:S01]  /*ff40*/  PRMT R117, R117, 0x5410, R108 ;  /* 0x0000541075757816 */ /* 0x000fe2000000006c */
[----:B------:R-:W2:Y:S01]  /*ff50*/  MUFU.EX2 R171, R171 ;  /* 0x000000ab00ab7308 */ /* 0x000ea20000000800 */
[----:B------:R-:W-:Y:S01]  /*ff60*/  LOP3.LUT R106, R178, 0xff, RZ, 0xc0, !PT ;  /* 0x000000ffb26a7812 */ /* 0x000fe200078ec0ff */
[----:B------:R-:W-:Y:S01]  /*ff70*/  FMUL.FTZ R90, R0, R90 ;  /* 0x0000005a005a7220 */ /* 0x000fe20000410000 */
[-C--:B------:R-:W-:Y:S01]  /*ff80*/  HMMA.16816.F32 R24, R148, R114.reuse, R24 ;  /* 0x000000729418723c */ /* 0x080fe20000001818 */
[C---:B------:R-:W-:Y:S01]  /*ff90*/  FMUL.FTZ R84, R132.reuse, R84 ;  /* 0x0000005484547220 */ /* 0x040fe20000410000 */
[----:B------:R-:W-:Y:S01]  /*ffa0*/  SHF.R.U32.HI R116, RZ, 0x18, R116 ;  /* 0x00000018ff747819 */ /* 0x000fe20000011674 */
[----:B------:R-:W-:Y:S01]  /*ffb0*/  FMUL.FTZ R85, R132, R85 ;  /* 0x0000005584557220 */ /* 0x000fe20000410000 */
[----:B------:R-:W-:Y:S01]  /*ffc0*/  LOP3.LUT R121, R120, 0xff, RZ, 0xc0, !PT ;  /* 0x000000ff78797812 */ /* 0x000fe200078ec0ff */
[C---:B------:R-:W-:Y:S01]  /*ffd0*/  FMUL.FTZ R86, R3.reuse, R86 ;  /* 0x0000005603567220 */ /* 0x040fe20000410000 */
[----:B------:R-:W-:Y:S01]  /*ffe0*/  SHF.R.U32.HI R120, RZ, 0x18, R120 ;  /* 0x00000018ff787819 */ /* 0x000fe20000011678 */
[----:B------:R-:W-:Y:S01]  /*fff0*/  FMUL.FTZ R87, R3, R87 ;  /* 0x0000005703577220 */ /* 0x000fe20000410000 */
[----:B------:R-:W-:Y:S01]  /*10000*/  PRMT R116, R109, 0x5410, R116 ;  /* 0x000054106d747816 */ /* 0x000fe20000000074 */
[----:B------:R-:W3:Y:S01]  /*10010*/  MUFU.EX2 R176, R176 ;  /* 0x000000b000b07308 */ /* 0x000ee20000000800 */
[----:B------:R-:W5:Y:S02]  /*10020*/  LDSM.16.MT88.4 R108, [R184+0x6000] ;  /* 0x00600000b86c783b */ /* 0x000f640000004200 */
[----:B------:R-:W-:Y:S01]  /*10030*/  SHF.R.U32.HI R105, RZ, 0x18, R178 ;  /* 0x00000018ff697819 */ /* 0x000fe200000116b2 */
[----:B------:R-:W-:Y:S01]  /*10040*/  FMUL.FTZ R91, R0, R91 ;  /* 0x0000005b005b7220 */ /* 0x000fe20000410000 */
[C---:B------:R-:W-:Y:S01]  /*10050*/  HMMA.16816.F32 R84, R140.reuse, R114, R84 ;  /* 0x000000728c54723c */ /* 0x040fe20000001854 */
[----:B------:R-:W-:Y:S01]  /*10060*/  LOP3.LUT R112, R119, 0xff, RZ, 0xc0, !PT ;  /* 0x000000ff77707812 */ /* 0x000fe200078ec0ff */
[----:B------:R-:W-:Y:S01]  /*10070*/  FFMA.FTZ R29, R29, c[0x0][0x23c], -R168 ;  /* 0x00008f001d1d7a23 */ /* 0x000fe200000108a8 */
[----:B------:R-:W-:Y:S01]  /*10080*/  SHF.R.U32.HI R107, RZ, 0x10, R118 ;  /* 0x00000010ff6b7819 */ /* 0x000fe20000011676 */
[--C-:B------:R-:W-:Y:S01]  /*10090*/  FFMA.FTZ R179, R30, c[0x0][0x23c], -R167.reuse ;  /* 0x00008f001eb37a23 */ /* 0x100fe200000108a7 */
[----:B------:R-:W-:Y:S01]  /*100a0*/  PRMT R112, R112, 0x5410, R120 ;  /* 0x0000541070707816 */ /* 0x000fe20000000078 */
[----:B------:R-:W-:Y:S01]  /*100b0*/  FMUL.FTZ R30, R3, R102 ;  /* 0x00000066031e7220 */ /* 0x000fe20000410000 */
[----:B------:R-:W-:Y:S01]  /*100c0*/  SHF.R.U32.HI R120, RZ, 0x10, R178 ;  /* 0x00000010ff787819 */ /* 0x000fe200000116b2 */
[----:B------:R-:W-:Y:S01]  /*100d0*/  FFMA.FTZ R234, R31, c[0x0][0x23c], -R167 ;  /* 0x00008f001fea7a23 */ /* 0x000fe200000108a7 */
[----:B------:R-:W-:Y:S01]  /*100e0*/  LOP3.LUT R114, R178, 0xffff, RZ, 0xc0, !PT ;  /* 0x0000ffffb2727812 */ /* 0x000fe200078ec0ff */
[----:B------:R-:W-:Y:S02]  /*100f0*/  MUFU.EX2 R169, R169 ;  /* 0x000000a900a97308 */ /* 0x000fe40000000800 */
[C---:B------:R-:W-:Y:S01]  /*10100*/  LOP3.LUT R119, R118.reuse, 0xffff, RZ, 0xc0, !PT ;  /* 0x0000ffff76777812 */ /* 0x040fe200078ec0ff */
[----:B------:R-:W-:Y:S01]  /*10110*/  FMUL.FTZ R31, R3, R103 ;  /* 0x00000067031f7220 */ /* 0x000fe20000410000 */
[----:B------:R-:W-:Y:S01]  /*10120*/  LOP3.LUT R104, R118, 0xff, RZ, 0xc0, !PT ;  /* 0x000000ff76687812 */ /* 0x000fe200078ec0ff */
[--C-:B------:R-:W-:Y:S01]  /*10130*/  HSET2.LE.AND R102, R117, R216.reuse, PT ;  /* 0x000000d875667233 */ /* 0x100fe20003803000 */
[----:B------:R-:W-:Y:S01]  /*10140*/  LOP3.LUT R107, R107, 0xff, RZ, 0xc0, !PT ;  /* 0x000000ff6b6b7812 */ /* 0x000fe200078ec0ff */
[--C-:B------:R-:W-:Y:S01]  /*10150*/  HSET2.LE.AND R103, R116, R216.reuse, PT ;  /* 0x000000d874677233 */ /* 0x100fe20003803000 */
[----:B------:R-:W-:Y:S01]  /*10160*/  SHF.R.U32.HI R115, RZ, 0x18, R118 ;  /* 0x00000018ff737819 */ /* 0x000fe20000011676 */
[--C-:B------:R-:W-:Y:S01]  /*10170*/  FFMA.FTZ R235, R48, c[0x0][0x23c], -R175.reuse ;  /* 0x00008f0030eb7a23 */ /* 0x100fe200000108af */
[----:B------:R5:W-:Y:S01]  /*10180*/  MUFU.EX2 R178, R29 ;  /* 0x0000001d00b27308 */ /* 0x000be20000000800 */
[----:B------:R-:W-:Y:S01]  /*10190*/  SHF.R.U32.HI R114, RZ, 0x8, R114 ;  /* 0x00000008ff727819 */ /* 0x000fe20000011672 */
[----:B------:R-:W-:Y:S01]  /*101a0*/  FFMA.FTZ R236, R49, c[0x0][0x23c], -R175 ;  /* 0x00008f0031ec7a23 */ /* 0x000fe200000108af */
[----:B------:R-:W-:Y:S01]  /*101b0*/  SHF.R.U32.HI R118, RZ, 0x8, R119 ;  /* 0x00000008ff767819 */ /* 0x000fe20000011677 */
[--C-:B------:R-:W-:Y:S01]  /*101c0*/  FFMA.FTZ R116, R50, c[0x0][0x23c], -R173.reuse ;  /* 0x00008f0032747a23 */ /* 0x100fe200000108ad */
[----:B------:R-:W-:Y:S01]  /*101d0*/  PRMT R100, R106, 0x5410, R114 ;  /* 0x000054106a647816 */ /* 0x000fe20000000072 */
[----:B------:R-:W-:Y:S01]  /*101e0*/  FMUL.FTZ R50, R3, R98 ;  /* 0x0000006203327220 */ /* 0x000fe20000410000 */
[----:B------:R-:W-:Y:S01]  /*101f0*/  PRMT R118, R104, 0x5410, R118 ;  /* 0x0000541068767816 */ /* 0x000fe20000000076 */
[----:B------:R-:W-:Y:S01]  /*10200*/  FFMA.FTZ R114, R51, c[0x0][0x23c], -R173 ;  /* 0x00008f0033727a23 */ /* 0x000fe200000108ad */
[----:B------:R-:W-:Y:S01]  /*10210*/  PRMT R115, R107, 0x5410, R115 ;  /* 0x000054106b737816 */ /* 0x000fe20000000073 */
[----:B------:R-:W5:Y:S01]  /*10220*/  MUFU.EX2 R170, R170 ;  /* 0x000000aa00aa7308 */ /* 0x000f620000000800 */
[----:B-1----:R-:W-:Y:S01]  /*10230*/  F2FP.PACK_AB R49, R166, R165 ;  /* 0x000000a5a631723e */ /* 0x002fe200000000ff */
[----:B------:R-:W-:Y:S01]  /*10240*/  FMUL.FTZ R51, R3, R99 ;  /* 0x0000006303337220 */ /* 0x000fe20000410000 */
[----:B----4-:R-:W-:Y:S01]  /*10250*/  F2FP.PACK_AB R48, R145, R144 ;  /* 0x000000909130723e */ /* 0x010fe200000000ff */
[--C-:B------:R-:W-:Y:S01]  /*10260*/  HSET2.LE.AND R100, R100, R216.reuse, PT ;  /* 0x000000d864647233 */ /* 0x100fe20003803000 */
[----:B------:R-:W-:Y:S01]  /*10270*/  LOP3.LUT R102, R102, R49, RZ, 0xc0, !PT ;  /* 0x0000003166667212 */ /* 0x000fe200078ec0ff */
[C---:B------:R-:W-:Y:S01]  /*10280*/  FMUL.FTZ R49, R132.reuse, R97 ;  /* 0x0000006184317220 */ /* 0x040fe20000410000 */
[----:B------:R-:W-:Y:S01]  /*10290*/  LOP3.LUT R103, R103, R48, RZ, 0xc0, !PT ;  /* 0x0000003067677212 */ /* 0x000fe200078ec0ff */
[----:B------:R-:W-:Y:S01]  /*102a0*/  FMUL.FTZ R48, R132, R96 ;  /* 0x0000006084307220 */ /* 0x000fe20000410000 */
[----:B--2---:R-:W-:Y:S01]  /*102b0*/  F2FP.PACK_AB R96, R172, R171 ;  /* 0x000000abac60723e */ /* 0x004fe200000000ff */
[----:B------:R-:W1:Y:S01]  /*102c0*/  MUFU.EX2 R177, R177 ;  /* 0x000000b100b17308 */ /* 0x000e620000000800 */
[----:B---3--:R-:W-:Y:S01]  /*102d0*/  F2FP.PACK_AB R97, R176, R174 ;  /* 0x000000aeb061723e */ /* 0x008fe200000000ff */
[--C-:B------:R-:W-:Y:S01]  /*102e0*/  FFMA.FTZ R62, R62, c[0x0][0x23c], -R167.reuse ;  /* 0x00008f003e3e7a23 */ /* 0x100fe200000108a7 */
[----:B------:R-:W-:Y:S01]  /*102f0*/  F2FP.PACK_AB R99, R147, R146 ;  /* 0x000000929363723e */ /* 0x000fe200000000ff */
[----:B-----5:R-:W-:Y:S01]  /*10300*/  FMUL.FTZ R29, R132, R101 ;  /* 0x00000065841d7220 */ /* 0x020fe20000410000 */
[----:B------:R-:W-:Y:S01]  /*10310*/  LOP3.LUT R101, R120, 0xff, RZ, 0xc0, !PT ;  /* 0x000000ff78657812 */ /* 0x000fe200078ec0ff */
[----:B------:R-:W-:Y:S01]  /*10320*/  FFMA.FTZ R58, R58, c[0x0][0x23c], -R167 ;  /* 0x00008f003a3a7a23 */ /* 0x000fe200000108a7 */
[----:B------:R-:W-:Y:S01]  /*10330*/  PRMT R113, R121, 0x5410, R113 ;  /* 0x0000541079717816 */ /* 0x000fe20000000071 */
[----:B------:R-:W-:Y:S01]  /*10340*/  FFMA.FTZ R59, R59, c[0x0][0x23c], -R167 ;  /* 0x00008f003b3b7a23 */ /* 0x000fe200000108a7 */
[----:B------:R-:W-:Y:S01]  /*10350*/  PRMT R101, R101, 0x5410, R105 ;  /* 0x0000541065657816 */ /* 0x000fe20000000069 */
[----:B------:R-:W-:Y:S01]  /*10360*/  MUFU.EX2 R179, R179 ;  /* 0x000000b300b37308 */ /* 0x000fe20000000800 */
[-C--:B------:R-:W-:Y:S01]  /*10370*/  HMMA.16816.F32 R28, R140, R108.reuse, R28 ;  /* 0x0000006c8c1c723c */ /* 0x080fe2000000181c */
[----:B------:R-:W2:Y:S01]  /*10380*/  LDSM.16.MT88.4 R104, [R188+0x6800] ;  /* 0x00680000bc68783b */ /* 0x000ea20000004200 */
[----:B------:R-:W-:Y:S01]  /*10390*/  LOP3.LUT R100, R100, R99, RZ, 0xc0, !PT ;  /* 0x0000006364647212 */ /* 0x000fe200078ec0ff */
[--C-:B------:R-:W-:Y:S01]  /*103a0*/  HSET2.LE.AND R99, R112, R216.reuse, PT ;  /* 0x000000d870637233 */ /* 0x100fe20003803000 */
[----:B------:R-:W-:Y:S01]  /*103b0*/  F2FP.PACK_AB R98, R170, R169 ;  /* 0x000000a9aa62723e */ /* 0x000fe200000000ff */
[--C-:B------:R-:W-:Y:S01]  /*103c0*/  HSET2.LE.AND R101, R101, R216.reuse, PT ;  /* 0x000000d865657233 */ /* 0x100fe20003803000 */
[--C-:B------:R-:W-:Y:S02]  /*103d0*/  FFMA.FTZ R56, R56, c[0x0][0x23c], -R168.reuse ;  /* 0x00008f0038387a23 */ /* 0x100fe400000108a8 */
[C---:B------:R-:W-:Y:S01]  /*103e0*/  HMMA.16816.F32 R88, R148.reuse, R108, R88 ;  /* 0x0000006c9458723c */ /* 0x040fe20000001858 */
[----:B------:R-:W3:Y:S03]  /*103f0*/  MUFU.EX2 R234, R234 ;  /* 0x000000ea00ea7308 */ /* 0x000ee60000000800 */
[----:B------:R-:W-:Y:S01]  /*10400*/  LOP3.LUT R101, R101, R98, RZ, 0xc0, !PT ;  /* 0x0000006265657212 */ /* 0x000fe200078ec0ff */
[--C-:B------:R-:W-:Y:S01]  /*10410*/  HSET2.LE.AND R98, R113, R216.reuse, PT ;  /* 0x000000d871627233 */ /* 0x100fe20003803000 */
[----:B-1----:R-:W-:Y:S01]  /*10420*/  F2FP.PACK_AB R113, R178, R177 ;  /* 0x000000b1b271723e */ /* 0x002fe200000000ff */
[--C-:B------:R-:W-:Y:S01]  /*10430*/  HSET2.LE.AND R109, R118, R216.reuse, PT ;  /* 0x000000d8766d7233 */ /* 0x100fe20003803000 */
[-C--:B------:R-:W-:Y:S01]  /*10440*/  HMMA.16816.F32 R92, R148, R110.reuse, R92 ;  /* 0x0000006e945c723c */ /* 0x080fe2000000185c */
[--C-:B------:R-:W-:Y:S02]  /*10450*/  HSET2.LE.AND R108, R115, R216.reuse, PT ;  /* 0x000000d8736c7233 */ /* 0x100fe40003803000 */
[----:B------:R1:W-:Y:S01]  /*10460*/  MUFU.EX2 R148, R116 ;  /* 0x0000007400947308 */ /* 0x0003e20000000800 */
[----:B------:R-:W-:Y:S01]  /*10470*/  LOP3.LUT R96, R109, R96, RZ, 0xc0, !PT ;  /* 0x000000606d607212 */ /* 0x000fe200078ec0ff */
[--C-:B------:R-:W-:Y:S01]  /*10480*/  FFMA.FTZ R57, R57, c[0x0][0x23c], -R168.reuse ;  /* 0x00008f0039397a23 */ /* 0x100fe200000108a8 */
[----:B------:R-:W-:Y:S01]  /*10490*/  LOP3.LUT R97, R108, R97, RZ, 0xc0, !PT ;  /* 0x000000616c617212 */ /* 0x000fe200078ec0ff */
[----:B------:R-:W-:Y:S01]  /*104a0*/  FFMA.FTZ R149, R39, c[0x0][0x23c], -R173 ;  /* 0x00008f0027957a23 */ /* 0x000fe200000108ad */
[----:B------:R-:W-:Y:S01]  /*104b0*/  HMMA.16816.F32 R48, R140, R110, R48 ;  /* 0x0000006e8c30723c */ /* 0x000fe20000001830 */
[----:B------:R-:W4:Y:S03]  /*104c0*/  LDSM.16.MT88.4 R108, [R186+0x6800] ;  /* 0x00680000ba6c783b */ /* 0x000f260000004200 */
[----:B------:R-:W-:Y:S01]  /*104d0*/  LOP3.LUT R98, R98, R113, RZ, 0xc0, !PT ;  /* 0x0000007162627212 */ /* 0x000fe200078ec0ff */
[--C-:B------:R-:W-:Y:S01]  /*104e0*/  FFMA.FTZ R151, R41, c[0x0][0x23c], -R168.reuse ;  /* 0x00008f0029977a23 */ /* 0x100fe200000108a8 */
[----:B------:R-:W-:Y:S01]  /*104f0*/  MUFU.EX2 R140, R114 ;  /* 0x00000072008c7308 */ /* 0x000fe20000000800 */
[----:B------:R-:W-:Y:S01]  /*10500*/  FFMA.FTZ R141, R36, c[0x0][0x23c], -R175 ;  /* 0x00008f00248d7a23 */ /* 0x000fe200000108af */
[----:B---3--:R-:W-:Y:S01]  /*10510*/  F2FP.PACK_AB R112, R234, R179 ;  /* 0x000000b3ea70723e */ /* 0x008fe200000000ff */
[----:B------:R-:W-:Y:S03]  /*10520*/  FFMA.FTZ R143, R38, c[0x0][0x23c], -R173 ;  /* 0x00008f00268f7a23 */ /* 0x000fe600000108ad */
[----:B------:R-:W-:Y:S01]  /*10530*/  LOP3.LUT R99, R99, R112, RZ, 0xc0, !PT ;  /* 0x0000007063637212 */ /* 0x000fe200078ec0ff */
[--C-:B------:R-:W-:Y:S03]  /*10540*/  FFMA.FTZ R142, R37, c[0x0][0x23c], -R175.reuse ;  /* 0x00008f00258e7a23 */ /* 0x100fe600000108af */
[----:B------:R-:W-:Y:S01]  /*10550*/  MUFU.EX2 R141, R141 ;  /* 0x0000008d008d7308 */ /* 0x000fe20000000800 */
[-C--:B--2---:R-:W-:Y:S01]  /*10560*/  HMMA.16816.F32 R4, R100, R104.reuse, R4 ;  /* 0x000000686404723c */ /* 0x084fe20000001804 */
[----:B------:R-:W-:Y:S02]  /*10570*/  FFMA.FTZ R175, R53, c[0x0][0x23c], -R175 ;  /* 0x00008f0035af7a23 */ /* 0x000fe400000108af */
[--C-:B------:R-:W-:Y:S02]  /*10580*/  FFMA.FTZ R150, R40, c[0x0][0x23c], -R168.reuse ;  /* 0x00008f0028967a23 */ /* 0x100fe400000108a8 */
[----:B------:R-:W-:Y:S02]  /*10590*/  FFMA.FTZ R173, R55, c[0x0][0x23c], -R173 ;  /* 0x00008f0037ad7a23 */ /* 0x000fe400000108ad */
[----:B------:R-:W-:Y:S01]  /*105a0*/  FFMA.FTZ R60, R60, c[0x0][0x23c], -R168 ;  /* 0x00008f003c3c7a23 */ /* 0x000fe200000108a8 */
[C---:B------:R-:W-:Y:S01]  /*105b0*/  HMMA.16816.F32 R8, R96.reuse, R104, R8 ;  /* 0x000000686008723c */ /* 0x040fe20000001808 */
[----:B------:R-:W2:Y:S03]  /*105c0*/  MUFU.EX2 R142, R142 ;  /* 0x0000008e008e7308 */ /* 0x000ea60000000800 */
[----:B------:R-:W-:Y:S02]  /*105d0*/  FFMA.FTZ R153, R132, R221, R153 ;  /* 0x000000dd84997223 */ /* 0x000fe40000010099 */
[----:B------:R-:W-:Y:S02]  /*105e0*/  FFMA.FTZ R155, R3, R220, R155 ;  /* 0x000000dc039b7223 */ /* 0x000fe4000001009b */
[-C--:B------:R-:W-:Y:S01]  /*105f0*/  HMMA.16816.F32 R12, R96, R106.reuse, R12 ;  /* 0x0000006a600c723c */ /* 0x080fe2000000180c */
[----:B------:R-:W-:Y:S02]  /*10600*/  IMAD.WIDE.U32 R104, R237, -0x326172a9, RZ ;  /* 0xcd9e8d57ed687825 */ /* 0x000fe400078e00ff */
[----:B------:R-:W-:Y:S02]  /*10610*/  MUFU.EX2 R235, R235 ;  /* 0x000000eb00eb7308 */ /* 0x000fe40000000800 */
[----:B------:R-:W-:Y:S01]  /*10620*/  FFMA.FTZ R237, R42, c[0x0][0x23c], -R167 ;  /* 0x00008f002aed7a23 */ /* 0x000fe200000108a7 */
[----:B-1----:R-:W-:Y:S01]  /*10630*/  LOP3.LUT R116, R105, UR15, R228, 0x96, !PT ;  /* 0x0000000f69747c12 */ /* 0x002fe2000f8e96e4 */
[----:B------:R-:W-:Y:S01]  /*10640*/  FFMA.FTZ R161, R2, R219, R161 ;  /* 0x000000db02a17223 */ /* 0x000fe200000100a1 */
[C---:B------:R-:W-:Y:S01]  /*10650*/  HMMA.16816.F32 R16, R100.reuse, R106, R16 ;  /* 0x0000006a6410723c */ /* 0x040fe20000001810 */
[----:B------:R-:W-:Y:S03]  /*10660*/  LOP3.LUT R36, R241, UR13, R104, 0x96, !PT ;  /* 0x0000000df1247c12 */ /* 0x000fe6000f8e9668 */
[----:B------:R-:W-:Y:S01]  /*10670*/  LOP3.LUT R112, R105, UR15, R224, 0x96, !PT ;  /* 0x0000000f69707c12 */ /* 0x000fe2000f8e96e0 */
[----:B------:R-:W-:Y:S01]  /*10680*/  IMAD.WIDE.U32 R116, R116, -0x2daee0ad, RZ ;  /* 0xd2511f5374747825 */ /* 0x000fe200078e00ff */
[----:B------:R-:W-:Y:S01]  /*10690*/  LOP3.LUT R38, R239, UR13, R104, 0x96, !PT ;  /* 0x0000000def267c12 */ /* 0x000fe2000f8e9668 */
[----:B------:R-:W-:Y:S01]  /*106a0*/  MUFU.EX2 R237, R237 ;  /* 0x000000ed00ed7308 */ /* 0x000fe20000000800 */
[-C--:B----4-:R-:W-:Y:S01]  /*106b0*/  HMMA.16816.F32 R32, R100, R108.reuse, R32 ;  /* 0x0000006c6420723c */ /* 0x090fe20000001820 */
[----:B------:R-:W1:Y:S03]  /*106c0*/  LDSM.16.MT88.4 R104, [R185+0x6800] ;  /* 0x00680000b968783b */ /* 0x000e660000004200 */
[----:B------:R-:W-:Y:S01]  /*106d0*/  IMAD.WIDE.U32 R36, R36, -0x2daee0ad, RZ ;  /* 0xd2511f5324247825 */ /* 0x000fe200078e00ff */
[----:B------:R-:W-:Y:S02]  /*106e0*/  LOP3.LUT R113, R117, UR12, R226, 0x96, !PT ;  /* 0x0000000c75717c12 */ /* 0x000fe4000f8e96e2 */
[----:B--2---:R-:W-:Y:S01]  /*106f0*/  F2FP.PACK_AB R64, R142, R141 ;  /* 0x0000008d8e40723e */ /* 0x004fe200000000ff */
[C---:B------:R-:W-:Y:S01]  /*10700*/  HMMA.16816.F32 R68, R96.reuse, R108, R68 ;  /* 0x0000006c6044723c */ /* 0x040fe20000001844 */
[----:B------:R-:W-:Y:S01]  /*10710*/  IMAD.WIDE.U32 R118, R112, -0x2daee0ad, RZ ;  /* 0xd2511f5370767825 */ /* 0x000fe200078e00ff */
[----:B------:R-:W2:Y:S02]  /*10720*/  MUFU.EX2 R236, R236 ;  /* 0x000000ec00ec7308 */ /* 0x000ea40000000800 */
[----:B------:R-:W-:Y:S01]  /*10730*/  LOP3.LUT R116, R37, UR10, R116, 0x96, !PT ;  /* 0x0000000a25747c12 */ /* 0x000fe2000f8e9674 */
[----:B------:R-:W-:Y:S01]  /*10740*/  IMAD.WIDE.U32 R38, R38, -0x2daee0ad, RZ ;  /* 0xd2511f5326267825 */ /* 0x000fe200078e00ff */
[----:B------:R-:W-:Y:S02]  /*10750*/  LOP3.LUT R37, R119, UR12, R222, 0x96, !PT ;  /* 0x0000000c77257c12 */ /* 0x000fe4000f8e96de */
[-C--:B------:R-:W-:Y:S01]  /*10760*/  HMMA.16816.F32 R72, R96, R110.reuse, R72 ;  /* 0x0000006e6048723c */ /* 0x080fe20000001848 */
[----:B------:R-:W-:Y:S03]  /*10770*/  IMAD.WIDE.U32 R116, R116, -0x326172a9, RZ ;  /* 0xcd9e8d5774747825 */ /* 0x000fe600078e00ff */
[----:B------:R-:W-:Y:S01]  /*10780*/  LOP3.LUT R112, R39, UR10, R118, 0x96, !PT ;  /* 0x0000000a27707c12 */ /* 0x000fe2000f8e9676 */
[----:B------:R-:W-:Y:S01]  /*10790*/  IMAD.WIDE.U32 R114, R113, -0x326172a9, RZ ;  /* 0xcd9e8d5771727825 */ /* 0x000fe200078e00ff */
[----:B------:R-:W-:Y:S02]  /*107a0*/  MUFU.EX2 R150, R150 ;  /* 0x0000009600967308 */ /* 0x000fe40000000800 */
[C---:B------:R-:W-:Y:S01]  /*107b0*/  HMMA.16816.F32 R20, R100.reuse, R110, R20 ;  /* 0x0000006e6414723c */ /* 0x040fe20000001814 */
[----:B------:R-:W-:Y:S03]  /*107c0*/  IMAD.WIDE.U32 R118, R37, -0x326172a9, RZ ;  /* 0xcd9e8d5725767825 */ /* 0x000fe600078e00ff */
[----:B------:R-:W-:Y:S01]  /*107d0*/  LOP3.LUT R114, R117, UR9, R114, 0x96, !PT ;  /* 0x0000000975727c12 */ /* 0x000fe2000f8e9672 */
[----:B------:R-:W-:Y:S01]  /*107e0*/  IMAD.WIDE.U32 R112, R112, -0x326172a9, RZ ;  /* 0xcd9e8d5770707825 */ /* 0x000fe200078e00ff */
[----:B------:R-:W-:Y:S02]  /*107f0*/  LOP3.LUT R240, R115, UR11, R240, 0x96, !PT ;  /* 0x0000000b73f07c12 */ /* 0x000fe4000f8e96f0 */
[----:B------:R-:W-:Y:S01]  /*10800*/  LOP3.LUT R238, R119, UR11, R238, 0x96, !PT ;  /* 0x0000000b77ee7c12 */ /* 0x000fe2000f8e96ee */
[----:B------:R-:W-:Y:S01]  /*10810*/  IMAD.WIDE.U32 R114, R114, -0x2daee0ad, RZ ;  /* 0xd2511f5372727825 */ /* 0x000fe200078e00ff */
[----:B------:R-:W3:Y:S02]  /*10820*/  MUFU.EX2 R151, R151 ;  /* 0x0000009700977308 */ /* 0x000ee40000000800 */
[----:B------:R-:W-:Y:S01]  /*10830*/  LOP3.LUT R108, R113, UR9, R118, 0x96, !PT ;  /* 0x00000009716c7c12 */ /* 0x000fe2000f8e9676 */
[----:B------:R-:W-:Y:S01]  /*10840*/  IMAD.WIDE.U32 R240, R240, -0x2daee0ad, RZ ;  /* 0xd2511f53f0f07825 */ /* 0x000fe200078e00ff */
[-C--:B-1----:R-:W-:Y:S04]  /*10850*/  HMMA.16816.F32 R76, R100, R104.reuse, R76 ;  /* 0x00000068644c723c */ /* 0x082fe8000000184c */
[----:B------:R-:W-:Y:S01]  /*10860*/  LOP3.LUT R40, R241, UR8, R36, 0x96, !PT ;  /* 0x00000008f1287c12 */ /* 0x000fe2000f8e9624 */
[----:B------:R-:W-:Y:S01]  /*10870*/  IMAD.WIDE.U32 R238, R238, -0x2daee0ad, RZ ;  /* 0xd2511f53eeee7825 */ /* 0x000fe200078e00ff */
[----:B------:R-:W-:Y:S01]  /*10880*/  LOP3.LUT R36, R115, UR6, R240, 0x96, !PT ;  /* 0x0000000673247c12 */ /* 0x000fe2000f8e96f0 */
[----:B------:R-:W-:Y:S02]  /*10890*/  MUFU.EX2 R143, R143 ;  /* 0x0000008f008f7308 */ /* 0x000fe40000000800 */
[----:B------:R-:W-:Y:S03]  /*108a0*/  IMAD.WIDE.U32 R108, R108, -0x2daee0ad, RZ ;  /* 0xd2511f536c6c7825 */ /* 0x000fe600078e00ff */
[----:B------:R-:W-:Y:S01]  /*108b0*/  LOP3.LUT R41, R239, UR8, R38, 0x96, !PT ;  /* 0x00000008ef297c12 */ /* 0x000fe2000f8e9626 */
[C---:B------:R-:W-:Y:S01]  /*108c0*/  HMMA.16816.F32 R80, R96.reuse, R104, R80 ;  /* 0x000000686050723c */ /* 0x040fe20000001850 */
[----:B------:R-:W-:Y:S01]  /*108d0*/  IMAD.WIDE.U32 R120, R36, -0x326172a9, RZ ;  /* 0xcd9e8d5724787825 */ /* 0x000fe200078e00ff */
[----:B------:R-:W-:Y:S01]  /*108e0*/  LOP3.LUT R42, R109, UR6, R238, 0x96, !PT ;  /* 0x000000066d2a7c12 */ /* 0x000fe2000f8e96ee */
[----:B------:R-:W1:Y:S01]  /*108f0*/  LDSM.16.MT88.4 R36, [R184+0x6800] ;  /* 0x00680000b824783b */ /* 0x000e620000004200 */
[----:B------:R-:W4:Y:S04]  /*10900*/  MUFU.EX2 R149, R149 ;  /* 0x0000009500957308 */ /* 0x000f280000000800 */
[-C--:B------:R-:W-:Y:S01]  /*10910*/  HMMA.16816.F32 R24, R96, R106.reuse, R24 ;  /* 0x0000006a6018723c */ /* 0x080fe20000001818 */
[----:B------:R-:W-:Y:S03]  /*10920*/  IMAD.WIDE.U32 R110, R40, -0x326172a9, RZ ;  /* 0xcd9e8d57286e7825 */ /* 0x000fe600078e00ff */
[----:B------:R-:W-:Y:S01]  /*10930*/  LOP3.LUT R115, R120, 0xffff, RZ, 0xc0, !PT ;  /* 0x0000ffff78737812 */ /* 0x000fe200078ec0ff */
[----:B------:R-:W-:Y:S01]  /*10940*/  IMAD.WIDE.U32 R118, R42, -0x326172a9, RZ ;  /* 0xcd9e8d572a767825 */ /* 0x000fe200078e00ff */
[----:B------:R-:W-:Y:S02]  /*10950*/  LOP3.LUT R40, R121, UR16, R110, 0x96, !PT ;  /* 0x0000001079287c12 */ /* 0x000fe4000f8e966e */
[C---:B------:R-:W-:Y:S01]  /*10960*/  HMMA.16816.F32 R84, R100.reuse, R106, R84 ;  /* 0x0000006a6454723c */ /* 0x040fe20000001854 */
[----:B------:R-:W-:Y:S01]  /*10970*/  IMAD.WIDE.U32 R104, R41, -0x326172a9, RZ ;  /* 0xcd9e8d5729687825 */ /* 0x000fe200078e00ff */
[----:B------:R-:W-:Y:S02]  /*10980*/  MUFU.EX2 R243, R243 ;  /* 0x000000f300f37308 */ /* 0x000fe40000000800 */
[----:B------:R-:W-:Y:S01]  /*10990*/  SHF.R.U32.HI R117, RZ, 0x10, R118 ;  /* 0x00000010ff757819 */ /* 0x000fe20000011676 */
[--C-:B------:R-:W-:Y:S01]  /*109a0*/  FFMA.FTZ R239, R44, c[0x0][0x23c], -R168.reuse ;  /* 0x00008f002cef7a23 */ /* 0x100fe200000108a8 */
[C---:B------:R-:W-:Y:S01]  /*109b0*/  LOP3.LUT R110, R118.reuse, 0xffff, RZ, 0xc0, !PT ;  /* 0x0000ffff766e7812 */ /* 0x040fe200078ec0ff */
[----:B------:R-:W-:Y:S01]  /*109c0*/  FFMA.FTZ R240, R45, c[0x0][0x23c], -R168 ;  /* 0x00008f002df07a23 */ /* 0x000fe200000108a8 */
[----:B------:R-:W-:Y:S01]  /*109d0*/  SHF.R.U32.HI R44, RZ, 0x18, R118 ;  /* 0x00000018ff2c7819 */ /* 0x000fe20000011676 */
[--C-:B------:R-:W-:Y:S03]  /*109e0*/  FFMA.FTZ R238, R43, c[0x0][0x23c], -R167.reuse ;  /* 0x00008f002bee7a23 */ /* 0x100fe600000108a7 */
[----:B------:R-:W-:Y:S01]  /*109f0*/  LOP3.LUT R41, R119, UR16, R104, 0x96, !PT ;  /* 0x0000001077297c12 */ /* 0x000fe2000f8e9668 */
[--C-:B------:R-:W-:Y:S01]  /*10a00*/  FFMA.FTZ R241, R47, c[0x0][0x23c], -R167.reuse ;  /* 0x00008f002ff17a23 */ /* 0x100fe200000108a7 */
[----:B------:R-:W-:Y:S01]  /*10a10*/  LOP3.LUT R104, R117, 0xff, RZ, 0xc0, !PT ;  /* 0x000000ff75687812 */ /* 0x000fe200078ec0ff */
[----:B------:R-:W-:Y:S01]  /*10a20*/  MUFU.EX2 R239, R239 ;  /* 0x000000ef00ef7308 */ /* 0x000fe20000000800 */
[----:B------:R-:W-:Y:S01]  /*10a30*/  SHF.R.U32.HI R113, RZ, 0x10, R120 ;  /* 0x00000010ff717819 */ /* 0x000fe20000011678 */
[----:B------:R-:W-:Y:S01]  /*10a40*/  FFMA.FTZ R167, R63, c[0x0][0x23c], -R167 ;  /* 0x00008f003fa77a23 */ /* 0x000fe200000108a7 */
[----:B------:R-:W-:Y:S01]  /*10a50*/  LOP3.LUT R109, R118, 0xff, RZ, 0xc0, !PT ;  /* 0x000000ff766d7812 */ /* 0x000fe200078ec0ff */
[----:B------:R-:W-:Y:S01]  /*10a60*/  FFMA.FTZ R168, R61, c[0x0][0x23c], -R168 ;  /* 0x00008f003da87a23 */ /* 0x000fe200000108a8 */
[----:B------:R-:W-:Y:S01]  /*10a70*/  LOP3.LUT R45, R40, 0xffff, RZ, 0xc0, !PT ;  /* 0x0000ffff282d7812 */ /* 0x000fe200078ec0ff */
[----:B------:R-:W-:Y:S01]  /*10a80*/  FFMA.FTZ R163, R0, R218, R163 ;  /* 0x000000da00a37223 */ /* 0x000fe200000100a3 */
[----:B------:R-:W-:Y:S01]  /*10a90*/  SHF.R.U32.HI R110, RZ, 0x8, R110 ;  /* 0x00000008ff6e7819 */ /* 0x000fe2000001166e */
[----:B------:R-:W-:Y:S01]  /*10aa0*/  FADD.FTZ R153, R154, R153 ;  /* 0x000000999a997221 */ /* 0x000fe20000010000 */
[----:B------:R-:W-:Y:S01]  /*10ab0*/  PRMT R104, R104, 0x5410, R44 ;  /* 0x0000541068687816 */ /* 0x000fe2000000002c */
[----:B------:R-:W-:Y:S01]  /*10ac0*/  MUFU.EX2 R240, R240 ;  /* 0x000000f000f07308 */ /* 0x000fe20000000800 */
[----:B------:R-:W-:Y:S01]  /*10ad0*/  SHF.R.U32.HI R44, RZ, 0x10, R40 ;  /* 0x00000010ff2c7819 */ /* 0x000fe20000011628 */
[----:B------:R-:W-:Y:S01]  /*10ae0*/  FADD.FTZ R155, R156, R155 ;  /* 0x0000009b9c9b7221 */ /* 0x000fe20000010000 */
[----:B------:R-:W-:Y:S01]  /*10af0*/  SHF.R.U32.HI R115, RZ, 0x8, R115 ;  /* 0x00000008ff737819 */ /* 0x000fe20000011673 */
[----:B------:R-:W-:Y:S01]  /*10b00*/  FADD.FTZ R161, R162, R161 ;  /* 0x000000a1a2a17221 */ /* 0x000fe20000010000 */
[-C--:B-1----:R-:W-:Y:S01]  /*10b10*/  HMMA.16816.F32 R28, R100, R36.reuse, R28 ;  /* 0x00000024641c723c */ /* 0x082fe2000000181c */
[----:B------:R-:W-:Y:S01]  /*10b20*/  LOP3.LUT R113, R113, 0xff, RZ, 0xc0, !PT ;  /* 0x000000ff71717812 */ /* 0x000fe200078ec0ff */
[----:B------:R-:W-:Y:S01]  /*10b30*/  FADD.FTZ R163, R164, R163 ;  /* 0x000000a3a4a37221 */ /* 0x000fe20000010000 */
[----:B------:R-:W-:Y:S01]  /*10b40*/  LOP3.LUT R42, R120, 0xff, RZ, 0xc0, !PT ;  /* 0x000000ff782a7812 */ /* 0x000fe200078ec0ff */
[----:B------:R-:W-:Y:S01]  /*10b50*/  FADD.FTZ R153, R137, R153 ;  /* 0x0000009989997221 */ /* 0x000fe20000010000 */
[----:B------:R-:W-:Y:S01]  /*10b60*/  SHF.R.U32.HI R43, RZ, 0x18, R120 ;  /* 0x00000018ff2b7819 */ /* 0x000fe20000011678 */
[----:B------:R-:W1:Y:S01]  /*10b70*/  MUFU.EX2 R238, R238 ;  /* 0x000000ee00ee7308 */ /* 0x000e620000000800 */
[----:B------:R-:W-:Y:S01]  /*10b80*/  PRMT R109, R109, 0x5410, R110 ;  /* 0x000054106d6d7816 */ /* 0x000fe2000000006e */
[C---:B------:R-:W-:Y:S01]  /*10b90*/  HMMA.16816.F32 R88, R96.reuse, R36, R88 ;  /* 0x000000246058723c */ /* 0x040fe20000001858 */
[----:B------:R-:W-:Y:S03]  /*10ba0*/  LOP3.LUT R117, R40, 0xff, RZ, 0xc0, !PT ;  /* 0x000000ff28757812 */ /* 0x000fe600078ec0ff */
[----:B------:R-:W-:Y:S01]  /*10bb0*/  SHF.R.U32.HI R106, RZ, 0x10, R41 ;  /* 0x00000010ff6a7819 */ /* 0x000fe20000011629 */
[----:B------:R-:W-:Y:S01]  /*10bc0*/  FADD.FTZ R155, R139, R155 ;  /* 0x0000009b8b9b7221 */ /* 0x000fe20000010000 */
[----:B------:R-:W-:Y:S01]  /*10bd0*/  LOP3.LUT R107, R41, 0xff, RZ, 0xc0, !PT ;  /* 0x000000ff296b7812 */ /* 0x000fe200078ec0ff */
[----:B------:R-:W-:Y:S01]  /*10be0*/  FADD.FTZ R161, R157, R161 ;  /* 0x000000a19da17221 */ /* 0x000fe20000010000 */
[-C--:B------:R-:W-:Y:S01]  /*10bf0*/  HMMA.16816.F32 R92, R96, R38.reuse, R92 ;  /* 0x00000026605c723c */ /* 0x080fe2000000185c */
[----:B------:R-:W-:Y:S01]  /*10c00*/  SHF.R.U32.HI R110, RZ, 0x18, R41 ;  /* 0x00000018ff6e7819 */ /* 0x000fe20000011629 */
[----:B------:R-:W5:Y:S02]  /*10c10*/  MUFU.EX2 R241, R241 ;  /* 0x000000f100f17308 */ /* 0x000f640000000800 */
[----:B------:R-:W-:Y:S01]  /*10c20*/  PRMT R42, R42, 0x5410, R115 ;  /* 0x000054102a2a7816 */ /* 0x000fe20000000073 */
[----:B------:R-:W-:Y:S01]  /*10c30*/  FADD.FTZ R163, R159, R163 ;  /* 0x000000a39fa37221 */ /* 0x000fe20000010000 */
[----:B------:R-:W-:Y:S01]  /*10c40*/  SHF.R.U32.HI R115, RZ, 0x18, R40 ;  /* 0x00000018ff737819 */ /* 0x000fe20000011628 */
[----:B------:R-:W-:Y:S01]  /*10c50*/  FADD.FTZ R153, R138, R153 ;  /* 0x000000998a997221 */ /* 0x000fe20000010000 */
[----:B------:R-:W-:Y:S01]  /*10c60*/  HMMA.16816.F32 R48, R100, R38, R48 ;  /* 0x000000266430723c */ /* 0x000fe20000001830 */
[----:B------:R-:W-:Y:S03]  /*10c70*/  SHF.R.U32.HI R40, RZ, 0x8, R45 ;  /* 0x00000008ff287819 */ /* 0x000fe6000001162d */
[----:B------:R-:W-:Y:S01]  /*10c80*/  PRMT R43, R113, 0x5410, R43 ;  /* 0x00005410712b7816 */ /* 0x000fe2000000002b */
[--C-:B------:R-:W-:Y:S01]  /*10c90*/  HSET2.LE.AND R42, R42, R216.reuse, PT ;  /* 0x000000d82a2a7233 */ /* 0x100fe20003803000 */
[----:B------:R-:W-:Y:S01]  /*10ca0*/  LOP3.LUT R113, R41, 0xffff, RZ, 0xc0, !PT ;  /* 0x0000ffff29717812 */ /* 0x000fe200078ec0ff */
[--C-:B------:R-:W-:Y:S01]  /*10cb0*/  HSET2.LE.AND R38, R109, R216.reuse, PT ;  /* 0x000000d86d267233 */ /* 0x100fe20003803000 */
[----:B------:R-:W-:Y:S01]  /*10cc0*/  LOP3.LUT R41, R44, 0xff, RZ, 0xc0, !PT ;  /* 0x000000ff2c297812 */ /* 0x000fe200078ec0ff */
[--C-:B------:R-:W-:Y:S01]  /*10cd0*/  HSET2.LE.AND R43, R43, R216.reuse, PT ;  /* 0x000000d82b2b7233 */ /* 0x100fe20003803000 */
[----:B------:R-:W5:Y:S01]  /*10ce0*/  LDSM.16.MT88.4 R44, [R188+0x7000] ;  /* 0x00700000bc2c783b */ /* 0x000f620000004200 */
[----:B------:R-:W1:Y:S01]  /*10cf0*/  MUFU.EX2 R244, R244 ;  /* 0x000000f400f47308 */ /* 0x000e620000000800 */
[----:B------:R-:W-:Y:S01]  /*10d00*/  SHF.R.U32.HI R113, RZ, 0x8, R113 ;  /* 0x00000008ff717819 */ /* 0x000fe20000011671 */
[--C-:B------:R-:W-:Y:S01]  /*10d10*/  HSET2.LE.AND R39, R104, R216.reuse, PT ;  /* 0x000000d868277233 */ /* 0x100fe20003803000 */
[----:B------:R-:W-:Y:S01]  /*10d20*/  PRMT R40, R117, 0x5410, R40 ;  /* 0x0000541075287816 */ /* 0x000fe20000000028 */
[----:B------:R-:W-:Y:S01]  /*10d30*/  FADD.FTZ R155, R152, R155 ;  /* 0x0000009b989b7221 */ /* 0x000fe20000010000 */
[----:B------:R-:W-:Y:S01]  /*10d40*/  PRMT R107, R107, 0x5410, R113 ;  /* 0x000054106b6b7816 */ /* 0x000fe20000000071 */
[----:B------:R-:W-:Y:S01]  /*10d50*/  FADD.FTZ R161, R158, R161 ;  /* 0x000000a19ea17221 */ /* 0x000fe20000010000 */
[----:B------:R-:W-:Y:S01]  /*10d60*/  LOP3.LUT R106, R106, 0xff, RZ, 0xc0, !PT ;  /* 0x000000ff6a6a7812 */ /* 0x000fe200078ec0ff */
[--C-:B------:R-:W-:Y:S01]  /*10d70*/  HSET2.LE.AND R40, R40, R216.reuse, PT ;  /* 0x000000d828287233 */ /* 0x100fe20003803000 */
[----:B------:R-:W-:Y:S01]  /*10d80*/  F2FP.PACK_AB R36, R140, R148 ;  /* 0x000000948c24723e */ /* 0x000fe200000000ff */
[----:B------:R-:W-:Y:S01]  /*10d90*/  MUFU.EX2 R245, R245 ;  /* 0x000000f500f57308 */ /* 0x000fe20000000800 */
[----:B------:R-:W-:Y:S01]  /*10da0*/  PRMT R41, R41, 0x5410, R115 ;  /* 0x0000541029297816 */ /* 0x000fe20000000073 */
[----:B------:R-:W-:Y:S01]  /*10db0*/  FADD.FTZ R163, R160, R163 ;  /* 0x000000a3a0a37221 */ /* 0x000fe20000010000 */
[----:B--2---:R-:W-:Y:S01]  /*10dc0*/  F2FP.PACK_AB R37, R236, R235 ;  /* 0x000000ebec25723e */ /* 0x004fe200000000ff */
[----:B------:R-:W-:Y:S01]  /*10dd0*/  FADD.FTZ R153, R146, R153 ;  /* 0x0000009992997221 */ /* 0x000fe20000010000 */
[----:B------:R-:W-:Y:S01]  /*10de0*/  PRMT R106, R106, 0x5410, R110 ;  /* 0x000054106a6a7816 */ /* 0x000fe2000000006e */
[--C-:B------:R-:W-:Y:S01]  /*10df0*/  HSET2.LE.AND R41, R41, R216.reuse, PT ;  /* 0x000000d829297233 */ /* 0x100fe20003803000 */
[----:B------:R-:W-:Y:S01]  /*10e00*/  LOP3.LUT R43, R43, R36, RZ, 0xc0, !PT ;  /* 0x000000242b2b7212 */ /* 0x000fe200078ec0ff */
[--C-:B------:R-:W-:Y:S01]  /*10e10*/  HSET2.LE.AND R36, R107, R216.reuse, PT ;  /* 0x000000d86b247233 */ /* 0x100fe20003803000 */
[----:B------:R-:W-:Y:S01]  /*10e20*/  LOP3.LUT R42, R42, R37, RZ, 0xc0, !PT ;  /* 0x000000252a2a7212 */ /* 0x000fe200078ec0ff */
[----:B------:R-:W2:Y:S01]  /*10e30*/  MUFU.EX2 R246, R246 ;  /* 0x000000f600f67308 */ /* 0x000ea20000000800 */
[----:B---3--:R-:W-:Y:S01]  /*10e40*/  F2FP.PACK_AB R37, R151, R150 ;  /* 0x000000969725723e */ /* 0x008fe200000000ff */
[----:B------:R-:W-:Y:S01]  /*10e50*/  FADD.FTZ R155, R169, R155 ;  /* 0x0000009ba99b7221 */ /* 0x000fe20000010000 */
[----:B----4-:R-:W-:Y:S01]  /*10e60*/  F2FP.PACK_AB R96, R149, R143 ;  /* 0x0000008f9560723e */ /* 0x010fe200000000ff */
[----:B------:R-:W-:Y:S01]  /*10e70*/  FADD.FTZ R161, R171, R161 ;  /* 0x000000a1aba17221 */ /* 0x000fe20000010000 */
[----:B------:R-:W-:Y:S01]  /*10e80*/  LOP3.LUT R40, R40, R64, RZ, 0xc0, !PT ;  /* 0x0000004028287212 */ /* 0x000fe200078ec0ff */
[----:B------:R-:W-:Y:S01]  /*10e90*/  FADD.FTZ R163, R174, R163 ;  /* 0x000000a3aea37221 */ /* 0x000fe20000010000 */
[----:B------:R-:W3:Y:S01]  /*10ea0*/  LDSM.16.MT88.4 R64, [R186+0x7000] ;  /* 0x00700000ba40783b */ /* 0x000ee20000004200 */
[----:B------:R-:W-:Y:S01]  /*10eb0*/  LOP3.LUT R36, R36, R37, RZ, 0xc0, !PT ;  /* 0x0000002524247212 */ /* 0x000fe200078ec0ff */
[--C-:B------:R-:W-:Y:S01]  /*10ec0*/  HSET2.LE.AND R37, R106, R216.reuse, PT ;  /* 0x000000d86a257233 */ /* 0x100fe20003803000 */
[----:B------:R-:W-:Y:S01]  /*10ed0*/  LOP3.LUT R41, R41, R96, RZ, 0xc0, !PT ;  /* 0x0000006029297212 */ /* 0x000fe200078ec0ff */
[----:B------:R-:W4:Y:S01]  /*10ee0*/  MUFU.EX2 R247, R247 ;  /* 0x000000f700f77308 */ /* 0x000f220000000800 */
[----:B-1----:R-:W-:Y:S01]  /*10ef0*/  F2FP.PACK_AB R96, R238, R237 ;  /* 0x000000edee60723e */ /* 0x002fe200000000ff */
[----:B------:R-:W-:Y:S01]  /*10f00*/  FADD.FTZ R153, R147, R153 ;  /* 0x0000009993997221 */ /* 0x000fe20000010000 */
[----:B------:R-:W-:Y:S01]  /*10f10*/  F2FP.PACK_AB R97, R240, R239 ;  /* 0x000000eff061723e */ /* 0x000fe200000000ff */
[----:B------:R-:W-:Y:S01]  /*10f20*/  FADD.FTZ R155, R170, R155 ;  /* 0x0000009baa9b7221 */ /* 0x000fe20000010000 */
[----:B------:R-:W-:Y:S01]  /*10f30*/  LOP3.LUT R37, R37, R96, RZ, 0xc0, !PT ;  /* 0x0000006025257212 */ /* 0x000fe200078ec0ff */
[----:B------:R-:W-:Y:S01]  /*10f40*/  FADD.FTZ R161, R172, R161 ;  /* 0x000000a1aca17221 */ /* 0x000fe20000010000 */
[----:B-----5:R-:W-:Y:S01]  /*10f50*/  F2FP.PACK_AB R96, R241, R242 ;  /* 0x000000f2f160723e */ /* 0x020fe200000000ff */
[-C--:B------:R-:W-:Y:S01]  /*10f60*/  HMMA.16816.F32 R4, R40, R44.reuse, R4 ;  /* 0x0000002c2804723c */ /* 0x080fe20000001804 */
[----:B------:R-:W-:Y:S01]  /*10f70*/  LOP3.LUT R38, R38, R97, RZ, 0xc0, !PT ;  /* 0x0000006126267212 */ /* 0x000fe200078ec0ff */
[----:B------:R-:W1:Y:S01]  /*10f80*/  MUFU.EX2 R175, R175 ;  /* 0x000000af00af7308 */ /* 0x000e620000000800 */
[----:B------:R-:W-:Y:S01]  /*10f90*/  LOP3.LUT R39, R39, R96, RZ, 0xc0, !PT ;  /* 0x0000006027277212 */ /* 0x000fe200078ec0ff */
[----:B------:R-:W-:Y:S01]  /*10fa0*/  FADD.FTZ R163, R176, R163 ;  /* 0x000000a3b0a37221 */ /* 0x000fe20000010000 */
[----:B------:R-:W5:Y:S01]  /*10fb0*/  LDSM.16.MT88.4 R96, [R185+0x7000] ;  /* 0x00700000b960783b */ /* 0x000f620000004200 */
[----:B------:R-:W-:Y:S01]  /*10fc0*/  LOP3.LUT R110, R111, UR7, R116, 0x96, !PT ;  /* 0x000000076f6e7c12 */ /* 0x000fe2000f8e9674 */
[----:B------:R-:W-:Y:S01]  /*10fd0*/  FADD.FTZ R153, R165, R153 ;  /* 0x00000099a5997221 */ /* 0x000fe20000010000 */
[----:B------:R-:W-:Y:S01]  /*10fe0*/  LOP3.LUT R100, R105, UR7, R112, 0x96, !PT ;  /* 0x0000000769647c12 */ /* 0x000fe2000f8e9670 */
[----:B------:R-:W-:Y:S01]  /*10ff0*/  FADD.FTZ R155, R144, R155 ;  /* 0x0000009b909b7221 */ /* 0x000fe20000010000 */
[C---:B------:R-:W-:Y:S02]  /*11000*/  HMMA.16816.F32 R8, R36.reuse, R44, R8 ;  /* 0x0000002c2408723c */ /* 0x040fe40000001808 */
[----:B------:R-:W-:Y:S01]  /*11010*/  IMAD.WIDE.U32 R110, R110, -0x2daee0ad, RZ ;  /* 0xd2511f536e6e7825 */ /* 0x000fe200078e00ff */
[----:B------:R-:W-:Y:S01]  /*11020*/  LDSM.16.MT88.4 R116, [R188+0x7800] ;  /* 0x00780000bc74783b */ /* 0x000fe20000004200 */
[----:B------:R-:W1:Y:S02]  /*11030*/  MUFU.EX2 R248, R248 ;  /* 0x000000f800f87308 */ /* 0x000e640000000800 */
[----:B------:R-:W-:Y:S01]  /*11040*/  IMAD.WIDE.U32 R100, R100, -0x2daee0ad, RZ ;  /* 0xd2511f5364647825 */ /* 0x000fe200078e00ff */
[C---:B------:R-:W-:Y:S01]  /*11050*/  LOP3.LUT R54, R110.reuse, 0xffff, RZ, 0xc0, !PT ;  /* 0x0000ffff6e367812 */ /* 0x040fe200078ec0ff */
[-C--:B------:R-:W-:Y:S01]  /*11060*/  HMMA.16816.F32 R12, R36, R46.reuse, R12 ;  /* 0x0000002e240c723c */ /* 0x080fe2000000180c */
[----:B------:R-:W-:Y:S03]  /*11070*/  LOP3.LUT R114, R111, UR17, R114, 0x96, !PT ;  /* 0x000000116f727c12 */ /* 0x000fe6000f8e9672 */
[----:B------:R-:W-:Y:S01]  /*11080*/  LOP3.LUT R52, R101, UR17, R108, 0x96, !PT ;  /* 0x0000001165347c12 */ /* 0x000fe2000f8e966c */
[----:B------:R-:W-:Y:S01]  /*11090*/  FADD.FTZ R161, R177, R161 ;  /* 0x000000a1b1a17221 */ /* 0x000fe20000010000 */
[----:B------:R-:W-:Y:S01]  /*110a0*/  LOP3.LUT R53, R110, 0xff, RZ, 0xc0, !PT ;  /* 0x000000ff6e357812 */ /* 0x000fe200078ec0ff */
[----:B------:R-:W-:Y:S01]  /*110b0*/  MUFU.EX2 R173, R173 ;  /* 0x000000ad00ad7308 */ /* 0x000fe20000000800 */
[C---:B------:R-:W-:Y:S01]  /*110c0*/  HMMA.16816.F32 R16, R40.reuse, R46, R16 ;  /* 0x0000002e2810723c */ /* 0x040fe20000001810 */
[----:B------:R-:W1:Y:S03]  /*110d0*/  LDSM.16.MT88.4 R44, [R184+0x7000] ;  /* 0x00700000b82c783b */ /* 0x000e660000004200 */
[----:B------:R-:W-:Y:S01]  /*110e0*/  LOP3.LUT R63, R52, 0xff, RZ, 0xc0, !PT ;  /* 0x000000ff343f7812 */ /* 0x000fe200078ec0ff */
[----:B------:R-:W-:Y:S01]  /*110f0*/  FADD.FTZ R163, R179, R163 ;  /* 0x000000a3b3a37221 */ /* 0x000fe20000010000 */
[----:B------:R-:W-:Y:S01]  /*11100*/  LOP3.LUT R55, R100, 0xffff, RZ, 0xc0, !PT ;  /* 0x0000ffff64377812 */ /* 0x000fe200078ec0ff */
[----:B------:R-:W-:Y:S01]  /*11110*/  FADD.FTZ R153, R166, R153 ;  /* 0x00000099a6997221 */ /* 0x000fe20000010000 */
[-C--:B---3--:R-:W-:Y:S01]  /*11120*/  HMMA.16816.F32 R32, R40, R64.reuse, R32 ;  /* 0x000000402820723c */ /* 0x088fe20000001820 */
[----:B------:R-:W3:Y:S03]  /*11130*/  MUFU.EX2 R56, R56 ;  /* 0x0000003800387308 */ /* 0x000ee60000000800 */
[----:B------:R-:W-:Y:S01]  /*11140*/  SHF.R.U32.HI R55, RZ, 0x8, R55 ;  /* 0x00000008ff377819 */ /* 0x000fe20000011637 */
[----:B------:R-:W-:Y:S02]  /*11150*/  FADD.FTZ R155, R145, R155 ;  /* 0x0000009b919b7221 */ /* 0x000fe40000010000 */
[----:B------:R-:W-:Y:S01]  /*11160*/  FADD.FTZ R161, R178, R161 ;  /* 0x000000a1b2a17221 */ /* 0x000fe20000010000 */
[C---:B------:R-:W-:Y:S01]  /*11170*/  HMMA.16816.F32 R68, R36.reuse, R64, R68 ;  /* 0x000000402444723c */ /* 0x040fe20000001844 */
[----:B------:R-:W-:Y:S02]  /*11180*/  FADD.FTZ R163, R234, R163 ;  /* 0x000000a3eaa37221 */ /* 0x000fe40000010000 */
[----:B------:R-:W-:Y:S01]  /*11190*/  MUFU.EX2 R57, R57 ;  /* 0x0000003900397308 */ /* 0x000fe20000000800 */
[----:B------:R-:W-:Y:S02]  /*111a0*/  FADD.FTZ R153, R141, R153 ;  /* 0x000000998d997221 */ /* 0x000fe40000010000 */
[----:B------:R-:W-:Y:S01]  /*111b0*/  FADD.FTZ R155, R143, R155 ;  /* 0x0000009b8f9b7221 */ /* 0x000fe20000010000 */
[--C-:B------:R-:W-:Y:S01]  /*111c0*/  SHF.R.U32.HI R64, RZ, 0x10, R110.reuse ;  /* 0x00000010ff407819 */ /* 0x100fe2000001166e */
[-C--:B------:R-:W-:Y:S01]  /*111d0*/  HMMA.16816.F32 R72, R36, R66.reuse, R72 ;  /* 0x000000422448723c */ /* 0x080fe20000001848 */
[----:B------:R-:W-:Y:S02]  /*111e0*/  SHF.R.U32.HI R65, RZ, 0x18, R110 ;  /* 0x00000018ff417819 */ /* 0x000fe4000001166e */
[----:B------:R-:W1:Y:S01]  /*111f0*/  LDSM.16.MT88.4 R108, [R186+0x7800] ;  /* 0x00780000ba6c783b */ /* 0x000e620000004200 */
[----:B------:R-:W-:Y:S01]  /*11200*/  FADD.FTZ R161, R150, R161 ;  /* 0x000000a196a17221 */ /* 0x000fe20000010000 */
[----:B------:R-:W1:Y:S01]  /*11210*/  MUFU.EX2 R58, R58 ;  /* 0x0000003a003a7308 */ /* 0x000e620000000800 */
[----:B------:R-:W-:Y:S02]  /*11220*/  FADD.FTZ R163, R237, R163 ;  /* 0x000000a3eda37221 */ /* 0x000fe40000010000 */
[C---:B------:R-:W-:Y:S01]  /*11230*/  HMMA.16816.F32 R20, R40.reuse, R66, R20 ;  /* 0x000000422814723c */ /* 0x040fe20000001814 */
[----:B------:R-:W-:Y:S03]  /*11240*/  FADD.FTZ R153, R142, R153 ;  /* 0x000000998e997221 */ /* 0x000fe60000010000 */
[----:B------:R-:W-:Y:S02]  /*11250*/  FADD.FTZ R155, R149, R155 ;  /* 0x0000009b959b7221 */ /* 0x000fe40000010000 */
[----:B------:R-:W-:Y:S01]  /*11260*/  FADD.FTZ R161, R151, R161 ;  /* 0x000000a197a17221 */ /* 0x000fe20000010000 */
[----:B------:R-:W-:Y:S01]  /*11270*/  LOP3.LUT R67, R64, 0xff, RZ, 0xc0, !PT ;  /* 0x000000ff40437812 */ /* 0x000fe200078ec0ff */
[-C--:B-----5:R-:W-:Y:S01]  /*11280*/  HMMA.16816.F32 R76, R40, R96.reuse, R76 ;  /* 0x00000060284c723c */ /* 0x0a0fe2000000184c */
[----:B------:R-:W-:Y:S01]  /*11290*/  LOP3.LUT R64, R100, 0xff, RZ, 0xc0, !PT ;  /* 0x000000ff64407812 */ /* 0x000fe200078ec0ff */
[----:B------:R-:W5:Y:S02]  /*112a0*/  MUFU.EX2 R59, R59 ;  /* 0x0000003b003b7308 */ /* 0x000f640000000800 */
[----:B------:R-:W-:Y:S01]  /*112b0*/  PRMT R65, R67, 0x5410, R65 ;  /* 0x0000541043417816 */ /* 0x000fe20000000041 */
[----:B------:R-:W-:Y:S01]  /*112c0*/  FADD.FTZ R163, R238, R163 ;  /* 0x000000a3eea37221 */ /* 0x000fe20000010000 */
[----:B------:R-:W-:Y:S01]  /*112d0*/  PRMT R64, R64, 0x5410, R55 ;  /* 0x0000541040407816 */ /* 0x000fe20000000037 */
[----:B------:R-:W-:Y:S01]  /*112e0*/  FADD.FTZ R153, R235, R153 ;  /* 0x00000099eb997221 */ /* 0x000fe20000010000 */
[C---:B------:R-:W-:Y:S01]  /*112f0*/  HMMA.16816.F32 R80, R36.reuse, R96, R80 ;  /* 0x000000602450723c */ /* 0x040fe20000001850 */
[----:B------:R-:W-:Y:S03]  /*11300*/  SHF.R.U32.HI R66, RZ, 0x10, R100 ;  /* 0x00000010ff427819 */ /* 0x000fe60000011664 */
[----:B------:R-:W-:Y:S01]  /*11310*/  MUFU.EX2 R60, R60 ;  /* 0x0000003c003c7308 */ /* 0x000fe20000000800 */
[----:B------:R-:W-:Y:S01]  /*11320*/  LOP3.LUT R61, R66, 0xff, RZ, 0xc0, !PT ;  /* 0x000000ff423d7812 */ /* 0x000fe200078ec0ff */
[----:B------:R-:W-:Y:S01]  /*11330*/  FADD.FTZ R155, R148, R155 ;  /* 0x0000009b949b7221 */ /* 0x000fe20000010000 */
[----:B------:R-:W-:Y:S01]  /*11340*/  SHF.R.U32.HI R96, RZ, 0x8, R54 ;  /* 0x00000008ff607819 */ /* 0x000fe20000011636 */
[-C--:B------:R-:W-:Y:S01]  /*11350*/  HMMA.16816.F32 R24, R36, R98.reuse, R24 ;  /* 0x000000622418723c */ /* 0x080fe20000001818 */
[----:B------:R-:W-:Y:S03]  /*11360*/  SHF.R.U32.HI R54, RZ, 0x18, R100 ;  /* 0x00000018ff367819 */ /* 0x000fe60000011664 */
[----:B------:R-:W-:Y:S01]  /*11370*/  PRMT R53, R53, 0x5410, R96 ;  /* 0x0000541035357816 */ /* 0x000fe20000000060 */
[----:B------:R-:W-:Y:S01]  /*11380*/  FADD.FTZ R161, R239, R161 ;  /* 0x000000a1efa17221 */ /* 0x000fe20000010000 */
[----:B------:R-:W-:Y:S01]  /*11390*/  PRMT R61, R61, 0x5410, R54 ;  /* 0x000054103d3d7816 */ /* 0x000fe20000000036 */
[----:B------:R-:W2:Y:S01]  /*113a0*/  MUFU.EX2 R168, R168 ;  /* 0x000000a800a87308 */ /* 0x000ea20000000800 */
[C---:B------:R-:W-:Y:S01]  /*113b0*/  HMMA.16816.F32 R84, R40.reuse, R98, R84 ;  /* 0x000000622854723c */ /* 0x040fe20000001854 */
[----:B------:R-:W-:Y:S03]  /*113c0*/  LOP3.LUT R54, R52, 0xffff, RZ, 0xc0, !PT ;  /* 0x0000ffff34367812 */ /* 0x000fe600078ec0ff */
[----:B------:R-:W-:Y:S01]  /*113d0*/  LOP3.LUT R96, R114, 0xff, RZ, 0xc0, !PT ;  /* 0x000000ff72607812 */ /* 0x000fe200078ec0ff */
[----:B------:R-:W-:Y:S01]  /*113e0*/  FADD.FTZ R163, R242, R163 ;  /* 0x000000a3f2a37221 */ /* 0x000fe20000010000 */
[----:B------:R-:W-:Y:S01]  /*113f0*/  SHF.R.U32.HI R54, RZ, 0x8, R54 ;  /* 0x00000008ff367819 */ /* 0x000fe20000011636 */
[--C-:B------:R-:W-:Y:S01]  /*11400*/  HSET2.LE.AND R98, R53, R216.reuse, PT ;  /* 0x000000d835627233 */ /* 0x100fe20003803000 */
[-C--:B-1----:R-:W-:Y:S01]  /*11410*/  HMMA.16816.F32 R28, R40, R44.reuse, R28 ;  /* 0x0000002c281c723c */ /* 0x082fe2000000181c */
[--C-:B------:R-:W-:Y:S01]  /*11420*/  HSET2.LE.AND R99, R65, R216.reuse, PT ;  /* 0x000000d841637233 */ /* 0x100fe20003803000 */
[----:B------:R-:W-:Y:S02]  /*11430*/  MUFU.EX2 R167, R167 ;  /* 0x000000a700a77308 */ /* 0x000fe40000000800 */
[----:B------:R-:W-:Y:S01]  /*11440*/  PRMT R63, R63, 0x5410, R54 ;  /* 0x000054103f3f7816 */ /* 0x000fe20000000036 */
[----:B------:R-:W-:Y:S01]  /*11450*/  FADD.FTZ R153, R236, R153 ;  /* 0x00000099ec997221 */ /* 0x000fe20000010000 */
[----:B------:R-:W-:Y:S01]  /*11460*/  LOP3.LUT R66, R114, 0xffff, RZ, 0xc0, !PT ;  /* 0x0000ffff72427812 */ /* 0x000fe200078ec0ff */
[----:B------:R-:W-:Y:S01]  /*11470*/  FADD.FTZ R155, R140, R155 ;  /* 0x0000009b8c9b7221 */ /* 0x000fe20000010000 */
[C---:B------:R-:W-:Y:S01]  /*11480*/  HMMA.16816.F32 R88, R36.reuse, R44, R88 ;  /* 0x0000002c2458723c */ /* 0x040fe20000001858 */
[--C-:B------:R-:W-:Y:S03]  /*11490*/  SHF.R.U32.HI R97, RZ, 0x10, R114.reuse ;  /* 0x00000010ff617819 */ /* 0x100fe60000011672 */
[----:B------:R1:W1:Y:S01]  /*114a0*/  MUFU.EX2 R45, R62 ;  /* 0x0000003e002d7308 */ /* 0x0002620000000800 */
[----:B------:R-:W-:Y:S01]  /*114b0*/  SHF.R.U32.HI R114, RZ, 0x18, R114 ;  /* 0x00000018ff727819 */ /* 0x000fe20000011672 */
[----:B------:R-:W-:Y:S01]  /*114c0*/  FADD.FTZ R161, R240, R161 ;  /* 0x000000a1f0a17221 */ /* 0x000fe20000010000 */
[----:B------:R-:W-:Y:S01]  /*114d0*/  SHF.R.U32.HI R66, RZ, 0x8, R66 ;  /* 0x00000008ff427819 */ /* 0x000fe20000011642 */
[-C--:B------:R-:W-:Y:S01]  /*114e0*/  HMMA.16816.F32 R92, R36, R46.reuse, R92 ;  /* 0x0000002e245c723c */ /* 0x080fe2000000185c */
[----:B------:R-:W-:Y:S03]  /*114f0*/  LOP3.LUT R97, R97, 0xff, RZ, 0xc0, !PT ;  /* 0x000000ff61617812 */ /* 0x000fe600078ec0ff */
[----:B------:R-:W-:Y:S01]  /*11500*/  PRMT R96, R96, 0x5410, R66 ;  /* 0x0000541060607816 */ /* 0x000fe20000000042 */
[----:B------:R-:W-:Y:S01]  /*11510*/  FADD.FTZ R163, R241, R163 ;  /* 0x000000a3f1a37221 */ /* 0x000fe20000010000 */
[----:B------:R-:W-:Y:S01]  /*11520*/  PRMT R97, R97, 0x5410, R114 ;  /* 0x0000541061617816 */ /* 0x000fe20000000072 */
[--C-:B------:R-:W-:Y:S01]  /*11530*/  HSET2.LE.AND R36, R63, R216.reuse, PT ;  /* 0x000000d83f247233 */ /* 0x100fe20003803000 */
[----:B------:R-:W-:Y:S01]  /*11540*/  HMMA.16816.F32 R48, R40, R46, R48 ;  /* 0x0000002e2830723c */ /* 0x000fe20000001830 */
[----:B------:R-:W-:Y:S03]  /*11550*/  F2FP.PACK_AB R44, R244, R243 ;  /* 0x000000f3f42c723e */ /* 0x000fe600000000ff */
[--C-:B------:R-:W-:Y:S01]  /*11560*/  HSET2.LE.AND R96, R96, R216.reuse, PT ;  /* 0x000000d860607233 */ /* 0x100fe20003803000 */
[----:B------:R-:W-:Y:S01]  /*11570*/  LOP3.LUT R98, R98, R44, RZ, 0xc0, !PT ;  /* 0x0000002c62627212 */ /* 0x000fe200078ec0ff */
[--C-:B------:R-:W-:Y:S01]  /*11580*/  HSET2.LE.AND R97, R97, R216.reuse, PT ;  /* 0x000000d861617233 */ /* 0x100fe20003803000 */
[----:B--2---:R-:W-:Y:S01]  /*11590*/  F2FP.PACK_AB R44, R246, R245 ;  /* 0x000000f5f62c723e */ /* 0x004fe200000000ff */
[----:B----4-:R-:W-:Y:S01]  /*115a0*/  FADD.FTZ R153, R247, R153 ;  /* 0x00000099f7997221 */ /* 0x010fe20000010000 */
[----:B------:R-:W-:Y:S03]  /*115b0*/  F2FP.PACK_AB R39, R175, R247 ;  /* 0x000000f7af27723e */ /* 0x000fe600000000ff */
[--C-:B-1----:R-:W-:Y:S01]  /*115c0*/  SHF.R.U32.HI R62, RZ, 0x10, R52.reuse ;  /* 0x00000010ff3e7819 */ /* 0x102fe20000011634 */
[----:B------:R-:W-:Y:S01]  /*115d0*/  FADD.FTZ R155, R248, R155 ;  /* 0x0000009bf89b7221 */ /* 0x000fe20000010000 */
[----:B------:R-:W-:Y:S01]  /*115e0*/  SHF.R.U32.HI R52, RZ, 0x18, R52 ;  /* 0x00000018ff347819 */ /* 0x000fe20000011634 */
[----:B---3--:R-:W-:Y:S01]  /*115f0*/  FADD.FTZ R161, R56, R161 ;  /* 0x000000a138a17221 */ /* 0x008fe20000010000 */
[----:B------:R-:W-:Y:S01]  /*11600*/  LOP3.LUT R62, R62, 0xff, RZ, 0xc0, !PT ;  /* 0x000000ff3e3e7812 */ /* 0x000fe200078ec0ff */
[----:B------:R-:W-:Y:S01]  /*11610*/  FADD.FTZ R163, R58, R163 ;  /* 0x000000a33aa37221 */ /* 0x000fe20000010000 */
[----:B------:R-:W-:Y:S01]  /*11620*/  F2FP.PACK_AB R38, R173, R248 ;  /* 0x000000f8ad26723e */ /* 0x000fe200000000ff */
[----:B------:R-:W-:Y:S01]  /*11630*/  FADD.FTZ R153, R175, R153 ;  /* 0x00000099af997221 */ /* 0x000fe20000010000 */
[----:B------:R-:W-:Y:S01]  /*11640*/  PRMT R62, R62, 0x5410, R52 ;  /* 0x000054103e3e7816 */ /* 0x000fe20000000034 */
[----:B------:R-:W-:Y:S01]  /*11650*/  FADD.FTZ R155, R173, R155 ;  /* 0x0000009bad9b7221 */ /* 0x000fe20000010000 */
[----:B------:R-:W-:Y:S01]  /*11660*/  F2FP.PACK_AB R37, R57, R56 ;  /* 0x000000383925723e */ /* 0x000fe200000000ff */
[----:B------:R-:W1:Y:S01]  /*11670*/  LDSM.16.MT88.4 R52, [R185+0x7800] ;  /* 0x00780000b934783b */ /* 0x000e620000004200 */
        /* <DEDUP_REMOVED lines=8> */
[C---:B-----5:R-:W-:Y:S01]  /*11700*/  F2FP.PACK_AB R42, R59.reuse, R58 ;  /* 0x0000003a3b2a723e */ /* 0x060fe200000000ff */
[----:B------:R-:W-:Y:S01]  /*11710*/  FADD.FTZ R163, R59, R163 ;  /* 0x000000a33ba37221 */ /* 0x000fe20000010000 */
[----:B------:R-:W-:Y:S01]  /*11720*/  F2FP.PACK_AB R41, R168, R60 ;  /* 0x0000003ca829723e */ /* 0x000fe200000000ff */
        /* <DEDUP_REMOVED lines=16> */
[----:B------:R-:W-:Y:S03]  /*11830*/  IMAD.MOV.U32 R0, RZ, RZ, R133 ;  /* 0x000000ffff007224 */ /* 0x000fe600078e0085 */
[----:B------:R-:W-:Y:S02]  /*11840*/  IMAD.MOV.U32 R3, RZ, RZ, R135 ;  /* 0x000000ffff037224 */ /* 0x000fe400078e0087 */
[----:B------:R-:W-:Y:S02]  /*11850*/  IMAD.MOV.U32 R132, RZ, RZ, R136 ;  /* 0x000000ffff847224 */ /* 0x000fe400078e0088 */
[C---:B------:R-:W-:Y:S01]  /*11860*/  HMMA.16816.F32 R116, R96.reuse, R118, R16 ;  /* 0x000000766074723c */ /* 0x040fe20000001810 */
[----:B------:R-:W-:Y:S07]  /*11870*/  IMAD.MOV.U32 R2, RZ, RZ, R134 ;  /* 0x000000ffff027224 */ /* 0x000fee00078e0086 */
        /* <DEDUP_REMOVED lines=13> */
.L_x_621:
[----:B------:R-:W1:Y:S01]  /*11950*/  SHFL.BFLY PT, R0, R220, 0x2, 0x1f ;  /* 0x0c401f00dc007f89 */ /* 0x000e6200000e0000 */
[C---:B------:R-:W-:Y:S01]  /*11960*/  ISETP.NE.AND P0, PT, R196.reuse, -0x1, PT ;  /* 0xffffffffc400780c */ /* 0x040fe20003f05270 */
[----:B------:R-:W-:Y:S01]  /*11970*/  IMAD.MOV.U32 R12, RZ, RZ, 0x3f800000 ;  /* 0x3f800000ff0c7424 */ /* 0x000fe200078e00ff */
[----:B------:R-:W-:Y:S01]  /*11980*/  MOV R14, 0x3f800000 ;  /* 0x3f800000000e7802 */ /* 0x000fe20000000f00 */
[----:B------:R-:W2:Y:S01]  /*11990*/  SHFL.BFLY PT, R2, R221, 0x2, 0x1f ;  /* 0x0c401f00dd027f89 */ /* 0x000ea200000e0000 */
[----:B------:R-:W-:Y:S01]  /*119a0*/  MOV R13, 0x3f800000 ;  /* 0x3f800000000d7802 */ /* 0x000fe20000000f00 */
[----:B------:R-:W3:Y:S01]  /*119b0*/  LDC.U8 R20, c[0x0][0x328] ;  /* 0x0000ca00ff147b82 */ /* 0x000ee20000000000 */
[----:B------:R-:W-:Y:S01]  /*119c0*/  BSSY B0, `(.L_x_625) ;  /* 0x0000127000007945 */ /* 0x000fe20003800000 */
[----:B------:R-:W4:Y:S04]  /*119d0*/  SHFL.BFLY PT, R4, R219, 0x2, 0x1f ;  /* 0x0c401f00db047f89 */ /* 0x000f2800000e0000 */
[----:B------:R-:W5:Y:S02]  /*119e0*/  SHFL.BFLY PT, R3, R218, 0x2, 0x1f ;  /* 0x0c401f00da037f89 */ /* 0x000f6400000e0000 */
[----:B------:R-:W-:-:S04]  /*119f0*/  @P0 IMAD.WIDE.U32 R16, R196, c[0x0][0x1e8], RZ ;  /* 0x00007a00c4100a25 */ /* 0x000fc800078e00ff */
[----:B------:R-:W-:Y:S01]  /*11a00*/  @P0 IMAD R7, R196, c[0x0][0x1ec], R17 ;  /* 0x00007b00c4070a24 */ /* 0x000fe200078e0211 */
[----:B------:R-:W-:Y:S02]  /*11a10*/  @P0 MOV R8, R16 ;  /* 0x0000001000080202 */ /* 0x000fe40000000f00 */
[----:B------:R-:W-:Y:S01]  /*11a20*/  MOV R17, 0x20 ;  /* 0x0000002000117802 */ /* 0x000fe20000000f00 */
[----:B-1----:R-:W-:Y:S02]  /*11a30*/  FADD.FTZ R220, R0, R220 ;  /* 0x000000dc00dc7221 */ /* 0x002fe40000010000 */
[----:B------:R-:W1:Y:S01]  /*11a40*/  S2R R0, SR_TID.X ;  /* 0x0000000000007919 */ /* 0x000e620000002100 */
[----:B--2---:R-:W-:-:S03]  /*11a50*/  FADD.FTZ R221, R2, R221 ;  /* 0x000000dd02dd7221 */ /* 0x004fc60000010000 */
[----:B------:R-:W2:Y:S01]  /*11a60*/  SHFL.BFLY PT, R6, R220, 0x1, 0x1f ;  /* 0x0c201f00dc067f89 */ /* 0x000ea200000e0000 */
[----:B----4-:R-:W-:-:S03]  /*11a70*/  FADD.FTZ R219, R4, R219 ;  /* 0x000000db04db7221 */ /* 0x010fc60000010000 */
[----:B------:R-:W4:Y:S01]  /*11a80*/  SHFL.BFLY PT, R2, R221, 0x1, 0x1f ;  /* 0x0c201f00dd027f89 */ /* 0x000f2200000e0000 */
[----:B-----5:R-:W-:-:S03]  /*11a90*/  FADD.FTZ R218, R3, R218 ;  /* 0x000000da03da7221 */ /* 0x020fc60000010000 */
[----:B------:R-:W5:Y:S04]  /*11aa0*/  SHFL.BFLY PT, R5, R219, 0x1, 0x1f ;  /* 0x0c201f00db057f89 */ /* 0x000f6800000e0000 */
[----:B------:R-:W3:Y:S01]  /*11ab0*/  SHFL.BFLY PT, R4, R218, 0x1, 0x1f ;  /* 0x0c201f00da047f89 */ /* 0x000ee200000e0000 */
[----:B-1----:R-:W-:-:S04]  /*11ac0*/  SHF.R.S32.HI R3, RZ, 0x1f, R0 ;  /* 0x0000001fff037819 */ /* 0x002fc80000011400 */
[CC--:B------:R-:W-:Y:S01]  /*11ad0*/  LEA.HI R10, R3.reuse, R0.reuse, RZ, 0x2 ;  /* 0x00000000030a7211 */ /* 0x0c0fe200078f10ff */
[----:B--2---:R-:W-:Y:S01]  /*11ae0*/  FADD.FTZ R6, R220, R6 ;  /* 0x00000006dc067221 */ /* 0x004fe20000010000 */
[----:B------:R-:W-:Y:S02]  /*11af0*/  LEA.HI R16, R3, R0, RZ, 0x5 ;  /* 0x0000000003107211 */ /* 0x000fe400078f28ff */
[----:B------:R-:W-:Y:S01]  /*11b00*/  SHF.R.S32.HI R11, RZ, 0x2, R10 ;  /* 0x00000002ff0b7819 */ /* 0x000fe2000001140a */
[----:B----4-:R-:W-:Y:S01]  /*11b10*/  FADD.FTZ R2, R221, R2 ;  /* 0x00000002dd027221 */ /* 0x010fe20000010000 */
[----:B------:R-:W-:Y:S01]  /*11b20*/  SHF.R.S32.HI R9, RZ, 0x1f, R10 ;  /* 0x0000001fff097819 */ /* 0x000fe2000001140a */
[----:B-----5:R-:W-:Y:S01]  /*11b30*/  FADD.FTZ R5, R219, R5 ;  /* 0x00000005db057221 */ /* 0x020fe20000010000 */
[----:B------:R-:W-:Y:S02]  /*11b40*/  FSETP.NE.FTZ.AND P5, PT, R6, RZ, PT ;  /* 0x000000ff0600720b */ /* 0x000fe40003fb5000 */
[----:B------:R-:W-:Y:S01]  /*11b50*/  LEA.HI R9, R9, R11, RZ, 0x3 ;  /* 0x0000000b09097211 */ /* 0x000fe200078f18ff */
[----:B---3--:R-:W-:Y:S01]  /*11b60*/  FADD.FTZ R4, R218, R4 ;  /* 0x00000004da047221 */ /* 0x008fe20000010000 */
[----:B------:R-:W-:-:S02]  /*11b70*/  FSETP.NE.FTZ.AND P6, PT, R2, RZ, PT ;  /* 0x000000ff0200720b */ /* 0x000fc40003fd5000 */
[----:B------:R-:W-:Y:S02]  /*11b80*/  LOP3.LUT R9, R9, 0xfffffff8, RZ, 0xc0, !PT ;  /* 0xfffffff809097812 */ /* 0x000fe400078ec0ff */
[----:B------:R-:W-:Y:S02]  /*11b90*/  FSETP.NE.FTZ.AND P4, PT, R5, RZ, PT ;  /* 0x000000ff0500720b */ /* 0x000fe40003f95000 */
[----:B------:R-:W-:Y:S02]  /*11ba0*/  IADD3 R9, R11, -R9, RZ ;  /* 0x800000090b097210 */ /* 0x000fe40007ffe0ff */
[----:B------:R-:W-:Y:S01]  /*11bb0*/  FSETP.NE.FTZ.AND P3, PT, R4, RZ, PT ;  /* 0x000000ff0400720b */ /* 0x000fe20003f75000 */
[----:B------:R-:W1:Y:S01]  /*11bc0*/  @P5 MUFU.RCP R13, R6 ;  /* 0x00000006000d5308 */ /* 0x000e620000001000 */
[----:B------:R-:W-:Y:S02]  /*11bd0*/  LOP3.LUT R15, R9, 0x1, RZ, 0xc0, !PT ;  /* 0x00000001090f7812 */ /* 0x000fe400078ec0ff */
[----:B------:R-:W-:-:S02]  /*11be0*/  MOV R11, 0x3f800000 ;  /* 0x3f800000000b7802 */ /* 0x000fc40000000f00 */
[----:B------:R-:W-:Y:S02]  /*11bf0*/  ISETP.NE.U32.AND P1, PT, R15, 0x1, PT ;  /* 0x000000010f00780c */ /* 0x000fe40003f25070 */
[----:B------:R-:W-:Y:S01]  /*11c00*/  MOV R15, 0xfffffff0 ;  /* 0xfffffff0000f7802 */ /* 0x000fe20000000f00 */
[----:B------:R-:W2:Y:S01]  /*11c10*/  @P6 MUFU.RCP R14, R2 ;  /* 0x00000002000e6308 */ /* 0x000ea20000001000 */
[----:B------:R-:W-:Y:S02]  /*11c20*/  LOP3.LUT R10, R10, 0x3ffffffc, RZ, 0xc0, !PT ;  /* 0x3ffffffc0a0a7812 */ /* 0x000fe400078ec0ff */
[----:B------:R-:W-:Y:S02]  /*11c30*/  SEL R15, R15, 0x10, !P1 ;  /* 0x000000100f0f7807 */ /* 0x000fe40004800000 */
[C---:B------:R-:W-:Y:S02]  /*11c40*/  R2P PR, R9.reuse, 0x6 ;  /* 0x0000000609007804 */ /* 0x040fe40000000000 */
[----:B------:R-:W-:Y:S01]  /*11c50*/  SHF.L.U32 R9, R9, 0x6, RZ ;  /* 0x0000000609097819 */ /* 0x000fe200000006ff */
[----:B------:R-:W3:Y:S01]  /*11c60*/  @P4 MUFU.RCP R11, R5 ;  /* 0x00000005000b4308 */ /* 0x000ee20000001000 */
[----:B------:R-:W-:Y:S01]  /*11c70*/  SHF.R.S32.HI R3, RZ, 0x5, R16 ;  /* 0x00000005ff037819 */ /* 0x000fe20000011410 */
[----:B-1----:R-:W-:Y:S01]  /*11c80*/  FMUL.FTZ R13, R13, c[0x0][0x2dc] ;  /* 0x0000b7000d0d7a20 */ /* 0x002fe20000410000 */
[----:B------:R-:W-:-:S02]  /*11c90*/  IADD3 R10, -R10, R0, RZ ;  /* 0x000000000a0a7210 */ /* 0x000fc40007ffe1ff */
[----:B------:R-:W-:Y:S01]  /*11ca0*/  LOP3.LUT R9, R9, 0x1c0, RZ, 0xc0, !PT ;  /* 0x000001c009097812 */ /* 0x000fe200078ec0ff */
[----:B------:R-:W-:Y:S01]  /*11cb0*/  FMUL.FTZ R130, R13, R130 ;  /* 0x000000820d827220 */ /* 0x000fe20000410000 */
[----:B------:R-:W-:Y:S01]  /*11cc0*/  LEA R10, R3, R10, 0x9 ;  /* 0x0000000a030a7211 */ /* 0x000fe200078e48ff */
[----:B------:R-:W1:Y:S01]  /*11cd0*/  @P3 MUFU.RCP R12, R4 ;  /* 0x00000004000c3308 */ /* 0x000e620000001000 */
[----:B------:R-:W-:Y:S01]  /*11ce0*/  LEA.HI R9, R9, R9, RZ, 0x1d ;  /* 0x0000000909097211 */ /* 0x000fe200078fe8ff */
[----:B--2---:R-:W-:Y:S01]  /*11cf0*/  FMUL.FTZ R14, R14, c[0x0][0x2dc] ;  /* 0x0000b7000e0e7a20 */ /* 0x004fe20000410000 */
[----:B------:R-:W-:Y:S01]  /*11d00*/  SEL R18, R17, 0xffffffe0, !P1 ;  /* 0xffffffe011127807 */ /* 0x000fe20004800000 */
[----:B------:R-:W-:Y:S01]  /*11d10*/  FMUL.FTZ R131, R13, R131 ;  /* 0x000000830d837220 */ /* 0x000fe20000410000 */
[----:B------:R-:W-:Y:S01]  /*11d20*/  LOP3.LUT R46, R16, 0xffffffe0, RZ, 0xc0, !PT ;  /* 0xffffffe0102e7812 */ /* 0x000fe200078ec0ff */
[----:B------:R-:W-:Y:S02]  /*11d30*/  IMAD.U32 R9, R10, 0x2, R9 ;  /* 0x000000020a097824 */ /* 0x000fe400078e0009 */
[----:B---3--:R-:W-:Y:S01]  /*11d40*/  FMUL.FTZ R11, R11, c[0x0][0x2dc] ;  /* 0x0000b7000b0b7a20 */ /* 0x008fe20000410000 */
[----:B------:R-:W-:Y:S01]  /*11d50*/  F2FP.PACK_AB R130, R131, R130 ;  /* 0x000000828382723e */ /* 0x000fe200000000ff */
[C---:B------:R-:W-:Y:S01]  /*11d60*/  FMUL.FTZ R128, R14.reuse, R128 ;  /* 0x000000800e807220 */ /* 0x040fe20000410000 */
[----:B------:R-:W-:Y:S01]  /*11d70*/  SHF.L.U32 R9, R9, 0x1, RZ ;  /* 0x0000000109097819 */ /* 0x000fe200000006ff */
[C---:B------:R-:W-:Y:S01]  /*11d80*/  FMUL.FTZ R129, R14.reuse, R129 ;  /* 0x000000810e817220 */ /* 0x040fe20000410000 */
[----:B------:R2:W3:Y:S01]  /*11d90*/  @P6 MUFU.LG2 R45, R2 ;  /* 0x00000002002d6308 */ /* 0x0004e20000000c00 */
[----:B------:R-:W-:Y:S01]  /*11da0*/  FMUL.FTZ R116, R14, R116 ;  /* 0x000000740e747220 */ /* 0x000fe20000410000 */
[----:B------:R-:W-:Y:S01]  /*11db0*/  IADD3 R10, R9, R15, RZ ;  /* 0x0000000f090a7210 */ /* 0x000fe20007ffe0ff */
[----:B-1----:R-:W-:Y:S01]  /*11dc0*/  FMUL.FTZ R12, R12, c[0x0][0x2dc] ;  /* 0x0000b7000c0c7a20 */ /* 0x002fe20000410000 */
[----:B------:R-:W-:Y:S01]  /*11dd0*/  F2FP.PACK_AB R128, R129, R128 ;  /* 0x000000808180723e */ /* 0x000fe200000000ff */
[----:B------:R-:W-:Y:S01]  /*11de0*/  FMUL.FTZ R117, R14, R117 ;  /* 0x000000750e757220 */ /* 0x000fe20000410000 */
[----:B------:R-:W-:Y:S01]  /*11df0*/  STS [R9+0x400], R130 ;  /* 0x0004008209007388 */ /* 0x000fe20000000800 */
[----:B------:R-:W-:Y:S01]  /*11e00*/  FMUL.FTZ R118, R13, R118 ;  /* 0x000000760d767220 */ /* 0x000fe20000410000 */
[----:B------:R-:W-:Y:S01]  /*11e10*/  IADD3 R17, R9, 0x40, RZ ;  /* 0x0000004009117810 */ /* 0x000fe20007ffe0ff */
[----:B------:R-:W-:Y:S01]  /*11e20*/  FMUL.FTZ R119, R13, R119 ;  /* 0x000000770d777220 */ /* 0x000fe20000410000 */
[----:B------:R-:W-:Y:S01]  /*11e30*/  F2FP.PACK_AB R116, R117, R116 ;  /* 0x000000747574723e */ /* 0x000fe200000000ff */
[C---:B------:R-:W-:Y:S01]  /*11e40*/  FMUL.FTZ R124, R11.reuse, R124 ;  /* 0x0000007c0b7c7220 */ /* 0x040fe20000410000 */
[----:B------:R-:W-:Y:S01]  /*11e50*/  STS [R9], R128 ;  /* 0x0000008009007388 */ /* 0x000fe20000000800 */
        /* <DEDUP_REMOVED lines=11> */
[----:B------:R-:W-:Y:S01]  /*11f10*/  @P2 IADD3 R17, R9, -0x40, RZ ;  /* 0xffffffc009112810 */ /* 0x000fe20007ffe0ff */
[----:B------:R-:W-:Y:S01]  /*11f20*/  FMUL.FTZ R123, R12, R123 ;  /* 0x0000007b0c7b7220 */ /* 0x000fe20000410000 */
[----:B------:R-:W-:Y:S01]  /*11f30*/  F2FP.PACK_AB R120, R121, R120 ;  /* 0x000000787978723e */ /* 0x000fe200000000ff */
[C---:B------:R-:W-:Y:S01]  /*11f40*/  FMUL.FTZ R112, R14.reuse, R112 ;  /* 0x000000700e707220 */ /* 0x040fe20000410000 */
[----:B------:R-:W-:Y:S01]  /*11f50*/  STS [R9+0x2000], R124 ;  /* 0x0020007c09007388 */ /* 0x000fe20000000800 */
[C---:B------:R-:W-:Y:S01]  /*11f60*/  FMUL.FTZ R113, R14.reuse, R113 ;  /* 0x000000710e717220 */ /* 0x040fe20000410000 */
[----:B------:R-:W-:Y:S01]  /*11f70*/  F2FP.PACK_AB R122, R123, R122 ;  /* 0x0000007a7b7a723e */ /* 0x000fe200000000ff */
[----:B------:R-:W-:Y:S01]  /*11f80*/  FMUL.FTZ R114, R13, R114 ;  /* 0x000000720d727220 */ /* 0x000fe20000410000 */
[----:B------:R-:W-:Y:S01]  /*11f90*/  IADD3 R19, R9, R18, RZ ;  /* 0x0000001209137210 */ /* 0x000fe20007ffe0ff */
[----:B------:R-:W-:Y:S01]  /*11fa0*/  FMUL.FTZ R115, R13, R115 ;  /* 0x000000730d737220 */ /* 0x000fe20000410000 */
        /* <DEDUP_REMOVED lines=22> */
[----:B--2---:R-:W2:Y:S01]  /*12110*/  S2R R2, SR_CTAID.X ;  /* 0x0000000000027919 */ /* 0x004ea20000002500 */
[----:B------:R-:W-:Y:S01]  /*12120*/  FMUL.FTZ R105, R11, R105 ;  /* 0x000000690b697220 */ /* 0x000fe20000410000 */
[----:B------:R-:W-:Y:S01]  /*12130*/  F2FP.PACK_AB R80, R81, R80 ;  /* 0x000000505150723e */ /* 0x000fe200000000ff */
[C---:B------:R-:W-:Y:S01]  /*12140*/  FMUL.FTZ R88, R11.reuse, R88 ;  /* 0x000000580b587220 */ /* 0x040fe20000410000 */
[----:B------:R-:W-:Y:S01]  /*12150*/  @P3 MUFU.LG2 R4, R4 ;  /* 0x0000000400043308 */ /* 0x000fe20000000c00 */
[C---:B------:R-:W-:Y:S01]  /*12160*/  FMUL.FTZ R89, R11.reuse, R89 ;  /* 0x000000590b597220 */ /* 0x040fe20000410000 */
[----:B-1----:R-:W-:Y:S01]  /*12170*/  IADD3 R9, R10, R18, RZ ;  /* 0x000000120a097210 */ /* 0x002fe20007ffe0ff */
[----:B------:R-:W-:Y:S01]  /*12180*/  FMUL.FTZ R92, R11, R92 ;  /* 0x0000005c0b5c7220 */ /* 0x000fe20000410000 */
[----:B------:R-:W-:Y:S01]  /*12190*/  F2FP.PACK_AB R104, R105, R104 ;  /* 0x000000686968723e */ /* 0x000fe200000000ff */
[C---:B------:R-:W-:Y:S01]  /*121a0*/  FMUL.FTZ R70, R12.reuse, R70 ;  /* 0x000000460c467220 */ /* 0x040fe20000410000 */
[----:B------:R-:W-:Y:S01]  /*121b0*/  F2FP.PACK_AB R88, R89, R88 ;  /* 0x000000585958723e */ /* 0x000fe200000000ff */
[----:B------:R-:W-:Y:S01]  /*121c0*/  FMUL.FTZ R71, R12, R71 ;  /* 0x000000470c477220 */ /* 0x000fe20000410000 */
[----:B------:R-:W-:Y:S01]  /*121d0*/  STS [R9], R108 ;  /* 0x0000006c09007388 */ /* 0x000fe20000000800 */
[----:B------:R-:W-:Y:S01]  /*121e0*/  FMUL.FTZ R11, R11, R93 ;  /* 0x0000005d0b0b7220 */ /* 0x000fe20000410000 */
[----:B----4-:R-:W-:Y:S01]  /*121f0*/  IADD3 R10, R18, 0x400, R17 ;  /* 0x00000400120a7810 */ /* 0x010fe20007ffe011 */
[C---:B------:R-:W-:Y:S01]  /*12200*/  FMUL.FTZ R74, R12.reuse, R74 ;  /* 0x0000004a0c4a7220 */ /* 0x040fe20000410000 */
[----:B------:R-:W-:Y:S01]  /*12210*/  F2FP.PACK_AB R70, R71, R70 ;  /* 0x000000464746723e */ /* 0x000fe200000000ff */
[----:B------:R-:W-:Y:S01]  /*12220*/  FMUL.FTZ R75, R12, R75 ;  /* 0x0000004b0c4b7220 */ /* 0x000fe20000410000 */
[----:B------:R-:W-:Y:S01]  /*12230*/  F2FP.PACK_AB R92, R11, R92 ;  /* 0x0000005c0b5c723e */ /* 0x000fe200000000ff */
[C---:B------:R-:W-:Y:S01]  /*12240*/  FMUL.FTZ R76, R14.reuse, R76 ;  /* 0x0000004c0e4c7220 */ /* 0x040fe20000410000 */
[----:B------:R-:W1:Y:S01]  /*12250*/  LDC.U8 R11, c[0x0][0x329] ;  /* 0x0000ca40ff0b7b82 */ /* 0x000e620000000000 */
[C---:B------:R-:W-:Y:S01]  /*12260*/  FMUL.FTZ R77, R14.reuse, R77 ;  /* 0x0000004d0e4d7220 */ /* 0x040fe20000410000 */
[----:B------:R-:W-:Y:S01]  /*12270*/  STS [R9+0x400], R110 ;  /* 0x0004006e09007388 */ /* 0x000fe20000000800 */
[----:B------:R-:W-:Y:S01]  /*12280*/  FMUL.FTZ R78, R13, R78 ;  /* 0x0000004e0d4e7220 */ /* 0x000fe20000410000 */
[----:B------:R-:W-:Y:S01]  /*12290*/  F2FP.PACK_AB R74, R75, R74 ;  /* 0x0000004a4b4a723e */ /* 0x000fe200000000ff */
[----:B------:R-:W-:Y:S01]  /*122a0*/  FMUL.FTZ R79, R13, R79 ;  /* 0x0000004f0d4f7220 */ /* 0x000fe20000410000 */
[----:B------:R-:W-:Y:S01]  /*122b0*/  STS [R19+0x2000], R68 ;  /* 0x0020004413007388 */ /* 0x000fe20000000800 */
[C---:B------:R-:W-:Y:S01]  /*122c0*/  FMUL.FTZ R84, R14.reuse, R84 ;  /* 0x000000540e547220 */ /* 0x040fe20000410000 */
[----:B------:R-:W-:Y:S01]  /*122d0*/  F2FP.PACK_AB R76, R77, R76 ;  /* 0x0000004c4d4c723e */ /* 0x000fe200000000ff */
[----:B------:R-:W-:Y:S01]  /*122e0*/  FMUL.FTZ R85, R14, R85 ;  /* 0x000000550e557220 */ /* 0x000fe20000410000 */
[----:B------:R4:W-:Y:S01]  /*122f0*/  STS [R19+0x2400], R70 ;  /* 0x0024004613007388 */ /* 0x0009e20000000800 */
[----:B------:R-:W-:Y:S01]  /*12300*/  FMUL.FTZ R86, R13, R86 ;  /* 0x000000560d567220 */ /* 0x000fe20000410000 */
[----:B------:R-:W-:Y:S01]  /*12310*/  F2FP.PACK_AB R78, R79, R78 ;  /* 0x0000004e4f4e723e */ /* 0x000fe200000000ff */
        /* <DEDUP_REMOVED lines=19> */
[----:B-1----:R-:W-:Y:S01]  /*12450*/  ISETP.NE.AND P2, PT, R11, RZ, PT ;  /* 0x000000ff0b00720c */ /* 0x002fe20003f45270 */
[----:B------:R-:W-:Y:S01]  /*12460*/  FMUL.FTZ R14, R14, R97 ;  /* 0x000000610e0e7220 */ /* 0x000fe20000410000 */
[----:B------:R-:W1:Y:S01]  /*12470*/  @P5 MUFU.LG2 R6, R6 ;  /* 0x0000000600065308 */ /* 0x000e620000000c00 */
[C---:B----4-:R-:W-:Y:S01]  /*12480*/  IMAD.IADD R19, R15.reuse, 0x1, R10 ;  /* 0x000000010f137824 */ /* 0x050fe200078e020a */
[----:B------:R-:W-:Y:S01]  /*12490*/  IADD3 R15, R15, R17, RZ ;  /* 0x000000110f0f7210 */ /* 0x000fe20007ffe0ff */
        /* <DEDUP_REMOVED lines=12> */
[----:B------:R-:W-:Y:S01]  /*12560*/  @P2 IMAD.MOV.U32 R44, RZ, RZ, 0x1 ;  /* 0x00000001ff2c2424 */ /* 0x000fe200078e00ff */
[----:B------:R-:W-:Y:S01]  /*12570*/  STS [R17+0x2000], R80 ;  /* 0x0020005011007388 */ /* 0x000fe20000000800 */
[----:B------:R-:W-:Y:S01]  /*12580*/  @P2 MOV R10, c[0x0][0x210] ;  /* 0x00008400000a2a02 */ /* 0x000fe20000000f00 */
[----:B------:R-:W4:Y:S01]  /*12590*/  @P4 MUFU.LG2 R5, R5 ;  /* 0x0000000500054308 */ /* 0x000f220000000c00 */
[----:B------:R-:W-:Y:S01]  /*125a0*/  F2FP.PACK_AB R12, R12, R94 ;  /* 0x0000005e0c0c723e */ /* 0x000fe200000000ff */
[----:B------:R4:W-:Y:S01]  /*125b0*/  STS [R17+0x2400], R82 ;  /* 0x0024005211007388 */ /* 0x0009e20000000800 */
[----:B------:R-:W-:Y:S01]  /*125c0*/  @!P2 ISETP.NE.AND P1, PT, R20, RZ, PT ;  /* 0x000000ff1400a20c */ /* 0x000fe20003f25270 */
[----:B------:R-:W-:Y:S01]  /*125d0*/  @P2 IMAD R10, R10, c[0x0][0x214], RZ ;  /* 0x000085000a0a2a24 */ /* 0x000fe200078e02ff */
[----:B------:R-:W-:Y:S01]  /*125e0*/  IADD3 R46, -R46, R0, RZ ;  /* 0x000000002e2e7210 */ /* 0x000fe20007ffe1ff */
[----:B-----5:R-:W5:Y:S01]  /*125f0*/  S2R R9, SR_CTAID.Y ;  /* 0x0000000000097919 */ /* 0x020f620000002600 */
[----:B------:R-:W-:Y:S01]  /*12600*/  @P2 MOV R0, c[0x0][0x210] ;  /* 0x0000840000002a02 */ /* 0x000fe20000000f00 */
[----:B------:R-:W-:-:S02]  /*12610*/  @!P2 IMAD.MOV.U32 R0, RZ, RZ, 0x1 ;  /* 0x00000001ff00a424 */ /* 0x000fc400078e00ff */
[----:B------:R-:W-:Y:S01]  /*12620*/  STS [R15+0x2000], R104 ;  /* 0x002000680f007388 */ /* 0x000fe20000000800 */
[----:B---3--:R-:W-:Y:S02]  /*12630*/  @P6 FMUL.FTZ R45, R45, 0.69314718246459960938 ;  /* 0x3f3172182d2d6820 */ /* 0x008fe40000410000 */
[----:B--2---:R-:W-:Y:S01]  /*12640*/  IMAD R2, R2, R0, RZ ;  /* 0x0000000002027224 */ /* 0x004fe200078e02ff */
[----:B------:R2:W-:Y:S01]  /*12650*/  STS [R15+0x2400], R106 ;  /* 0x0024006a0f007388 */ /* 0x0005e20000000800 */
[----:B-1----:R-:W-:Y:S02]  /*12660*/  @P5 FMUL.FTZ R6, R6, 0.69314718246459960938 ;  /* 0x3f31721806065820 */ /* 0x002fe40000410000 */
[----:B----4-:R-:W-:Y:S01]  /*12670*/  @P4 FMUL.FTZ R5, R5, 0.69314718246459960938 ;  /* 0x3f31721805054820 */ /* 0x010fe20000410000 */
[----:B------:R-:W-:Y:S02]  /*12680*/  SHF.L.U32 R2, R2, 0x7, RZ ;  /* 0x0000000702027819 */ /* 0x000fe400000006ff */
[----:B------:R-:W-:-:S02]  /*12690*/  IADD3 R17, R18, R17, RZ ;  /* 0x0000001112117210 */ /* 0x000fc40007ffe0ff */
[----:B------:R-:W-:Y:S01]  /*126a0*/  IADD3 R18, R18, R15, RZ ;  /* 0x0000000f12127210 */ /* 0x000fe20007ffe0ff */
[----:B-----5:R-:W-:Y:S02]  /*126b0*/  @!P0 IMAD.WIDE.U32 R48, R9, c[0x0][0x1e0], RZ ;  /* 0x0000780009308a25 */ /* 0x020fe400078e00ff */
[----:B------:R-:W-:Y:S03]  /*126c0*/  STS [R17], R100 ;  /* 0x0000006411007388 */ /* 0x000fe60000000800 */
[----:B------:R-:W-:Y:S01]  /*126d0*/  @!P0 MOV R8, R48 ;  /* 0x0000003000088202 */ /* 0x000fe20000000f00 */
[----:B------:R-:W-:Y:S01]  /*126e0*/  STS [R17+0x400], R102 ;  /* 0x0004006611007388 */ /* 0x000fe20000000800 */
[----:B--2---:R-:W-:-:S03]  /*126f0*/  @!P2 MOV R15, c[0x0][0x214] ;  /* 0x00008500000faa02 */ /* 0x004fc60000000f00 */
[----:B------:R-:W-:Y:S01]  /*12700*/  STS [R18], R14 ;  /* 0x0000000e12007388 */ /* 0x000fe20000000800 */
[----:B------:R-:W-:-:S03]  /*12710*/  @!P2 SEL R10, R15, c[0x0][0x234], !P1 ;  /* 0x00008d000f0aaa07 */ /* 0x000fc60004800000 */
[----:B------:R1:W-:Y:S01]  /*12720*/  STS [R19], R13 ;  /* 0x0000000d13007388 */ /* 0x0003e20000000800 */
[----:B------:R-:W-:-:S03]  /*12730*/  ISETP.NE.AND P1, PT, R20, RZ, PT ;  /* 0x000000ff1400720c */ /* 0x000fc60003f25270 */
[----:B------:R2:W-:Y:S01]  /*12740*/  STS [R17+0x2000], R88 ;  /* 0x0020005811007388 */ /* 0x0005e20000000800 */
[----:B------:R-:W-:Y:S01]  /*12750*/  ISETP.EQ.AND P1, PT, R11, RZ, P1 ;  /* 0x000000ff0b00720c */ /* 0x000fe20000f22270 */
[----:B------:R-:W-:Y:S02]  /*12760*/  @!P2 IMAD R44, R10, c[0x0][0x1c0], RZ ;  /* 0x000070000a2caa24 */ /* 0x000fe400078e02ff */
[----:B------:R2:W-:Y:S02]  /*12770*/  STS [R17+0x2400], R90 ;  /* 0x0024005a11007388 */ /* 0x0005e40000000800 */
[C---:B------:R-:W-:Y:S02]  /*12780*/  IMAD R44, R9.reuse, R44, RZ ;  /* 0x0000002c092c7224 */ /* 0x040fe400078e02ff */
[----:B------:R2:W-:Y:S03]  /*12790*/  STS [R18+0x2000], R92 ;  /* 0x0020005c12007388 */ /* 0x0005e60000000800 */
[----:B------:R-:W-:Y:S01]  /*127a0*/  SEL R44, R44, RZ, !P1 ;  /* 0x000000ff2c2c7207 */ /* 0x000fe20004800000 */
[----:B------:R2:W-:Y:S02]  /*127b0*/  STS [R19+0x2000], R12 ;  /* 0x0020000c13007388 */ /* 0x0005e40000000800 */
[----:B------:R-:W-:Y:S01]  /*127c0*/  @P1 IMAD R48, R9, c[0x0][0x214], RZ ;  /* 0x0000850009301a24 */ /* 0x000fe200078e02ff */
[----:B------:R-:W-:Y:S01]  /*127d0*/  @!P1 CS2R R50, SRZ ;  /* 0x0000000000329805 */ /* 0x000fe2000001ff00 */
[----:B------:R-:W-:Y:S03]  /*127e0*/  BAR.SYNC.DEFER_BLOCKING 0x0 ;  /* 0x0000000000007b1d */ /* 0x000fe60000010000 */
[----:B------:R-:W-:-:S02]  /*127f0*/  @P1 SEL R48, R48, R196, !P0 ;  /* 0x000000c430301207 */ /* 0x000fc40004000000 */
[----:B-1----:R-:W-:Y:S01]  /*12800*/  @!P0 SHF.R.S32.HI R13, RZ, 0x1f, R9 ;  /* 0x0000001fff0d8819 */ /* 0x002fe20000011409 */
[----:B------:R-:W1:Y:S01]  /*12810*/  S2R R11, SR_CTAID.Z ;  /* 0x00000000000b7919 */ /* 0x000e620000002700 */
[----:B------:R-:W-:Y:S02]  /*12820*/  @P1 MOV R50, R48 ;  /* 0x0000003000321202 */ /* 0x000fe40000000f00 */
[----:B------:R-:W-:Y:S01]  /*12830*/  @P1 SHF.R.S32.HI R51, RZ, 0x1f, R48 ;  /* 0x0000001fff331819 */ /* 0x000fe20000011430 */
[----:B------:R-:W-:-:S04]  /*12840*/  @!P0 IMAD R13, R13, c[0x0][0x1e0], RZ ;  /* 0x000078000d0d8a24 */ /* 0x000fc800078e02ff */
[----:B------:R-:W-:Y:S01]  /*12850*/  @!P0 IMAD R47, R9, c[0x0][0x1e4], R13 ;  /* 0x00007900092f8a24 */ /* 0x000fe200078e020d */
[----:B------:R-:W-:Y:S01]  /*12860*/  MOV R9, 0x7f800000 ;  /* 0x7f80000000097802 */ /* 0x000fe20000000f00 */
[----:B------:R-:W-:Y:S01]  /*12870*/  @P6 FFMA.FTZ R9, R136, c[0x0][0x238], R45 ;  /* 0x00008e0088096a23 */ /* 0x000fe2000001002d */
[----:B------:R-:W-:Y:S02]  /*12880*/  MOV R45, 0x7f800000 ;  /* 0x7f800000002d7802 */ /* 0x000fe40000000f00 */
[----:B------:R-:W-:Y:S01]  /*12890*/  @!P0 IADD3 R7, R49, R47, RZ ;  /* 0x0000002f31078210 */ /* 0x000fe20007ffe0ff */
[----:B------:R-:W-:Y:S01]  /*128a0*/  @P3 FMUL.FTZ R47, R4, 0.69314718246459960938 ;  /* 0x3f317218042f3820 */ /* 0x000fe20000410000 */
[----:B------:R-:W-:Y:S02]  /*128b0*/  LOP3.LUT P0, RZ, R46, 0x3, RZ, 0xc0, !PT ;  /* 0x000000032eff7812 */ /* 0x000fe4000780c0ff */
[----:B------:R-:W-:Y:S01]  /*128c0*/  MOV R46, 0x7f800000 ;  /* 0x7f800000002e7802 */ /* 0x000fe20000000f00 */
[----:B------:R2:W3:Y:S01]  /*128d0*/  LDS.128 R36, [R204] ;  /* 0x00000000cc247984 */ /* 0x0004e20000000c00 */
[----:B------:R-:W-:-:S02]  /*128e0*/  @P5 FFMA.FTZ R46, R135, c[0x0][0x238], R6 ;  /* 0x00008e00872e5a23 */ /* 0x000fc40000010006 */
[----:B------:R-:W-:Y:S01]  /*128f0*/  @P3 FFMA.FTZ R45, R133, c[0x0][0x238], R47 ;  /* 0x00008e00852d3a23 */ /* 0x000fe2000001002f */
[----:B------:R2:W4:Y:S01]  /*12900*/  LDS.128 R32, [R204+0x800] ;  /* 0x00080000cc207984 */ /* 0x0005220000000c00 */
[----:B-1----:R-:W-:Y:S01]  /*12910*/  IMAD R44, R11, R10, R44 ;  /* 0x0000000a0b2c7224 */ /* 0x002fe200078e022c */
[----:B------:R-:W-:Y:S02]  /*12920*/  MOV R10, 0x7f800000 ;  /* 0x7f800000000a7802 */ /* 0x000fe40000000f00 */
[----:B------:R2:W1:Y:S01]  /*12930*/  LDS.128 R28, [R204+0x1000] ;  /* 0x00100000cc1c7984 */ /* 0x0004620000000c00 */
[----:B------:R-:W-:Y:S01]  /*12940*/  @P4 FFMA.FTZ R10, R134, c[0x0][0x238], R5 ;  /* 0x00008e00860a4a23 */ /* 0x000fe20000010005 */
[----:B------:R-:W-:Y:S02]  /*12950*/  IADD3 R4, P2, P1, R2, R50, R44 ;  /* 0x0000003202047210 */ /* 0x000fe4000795e02c */
[----:B------:R2:W1:Y:S01]  /*12960*/  LDS.128 R24, [R204+0x1800] ;  /* 0x00180000cc187984 */ /* 0x0004620000000c00 */
[----:B------:R-:W-:-:S02]  /*12970*/  SHF.R.S32.HI R2, RZ, 0x1f, R2 ;  /* 0x0000001fff027819 */ /* 0x000fc40000011402 */
[----:B------:R-:W-:Y:S01]  /*12980*/  SHF.R.S32.HI R44, RZ, 0x1f, R44 ;  /* 0x0000001fff2c7819 */ /* 0x000fe2000001142c */
[----:B------:R2:W1:Y:S03]  /*12990*/  LDS.128 R20, [R204+0x2000] ;  /* 0x00200000cc147984 */ /* 0x0004660000000c00 */
[----:B------:R-:W-:Y:S01]  /*129a0*/  IADD3.X R2, R2, R51, R44, P2, P1 ;  /* 0x0000003302027210 */ /* 0x000fe200017e242c */
[----:B------:R2:W1:Y:S04]  /*129b0*/  LDS.128 R16, [R204+0x2800] ;  /* 0x00280000cc107984 */ /* 0x0004680000000c00 */
[----:B------:R2:W1:Y:S04]  /*129c0*/  LDS.128 R12, [R204+0x3000] ;  /* 0x00300000cc0c7984 */ /* 0x0004680000000c00 */
        /* <DEDUP_REMOVED lines=38> */
.L_x_626:
[----:B------:R-:W-:Y:S05]  /*12c30*/  BSYNC B0 ;  /* 0x0000000000007941 */ /* 0x000fea0003800000 */
.L_x_625:
[----:B------:R-:W-:Y:S01]  /*12c40*/  IADD3 R4, P0, R210, R8, RZ ;  /* 0x00000008d2047210 */ /* 0x000fe20007f1e0ff */
[----:B------:R-:W-:Y:S01]  /*12c50*/  BSSY B0, `(.L_x_627) ;  /* 0x0000011000007945 */ /* 0x000fe20003800000 */
[----:B------:R-:W-:-:S02]  /*12c60*/  SHF.R.S32.HI R0, RZ, 0x1f, R11 ;  /* 0x0000001fff007819 */ /* 0x000fc4000001140b */
[----:B------:R-:W-:Y:S02]  /*12c70*/  IADD3.X R5, R211, R7, RZ, P0, !PT ;  /* 0x00000007d3057210 */ /* 0x000fe400007fe4ff */
[----:B------:R-:W-:Y:S01]  /*12c80*/  ISETP.GE.AND P0, PT, R214, R195, PT ;  /* 0x000000c3d600720c */ /* 0x000fe20003f06270 */
[----:B------:R-:W-:Y:S02]  /*12c90*/  IMAD R0, R0, c[0x0][0x1f0], RZ ;  /* 0x00007c0000007a24 */ /* 0x000fe400078e02ff */
[----:B------:R-:W-:-:S04]  /*12ca0*/  IMAD.WIDE.U32 R4, R11, c[0x0][0x1f0], R4 ;  /* 0x00007c000b047a25 */ /* 0x000fc800078e0004 */
[----:B------:R-:W-:-:S05]  /*12cb0*/  IMAD R0, R11, c[0x0][0x1f4], R0 ;  /* 0x00007d000b007a24 */ /* 0x000fca00078e0200 */
[----:B------:R-:W-:Y:S01]  /*12cc0*/  IADD3 R7, R5, R0, RZ ;  /* 0x0000000005077210 */ /* 0x000fe20007ffe0ff */
[----:B------:R-:W-:Y:S05]  /*12cd0*/  @P0 BRA `(.L_x_628) ;  /* 0x0000008000000947 */ /* 0x000fea0003800000 */
[----:B------:R-:W-:Y:S01]  /*12ce0*/  MOV R6, R4 ;  /* 0x0000000400067202 */ /* 0x000fe20000000f00 */
[----:B------:R-:W-:-:S04]  /*12cf0*/  IMAD R0, R213, c[0x0][0x1e8], RZ ;  /* 0x00007a00d5007a24 */ /* 0x000fc800078e02ff */
[----:B------:R-:W-:-:S04]  /*12d00*/  IMAD.WIDE.U32 R2, R212, c[0x0][0x1e8], R6 ;  /* 0x00007a00d4027a25 */ /* 0x000fc800078e0006 */
[----:B------:R-:W-:Y:S01]  /*12d10*/  IMAD R0, R212, c[0x0][0x1ec], R0 ;  /* 0x00007b00d4007a24 */ /* 0x000fe200078e0200 */
[----:B------:R-:W-:-:S04]  /*12d20*/  LEA R8, P0, R2, c[0x0][0x1d0], 0x1 ;  /* 0x0000740002087a11 */ /* 0x000fc800078008ff */
[----:B------:R-:W-:-:S04]  /*12d30*/  IADD3 R0, R3, R0, RZ ;  /* 0x0000000003007210 */ /* 0x000fc80007ffe0ff */
[----:B--2---:R-:W-:-:S05]  /*12d40*/  LEA.HI.X R9, R2, c[0x0][0x1d4], R0, 0x1, P0 ;  /* 0x0000750002097a11 */ /* 0x004fca00000f0c00 */
[----:B---3--:R2:W-:Y:S02]  /*12d50*/  STG.E.128 [R8.64], R36 ;  /* 0x0000002408007986 */ /* 0x0085e4000c101d18 */
.L_x_628:
[----:B------:R-:W-:Y:S05]  /*12d60*/  BSYNC B0 ;  /* 0x0000000000007941 */ /* 0x000fea0003800000 */
.L_x_627:
[----:B------:R-:W-:Y:S01]  /*12d70*/  ISETP.GE.AND P0, PT, R203, R195, PT ;  /* 0x000000c3cb00720c */ /* 0x000fe20003f06270 */
[----:B------:R-:W-:-:S12]  /*12d80*/  BSSY B0, `(.L_x_629) ;  /* 0x000000d000007945 */ /* 0x000fd80003800000 */
[----:B------:R-:W-:Y:S05]  /*12d90*/  @P0 BRA `(.L_x_630) ;  /* 0x000000b000000947 */ /* 0x000fea0003800000 */
[----:B------:R-:W-:Y:S01]  /*12da0*/  IADD3 R2, P0, R212, 0x10, RZ ;  /* 0x00000010d4027810 */ /* 0x000fe20007f1e0ff */
[----:B--2---:R-:W-:Y:S01]  /*12db0*/  IMAD.MOV.U32 R8, RZ, RZ, R4 ;  /* 0x000000ffff087224 */ /* 0x004fe200078e0004 */
        /* <DEDUP_REMOVED lines=8> */
[----:B----4-:R2:W-:Y:S02]  /*12e40*/  STG.E.128 [R2.64], R32 ;  /* 0x0000002002007986 */ /* 0x0105e4000c101d18 */
.L_x_630:
[----:B------:R-:W-:Y:S05]  /*12e50*/  BSYNC B0 ;  /* 0x0000000000007941 */ /* 0x000fea0003800000 */
.L_x_629:
[----:B------:R-:W-:Y:S01]  /*12e60*/  ISETP.GE.AND P0, PT, R202, R195, PT ;  /* 0x000000c3ca00720c */ /* 0x000fe20003f06270 */
        /* <DEDUP_REMOVED lines=13> */
.L_x_632:
[----:B------:R-:W-:Y:S05]  /*12f40*/  BSYNC B0 ;  /* 0x0000000000007941 */ /* 0x000fea0003800000 */
.L_x_631:
[----:B------:R-:W-:Y:S01]  /*12f50*/  ISETP.GE.AND P0, PT, R201, R195, PT ;  /* 0x000000c3c900720c */ /* 0x000fe20003f06270 */
        /* <DEDUP_REMOVED lines=13> */
.L_x_634:
[----:B------:R-:W-:Y:S05]  /*13030*/  BSYNC B0 ;  /* 0x0000000000007941 */ /* 0x000fea0003800000 */
.L_x_633:
        /* <DEDUP_REMOVED lines=14> */
.L_x_636:
[----:B------:R-:W-:Y:S05]  /*13120*/  BSYNC B0 ;  /* 0x0000000000007941 */ /* 0x000fea0003800000 */
.L_x_635:
        /* <DEDUP_REMOVED lines=14> */
.L_x_638:
[----:B------:R-:W-:Y:S05]  /*13210*/  BSYNC B0 ;  /* 0x0000000000007941 */ /* 0x000fea0003800000 */
.L_x_637:
        /* <DEDUP_REMOVED lines=14> */
.L_x_640:
[----:B------:R-:W-:Y:S05]  /*13300*/  BSYNC B0 ;  /* 0x0000000000007941 */ /* 0x000fea0003800000 */
.L_x_639:
[----:B------:R-:W-:-:S13]  /*13310*/  ISETP.GE.AND P0, PT, R197, R195, PT ;  /* 0x000000c3c500720c */ /* 0x000fda0003f06270 */
[----:B------:R-:W-:Y:S05]  /*13320*/  @P0 EXIT ;  /* 0x000000000000094d */ /* 0x000fea0003800000 */
[----:B------:R-:W-:Y:S01]  /*13330*/  IADD3 R0, P0, R212, 0x70, RZ ;  /* 0x00000070d4007810 */ /* 0x000fe20007f1e0ff */
[----:B-12---:R-:W-:Y:S01]  /*13340*/  IMAD.MOV.U32 R2, RZ, RZ, R4 ;  /* 0x000000ffff027224 */ /* 0x006fe200078e0004 */
        /* <DEDUP_REMOVED lines=8> */
[----:B------:R-:W-:Y:S01]  /*133d0*/  STG.E.128 [R4.64], R40 ;  /* 0x0000002804007986 */ /* 0x000fe2000c101d18 */
[----:B------:R-:W-:Y:S05]  /*133e0*/  EXIT ;  /* 0x000000000000794d */ /* 0x000fea0003800000 */
.L_x_613:
[----:B------:R-:W1:Y:S01]  /*133f0*/  LDC.U8 R2, c[0x0][0x329] ;  /* 0x0000ca40ff027b82 */ /* 0x000e620000000000 */
[----:B------:R-:W-:Y:S01]  /*13400*/  ISETP.NE.AND P4, PT, R196, -0x1, PT ;  /* 0xffffffffc400780c */ /* 0x000fe20003f85270 */
[----:B------:R-:W-:Y:S01]  /*13410*/  ULDC.64 UR4, c[0x0][0x118] ;  /* 0x0000460000047ab9 */ /* 0x000fe20000000a00 */
[----:B------:R-:W-:Y:S01]  /*13420*/  IADD3 R125, -R127, R125, RZ ;  /* 0x0000007d7f7d7210 */ /* 0x000fe20007ffe1ff */
[----:B------:R-:W-:Y:S01]  /*13430*/  BSSY B0, `(.L_x_641) ;  /* 0x000003c000007945 */ /* 0x000fe20003800000 */
[----:B------:R-:W-:-:S03]  /*13440*/  SHF.R.S32.HI R16, RZ, 0x1f, R18 ;  /* 0x0000001fff107819 */ /* 0x000fc60000011412 */
[----:B------:R-:W2:Y:S02]  /*13450*/  LDC.U8 R5, c[0x0][0x328] ;  /* 0x0000ca00ff057b82 */ /* 0x000ea40000000000 */
[----:B------:R-:W-:-:S04]  /*13460*/  IMAD R16, R16, c[0x0][0x1f0], RZ ;  /* 0x00007c0010107a24 */ /* 0x000fc800078e02ff */
[----:B------:R-:W-:-:S04]  /*13470*/  @P4 IMAD.WIDE.U32 R8, R196, c[0x0][0x1e8], RZ ;  /* 0x00007a00c4084a25 */ /* 0x000fc800078e00ff */
[----:B------:R-:W-:Y:S01]  /*13480*/  @P4 IMAD.MOV.U32 R4, RZ, RZ, R8 ;  /* 0x000000ffff044224 */ /* 0x000fe200078e0008 */
[----:B------:R-:W-:Y:S01]  /*13490*/  @!P4 SHF.R.S32.HI R8, RZ, 0x1f, R3 ;  /* 0x0000001fff08c819 */ /* 0x000fe20000011403 */
[----:B------:R-:W-:Y:S01]  /*134a0*/  @!P4 IMAD.WIDE.U32 R10, R3, c[0x0][0x1e0], RZ ;  /* 0x00007800030aca25 */ /* 0x000fe200078e00ff */
[----:B-1----:R-:W-:-:S03]  /*134b0*/  ISETP.NE.AND P3, PT, R2, RZ, PT ;  /* 0x000000ff0200720c */ /* 0x002fc60003f65270 */
[----:B------:R-:W-:Y:S02]  /*134c0*/  @!P4 IMAD R8, R8, c[0x0][0x1e0], RZ ;  /* 0x000078000808ca24 */ /* 0x000fe400078e02ff */
[----:B------:R-:W-:Y:S02]  /*134d0*/  @!P4 IMAD.MOV.U32 R4, RZ, RZ, R10 ;  /* 0x000000ffff04c224 */ /* 0x000fe400078e000a */
[----:B------:R-:W-:Y:S02]  /*134e0*/  @!P4 IMAD R8, R3, c[0x0][0x1e4], R8 ;  /* 0x000079000308ca24 */ /* 0x000fe400078e0208 */
[----:B------:R-:W-:Y:S01]  /*134f0*/  @P4 IMAD R0, R196, c[0x0][0x1ec], R9 ;  /* 0x00007b00c4004a24 */ /* 0x000fe200078e0209 */
[----:B--2---:R-:W-:Y:S01]  /*13500*/  ISETP.NE.AND P2, PT, R5, RZ, PT ;  /* 0x000000ff0500720c */ /* 0x004fe20003f45270 */
[----:B------:R-:W-:Y:S02]  /*13510*/  @!P4 IMAD.IADD R0, R11, 0x1, R8 ;  /* 0x000000010b00c824 */ /* 0x000fe400078e0208 */
[----:B------:R-:W-:Y:S01]  /*13520*/  IMAD R16, R18, c[0x0][0x1f4], R16 ;  /* 0x00007d0012107a24 */ /* 0x000fe200078e0210 */
[----:B------:R-:W-:Y:S01]  /*13530*/  ISETP.EQ.AND P2, PT, R2, RZ, P2 ;  /* 0x000000ff0200720c */ /* 0x000fe20001742270 */
[----:B------:R-:W-:Y:S01]  /*13540*/  @P3 IMAD.MOV.U32 R6, RZ, RZ, c[0x0][0x210] ;  /* 0x00008400ff063624 */ /* 0x000fe200078e00ff */
[----:B------:R-:W-:Y:S01]  /*13550*/  LEA.HI R2, R7, R126, RZ, 0x3 ;  /* 0x0000007e07027211 */ /* 0x000fe200078f18ff */
[----:B------:R-:W-:Y:S01]  /*13560*/  @!P3 IMAD.MOV.U32 R7, RZ, RZ, c[0x0][0x214] ;  /* 0x00008500ff07b624 */ /* 0x000fe200078e00ff */
[----:B------:R-:W-:Y:S01]  /*13570*/  @!P3 ISETP.NE.AND P1, PT, R5, RZ, PT ;  /* 0x000000ff0500b20c */ /* 0x000fe20003f25270 */
[----:B------:R-:W-:Y:S01]  /*13580*/  @P3 IMAD R6, R6, c[0x0][0x214], RZ ;  /* 0x0000850006063a24 */ /* 0x000fe200078e02ff */
[----:B------:R-:W-:-:S02]  /*13590*/  ISETP.NE.OR P0, PT, R196, -0x1, !P2 ;  /* 0xffffffffc400780c */ /* 0x000fc40005705670 */
[----:B------:R-:W-:Y:S02]  /*135a0*/  LOP3.LUT R5, R2, 0x1ffffff8, RZ, 0xc0, !PT ;  /* 0x1ffffff802057812 */ /* 0x000fe400078ec0ff */
[----:B------:R-:W-:Y:S02]  /*135b0*/  @!P3 SEL R6, R7, c[0x0][0x234], !P1 ;  /* 0x00008d000706ba07 */ /* 0x000fe40004800000 */
[----:B------:R-:W-:Y:S01]  /*135c0*/  IADD3 R5, -R5, R126, RZ ;  /* 0x0000007e05057210 */ /* 0x000fe20007ffe1ff */
[----:B------:R-:W-:Y:S01]  /*135d0*/  @!P2 CS2R R8, SRZ ;  /* 0x000000000008a805 */ /* 0x000fe2000001ff00 */
[----:B------:R-:W-:Y:S01]  /*135e0*/  @P3 MOV R7, 0x1 ;  /* 0x0000000100073802 */ /* 0x000fe20000000f00 */
[----:B------:R-:W-:Y:S01]  /*135f0*/  @!P3 IMAD R7, R6, c[0x0][0x1c0], RZ ;  /* 0x000070000607ba24 */ /* 0x000fe200078e02ff */
[----:B------:R-:W-:Y:S01]  /*13600*/  SHF.R.S32.HI R2, RZ, 0x3, R2 ;  /* 0x00000003ff027819 */ /* 0x000fe20000011402 */
[----:B------:R-:W-:Y:S02]  /*13610*/  IMAD.SHL.U32 R5, R5, 0x8, RZ ;  /* 0x0000000805057824 */ /* 0x000fe400078e00ff */
[----:B------:R-:W-:-:S02]  /*13620*/  @!P0 IMAD R196, R3, c[0x0][0x214], RZ ;  /* 0x0000850003c48a24 */ /* 0x000fc400078e02ff */
[----:B------:R-:W-:Y:S01]  /*13630*/  IMAD R3, R3, R7, RZ ;  /* 0x0000000703037224 */ /* 0x000fe200078e02ff */
[C---:B------:R-:W-:Y:S01]  /*13640*/  IADD3 R4, P1, R5.reuse, R4, RZ ;  /* 0x0000000405047210 */ /* 0x040fe20007f3e0ff */
[--C-:B------:R-:W-:Y:S01]  /*13650*/  @P2 IMAD.MOV.U32 R8, RZ, RZ, R196.reuse ;  /* 0x000000ffff082224 */ /* 0x100fe200078e00c4 */
[----:B------:R-:W-:Y:S02]  /*13660*/  @P2 SHF.R.S32.HI R9, RZ, 0x1f, R196 ;  /* 0x0000001fff092819 */ /* 0x000fe400000114c4 */
[----:B------:R-:W-:Y:S01]  /*13670*/  LEA.HI.X.SX32 R5, R5, R0, 0x1, P1 ;  /* 0x0000000005057211 */ /* 0x000fe200008f0eff */
[----:B------:R-:W-:Y:S01]  /*13680*/  @P3 IMAD.MOV.U32 R0, RZ, RZ, c[0x0][0x210] ;  /* 0x00008400ff003624 */ /* 0x000fe200078e00ff */
[----:B------:R-:W-:Y:S01]  /*13690*/  SEL R3, R3, RZ, !P2 ;  /* 0x000000ff03037207 */ /* 0x000fe20005000000 */
[----:B------:R-:W-:Y:S01]  /*136a0*/  @!P3 IMAD.MOV.U32 R0, RZ, RZ, 0x1 ;  /* 0x00000001ff00b424 */ /* 0x000fe200078e00ff */
[----:B------:R-:W-:Y:S01]  /*136b0*/  ISETP.GE.AND P2, PT, R2, R125, PT ;  /* 0x0000007d0200720c */ /* 0x000fe20003f46270 */
[----:B------:R-:W-:-:S04]  /*136c0*/  IMAD.WIDE.U32 R4, R18, c[0x0][0x1f0], R4 ;  /* 0x00007c0012047a25 */ /* 0x000fc800078e0004 */
[----:B------:R-:W-:Y:S01]  /*136d0*/  IMAD R127, R127, R0, RZ ;  /* 0x000000007f7f7224 */ /* 0x000fe200078e02ff */
[----:B------:R-:W-:Y:S01]  /*136e0*/  IADD3 R17, R16, R5, RZ ;  /* 0x0000000510117210 */ /* 0x000fe20007ffe0ff */
[----:B------:R-:W-:Y:S01]  /*136f0*/  IMAD R7, R18, R6, R3 ;  /* 0x0000000612077224 */ /* 0x000fe200078e0203 */
[--C-:B------:R-:W-:Y:S02]  /*13700*/  SHF.R.S32.HI R3, RZ, 0x1f, R2.reuse ;  /* 0x0000001fff037819 */ /* 0x100fe40000011402 */
[----:B------:R-:W-:Y:S02]  /*13710*/  SHF.R.S32.HI R15, RZ, 0x1f, R127 ;  /* 0x0000001fff0f7819 */ /* 0x000fe4000001147f */
[----:B------:R-:W-:Y:S01]  /*13720*/  IADD3 R6, P1, P0, R127, R8, R7 ;  /* 0x000000087f067210 */ /* 0x000fe2000783e007 */
[----:B------:R-:W-:Y:S01]  /*13730*/  IMAD.WIDE R18, R123, 0x80, R2 ;  /* 0x000000807b127825 */ /* 0x000fe200078e0202 */
[----:B------:R-:W-:-:S04]  /*13740*/  SHF.R.S32.HI R7, RZ, 0x1f, R7 ;  /* 0x0000001fff077819 */ /* 0x000fc80000011407 */
        /* <DEDUP_REMOVED lines=10> */
.L_x_642:
[----:B------:R-:W-:Y:S05]  /*137f0*/  BSYNC B0 ;  /* 0x0000000000007941 */ /* 0x000fea0003800000 */
.L_x_641:
[----:B------:R-:W-:Y:S01]  /*13800*/  IADD3 R14, R2, 0x10, RZ ;  /* 0x00000010020e7810 */ /* 0x000fe20007ffe0ff */
[----:B------:R-:W-:Y:S03]  /*13810*/  BSSY B0, `(.L_x_643) ;  /* 0x000000e000007945 */ /* 0x000fe60003800000 */
[----:B------:R-:W-:-:S13]  /*13820*/  ISETP.GE.AND P0, PT, R14, R125, PT ;  /* 0x0000007d0e00720c */ /* 0x000fda0003f06270 */
[----:B------:R-:W-:Y:S05]  /*13830*/  @P0 BRA `(.L_x_644) ;  /* 0x000000b000000947 */ /* 0x000fea0003800000 */
[----:B------:R-:W-:Y:S01]  /*13840*/  IADD3 R8, P0, R18, 0x10, RZ ;  /* 0x0000001012087810 */ /* 0x000fe20007f1e0ff */
[----:B-1----:R-:W-:Y:S01]  /*13850*/  IMAD.MOV.U32 R10, RZ, RZ, R4 ;  /* 0x000000ffff0a7224 */ /* 0x002fe200078e0004 */
        /* <DEDUP_REMOVED lines=8> */
[----:B------:R1:W-:Y:S02]  /*138e0*/  STG.E.128 [R8.64], RZ ;  /* 0x000000ff08007986 */ /* 0x0003e4000c101d04 */
.L_x_644:
[----:B------:R-:W-:Y:S05]  /*138f0*/  BSYNC B0 ;  /* 0x0000000000007941 */ /* 0x000fea0003800000 */
.L_x_643:
[----:B------:R-:W-:Y:S01]  /*13900*/  IADD3 R13, R2, 0x20, RZ ;  /* 0x00000020020d7810 */ /* 0x000fe20007ffe0ff */
[----:B------:R-:W-:Y:S03]  /*13910*/  BSSY B0, `(.L_x_645) ;  /* 0x000000e000007945 */ /* 0x000fe60003800000 */
[----:B------:R-:W-:-:S13]  /*13920*/  ISETP.GE.AND P0, PT, R13, R125, PT ;  /* 0x0000007d0d00720c */ /* 0x000fda0003f06270 */
[----:B------:R-:W-:Y:S05]  /*13930*/  @P0 BRA `(.L_x_646) ;  /* 0x000000b000000947 */ /* 0x000fea0003800000 */
[----:B-1----:R-:W-:Y:S01]  /*13940*/  IADD3 R8, P0, R18, 0x20, RZ ;  /* 0x0000002012087810 */ /* 0x002fe20007f1e0ff */
        /* <DEDUP_REMOVED lines=10> */
.L_x_646:
[----:B------:R-:W-:Y:S05]  /*139f0*/  BSYNC B0 ;  /* 0x0000000000007941 */ /* 0x000fea0003800000 */
.L_x_645:
        /* <DEDUP_REMOVED lines=15> */
.L_x_648:
[----:B------:R-:W-:Y:S05]  /*13af0*/  BSYNC B0 ;  /* 0x0000000000007941 */ /* 0x000fea0003800000 */
.L_x_647:
[----:B-1----:R-:W-:Y:S01]  /*13b00*/  IADD3 R11, R2, 0x40, RZ ;  /* 0x00000040020b7810 */ /* 0x002fe20007ffe0ff */
[----:B------:R-:W-:Y:S03]  /*13b10*/  BSSY B0, `(.L_x_649) ;  /* 0x000000e000007945 */ /* 0x000fe60003800000 */
[----:B------:R-:W-:-:S13]  /*13b20*/  ISETP.GE.AND P0, PT, R11, R125, PT ;  /* 0x0000007d0b00720c */ /* 0x000fda0003f06270 */
        /* <DEDUP_REMOVED lines=12> */
.L_x_650:
[----:B------:R-:W-:Y:S05]  /*13bf0*/  BSYNC B0 ;  /* 0x0000000000007941 */ /* 0x000fea0003800000 */
.L_x_649:
        /* <DEDUP_REMOVED lines=15> */
.L_x_652:
[----:B------:R-:W-:Y:S05]  /*13cf0*/  BSYNC B0 ;  /* 0x0000000000007941 */ /* 0x000fea0003800000 */
.L_x_651:
        /* <DEDUP_REMOVED lines=15> */
.L_x_654:
[----:B------:R-:W-:Y:S05]  /*13df0*/  BSYNC B0 ;  /* 0x0000000000007941 */ /* 0x000fea0003800000 */
.L_x_653:
[----:B------:R-:W-:Y:S01]  /*13e00*/  IADD3 R8, R2, 0x70, RZ ;  /* 0x0000007002087810 */ /* 0x000fe20007ffe0ff */
[----:B------:R-:W-:Y:S03]  /*13e10*/  BSSY B0, `(.L_x_655) ;  /* 0x000000d000007945 */ /* 0x000fe60003800000 */
[----:B------:R-:W-:-:S13]  /*13e20*/  ISETP.GE.AND P0, PT, R8, R125, PT ;  /* 0x0000007d0800720c */ /* 0x000fda0003f06270 */
        /* <DEDUP_REMOVED lines=10> */
[----:B------:R2:W-:Y:S02]  /*13ed0*/  STG.E.128 [R4.64], RZ ;  /* 0x000000ff04007986 */ /* 0x0005e4000c101d04 */
.L_x_656:
[----:B------:R-:W-:Y:S05]  /*13ee0*/  BSYNC B0 ;  /* 0x0000000000007941 */ /* 0x000fea0003800000 */
.L_x_655:
[----:B------:R-:W-:-:S04]  /*13ef0*/  LOP3.LUT P6, RZ, R126, 0x7, RZ, 0xc0, !PT ;  /* 0x000000077eff7812 */ /* 0x000fc800078cc0ff */
[-C--:B------:R-:W-:Y:S02]  /*13f00*/  ISETP.GE.OR P2, PT, R2, R125.reuse, P6 ;  /* 0x0000007d0200720c */ /* 0x080fe40003746670 */
[-C--:B------:R-:W-:Y:S02]  /*13f10*/  ISETP.GE.OR P1, PT, R14, R125.reuse, P6 ;  /* 0x0000007d0e00720c */ /* 0x080fe40003726670 */
[-C--:B------:R-:W-:Y:S02]  /*13f20*/  ISETP.GE.OR P5, PT, R13, R125.reuse, P6 ;  /* 0x0000007d0d00720c */ /* 0x080fe400037a6670 */
[-C--:B------:R-:W-:Y:S02]  /*13f30*/  ISETP.GE.OR P4, PT, R12, R125.reuse, P6 ;  /* 0x0000007d0c00720c */ /* 0x080fe40003786670 */
[----:B------:R-:W-:-:S05]  /*13f40*/  ISETP.GE.OR P3, PT, R11, R125, P6 ;  /* 0x0000007d0b00720c */ /* 0x000fca0003766670 */
[-C--:B------:R-:W-:Y:S02]  /*13f50*/  @!P2 IMAD R2, R2, R0.reuse, RZ ;  /* 0x000000000202a224 */ /* 0x080fe400078e02ff */
[-C--:B------:R-:W-:Y:S02]  /*13f60*/  @!P1 IMAD R14, R14, R0.reuse, RZ ;  /* 0x000000000e0e9224 */ /* 0x080fe400078e02ff */
[----:B------:R-:W-:Y:S01]  /*13f70*/  @!P5 IMAD R13, R13, R0, RZ ;  /* 0x000000000d0dd224 */ /* 0x000fe200078e02ff */
[----:B------:R-:W-:Y:S01]  /*13f80*/  @!P2 IADD3 R3, P0, R2, R6, RZ ;  /* 0x000000060203a210 */ /* 0x000fe20007f1e0ff */
[-C--:B------:R-:W-:Y:S02]  /*13f90*/  @!P4 IMAD R12, R12, R0.reuse, RZ ;  /* 0x000000000c0cc224 */ /* 0x080fe400078e02ff */
[----:B------:R-:W-:Y:S01]  /*13fa0*/  @!P3 IMAD R11, R11, R0, RZ ;  /* 0x000000000b0bb224 */ /* 0x000fe200078e02ff */
[----:B------:R-:W-:Y:S02]  /*13fb0*/  @!P2 LEA.HI.X.SX32 R2, R2, R15, 0x1, P0 ;  /* 0x0000000f0202a211 */ /* 0x000fe400000f0eff */
[----:B--2---:R-:W-:-:S04]  /*13fc0*/  @!P2 LEA R4, P0, R3, c[0x0][0x200], 0x2 ;  /* 0x000080000304aa11 */ /* 0x004fc800078010ff */
[----:B------:R-:W-:Y:S01]  /*13fd0*/  @!P2 LEA.HI.X R5, R3, c[0x0][0x204], R2, 0x2, P0 ;  /* 0x000081000305aa11 */ /* 0x000fe200000f1402 */
[----:B------:R-:W-:Y:S01]  /*13fe0*/  @!P2 IMAD.MOV.U32 R2, RZ, RZ, 0x7f800000 ;  /* 0x7f800000ff02a424 */ /* 0x000fe200078e00ff */
[----:B------:R-:W-:-:S04]  /*13ff0*/  @!P1 IADD3 R3, P0, R14, R6, RZ ;  /* 0x000000060e039210 */ /* 0x000fc80007f1e0ff */
[----:B------:R2:W-:Y:S01]  /*14000*/  @!P2 STG.E [R4.64], R2 ;  /* 0x000000020400a986 */ /* 0x0005e2000c101904 */
[-C--:B------:R-:W-:Y:S02]  /*14010*/  @!P1 LEA.HI.X.SX32 R14, R14, R15.reuse, 0x1, P0 ;  /* 0x0000000f0e0e9211 */ /* 0x080fe400000f0eff */
[----:B--2---:R-:W-:Y:S02]  /*14020*/  @!P1 LEA R4, P2, R3, c[0x0][0x200], 0x2 ;  /* 0x0000800003049a11 */ /* 0x004fe400078410ff */
[----:B------:R-:W-:Y:S02]  /*14030*/  @!P5 IADD3 R2, P0, R13, R6, RZ ;  /* 0x000000060d02d210 */ /* 0x000fe40007f1e0ff */
[----:B------:R-:W-:Y:S02]  /*14040*/  @!P1 LEA.HI.X R5, R3, c[0x0][0x204], R14, 0x2, P2 ;  /* 0x0000810003059a11 */ /* 0x000fe400010f140e */
[----:B------:R-:W-:Y:S02]  /*14050*/  @!P5 LEA.HI.X.SX32 R13, R13, R15, 0x1, P0 ;  /* 0x0000000f0d0dd211 */ /* 0x000fe400000f0eff */
[----:B------:R-:W-:-:S02]  /*14060*/  @!P5 LEA R16, P2, R2, c[0x0][0x200], 0x2 ;  /* 0x000080000210da11 */ /* 0x000fc400078410ff */
[----:B------:R-:W-:Y:S02]  /*14070*/  @!P4 IADD3 R3, P0, R12, R6, RZ ;  /* 0x000000060c03c210 */ /* 0x000fe40007f1e0ff */
[----:B------:R-:W-:Y:S01]  /*14080*/  @!P5 LEA.HI.X R17, R2, c[0x0][0x204], R13, 0x2, P2 ;  /* 0x000081000211da11 */ /* 0x000fe200010f140d */
[----:B------:R-:W-:Y:S01]  /*14090*/  @!P1 IMAD.MOV.U32 R2, RZ, RZ, 0x7f800000 ;  /* 0x7f800000ff029424 */ /* 0x000fe200078e00ff */
[----:B------:R-:W-:Y:S02]  /*140a0*/  ISETP.GE.OR P2, PT, R10, R125, P6 ;  /* 0x0000007d0a00720c */ /* 0x000fe40003746670 */
[----:B------:R-:W-:Y:S02]  /*140b0*/  @!P4 LEA.HI.X.SX32 R12, R12, R15, 0x1, P0 ;  /* 0x0000000f0c0cc211 */ /* 0x000fe400000f0eff */
[----:B------:R-:W-:Y:S01]  /*140c0*/  @!P4 LEA R18, P0, R3, c[0x0][0x200], 0x2 ;  /* 0x000080000312ca11 */ /* 0x000fe200078010ff */
[----:B------:R2:W-:Y:S01]  /*140d0*/  @!P1 STG.E [R4.64], R2 ;  /* 0x0000000204009986 */ /* 0x0005e2000c101904 */
[----:B------:R-:W-:-:S02]  /*140e0*/  ISETP.GE.OR P1, PT, R9, R125, P6 ;  /* 0x0000007d0900720c */ /* 0x000fc40003726670 */
[----:B------:R-:W-:Y:S01]  /*140f0*/  @!P4 LEA.HI.X R19, R3, c[0x0][0x204], R12, 0x2, P0 ;  /* 0x000081000313ca11 */ /* 0x000fe200000f140c */
[----:B------:R-:W-:Y:S01]  /*14100*/  @!P5 IMAD.MOV.U32 R3, RZ, RZ, 0x7f800000 ;  /* 0x7f800000ff03d424 */ /* 0x000fe200078e00ff */
[----:B------:R-:W-:-:S03]  /*14110*/  ISETP.GE.OR P6, PT, R8, R125, P6 ;  /* 0x0000007d0800720c */ /* 0x000fc600037c6670 */
[----:B------:R-:W-:Y:S01]  /*14120*/  @!P2 IMAD R10, R10, R0, RZ ;  /* 0x000000000a0aa224 */ /* 0x000fe200078e02ff */
[----:B------:R3:W-:Y:S01]  /*14130*/  @!P5 STG.E [R16.64], R3 ;  /* 0x000000031000d986 */ /* 0x0007e2000c101904 */
[----:B------:R-:W-:-:S04]  /*14140*/  @!P2 IMAD.MOV.U32 R7, RZ, RZ, 0x7f800000 ;  /* 0x7f800000ff07a424 */ /* 0x000fc800078e00ff */
[----:B------:R-:W-:Y:S01]  /*14150*/  @!P1 IMAD R9, R9, R0, RZ ;  /* 0x0000000009099224 */ /* 0x000fe200078e02ff */
[----:B--2---:R-:W-:-:S04]  /*14160*/  @!P3 IADD3 R2, P0, R11, R6, RZ ;  /* 0x000000060b02b210 */ /* 0x004fc80007f1e0ff */
[----:B------:R-:W-:Y:S02]  /*14170*/  @!P3 LEA.HI.X.SX32 R11, R11, R15, 0x1, P0 ;  /* 0x0000000f0b0bb211 */ /* 0x000fe400000f0eff */
[----:B------:R-:W-:Y:S01]  /*14180*/  @!P3 LEA R4, P0, R2, c[0x0][0x200], 0x2 ;  /* 0x000080000204ba11 */ /* 0x000fe200078010ff */
[----:B---3--:R-:W-:-:S03]  /*14190*/  @!P3 IMAD.MOV.U32 R3, RZ, RZ, 0x7f800000 ;  /* 0x7f800000ff03b424 */ /* 0x008fc600078e00ff */
[----:B------:R-:W-:Y:S02]  /*141a0*/  @!P3 LEA.HI.X R5, R2, c[0x0][0x204], R11, 0x2, P0 ;  /* 0x000081000205ba11 */ /* 0x000fe400000f140b */
        /* <DEDUP_REMOVED lines=8> */
[----:B------:R-:W-:-:S05]  /*14230*/  @!P4 IMAD.MOV.U32 R2, RZ, RZ, 0x7f800000 ;  /* 0x7f800000ff02c424 */ /* 0x000fca00078e00ff */
[----:B------:R2:W-:Y:S04]  /*14240*/  @!P4 STG.E [R18.64], R2 ;  /* 0x000000021200c986 */ /* 0x0005e8000c101904 */
[----:B------:R3:W-:Y:S04]  /*14250*/  @!P3 STG.E [R4.64], R3 ;  /* 0x000000030400b986 */ /* 0x0007e8000c101904 */
[----:B------:R3:W-:Y:S01]  /*14260*/  @!P2 STG.E [R12.64], R7 ;  /* 0x000000070c00a986 */ /* 0x0007e2000c101904 */
[----:B--2---:R-:W-:-:S05]  /*14270*/  @!P1 IMAD.MOV.U32 R2, RZ, RZ, 0x7f800000 ;  /* 0x7f800000ff029424 */ /* 0x004fca00078e00ff */
[----:B------:R3:W-:Y:S01]  /*14280*/  @!P1 STG.E [R10.64], R2 ;  /* 0x000000020a009986 */ /* 0x0007e2000c101904 */
[----:B------:R-:W-:Y:S05]  /*14290*/  @P6 EXIT ;  /* 0x000000000000694d */ /* 0x000fea0003800000 */
[----:B------:R-:W-:-:S05]  /*142a0*/  IMAD R0, R8, R0, RZ ;  /* 0x0000000008007224 */ /* 0x000fca00078e02ff */
[----:B------:R-:W-:-:S04]  /*142b0*/  IADD3 R6, P0, R0, R6, RZ ;  /* 0x0000000600067210 */ /* 0x000fc80007f1e0ff */
[----:B------:R-:W-:Y:S02]  /*142c0*/  LEA.HI.X.SX32 R0, R0, R15, 0x1, P0 ;  /* 0x0000000f00007211 */ /* 0x000fe400000f0eff */
[----:B---3--:R-:W-:-:S04]  /*142d0*/  LEA R2, P0, R6, c[0x0][0x200], 0x2 ;  /* 0x0000800006027a11 */ /* 0x008fc800078010ff */
[----:B------:R-:W-:Y:S01]  /*142e0*/  LEA.HI.X R3, R6, c[0x0][0x204], R0, 0x2, P0 ;  /* 0x0000810006037a11 */ /* 0x000fe200000f1400 */
[----:B------:R-:W-:-:S05]  /*142f0*/  IMAD.MOV.U32 R0, RZ, RZ, 0x7f800000 ;  /* 0x7f800000ff007424 */ /* 0x000fca00078e00ff */
[----:B------:R-:W-:Y:S01]  /*14300*/  STG.E [R2.64], R0 ;  /* 0x0000000002007986 */ /* 0x000fe2000c101904 */
[----:B------:R-:W-:Y:S05]  /*14310*/  EXIT ;  /* 0x000000000000794d */ /* 0x000fea0003800000 */
.L_x_657:
        /* <DEDUP_REMOVED lines=14> */
.L_x_1141:


//--------------------- .text._ZN5flash16flash_fwd_kernelI23Flash_fwd_kernel_traitsILi64ELi128ELi64ELi4ELb0ELb0EN7cutlass6half_tE19Flash_kernel_traitsILi64ELi128ELi64ELi4ES3_EELb0ELb1ELb0ELb0ELb0ELb1ELb1ELb0EEEvNS_16Flash_fwd_paramsE --------------------------
	.section	.text._ZN5flash16flash_fwd_kernelI23Flash_fwd_kernel_traitsILi64ELi128ELi64ELi4ELb0ELb0EN7cutlass6half_tE19Flash_kernel_traitsILi64ELi128ELi64ELi4ES3_EELb0ELb1ELb0ELb0ELb0ELb1ELb1ELb0EEEvNS_16Flash_fwd_paramsE,"ax",@progbits
	.sectioninfo	@"SHI_REGISTERS=255"
	.align	128
        .global         _ZN5flash16flash_fwd_kernelI23Flash_fwd_kernel_traitsILi64ELi128ELi64ELi4ELb0ELb0EN7cutlass6half_tE19Flash_kernel_traitsILi64ELi128ELi64ELi4ES3_EELb0ELb1ELb0ELb0ELb0ELb1ELb1ELb0EEEvNS_16Flash_fwd_paramsE
        .type           _ZN5flash16flash_fwd_kernelI23Flash_fwd_kernel_traitsILi64ELi128ELi64ELi4ELb0ELb0EN7cutlass6half_tE19Flash_kernel_traitsILi64ELi128ELi64ELi4ES3_EELb0ELb1ELb0ELb0ELb0ELb1ELb1ELb0EEEvNS_16Flash_fwd_paramsE,@function
        .size           _ZN5flash16flash_fwd_kernelI23Flash_fwd_kernel_traitsILi64ELi128ELi64ELi4ELb0ELb0EN7cutlass6half_tE19Flash_kernel_traitsILi64ELi128ELi64ELi4ES3_EELb0ELb1ELb0ELb0ELb0ELb1ELb1ELb0EEEvNS_16Flash_fwd_paramsE,(.L_x_1142 - _ZN5flash16flash_fwd_kernelI23Flash_fwd_kernel_traitsILi64ELi128ELi64ELi4ELb0ELb0EN7cutlass6half_tE19Flash_kernel_traitsILi64ELi128ELi64ELi4ES3_EELb0ELb1ELb0ELb0ELb0ELb1ELb1ELb0EEEvNS_16Flash_fwd_paramsE)
        .other          _ZN5flash16flash_fwd_kernelI23Flash_fwd_kernel_traitsILi64ELi128ELi64ELi4ELb0ELb0EN7cutlass6half_tE19Flash_kernel_traitsILi64ELi128ELi64ELi4ES3_EELb0ELb1ELb0ELb0ELb0ELb1ELb1ELb0EEEvNS_16Flash_fwd_paramsE,@"STO_CUDA_ENTRY STV_DEFAULT"
_ZN5flash16flash_fwd_kernelI23Flash_fwd_kernel_traitsILi64ELi128ELi64ELi4ELb0ELb0EN7cutlass6half_tE19Flash_kernel_traitsILi64ELi128ELi64ELi4ES3_EELb0ELb1ELb0ELb0ELb0ELb1ELb1ELb0EEEvNS_16Flash_fwd_paramsE:
.text._ZN5flash16flash_fwd_kernelI23Flash_fwd_kernel_traitsILi64ELi128ELi64ELi4ELb0ELb0EN7cutlass6half_tE19Flash_kernel_traitsILi64ELi128ELi64ELi4ES3_EELb0ELb1ELb0ELb0ELb0ELb1ELb1ELb0EEEvNS_16Flash_fwd_paramsE:
[----:B------:R-:W-:Y:S02]  /*0000*/  MOV R1, c[0x0][0x28] ;  /* 0x00000a0000017a02 */ /* 0x000fe40000000f00 */
[----:B------:R-:W1:Y:S01]  /*0010*/  LDC.U8 R3, c[0x0][0x312] ;  /* 0x0000c480ff037b82 */ /* 0x000e620000000000 */
[----:B------:R-:W2:Y:S01]  /*0020*/  S2R R2, SR_CTAID.Y ;  /* 0x0000000000027919 */ /* 0x000ea20000002600 */
[----:B------:R-:W-:Y:S01]  /*0030*/  ISETP.NE.U32.AND P2, PT, RZ, c[0x0][0x240], PT ;  /* 0x00009000ff007a0c */ /* 0x000fe20003f45070 */
[----:B------:R-:W-:Y:S01]  /*0040*/  IMAD.MOV.U32 R0, RZ, RZ, 0x4 ;  /* 0x00000004ff007424 */ /* 0x000fe200078e00ff */
[----:B------:R-:W-:Y:S01]  /*0050*/  ISETP.EQ.U32.AND P1, PT, RZ, c[0x0][0x248], PT ;  /* 0x00009200ff007a0c */ /* 0x000fe20003f22070 */
[----:B------:R-:W-:Y:S01]  /*0060*/  IMAD.MOV.U32 R202, RZ, RZ, -0x1 ;  /* 0xffffffffffca7424 */ /* 0x000fe200078e00ff */
[----:B------:R-:W-:Y:S01]  /*0070*/  ISETP.NE.AND.EX P2, PT, RZ, c[0x0][0x244], PT, P2 ;  /* 0x00009100ff007a0c */ /* 0x000fe20003f45320 */
[----:B------:R-:W-:Y:S01]  /*0080*/  ULDC.64 UR4, c[0x0][0x118] ;  /* 0x0000460000047ab9 */ /* 0x000fe20000000a00 */
[----:B------:R-:W-:Y:S01]  /*0090*/  IMAD.MOV.U32 R9, RZ, RZ, -0x1 ;  /* 0xffffffffff097424 */ /* 0x000fe200078e00ff */
[----:B------:R-:W-:-:S04]  /*00a0*/  ISETP.NE.U32.AND P0, PT, RZ, c[0x0][0x250], PT ;  /* 0x00009400ff007a0c */ /* 0x000fc80003f05070 */
[----:B------:R-:W-:Y:S02]  /*00b0*/  ISETP.NE.AND.EX P0, PT, RZ, c[0x0][0x254], PT, P0 ;  /* 0x00009500ff007a0c */ /* 0x000fe40003f05300 */
[----:B-1----:R-:W-:Y:S01]  /*00c0*/  ISETP.NE.AND P3, PT, R3, RZ, PT ;  /* 0x000000ff0300720c */ /* 0x002fe20003f65270 */
[----:B--2---:R-:W-:-:S03]  /*00d0*/  IMAD.WIDE R130, R2, R0, c[0x0][0x240] ;  /* 0x0000900002827625 */ /* 0x004fc600078e0200 */
[----:B------:R-:W-:Y:S01]  /*00e0*/  ISETP.EQ.OR.EX P1, PT, RZ, c[0x0][0x24c], !P3, P1 ;  /* 0x00009300ff007a0c */ /* 0x000fe20005f22710 */
[----:B------:R-:W-:Y:S01]  /*00f0*/  IMAD.WIDE R6, R2, R0, c[0x0][0x248] ;  /* 0x0000920002067625 */ /* 0x000fe200078e0200 */
[----:B------:R1:W2:Y:S11]  /*0100*/  @P2 LDG.E R202, [R130.64] ;  /* 0x0000000482ca2981 */ /* 0x0002b6000c1e1900 */
[----:B------:R3:W5:Y:S04]  /*0110*/  @!P1 LDG.E R9, [R6.64] ;  /* 0x0000000406099981 */ /* 0x000768000c1e1900 */
[----:B-1----:R-:W2:Y:S01]  /*0120*/  @P2 LDG.E R130, [R130.64+0x4] ;  /* 0x0000040482822981 */ /* 0x002ea2000c1e1900 */
[----:B------:R-:W-:-:S02]  /*0130*/  IMAD.MOV.U32 R4, RZ, RZ, RZ ;  /* 0x000000ffff047224 */ /* 0x000fc400078e00ff */
[----:B------:R-:W-:Y:S01]  /*0140*/  @P0 IMAD.WIDE R10, R2, R0, c[0x0][0x250] ;  /* 0x00009400020a0625 */ /* 0x000fe200078e0200 */
[----:B------:R-:W1:Y:S04]  /*0150*/  S2R R218, SR_CTAID.X ;  /* 0x0000000000da7919 */ /* 0x000e680000002500 */
[----:B------:R3:W5:Y:S01]  /*0160*/  @P0 LDG.E R4, [R10.64] ;  /* 0x000000040a040981 */ /* 0x000762000c1e1900 */
[----:B------:R-:W-:-:S03]  /*0170*/  ISETP.NE.U32.AND P0, PT, RZ, c[0x0][0x248], PT ;  /* 0x00009200ff007a0c */ /* 0x000fc60003f05070 */
[----:B------:R-:W4:Y:S01]  /*0180*/  S2R R16, SR_CTAID.Z ;  /* 0x0000000000107919 */ /* 0x000f220000002700 */
[----:B------:R-:W-:Y:S01]  /*0190*/  ISETP.NE.AND.EX P0, PT, RZ, c[0x0][0x24c], PT, P0 ;  /* 0x00009300ff007a0c */ /* 0x000fe20003f05300 */
[----:B--2---:R-:W-:Y:S02]  /*01a0*/  @P2 IMAD.IADD R130, R130, 0x1, -R202 ;  /* 0x0000000182822824 */ /* 0x004fe400078e0aca */
[----:B------:R-:W-:-:S10]  /*01b0*/  @!P2 IMAD.MOV.U32 R130, RZ, RZ, c[0x0][0x214] ;  /* 0x00008500ff82a624 */ /* 0x000fd400078e00ff */
[----:B------:R-:W-:Y:S05]  /*01c0*/  @!P0 BRA `(.L_x_658) ;  /* 0x0000004000008947 */ /* 0x000fea0003800000 */
[----:B-1-34-:R-:W2:Y:S02]  /*01d0*/  @P3 LDG.E R3, [R6.64+0x4] ;  /* 0x0000040406033981 */ /* 0x01aea4000c1e1900 */
[----:B--2--5:R-:W-:-:S06]  /*01e0*/  @P3 IADD3 R3, R3, -R9, RZ ;  /* 0x8000000903033210 */ /* 0x024fcc0007ffe0ff */
[----:B------:R1:W5:Y:S01]  /*01f0*/  @!P3 LDG.E R3, [R6.64] ;  /* 0x000000040603b981 */ /* 0x000362000c1e1900 */
[----:B------:R-:W-:Y:S05]  /*0200*/  BRA `(.L_x_659) ;  /* 0x0000001000007947 */ /* 0x000fea0003800000 */
.L_x_658:
[----:B-1-34-:R-:W-:Y:S02]  /*0210*/  MOV R3, c[0x0][0x218] ;  /* 0x0000860000037a02 */ /* 0x01afe40000000f00 */
.L_x_659:
        /* <DEDUP_REMOVED lines=12> */
[----:B------:R-:W-:Y:S01]  /*02e0*/  IADD3 R5, -R130, 0xbf, R132 ;  /* 0x000000bf82057810 */ /* 0x000fe20007ffe184 */
[----:B------:R-:W1:Y:S01]  /*02f0*/  S2R R129, SR_TID.X ;  /* 0x0000000000817919 */ /* 0x000e620000002100 */
        /* <DEDUP_REMOVED lines=11> */
[----:B-1----:R-:W-:Y:S02]  /*03b0*/  ISETP.NE.AND P1, PT, R202, -0x1, PT ;  /* 0xffffffffca00780c */ /* 0x002fe40003f25270 */
[----:B------:R-:W-:-:S11]  /*03c0*/  ISETP.NE.AND P0, PT, R9, -0x1, PT ;  /* 0xffffffff0900780c */ /* 0x000fd60003f05270 */
[----:B------:R-:W-:Y:S01]  /*03d0*/  @!P1 SHF.R.S32.HI R0, RZ, 0x1f, R2 ;  /* 0x0000001fff009819 */ /* 0x000fe20000011402 */
[----:B------:R-:W-:Y:S01]  /*03e0*/  @P1 IMAD.WIDE.U32 R6, R202, c[0x0][0x190], RZ ;  /* 0x00006400ca061a25 */ /* 0x000fe200078e00ff */
[----:B------:R-:W-:-:S03]  /*03f0*/  @P0 IADD3 R3, R4, R9, RZ ;  /* 0x0000000904030210 */ /* 0x000fc60007ffe0ff */
[----:B------:R-:W-:Y:S01]  /*0400*/  @!P1 IMAD R0, R0, c[0x0][0x178], RZ ;  /* 0x00005e0000009a24 */ /* 0x000fe200078e02ff */
[----:B------:R-:W-:Y:S01]  /*0410*/  @P1 MOV R8, R6 ;  /* 0x0000000600081202 */ /* 0x000fe20000000f00 */
[----:B------:R-:W-:Y:S02]  /*0420*/  @P1 IMAD R5, R202, c[0x0][0x194], R7 ;  /* 0x00006500ca051a24 */ /* 0x000fe400078e0207 */
[----:B------:R-:W-:-:S04]  /*0430*/  @!P1 IMAD.WIDE.U32 R6, R2, c[0x0][0x178], RZ ;  /* 0x00005e0002069a25 */ /* 0x000fc800078e00ff */
[----:B------:R-:W-:Y:S01]  /*0440*/  @!P1 IMAD R0, R2, c[0x0][0x17c], R0 ;  /* 0x00005f0002009a24 */ /* 0x000fe200078e0200 */
[----:B------:R-:W-:Y:S01]  /*0450*/  @!P1 MOV R8, R6 ;  /* 0x0000000600089202 */ /* 0x000fe20000000f00 */
[----:B------:R-:W-:-:S03]  /*0460*/  @P0 IMAD.WIDE.U32 R212, R3, c[0x0][0x198], RZ ;  /* 0x0000660003d40a25 */ /* 0x000fc600078e00ff */
[----:B------:R-:W-:Y:S01]  /*0470*/  @!P1 IADD3 R5, R7, R0, RZ ;  /* 0x0000000007059210 */ /* 0x000fe20007ffe0ff */
[----:B------:R-:W-:Y:S01]  /*0480*/  @P0 IMAD R3, R3, c[0x0][0x19c], R213 ;  /* 0x0000670003030a24 */ /* 0x000fe200078e02d5 */
        /* <DEDUP_REMOVED lines=12> */
.L_x_661:
[----:B------:R-:W-:-:S04]  /*0550*/  IABS R7, c[0x0][0x1c8] ;  /* 0x0000720000077a13 */ /* 0x000fc80000000000 */
        /* <DEDUP_REMOVED lines=10> */
[----:B------:R-:W-:-:S05]  /*0600*/  IMAD.HI.U32 R154, R10, R6, RZ ;  /* 0x000000060a9a7227 */ /* 0x000fca00078e00ff */
[----:B------:R-:W-:-:S05]  /*0610*/  IADD3 R0, -R154, RZ, RZ ;  /* 0x000000ff9a007210 */ /* 0x000fca0007ffe1ff */
[----:B------:R-:W-:Y:S02]  /*0620*/  IMAD R0, R7, R0, R6 ;  /* 0x0000000007007224 */ /* 0x000fe400078e0206 */
[----:B------:R-:W-:-:S03]  /*0630*/  @P0 IMAD.IADD R6, R4, 0x1, R9 ;  /* 0x0000000104060824 */ /* 0x000fc600078e0209 */
[----:B------:R-:W-:Y:S01]  /*0640*/  ISETP.GT.U32.AND P2, PT, R7, R0, PT ;  /* 0x000000000700720c */ /* 0x000fe20003f44070 */
[----:B------:R-:W-:-:S04]  /*0650*/  @P0 IMAD.WIDE.U32 R14, R6, c[0x0][0x1a0], RZ ;  /* 0x00006800060e0a25 */ /* 0x000fc800078e00ff */
[----:B------:R-:W-:-:S08]  /*0660*/  @P0 IMAD R6, R6, c[0x0][0x1a4], R15 ;  /* 0x0000690006060a24 */ /* 0x000fd000078e020f */
[----:B------:R-:W-:Y:S01]  /*0670*/  @!P2 IMAD.IADD R0, R0, 0x1, -R7 ;  /* 0x000000010000a824 */ /* 0x000fe200078e0a07 */
[----:B------:R-:W-:Y:S02]  /*0680*/  @!P2 IADD3 R154, R154, 0x1, RZ ;  /* 0x000000019a9aa810 */ /* 0x000fe40007ffe0ff */
[----:B------:R-:W-:Y:S02]  /*0690*/  ISETP.NE.AND P2, PT, RZ, c[0x0][0x1c8], PT ;  /* 0x00007200ff007a0c */ /* 0x000fe40003f45270 */
[----:B------:R-:W-:Y:S02]  /*06a0*/  ISETP.GE.U32.AND P3, PT, R0, R7, PT ;  /* 0x000000070000720c */ /* 0x000fe40003f66070 */
[----:B------:R-:W-:-:S04]  /*06b0*/  LOP3.LUT R0, R16, c[0x0][0x1c8], RZ, 0x3c, !PT ;  /* 0x0000720010007a12 */ /* 0x000fc800078e3cff */
[----:B------:R-:W-:Y:S02]  /*06c0*/  ISETP.GE.AND P1, PT, R0, RZ, PT ;  /* 0x000000ff0000720c */ /* 0x000fe40003f26270 */
[----:B------:R-:W-:-:S05]  /*06d0*/  SHF.R.S32.HI R0, RZ, 0x1f, R16 ;  /* 0x0000001fff007819 */ /* 0x000fca0000011410 */
[----:B------:R-:W-:-:S06]  /*06e0*/  @P3 IADD3 R154, R154, 0x1, RZ ;  /* 0x000000019a9a3810 */ /* 0x000fcc0007ffe0ff */
[----:B------:R-:W-:Y:S02]  /*06f0*/  @!P1 IADD3 R154, -R154, RZ, RZ ;  /* 0x000000ff9a9a9210 */ /* 0x000fe40007ffe1ff */
        /* <DEDUP_REMOVED lines=13> */
.L_x_662:
[----:B------:R-:W-:Y:S01]  /*07d0*/  SHF.R.S32.HI R133, RZ, 0x1f, R129 ;  /* 0x0000001fff857819 */ /* 0x000fe20000011481 */
[----:B------:R-:W-:Y:S01]  /*07e0*/  IMAD.IADD R199, R130, 0x1, -R132 ;  /* 0x0000000182c77824 */ /* 0x000fe200078e0a84 */
[----:B------:R-:W-:Y:S01]  /*07f0*/  SHF.R.S32.HI R158, RZ, 0x1f, R154 ;  /* 0x0000001fff9e7819 */ /* 0x000fe2000001149a */
[----:B------:R-:W-:Y:S01]  /*0800*/  IMAD R0, R0, c[0x0][0x1a8], RZ ;  /* 0x00006a0000007a24 */ /* 0x000fe200078e02ff */
[----:B------:R-:W-:Y:S01]  /*0810*/  LEA.HI R2, R133, R129, RZ, 0x3 ;  /* 0x0000008185027211 */ /* 0x000fe200078f18ff */
[----:B------:R-:W-:Y:S01]  /*0820*/  IMAD.MOV.U32 R152, RZ, RZ, c[0x0][0x198] ;  /* 0x00006600ff987624 */ /* 0x000fe200078e00ff */
[----:B------:R-:W-:Y:S01]  /*0830*/  IADD3 R126, R160, -0x1, RZ ;  /* 0xffffffffa07e7810 */ /* 0x000fe20007ffe0ff */
[----:B------:R-:W-:Y:S01]  /*0840*/  IMAD R0, R16, c[0x0][0x1ac], R0 ;  /* 0x00006b0010007a24 */ /* 0x000fe200078e0200 */
[----:B------:R-:W-:Y:S01]  /*0850*/  SHF.R.S32.HI R220, RZ, 0x3, R2 ;  /* 0x00000003ffdc7819 */ /* 0x000fe20000011402 */
[----:B------:R-:W-:Y:S01]  /*0860*/  IMAD.MOV.U32 R200, RZ, RZ, 0x6 ;  /* 0x00000006ffc87424 */ /* 0x000fe200078e00ff */
[----:B------:R-:W-:Y:S01]  /*0870*/  LOP3.LUT R2, R2, 0xfffffff8, RZ, 0xc0, !PT ;  /* 0xfffffff802027812 */ /* 0x000fe200078ec0ff */
[----:B------:R-:W-:Y:S01]  /*0880*/  IMAD R214, R158, c[0x0][0x1b0], RZ ;  /* 0x00006c009ed67a24 */ /* 0x000fe200078e02ff */
[C---:B------:R-:W-:Y:S01]  /*0890*/  IADD3 R208, R220.reuse, 0x20, RZ ;  /* 0x00000020dcd07810 */ /* 0x040fe20007ffe0ff */
[C---:B------:R-:W-:Y:S01]  /*08a0*/  IMAD.SHL.U32 R210, R220.reuse, 0x40, RZ ;  /* 0x00000040dcd27824 */ /* 0x040fe200078e00ff */
[----:B------:R-:W-:Y:S01]  /*08b0*/  IADD3 R209, R220, 0x10, RZ ;  /* 0x00000010dcd17810 */ /* 0x000fe20007ffe0ff */
[----:B------:R-:W-:Y:S01]  /*08c0*/  IMAD.IADD R2, R129, 0x1, -R2 ;  /* 0x0000000181027824 */ /* 0x000fe200078e0a02 */
[-C--:B------:R-:W-:Y:S01]  /*08d0*/  ISETP.GE.AND P0, PT, R208, R199.reuse, PT ;  /* 0x000000c7d000720c */ /* 0x080fe20003f06270 */
[----:B------:R-:W-:Y:S01]  /*08e0*/  IMAD R214, R154, c[0x0][0x1b4], R214 ;  /* 0x00006d009ad67a24 */ /* 0x000fe200078e02d6 */
[----:B------:R-:W-:Y:S01]  /*08f0*/  LOP3.LUT R210, R210, 0x1c0, RZ, 0xc0, !PT ;  /* 0x000001c0d2d27812 */ /* 0x000fe200078ec0ff */
[----:B------:R-:W-:Y:S01]  /*0900*/  IMAD.SHL.U32 R216, R2, 0x8, RZ ;  /* 0x0000000802d87824 */ /* 0x000fe200078e00ff */
[----:B------:R-:W-:Y:S01]  /*0910*/  ISETP.GE.AND P1, PT, R209, R199, PT ;  /* 0x000000c7d100720c */ /* 0x000fe20003f26270 */
[----:B------:R-:W-:Y:S01]  /*0920*/  IMAD.SHL.U32 R125, R152, 0x40, RZ ;  /* 0x00000040987d7824 */ /* 0x000fe200078e00ff */
[----:B------:R-:W-:Y:S01]  /*0930*/  SHF.R.S32.HI R221, RZ, 0x1f, R220 ;  /* 0x0000001fffdd7819 */ /* 0x000fe200000114dc */
[----:B------:R-:W-:Y:S01]  /*0940*/  IMAD.MOV.U32 R153, RZ, RZ, c[0x0][0x19c] ;  /* 0x00006700ff997624 */ /* 0x000fe200078e00ff */
[----:B------:R-:W-:Y:S01]  /*0950*/  LOP3.LUT R4, R210, 0x38, R216, 0xf8, !PT ;  /* 0x00000038d2047812 */ /* 0x000fe200078ef8d8 */
[----:B------:R-:W-:Y:S01]  /*0960*/  IMAD.MOV.U32 R156, RZ, RZ, c[0x0][0x1a0] ;  /* 0x00006800ff9c7624 */ /* 0x000fe200078e00ff */
[----:B------:R-:W-:Y:S01]  /*0970*/  SHF.R.U32.HI R210, RZ, 0x3, R210 ;  /* 0x00000003ffd27819 */ /* 0x000fe200000116d2 */
[----:B------:R-:W-:Y:S01]  /*0980*/  IMAD.WIDE R218, R218, 0x80, R220 ;  /* 0x00000080dada7825 */ /* 0x000fe200078e02dc */
[----:B------:R-:W-:-:S02]  /*0990*/  IADD3 R8, P3, R216, R8, RZ ;  /* 0x00000008d8087210 */ /* 0x000fc40007f7e0ff */
[----:B------:R-:W-:Y:S01]  /*09a0*/  SHF.R.S32.HI R217, RZ, 0x1f, R216 ;  /* 0x0000001fffd97819 */ /* 0x000fe200000114d8 */
[----:B------:R-:W-:Y:S01]  /*09b0*/  IMAD.SHL.U32 R197, R2, 0x40, RZ ;  /* 0x0000004002c57824 */ /* 0x000fe200078e00ff */
[----:B------:R-:W-:Y:S01]  /*09c0*/  IADD3 R207, R220, 0x30, RZ ;  /* 0x00000030dccf7810 */ /* 0x000fe20007ffe0ff */
[----:B------:R-:W-:Y:S01]  /*09d0*/  IMAD.SHL.U32 R201, R156, 0x40, RZ ;  /* 0x000000409cc97824 */ /* 0x000fe200078e00ff */
[----:B------:R-:W-:Y:S01]  /*09e0*/  LOP3.LUT R210, R4, R210, RZ, 0x3c, !PT ;  /* 0x000000d204d27212 */ /* 0x000fe200078e3cff */
[----:B------:R-:W-:Y:S01]  /*09f0*/  IMAD.X R9, R217, 0x1, R5, P3 ;  /* 0x00000001d9097824 */ /* 0x000fe200018e0605 */
[----:B------:R-:W-:Y:S01]  /*0a00*/  ISETP.GE.AND P2, PT, R220, R199, PT ;  /* 0x000000c7dc00720c */ /* 0x000fe20003f46270 */
[----:B------:R-:W-:Y:S01]  /*0a10*/  IMAD R158, R158, c[0x0][0x1b8], RZ ;  /* 0x00006e009e9e7a24 */ /* 0x000fe200078e02ff */
[----:B------:R-:W-:Y:S01]  /*0a20*/  LEA.HI R4, R133, R129, RZ, 0x6 ;  /* 0x0000008185047211 */ /* 0x000fe200078f30ff */
[----:B------:R-:W-:Y:S01]  /*0a30*/  IMAD.WIDE.U32 R16, R16, c[0x0][0x1a8], R8 ;  /* 0x00006a0010107a25 */ /* 0x000fe200078e0008 */
[----:B------:R-:W-:-:S02]  /*0a40*/  ISETP.GE.AND P5, PT, R207, R199, PT ;  /* 0x000000c7cf00720c */ /* 0x000fc40003fa6270 */
[----:B------:R-:W-:Y:S01]  /*0a50*/  @!P0 IADD3 R20, P4, R218, 0x20, RZ ;  /* 0x00000020da148810 */ /* 0x000fe20007f9e0ff */
[----:B------:R-:W-:Y:S01]  /*0a60*/  IMAD.SHL.U32 R4, R4, 0x8, RZ ;  /* 0x0000000804047824 */ /* 0x000fe200078e00ff */
[----:B------:R-:W-:Y:S01]  /*0a70*/  @!P1 IADD3 R22, P3, R218, 0x10, RZ ;  /* 0x00000010da169810 */ /* 0x000fe20007f7e0ff */
[----:B------:R-:W-:Y:S01]  /*0a80*/  IMAD.IADD R17, R17, 0x1, R0 ;  /* 0x0000000111117824 */ /* 0x000fe200078e0200 */
[----:B------:R-:W-:Y:S01]  /*0a90*/  IADD3 R206, R220, 0x40, RZ ;  /* 0x00000040dcce7810 */ /* 0x000fe20007ffe0ff */
[----:B------:R-:W-:Y:S01]  /*0aa0*/  @!P0 IMAD.MOV.U32 R10, RZ, RZ, R16 ;  /* 0x000000ffff0a8224 */ /* 0x000fe200078e0010 */
[----:B------:R-:W-:Y:S01]  /*0ab0*/  LOP3.LUT R210, R210, 0xfffffe00, R4, 0xf8, !PT ;  /* 0xfffffe00d2d27812 */ /* 0x000fe200078ef804 */
[--C-:B------:R-:W-:Y:S01]  /*0ac0*/  @!P0 IMAD.X R4, RZ, RZ, R219.reuse, P4 ;  /* 0x000000ffff048224 */ /* 0x100fe200020e06db */
[C---:B------:R-:W-:Y:S01]  /*0ad0*/  IADD3 R205, R220.reuse, 0x50, RZ ;  /* 0x00000050dccd7810 */ /* 0x040fe20007ffe0ff */
[----:B------:R-:W-:Y:S01]  /*0ae0*/  @!P1 IMAD.X R5, RZ, RZ, R219, P3 ;  /* 0x000000ffff059224 */ /* 0x000fe200018e06db */
[----:B------:R-:W-:Y:S01]  /*0af0*/  IADD3 R204, R220, 0x60, RZ ;  /* 0x00000060dccc7810 */ /* 0x000fe20007ffe0ff */
[----:B------:R-:W-:Y:S01]  /*0b00*/  @!P2 IMAD R7, R219, c[0x0][0x190], RZ ;  /* 0x00006400db07aa24 */ /* 0x000fe200078e02ff */
[----:B------:R-:W-:Y:S01]  /*0b10*/  @!P5 IADD3 R18, P3, R218, 0x30, RZ ;  /* 0x00000030da12d810 */ /* 0x000fe20007f7e0ff */
[----:B------:R-:W-:Y:S01]  /*0b20*/  @!P2 IMAD.MOV.U32 R8, RZ, RZ, R16 ;  /* 0x000000ffff08a224 */ /* 0x000fe200078e0010 */
[----:B------:R-:W-:Y:S01]  /*0b30*/  IADD3 R203, R220, 0x70, RZ ;  /* 0x00000070dccb7810 */ /* 0x000fe20007ffe0ff */
[----:B------:R-:W-:Y:S01]  /*0b40*/  @!P2 IMAD.MOV.U32 R9, RZ, RZ, R17 ;  /* 0x000000ffff09a224 */ /* 0x000fe200078e0011 */
[-C--:B------:R-:W-:Y:S01]  /*0b50*/  SHF.L.U64.HI R124, R152, R200.reuse, c[0x0][0x19c] ;  /* 0x00006700987c7619 */ /* 0x080fe200000102c8 */
[----:B------:R-:W-:Y:S01]  /*0b60*/  @!P0 IMAD R4, R4, c[0x0][0x190], RZ ;  /* 0x0000640004048a24 */ /* 0x000fe200078e02ff */
[----:B------:R-:W-:Y:S01]  /*0b70*/  SHF.L.U64.HI R200, R156, R200, c[0x0][0x1a4] ;  /* 0x000069009cc87619 */ /* 0x000fe200000102c8 */
[----:B------:R-:W-:Y:S01]  /*0b80*/  @!P1 IMAD R5, R5, c[0x0][0x190], RZ ;  /* 0x0000640005059a24 */ /* 0x000fe200078e02ff */
[----:B------:R-:W-:Y:S01]  /*0b90*/  LOP3.LUT R197, R197, 0x1c0, RZ, 0xc0, !PT ;  /* 0x000001c0c5c57812 */ /* 0x000fe200078ec0ff */
[----:B------:R-:W-:-:S02]  /*0ba0*/  @!P2 IMAD R7, R218, c[0x0][0x194], R7 ;  /* 0x00006500da07aa24 */ /* 0x000fc400078e0207 */
[----:B------:R-:W-:-:S04]  /*0bb0*/  @!P2 IMAD.WIDE.U32 R8, R218, c[0x0][0x190], R8 ;  /* 0x00006400da08aa25 */ /* 0x000fc800078e0008 */
[----:B------:R-:W-:Y:S02]  /*0bc0*/  @!P0 IMAD.MOV.U32 R11, RZ, RZ, R17 ;  /* 0x000000ffff0b8224 */ /* 0x000fe400078e0011 */
[----:B------:R-:W-:Y:S02]  /*0bd0*/  @!P0 IMAD R4, R20, c[0x0][0x194], R4 ;  /* 0x0000650014048a24 */ /* 0x000fe400078e0204 */
[----:B------:R-:W-:Y:S02]  /*0be0*/  @!P1 IMAD R5, R22, c[0x0][0x194], R5 ;  /* 0x0000650016059a24 */ /* 0x000fe400078e0205 */
[----:B------:R-:W-:Y:S02]  /*0bf0*/  @!P5 IMAD.X R0, RZ, RZ, R219, P3 ;  /* 0x000000ffff00d224 */ /* 0x000fe400018e06db */
[----:B------:R-:W-:Y:S01]  /*0c00*/  @!P0 IMAD.WIDE.U32 R20, R20, c[0x0][0x190], R10 ;  /* 0x0000640014148a25 */ /* 0x000fe200078e000a */
[----:B------:R-:W-:-:S03]  /*0c10*/  @!P2 LEA R10, P3, R8, c[0x0][0x160], 0x1 ;  /* 0x00005800080aaa11 */ /* 0x000fc600078608ff */
[----:B------:R-:W-:Y:S02]  /*0c20*/  @!P2 IMAD.IADD R7, R9, 0x1, R7 ;  /* 0x000000010907a824 */ /* 0x000fe400078e0207 */
[----:B------:R-:W-:-:S03]  /*0c30*/  @!P1 IMAD.WIDE.U32 R22, R22, c[0x0][0x190], R16 ;  /* 0x0000640016169a25 */ /* 0x000fc600078e0010 */
[----:B------:R-:W-:Y:S01]  /*0c40*/  @!P2 LEA.HI.X R11, R8, c[0x0][0x164], R7, 0x1, P3 ;  /* 0x00005900080baa11 */ /* 0x000fe200018f0c07 */
[----:B------:R-:W-:Y:S01]  /*0c50*/  @!P5 IMAD R0, R0, c[0x0][0x190], RZ ;  /* 0x000064000000da24 */ /* 0x000fe200078e02ff */
[----:B------:R-:W-:Y:S01]  /*0c60*/  @!P1 LEA R8, P4, R22, c[0x0][0x160], 0x1 ;  /* 0x0000580016089a11 */ /* 0x000fe200078808ff */
[----:B------:R-:W-:Y:S02]  /*0c70*/  @!P5 IMAD.MOV.U32 R12, RZ, RZ, R16 ;  /* 0x000000ffff0cd224 */ /* 0x000fe400078e0010 */
[----:B------:R-:W-:Y:S02]  /*0c80*/  @!P5 IMAD.MOV.U32 R13, RZ, RZ, R17 ;  /* 0x000000ffff0dd224 */ /* 0x000fe400078e0011 */
[----:B------:R-:W-:Y:S02]  /*0c90*/  @!P1 IMAD.IADD R5, R23, 0x1, R5 ;  /* 0x0000000117059824 */ /* 0x000fe400078e0205 */
[C---:B------:R-:W-:Y:S02]  /*0ca0*/  @!P5 IMAD R0, R18.reuse, c[0x0][0x194], R0 ;  /* 0x000065001200da24 */ /* 0x040fe400078e0200 */
[----:B------:R-:W-:Y:S01]  /*0cb0*/  @!P5 IMAD.WIDE.U32 R18, R18, c[0x0][0x190], R12 ;  /* 0x000064001212da25 */ /* 0x000fe200078e000c */
[----:B------:R-:W-:-:S02]  /*0cc0*/  @!P0 LEA R12, P3, R20, c[0x0][0x160], 0x1 ;  /* 0x00005800140c8a11 */ /* 0x000fc400078608ff */
[----:B------:R-:W-:Y:S01]  /*0cd0*/  @!P1 LEA.HI.X R9, R22, c[0x0][0x164], R5, 0x1, P4 ;  /* 0x0000590016099a11 */ /* 0x000fe200020f0c05 */
[----:B------:R-:W-:Y:S01]  /*0ce0*/  @!P0 IMAD.IADD R4, R21, 0x1, R4 ;  /* 0x0000000115048824 */ /* 0x000fe200078e0204 */
[-C--:B------:R-:W-:Y:S01]  /*0cf0*/  ISETP.GE.AND P4, PT, R206, R199.reuse, PT ;  /* 0x000000c7ce00720c */ /* 0x080fe20003f86270 */
[----:B------:R-:W-:Y:S02]  /*0d00*/  IMAD.SHL.U32 R210, R210, 0x2, RZ ;  /* 0x00000002d2d27824 */ /* 0x000fe400078e00ff */
[----:B------:R-:W-:Y:S01]  /*0d10*/  @!P5 IMAD.IADD R0, R19, 0x1, R0 ;  /* 0x000000011300d824 */ /* 0x000fe200078e0200 */
[----:B------:R-:W-:Y:S01]  /*0d20*/  @!P0 LEA.HI.X R13, R20, c[0x0][0x164], R4, 0x1, P3 ;  /* 0x00005900140d8a11 */ /* 0x000fe200018f0c04 */
[----:B------:R-:W-:Y:S01]  /*0d30*/  IMAD R158, R154, c[0x0][0x1bc], R158 ;  /* 0x00006f009a9e7a24 */ /* 0x000fe200078e029e */
[-C--:B------:R-:W-:Y:S01]  /*0d40*/  ISETP.GE.AND P3, PT, R205, R199.reuse, PT ;  /* 0x000000c7cd00720c */ /* 0x080fe20003f66270 */
[----:B------:R-:W-:Y:S01]  /*0d50*/  @!PT LDS RZ, [RZ] ;  /* 0x00000000fffff984 */ /* 0x000fe20000000800 */
[----:B------:R-:W-:Y:S01]  /*0d60*/  @!PT LDS RZ, [RZ] ;  /* 0x00000000fffff984 */ /* 0x000fe20000000800 */
[----:B------:R-:W-:Y:S01]  /*0d70*/  @!PT LDS RZ, [RZ] ;  /* 0x00000000fffff984 */ /* 0x000fe20000000800 */
[----:B------:R1:W-:Y:S01]  /*0d80*/  @!P2 LDGSTS.E.BYPASS.LTC128B.128 [R210], [R10.64] ;  /* 0x000000000ad2afae */ /* 0x0003e2000b901d44 */
[----:B------:R-:W-:Y:S01]  /*0d90*/  ISETP.GE.AND P2, PT, R204, R199, PT ;  /* 0x000000c7cc00720c */ /* 0x000fe20003f46270 */
[----:B------:R-:W-:-:S02]  /*0da0*/  IMAD.MOV.U32 R157, RZ, RZ, c[0x0][0x1a4] ;  /* 0x00006900ff9d7624 */ /* 0x000fc400078e00ff */
[----:B------:R2:W-:Y:S01]  /*0db0*/  @!P1 LDGSTS.E.BYPASS.LTC128B.128 [R210+0x800], [R8.64] ;  /* 0x0080000008d29fae */ /* 0x0005e2000b901d44 */
[----:B------:R-:W-:Y:S02]  /*0dc0*/  IMAD.SHL.U32 R165, R129, 0x2, RZ ;  /* 0x0000000281a57824 */ /* 0x000fe400078e00ff */
[--C-:B------:R-:W-:Y:S01]  /*0dd0*/  @!P4 IMAD.MOV.U32 R19, RZ, RZ, R17.reuse ;  /* 0x000000ffff13c224 */ /* 0x100fe200078e0011 */
[----:B------:R3:W-:Y:S02]  /*0de0*/  @!P0 LDGSTS.E.BYPASS.LTC128B.128 [R210+0x1000], [R12.64] ;  /* 0x010000000cd28fae */ /* 0x0007e4000b901d44 */
[----:B------:R-:W-:Y:S02]  /*0df0*/  LOP3.LUT R165, R165, 0x6, RZ, 0xc0, !PT ;  /* 0x00000006a5a57812 */ /* 0x000fe400078ec0ff */
[----:B------:R-:W-:Y:S02]  /*0e00*/  @!P3 IMAD.MOV.U32 R22, RZ, RZ, R16 ;  /* 0x000000ffff16b224 */ /* 0x000fe400078e0010 */
[----:B------:R-:W-:Y:S01]  /*0e10*/  @!P3 IMAD.MOV.U32 R23, RZ, RZ, R17 ;  /* 0x000000ffff17b224 */ /* 0x000fe200078e0011 */
[----:B-1----:R-:W-:-:S04]  /*0e20*/  @!P5 LEA R10, P6, R18, c[0x0][0x160], 0x1 ;  /* 0x00005800120ada11 */ /* 0x002fc800078c08ff */
[----:B------:R-:W-:Y:S01]  /*0e30*/  @!P5 LEA.HI.X R11, R18, c[0x0][0x164], R0, 0x1, P6 ;  /* 0x00005900120bda11 */ /* 0x000fe200030f0c00 */
[----:B------:R-:W-:Y:S01]  /*0e40*/  @!P4 IMAD.MOV.U32 R18, RZ, RZ, R16 ;  /* 0x000000ffff12c224 */ /* 0x000fe200078e0010 */
[C---:B------:R-:W-:Y:S02]  /*0e50*/  @!P4 IADD3 R7, P6, R218.reuse, 0x40, RZ ;  /* 0x00000040da07c810 */ /* 0x040fe40007fde0ff */
[----:B--2---:R-:W-:Y:S01]  /*0e60*/  @!P3 IADD3 R8, P1, R218, 0x50, RZ ;  /* 0x00000050da08b810 */ /* 0x004fe20007f3e0ff */
[----:B---3--:R-:W-:Y:S01]  /*0e70*/  IMAD.WIDE.U32 R12, R220, c[0x0][0x1a0], R216 ;  /* 0x00006800dc0c7a25 */ /* 0x008fe200078e00d8 */
[----:B------:R1:W-:Y:S03]  /*0e80*/  @!P5 LDGSTS.E.BYPASS.LTC128B.128 [R210+0x1800], [R10.64] ;  /* 0x018000000ad2dfae */ /* 0x0003e6000b901d44 */
[--C-:B------:R-:W-:Y:S01]  /*0e90*/  @!P4 IMAD.X R5, RZ, RZ, R219.reuse, P6 ;  /* 0x000000ffff05c224 */ /* 0x100fe200030e06db */
[----:B------:R-:W-:Y:S01]  /*0ea0*/  @!P2 IADD3 R4, P6, R218, 0x60, RZ ;  /* 0x00000060da04a810 */ /* 0x000fe20007fde0ff */
[----:B------:R-:W-:Y:S01]  /*0eb0*/  @!P3 IMAD.X R9, RZ, RZ, R219, P1 ;  /* 0x000000ffff09b224 */ /* 0x000fe200008e06db */
[----:B------:R-:W-:Y:S01]  /*0ec0*/  ISETP.GE.AND P1, PT, R203, R199, PT ;  /* 0x000000c7cb00720c */ /* 0x000fe20003f26270 */
[----:B------:R-:W-:-:S02]  /*0ed0*/  @!P4 IMAD R5, R5, c[0x0][0x190], RZ ;  /* 0x000064000505ca24 */ /* 0x000fc400078e02ff */
[----:B------:R-:W-:-:S04]  /*0ee0*/  @!P4 IMAD.WIDE.U32 R18, R7, c[0x0][0x190], R18 ;  /* 0x000064000712ca25 */ /* 0x000fc800078e0012 */
[----:B------:R-:W-:Y:S02]  /*0ef0*/  @!P4 IMAD R5, R7, c[0x0][0x194], R5 ;  /* 0x000065000705ca24 */ /* 0x000fe400078e0205 */
[----:B------:R-:W-:Y:S01]  /*0f00*/  @!P2 IMAD.X R0, RZ, RZ, R219, P6 ;  /* 0x000000ffff00a224 */ /* 0x000fe200030e06db */
[----:B------:R-:W-:Y:S01]  /*0f10*/  @!P4 LEA R20, P6, R18, c[0x0][0x160], 0x1 ;  /* 0x000058001214ca11 */ /* 0x000fe200078c08ff */
[----:B------:R-:W-:Y:S02]  /*0f20*/  @!P4 IMAD.IADD R5, R19, 0x1, R5 ;  /* 0x000000011305c824 */ /* 0x000fe400078e0205 */
[----:B------:R-:W-:Y:S02]  /*0f30*/  @!P3 IMAD R7, R9, c[0x0][0x190], RZ ;  /* 0x000064000907ba24 */ /* 0x000fe400078e02ff */
[----:B------:R-:W-:Y:S01]  /*0f40*/  @!P3 IMAD.WIDE.U32 R22, R8, c[0x0][0x190], R22 ;  /* 0x000064000816ba25 */ /* 0x000fe200078e0016 */
[----:B------:R-:W-:Y:S02]  /*0f50*/  @!P4 LEA.HI.X R21, R18, c[0x0][0x164], R5, 0x1, P6 ;  /* 0x000059001215ca11 */ /* 0x000fe400030f0c05 */
[----:B------:R-:W-:Y:S01]  /*0f60*/  @!P1 IADD3 R5, P6, R218, 0x70, RZ ;  /* 0x00000070da059810 */ /* 0x000fe20007fde0ff */
[----:B------:R-:W-:-:S02]  /*0f70*/  @!P3 IMAD R7, R8, c[0x0][0x194], R7 ;  /* 0x000065000807ba24 */ /* 0x000fc400078e0207 */
[----:B------:R-:W-:Y:S01]  /*0f80*/  @!P2 IMAD R0, R0, c[0x0][0x190], RZ ;  /* 0x000064000000aa24 */ /* 0x000fe200078e02ff */
[----:B------:R2:W-:Y:S01]  /*0f90*/  @!P4 LDGSTS.E.BYPASS.LTC128B.128 [R210+0x2000], [R20.64] ;  /* 0x0200000014d2cfae */ /* 0x0005e2000b901d44 */
[----:B------:R-:W-:Y:S02]  /*0fa0*/  @!P2 IMAD.MOV.U32 R8, RZ, RZ, R16 ;  /* 0x000000ffff08a224 */ /* 0x000fe400078e0010 */
[----:B------:R-:W-:Y:S02]  /*0fb0*/  @!P2 IMAD.MOV.U32 R9, RZ, RZ, R17 ;  /* 0x000000ffff09a224 */ /* 0x000fe400078e0011 */
[C---:B------:R-:W-:Y:S02]  /*0fc0*/  @!P2 IMAD R0, R4.reuse, c[0x0][0x194], R0 ;  /* 0x000065000400aa24 */ /* 0x040fe400078e0200 */
[----:B------:R-:W-:-:S04]  /*0fd0*/  @!P2 IMAD.WIDE.U32 R8, R4, c[0x0][0x190], R8 ;  /* 0x000064000408aa25 */ /* 0x000fc800078e0008 */
[----:B------:R-:W-:Y:S01]  /*0fe0*/  @!P1 IMAD.X R4, RZ, RZ, R219, P6 ;  /* 0x000000ffff049224 */ /* 0x000fe200030e06db */
[C---:B------:R-:W-:Y:S01]  /*0ff0*/  @!P3 LEA R18, P6, R22.reuse, c[0x0][0x160], 0x1 ;  /* 0x000058001612ba11 */ /* 0x040fe200078c08ff */
[----:B------:R-:W-:Y:S02]  /*1000*/  @!P3 IMAD.IADD R7, R23, 0x1, R7 ;  /* 0x000000011707b824 */ /* 0x000fe400078e0207 */
[----:B------:R-:W-:Y:S02]  /*1010*/  @!P1 IMAD.MOV.U32 R24, RZ, RZ, R16 ;  /* 0x000000ffff189224 */ /* 0x000fe400078e0010 */
[----:B------:R-:W-:Y:S01]  /*1020*/  @!P1 IMAD.MOV.U32 R25, RZ, RZ, R17 ;  /* 0x000000ffff199224 */ /* 0x000fe200078e0011 */
[----:B------:R-:W-:Y:S01]  /*1030*/  @!P3 LEA.HI.X R19, R22, c[0x0][0x164], R7, 0x1, P6 ;  /* 0x000059001613ba11 */ /* 0x000fe200030f0c07 */
[----:B------:R-:W-:Y:S01]  /*1040*/  @!P1 IMAD R4, R4, c[0x0][0x190], RZ ;  /* 0x0000640004049a24 */ /* 0x000fe200078e02ff */
[C---:B------:R-:W-:Y:S01]  /*1050*/  @!P2 LEA R16, P6, R8.reuse, c[0x0][0x160], 0x1 ;  /* 0x000058000810aa11 */ /* 0x040fe200078c08ff */
[----:B------:R-:W-:Y:S01]  /*1060*/  @!P2 IMAD.IADD R0, R9, 0x1, R0 ;  /* 0x000000010900a824 */ /* 0x000fe200078e0200 */
[----:B------:R-:W-:Y:S01]  /*1070*/  LEA.HI R7, R133, R129, RZ, 0x4 ;  /* 0x0000008185077211 */ /* 0x000fe200078f20ff */
[C---:B------:R-:W-:Y:S01]  /*1080*/  @!P1 IMAD R4, R5.reuse, c[0x0][0x194], R4 ;  /* 0x0000650005049a24 */ /* 0x040fe200078e0204 */
[----:B------:R3:W-:Y:S01]  /*1090*/  @!P3 LDGSTS.E.BYPASS.LTC128B.128 [R210+0x2800], [R18.64] ;  /* 0x0280000012d2bfae */ /* 0x0007e2000b901d44 */
[----:B------:R-:W-:Y:S01]  /*10a0*/  @!P1 IMAD.WIDE.U32 R24, R5, c[0x0][0x190], R24 ;  /* 0x0000640005189a25 */ /* 0x000fe200078e0018 */
[----:B------:R-:W-:-:S02]  /*10b0*/  @!P2 LEA.HI.X R17, R8, c[0x0][0x164], R0, 0x1, P6 ;  /* 0x000059000811aa11 */ /* 0x000fc400030f0c00 */
[----:B------:R-:W-:Y:S01]  /*10c0*/  LEA.HI R133, R133, R129, RZ, 0x5 ;  /* 0x0000008185857211 */ /* 0x000fe200078f28ff */
[----:B------:R-:W-:Y:S01]  /*10d0*/  @!P1 IMAD.IADD R4, R25, 0x1, R4 ;  /* 0x0000000119049824 */ /* 0x000fe200078e0204 */
[----:B------:R-:W-:Y:S01]  /*10e0*/  @!P1 LEA R8, P6, R24, c[0x0][0x160], 0x1 ;  /* 0x0000580018089a11 */ /* 0x000fe200078c08ff */
[C---:B------:R-:W-:Y:S01]  /*10f0*/  IMAD R0, R221.reuse, c[0x0][0x198], RZ ;  /* 0x00006600dd007a24 */ /* 0x040fe200078e02ff */
[----:B------:R4:W-:Y:S01]  /*1100*/  @!P2 LDGSTS.E.BYPASS.LTC128B.128 [R210+0x3000], [R16.64] ;  /* 0x0300000010d2afae */ /* 0x0009e2000b901d44 */
[----:B------:R-:W-:Y:S01]  /*1110*/  IMAD.WIDE.U32 R22, R220, c[0x0][0x198], R216 ;  /* 0x00006600dc167a25 */ /* 0x000fe200078e00d8 */
[----:B------:R-:W-:Y:S02]  /*1120*/  @!P1 LEA.HI.X R9, R24, c[0x0][0x164], R4, 0x1, P6 ;  /* 0x0000590018099a11 */ /* 0x000fe400030f0c04 */
[----:B------:R-:W-:Y:S01]  /*1130*/  SHF.R.S32.HI R4, RZ, 0x1f, R126 ;  /* 0x0000001fff047819 */ /* 0x000fe2000001147e */
[----:B------:R-:W-:Y:S01]  /*1140*/  IMAD R0, R220, c[0x0][0x19c], R0 ;  /* 0x00006700dc007a24 */ /* 0x000fe200078e0200 */
[----:B------:R-:W-:Y:S01]  /*1150*/  IADD3 R212, P6, R212, R22, RZ ;  /* 0x00000016d4d47210 */ /* 0x000fe20007fde0ff */
[----:B------:R-:W-:Y:S01]  /*1160*/  IMAD R5, R221, c[0x0][0x1a0], RZ ;  /* 0x00006800dd057a24 */ /* 0x000fe200078e02ff */
[----:B------:R5:W-:Y:S01]  /*1170*/  @!P1 LDGSTS.E.BYPASS.LTC128B.128 [R210+0x3800], [R8.64] ;  /* 0x0380000008d29fae */ /* 0x000be2000b901d44 */
[----:B------:R-:W-:-:S02]  /*1180*/  SHF.R.S32.HI R131, RZ, 0x5, R133 ;  /* 0x00000005ff837819 */ /* 0x000fc40000011485 */
[----:B------:R-:W-:Y:S01]  /*1190*/  IADD3.X R213, R3, R23, R0, P6, !PT ;  /* 0x0000001703d57210 */ /* 0x000fe200037fe400 */
[----:B------:R-:W-:Y:S01]  /*11a0*/  IMAD R3, R126, -0x40, R161 ;  /* 0xffffffc07e037824 */ /* 0x000fe200078e02a1 */
[----:B------:R-:W-:Y:S01]  /*11b0*/  IADD3 R14, P6, R14, R12, RZ ;  /* 0x0000000c0e0e7210 */ /* 0x000fe20007fde0ff */
[----:B------:R-:W-:Y:S01]  /*11c0*/  IMAD R5, R220, c[0x0][0x1a4], R5 ;  /* 0x00006900dc057a24 */ /* 0x000fe200078e0205 */
[----:B------:R-:W-:Y:S01]  /*11d0*/  LOP3.LUT R133, R133, 0xffffffe0, RZ, 0xc0, !PT ;  /* 0xffffffe085857812 */ /* 0x000fe200078ec0ff */
[----:B------:R-:W-:Y:S01]  /*11e0*/  IMAD.WIDE.U32 R212, R154, c[0x0][0x1b0], R212 ;  /* 0x00006c009ad47a25 */ /* 0x000fe200078e00d4 */
[----:B------:R-:W-:Y:S02]  /*11f0*/  ISETP.GE.AND P0, PT, R209, R3, PT ;  /* 0x00000003d100720c */ /* 0x000fe40003f06270 */
[----:B------:R-:W-:Y:S01]  /*1200*/  IADD3.X R15, R6, R13, R5, P6, !PT ;  /* 0x0000000d060f7210 */ /* 0x000fe200037fe405 */
[----:B------:R-:W-:Y:S01]  /*1210*/  IMAD.IADD R215, R213, 0x1, R214 ;  /* 0x00000001d5d77824 */ /* 0x000fe200078e02d6 */
[-C--:B------:R-:W-:Y:S01]  /*1220*/  ISETP.GE.AND P6, PT, R220, R3.reuse, PT ;  /* 0x00000003dc00720c */ /* 0x080fe20003fc6270 */
[----:B------:R-:W-:Y:S01]  /*1230*/  IMAD R0, R124, R126, RZ ;  /* 0x0000007e7c007224 */ /* 0x000fe200078e02ff */
[-C--:B------:R-:W-:Y:S01]  /*1240*/  ISETP.GE.AND P2, PT, R208, R3.reuse, PT ;  /* 0x00000003d000720c */ /* 0x080fe20003f46270 */
[----:B------:R-:W-:Y:S01]  /*1250*/  IMAD.MOV.U32 R214, RZ, RZ, R212 ;  /* 0x000000ffffd67224 */ /* 0x000fe200078e00d4 */
[C---:B------:R-:W-:Y:S01]  /*1260*/  ISETP.GE.AND P1, PT, R207.reuse, R3, PT ;  /* 0x00000003cf00720c */ /* 0x040fe20003f26270 */
[----:B------:R-:W-:Y:S01]  /*1270*/  IMAD R0, R4, R125, R0 ;  /* 0x0000007d04007224 */ /* 0x000fe200078e0200 */
[----:B------:R-:W-:Y:S01]  /*1280*/  ISETP.GE.AND P3, PT, R207, R3, PT ;  /* 0x00000003cf00720c */ /* 0x000fe20003f66270 */
[----:B------:R-:W-:-:S04]  /*1290*/  IMAD.WIDE.U32 R12, R126, R125, R214 ;  /* 0x0000007d7e0c7225 */ /* 0x000fc800078e00d6 */
[----:B------:R-:W-:Y:S01]  /*12a0*/  IMAD.IADD R13, R13, 0x1, R0 ;  /* 0x000000010d0d7824 */ /* 0x000fe200078e0200 */
[----:B------:R-:W-:Y:S01]  /*12b0*/  @!P0 LEA R5, P5, R152, R12, 0x4 ;  /* 0x0000000c98058211 */ /* 0x000fe200078a20ff */
[----:B------:R-:W-:Y:S01]  /*12c0*/  IMAD R6, R200, R126, RZ ;  /* 0x0000007ec8067224 */ /* 0x000fe200078e02ff */
[----:B--2---:R-:W-:Y:S01]  /*12d0*/  @!P6 LEA R20, P4, R12, c[0x0][0x168], 0x1 ;  /* 0x00005a000c14ea11 */ /* 0x004fe200078808ff */
[----:B-----5:R-:W-:Y:S01]  /*12e0*/  IMAD.SHL.U32 R9, R220, 0x8, RZ ;  /* 0x00000008dc097824 */ /* 0x020fe200078e00ff */
[----:B------:R-:W-:Y:S01]  /*12f0*/  @!P0 LEA.HI.X R0, R152, R13, R153, 0x4, P5 ;  /* 0x0000000d98008211 */ /* 0x000fe200028f2499 */
[----:B------:R-:W-:Y:S01]  /*1300*/  IMAD R4, R4, R201, R6 ;  /* 0x000000c904047224 */ /* 0x000fe200078e0206 */
[----:B-1----:R-:W-:Y:S01]  /*1310*/  @!P0 LEA R10, P5, R5, c[0x0][0x168], 0x1 ;  /* 0x00005a00050a8a11 */ /* 0x002fe200078a08ff */
[----:B------:R-:W-:Y:S01]  /*1320*/  IMAD.SHL.U32 R6, R153, 0x20, RZ ;  /* 0x0000002099067824 */ /* 0x000fe200078e00ff */
[----:B------:R-:W-:Y:S01]  /*1330*/  @!P6 LEA.HI.X R21, R12, c[0x0][0x16c], R13, 0x1, P4 ;  /* 0x00005b000c15ea11 */ /* 0x000fe200020f0c0d */
[----:B------:R-:W-:Y:S01]  /*1340*/  IMAD.WIDE.U32 R154, R154, c[0x0][0x1b8], R14 ;  /* 0x00006e009a9a7a25 */ /* 0x000fe200078e000e */
[----:B------:R-:W-:-:S02]  /*1350*/  @!P0 LEA.HI.X R11, R5, c[0x0][0x16c], R0, 0x1, P5 ;  /* 0x00005b00050b8a11 */ /* 0x000fc400028f0c00 */
[----:B------:R-:W-:Y:S01]  /*1360*/  LOP3.LUT R5, R7, 0xfffffff0, RZ, 0xc0, !PT ;  /* 0xfffffff007057812 */ /* 0x000fe200078ec0ff */
[----:B------:R1:W-:Y:S01]  /*1370*/  @!P6 LDGSTS.E.BYPASS.LTC128B.128 [R210+0x4000], [R20.64] ;  /* 0x0400000014d2efae */ /* 0x0003e2000b901d44 */
[----:B------:R-:W-:Y:S01]  /*1380*/  SHF.R.S32.HI R0, RZ, 0x4, R7 ;  /* 0x00000004ff007819 */ /* 0x000fe20000011407 */
[----:B------:R-:W-:Y:S01]  /*1390*/  IMAD.IADD R159, R155, 0x1, R158 ;  /* 0x000000019b9f7824 */ /* 0x000fe200078e029e */
[-C--:B------:R-:W-:Y:S01]  /*13a0*/  ISETP.GE.AND P6, PT, R220, R3.reuse, PT ;  /* 0x00000003dc00720c */ /* 0x080fe20003fc6270 */
[----:B------:R2:W-:Y:S01]  /*13b0*/  @!P0 LDGSTS.E.BYPASS.LTC128B.128 [R210+0x4800], [R10.64] ;  /* 0x048000000ad28fae */ /* 0x0005e2000b901d44 */
[-C--:B------:R-:W-:Y:S01]  /*13c0*/  ISETP.GE.AND P5, PT, R209, R3.reuse, PT ;  /* 0x00000003d100720c */ /* 0x080fe20003fa6270 */
[----:B------:R-:W-:Y:S01]  /*13d0*/  IMAD.MOV.U32 R158, RZ, RZ, R154 ;  /* 0x000000ffff9e7224 */ /* 0x000fe200078e009a */
[----:B------:R-:W-:Y:S01]  /*13e0*/  ISETP.GE.AND P4, PT, R208, R3, PT ;  /* 0x00000003d000720c */ /* 0x000fe20003f86270 */
[----:B------:R-:W-:Y:S01]  /*13f0*/  IMAD.IADD R3, R129, 0x1, -R5 ;  /* 0x0000000181037824 */ /* 0x000fe200078e0a05 */
[----:B------:R-:W-:Y:S01]  /*1400*/  LEA.HI R7, R7, R0, RZ, 0x1 ;  /* 0x0000000007077211 */ /* 0x000fe200078f08ff */
[----:B------:R-:W-:Y:S01]  /*1410*/  IMAD.WIDE.U32 R14, R126, R201, R158 ;  /* 0x000000c97e0e7225 */ /* 0x000fe200078e009e */
[----:B------:R-:W-:-:S02]  /*1420*/  LOP3.LUT R9, R197, 0x8, R9, 0xf8, !PT ;  /* 0x00000008c5097812 */ /* 0x000fc400078ef809 */
[----:B------:R-:W-:Y:S01]  /*1430*/  SHF.R.S32.HI R5, RZ, 0x1f, R3 ;  /* 0x0000001fff057819 */ /* 0x000fe20000011403 */
[----:B------:R-:W-:Y:S01]  /*1440*/  IMAD.IADD R15, R15, 0x1, R4 ;  /* 0x000000010f0f7824 */ /* 0x000fe200078e0204 */
[----:B------:R-:W-:Y:S01]  /*1450*/  LOP3.LUT R7, R7, 0xfffffffe, RZ, 0xc0, !PT ;  /* 0xfffffffe07077812 */ /* 0x000fe200078ec0ff */
[----:B------:R-:W-:Y:S01]  /*1460*/  IMAD.IADD R133, R129, 0x1, -R133 ;  /* 0x0000000181857824 */ /* 0x000fe200078e0a85 */
[----:B------:R-:W-:Y:S01]  /*1470*/  LEA.HI R5, R5, R3, RZ, 0x3 ;  /* 0x0000000305057211 */ /* 0x000fe200078f18ff */
[----:B----4-:R-:W-:Y:S01]  /*1480*/  @!P3 IMAD.WIDE.U32 R16, R156, 0x30, R14 ;  /* 0x000000309c10b825 */ /* 0x010fe200078e000e */
[----:B------:R-:W-:-:S03]  /*1490*/  SHF.R.U32.HI R197, RZ, 0x3, R197 ;  /* 0x00000003ffc57819 */ /* 0x000fc600000116c5 */
[----:B------:R-:W-:Y:S01]  /*14a0*/  IMAD.IADD R7, R0, 0x1, -R7 ;  /* 0x0000000100077824 */ /* 0x000fe200078e0a07 */
[C---:B------:R-:W-:Y:S01]  /*14b0*/  LOP3.LUT R0, R5.reuse, 0xfffffff8, RZ, 0xc0, !PT ;  /* 0xfffffff805007812 */ /* 0x040fe200078ec0ff */
[----:B------:R-:W-:Y:S01]  /*14c0*/  IMAD.SHL.U32 R128, R5, 0x40, RZ ;  /* 0x0000004005807824 */ /* 0x000fe200078e00ff */
[----:B------:R-:W-:Y:S01]  /*14d0*/  LOP3.LUT R197, R9, R197, RZ, 0x3c, !PT ;  /* 0x000000c509c57212 */ /* 0x000fe200078e3cff */
[----:B------:R-:W-:Y:S02]  /*14e0*/  IMAD.SHL.U32 R9, R7, 0x8, RZ ;  /* 0x0000000807097824 */ /* 0x000fe400078e00ff */
[----:B------:R-:W-:Y:S01]  /*14f0*/  IMAD.IADD R0, R3, 0x1, -R0 ;  /* 0x0000000103007824 */ /* 0x000fe200078e0a00 */
[----:B------:R-:W-:Y:S01]  /*1500*/  LOP3.LUT R128, R128, 0xfffffe00, RZ, 0xc0, !PT ;  /* 0xfffffe0080807812 */ /* 0x000fe200078ec0ff */
[----:B------:R-:W-:Y:S02]  /*1510*/  @!P1 IMAD R3, R153, 0x30, RZ ;  /* 0x0000003099039824 */ /* 0x000fe400078e02ff */
[----:B--2---:R-:W-:-:S04]  /*1520*/  IMAD.WIDE.U32 R10, R152, 0x20, RZ ;  /* 0x00000020980a7825 */ /* 0x004fc800078e00ff */
[----:B------:R-:W-:Y:S01]  /*1530*/  IMAD.SHL.U32 R127, R0, 0x40, RZ ;  /* 0x00000040007f7824 */ /* 0x000fe200078e00ff */
[----:B------:R-:W-:Y:S01]  /*1540*/  @!P2 IADD3 R8, P0, R12, R10, RZ ;  /* 0x0000000a0c08a210 */ /* 0x000fe20007f1e0ff */
[----:B------:R-:W-:Y:S02]  /*1550*/  IMAD R197, R7, 0x200, R197 ;  /* 0x0000020007c57824 */ /* 0x000fe400078e02c5 */
[----:B------:R-:W-:Y:S01]  /*1560*/  IMAD R198, R131, 0x400, R128 ;  /* 0x0000040083c67824 */ /* 0x000fe200078e0280 */
[----:B------:R-:W-:Y:S01]  /*1570*/  @!P2 IADD3.X R6, R13, R11, R6, P0, !PT ;  /* 0x0000000b0d06a210 */ /* 0x000fe200007fe406 */
[----:B------:R-:W-:Y:S01]  /*1580*/  @!P1 IMAD.WIDE.U32 R12, R152, 0x30, R12 ;  /* 0x00000030980c9825 */ /* 0x000fe200078e000c */
[C---:B------:R-:W-:Y:S02]  /*1590*/  @!P2 LEA R10, P0, R8.reuse, c[0x0][0x168], 0x1 ;  /* 0x00005a00080aaa11 */ /* 0x040fe400078008ff */
[----:B------:R-:W-:Y:S01]  /*15a0*/  LOP3.LUT R127, R127, 0x1c0, RZ, 0xc0, !PT ;  /* 0x000001c07f7f7812 */ /* 0x000fe200078ec0ff */
[----:B------:R-:W-:Y:S01]  /*15b0*/  @!P1 IMAD.IADD R3, R13, 0x1, R3 ;  /* 0x000000010d039824 */ /* 0x000fe200078e0203 */
[----:B------:R-:W-:Y:S01]  /*15c0*/  @!P2 LEA.HI.X R11, R8, c[0x0][0x16c], R6, 0x1, P0 ;  /* 0x00005b00080baa11 */ /* 0x000fe200000f0c06 */
[----:B------:R-:W-:Y:S01]  /*15d0*/  IMAD.SHL.U32 R197, R197, 0x2, RZ ;  /* 0x00000002c5c57824 */ /* 0x000fe200078e00ff */
[C---:B------:R-:W-:Y:S01]  /*15e0*/  @!P1 LEA R8, P0, R12.reuse, c[0x0][0x168], 0x1 ;  /* 0x00005a000c089a11 */ /* 0x040fe200078008ff */
[----:B------:R-:W-:Y:S01]  /*15f0*/  IMAD R131, R131, 0x10, R132 ;  /* 0x0000001083837824 */ /* 0x000fe200078e0284 */
[----:B------:R-:W-:Y:S01]  /*1600*/  LOP3.LUT R6, R127, 0x8, R9, 0xf8, !PT ;  /* 0x000000087f067812 */ /* 0x000fe200078ef809 */
[----:B------:R2:W-:Y:S01]  /*1610*/  @!P2 LDGSTS.E.BYPASS.LTC128B.128 [R210+0x5000], [R10.64] ;  /* 0x050000000ad2afae */ /* 0x0005e2000b901d44 */
[----:B------:R-:W-:Y:S01]  /*1620*/  @!P1 LEA.HI.X R9, R12, c[0x0][0x16c], R3, 0x1, P0 ;  /* 0x00005b000c099a11 */ /* 0x000fe200000f0c03 */
[----:B------:R-:W-:Y:S01]  /*1630*/  IMAD.SHL.U32 R3, R157, 0x20, RZ ;  /* 0x000000209d037824 */ /* 0x000fe200078e00ff */
[----:B------:R-:W-:-:S02]  /*1640*/  SHF.R.U32.HI R127, RZ, 0x3, R127 ;  /* 0x00000003ff7f7819 */ /* 0x000fc4000001167f */
[----:B------:R-:W-:Y:S01]  /*1650*/  @!P6 LEA R12, P2, R14, c[0x0][0x170], 0x1 ;  /* 0x00005c000e0cea11 */ /* 0x000fe200078408ff */
[----:B------:R4:W-:Y:S01]  /*1660*/  @!P1 LDGSTS.E.BYPASS.LTC128B.128 [R210+0x5800], [R8.64] ;  /* 0x0580000008d29fae */ /* 0x0009e2000b901d44 */
[----:B------:R-:W-:Y:S01]  /*1670*/  LOP3.LUT R127, R6, R127, RZ, 0x3c, !PT ;  /* 0x0000007f067f7212 */ /* 0x000fe200078e3cff */
[----:B------:R-:W-:Y:S01]  /*1680*/  @!P3 IMAD R6, R157, 0x30, RZ ;  /* 0x000000309d06b824 */ /* 0x000fe200078e02ff */
[----:B------:R-:W-:Y:S01]  /*1690*/  @!P6 LEA.HI.X R13, R14, c[0x0][0x174], R15, 0x1, P2 ;  /* 0x00005d000e0dea11 */ /* 0x000fe200010f0c0f */
[----:B------:R-:W0:Y:S01]  /*16a0*/  LDGDEPBAR ;  /* 0x00000000000079af */ /* 0x000e220000000000 */
[----:B------:R-:W-:Y:S01]  /*16b0*/  IADD3 R194, R197, 0x4040, RZ ;  /* 0x00004040c5c27810 */ /* 0x000fe20007ffe0ff */
[----:B------:R-:W-:Y:S02]  /*16c0*/  @!P3 IMAD.IADD R6, R17, 0x1, R6 ;  /* 0x000000011106b824 */ /* 0x000fe400078e0206 */
[----:B------:R-:W-:-:S04]  /*16d0*/  IMAD.IADD R198, R127, 0x1, R198 ;  /* 0x000000017fc67824 */ /* 0x000fc800078e02c6 */
[----:B------:R-:W-:Y:S02]  /*16e0*/  IMAD.SHL.U32 R198, R198, 0x2, RZ ;  /* 0x00000002c6c67824 */ /* 0x000fe400078e00ff */
[----:B--2---:R-:W-:-:S05]  /*16f0*/  IMAD.WIDE.U32 R10, R156, 0x20, RZ ;  /* 0x000000209c0a7825 */ /* 0x004fca00078e00ff */
[----:B------:R-:W-:Y:S01]  /*1700*/  @!P4 IADD3 R4, P0, R14, R10, RZ ;  /* 0x0000000a0e04c210 */ /* 0x000fe20007f1e0ff */
[----:B------:R-:W-:-:S04]  /*1710*/  DEPBAR.LE SB0, 0x0 ;  /* 0x000080000000791a */ /* 0x000fc80000000000 */
[----:B------:R-:W-:Y:S01]  /*1720*/  BAR.SYNC.DEFER_BLOCKING 0x0 ;  /* 0x0000000000007b1d */ /* 0x000fe20000010000 */
[C---:B----4-:R-:W-:Y:S02]  /*1730*/  @!P5 LEA R8, P1, R156.reuse, R14, 0x4 ;  /* 0x0000000e9c08d211 */ /* 0x050fe400078220ff */
[----:B------:R-:W-:Y:S02]  /*1740*/  @!P4 IADD3.X R3, R15, R11, R3, P0, !PT ;  /* 0x0000000b0f03c210 */ /* 0x000fe400007fe403 */
[----:B------:R-:W-:Y:S02]  /*1750*/  @!P5 LEA.HI.X R7, R156, R15, R157, 0x4, P1 ;  /* 0x0000000f9c07d211 */ /* 0x000fe400008f249d */
[----:B------:R-:W-:-:S04]  /*1760*/  @!P5 LEA R10, P1, R8, c[0x0][0x170], 0x1 ;  /* 0x00005c00080ada11 */ /* 0x000fc800078208ff */
[----:B------:R-:W-:Y:S02]  /*1770*/  @!P5 LEA.HI.X R11, R8, c[0x0][0x174], R7, 0x1, P1 ;  /* 0x00005d00080bda11 */ /* 0x000fe400008f0c07 */
[----:B------:R-:W-:Y:S02]  /*1780*/  @!P4 LEA R14, P1, R4, c[0x0][0x170], 0x1 ;  /* 0x00005c00040eca11 */ /* 0x000fe400078208ff */
[----:B------:R-:W-:Y:S02]  /*1790*/  @!P3 LEA R8, P0, R16, c[0x0][0x170], 0x1 ;  /* 0x00005c001008ba11 */ /* 0x000fe400078008ff */
[----:B------:R-:W-:Y:S01]  /*17a0*/  @!P4 LEA.HI.X R15, R4, c[0x0][0x174], R3, 0x1, P1 ;  /* 0x00005d00040fca11 */ /* 0x000fe200008f0c03 */
[----:B------:R-:W-:Y:S01]  /*17b0*/  IMAD.MOV.U32 R3, RZ, RZ, 0x10 ;  /* 0x00000010ff037424 */ /* 0x000fe200078e00ff */
[----:B------:R-:W-:Y:S02]  /*17c0*/  @!P3 LEA.HI.X R9, R16, c[0x0][0x174], R6, 0x1, P0 ;  /* 0x00005d001009ba11 */ /* 0x000fe400000f0c06 */
[----:B------:R-:W-:Y:S01]  /*17d0*/  IADD3 R4, R197, 0x4000, RZ ;  /* 0x00004000c5047810 */ /* 0x000fe20007ffe0ff */
[----:B------:R-:W-:Y:S04]  /*17e0*/  @P6 STS.128 [R210+0x6000], RZ ;  /* 0x006000ffd2006388 */ /* 0x000fe80000000c00 */
[----:B------:R-:W-:Y:S01]  /*17f0*/  @!PT LDS RZ, [RZ] ;  /* 0x00000000fffff984 */ /* 0x000fe20000000800 */
[----:B------:R-:W-:Y:S01]  /*1800*/  @!PT LDS RZ, [RZ] ;  /* 0x00000000fffff984 */ /* 0x000fe20000000800 */
[----:B------:R-:W-:Y:S01]  /*1810*/  @!PT LDS RZ, [RZ] ;  /* 0x00000000fffff984 */ /* 0x000fe20000000800 */
[----:B------:R2:W-:Y:S02]  /*1820*/  @!P6 LDGSTS.E.BYPASS.LTC128B.128 [R210+0x6000], [R12.64] ;  /* 0x060000000cd2efae */ /* 0x0005e4000b901d44 */
[----:B------:R-:W-:-:S02]  /*1830*/  R2P PR, R0, 0x6 ;  /* 0x0000000600007804 */ /* 0x000fc40000000000 */
[----:B------:R-:W-:Y:S01]  /*1840*/  LOP3.LUT P0, RZ, R2, 0x2, RZ, 0xc0, !PT ;  /* 0x0000000202ff7812 */ /* 0x000fe2000780c0ff */
[----:B------:R-:W-:Y:S02]  /*1850*/  @P5 STS.128 [R210+0x6800], RZ ;  /* 0x006800ffd2005388 */ /* 0x000fe40000000c00 */
[C---:B------:R-:W-:Y:S02]  /*1860*/  SEL R0, R3.reuse, 0xfffffff0, !P1 ;  /* 0xfffffff003007807 */ /* 0x040fe40004800000 */
[----:B------:R-:W-:Y:S01]  /*1870*/  @!PT LDS RZ, [RZ] ;  /* 0x00000000fffff984 */ /* 0x000fe20000000800 */
[----:B------:R-:W-:Y:S01]  /*1880*/  @!PT LDS RZ, [RZ] ;  /* 0x00000000fffff984 */ /* 0x000fe20000000800 */
[----:B------:R-:W-:Y:S01]  /*1890*/  @!PT LDS RZ, [RZ] ;  /* 0x00000000fffff984 */ /* 0x000fe20000000800 */
[----:B------:R4:W-:Y:S01]  /*18a0*/  @!P5 LDGSTS.E.BYPASS.LTC128B.128 [R210+0x6800], [R10.64] ;  /* 0x068000000ad2dfae */ /* 0x0009e2000b901d44 */
[----:B------:R-:W-:Y:S02]  /*18b0*/  SEL R3, R3, 0xfffffff0, !P0 ;  /* 0xfffffff003037807 */ /* 0x000fe40004000000 */
[----:B------:R-:W-:Y:S01]  /*18c0*/  IMAD R196, R0, 0x2, R198 ;  /* 0x0000000200c47824 */ /* 0x000fe200078e02c6 */
[----:B------:R-:W-:Y:S01]  /*18d0*/  @P4 STS.128 [R210+0x7000], RZ ;  /* 0x007000ffd2004388 */ /* 0x000fe20000000c00 */
[----:B------:R-:W-:Y:S01]  /*18e0*/  LOP3.LUT P0, RZ, R2, 0x4, RZ, 0xc0, !PT ;  /* 0x0000000402ff7812 */ /* 0x000fe2000780c0ff */
[----:B------:R-:W-:-:S02]  /*18f0*/  IMAD R191, R3, 0x2, R197 ;  /* 0x0000000203bf7824 */ /* 0x000fc400078e02c5 */
[----:B------:R-:W-:Y:S01]  /*1900*/  @!PT LDS RZ, [RZ] ;  /* 0x00000000fffff984 */ /* 0x000fe20000000800 */
[----:B------:R-:W-:Y:S01]  /*1910*/  @!PT LDS RZ, [RZ] ;  /* 0x00000000fffff984 */ /* 0x000fe20000000800 */
[----:B------:R-:W-:Y:S01]  /*1920*/  @!PT LDS RZ, [RZ] ;  /* 0x00000000fffff984 */ /* 0x000fe20000000800 */
[----:B------:R2:W-:Y:S01]  /*1930*/  @!P4 LDGSTS.E.BYPASS.LTC128B.128 [R210+0x7000], [R14.64] ;  /* 0x070000000ed2cfae */ /* 0x0005e2000b901d44 */
[----:B------:R-:W-:-:S03]  /*1940*/  IMAD.MOV.U32 R2, RZ, RZ, 0x20 ;  /* 0x00000020ff027424 */ /* 0x000fc600078e00ff */
[----:B------:R-:W-:Y:S02]  /*1950*/  @P3 STS.128 [R210+0x7800], RZ ;  /* 0x007800ffd2003388 */ /* 0x000fe40000000c00 */
[----:B------:R-:W-:Y:S02]  /*1960*/  SEL R2, R2, 0xffffffe0, !P2 ;  /* 0xffffffe002027807 */ /* 0x000fe40005000000 */
[----:B------:R-:W-:Y:S01]  /*1970*/  @!PT LDS RZ, [RZ] ;  /* 0x00000000fffff984 */ /* 0x000fe20000000800 */
[----:B------:R-:W-:Y:S01]  /*1980*/  @!PT LDS RZ, [RZ] ;  /* 0x00000000fffff984 */ /* 0x000fe20000000800 */
[----:B------:R-:W-:Y:S01]  /*1990*/  @!PT LDS RZ, [RZ] ;  /* 0x00000000fffff984 */ /* 0x000fe20000000800 */
[----:B------:R4:W-:Y:S02]  /*19a0*/  @!P3 LDGSTS.E.BYPASS.LTC128B.128 [R210+0x7800], [R8.64] ;  /* 0x0780000008d2bfae */ /* 0x0009e4000b901d44 */
[----:B------:R-:W-:Y:S01]  /*19b0*/  @P0 IADD3 R194, R4, -0x40, RZ ;  /* 0xffffffc004c20810 */ /* 0x000fe20007ffe0ff */
[----:B------:R-:W-:Y:S01]  /*19c0*/  IMAD R195, R2, 0x2, R198 ;  /* 0x0000000202c37824 */ /* 0x000fe200078e02c6 */
[----:B------:R-:W-:Y:S02]  /*19d0*/  LDSM.16.M88.4 R64, [R198] ;  /* 0x00000000c640783b */ /* 0x000fe40000000200 */
[----:B------:R-:W-:Y:S01]  /*19e0*/  IADD3 R187, R194, 0x800, RZ ;  /* 0x00000800c2bb7810 */ /* 0x000fe20007ffe0ff */
[----:B------:R-:W-:Y:S01]  /*19f0*/  IMAD R193, R0, 0x2, R195 ;  /* 0x0000000200c17824 */ /* 0x000fe200078e02c3 */
[----:B------:R-:W3:Y:S01]  /*1a00*/  LDSM.16.M88.4 R100, [R197+0x4000] ;  /* 0x00400000c564783b */ /* 0x000ee20000000200 */
[----:B------:R-:W-:Y:S01]  /*1a10*/  IMAD R184, R3, 0x2, R194 ;  /* 0x0000000203b87824 */ /* 0x000fe200078e02c2 */
[----:B------:R-:W-:-:S02]  /*1a20*/  SHF.R.S32.HI R3, RZ, 0x1f, R133 ;  /* 0x0000001fff037819 */ /* 0x000fc40000011485 */
[----:B------:R-:W-:Y:S01]  /*1a30*/  LDSM.16.M88.4 R120, [R191+0x4000] ;  /* 0x00400000bf78783b */ /* 0x000fe20000000200 */
[C---:B------:R-:W-:Y:S02]  /*1a40*/  IADD3 R186, R194.reuse, 0x1000, RZ ;  /* 0x00001000c2ba7810 */ /* 0x040fe40007ffe0ff */
[----:B------:R-:W-:Y:S01]  /*1a50*/  LEA.HI R3, R3, R133, RZ, 0x2 ;  /* 0x0000008503037211 */ /* 0x000fe200078f10ff */
[----:B------:R-:W5:Y:S01]  /*1a60*/  LDSM.16.M88.4 R56, [R197+0x4800] ;  /* 0x00480000c538783b */ /* 0x000f620000000200 */
[----:B------:R-:W-:Y:S02]  /*1a70*/  IADD3 R185, R194, 0x1800, RZ ;  /* 0x00001800c2b97810 */ /* 0x000fe40007ffe0ff */
[----:B------:R-:W-:Y:S01]  /*1a80*/  SHF.R.S32.HI R211, RZ, 0x2, R3 ;  /* 0x00000002ffd37819 */ /* 0x000fe20000011403 */
[----:B------:R-:W2:Y:S03]  /*1a90*/  LDSM.16.M88.4 R52, [R197+0x5000] ;  /* 0x00500000c534783b */ /* 0x000ea60000000200 */
[----:B------:R-:W-:Y:S01]  /*1aa0*/  IADD3 R131, R131, 0x1, R211 ;  /* 0x0000000183837810 */ /* 0x000fe20007ffe0d3 */
[----:B------:R-:W-:Y:S03]  /*1ab0*/  LDSM.16.M88.4 R116, [R194] ;  /* 0x00000000c274783b */ /* 0x000fe60000000200 */
[----:B------:R-:W-:Y:S01]  /*1ac0*/  IADD3 R130, R161, R131, -R130 ;  /* 0x00000083a1827210 */ /* 0x000fe20007ffe882 */
[----:B----4-:R-:W4:Y:S03]  /*1ad0*/  LDSM.16.M88.4 R8, [R196] ;  /* 0x00000000c408783b */ /* 0x010f260000000200 */
[----:B------:R-:W-:Y:S01]  /*1ae0*/  IADD3 R130, R130, c[0x0][0x2e8], RZ ;  /* 0x0000ba0082827a10 */ /* 0x000fe20007ffe0ff */
[----:B------:R-:W-:Y:S03]  /*1af0*/  LDSM.16.M88.4 R4, [R195] ;  /* 0x00000000c304783b */ /* 0x000fe60000000200 */
[C---:B------:R-:W-:Y:S01]  /*1b00*/  IADD3 R163, R130.reuse, 0x8, RZ ;  /* 0x0000000882a37810 */ /* 0x040fe20007ffe0ff */
[----:B------:R-:W4:Y:S01]  /*1b10*/  LDSM.16.M88.4 R60, [R198+0x2000] ;  /* 0x00200000c63c783b */ /* 0x000f220000000200 */
[----:B------:R-:W-:-:S02]  /*1b20*/  IADD3 R162, R130, 0x40, RZ ;  /* 0x0000004082a27810 */ /* 0x000fc40007ffe0ff */
[C---:B------:R-:W-:Y:S01]  /*1b30*/  IADD3 R3, R130.reuse, 0x48, RZ ;  /* 0x0000004882037810 */ /* 0x040fe20007ffe0ff */
[----:B------:R-:W4:Y:S01]  /*1b40*/  LDSM.16.M88.4 R44, [R191+0x4800] ;  /* 0x00480000bf2c783b */ /* 0x000f220000000200 */
[-C--:B------:R-:W-:Y:S02]  /*1b50*/  IMNMX R164, R130, R161.reuse, PT ;  /* 0x000000a182a47217 */ /* 0x080fe40003800200 */
[-C--:B------:R-:W-:Y:S01]  /*1b60*/  IMNMX R163, R163, R161.reuse, PT ;  /* 0x000000a1a3a37217 */ /* 0x080fe20003800200 */
[----:B------:R-:W4:Y:S01]  /*1b70*/  LDSM.16.M88.4 R48, [R197+0x5800] ;  /* 0x00580000c530783b */ /* 0x000f220000000200 */
[-C--:B------:R-:W-:Y:S02]  /*1b80*/  IMNMX R162, R162, R161.reuse, PT ;  /* 0x000000a1a2a27217 */ /* 0x080fe40003800200 */
[----:B------:R-:W-:Y:S01]  /*1b90*/  IMNMX R161, R3, R161, PT ;  /* 0x000000a103a17217 */ /* 0x000fe20003800200 */
[----:B---3--:R-:W-:Y:S01]  /*1ba0*/  HMMA.16816.F32 R16, R64, R100, RZ ;  /* 0x000000644010723c */ /* 0x008fe200000018ff */
[----:B------:R-:W3:Y:S01]  /*1bb0*/  LDSM.16.M88.4 R104, [R191+0x5000] ;  /* 0x00500000bf68783b */ /* 0x000ee20000000200 */
[----:B------:R-:W-:-:S03]  /*1bc0*/  IMAD.IADD R3, R128, 0x1, R127 ;  /* 0x0000000180037824 */ /* 0x000fc600078e027f */
[----:B-1----:R-:W-:Y:S03]  /*1bd0*/  LDSM.16.M88.4 R20, [R193] ;  /* 0x00000000c114783b */ /* 0x002fe60000000200 */
[C---:B-----5:R-:W-:Y:S01]  /*1be0*/  HMMA.16816.F32 R108, R64.reuse, R56, RZ ;  /* 0x00000038406c723c */ /* 0x060fe200000018ff */
[----:B------:R-:W1:Y:S04]  /*1bf0*/  LDSM.16.M88.4 R88, [R184] ;  /* 0x00000000b858783b */ /* 0x000e680000000200 */
[----:B------:R-:W5:Y:S03]  /*1c00*/  LDSM.16.M88.4 R36, [R196+0x2000] ;  /* 0x00200000c424783b */ /* 0x000f660000000200 */
[----:B--2---:R-:W-:Y:S01]  /*1c10*/  HMMA.16816.F32 R72, R64, R52, RZ ;  /* 0x000000344048723c */ /* 0x004fe200000018ff */
[----:B------:R-:W2:Y:S04]  /*1c20*/  LDSM.16.M88.4 R92, [R194+0x800] ;  /* 0x00080000c25c783b */ /* 0x000ea80000000200 */
[----:B------:R-:W1:Y:S03]  /*1c30*/  LDSM.16.M88.4 R32, [R191+0x5800] ;  /* 0x00580000bf20783b */ /* 0x000e660000000200 */
[----:B----4-:R-:W-:Y:S01]  /*1c40*/  HMMA.16816.F32 R16, R8, R120, R16 ;  /* 0x000000780810723c */ /* 0x010fe20000001810 */
[----:B------:R-:W4:Y:S04]  /*1c50*/  LDSM.16.M88.4 R68, [R194+0x1000] ;  /* 0x00100000c244783b */ /* 0x000f280000000200 */
[----:B------:R-:W1:Y:S03]  /*1c60*/  LDSM.16.M88.4 R28, [R195+0x2000] ;  /* 0x00200000c31c783b */ /* 0x000e660000000200 */
[----:B------:R-:W-:Y:S01]  /*1c70*/  HMMA.16816.F32 R80, R60, R100, RZ ;  /* 0x000000643c50723c */ /* 0x000fe200000018ff */
[----:B------:R-:W2:Y:S04]  /*1c80*/  LDSM.16.M88.4 R84, [R184+0x800] ;  /* 0x00080000b854783b */ /* 0x000ea80000000200 */
[----:B------:R-:W2:Y:S03]  /*1c90*/  LDSM.16.M88.4 R24, [R194+0x1800] ;  /* 0x00180000c218783b */ /* 0x000ea60000000200 */
[----:B------:R-:W-:Y:S01]  /*1ca0*/  HMMA.16816.F32 R108, R8, R44, R108 ;  /* 0x0000002c086c723c */ /* 0x000fe2000000186c */
[----:B------:R-:W2:Y:S04]  /*1cb0*/  LDSM.16.M88.4 R40, [R184+0x1000] ;  /* 0x00100000b828783b */ /* 0x000ea80000000200 */
[----:B------:R-:W2:Y:S03]  /*1cc0*/  LDSM.16.M88.4 R12, [R184+0x1800] ;  /* 0x00180000b80c783b */ /* 0x000ea60000000200 */
[----:B------:R-:W-:Y:S01]  /*1cd0*/  HMMA.16816.F32 R16, R4, R116, R16 ;  /* 0x000000740410723c */ /* 0x000fe20000001810 */
[----:B------:R-:W0:Y:S07]  /*1ce0*/  LDGDEPBAR ;  /* 0x00000000000079af */ /* 0x000e2e0000000000 */
[----:B------:R-:W-:Y:S08]  /*1cf0*/  HMMA.16816.F32 R76, R64, R48, RZ ;  /* 0x00000030404c723c */ /* 0x000ff000000018ff */
[----:B---3--:R-:W-:Y:S08]  /*1d00*/  HMMA.16816.F32 R72, R8, R104, R72 ;  /* 0x000000680848723c */ /* 0x008ff00000001848 */
[----:B-1----:R-:W-:Y:S08]  /*1d10*/  HMMA.16816.F32 R16, R20, R88, R16 ;  /* 0x000000581410723c */ /* 0x002ff00000001810 */
[----:B-----5:R-:W-:Y:S08]  /*1d20*/  HMMA.16816.F32 R80, R36, R120, R80 ;  /* 0x000000782450723c */ /* 0x020ff00000001850 */
[----:B--2---:R-:W-:Y:S08]  /*1d30*/  HMMA.16816.F32 R108, R4, R92, R108 ;  /* 0x0000005c046c723c */ /* 0x004ff0000000186c */
[----:B------:R-:W-:Y:S01]  /*1d40*/  HMMA.16816.F32 R76, R8, R32, R76 ;  /* 0x00000020084c723c */ /* 0x000fe2000000184c */
[----:B------:R-:W-:-:S02]  /*1d50*/  FMUL.FTZ R16, R16, c[0x0][0x2ec] ;  /* 0x0000bb0010107a20 */ /* 0x000fc40000410000 */
[----:B------:R-:W-:Y:S02]  /*1d60*/  FMUL.FTZ R17, R17, c[0x0][0x2ec] ;  /* 0x0000bb0011117a20 */ /* 0x000fe40000410000 */
[----:B------:R-:W-:Y:S01]  /*1d70*/  FMUL.FTZ R18, R18, c[0x0][0x2ec] ;  /* 0x0000bb0012127a20 */ /* 0x000fe20000410000 */
[----:B------:R-:W-:Y:S01]  /*1d80*/  MUFU.TANH R120, R16 ;  /* 0x0000001000787308 */ /* 0x000fe20000002400 */
[----:B------:R-:W-:Y:S01]  /*1d90*/  FMUL.FTZ R19, R19, c[0x0][0x2ec] ;  /* 0x0000bb0013137a20 */ /* 0x000fe20000410000 */
[----:B----4-:R-:W-:Y:S06]  /*1da0*/  HMMA.16816.F32 R72, R4, R68, R72 ;  /* 0x000000440448723c */ /* 0x010fec0000001848 */
[----:B------:R-:W1:Y:S02]  /*1db0*/  MUFU.TANH R121, R17 ;  /* 0x0000001100797308 */ /* 0x000e640000002400 */
[-C--:B------:R-:W-:Y:S06]  /*1dc0*/  HMMA.16816.F32 R96, R64, R102.reuse, RZ ;  /* 0x000000664060723c */ /* 0x080fec00000018ff */
[----:B------:R-:W2:Y:S02]  /*1dd0*/  MUFU.TANH R134, R19 ;  /* 0x0000001300867308 */ /* 0x000ea40000002400 */
[----:B------:R-:W-:Y:S08]  /*1de0*/  HMMA.16816.F32 R100, R60, R102, RZ ;  /* 0x000000663c64723c */ /* 0x000ff000000018ff */
[----:B------:R-:W-:Y:S01]  /*1df0*/  HMMA.16816.F32 R80, R28, R116, R80 ;  /* 0x000000741c50723c */ /* 0x000fe20000001850 */
[----:B------:R3:W-:Y:S07]  /*1e00*/  MUFU.TANH R116, R18 ;  /* 0x0000001200747308 */ /* 0x0007ee0000002400 */
[----:B------:R-:W-:Y:S08]  /*1e10*/  HMMA.16816.F32 R108, R20, R84, R108 ;  /* 0x00000054146c723c */ /* 0x000ff0000000186c */
[----:B------:R-:W-:Y:S01]  /*1e20*/  HMMA.16816.F32 R76, R4, R24, R76 ;  /* 0x00000018044c723c */ /* 0x000fe2000000184c */
[----:B---3--:R-:W3:Y:S01]  /*1e30*/  LDSM.16.M88.4 R16, [R193+0x2000] ;  /* 0x00200000c110783b */ /* 0x008ee20000000200 */
[----:B------:R-:W-:-:S06]  /*1e40*/  DEPBAR.LE SB0, 0x0 ;  /* 0x000080000000791a */ /* 0x000fcc0000000000 */
[----:B------:R-:W-:Y:S08]  /*1e50*/  HMMA.16816.F32 R72, R20, R40, R72 ;  /* 0x000000281448723c */ /* 0x000ff00000001848 */
[----:B------:R-:W-:Y:S01]  /*1e60*/  HMMA.16816.F32 R112, R60, R56, RZ ;  /* 0x000000383c70723c */ /* 0x000fe200000018ff */
[----:B------:R-:W-:-:S04]  /*1e70*/  FMUL.FTZ R108, R108, c[0x0][0x2ec] ;  /* 0x0000bb006c6c7a20 */ /* 0x000fc80000410000 */
[----:B------:R4:W-:Y:S03]  /*1e80*/  MUFU.TANH R117, R108 ;  /* 0x0000006c00757308 */ /* 0x0009e60000002400 */
[-C--:B------:R-:W-:Y:S08]  /*1e90*/  HMMA.16816.F32 R96, R8, R122.reuse, R96 ;  /* 0x0000007a0860723c */ /* 0x080ff00000001860 */
[----:B------:R-:W-:Y:S01]  /*1ea0*/  HMMA.16816.F32 R100, R36, R122, R100 ;  /* 0x0000007a2464723c */ /* 0x000fe20000001864 */
[----:B------:R-:W-:-:S02]  /*1eb0*/  FMUL.FTZ R72, R72, c[0x0][0x2ec] ;  /* 0x0000bb0048487a20 */ /* 0x000fc40000410000 */
[----:B------:R-:W-:Y:S02]  /*1ec0*/  FMUL.FTZ R73, R73, c[0x0][0x2ec] ;  /* 0x0000bb0049497a20 */ /* 0x000fe40000410000 */
[----:B------:R-:W-:Y:S02]  /*1ed0*/  FMUL.FTZ R74, R74, c[0x0][0x2ec] ;  /* 0x0000bb004a4a7a20 */ /* 0x000fe40000410000 */
[----:B------:R-:W-:Y:S01]  /*1ee0*/  FMUL.FTZ R75, R75, c[0x0][0x2ec] ;  /* 0x0000bb004b4b7a20 */ /* 0x000fe20000410000 */
[----:B------:R-:W-:Y:S01]  /*1ef0*/  HMMA.16816.F32 R76, R20, R12, R76 ;  /* 0x0000000c144c723c */ /* 0x000fe2000000184c */
[----:B----4-:R-:W-:Y:S01]  /*1f00*/  FMUL.FTZ R108, R109, c[0x0][0x2ec] ;  /* 0x0000bb006d6c7a20 */ /* 0x010fe20000410000 */
[----:B------:R-:W-:Y:S01]  /*1f10*/  MUFU.TANH R122, R73 ;  /* 0x00000049007a7308 */ /* 0x000fe20000002400 */
[----:B------:R-:W-:Y:S02]  /*1f20*/  FMUL.FTZ R109, R110, c[0x0][0x2ec] ;  /* 0x0000bb006e6d7a20 */ /* 0x000fe40000410000 */
[----:B------:R-:W-:-:S03]  /*1f30*/  FMUL.FTZ R110, R111, c[0x0][0x2ec] ;  /* 0x0000bb006f6e7a20 */ /* 0x000fc60000410000 */
[----:B---3--:R-:W-:Y:S02]  /*1f40*/  HMMA.16816.F32 R80, R16, R88, R80 ;  /* 0x000000581050723c */ /* 0x008fe40000001850 */
[----:B------:R-:W-:Y:S06]  /*1f50*/  MUFU.TANH R111, R72 ;  /* 0x00000048006f7308 */ /* 0x000fec0000002400 */
[----:B------:R-:W-:Y:S02]  /*1f60*/  HMMA.16816.F32 R112, R36, R44, R112 ;  /* 0x0000002c2470723c */ /* 0x000fe40000001870 */
[----:B------:R-:W-:Y:S06]  /*1f70*/  MUFU.TANH R123, R74 ;  /* 0x0000004a007b7308 */ /* 0x000fec0000002400 */
[----:B------:R-:W-:Y:S01]  /*1f80*/  HMMA.16816.F32 R96, R4, R118, R96 ;  /* 0x000000760460723c */ /* 0x000fe20000001860 */
[----:B------:R-:W-:Y:S01]  /*1f90*/  FMUL.FTZ R76, R76, c[0x0][0x2ec] ;  /* 0x0000bb004c4c7a20 */ /* 0x000fe20000410000 */
[----:B------:R3:W-:Y:S01]  /*1fa0*/  MUFU.TANH R88, R75 ;  /* 0x0000004b00587308 */ /* 0x0007e20000002400 */
[----:B------:R-:W-:-:S02]  /*1fb0*/  FMUL.FTZ R77, R77, c[0x0][0x2ec] ;  /* 0x0000bb004d4d7a20 */ /* 0x000fc40000410000 */
[----:B------:R-:W-:Y:S02]  /*1fc0*/  FMUL.FTZ R78, R78, c[0x0][0x2ec] ;  /* 0x0000bb004e4e7a20 */ /* 0x000fe40000410000 */
[----:B------:R-:W-:Y:S01]  /*1fd0*/  FMUL.FTZ R79, R79, c[0x0][0x2ec] ;  /* 0x0000bb004f4f7a20 */ /* 0x000fe20000410000 */
[C---:B------:R-:W-:Y:S01]  /*1fe0*/  HMMA.16816.F32 R100, R28.reuse, R118, R100 ;  /* 0x000000761c64723c */ /* 0x040fe20000001864 */
[----:B------:R-:W-:Y:S01]  /*1ff0*/  FMUL.FTZ R80, R80, c[0x0][0x2ec] ;  /* 0x0000bb0050507a20 */ /* 0x000fe20000410000 */
[----:B------:R-:W-:Y:S01]  /*2000*/  MUFU.TANH R89, R76 ;  /* 0x0000004c00597308 */ /* 0x000fe20000002400 */
[----:B------:R-:W-:Y:S02]  /*2010*/  FMUL.FTZ R81, R81, c[0x0][0x2ec] ;  /* 0x0000bb0051517a20 */ /* 0x000fe40000410000 */
[----:B------:R-:W-:Y:S02]  /*2020*/  FMUL.FTZ R82, R82, c[0x0][0x2ec] ;  /* 0x0000bb0052527a20 */ /* 0x000fe40000410000 */
[----:B------:R-:W-:Y:S01]  /*2030*/  FMUL.FTZ R83, R83, c[0x0][0x2ec] ;  /* 0x0000bb0053537a20 */ /* 0x000fe20000410000 */
[----:B------:R-:W-:Y:S02]  /*2040*/  HMMA.16816.F32 R112, R28, R92, R112 ;  /* 0x0000005c1c70723c */ /* 0x000fe40000001870 */
[----:B------:R-:W-:Y:S06]  /*2050*/  MUFU.TANH R118, R77 ;  /* 0x0000004d00767308 */ /* 0x000fec0000002400 */
[-C--:B---3--:R-:W-:Y:S02]  /*2060*/  HMMA.16816.F32 R72, R64, R58.reuse, RZ ;  /* 0x0000003a4048723c */ /* 0x088fe400000018ff */
[----:B------:R-:W-:Y:S06]  /*2070*/  MUFU.TANH R135, R78 ;  /* 0x0000004e00877308 */ /* 0x000fec0000002400 */
[----:B------:R-:W-:Y:S02]  /*2080*/  HMMA.16816.F32 R56, R60, R58, RZ ;  /* 0x0000003a3c38723c */ /* 0x000fe400000018ff */
[----:B------:R3:W-:Y:S06]  /*2090*/  MUFU.TANH R93, R79 ;  /* 0x0000004f005d7308 */ /* 0x0007ec0000002400 */
[-C--:B------:R-:W-:Y:S02]  /*20a0*/  HMMA.16816.F32 R96, R20, R90.reuse, R96 ;  /* 0x0000005a1460723c */ /* 0x080fe40000001860 */
[----:B------:R-:W-:Y:S06]  /*20b0*/  MUFU.TANH R92, R80 ;  /* 0x00000050005c7308 */ /* 0x000fec0000002400 */
[----:B------:R-:W-:Y:S02]  /*20c0*/  HMMA.16816.F32 R100, R16, R90, R100 ;  /* 0x0000005a1064723c */ /* 0x000fe40000001864 */
[----:B------:R-:W4:Y:S06]  /*20d0*/  MUFU.TANH R136, R81 ;  /* 0x0000005100887308 */ /* 0x000f2c0000002400 */
[----:B---3--:R-:W-:Y:S02]  /*20e0*/  HMMA.16816.F32 R76, R60, R52, RZ ;  /* 0x000000343c4c723c */ /* 0x008fe400000018ff */
[----:B------:R-:W-:Y:S06]  /*20f0*/  MUFU.TANH R119, R82 ;  /* 0x0000005200777308 */ /* 0x000fec0000002400 */
[----:B------:R-:W-:Y:S01]  /*2100*/  HMMA.16816.F32 R56, R36, R46, R56 ;  /* 0x0000002e2438723c */ /* 0x000fe20000001838 */
[----:B------:R-:W-:Y:S01]  /*2110*/  FMUL.FTZ R91, R96, c[0x0][0x2ec] ;  /* 0x0000bb00605b7a20 */ /* 0x000fe20000410000 */
[----:B------:R3:W5:Y:S01]  /*2120*/  MUFU.TANH R90, R83 ;  /* 0x00000053005a7308 */ /* 0x0007620000002400 */
[----:B------:R-:W-:-:S02]  /*2130*/  FMUL.FTZ R96, R97, c[0x0][0x2ec] ;  /* 0x0000bb0061607a20 */ /* 0x000fc40000410000 */
[----:B------:R-:W-:-:S03]  /*2140*/  FMUL.FTZ R97, R98, c[0x0][0x2ec] ;  /* 0x0000bb0062617a20 */ /* 0x000fc60000410000 */
[----:B------:R-:W-:Y:S01]  /*2150*/  HMMA.16816.F32 R72, R8, R46, R72 ;  /* 0x0000002e0848723c */ /* 0x000fe20000001848 */
[----:B------:R-:W-:Y:S01]  /*2160*/  FMUL.FTZ R98, R102, c[0x0][0x2ec] ;  /* 0x0000bb0066627a20 */ /* 0x000fe20000410000 */
[----:B------:R-:W1:Y:S06]  /*2170*/  MUFU.TANH R91, R91 ;  /* 0x0000005b005b7308 */ /* 0x000e6c0000002400 */
[C---:B------:R-:W-:Y:S02]  /*2180*/  HMMA.16816.F32 R44, R60.reuse, R48, RZ ;  /* 0x000000303c2c723c */ /* 0x040fe400000018ff */
[----:B------:R-:W-:Y:S06]  /*2190*/  MUFU.TANH R96, R96 ;  /* 0x0000006000607308 */ /* 0x000fec0000002400 */
[-C--:B---3--:R-:W-:Y:S02]  /*21a0*/  HMMA.16816.F32 R80, R60, R54.reuse, RZ ;  /* 0x000000363c50723c */ /* 0x088fe400000018ff */
[----:B------:R-:W3:Y:S06]  /*21b0*/  MUFU.TANH R97, R97 ;  /* 0x0000006100617308 */ /* 0x000eec0000002400 */
[C---:B------:R-:W-:Y:S02]  /*21c0*/  HMMA.16816.F32 R52, R64.reuse, R54, RZ ;  /* 0x000000364034723c */ /* 0x040fe400000018ff */
[----:B------:R-:W-:Y:S06]  /*21d0*/  MUFU.TANH R98, R98 ;  /* 0x0000006200627308 */ /* 0x000fec0000002400 */
[----:B------:R-:W-:Y:S02]  /*21e0*/  HMMA.16816.F32 R64, R64, R50, RZ ;  /* 0x000000324040723c */ /* 0x000fe400000018ff */
[----:B------:R-:W-:Y:S06]  /*21f0*/  MUFU.TANH R109, R109 ;  /* 0x0000006d006d7308 */ /* 0x000fec0000002400 */
[----:B------:R-:W-:Y:S02]  /*2200*/  HMMA.16816.F32 R76, R36, R104, R76 ;  /* 0x00000068244c723c */ /* 0x000fe4000000184c */
[----:B------:R-:W-:Y:S06]  /*2210*/  MUFU.TANH R108, R108 ;  /* 0x0000006c006c7308 */ /* 0x000fec0000002400 */
[----:B------:R-:W-:Y:S02]  /*2220*/  HMMA.16816.F32 R52, R8, R106, R52 ;  /* 0x0000006a0834723c */ /* 0x000fe40000001834 */
[----:B------:R-:W-:Y:S06]  /*2230*/  MUFU.TANH R110, R110 ;  /* 0x0000006e006e7308 */ /* 0x000fec0000002400 */
[-C--:B------:R-:W-:Y:S08]  /*2240*/  HMMA.16816.F32 R56, R28, R94.reuse, R56 ;  /* 0x0000005e1c38723c */ /* 0x080ff00000001838 */
[----:B------:R-:W-:Y:S07]  /*2250*/  HMMA.16816.F32 R72, R4, R94, R72 ;  /* 0x0000005e0448723c */ /* 0x000fee0000001848 */
[----:B------:R-:W-:Y:S01]  /*2260*/  FMUL.FTZ R94, R101, c[0x0][0x2ec] ;  /* 0x0000bb00655e7a20 */ /* 0x000fe20000410000 */
[----:B------:R-:W-:Y:S01]  /*2270*/  HMMA.16816.F32 R80, R36, R106, R80 ;  /* 0x0000006a2450723c */ /* 0x000fe20000001850 */
[----:B------:R-:W-:-:S04]  /*2280*/  FMUL.FTZ R95, R103, c[0x0][0x2ec] ;  /* 0x0000bb00675f7a20 */ /* 0x000fc80000410000 */
[----:B------:R-:W-:Y:S03]  /*2290*/  MUFU.TANH R94, R94 ;  /* 0x0000005e005e7308 */ /* 0x000fe60000002400 */
[----:B------:R-:W-:Y:S05]  /*22a0*/  HMMA.16816.F32 R60, R60, R50, RZ ;  /* 0x000000323c3c723c */ /* 0x000fea00000018ff */
[----:B------:R-:W-:Y:S03]  /*22b0*/  MUFU.TANH R95, R95 ;  /* 0x0000005f005f7308 */ /* 0x000fe60000002400 */
[----:B------:R-:W-:Y:S08]  /*22c0*/  HMMA.16816.F32 R44, R36, R32, R44 ;  /* 0x00000020242c723c */ /* 0x000ff0000000182c */
[----:B------:R-:W-:Y:S08]  /*22d0*/  HMMA.16816.F32 R64, R8, R34, R64 ;  /* 0x000000220840723c */ /* 0x000ff00000001840 */
[----:B------:R-:W-:Y:S08]  /*22e0*/  HMMA.16816.F32 R76, R28, R68, R76 ;  /* 0x000000441c4c723c */ /* 0x000ff0000000184c */
[----:B------:R-:W-:Y:S08]  /*22f0*/  HMMA.16816.F32 R52, R4, R70, R52 ;  /* 0x000000460434723c */ /* 0x000ff00000001834 */
[-C--:B------:R-:W-:Y:S08]  /*2300*/  HMMA.16816.F32 R56, R16, R86.reuse, R56 ;  /* 0x000000561038723c */ /* 0x080ff00000001838 */
[----:B------:R-:W-:Y:S08]  /*2310*/  HMMA.16816.F32 R72, R20, R86, R72 ;  /* 0x000000561448723c */ /* 0x000ff00000001848 */
[----:B------:R-:W-:Y:S08]  /*2320*/  HMMA.16816.F32 R80, R28, R70, R80 ;  /* 0x000000461c50723c */ /* 0x000ff00000001850 */
[----:B------:R-:W-:Y:S01]  /*2330*/  HMMA.16816.F32 R112, R16, R84, R112 ;  /* 0x000000541070723c */ /* 0x000fe20000001870 */
[----:B------:R-:W-:-:S06]  /*2340*/  FMUL.FTZ R56, R56, c[0x0][0x2ec] ;  /* 0x0000bb0038387a20 */ /* 0x000fcc0000410000 */
[----:B------:R-:W-:Y:S01]  /*2350*/  FMUL.FTZ R85, R100, c[0x0][0x2ec] ;  /* 0x0000bb0064557a20 */ /* 0x000fe20000410000 */
[----:B------:R-:W-:Y:S01]  /*2360*/  HMMA.16816.F32 R60, R36, R34, R60 ;  /* 0x00000022243c723c */ /* 0x000fe2000000183c */
[----:B------:R-:W-:Y:S02]  /*2370*/  FMUL.FTZ R84, R99, c[0x0][0x2ec] ;  /* 0x0000bb0063547a20 */ /* 0x000fe40000410000 */
[----:B------:R-:W-:Y:S02]  /*2380*/  FMUL.FTZ R69, R72, c[0x0][0x2ec] ;  /* 0x0000bb0048457a20 */ /* 0x000fe40000410000 */
[----:B------:R-:W1:Y:S01]  /*2390*/  MUFU.TANH R85, R85 ;  /* 0x0000005500557308 */ /* 0x000e620000002400 */
[----:B------:R-:W-:Y:S02]  /*23a0*/  FMUL.FTZ R68, R73, c[0x0][0x2ec] ;  /* 0x0000bb0049447a20 */ /* 0x000fe40000410000 */
[----:B------:R-:W-:Y:S01]  /*23b0*/  HMMA.16816.F32 R44, R28, R24, R44 ;  /* 0x000000181c2c723c */ /* 0x000fe2000000182c */
[----:B------:R-:W-:-:S02]  /*23c0*/  FMUL.FTZ R74, R74, c[0x0][0x2ec] ;  /* 0x0000bb004a4a7a20 */ /* 0x000fc40000410000 */
[----:B------:R-:W-:Y:S02]  /*23d0*/  FMUL.FTZ R75, R75, c[0x0][0x2ec] ;  /* 0x0000bb004b4b7a20 */ /* 0x000fe40000410000 */
[----:B------:R1:W-:Y:S03]  /*23e0*/  MUFU.TANH R72, R56 ;  /* 0x0000003800487308 */ /* 0x0003e60000002400 */
[----:B------:R-:W-:Y:S01]  /*23f0*/  HMMA.16816.F32 R64, R4, R26, R64 ;  /* 0x0000001a0440723c */ /* 0x000fe20000001840 */
[----:B------:R-:W-:Y:S02]  /*2400*/  FMUL.FTZ R49, R112, c[0x0][0x2ec] ;  /* 0x0000bb0070317a20 */ /* 0x000fe40000410000 */
[----:B------:R-:W-:Y:S02]  /*2410*/  FMUL.FTZ R99, R114, c[0x0][0x2ec] ;  /* 0x0000bb0072637a20 */ /* 0x000fe40000410000 */
[----:B------:R-:W2:Y:S01]  /*2420*/  MUFU.TANH R84, R84 ;  /* 0x0000005400547308 */ /* 0x000ea20000002400 */
[----:B------:R-:W-:-:S02]  /*2430*/  FMUL.FTZ R48, R113, c[0x0][0x2ec] ;  /* 0x0000bb0071307a20 */ /* 0x000fc40000410000 */
[----:B------:R-:W-:Y:S01]  /*2440*/  HMMA.16816.F32 R76, R16, R40, R76 ;  /* 0x00000028104c723c */ /* 0x000fe2000000184c */
[----:B------:R-:W-:-:S04]  /*2450*/  FMUL.FTZ R50, R115, c[0x0][0x2ec] ;  /* 0x0000bb0073327a20 */ /* 0x000fc80000410000 */
[----:B------:R-:W2:Y:S02]  /*2460*/  MUFU.TANH R49, R49 ;  /* 0x0000003100317308 */ /* 0x000ea40000002400 */
[----:B------:R-:W-:Y:S01]  /*2470*/  IMAD R40, R126, 0x40, R165 ;  /* 0x000000407e287824 */ /* 0x000fe200078e02a5 */
[-C--:B------:R-:W-:Y:S01]  /*2480*/  HMMA.16816.F32 R52, R20, R42.reuse, R52 ;  /* 0x0000002a1434723c */ /* 0x080fe20000001834 */
[----:B------:R-:W-:Y:S02]  /*2490*/  FMUL.FTZ R41, R57, c[0x0][0x2ec] ;  /* 0x0000bb0039297a20 */ /* 0x000fe40000410000 */
[----:B------:R-:W-:Y:S01]  /*24a0*/  FMUL.FTZ R57, R58, c[0x0][0x2ec] ;  /* 0x0000bb003a397a20 */ /* 0x000fe20000410000 */
[C---:B-1----:R-:W-:Y:S01]  /*24b0*/  IADD3 R56, R40.reuse, 0x1, RZ ;  /* 0x0000000128387810 */ /* 0x042fe20007ffe0ff */
[----:B------:R-:W1:Y:S01]  /*24c0*/  MUFU.TANH R99, R99 ;  /* 0x0000006300637308 */ /* 0x000e620000002400 */
[----:B------:R-:W-:Y:S01]  /*24d0*/  IADD3 R51, R40, 0x8, RZ ;  /* 0x0000000828337810 */ /* 0x000fe20007ffe0ff */
[----:B------:R-:W-:Y:S01]  /*24e0*/  FMUL.FTZ R58, R59, c[0x0][0x2ec] ;  /* 0x0000bb003b3a7a20 */ /* 0x000fe20000410000 */
[----:B------:R-:W-:Y:S01]  /*24f0*/  HMMA.16816.F32 R80, R16, R42, R80 ;  /* 0x0000002a1050723c */ /* 0x000fe20000001850 */
[----:B------:R-:W-:-:S02]  /*2500*/  ISETP.GE.AND P1, PT, R56, R164, PT ;  /* 0x000000a43800720c */ /* 0x000fc40003f26270 */
[C---:B------:R-:W-:Y:S02]  /*2510*/  ISETP.GE.AND P0, PT, R56.reuse, R163, PT ;  /* 0x000000a33800720c */ /* 0x040fe40003f06270 */
[C---:B------:R-:W-:Y:S01]  /*2520*/  ISETP.GE.AND P4, PT, R56.reuse, R162, PT ;  /* 0x000000a23800720c */ /* 0x040fe20003f86270 */
[----:B------:R-:W1:Y:S01]  /*2530*/  MUFU.TANH R48, R48 ;  /* 0x0000003000307308 */ /* 0x000e620000002400 */
[----:B------:R-:W-:Y:S01]  /*2540*/  ISETP.GE.AND P2, PT, R56, R161, PT ;  /* 0x000000a13800720c */ /* 0x000fe20003f46270 */
[----:B------:R-:W-:Y:S01]  /*2550*/  HMMA.16816.F32 R60, R28, R26, R60 ;  /* 0x0000001a1c3c723c */ /* 0x000fe2000000183c */
[----:B------:R-:W-:Y:S01]  /*2560*/  ISETP.GE.AND P6, PT, R51, R164, PT ;  /* 0x000000a43300720c */ /* 0x000fe20003fc6270 */
[----:B------:R-:W-:Y:S01]  /*2570*/  FMUL.FTZ R59, R78, c[0x0][0x2ec] ;  /* 0x0000bb004e3b7a20 */ /* 0x000fe20000410000 */
[----:B------:R-:W-:Y:S01]  /*2580*/  IADD3 R8, R40, 0x9, RZ ;  /* 0x0000000928087810 */ /* 0x000fe20007ffe0ff */
[----:B------:R-:W-:Y:S01]  /*2590*/  FMUL.FTZ R71, R79, c[0x0][0x2ec] ;  /* 0x0000bb004f477a20 */ /* 0x000fe20000410000 */
[----:B------:R-:W-:Y:S01]  /*25a0*/  FSEL R121, R121, -INF , !P1 ;  /* 0xff80000079797808 */ /* 0x000fe20004800000 */
[----:B------:R-:W1:Y:S01]  /*25b0*/  MUFU.TANH R50, R50 ;  /* 0x0000003200327308 */ /* 0x000e620000002400 */
[----:B--2---:R-:W-:Y:S01]  /*25c0*/  FSEL R10, R134, -INF , !P0 ;  /* 0xff800000860a7808 */ /* 0x004fe20004000000 */
[----:B------:R-:W-:Y:S01]  /*25d0*/  HMMA.16816.F32 R44, R16, R12, R44 ;  /* 0x0000000c102c723c */ /* 0x000fe2000000182c */
[----:B----4-:R-:W-:Y:S01]  /*25e0*/  FSEL R70, R136, -INF , !P4 ;  /* 0xff80000088467808 */ /* 0x010fe20006000000 */
[----:B------:R-:W-:Y:S01]  /*25f0*/  FMUL.FTZ R42, R52, c[0x0][0x2ec] ;  /* 0x0000bb00342a7a20 */ /* 0x000fe20000410000 */
[----:B-----5:R-:W-:Y:S01]  /*2600*/  FSEL R90, R90, -INF , !P2 ;  /* 0xff8000005a5a7808 */ /* 0x020fe20005000000 */
[----:B------:R-:W-:Y:S01]  /*2610*/  FMUL.FTZ R76, R76, c[0x0][0x2ec] ;  /* 0x0000bb004c4c7a20 */ /* 0x000fe20000410000 */
[----:B------:R-:W-:Y:S01]  /*2620*/  FSEL R91, R91, -INF , !P6 ;  /* 0xff8000005b5b7808 */ /* 0x000fe20007000000 */
[----:B------:R-:W2:Y:S01]  /*2630*/  MUFU.TANH R69, R69 ;  /* 0x0000004500457308 */ /* 0x000ea20000002400 */
[C---:B------:R-:W-:Y:S01]  /*2640*/  ISETP.GE.AND P5, PT, R51.reuse, R163, PT ;  /* 0x000000a33300720c */ /* 0x040fe20003fa6270 */
[-C--:B------:R-:W-:Y:S01]  /*2650*/  HMMA.16816.F32 R64, R20, R14.reuse, R64 ;  /* 0x0000000e1440723c */ /* 0x080fe20000001840 */
[----:B------:R-:W-:Y:S01]  /*2660*/  ISETP.GE.AND P3, PT, R51, R162, PT ;  /* 0x000000a23300720c */ /* 0x000fe20003f66270 */
[----:B------:R-:W-:Y:S01]  /*2670*/  FMUL.FTZ R77, R77, c[0x0][0x2ec] ;  /* 0x0000bb004d4d7a20 */ /* 0x000fe20000410000 */
[----:B------:R-:W-:Y:S01]  /*2680*/  ISETP.GE.AND P1, PT, R51, R161, PT ;  /* 0x000000a13300720c */ /* 0x000fe20003f26270 */
[----:B------:R-:W-:Y:S01]  /*2690*/  FMUL.FTZ R4, R80, c[0x0][0x2ec] ;  /* 0x0000bb0050047a20 */ /* 0x000fe20000410000 */
[C---:B------:R-:W-:Y:S01]  /*26a0*/  ISETP.GE.AND P0, PT, R8.reuse, R164, PT ;  /* 0x000000a40800720c */ /* 0x040fe20003f06270 */
[----:B------:R-:W4:Y:S01]  /*26b0*/  MUFU.TANH R57, R57 ;  /* 0x0000003900397308 */ /* 0x000f220000002400 */
[C---:B------:R-:W-:Y:S01]  /*26c0*/  ISETP.GE.AND P4, PT, R8.reuse, R163, PT ;  /* 0x000000a30800720c */ /* 0x040fe20003f86270 */
[----:B------:R-:W-:Y:S01]  /*26d0*/  FMUL.FTZ R53, R53, c[0x0][0x2ec] ;  /* 0x0000bb0035357a20 */ /* 0x000fe20000410000 */
[----:B------:R-:W-:Y:S01]  /*26e0*/  ISETP.GE.AND P2, PT, R8, R162, PT ;  /* 0x000000a20800720c */ /* 0x000fe20003f46270 */
[----:B------:R-:W-:Y:S01]  /*26f0*/  FMUL.FTZ R54, R54, c[0x0][0x2ec] ;  /* 0x0000bb0036367a20 */ /* 0x000fe20000410000 */
[----:B------:R-:W-:Y:S01]  /*2700*/  ISETP.GE.AND P6, PT, R8, R161, PT ;  /* 0x000000a10800720c */ /* 0x000fe20003fc6270 */
[----:B------:R-:W-:Y:S01]  /*2710*/  FMUL.FTZ R82, R82, c[0x0][0x2ec] ;  /* 0x0000bb0052527a20 */ /* 0x000fe20000410000 */
[----:B------:R-:W-:Y:S01]  /*2720*/  IADD3 R8, R40, 0x10, RZ ;  /* 0x0000001028087810 */ /* 0x000fe20007ffe0ff */
[----:B------:R-:W-:Y:S01]  /*2730*/  MUFU.TANH R68, R68 ;  /* 0x0000004400447308 */ /* 0x000fe20000002400 */
[----:B---3--:R-:W-:Y:S01]  /*2740*/  FSEL R11, R97, -INF , !P5 ;  /* 0xff800000610b7808 */ /* 0x008fe20006800000 */
[----:B------:R-:W-:Y:S01]  /*2750*/  HMMA.16816.F32 R60, R16, R14, R60 ;  /* 0x0000000e103c723c */ /* 0x000fe2000000183c */
[----:B------:R-:W-:Y:S01]  /*2760*/  FSEL R85, R85, -INF , !P3 ;  /* 0xff80000055557808 */ /* 0x000fe20005800000 */
[----:B------:R-:W-:Y:S01]  /*2770*/  FMUL.FTZ R83, R83, c[0x0][0x2ec] ;  /* 0x0000bb0053537a20 */ /* 0x000fe20000410000 */
[----:B------:R-:W-:Y:S01]  /*2780*/  FSEL R98, R98, -INF , !P1 ;  /* 0xff80000062627808 */ /* 0x000fe20004800000 */
[----:B------:R-:W-:Y:S01]  /*2790*/  FMUL.FTZ R45, R45, c[0x0][0x2ec] ;  /* 0x0000bb002d2d7a20 */ /* 0x000fe20000410000 */
[----:B------:R-:W-:Y:S01]  /*27a0*/  FSEL R96, R96, -INF , !P0 ;  /* 0xff80000060607808 */ /* 0x000fe20004000000 */
[----:B------:R-:W3:Y:S01]  /*27b0*/  MUFU.TANH R178, R74 ;  /* 0x0000004a00b27308 */ /* 0x000ee20000002400 */
[C---:B------:R-:W-:Y:S01]  /*27c0*/  ISETP.GE.AND P5, PT, R8.reuse, R164, PT ;  /* 0x000000a40800720c */ /* 0x040fe20003fa6270 */
[----:B------:R-:W-:Y:S01]  /*27d0*/  FMUL.FTZ R5, R81, c[0x0][0x2ec] ;  /* 0x0000bb0051057a20 */ /* 0x000fe20000410000 */
[----:B------:R-:W-:Y:S01]  /*27e0*/  ISETP.GE.AND P3, PT, R8, R163, PT ;  /* 0x000000a30800720c */ /* 0x000fe20003f66270 */
[----:B------:R-:W-:Y:S01]  /*27f0*/  FMUL.FTZ R169, R64, c[0x0][0x2ec] ;  /* 0x0000bb0040a97a20 */ /* 0x000fe20000410000 */
[C---:B------:R-:W-:Y:S01]  /*2800*/  ISETP.GE.AND P1, PT, R8.reuse, R162, PT ;  /* 0x000000a20800720c */ /* 0x040fe20003f26270 */
[----:B------:R-:W-:Y:S01]  /*2810*/  FMUL.FTZ R55, R55, c[0x0][0x2ec] ;  /* 0x0000bb0037377a20 */ /* 0x000fe20000410000 */
[----:B------:R-:W-:Y:S01]  /*2820*/  ISETP.GE.AND P0, PT, R8, R161, PT ;  /* 0x000000a10800720c */ /* 0x000fe20003f06270 */
[----:B------:R-:W5:Y:S01]  /*2830*/  MUFU.TANH R58, R58 ;  /* 0x0000003a003a7308 */ /* 0x000f620000002400 */
[----:B------:R-:W-:Y:S01]  /*2840*/  IADD3 R8, R40, 0x11, RZ ;  /* 0x0000001128087810 */ /* 0x000fe20007ffe0ff */
[----:B------:R-:W-:Y:S01]  /*2850*/  FMUL.FTZ R44, R44, c[0x0][0x2ec] ;  /* 0x0000bb002c2c7a20 */ /* 0x000fe20000410000 */
[----:B------:R-:W-:Y:S01]  /*2860*/  IADD3 R9, R40, 0x18, RZ ;  /* 0x0000001828097810 */ /* 0x000fe20007ffe0ff */
[----:B------:R-:W-:Y:S01]  /*2870*/  FMUL.FTZ R46, R46, c[0x0][0x2ec] ;  /* 0x0000bb002e2e7a20 */ /* 0x000fe20000410000 */
[----:B------:R-:W-:Y:S01]  /*2880*/  FSEL R24, R84, -INF , !P4 ;  /* 0xff80000054187808 */ /* 0x000fe20006000000 */
[----:B------:R-:W-:Y:S01]  /*2890*/  FMUL.FTZ R47, R47, c[0x0][0x2ec] ;  /* 0x0000bb002f2f7a20 */ /* 0x000fe20000410000 */
[----:B------:R-:W-:Y:S01]  /*28a0*/  ISETP.GE.AND P4, PT, R8, R164, PT ;  /* 0x000000a40800720c */ /* 0x000fe20003f86270 */
[----:B------:R-:W1:Y:S01]  /*28b0*/  MUFU.TANH R180, R75 ;  /* 0x0000004b00b47308 */ /* 0x000e620000002400 */
[----:B------:R-:W-:Y:S01]  /*28c0*/  FSEL R94, R94, -INF , !P2 ;  /* 0xff8000005e5e7808 */ /* 0x000fe20005000000 */
[----:B------:R-:W-:Y:S01]  /*28d0*/  FMUL.FTZ R66, R66, c[0x0][0x2ec] ;  /* 0x0000bb0042427a20 */ /* 0x000fe20000410000 */
[----:B------:R-:W-:Y:S01]  /*28e0*/  FSEL R95, R95, -INF , !P6 ;  /* 0xff8000005f5f7808 */ /* 0x000fe20007000000 */
[----:B------:R-:W-:Y:S01]  /*28f0*/  FMUL.FTZ R60, R60, c[0x0][0x2ec] ;  /* 0x0000bb003c3c7a20 */ /* 0x000fe20000410000 */
[----:B------:R-:W-:Y:S01]  /*2900*/  FSEL R51, R117, -INF , !P5 ;  /* 0xff80000075337808 */ /* 0x000fe20006800000 */
[----:B------:R-:W-:Y:S01]  /*2910*/  FMUL.FTZ R62, R62, c[0x0][0x2ec] ;  /* 0x0000bb003e3e7a20 */ /* 0x000fe20000410000 */
[----:B------:R-:W-:Y:S01]  /*2920*/  FSEL R138, R109, -INF , !P3 ;  /* 0xff8000006d8a7808 */ /* 0x000fe20005800000 */
[----:B------:R-:W2:Y:S01]  /*2930*/  MUFU.TANH R41, R41 ;  /* 0x0000002900297308 */ /* 0x000ea20000002400 */
[C---:B------:R-:W-:Y:S01]  /*2940*/  ISETP.GE.AND P2, PT, R8.reuse, R163, PT ;  /* 0x000000a30800720c */ /* 0x040fe20003f46270 */
[----:B------:R-:W-:Y:S01]  /*2950*/  FMUL.FTZ R67, R67, c[0x0][0x2ec] ;  /* 0x0000bb0043437a20 */ /* 0x000fe20000410000 */
[C---:B------:R-:W-:Y:S01]  /*2960*/  ISETP.GE.AND P6, PT, R8.reuse, R162, PT ;  /* 0x000000a20800720c */ /* 0x040fe20003fc6270 */
[----:B------:R-:W-:Y:S01]  /*2970*/  FMUL.FTZ R65, R65, c[0x0][0x2ec] ;  /* 0x0000bb0041417a20 */ /* 0x000fe20000410000 */
[----:B------:R-:W-:Y:S01]  /*2980*/  ISETP.GE.AND P5, PT, R8, R161, PT ;  /* 0x000000a10800720c */ /* 0x000fe20003fa6270 */
[----:B------:R-:W-:Y:S01]  /*2990*/  FMUL.FTZ R61, R61, c[0x0][0x2ec] ;  /* 0x0000bb003d3d7a20 */ /* 0x000fe20000410000 */
[----:B------:R-:W-:Y:S01]  /*29a0*/  ISETP.GE.AND P3, PT, R9, R164, PT ;  /* 0x000000a40900720c */ /* 0x000fe20003f66270 */
[----:B------:R-:W2:Y:S01]  /*29b0*/  MUFU.TANH R59, R59 ;  /* 0x0000003b003b7308 */ /* 0x000ea20000002400 */
[----:B------:R-:W-:Y:S01]  /*29c0*/  IADD3 R6, R40, 0x19, RZ ;  /* 0x0000001928067810 */ /* 0x000fe20007ffe0ff */
[----:B------:R-:W-:Y:S01]  /*29d0*/  FMUL.FTZ R63, R63, c[0x0][0x2ec] ;  /* 0x0000bb003f3f7a20 */ /* 0x000fe20000410000 */
[----:B------:R-:W-:Y:S01]  /*29e0*/  FSEL R25, R49, -INF , !P1 ;  /* 0xff80000031197808 */ /* 0x000fe20004800000 */
[----:B------:R-:W-:Y:S01]  /*29f0*/  IMAD.MOV.U32 R28, RZ, RZ, R126 ;  /* 0x000000ffff1c7224 */ /* 0x000fe200078e007e */
[----:B-1----:R-:W-:-:S02]  /*2a00*/  FSEL R8, R99, -INF , !P0 ;  /* 0xff80000063087808 */ /* 0x002fc40004000000 */
[----:B------:R-:W-:Y:S01]  /*2a10*/  FSEL R108, R108, -INF , !P4 ;  /* 0xff8000006c6c7808 */ /* 0x000fe20006000000 */
[----:B------:R-:W1:Y:S01]  /*2a20*/  MUFU.TANH R181, R76 ;  /* 0x0000004c00b57308 */ /* 0x000e620000002400 */
[C---:B------:R-:W-:Y:S02]  /*2a30*/  ISETP.GE.AND P1, PT, R9.reuse, R163, PT ;  /* 0x000000a30900720c */ /* 0x040fe40003f26270 */
[C---:B------:R-:W-:Y:S02]  /*2a40*/  ISETP.GE.AND P0, PT, R9.reuse, R162, PT ;  /* 0x000000a20900720c */ /* 0x040fe40003f06270 */
[----:B------:R-:W-:Y:S02]  /*2a50*/  ISETP.GE.AND P4, PT, R9, R161, PT ;  /* 0x000000a10900720c */ /* 0x000fe40003f86270 */
[----:B------:R-:W-:Y:S01]  /*2a60*/  FSEL R141, R110, -INF , !P2 ;  /* 0xff8000006e8d7808 */ /* 0x000fe20005000000 */
[----:B------:R-:W1:Y:S01]  /*2a70*/  MUFU.TANH R179, R77 ;  /* 0x0000004d00b37308 */ /* 0x000e620000002400 */
[----:B------:R-:W-:-:S02]  /*2a80*/  FSEL R43, R48, -INF , !P6 ;  /* 0xff800000302b7808 */ /* 0x000fc40007000000 */
[----:B------:R-:W-:Y:S02]  /*2a90*/  FSEL R9, R50, -INF , !P5 ;  /* 0xff80000032097808 */ /* 0x000fe40006800000 */
[----:B--2---:R-:W-:Y:S02]  /*2aa0*/  FSEL R56, R69, -INF , !P3 ;  /* 0xff80000045387808 */ /* 0x004fe40005800000 */
[C---:B------:R-:W-:Y:S01]  /*2ab0*/  ISETP.GE.AND P2, PT, R6.reuse, R164, PT ;  /* 0x000000a40600720c */ /* 0x040fe20003f46270 */
[----:B------:R-:W2:Y:S01]  /*2ac0*/  MUFU.TANH R71, R71 ;  /* 0x0000004700477308 */ /* 0x000ea20000002400 */
[C---:B------:R-:W-:Y:S02]  /*2ad0*/  ISETP.GE.AND P6, PT, R6.reuse, R163, PT ;  /* 0x000000a30600720c */ /* 0x040fe40003fc6270 */
[C---:B------:R-:W-:Y:S02]  /*2ae0*/  ISETP.GE.AND P5, PT, R6.reuse, R162, PT ;  /* 0x000000a20600720c */ /* 0x040fe40003fa6270 */
[----:B------:R-:W-:-:S02]  /*2af0*/  ISETP.GE.AND P3, PT, R6, R161, PT ;  /* 0x000000a10600720c */ /* 0x000fc40003f66270 */
[----:B------:R-:W-:Y:S01]  /*2b00*/  IADD3 R6, R40, 0x20, RZ ;  /* 0x0000002028067810 */ /* 0x000fe20007ffe0ff */
[----:B------:R-:W1:Y:S01]  /*2b10*/  MUFU.TANH R42, R42 ;  /* 0x0000002a002a7308 */ /* 0x000e620000002400 */
[----:B----4-:R-:W-:Y:S02]  /*2b20*/  FSEL R32, R57, -INF , !P4 ;  /* 0xff80000039207808 */ /* 0x010fe40006000000 */
[----:B---3--:R-:W-:Y:S02]  /*2b30*/  FSEL R178, R178, -INF , !P1 ;  /* 0xff800000b2b27808 */ /* 0x008fe40004800000 */
[----:B------:R-:W-:Y:S02]  /*2b40*/  FSEL R33, R72, -INF , !P0 ;  /* 0xff80000048217808 */ /* 0x000fe40004000000 */
[----:B------:R-:W-:Y:S01]  /*2b50*/  FSEL R57, R68, -INF , !P2 ;  /* 0xff80000044397808 */ /* 0x000fe20005000000 */
[----:B------:R-:W-:Y:S01]  /*2b60*/  MUFU.TANH R176, R53 ;  /* 0x0000003500b07308 */ /* 0x000fe20000002400 */
[----:B------:R-:W-:-:S02]  /*2b70*/  ISETP.GE.AND P1, PT, R6, R164, PT ;  /* 0x000000a40600720c */ /* 0x000fc40003f26270 */
[C---:B------:R-:W-:Y:S02]  /*2b80*/  ISETP.GE.AND P0, PT, R6.reuse, R163, PT ;  /* 0x000000a30600720c */ /* 0x040fe40003f06270 */
[C---:B------:R-:W-:Y:S02]  /*2b90*/  ISETP.GE.AND P4, PT, R6.reuse, R162, PT ;  /* 0x000000a20600720c */ /* 0x040fe40003f86270 */
[----:B------:R-:W-:Y:S01]  /*2ba0*/  ISETP.GE.AND P2, PT, R6, R161, PT ;  /* 0x000000a10600720c */ /* 0x000fe20003f46270 */
[----:B------:R-:W3:Y:S01]  /*2bb0*/  MUFU.TANH R175, R54 ;  /* 0x0000003600af7308 */ /* 0x000ee20000002400 */
[C---:B------:R-:W-:Y:S02]  /*2bc0*/  IADD3 R6, R40.reuse, 0x21, RZ ;  /* 0x0000002128067810 */ /* 0x040fe40007ffe0ff */
[----:B------:R-:W-:Y:S02]  /*2bd0*/  IADD3 R7, R40, 0x28, RZ ;  /* 0x0000002828077810 */ /* 0x000fe40007ffe0ff */
[----:B-----5:R-:W-:-:S02]  /*2be0*/  FSEL R20, R58, -INF , !P3 ;  /* 0xff8000003a147808 */ /* 0x020fc40005800000 */
[----:B------:R-:W-:Y:S01]  /*2bf0*/  FSEL R180, R180, -INF , !P6 ;  /* 0xff800000b4b47808 */ /* 0x000fe20007000000 */
[----:B------:R-:W4:Y:S01]  /*2c00*/  MUFU.TANH R4, R4 ;  /* 0x0000000400047308 */ /* 0x000f220000002400 */
[----:B------:R-:W-:Y:S02]  /*2c10*/  FSEL R21, R41, -INF , !P5 ;  /* 0xff80000029157808 */ /* 0x000fe40006800000 */
[----:B------:R-:W-:Y:S02]  /*2c20*/  FSEL R58, R111, -INF , !P1 ;  /* 0xff8000006f3a7808 */ /* 0x000fe40004800000 */
[----:B------:R-:W-:Y:S02]  /*2c30*/  FSEL R170, R123, -INF , !P0 ;  /* 0xff8000007baa7808 */ /* 0x000fe40004000000 */
[C---:B------:R-:W-:Y:S01]  /*2c40*/  ISETP.GE.AND P6, PT, R6.reuse, R164, PT ;  /* 0x000000a40600720c */ /* 0x040fe20003fc6270 */
[----:B------:R-:W5:Y:S01]  /*2c50*/  MUFU.TANH R145, R82 ;  /* 0x0000005200917308 */ /* 0x000f620000002400 */
[----:B------:R-:W-:-:S02]  /*2c60*/  ISETP.GE.AND P5, PT, R6, R163, PT ;  /* 0x000000a30600720c */ /* 0x000fc40003fa6270 */
[C---:B------:R-:W-:Y:S02]  /*2c70*/  ISETP.GE.AND P3, PT, R6.reuse, R162, PT ;  /* 0x000000a20600720c */ /* 0x040fe40003f66270 */
[----:B------:R-:W-:Y:S02]  /*2c80*/  ISETP.GE.AND P1, PT, R6, R161, PT ;  /* 0x000000a10600720c */ /* 0x000fe40003f26270 */
[----:B------:R-:W-:Y:S01]  /*2c90*/  ISETP.GE.AND P0, PT, R7, R164, PT ;  /* 0x000000a40700720c */ /* 0x000fe20003f06270 */
[----:B------:R-:W3:Y:S01]  /*2ca0*/  MUFU.TANH R147, R83 ;  /* 0x0000005300937308 */ /* 0x000ee20000002400 */
[----:B------:R-:W-:Y:S02]  /*2cb0*/  IADD3 R6, R40, 0x29, RZ ;  /* 0x0000002928067810 */ /* 0x000fe40007ffe0ff */
[----:B------:R-:W-:Y:S02]  /*2cc0*/  FSEL R13, R59, -INF , !P2 ;  /* 0xff8000003b0d7808 */ /* 0x000fe40005000000 */
[----:B-1----:R-:W-:-:S02]  /*2cd0*/  FSEL R181, R181, -INF , !P4 ;  /* 0xff800000b5b57808 */ /* 0x002fc40006000000 */
[----:B------:R-:W-:Y:S01]  /*2ce0*/  FSEL R59, R122, -INF , !P6 ;  /* 0xff8000007a3b7808 */ /* 0x000fe20007000000 */
[----:B------:R-:W1:Y:S01]  /*2cf0*/  MUFU.TANH R166, R45 ;  /* 0x0000002d00a67308 */ /* 0x000e620000002400 */
[----:B------:R-:W-:Y:S02]  /*2d00*/  FSEL R173, R88, -INF , !P5 ;  /* 0xff80000058ad7808 */ /* 0x000fe40006800000 */
[----:B------:R-:W-:Y:S02]  /*2d10*/  FSEL R179, R179, -INF , !P3 ;  /* 0xff800000b3b37808 */ /* 0x000fe40005800000 */
[----:B--2---:R-:W-:Y:S02]  /*2d20*/  FSEL R12, R71, -INF , !P1 ;  /* 0xff800000470c7808 */ /* 0x004fe40004800000 */
[----:B------:R-:W-:Y:S01]  /*2d30*/  FSEL R64, R42, -INF , !P0 ;  /* 0xff8000002a407808 */ /* 0x000fe20004000000 */
[----:B------:R-:W2:Y:S01]  /*2d40*/  MUFU.TANH R172, R55 ;  /* 0x0000003700ac7308 */ /* 0x000ea20000002400 */
[----:B------:R-:W-:-:S02]  /*2d50*/  ISETP.GE.AND P4, PT, R7, R163, PT ;  /* 0x000000a30700720c */ /* 0x000fc40003f86270 */
[C---:B------:R-:W-:Y:S02]  /*2d60*/  ISETP.GE.AND P2, PT, R7.reuse, R162, PT ;  /* 0x000000a20700720c */ /* 0x040fe40003f46270 */
[----:B------:R-:W-:Y:S02]  /*2d70*/  ISETP.GE.AND P6, PT, R7, R161, PT ;  /* 0x000000a10700720c */ /* 0x000fe40003fc6270 */
[C---:B------:R-:W-:Y:S01]  /*2d80*/  ISETP.GE.AND P5, PT, R6.reuse, R164, PT ;  /* 0x000000a40600720c */ /* 0x040fe20003fa6270 */
[----:B------:R-:W1:Y:S01]  /*2d90*/  MUFU.TANH R5, R5 ;  /* 0x0000000500057308 */ /* 0x000e620000002400 */
[C---:B------:R-:W-:Y:S02]  /*2da0*/  ISETP.GE.AND P3, PT, R6.reuse, R163, PT ;  /* 0x000000a30600720c */ /* 0x040fe40003f66270 */
[C---:B------:R-:W-:Y:S02]  /*2db0*/  ISETP.GE.AND P1, PT, R6.reuse, R162, PT ;  /* 0x000000a20600720c */ /* 0x040fe40003f26270 */
[----:B------:R-:W-:-:S02]  /*2dc0*/  ISETP.GE.AND P0, PT, R6, R161, PT ;  /* 0x000000a10600720c */ /* 0x000fc40003f06270 */
[----:B------:R-:W-:Y:S01]  /*2dd0*/  IADD3 R6, R40, 0x30, RZ ;  /* 0x0000003028067810 */ /* 0x000fe20007ffe0ff */
[----:B------:R-:W1:Y:S01]  /*2de0*/  MUFU.TANH R168, R44 ;  /* 0x0000002c00a87308 */ /* 0x000e620000002400 */
[----:B---3--:R-:W-:Y:S02]  /*2df0*/  FSEL R175, R175, -INF , !P4 ;  /* 0xff800000afaf7808 */ /* 0x008fe40006000000 */
[----:B----4-:R-:W-:Y:S02]  /*2e00*/  FSEL R15, R4, -INF , !P2 ;  /* 0xff800000040f7808 */ /* 0x010fe40005000000 */
[----:B-----5:R-:W-:Y:S02]  /*2e10*/  FSEL R145, R145, -INF , !P6 ;  /* 0xff80000091917808 */ /* 0x020fe40007000000 */
[----:B------:R-:W-:Y:S01]  /*2e20*/  FSEL R176, R176, -INF , !P5 ;  /* 0xff800000b0b07808 */ /* 0x000fe20006800000 */
[----:B------:R-:W3:Y:S01]  /*2e30*/  MUFU.TANH R148, R46 ;  /* 0x0000002e00947308 */ /* 0x000ee20000002400 */
[----:B------:R-:W-:-:S02]  /*2e40*/  ISETP.GE.AND P4, PT, R6, R164, PT ;  /* 0x000000a40600720c */ /* 0x000fc40003f86270 */
[C---:B------:R-:W-:Y:S02]  /*2e50*/  ISETP.GE.AND P2, PT, R6.reuse, R163, PT ;  /* 0x000000a30600720c */ /* 0x040fe40003f46270 */
[CC--:B------:R-:W-:Y:S02]  /*2e60*/  ISETP.GE.AND P6, PT, R6.reuse, R162.reuse, PT ;  /* 0x000000a20600720c */ /* 0x0c0fe40003fc6270 */
[----:B------:R-:W-:Y:S01]  /*2e70*/  ISETP.GE.AND P5, PT, R6, R161, PT ;  /* 0x000000a10600720c */ /* 0x000fe20003fa6270 */
[----:B------:R-:W4:Y:S01]  /*2e80*/  MUFU.TANH R146, R47 ;  /* 0x0000002f00927308 */ /* 0x000f220000002400 */
[----:B------:R-:W-:Y:S02]  /*2e90*/  IADD3 R6, R40, 0x31, RZ ;  /* 0x0000003128067810 */ /* 0x000fe40007ffe0ff */
[----:B------:R-:W-:Y:S02]  /*2ea0*/  FSEL R147, R147, -INF , !P0 ;  /* 0xff80000093937808 */ /* 0x000fe40004000000 */
[----:B------:R-:W-:-:S02]  /*2eb0*/  ISETP.GE.AND P0, PT, R6, R162, PT ;  /* 0x000000a20600720c */ /* 0x000fc40003f06270 */
[----:B------:R-:W-:Y:S01]  /*2ec0*/  IADD3 R4, R40, 0x38, RZ ;  /* 0x0000003828047810 */ /* 0x000fe20007ffe0ff */
[----:B------:R-:W5:Y:S01]  /*2ed0*/  MUFU.TANH R169, R169 ;  /* 0x000000a900a97308 */ /* 0x000f620000002400 */
[----:B-1----:R-:W-:Y:S02]  /*2ee0*/  FSEL R166, R166, -INF , !P0 ;  /* 0xff800000a6a67808 */ /* 0x002fe40004000000 */
[----:B------:R-:W-:Y:S02]  /*2ef0*/  ISETP.GE.AND P0, PT, R40, R163, PT ;  /* 0x000000a32800720c */ /* 0x000fe40003f06270 */
[----:B--2---:R-:W-:Y:S02]  /*2f00*/  FSEL R172, R172, -INF , !P3 ;  /* 0xff800000acac7808 */ /* 0x004fe40005800000 */
[----:B------:R-:W-:Y:S01]  /*2f10*/  FSEL R16, R116, -INF , !P0 ;  /* 0xff80000074107808 */ /* 0x000fe20004000000 */
[----:B------:R-:W1:Y:S01]  /*2f20*/  MUFU.TANH R137, R66 ;  /* 0x0000004200897308 */ /* 0x000e620000002400 */
[----:B------:R-:W-:-:S02]  /*2f30*/  FSEL R14, R5, -INF , !P1 ;  /* 0xff800000050e7808 */ /* 0x000fc40004800000 */
[----:B------:R-:W-:Y:S02]  /*2f40*/  FSEL R177, R89, -INF , !P4 ;  /* 0xff80000059b17808 */ /* 0x000fe40006000000 */
[----:B------:R-:W-:Y:S02]  /*2f50*/  FSEL R140, R135, -INF , !P2 ;  /* 0xff800000878c7808 */ /* 0x000fe40005000000 */
[----:B------:R-:W-:Y:S01]  /*2f60*/  ISETP.GE.AND P0, PT, R160, 0x2, PT ;  /* 0x00000002a000780c */ /* 0x000fe20003f06270 */
[----:B------:R-:W2:Y:S01]  /*2f70*/  MUFU.TANH R151, R60 ;  /* 0x0000003c00977308 */ /* 0x000ea20000002400 */
[C---:B------:R-:W-:Y:S02]  /*2f80*/  ISETP.GE.AND P3, PT, R6.reuse, R164, PT ;  /* 0x000000a40600720c */ /* 0x040fe40003f66270 */
[C---:B------:R-:W-:Y:S02]  /*2f90*/  ISETP.GE.AND P1, PT, R6.reuse, R163, PT ;  /* 0x000000a30600720c */ /* 0x040fe40003f26270 */
[----:B------:R-:W-:-:S02]  /*2fa0*/  ISETP.GE.AND P4, PT, R6, R161, PT ;  /* 0x000000a10600720c */ /* 0x000fc40003f86270 */
[----:B------:R-:W-:Y:S01]  /*2fb0*/  ISETP.GE.AND P2, PT, R4, R164, PT ;  /* 0x000000a40400720c */ /* 0x000fe20003f46270 */
[----:B------:R-:W1:Y:S01]  /*2fc0*/  MUFU.TANH R144, R62 ;  /* 0x0000003e00907308 */ /* 0x000e620000002400 */
[----:B------:R-:W-:Y:S02]  /*2fd0*/  FSEL R168, R168, -INF , !P6 ;  /* 0xff800000a8a87808 */ /* 0x000fe40007000000 */
[----:B---3--:R-:W-:Y:S02]  /*2fe0*/  FSEL R148, R148, -INF , !P5 ;  /* 0xff80000094947808 */ /* 0x008fe40006800000 */
[----:B------:R-:W-:Y:S02]  /*2ff0*/  FSEL R167, R118, -INF , !P3 ;  /* 0xff80000076a77808 */ /* 0x000fe40005800000 */
[----:B------:R-:W-:Y:S01]  /*3000*/  FSEL R139, R93, -INF , !P1 ;  /* 0xff8000005d8b7808 */ /* 0x000fe20004800000 */
[----:B------:R-:W3:Y:S01]  /*3010*/  MUFU.TANH R171, R65 ;  /* 0x0000004100ab7308 */ /* 0x000ee20000002400 */
[----:B----4-:R-:W-:-:S02]  /*3020*/  FSEL R146, R146, -INF , !P4 ;  /* 0xff80000092927808 */ /* 0x010fc40006000000 */
[----:B-----5:R-:W-:Y:S02]  /*3030*/  FSEL R169, R169, -INF , !P2 ;  /* 0xff800000a9a97808 */ /* 0x020fe40005000000 */
[C---:B------:R-:W-:Y:S02]  /*3040*/  ISETP.GE.AND P6, PT, R4.reuse, R163, PT ;  /* 0x000000a30400720c */ /* 0x040fe40003fc6270 */
[C---:B------:R-:W-:Y:S01]  /*3050*/  ISETP.GE.AND P5, PT, R4.reuse, R162, PT ;  /* 0x000000a20400720c */ /* 0x040fe20003fa6270 */
[----:B------:R-:W4:Y:S01]  /*3060*/  MUFU.TANH R67, R67 ;  /* 0x0000004300437308 */ /* 0x000f220000002400 */
[----:B------:R-:W-:Y:S02]  /*3070*/  ISETP.GE.AND P3, PT, R4, R161, PT ;  /* 0x000000a10400720c */ /* 0x000fe40003f66270 */
[C---:B------:R-:W-:Y:S02]  /*3080*/  ISETP.GE.AND P1, PT, R40.reuse, R164, PT ;  /* 0x000000a42800720c */ /* 0x040fe40003f26270 */
[----:B------:R-:W-:-:S02]  /*3090*/  ISETP.GE.AND P4, PT, R40, R162, PT ;  /* 0x000000a22800720c */ /* 0x000fc40003f86270 */
[C---:B------:R-:W-:Y:S01]  /*30a0*/  ISETP.GE.AND P2, PT, R40.reuse, R161, PT ;  /* 0x000000a12800720c */ /* 0x040fe20003f46270 */
[----:B------:R-:W5:Y:S01]  /*30b0*/  MUFU.TANH R149, R61 ;  /* 0x0000003d00957308 */ /* 0x000f620000002400 */
[----:B------:R-:W-:Y:S02]  /*30c0*/  IADD3 R40, R40, 0x39, RZ ;  /* 0x0000003928287810 */ /* 0x000fe40007ffe0ff */
[----:B-1----:R-:W-:Y:S02]  /*30d0*/  FSEL R137, R137, -INF , !P6 ;  /* 0xff80000089897808 */ /* 0x002fe40007000000 */
[----:B--2---:R-:W-:Y:S02]  /*30e0*/  FSEL R151, R151, -INF , !P5 ;  /* 0xff80000097977808 */ /* 0x004fe40006800000 */
[----:B------:R-:W-:Y:S01]  /*30f0*/  FSEL R144, R144, -INF , !P3 ;  /* 0xff80000090907808 */ /* 0x000fe20005800000 */
[----:B------:R-:W1:Y:S01]  /*3100*/  MUFU.TANH R142, R63 ;  /* 0x0000003f008e7308 */ /* 0x000e620000002400 */
[----:B------:R-:W-:Y:S01]  /*3110*/  FSEL R120, R120, -INF , !P1 ;  /* 0xff80000078787808 */ /* 0x000fe20004800000 */
[----:B------:R-:W-:Y:S01]  /*3120*/  BAR.SYNC.DEFER_BLOCKING 0x0 ;  /* 0x0000000000007b1d */ /* 0x000fe20000010000 */
[----:B------:R-:W-:-:S02]  /*3130*/  ISETP.GE.AND P6, PT, R40, R164, PT ;  /* 0x000000a42800720c */ /* 0x000fc40003fc6270 */
[C---:B------:R-:W-:Y:S02]  /*3140*/  ISETP.GE.AND P5, PT, R40.reuse, R163, PT ;  /* 0x000000a32800720c */ /* 0x040fe40003fa6270 */
[C---:B------:R-:W-:Y:S02]  /*3150*/  ISETP.GE.AND P3, PT, R40.reuse, R162, PT ;  /* 0x000000a22800720c */ /* 0x040fe40003f66270 */
[----:B------:R-:W-:Y:S02]  /*3160*/  ISETP.GE.AND P1, PT, R40, R161, PT ;  /* 0x000000a12800720c */ /* 0x000fe40003f26270 */
[----:B------:R-:W-:Y:S02]  /*3170*/  FSEL R92, R92, -INF , !P4 ;  /* 0xff8000005c5c7808 */ /* 0x000fe40006000000 */
[----:B------:R-:W-:Y:S02]  /*3180*/  FSEL R119, R119, -INF , !P2 ;  /* 0xff80000077777808 */ /* 0x000fe40005000000 */
[----:B---3--:R-:W-:-:S02]  /*3190*/  FSEL R171, R171, -INF , !P6 ;  /* 0xff800000abab7808 */ /* 0x008fc40007000000 */
[----:B----4-:R-:W-:Y:S02]  /*31a0*/  FSEL R67, R67, -INF , !P5 ;  /* 0xff80000043437808 */ /* 0x010fe40006800000 */
[----:B-----5:R-:W-:Y:S02]  /*31b0*/  FSEL R149, R149, -INF , !P3 ;  /* 0xff80000095957808 */ /* 0x020fe40005800000 */
[----:B-1----:R-:W-:Y:S01]  /*31c0*/  FSEL R142, R142, -INF , !P1 ;  /* 0xff8000008e8e7808 */ /* 0x002fe20004800000 */
[----:B------:R-:W-:Y:S05]  /*31d0*/  @!P0 BRA `(.L_x_663) ;  /* 0x0000018000008947 */ /* 0x000fea0003800000 */
[----:B------:R-:W-:Y:S01]  /*31e0*/  IADD3 R5, R160, -0x2, RZ ;  /* 0xfffffffea0057810 */ /* 0x000fe20007ffe0ff */
[----:B------:R-:W-:-:S03]  /*31f0*/  IMAD.SHL.U32 R6, R152, 0x20, RZ ;  /* 0x0000002098067824 */ /* 0x000fc600078e00ff */
[----:B------:R-:W-:Y:S01]  /*3200*/  SHF.R.S32.HI R4, RZ, 0x1f, R5 ;  /* 0x0000001fff047819 */ /* 0x000fe20000011405 */
[----:B------:R-:W-:Y:S02]  /*3210*/  IMAD R124, R124, R5, RZ ;  /* 0x000000057c7c7224 */ /* 0x000fe400078e02ff */
[----:B------:R-:W-:Y:S01]  /*3220*/  IMAD.WIDE.U32 R18, R5, R125, R214 ;  /* 0x0000007d05127225 */ /* 0x000fe200078e00d6 */
[----:B------:R-:W-:-:S03]  /*3230*/  SHF.L.U64.HI R5, R152, 0x5, R153 ;  /* 0x0000000598057819 */ /* 0x000fc60000010299 */
[----:B------:R-:W-:Y:S01]  /*3240*/  IMAD R4, R4, R125, R124 ;  /* 0x0000007d04047224 */ /* 0x000fe200078e027c */
[----:B------:R-:W-:-:S03]  /*3250*/  LEA R22, P2, R18, c[0x0][0x168], 0x1 ;  /* 0x00005a0012167a11 */ /* 0x000fc600078408ff */
[----:B------:R-:W-:Y:S01]  /*3260*/  IMAD.IADD R4, R19, 0x1, R4 ;  /* 0x0000000113047824 */ /* 0x000fe200078e0204 */
[----:B------:R-:W-:-:S04]  /*3270*/  IADD3 R26, P1, R6, R22, RZ ;  /* 0x00000016061a7210 */ /* 0x000fc80007f3e0ff */
[----:B------:R-:W-:Y:S02]  /*3280*/  LEA.HI.X R23, R18, c[0x0][0x16c], R4, 0x1, P2 ;  /* 0x00005b0012177a11 */ /* 0x000fe400010f0c04 */
[----:B------:R-:W-:-:S03]  /*3290*/  IADD3 R18, P2, R26, R6, RZ ;  /* 0x000000061a127210 */ /* 0x000fc60007f5e0ff */
[----:B------:R-:W-:Y:S01]  /*32a0*/  IMAD.X R27, R5, 0x1, R23, P1 ;  /* 0x00000001051b7824 */ /* 0x000fe200008e0617 */
[----:B------:R-:W-:Y:S01]  /*32b0*/  IADD3 R6, P1, R18, R6, RZ ;  /* 0x0000000612067210 */ /* 0x000fe20007f3e0ff */
        /* <DEDUP_REMOVED lines=10> */
.L_x_663:
        /* <DEDUP_REMOVED lines=44> */
[----:B-1----:R-:W-:Y:S01]  /*3620*/  FMNMX.FTZ R7, R5, R7, !PT ;  /* 0x0000000705077209 */ /* 0x002fe20007810000 */
[----:B------:R-:W1:Y:S01]  /*3630*/  SHFL.BFLY PT, R4, R17, 0x2, 0x1f ;  /* 0x0c401f0011047f89 */ /* 0x000e6200000e0000 */
[----:B------:R-:W-:-:S02]  /*3640*/  FMNMX.FTZ R5, R16, R10, !PT ;  /* 0x0000000a10057209 */ /* 0x000fc40007810000 */
[----:B------:R-:W-:Y:S01]  /*3650*/  FMNMX.FTZ R6, R144, R6, !PT ;  /* 0x0000000690067209 */ /* 0x000fe20007810000 */
[----:B------:R-:W2:Y:S01]  /*3660*/  SHFL.BFLY PT, R136, R7, 0x1, 0x1f ;  /* 0x0c201f0007887f89 */ /* 0x000ea200000e0000 */
[----:B------:R-:W-:Y:S02]  /*3670*/  FMNMX.FTZ R5, R11, R5, !PT ;  /* 0x000000050b057209 */ /* 0x000fe40007810000 */
[----:B------:R-:W-:Y:S02]  /*3680*/  FMNMX.FTZ R6, R142, R6, !PT ;  /* 0x000000068e067209 */ /* 0x000fe40007810000 */
[----:B------:R-:W-:Y:S02]  /*3690*/  FMNMX.FTZ R5, R24, R5, !PT ;  /* 0x0000000518057209 */ /* 0x000fe40007810000 */
[----:B------:R-:W-:Y:S01]  /*36a0*/  SHF.L.U32 R192, R3, 0x1, RZ ;  /* 0x0000000103c07819 */ /* 0x000fe200000006ff */
[----:B------:R-:W3:Y:S01]  /*36b0*/  SHFL.BFLY PT, R133, R6, 0x2, 0x1f ;  /* 0x0c401f0006857f89 */ /* 0x000ee200000e0000 */
[----:B------:R-:W-:-:S02]  /*36c0*/  FMNMX.FTZ R5, R138, R5, !PT ;  /* 0x000000058a057209 */ /* 0x000fc40007810000 */
[-C--:B------:R-:W-:Y:S02]  /*36d0*/  LEA R189, R2, R192.reuse, 0x1 ;  /* 0x000000c002bd7211 */ /* 0x080fe400078e08ff */
[----:B------:R-:W-:Y:S02]  /*36e0*/  FMNMX.FTZ R5, R141, R5, !PT ;  /* 0x000000058d057209 */ /* 0x000fe40007810000 */
[----:B------:R-:W-:Y:S02]  /*36f0*/  LEA R190, R0, R192, 0x1 ;  /* 0x000000c000be7211 */ /* 0x000fe400078e08ff */
[----:B------:R-:W-:Y:S02]  /*3700*/  FMNMX.FTZ R5, R178, R5, !PT ;  /* 0x00000005b2057209 */ /* 0x000fe40007810000 */
[----:B------:R-:W-:Y:S01]  /*3710*/  LEA R188, R0, R189, 0x1 ;  /* 0x000000bd00bc7211 */ /* 0x000fe200078e08ff */
[----:B------:R-:W-:Y:S01]  /*3720*/  LDSM.16.MT88.4 R100, [R190+0x6000] ;  /* 0x00600000be64783b */ /* 0x000fe20000004200 */
[----:B------:R-:W-:-:S02]  /*3730*/  FMNMX.FTZ R5, R180, R5, !PT ;  /* 0x00000005b4057209 */ /* 0x000fc40007810000 */
[----:B-1----:R-:W-:Y:S02]  /*3740*/  FMNMX.FTZ R4, R17, R4, !PT ;  /* 0x0000000411047209 */ /* 0x002fe40007810000 */
[----:B------:R-:W-:Y:S02]  /*3750*/  FMNMX.FTZ R5, R170, R5, !PT ;  /* 0x00000005aa057209 */ /* 0x000fe40007810000 */
[----:B--2---:R-:W-:Y:S01]  /*3760*/  FMNMX.FTZ R136, R7, R136, !PT ;  /* 0x0000008807887209 */ /* 0x004fe20007810000 */
[----:B------:R-:W1:Y:S01]  /*3770*/  SHFL.BFLY PT, R134, R4, 0x1, 0x1f ;  /* 0x0c201f0004867f89 */ /* 0x000e6200000e0000 */
[----:B------:R-:W-:Y:S02]  /*3780*/  FMNMX.FTZ R5, R173, R5, !PT ;  /* 0x00000005ad057209 */ /* 0x000fe40007810000 */
[C---:B------:R-:W-:Y:S01]  /*3790*/  FSETP.NEU.FTZ.AND P1, PT, R136.reuse, -INF , PT ;  /* 0xff8000008800780b */ /* 0x040fe20003f3d000 */
[----:B------:R-:W-:Y:S01]  /*37a0*/  FMUL.FTZ R174, R136, c[0x0][0x23c] ;  /* 0x00008f0088ae7a20 */ /* 0x000fe20000410000 */
[----:B------:R-:W-:-:S02]  /*37b0*/  FMNMX.FTZ R5, R175, R5, !PT ;  /* 0x00000005af057209 */ /* 0x000fc40007810000 */
[----:B---3--:R-:W-:Y:S02]  /*37c0*/  FMNMX.FTZ R133, R6, R133, !PT ;  /* 0x0000008506857209 */ /* 0x008fe40007810000 */
[----:B------:R-:W-:Y:S02]  /*37d0*/  FMNMX.FTZ R6, R172, R5, !PT ;  /* 0x00000005ac067209 */ /* 0x000fe40007810000 */
[----:B------:R-:W-:Y:S01]  /*37e0*/  FSEL R174, R174, RZ, P1 ;  /* 0x000000ffaeae7208 */ /* 0x000fe20000800000 */
[----:B------:R-:W2:Y:S01]  /*37f0*/  SHFL.BFLY PT, R5, R133, 0x1, 0x1f ;  /* 0x0c201f0085057f89 */ /* 0x000ea200000e0000 */
[----:B------:R-:W-:-:S03]  /*3800*/  FMNMX.FTZ R6, R140, R6, !PT ;  /* 0x000000068c067209 */ /* 0x000fc60007810000 */
[--C-:B------:R-:W-:Y:S01]  /*3810*/  FFMA.FTZ R36, R51, c[0x0][0x23c], -R174.reuse ;  /* 0x00008f0033247a23 */ /* 0x100fe200000108ae */
[----:B------:R-:W-:Y:S01]  /*3820*/  FMNMX.FTZ R135, R139, R6, !PT ;  /* 0x000000068b877209 */ /* 0x000fe20007810000 */
[--C-:B------:R-:W-:Y:S02]  /*3830*/  FFMA.FTZ R49, R120, c[0x0][0x23c], -R174.reuse ;  /* 0x00008f0078317a23 */ /* 0x100fe400000108ae */
[--C-:B------:R-:W-:Y:S01]  /*3840*/  FFMA.FTZ R48, R121, c[0x0][0x23c], -R174.reuse ;  /* 0x00008f0079307a23 */ /* 0x100fe200000108ae */
[----:B------:R-:W-:Y:S01]  /*3850*/  FMNMX.FTZ R135, R137, R135, !PT ;  /* 0x0000008789877209 */ /* 0x000fe20007810000 */
[--C-:B------:R-:W-:Y:S01]  /*3860*/  FFMA.FTZ R41, R91, c[0x0][0x23c], -R174.reuse ;  /* 0x00008f005b297a23 */ /* 0x100fe200000108ae */
[----:B------:R-:W-:Y:S01]  /*3870*/  MUFU.EX2 R36, R36 ;  /* 0x0000002400247308 */ /* 0x000fe20000000800 */
[----:B-1----:R-:W-:Y:S01]  /*3880*/  FMNMX.FTZ R134, R4, R134, !PT ;  /* 0x0000008604867209 */ /* 0x002fe20007810000 */
[--C-:B------:R-:W-:Y:S01]  /*3890*/  FFMA.FTZ R47, R96, c[0x0][0x23c], -R174.reuse ;  /* 0x00008f00602f7a23 */ /* 0x100fe200000108ae */
[----:B------:R-:W-:Y:S01]  /*38a0*/  FMNMX.FTZ R135, R67, R135, !PT ;  /* 0x0000008743877209 */ /* 0x000fe20007810000 */
[----:B------:R-:W-:Y:S01]  /*38b0*/  FFMA.FTZ R2, R108, c[0x0][0x23c], -R174 ;  /* 0x00008f006c027a23 */ /* 0x000fe200000108ae */
[C---:B------:R-:W-:Y:S01]  /*38c0*/  FSETP.NEU.FTZ.AND P1, PT, R134.reuse, -INF , PT ;  /* 0xff8000008600780b */ /* 0x040fe20003f3d000 */
[----:B------:R-:W-:-:S02]  /*38d0*/  FMUL.FTZ R150, R134, c[0x0][0x23c] ;  /* 0x00008f0086967a20 */ /* 0x000fc40000410000 */
[----:B------:R-:W1:Y:S01]  /*38e0*/  SHFL.BFLY PT, R4, R135, 0x2, 0x1f ;  /* 0x0c401f0087047f89 */ /* 0x000e6200000e0000 */
[----:B------:R-:W-:Y:S01]  /*38f0*/  MUFU.EX2 R49, R49 ;  /* 0x0000003100317308 */ /* 0x000fe20000000800 */
[--C-:B------:R-:W-:Y:S01]  /*3900*/  FFMA.FTZ R56, R56, c[0x0][0x23c], -R174.reuse ;  /* 0x00008f0038387a23 */ /* 0x100fe200000108ae */
[----:B------:R-:W-:Y:S01]  /*3910*/  FSEL R150, R150, RZ, P1 ;  /* 0x000000ff96967208 */ /* 0x000fe20000800000 */
[--C-:B------:R-:W-:Y:S01]  /*3920*/  FFMA.FTZ R57, R57, c[0x0][0x23c], -R174.reuse ;  /* 0x00008f0039397a23 */ /* 0x100fe200000108ae */
[----:B--2---:R-:W-:Y:S01]  /*3930*/  FMNMX.FTZ R133, R133, R5, !PT ;  /* 0x0000000585857209 */ /* 0x004fe20007810000 */
[----:B------:R-:W-:Y:S02]  /*3940*/  FFMA.FTZ R58, R58, c[0x0][0x23c], -R174 ;  /* 0x00008f003a3a7a23 */ /* 0x000fe400000108ae */
[--C-:B------:R-:W-:Y:S01]  /*3950*/  FFMA.FTZ R38, R85, c[0x0][0x23c], -R150.reuse ;  /* 0x00008f0055267a23 */ /* 0x100fe20000010896 */
[C---:B------:R-:W-:Y:S01]  /*3960*/  FSETP.NEU.FTZ.AND P1, PT, R133.reuse, -INF , PT ;  /* 0xff8000008500780b */ /* 0x040fe20003f3d000 */
[----:B------:R-:W-:Y:S01]  /*3970*/  FMUL.FTZ R143, R133, c[0x0][0x23c] ;  /* 0x00008f00858f7a20 */ /* 0x000fe20000410000 */
[----:B------:R-:W-:Y:S01]  /*3980*/  LDSM.16.MT88.4 R84, [R189+0x6000] ;  /* 0x00600000bd54783b */ /* 0x000fe20000004200 */
[--C-:B------:R-:W-:Y:S01]  /*3990*/  FFMA.FTZ R40, R92, c[0x0][0x23c], -R150.reuse ;  /* 0x00008f005c287a23 */ /* 0x100fe20000010896 */
[----:B------:R-:W2:Y:S01]  /*39a0*/  MUFU.EX2 R48, R48 ;  /* 0x0000003000307308 */ /* 0x000ea20000000800 */
[--C-:B------:R-:W-:Y:S01]  /*39b0*/  FFMA.FTZ R39, R70, c[0x0][0x23c], -R150.reuse ;  /* 0x00008f0046277a23 */ /* 0x100fe20000010896 */
[----:B------:R-:W-:Y:S01]  /*39c0*/  FSEL R143, R143, RZ, P1 ;  /* 0x000000ff8f8f7208 */ /* 0x000fe20000800000 */
[----:B------:R-:W-:-:S02]  /*39d0*/  FFMA.FTZ R29, R94, c[0x0][0x23c], -R150 ;  /* 0x00008f005e1d7a23 */ /* 0x000fc40000010896 */
[--C-:B------:R-:W-:Y:S02]  /*39e0*/  FFMA.FTZ R0, R43, c[0x0][0x23c], -R150.reuse ;  /* 0x00008f002b007a23 */ /* 0x100fe40000010896 */
[--C-:B------:R-:W-:Y:S01]  /*39f0*/  FFMA.FTZ R37, R119, c[0x0][0x23c], -R143.reuse ;  /* 0x00008f0077257a23 */ /* 0x100fe2000001088f */
[----:B------:R-:W-:Y:S01]  /*3a00*/  MUFU.EX2 R40, R40 ;  /* 0x0000002800287308 */ /* 0x000fe20000000800 */
[----:B------:R-:W-:Y:S01]  /*3a10*/  LDSM.16.MT88.4 R116, [R192+0x6000] ;  /* 0x00600000c074783b */ /* 0x000fe20000004200 */
[--C-:B------:R-:W-:Y:S01]  /*3a20*/  FFMA.FTZ R42, R90, c[0x0][0x23c], -R143.reuse ;  /* 0x00008f005a2a7a23 */ /* 0x100fe2000001088f */
[----:B-1----:R-:W-:Y:S01]  /*3a30*/  FMNMX.FTZ R135, R135, R4, !PT ;  /* 0x0000000487877209 */ /* 0x002fe20007810000 */
[--C-:B------:R-:W-:Y:S01]  /*3a40*/  FFMA.FTZ R44, R98, c[0x0][0x23c], -R143.reuse ;  /* 0x00008f00622c7a23 */ /* 0x100fe2000001088f */
[----:B------:R-:W-:Y:S01]  /*3a50*/  LDSM.16.MT88.4 R4, [R188+0x6000] ;  /* 0x00600000bc04783b */ /* 0x000fe20000004200 */
[----:B------:R-:W-:Y:S02]  /*3a60*/  FFMA.FTZ R3, R95, c[0x0][0x23c], -R143 ;  /* 0x00008f005f037a23 */ /* 0x000fe4000001088f */
[----:B------:R-:W1:Y:S01]  /*3a70*/  MUFU.EX2 R39, R39 ;  /* 0x0000002700277308 */ /* 0x000e620000000800 */
[----:B------:R-:W3:Y:S01]  /*3a80*/  SHFL.BFLY PT, R17, R135, 0x1, 0x1f ;  /* 0x0c201f0087117f89 */ /* 0x000ee200000e0000 */
[--C-:B------:R-:W-:Y:S01]  /*3a90*/  FFMA.FTZ R30, R25, c[0x0][0x23c], -R150.reuse ;  /* 0x00008f00191e7a23 */ /* 0x100fe20000010896 */
[----:B--2---:R-:W-:Y:S01]  /*3aa0*/  F2FP.PACK_AB R68, R48, R49 ;  /* 0x000000313044723e */ /* 0x004fe200000000ff */
[----:B------:R-:W-:-:S02]  /*3ab0*/  FFMA.FTZ R43, R33, c[0x0][0x23c], -R150 ;  /* 0x00008f00212b7a23 */ /* 0x000fc40000010896 */
[--C-:B------:R-:W-:Y:S02]  /*3ac0*/  FFMA.FTZ R45, R21, c[0x0][0x23c], -R150.reuse ;  /* 0x00008f00152d7a23 */ /* 0x100fe40000010896 */
[----:B------:R-:W-:Y:S01]  /*3ad0*/  MUFU.EX2 R38, R38 ;  /* 0x0000002600267308 */ /* 0x000fe20000000800 */
[--C-:B------:R-:W-:Y:S02]  /*3ae0*/  FFMA.FTZ R54, R8, c[0x0][0x23c], -R143.reuse ;  /* 0x00008f0008367a23 */ /* 0x100fe4000001088f */
[--C-:B------:R-:W-:Y:S02]  /*3af0*/  FFMA.FTZ R50, R9, c[0x0][0x23c], -R143.reuse ;  /* 0x00008f0009327a23 */ /* 0x100fe4000001088f */
[--C-:B------:R-:W-:Y:S02]  /*3b00*/  FFMA.FTZ R53, R32, c[0x0][0x23c], -R143.reuse ;  /* 0x00008f0020357a23 */ /* 0x100fe4000001088f */
[----:B------:R-:W-:Y:S01]  /*3b10*/  FFMA.FTZ R55, R20, c[0x0][0x23c], -R143 ;  /* 0x00008f0014377a23 */ /* 0x000fe2000001088f */
[----:B------:R-:W2:Y:S01]  /*3b20*/  MUFU.EX2 R29, R29 ;  /* 0x0000001d001d7308 */ /* 0x000ea20000000800 */
[----:B------:R-:W-:Y:S01]  /*3b30*/  LDSM.16.MT88.4 R32, [R189+0x6800] ;  /* 0x00680000bd20783b */ /* 0x000fe20000004200 */
[----:B-1----:R-:W-:Y:S01]  /*3b40*/  F2FP.PACK_AB R72, R39, R40 ;  /* 0x000000282748723e */ /* 0x002fe200000000ff */
[----:B------:R-:W-:-:S02]  /*3b50*/  FFMA.FTZ R66, R181, c[0x0][0x23c], -R150 ;  /* 0x00008f00b5427a23 */ /* 0x000fc40000010896 */
[----:B------:R-:W-:Y:S01]  /*3b60*/  LDSM.16.MT88.4 R20, [R188+0x6800] ;  /* 0x00680000bc14783b */ /* 0x000fe20000004200 */
[----:B------:R-:W-:Y:S02]  /*3b70*/  FFMA.FTZ R65, R179, c[0x0][0x23c], -R150 ;  /* 0x00008f00b3417a23 */ /* 0x000fe40000010896 */
[----:B------:R-:W-:Y:S01]  /*3b80*/  MUFU.EX2 R37, R37 ;  /* 0x0000002500257308 */ /* 0x000fe20000000800 */
[----:B---3--:R-:W-:Y:S01]  /*3b90*/  FMNMX.FTZ R135, R135, R17, !PT ;  /* 0x0000001187877209 */ /* 0x008fe20007810000 */
[--C-:B------:R-:W-:Y:S02]  /*3ba0*/  FFMA.FTZ R145, R145, c[0x0][0x23c], -R143.reuse ;  /* 0x00008f0091917a23 */ /* 0x100fe4000001088f */
[----:B------:R-:W-:Y:S01]  /*3bb0*/  FFMA.FTZ R147, R147, c[0x0][0x23c], -R143 ;  /* 0x00008f0093937a23 */ /* 0x000fe2000001088f */
[C---:B------:R-:W-:Y:S01]  /*3bc0*/  FSETP.NEU.FTZ.AND P1, PT, R135.reuse, -INF , PT ;  /* 0xff8000008700780b */ /* 0x040fe20003f3d000 */
[----:B------:R-:W-:Y:S02]  /*3bd0*/  FMUL.FTZ R132, R135, c[0x0][0x23c] ;  /* 0x00008f0087847a20 */ /* 0x000fe40000410000 */
[----:B------:R-:W1:Y:S01]  /*3be0*/  MUFU.EX2 R42, R42 ;  /* 0x0000002a002a7308 */ /* 0x000e620000000800 */
[----:B--2---:R-:W-:Y:S01]  /*3bf0*/  F2FP.PACK_AB R74, R29, R38 ;  /* 0x000000261d4a723e */ /* 0x004fe200000000ff */
[--C-:B------:R-:W-:Y:S01]  /*3c00*/  FFMA.FTZ R59, R59, c[0x0][0x23c], -R174.reuse ;  /* 0x00008f003b3b7a23 */ /* 0x100fe200000108ae */
[----:B------:R-:W-:Y:S01]  /*3c10*/  FSEL R132, R132, RZ, P1 ;  /* 0x000000ff84847208 */ /* 0x000fe20000800000 */
[----:B------:R-:W-:-:S02]  /*3c20*/  FFMA.FTZ R64, R64, c[0x0][0x23c], -R174 ;  /* 0x00008f0040407a23 */ /* 0x000fc400000108ae */
[----:B------:R-:W-:Y:S02]  /*3c30*/  FADD.FTZ R48, R49, R48 ;  /* 0x0000003031307221 */ /* 0x000fe40000010000 */
[----:B------:R-:W-:Y:S01]  /*3c40*/  MUFU.EX2 R44, R44 ;  /* 0x0000002c002c7308 */ /* 0x000fe20000000800 */
[--C-:B------:R-:W-:Y:S02]  /*3c50*/  FFMA.FTZ R52, R16, c[0x0][0x23c], -R132.reuse ;  /* 0x00008f0010347a23 */ /* 0x100fe40000010884 */
[--C-:B------:R-:W-:Y:S01]  /*3c60*/  FFMA.FTZ R51, R10, c[0x0][0x23c], -R132.reuse ;  /* 0x00008f000a337a23 */ /* 0x100fe20000010884 */
[----:B------:R-:W-:Y:S01]  /*3c70*/  LDSM.16.MT88.4 R16, [R192+0x7000] ;  /* 0x00700000c010783b */ /* 0x000fe20000004200 */
[--C-:B------:R-:W-:Y:S02]  /*3c80*/  FFMA.FTZ R46, R11, c[0x0][0x23c], -R132.reuse ;  /* 0x00008f000b2e7a23 */ /* 0x100fe40000010884 */
[--C-:B------:R-:W-:Y:S01]  /*3c90*/  FFMA.FTZ R31, R24, c[0x0][0x23c], -R132.reuse ;  /* 0x00008f00181f7a23 */ /* 0x100fe20000010884 */
[----:B------:R-:W2:Y:S01]  /*3ca0*/  MUFU.EX2 R3, R3 ;  /* 0x0000000300037308 */ /* 0x000ea20000000800 */
[----:B------:R-:W3:Y:S01]  /*3cb0*/  LDSM.16.MT88.4 R8, [R192+0x6800] ;  /* 0x00680000c008783b */ /* 0x000ee20000004200 */
[----:B-1----:R-:W-:Y:S01]  /*3cc0*/  F2FP.PACK_AB R73, R42, R37 ;  /* 0x000000252a49723e */ /* 0x002fe200000000ff */
[----:B------:R-:W-:-:S02]  /*3cd0*/  FFMA.FTZ R61, R138, c[0x0][0x23c], -R132 ;  /* 0x00008f008a3d7a23 */ /* 0x000fc40000010884 */
[----:B------:R-:W1:Y:S01]  /*3ce0*/  LDSM.16.MT88.4 R24, [R190+0x6800] ;  /* 0x00680000be18783b */ /* 0x000e620000004200 */
[--C-:B------:R-:W-:Y:S02]  /*3cf0*/  FFMA.FTZ R60, R141, c[0x0][0x23c], -R132.reuse ;  /* 0x00008f008d3c7a23 */ /* 0x100fe40000010884 */
[----:B------:R-:W-:Y:S01]  /*3d00*/  MUFU.EX2 R41, R41 ;  /* 0x0000002900297308 */ /* 0x000fe20000000800 */
[--C-:B------:R-:W-:Y:S02]  /*3d10*/  FFMA.FTZ R62, R178, c[0x0][0x23c], -R132.reuse ;  /* 0x00008f00b23e7a23 */ /* 0x100fe40000010884 */
[----:B------:R-:W-:Y:S02]  /*3d20*/  FFMA.FTZ R63, R180, c[0x0][0x23c], -R132 ;  /* 0x00008f00b43f7a23 */ /* 0x000fe40000010884 */
[--C-:B------:R-:W-:Y:S02]  /*3d30*/  FFMA.FTZ R138, R15, c[0x0][0x23c], -R150.reuse ;  /* 0x00008f000f8a7a23 */ /* 0x100fe40000010896 */
[----:B------:R-:W-:Y:S01]  /*3d40*/  FFMA.FTZ R141, R14, c[0x0][0x23c], -R150 ;  /* 0x00008f000e8d7a23 */ /* 0x000fe20000010896 */
[----:B------:R-:W4:Y:S01]  /*3d50*/  MUFU.EX2 R47, R47 ;  /* 0x0000002f002f7308 */ /* 0x000f220000000800 */
[----:B--2---:R-:W-:Y:S01]  /*3d60*/  F2FP.PACK_AB R75, R3, R44 ;  /* 0x0000002c034b723e */ /* 0x004fe200000000ff */
[----:B------:R-:W-:-:S02]  /*3d70*/  FFMA.FTZ R170, R170, c[0x0][0x23c], -R132 ;  /* 0x00008f00aaaa7a23 */ /* 0x000fc40000010884 */
[--C-:B------:R-:W-:Y:S02]  /*3d80*/  FFMA.FTZ R173, R173, c[0x0][0x23c], -R132.reuse ;  /* 0x00008f00adad7a23 */ /* 0x100fe40000010884 */
[--C-:B------:R-:W-:Y:S02]  /*3d90*/  FFMA.FTZ R175, R175, c[0x0][0x23c], -R132.reuse ;  /* 0x00008f00afaf7a23 */ /* 0x100fe40000010884 */
[----:B------:R-:W-:Y:S01]  /*3da0*/  MUFU.EX2 R52, R52 ;  /* 0x0000003400347308 */ /* 0x000fe20000000800 */
[----:B------:R-:W-:Y:S01]  /*3db0*/  HMMA.16816.F32 R124, R72, R116, RZ ;  /* 0x00000074487c723c */ /* 0x000fe200000018ff */
[----:B------:R-:W-:Y:S02]  /*3dc0*/  FFMA.FTZ R172, R172, c[0x0][0x23c], -R132 ;  /* 0x00008f00acac7a23 */ /* 0x000fe40000010884 */
[----:B------:R-:W-:Y:S02]  /*3dd0*/  FADD.FTZ R39, R40, R39 ;  /* 0x0000002728277221 */ /* 0x000fe40000010000 */
[----:B------:R-:W-:-:S02]  /*3de0*/  FADD.FTZ R37, R37, R42 ;  /* 0x0000002a25257221 */ /* 0x000fc40000010000 */
[----:B------:R-:W2:Y:S01]  /*3df0*/  MUFU.EX2 R51, R51 ;  /* 0x0000003300337308 */ /* 0x000ea20000000800 */
[C---:B------:R-:W-:Y:S01]  /*3e00*/  HMMA.16816.F32 R108, R72.reuse, R100, RZ ;  /* 0x00000064486c723c */ /* 0x040fe200000018ff */
[----:B----4-:R-:W-:Y:S01]  /*3e10*/  F2FP.PACK_AB R70, R47, R41 ;  /* 0x000000292f46723e */ /* 0x010fe200000000ff */
[----:B------:R-:W-:Y:S02]  /*3e20*/  FADD.FTZ R48, R41, R48 ;  /* 0x0000003029307221 */ /* 0x000fe40000010000 */
[----:B------:R-:W-:Y:S02]  /*3e30*/  FADD.FTZ R39, R38, R39 ;  /* 0x0000002726277221 */ /* 0x000fe40000010000 */
[----:B------:R-:W-:Y:S01]  /*3e40*/  FADD.FTZ R37, R44, R37 ;  /* 0x000000252c257221 */ /* 0x000fe20000010000 */
[----:B------:R-:W4:Y:S01]  /*3e50*/  MUFU.EX2 R46, R46 ;  /* 0x0000002e002e7308 */ /* 0x000f220000000800 */
[----:B------:R-:W-:Y:S01]  /*3e60*/  HMMA.16816.F32 R92, R72, R84, RZ ;  /* 0x00000054485c723c */ /* 0x000fe200000018ff */
[----:B------:R-:W-:-:S02]  /*3e70*/  FADD.FTZ R48, R47, R48 ;  /* 0x000000302f307221 */ /* 0x000fc40000010000 */
[----:B------:R-:W-:Y:S02]  /*3e80*/  FADD.FTZ R39, R29, R39 ;  /* 0x000000271d277221 */ /* 0x000fe40000010000 */
[----:B------:R-:W-:Y:S02]  /*3e90*/  FADD.FTZ R37, R3, R37 ;  /* 0x0000002503257221 */ /* 0x000fe40000010000 */
[----:B------:R-:W5:Y:S01]  /*3ea0*/  MUFU.EX2 R31, R31 ;  /* 0x0000001f001f7308 */ /* 0x000f620000000800 */
[C---:B------:R-:W-:Y:S01]  /*3eb0*/  HMMA.16816.F32 R76, R72.reuse, R4, RZ ;  /* 0x00000004484c723c */ /* 0x040fe200000018ff */
[----:B--2---:R-:W-:Y:S01]  /*3ec0*/  F2FP.PACK_AB R69, R51, R52 ;  /* 0x000000343345723e */ /* 0x004fe200000000ff */
[----:B------:R-:W-:Y:S02]  /*3ed0*/  FADD.FTZ R51, R52, R51 ;  /* 0x0000003334337221 */ /* 0x000fe40000010000 */
[----:B------:R-:W-:Y:S02]  /*3ee0*/  FADD.FTZ R48, R36, R48 ;  /* 0x0000003024307221 */ /* 0x000fe40000010000 */
[----:B------:R-:W-:Y:S01]  /*3ef0*/  FFMA.FTZ R168, R168, c[0x0][0x23c], -R150 ;  /* 0x00008f00a8a87a23 */ /* 0x000fe20000010896 */
[----:B------:R-:W2:Y:S01]  /*3f00*/  MUFU.EX2 R30, R30 ;  /* 0x0000001e001e7308 */ /* 0x000ea20000000800 */
[----:B------:R-:W-:Y:S01]  /*3f10*/  HMMA.16816.F32 R120, R72, R118, RZ ;  /* 0x000000764878723c */ /* 0x000fe200000018ff */
[----:B----4-:R-:W-:-:S02]  /*3f20*/  FADD.FTZ R51, R46, R51 ;  /* 0x000000332e337221 */ /* 0x010fc40000010000 */
[--C-:B------:R-:W-:Y:S02]  /*3f30*/  FFMA.FTZ R166, R166, c[0x0][0x23c], -R150.reuse ;  /* 0x00008f00a6a67a23 */ /* 0x100fe40000010896 */
[--C-:B------:R-:W-:Y:S02]  /*3f40*/  FFMA.FTZ R151, R151, c[0x0][0x23c], -R150.reuse ;  /* 0x00008f0097977a23 */ /* 0x100fe40000010896 */
[----:B------:R-:W4:Y:S01]  /*3f50*/  MUFU.EX2 R0, R0 ;  /* 0x0000000000007308 */ /* 0x000f220000000800 */
[C---:B------:R-:W-:Y:S01]  /*3f60*/  HMMA.16816.F32 R104, R72.reuse, R102, RZ ;  /* 0x000000664868723c */ /* 0x040fe200000018ff */
[C---:B-----5:R-:W-:Y:S01]  /*3f70*/  F2FP.PACK_AB R71, R31.reuse, R46 ;  /* 0x0000002e1f47723e */ /* 0x060fe200000000ff */
[----:B------:R-:W-:Y:S02]  /*3f80*/  FADD.FTZ R51, R31, R51 ;  /* 0x000000331f337221 */ /* 0x000fe40000010000 */
[----:B------:R-:W-:Y:S02]  /*3f90*/  FFMA.FTZ R228, R149, c[0x0][0x23c], -R150 ;  /* 0x00008f0095e47a23 */ /* 0x000fe40000010896 */
[----:B------:R-:W-:Y:S01]  /*3fa0*/  FFMA.FTZ R148, R148, c[0x0][0x23c], -R143 ;  /* 0x00008f0094947a23 */ /* 0x000fe2000001088f */
[----:B------:R-:W5:Y:S01]  /*3fb0*/  MUFU.EX2 R43, R43 ;  /* 0x0000002b002b7308 */ /* 0x000f620000000800 */
[----:B------:R-:W-:Y:S01]  /*3fc0*/  HMMA.16816.F32 R88, R72, R86, RZ ;  /* 0x000000564858723c */ /* 0x000fe200000018ff */
[----:B--2---:R-:W-:-:S02]  /*3fd0*/  FADD.FTZ R39, R30, R39 ;  /* 0x000000271e277221 */ /* 0x004fc40000010000 */
[--C-:B------:R-:W-:Y:S02]  /*3fe0*/  FFMA.FTZ R146, R146, c[0x0][0x23c], -R143.reuse ;  /* 0x00008f0092927a23 */ /* 0x100fe4000001088f */
[--C-:B------:R-:W-:Y:S02]  /*3ff0*/  FFMA.FTZ R144, R144, c[0x0][0x23c], -R143.reuse ;  /* 0x00008f0090907a23 */ /* 0x100fe4000001088f */
[----:B------:R-:W2:Y:S01]  /*4000*/  MUFU.EX2 R45, R45 ;  /* 0x0000002d002d7308 */ /* 0x000ea20000000800 */
[----:B------:R-:W-:Y:S01]  /*4010*/  HMMA.16816.F32 R72, R72, R6, RZ ;  /* 0x000000064848723c */ /* 0x000fe200000018ff */
[----:B------:R-:W-:Y:S02]  /*4020*/  FFMA.FTZ R227, R142, c[0x0][0x23c], -R143 ;  /* 0x00008f008ee37a23 */ /* 0x000fe4000001088f */
[----:B----4-:R-:W-:Y:S02]  /*4030*/  FADD.FTZ R39, R0, R39 ;  /* 0x0000002700277221 */ /* 0x010fe40000010000 */
[----:B------:R-:W-:-:S02]  /*4040*/  FFMA.FTZ R167, R167, c[0x0][0x23c], -R174 ;  /* 0x00008f00a7a77a23 */ /* 0x000fc400000108ae */
[----:B------:R-:W4:Y:S01]  /*4050*/  MUFU.EX2 R54, R54 ;  /* 0x0000003600367308 */ /* 0x000f220000000800 */
[C---:B------:R-:W-:Y:S01]  /*4060*/  HMMA.16816.F32 R128, R68.reuse, R116, RZ ;  /* 0x000000744480723c */ /* 0x040fe200000018ff */
[----:B-----5:R-:W-:Y:S02]  /*4070*/  FADD.FTZ R39, R43, R39 ;  /* 0x000000272b277221 */ /* 0x020fe40000010000 */
[--C-:B------:R-:W-:Y:S02]  /*4080*/  FFMA.FTZ R169, R169, c[0x0][0x23c], -R174.reuse ;  /* 0x00008f00a9a97a23 */ /* 0x100fe400000108ae */
[----:B------:R-:W-:Y:S02]  /*4090*/  FFMA.FTZ R230, R171, c[0x0][0x23c], -R174 ;  /* 0x00008f00abe67a23 */ /* 0x000fe400000108ae */
[----:B------:R-:W5:Y:S01]  /*40a0*/  MUFU.EX2 R50, R50 ;  /* 0x0000003200327308 */ /* 0x000f620000000800 */
[----:B------:R-:W-:Y:S01]  /*40b0*/  HMMA.16816.F32 R112, R68, R100, RZ ;  /* 0x000000644470723c */ /* 0x000fe200000018ff */
[----:B------:R-:W-:-:S02]  /*40c0*/  FFMA.FTZ R229, R67, c[0x0][0x23c], -R132 ;  /* 0x00008f0043e57a23 */ /* 0x000fc40000010884 */
[----:B--2---:R-:W-:-:S04]  /*40d0*/  FADD.FTZ R39, R45, R39 ;  /* 0x000000272d277221 */ /* 0x004fc80000010000 */
[----:B------:R-:W2:Y:S01]  /*40e0*/  MUFU.EX2 R53, R53 ;  /* 0x0000003500357308 */ /* 0x000ea20000000800 */
[----:B------:R-:W-:Y:S01]  /*40f0*/  HMMA.16816.F32 R96, R68, R84, RZ ;  /* 0x000000544460723c */ /* 0x000fe200000018ff */
[----:B----4-:R-:W-:-:S06]  /*4100*/  FADD.FTZ R37, R54, R37 ;  /* 0x0000002536257221 */ /* 0x010fcc0000010000 */
[----:B------:R-:W4:Y:S01]  /*4110*/  MUFU.EX2 R55, R55 ;  /* 0x0000003700377308 */ /* 0x000f220000000800 */
[----:B------:R-:W-:Y:S01]  /*4120*/  HMMA.16816.F32 R116, R68, R118, RZ ;  /* 0x000000764474723c */ /* 0x000fe200000018ff */
[----:B-----5:R-:W-:-:S06]  /*4130*/  FADD.FTZ R37, R50, R37 ;  /* 0x0000002532257221 */ /* 0x020fcc0000010000 */
[----:B------:R-:W5:Y:S01]  /*4140*/  MUFU.EX2 R2, R2 ;  /* 0x0000000200027308 */ /* 0x000f620000000800 */
[----:B------:R-:W-:Y:S01]  /*4150*/  HMMA.16816.F32 R100, R68, R102, RZ ;  /* 0x000000664464723c */ /* 0x000fe200000018ff */
[----:B--2---:R-:W-:-:S06]  /*4160*/  FADD.FTZ R37, R53, R37 ;  /* 0x0000002535257221 */ /* 0x004fcc0000010000 */
        /* <DEDUP_REMOVED lines=8> */
[----:B------:R-:W-:Y:S01]  /*41f0*/  F2FP.PACK_AB R4, R0, R30 ;  /* 0x0000001e0004723e */ /* 0x000fe200000000ff */
[----:B--2---:R-:W-:Y:S01]  /*4200*/  FADD.FTZ R48, R56, R48 ;  /* 0x0000003038307221 */ /* 0x004fe20000010000 */
[----:B------:R-:W-:-:S04]  /*4210*/  F2FP.PACK_AB R5, R50, R54 ;  /* 0x000000363205723e */ /* 0x000fc800000000ff */
[----:B------:R-:W2:Y:S01]  /*4220*/  MUFU.EX2 R60, R60 ;  /* 0x0000003c003c7308 */ /* 0x000ea20000000800 */
[----:B------:R-:W-:Y:S01]  /*4230*/  F2FP.PACK_AB R6, R45, R43 ;  /* 0x0000002b2d06723e */ /* 0x000fe200000000ff */
[----:B----4-:R-:W-:Y:S01]  /*4240*/  FADD.FTZ R48, R57, R48 ;  /* 0x0000003039307221 */ /* 0x010fe20000010000 */
[----:B------:R-:W-:-:S05]  /*4250*/  F2FP.PACK_AB R7, R55, R53 ;  /* 0x000000353707723e */ /* 0x000fca00000000ff */
[----:B------:R-:W4:Y:S01]  /*4260*/  MUFU.EX2 R62, R62 ;  /* 0x0000003e003e7308 */ /* 0x000f220000000800 */
[----:B-----5:R-:W-:Y:S01]  /*4270*/  FADD.FTZ R51, R61, R51 ;  /* 0x000000333d337221 */ /* 0x020fe20000010000 */
[C---:B---3--:R-:W-:Y:S06]  /*4280*/  HMMA.16816.F32 R124, R4.reuse, R8, R124 ;  /* 0x00000008047c723c */ /* 0x048fec000000187c */
[----:B------:R-:W3:Y:S01]  /*4290*/  MUFU.EX2 R63, R63 ;  /* 0x0000003f003f7308 */ /* 0x000ee20000000800 */
[----:B--2---:R-:W-:Y:S01]  /*42a0*/  FADD.FTZ R51, R60, R51 ;  /* 0x000000333c337221 */ /* 0x004fe20000010000 */
[C---:B-1----:R-:W-:Y:S06]  /*42b0*/  HMMA.16816.F32 R108, R4.reuse, R24, R108 ;  /* 0x00000018046c723c */ /* 0x042fec000000186c */
[----:B------:R-:W1:Y:S01]  /*42c0*/  MUFU.EX2 R66, R66 ;  /* 0x0000004200427308 */ /* 0x000e620000000800 */
[----:B----4-:R-:W-:Y:S01]  /*42d0*/  FADD.FTZ R51, R62, R51 ;  /* 0x000000333e337221 */ /* 0x010fe20000010000 */
[C---:B------:R-:W-:Y:S06]  /*42e0*/  HMMA.16816.F32 R92, R4.reuse, R32, R92 ;  /* 0x00000020045c723c */ /* 0x040fec000000185c */
[----:B------:R-:W2:Y:S01]  /*42f0*/  MUFU.EX2 R65, R65 ;  /* 0x0000004100417308 */ /* 0x000ea20000000800 */
[----:B---3--:R-:W-:Y:S01]  /*4300*/  FADD.FTZ R51, R63, R51 ;  /* 0x000000333f337221 */ /* 0x008fe20000010000 */
[C---:B------:R-:W-:Y:S06]  /*4310*/  HMMA.16816.F32 R76, R4.reuse, R20, R76 ;  /* 0x00000014044c723c */ /* 0x040fec000000184c */
[----:B------:R-:W3:Y:S01]  /*4320*/  MUFU.EX2 R138, R138 ;  /* 0x0000008a008a7308 */ /* 0x000ee20000000800 */
[----:B-1----:R-:W-:Y:S01]  /*4330*/  FADD.FTZ R39, R66, R39 ;  /* 0x0000002742277221 */ /* 0x002fe20000010000 */
[C---:B------:R-:W-:Y:S06]  /*4340*/  HMMA.16816.F32 R120, R4.reuse, R10, R120 ;  /* 0x0000000a0478723c */ /* 0x040fec0000001878 */
[----:B------:R-:W1:Y:S01]  /*4350*/  MUFU.EX2 R141, R141 ;  /* 0x0000008d008d7308 */ /* 0x000e620000000800 */
[----:B--2---:R-:W-:Y:S01]  /*4360*/  FADD.FTZ R39, R65, R39 ;  /* 0x0000002741277221 */ /* 0x004fe20000010000 */
[C---:B------:R-:W-:Y:S06]  /*4370*/  HMMA.16816.F32 R104, R4.reuse, R26, R104 ;  /* 0x0000001a0468723c */ /* 0x040fec0000001868 */
[----:B------:R-:W-:Y:S01]  /*4380*/  MUFU.EX2 R145, R145 ;  /* 0x0000009100917308 */ /* 0x000fe20000000800 */
[----:B---3--:R-:W-:Y:S01]  /*4390*/  FADD.FTZ R39, R138, R39 ;  /* 0x000000278a277221 */ /* 0x008fe20000010000 */
[C---:B------:R-:W-:Y:S06]  /*43a0*/  HMMA.16816.F32 R88, R4.reuse, R34, R88 ;  /* 0x000000220458723c */ /* 0x040fec0000001858 */
[----:B------:R-:W-:Y:S01]  /*43b0*/  MUFU.EX2 R147, R147 ;  /* 0x0000009300937308 */ /* 0x000fe20000000800 */
[----:B-1----:R-:W-:Y:S01]  /*43c0*/  FADD.FTZ R39, R141, R39 ;  /* 0x000000278d277221 */ /* 0x002fe20000010000 */
[----:B------:R-:W-:Y:S06]  /*43d0*/  HMMA.16816.F32 R72, R4, R22, R72 ;  /* 0x000000160448723c */ /* 0x000fec0000001848 */
[----:B------:R-:W1:Y:S01]  /*43e0*/  MUFU.EX2 R58, R58 ;  /* 0x0000003a003a7308 */ /* 0x000e620000000800 */
[----:B------:R-:W-:-:S02]  /*43f0*/  F2FP.PACK_AB R4, R2, R36 ;  /* 0x000000240204723e */ /* 0x000fc400000000ff */
[----:B------:R-:W-:Y:S02]  /*4400*/  F2FP.PACK_AB R5, R60, R61 ;  /* 0x0000003d3c05723e */ /* 0x000fe400000000ff */
[----:B------:R-:W-:Y:S02]  /*4410*/  F2FP.PACK_AB R6, R57, R56 ;  /* 0x000000383906723e */ /* 0x000fe400000000ff */
[----:B------:R-:W-:Y:S01]  /*4420*/  F2FP.PACK_AB R7, R63, R62 ;  /* 0x0000003e3f07723e */ /* 0x000fe200000000ff */
[----:B------:R-:W2:Y:S06]  /*4430*/  MUFU.EX2 R59, R59 ;  /* 0x0000003b003b7308 */ /* 0x000eac0000000800 */
[----:B------:R-:W-:Y:S02]  /*4440*/  HMMA.16816.F32 R96, R4, R32, R96 ;  /* 0x000000200460723c */ /* 0x000fe40000001860 */
[----:B------:R-:W3:Y:S01]  /*4450*/  MUFU.EX2 R64, R64 ;  /* 0x0000004000407308 */ /* 0x000ee20000000800 */
[----:B-1----:R-:W-:-:S04]  /*4460*/  FADD.FTZ R48, R58, R48 ;  /* 0x000000303a307221 */ /* 0x002fc80000010000 */
[--C-:B------:R-:W-:Y:S01]  /*4470*/  FFMA.FTZ R32, R13, c[0x0][0x23c], -R143.reuse ;  /* 0x00008f000d207a23 */ /* 0x100fe2000001088f */
[----:B------:R-:W-:Y:S01]  /*4480*/  HMMA.16816.F32 R128, R4, R8, R128 ;  /* 0x000000080480723c */ /* 0x000fe20000001880 */
[----:B------:R-:W-:Y:S01]  /*4490*/  FFMA.FTZ R33, R12, c[0x0][0x23c], -R143 ;  /* 0x00008f000c217a23 */ /* 0x000fe2000001088f */
[----:B------:R-:W1:Y:S01]  /*44a0*/  MUFU.EX2 R170, R170 ;  /* 0x000000aa00aa7308 */ /* 0x000e620000000800 */
[----:B------:R-:W4:Y:S01]  /*44b0*/  LDSM.16.MT88.4 R12, [R190+0x7000] ;  /* 0x00700000be0c783b */ /* 0x000f220000004200 */
[----:B--2---:R-:W-:-:S04]  /*44c0*/  FADD.FTZ R48, R59, R48 ;  /* 0x000000303b307221 */ /* 0x004fc80000010000 */
[----:B------:R-:W-:Y:S02]  /*44d0*/  HMMA.16816.F32 R112, R4, R24, R112 ;  /* 0x000000180470723c */ /* 0x000fe40000001870 */
[----:B------:R-:W2:Y:S01]  /*44e0*/  MUFU.EX2 R32, R32 ;  /* 0x0000002000207308 */ /* 0x000ea20000000800 */
[----:B---3--:R-:W-:-:S05]  /*44f0*/  FADD.FTZ R48, R64, R48 ;  /* 0x0000003040307221 */ /* 0x008fca0000010000 */
[----:B------:R-:W-:Y:S01]  /*4500*/  HMMA.16816.F32 R116, R4, R10, R116 ;  /* 0x0000000a0474723c */ /* 0x000fe20000001874 */
[----:B------:R-:W3:Y:S01]  /*4510*/  LDSM.16.MT88.4 R8, [R189+0x7000] ;  /* 0x00700000bd08783b */ /* 0x000ee20000004200 */
[----:B------:R-:W5:Y:S01]  /*4520*/  MUFU.EX2 R33, R33 ;  /* 0x0000002100217308 */ /* 0x000f620000000800 */
[----:B-1----:R-:W-:-:S05]  /*4530*/  FADD.FTZ R51, R170, R51 ;  /* 0x00000033aa337221 */ /* 0x002fca0000010000 */
[----:B------:R-:W-:Y:S01]  /*4540*/  HMMA.16816.F32 R100, R4, R26, R100 ;  /* 0x0000001a0464723c */ /* 0x000fe20000001864 */
[----:B------:R-:W1:Y:S01]  /*4550*/  LDSM.16.MT88.4 R24, [R188+0x7000] ;  /* 0x00700000bc18783b */ /* 0x000e620000004200 */
[----:B------:R-:W4:Y:S01]  /*4560*/  MUFU.EX2 R173, R173 ;  /* 0x000000ad00ad7308 */ /* 0x000f220000000800 */
[----:B--2---:R-:W-:-:S05]  /*4570*/  FADD.FTZ R37, R32, R37 ;  /* 0x0000002520257221 */ /* 0x004fca0000010000 */
[----:B------:R-:W-:Y:S02]  /*4580*/  HMMA.16816.F32 R84, R4, R34, R84 ;  /* 0x000000220454723c */ /* 0x000fe40000001854 */
[----:B------:R-:W2:Y:S01]  /*4590*/  MUFU.EX2 R175, R175 ;  /* 0x000000af00af7308 */ /* 0x000ea20000000800 */
[----:B-----5:R-:W-:-:S04]  /*45a0*/  FADD.FTZ R37, R33, R37 ;  /* 0x0000002521257221 */ /* 0x020fc80000010000 */
[--C-:B------:R-:W-:Y:S01]  /*45b0*/  FFMA.FTZ R34, R176, c[0x0][0x23c], -R174.reuse ;  /* 0x00008f00b0227a23 */ /* 0x100fe200000108ae */
[----:B------:R-:W-:Y:S01]  /*45c0*/  HMMA.16816.F32 R80, R4, R20, R80 ;  /* 0x000000140450723c */ /* 0x000fe20000001850 */
[----:B------:R-:W-:Y:S01]  /*45d0*/  FFMA.FTZ R35, R177, c[0x0][0x23c], -R174 ;  /* 0x00008f00b1237a23 */ /* 0x000fe200000108ae */
[----:B------:R-:W5:Y:S01]  /*45e0*/  MUFU.EX2 R172, R172 ;  /* 0x000000ac00ac7308 */ /* 0x000f620000000800 */
[----:B----4-:R-:W-:Y:S02]  /*45f0*/  FADD.FTZ R51, R173, R51 ;  /* 0x00000033ad337221 */ /* 0x010fe40000010000 */
[----:B------:R-:W-:-:S03]  /*4600*/  FADD.FTZ R37, R145, R37 ;  /* 0x0000002591257221 */ /* 0x000fc60000010000 */
[----:B------:R-:W-:Y:S01]  /*4610*/  HMMA.16816.F32 R68, R4, R22, R68 ;  /* 0x000000160444723c */ /* 0x000fe20000001844 */
[----:B------:R-:W4:Y:S01]  /*4620*/  LDSM.16.MT88.4 R20, [R192+0x7800] ;  /* 0x00780000c014783b */ /* 0x000f220000004200 */
[----:B------:R-:W1:Y:S01]  /*4630*/  MUFU.EX2 R34, R34 ;  /* 0x0000002200227308 */ /* 0x000e620000000800 */
[----:B--2---:R-:W-:Y:S02]  /*4640*/  FADD.FTZ R51, R175, R51 ;  /* 0x00000033af337221 */ /* 0x004fe40000010000 */
[----:B------:R-:W-:Y:S02]  /*4650*/  FADD.FTZ R37, R147, R37 ;  /* 0x0000002593257221 */ /* 0x000fe40000010000 */
[----:B------:R-:W-:Y:S02]  /*4660*/  F2FP.PACK_AB R4, R65, R66 ;  /* 0x000000424104723e */ /* 0x000fe400000000ff */
[----:B------:R-:W-:Y:S01]  /*4670*/  F2FP.PACK_AB R5, R33, R32 ;  /* 0x000000202105723e */ /* 0x000fe200000000ff */
[----:B------:R-:W2:Y:S01]  /*4680*/  MUFU.EX2 R168, R168 ;  /* 0x000000a800a87308 */ /* 0x000ea20000000800 */
[----:B------:R-:W-:Y:S01]  /*4690*/  F2FP.PACK_AB R6, R141, R138 ;  /* 0x0000008a8d06723e */ /* 0x000fe200000000ff */
[----:B-----5:R-:W-:Y:S01]  /*46a0*/  FADD.FTZ R51, R172, R51 ;  /* 0x00000033ac337221 */ /* 0x020fe20000010000 */
[----:B------:R-:W-:-:S05]  /*46b0*/  F2FP.PACK_AB R7, R147, R145 ;  /* 0x000000919307723e */ /* 0x000fca00000000ff */
[----:B------:R-:W5:Y:S01]  /*46c0*/  MUFU.EX2 R166, R166 ;  /* 0x000000a600a67308 */ /* 0x000f620000000800 */
[----:B-1----:R-:W-:Y:S01]  /*46d0*/  FADD.FTZ R48, R34, R48 ;  /* 0x0000003022307221 */ /* 0x002fe20000010000 */
[C---:B------:R-:W-:Y:S06]  /*46e0*/  HMMA.16816.F32 R124, R4.reuse, R16, R124 ;  /* 0x00000010047c723c */ /* 0x040fec000000187c */
[----:B------:R-:W1:Y:S01]  /*46f0*/  MUFU.EX2 R151, R151 ;  /* 0x0000009700977308 */ /* 0x000e620000000800 */
[----:B--2---:R-:W-:Y:S01]  /*4700*/  FADD.FTZ R39, R168, R39 ;  /* 0x00000027a8277221 */ /* 0x004fe20000010000 */
[C---:B------:R-:W-:Y:S06]  /*4710*/  HMMA.16816.F32 R108, R4.reuse, R12, R108 ;  /* 0x0000000c046c723c */ /* 0x040fec000000186c */
[----:B------:R-:W-:Y:S01]  /*4720*/  MUFU.EX2 R228, R228 ;  /* 0x000000e400e47308 */ /* 0x000fe20000000800 */
[----:B-----5:R-:W-:Y:S01]  /*4730*/  FADD.FTZ R39, R166, R39 ;  /* 0x00000027a6277221 */ /* 0x020fe20000010000 */
[C---:B---3--:R-:W-:Y:S06]  /*4740*/  HMMA.16816.F32 R92, R4.reuse, R8, R92 ;  /* 0x00000008045c723c */ /* 0x048fec000000185c */
[----:B------:R-:W2:Y:S01]  /*4750*/  MUFU.EX2 R148, R148 ;  /* 0x0000009400947308 */ /* 0x000ea20000000800 */
[----:B-1----:R-:W-:Y:S01]  /*4760*/  FADD.FTZ R39, R151, R39 ;  /* 0x0000002797277221 */ /* 0x002fe20000010000 */
[C---:B------:R-:W-:Y:S06]  /*4770*/  HMMA.16816.F32 R76, R4.reuse, R24, R76 ;  /* 0x00000018044c723c */ /* 0x040fec000000184c */
[----:B------:R-:W1:Y:S02]  /*4780*/  MUFU.EX2 R146, R146 ;  /* 0x0000009200927308 */ /* 0x000e640000000800 */
[C---:B------:R-:W-:Y:S06]  /*4790*/  HMMA.16816.F32 R120, R4.reuse, R18, R120 ;  /* 0x000000120478723c */ /* 0x040fec0000001878 */
[----:B------:R-:W3:Y:S01]  /*47a0*/  MUFU.EX2 R144, R144 ;  /* 0x0000009000907308 */ /* 0x000ee20000000800 */
[----:B--2---:R-:W-:Y:S01]  /*47b0*/  FADD.FTZ R37, R148, R37 ;  /* 0x0000002594257221 */ /* 0x004fe20000010000 */
[C---:B------:R-:W-:Y:S06]  /*47c0*/  HMMA.16816.F32 R104, R4.reuse, R14, R104 ;  /* 0x0000000e0468723c */ /* 0x040fec0000001868 */
[----:B------:R-:W-:Y:S01]  /*47d0*/  MUFU.EX2 R227, R227 ;  /* 0x000000e300e37308 */ /* 0x000fe20000000800 */
[----:B-1----:R-:W-:Y:S01]  /*47e0*/  FADD.FTZ R37, R146, R37 ;  /* 0x0000002592257221 */ /* 0x002fe20000010000 */
[C---:B------:R-:W-:Y:S06]  /*47f0*/  HMMA.16816.F32 R88, R4.reuse, R10, R88 ;  /* 0x0000000a0458723c */ /* 0x040fec0000001858 */
[----:B------:R-:W1:Y:S01]  /*4800*/  MUFU.EX2 R35, R35 ;  /* 0x0000002300237308 */ /* 0x000e620000000800 */
[----:B---3--:R-:W-:Y:S01]  /*4810*/  FADD.FTZ R37, R144, R37 ;  /* 0x0000002590257221 */ /* 0x008fe20000010000 */
[----:B------:R-:W-:Y:S06]  /*4820*/  HMMA.16816.F32 R72, R4, R26, R72 ;  /* 0x0000001a0448723c */ /* 0x000fec0000001848 */
[----:B------:R-:W2:Y:S01]  /*4830*/  MUFU.EX2 R167, R167 ;  /* 0x000000a700a77308 */ /* 0x000ea20000000800 */
[----:B------:R-:W-:-:S02]  /*4840*/  F2FP.PACK_AB R4, R59, R58 ;  /* 0x0000003a3b04723e */ /* 0x000fc400000000ff */
[----:B------:R-:W-:Y:S02]  /*4850*/  F2FP.PACK_AB R5, R173, R170 ;  /* 0x000000aaad05723e */ /* 0x000fe400000000ff */
[----:B------:R-:W-:Y:S02]  /*4860*/  F2FP.PACK_AB R6, R34, R64 ;  /* 0x000000402206723e */ /* 0x000fe400000000ff */
[----:B------:R-:W-:Y:S01]  /*4870*/  F2FP.PACK_AB R7, R172, R175 ;  /* 0x000000afac07723e */ /* 0x000fe200000000ff */
[----:B------:R-:W3:Y:S01]  /*4880*/  MUFU.EX2 R169, R169 ;  /* 0x000000a900a97308 */ /* 0x000ee20000000800 */
[----:B-1----:R-:W-:-:S05]  /*4890*/  FADD.FTZ R48, R35, R48 ;  /* 0x0000003023307221 */ /* 0x002fca0000010000 */
[----:B------:R-:W-:Y:S02]  /*48a0*/  HMMA.16816.F32 R128, R4, R16, R128 ;  /* 0x000000100480723c */ /* 0x000fe40000001880 */
[----:B------:R-:W-:Y:S01]  /*48b0*/  MUFU.EX2 R230, R230 ;  /* 0x000000e600e67308 */ /* 0x000fe20000000800 */
[----:B--2---:R-:W-:-:S05]  /*48c0*/  FADD.FTZ R48, R167, R48 ;  /* 0x00000030a7307221 */ /* 0x004fca0000010000 */
[----:B------:R-:W-:Y:S01]  /*48d0*/  HMMA.16816.F32 R116, R4, R18, R116 ;  /* 0x000000120474723c */ /* 0x000fe20000001874 */
[----:B------:R-:W1:Y:S01]  /*48e0*/  LDSM.16.MT88.4 R16, [R190+0x7800] ;  /* 0x00780000be10783b */ /* 0x000e620000004200 */
[----:B------:R-:W-:Y:S01]  /*48f0*/  MUFU.EX2 R229, R229 ;  /* 0x000000e500e57308 */ /* 0x000fe20000000800 */
[----:B---3--:R-:W-:-:S05]  /*4900*/  FADD.FTZ R48, R169, R48 ;  /* 0x00000030a9307221 */ /* 0x008fca0000010000 */
[C---:B------:R-:W-:Y:S08]  /*4910*/  HMMA.16816.F32 R112, R4.reuse, R12, R112 ;  /* 0x0000000c0470723c */ /* 0x040ff00000001870 */
[C---:B------:R-:W-:Y:S01]  /*4920*/  HMMA.16816.F32 R100, R4.reuse, R14, R100 ;  /* 0x0000000e0464723c */ /* 0x040fe20000001864 */
[----:B------:R-:W2:Y:S07]  /*4930*/  LDSM.16.MT88.4 R12, [R189+0x7800] ;  /* 0x00780000bd0c783b */ /* 0x000eae0000004200 */
[C---:B------:R-:W-:Y:S08]  /*4940*/  HMMA.16816.F32 R96, R4.reuse, R8, R96 ;  /* 0x000000080460723c */ /* 0x040ff00000001860 */
[C---:B------:R-:W-:Y:S01]  /*4950*/  HMMA.16816.F32 R84, R4.reuse, R10, R84 ;  /* 0x0000000a0454723c */ /* 0x040fe20000001854 */
[----:B------:R-:W3:Y:S07]  /*4960*/  LDSM.16.MT88.4 R8, [R188+0x7800] ;  /* 0x00780000bc08783b */ /* 0x000eee0000004200 */
[C---:B------:R-:W-:Y:S07]  /*4970*/  HMMA.16816.F32 R80, R4.reuse, R24, R80 ;  /* 0x000000180450723c */ /* 0x040fee0000001850 */
[--C-:B------:R-:W-:Y:S01]  /*4980*/  FFMA.FTZ R24, R140, c[0x0][0x23c], -R132.reuse ;  /* 0x00008f008c187a23 */ /* 0x100fe20000010884 */
[----:B------:R-:W-:Y:S01]  /*4990*/  HMMA.16816.F32 R68, R4, R26, R68 ;  /* 0x0000001a0444723c */ /* 0x000fe20000001844 */
[----:B------:R-:W-:-:S04]  /*49a0*/  FFMA.FTZ R25, R139, c[0x0][0x23c], -R132 ;  /* 0x00008f008b197a23 */ /* 0x000fc80000010884 */
[----:B------:R-:W5:Y:S02]  /*49b0*/  MUFU.EX2 R24, R24 ;  /* 0x0000001800187308 */ /* 0x000f640000000800 */
[----:B------:R-:W-:Y:S01]  /*49c0*/  FFMA.FTZ R26, R137, c[0x0][0x23c], -R132 ;  /* 0x00008f00891a7a23 */ /* 0x000fe20000010884 */
[----:B------:R-:W-:Y:S02]  /*49d0*/  F2FP.PACK_AB R4, R166, R168 ;  /* 0x000000a8a604723e */ /* 0x000fe400000000ff */
[----:B------:R-:W-:Y:S02]  /*49e0*/  F2FP.PACK_AB R5, R146, R148 ;  /* 0x000000949205723e */ /* 0x000fe400000000ff */
[C---:B------:R-:W-:Y:S01]  /*49f0*/  F2FP.PACK_AB R6, R228.reuse, R151 ;  /* 0x00000097e406723e */ /* 0x040fe200000000ff */
[----:B------:R-:W1:Y:S01]  /*4a00*/  MUFU.EX2 R25, R25 ;  /* 0x0000001900197308 */ /* 0x000e620000000800 */
[----:B------:R-:W-:Y:S01]  /*4a10*/  F2FP.PACK_AB R7, R227, R144 ;  /* 0x00000090e307723e */ /* 0x000fe200000000ff */
[----:B------:R-:W-:-:S02]  /*4a20*/  FADD.FTZ R228, R228, R39 ;  /* 0x00000027e4e47221 */ /* 0x000fc40000010000 */
[----:B------:R-:W-:-:S04]  /*4a30*/  FADD.FTZ R227, R227, R37 ;  /* 0x00000025e3e37221 */ /* 0x000fc80000010000 */
[----:B------:R-:W2:Y:S01]  /*4a40*/  MUFU.EX2 R26, R26 ;  /* 0x0000001a001a7308 */ /* 0x000ea20000000800 */
[----:B-----5:R-:W-:Y:S01]  /*4a50*/  FADD.FTZ R51, R24, R51 ;  /* 0x0000003318337221 */ /* 0x020fe20000010000 */
[----:B----4-:R-:W-:Y:S03]  /*4a60*/  HMMA.16816.F32 R124, R4, R20, R124 ;  /* 0x00000014047c723c */ /* 0x010fe6000000187c */
[----:B-1----:R-:W-:-:S05]  /*4a70*/  FADD.FTZ R51, R25, R51 ;  /* 0x0000003319337221 */ /* 0x002fca0000010000 */
[----:B------:R-:W-:Y:S01]  /*4a80*/  HMMA.16816.F32 R120, R4, R22, R120 ;  /* 0x000000160478723c */ /* 0x000fe20000001878 */
[----:B--2---:R-:W-:-:S07]  /*4a90*/  FADD.FTZ R51, R26, R51 ;  /* 0x000000331a337221 */ /* 0x004fce0000010000 */
[C---:B------:R-:W-:Y:S08]  /*4aa0*/  HMMA.16816.F32 R108, R4.reuse, R16, R108 ;  /* 0x00000010046c723c */ /* 0x040ff0000000186c */
[C---:B------:R-:W-:Y:S08]  /*4ab0*/  HMMA.16816.F32 R104, R4.reuse, R18, R104 ;  /* 0x000000120468723c */ /* 0x040ff00000001868 */
[C---:B------:R-:W-:Y:S08]  /*4ac0*/  HMMA.16816.F32 R92, R4.reuse, R12, R92 ;  /* 0x0000000c045c723c */ /* 0x040ff0000000185c */
[C---:B------:R-:W-:Y:S08]  /*4ad0*/  HMMA.16816.F32 R88, R4.reuse, R14, R88 ;  /* 0x0000000e0458723c */ /* 0x040ff00000001858 */
[C---:B---3--:R-:W-:Y:S08]  /*4ae0*/  HMMA.16816.F32 R76, R4.reuse, R8, R76 ;  /* 0x00000008044c723c */ /* 0x048ff0000000184c */
[----:B------:R-:W-:Y:S07]  /*4af0*/  HMMA.16816.F32 R72, R4, R10, R72 ;  /* 0x0000000a0448723c */ /* 0x000fee0000001848 */
[----:B------:R-:W-:-:S02]  /*4b00*/  F2FP.PACK_AB R4, R167, R35 ;  /* 0x00000023a704723e */ /* 0x000fc400000000ff */
[----:B------:R-:W-:Y:S02]  /*4b10*/  F2FP.PACK_AB R5, R25, R24 ;  /* 0x000000181905723e */ /* 0x000fe400000000ff */
[C---:B------:R-:W-:Y:S01]  /*4b20*/  F2FP.PACK_AB R6, R230.reuse, R169 ;  /* 0x000000a9e606723e */ /* 0x040fe200000000ff */
[----:B------:R-:W-:Y:S01]  /*4b30*/  FADD.FTZ R230, R230, R48 ;  /* 0x00000030e6e67221 */ /* 0x000fe20000010000 */
[C---:B------:R-:W-:Y:S01]  /*4b40*/  F2FP.PACK_AB R7, R229.reuse, R26 ;  /* 0x0000001ae507723e */ /* 0x040fe200000000ff */
[----:B------:R-:W-:-:S06]  /*4b50*/  FADD.FTZ R229, R229, R51 ;  /* 0x00000033e5e57221 */ /* 0x000fcc0000010000 */
        /* <DEDUP_REMOVED lines=13> */
[----:B------:R-:W-:Y:S02]  /*4c30*/  IMAD R2, R200, R0, RZ ;  /* 0x00000000c8027224 */ /* 0x000fe400078e02ff */
[----:B------:R-:W-:-:S04]  /*4c40*/  IMAD.WIDE.U32 R6, R0, R201, R158 ;  /* 0x000000c900067225 */ /* 0x000fc800078e009e */
[----:B------:R-:W-:Y:S01]  /*4c50*/  IMAD R4, R4, R201, R2 ;  /* 0x000000c904047224 */ /* 0x000fe200078e0202 */
[----:B------:R-:W-:Y:S01]  /*4c60*/  BAR.SYNC.DEFER_BLOCKING 0x0 ;  /* 0x0000000000007b1d */ /* 0x000fe20000010000 */
[----:B------:R-:W-:Y:S01]  /*4c70*/  IMAD.SHL.U32 R3, R156, 0x20, RZ ;  /* 0x000000209c037824 */ /* 0x000fe200078e00ff */
[----:B------:R-:W-:Y:S01]  /*4c80*/  LEA R8, P1, R6, c[0x0][0x170], 0x1 ;  /* 0x00005c0006087a11 */ /* 0x000fe200078208ff */
[----:B------:R-:W-:Y:S01]  /*4c90*/  IMAD.IADD R4, R7, 0x1, R4 ;  /* 0x0000000107047824 */ /* 0x000fe200078e0204 */
[----:B------:R-:W-:Y:S02]  /*4ca0*/  SHF.L.U64.HI R2, R156, 0x5, R157 ;  /* 0x000000059c027819 */ /* 0x000fe4000001029d */
[----:B------:R-:W-:Y:S02]  /*4cb0*/  IADD3 R10, P0, R3, R8, RZ ;  /* 0x00000008030a7210 */ /* 0x000fe40007f1e0ff */
[----:B------:R-:W-:Y:S02]  /*4cc0*/  LEA.HI.X R9, R6, c[0x0][0x174], R4, 0x1, P1 ;  /* 0x00005d0006097a11 */ /* 0x000fe400008f0c04 */
[----:B------:R-:W-:-:S03]  /*4cd0*/  IADD3 R6, P1, R10, R3, RZ ;  /* 0x000000030a067210 */ /* 0x000fc60007f3e0ff */
[----:B------:R-:W-:Y:S01]  /*4ce0*/  IMAD.X R11, R2, 0x1, R9, P0 ;  /* 0x00000001020b7824 */ /* 0x000fe200000e0609 */
[----:B------:R-:W-:-:S03]  /*4cf0*/  IADD3 R4, P0, R6, R3, RZ ;  /* 0x0000000306047210 */ /* 0x000fc60007f1e0ff */
[----:B------:R-:W-:-:S04]  /*4d00*/  IMAD.X R7, R11, 0x1, R2, P1 ;  /* 0x000000010b077824 */ /* 0x000fc800008e0602 */
[----:B------:R-:W-:Y:S01]  /*4d10*/  IMAD.X R5, R7, 0x1, R2, P0 ;  /* 0x0000000107057824 */ /* 0x000fe200000e0602 */
[----:B------:R-:W-:Y:S01]  /*4d20*/  @!PT LDS RZ, [RZ] ;  /* 0x00000000fffff984 */ /* 0x000fe20000000800 */
[----:B------:R-:W-:Y:S01]  /*4d30*/  @!PT LDS RZ, [RZ] ;  /* 0x00000000fffff984 */ /* 0x000fe20000000800 */
[----:B------:R-:W-:Y:S01]  /*4d40*/  @!PT LDS RZ, [RZ] ;  /* 0x00000000fffff984 */ /* 0x000fe20000000800 */
[----:B------:R1:W-:Y:S04]  /*4d50*/  LDGSTS.E.BYPASS.LTC128B.128 [R210+0x6000], [R8.64] ;  /* 0x0600000008d27fae */ /* 0x0003e8000b901d44 */
[----:B------:R1:W-:Y:S04]  /*4d60*/  LDGSTS.E.BYPASS.LTC128B.128 [R210+0x6800], [R10.64] ;  /* 0x068000000ad27fae */ /* 0x0003e8000b901d44 */
[----:B------:R2:W-:Y:S04]  /*4d70*/  LDGSTS.E.BYPASS.LTC128B.128 [R210+0x7000], [R6.64] ;  /* 0x0700000006d27fae */ /* 0x0005e8000b901d44 */
[----:B------:R2:W-:Y:S04]  /*4d80*/  LDGSTS.E.BYPASS.LTC128B.128 [R210+0x7800], [R4.64] ;  /* 0x0780000004d27fae */ /* 0x0005e8000b901d44 */
[----:B------:R-:W-:Y:S04]  /*4d90*/  LDSM.16.M88.4 R20, [R197+0x4000] ;  /* 0x00400000c514783b */ /* 0x000fe80000000200 */
[----:B------:R-:W2:Y:S04]  /*4da0*/  LDSM.16.M88.4 R56, [R198+0x2000] ;  /* 0x00200000c638783b */ /* 0x000ea80000000200 */
[----:B------:R-:W3:Y:S04]  /*4db0*/  LDSM.16.M88.4 R60, [R198] ;  /* 0x00000000c63c783b */ /* 0x000ee80000000200 */
[----:B------:R-:W-:Y:S04]  /*4dc0*/  LDSM.16.M88.4 R24, [R191+0x4000] ;  /* 0x00400000bf18783b */ /* 0x000fe80000000200 */
[----:B------:R-:W4:Y:S04]  /*4dd0*/  LDSM.16.M88.4 R48, [R196+0x2000] ;  /* 0x00200000c430783b */ /* 0x000f280000000200 */
[----:B------:R-:W5:Y:S04]  /*4de0*/  LDSM.16.M88.4 R52, [R196] ;  /* 0x00000000c434783b */ /* 0x000f680000000200 */
[----:B------:R-:W-:Y:S04]  /*4df0*/  LDSM.16.M88.4 R148, [R194] ;  /* 0x00000000c294783b */ /* 0x000fe80000000200 */
[----:B------:R-:W4:Y:S04]  /*4e00*/  LDSM.16.M88.4 R28, [R195+0x2000] ;  /* 0x00200000c31c783b */ /* 0x000f280000000200 */
[----:B------:R-:W5:Y:S04]  /*4e10*/  LDSM.16.M88.4 R32, [R195] ;  /* 0x00000000c320783b */ /* 0x000f680000000200 */
[----:B------:R-:W-:Y:S04]  /*4e20*/  LDSM.16.M88.4 R144, [R184] ;  /* 0x00000000b890783b */ /* 0x000fe80000000200 */
[----:B------:R-:W5:Y:S01]  /*4e30*/  LDSM.16.M88.4 R12, [R193+0x2000] ;  /* 0x00200000c10c783b */ /* 0x000f620000000200 */
[-C--:B--2---:R-:W-:Y:S03]  /*4e40*/  HMMA.16816.F32 R4, R56, R20.reuse, RZ ;  /* 0x000000143804723c */ /* 0x084fe600000018ff */
[----:B------:R-:W2:Y:S04]  /*4e50*/  LDSM.16.M88.4 R140, [R197+0x4800] ;  /* 0x00480000c58c783b */ /* 0x000ea80000000200 */
[----:B------:R-:W2:Y:S01]  /*4e60*/  LDSM.16.M88.4 R16, [R193] ;  /* 0x00000000c110783b */ /* 0x000ea20000000200 */
[C---:B---3--:R-:W-:Y:S03]  /*4e70*/  HMMA.16816.F32 R64, R60.reuse, R20, RZ ;  /* 0x000000143c40723c */ /* 0x048fe600000018ff */
[----:B------:R-:W3:Y:S04]  /*4e80*/  LDSM.16.M88.4 R44, [R191+0x4800] ;  /* 0x00480000bf2c783b */ /* 0x000ee80000000200 */
[----:B------:R-:W0:Y:S01]  /*4e90*/  LDGDEPBAR ;  /* 0x00000000000079af */ /* 0x000e220000000000 */
[----:B-1----:R-:W-:Y:S08]  /*4ea0*/  HMMA.16816.F32 R8, R60, R22, RZ ;  /* 0x000000163c08723c */ /* 0x002ff000000018ff */
[-C--:B----4-:R-:W-:Y:S08]  /*4eb0*/  HMMA.16816.F32 R4, R48, R24.reuse, R4 ;  /* 0x000000183004723c */ /* 0x090ff00000001804 */
[----:B-----5:R-:W-:Y:S08]  /*4ec0*/  HMMA.16816.F32 R64, R52, R24, R64 ;  /* 0x000000183440723c */ /* 0x020ff00000001840 */
[----:B------:R-:W-:Y:S08]  /*4ed0*/  HMMA.16816.F32 R20, R56, R22, RZ ;  /* 0x000000163814723c */ /* 0x000ff000000018ff */
[----:B------:R-:W-:Y:S08]  /*4ee0*/  HMMA.16816.F32 R4, R28, R148, R4 ;  /* 0x000000941c04723c */ /* 0x000ff00000001804 */
[----:B------:R-:W-:Y:S08]  /*4ef0*/  HMMA.16816.F32 R8, R52, R26, R8 ;  /* 0x0000001a3408723c */ /* 0x000ff00000001808 */
[----:B------:R-:W-:Y:S08]  /*4f00*/  HMMA.16816.F32 R64, R32, R148, R64 ;  /* 0x000000942040723c */ /* 0x000ff00000001840 */
[----:B------:R-:W-:Y:S01]  /*4f10*/  HMMA.16816.F32 R20, R48, R26, R20 ;  /* 0x0000001a3014723c */ /* 0x000fe20000001814 */
[----:B------:R-:W1:Y:S07]  /*4f20*/  LDSM.16.M88.4 R24, [R187] ;  /* 0x00000000bb18783b */ /* 0x000e6e0000000200 */
[----:B------:R-:W-:Y:S08]  /*4f30*/  HMMA.16816.F32 R4, R12, R144, R4 ;  /* 0x000000900c04723c */ /* 0x000ff00000001804 */
[----:B--2---:R-:W-:Y:S08]  /*4f40*/  HMMA.16816.F32 R40, R60, R140, RZ ;  /* 0x0000008c3c28723c */ /* 0x004ff000000018ff */
[----:B------:R-:W-:Y:S08]  /*4f50*/  HMMA.16816.F32 R8, R32, R150, R8 ;  /* 0x000000962008723c */ /* 0x000ff00000001808 */
[----:B------:R-:W-:Y:S01]  /*4f60*/  HMMA.16816.F32 R64, R16, R144, R64 ;  /* 0x000000901040723c */ /* 0x000fe20000001840 */
[----:B------:R-:W-:-:S02]  /*4f70*/  FMUL.FTZ R4, R4, c[0x0][0x2ec] ;  /* 0x0000bb0004047a20 */ /* 0x000fc40000410000 */
[----:B------:R-:W-:Y:S02]  /*4f80*/  FMUL.FTZ R5, R5, c[0x0][0x2ec] ;  /* 0x0000bb0005057a20 */ /* 0x000fe40000410000 */
[----:B------:R-:W-:Y:S01]  /*4f90*/  FMUL.FTZ R6, R6, c[0x0][0x2ec] ;  /* 0x0000bb0006067a20 */ /* 0x000fe20000410000 */
[----:B------:R-:W-:Y:S01]  /*4fa0*/  MUFU.TANH R149, R4 ;  /* 0x0000000400957308 */ /* 0x000fe20000002400 */
[----:B------:R-:W-:Y:S01]  /*4fb0*/  FMUL.FTZ R7, R7, c[0x0][0x2ec] ;  /* 0x0000bb0007077a20 */ /* 0x000fe20000410000 */
[----:B------:R-:W-:Y:S06]  /*4fc0*/  HMMA.16816.F32 R20, R28, R150, R20 ;  /* 0x000000961c14723c */ /* 0x000fec0000001814 */
[----:B------:R-:W-:Y:S02]  /*4fd0*/  MUFU.TANH R148, R5 ;  /* 0x0000000500947308 */ /* 0x000fe40000002400 */
[----:B---3--:R-:W-:Y:S06]  /*4fe0*/  HMMA.16816.F32 R40, R52, R44, R40 ;  /* 0x0000002c3428723c */ /* 0x008fec0000001828 */
[----:B------:R-:W-:Y:S02]  /*4ff0*/  MUFU.TANH R150, R6 ;  /* 0x0000000600967308 */ /* 0x000fe40000002400 */
[----:B------:R-:W-:Y:S01]  /*5000*/  HMMA.16816.F32 R8, R16, R146, R8 ;  /* 0x000000921008723c */ /* 0x000fe20000001808 */
[----:B------:R-:W-:-:S02]  /*5010*/  FMUL.FTZ R64, R64, c[0x0][0x2ec] ;  /* 0x0000bb0040407a20 */ /* 0x000fc40000410000 */
[----:B------:R-:W-:Y:S02]  /*5020*/  FMUL.FTZ R65, R65, c[0x0][0x2ec] ;  /* 0x0000bb0041417a20 */ /* 0x000fe40000410000 */
[----:B------:R-:W-:Y:S01]  /*5030*/  FMUL.FTZ R66, R66, c[0x0][0x2ec] ;  /* 0x0000bb0042427a20 */ /* 0x000fe20000410000 */
[----:B------:R2:W-:Y:S01]  /*5040*/  MUFU.TANH R151, R7 ;  /* 0x0000000700977308 */ /* 0x0005e20000002400 */
[----:B------:R-:W-:Y:S01]  /*5050*/  FMUL.FTZ R67, R67, c[0x0][0x2ec] ;  /* 0x0000bb0043437a20 */ /* 0x000fe20000410000 */
[----:B------:R-:W-:Y:S06]  /*5060*/  HMMA.16816.F32 R36, R56, R140, RZ ;  /* 0x0000008c3824723c */ /* 0x000fec00000018ff */
[----:B------:R-:W-:Y:S02]  /*5070*/  MUFU.TANH R132, R64 ;  /* 0x0000004000847308 */ /* 0x000fe40000002400 */
[----:B------:R-:W-:Y:S01]  /*5080*/  HMMA.16816.F32 R20, R12, R146, R20 ;  /* 0x000000920c14723c */ /* 0x000fe20000001814 */
[----:B--2---:R-:W2:Y:S05]  /*5090*/  LDSM.16.M88.4 R4, [R197+0x5000] ;  /* 0x00500000c504783b */ /* 0x004eaa0000000200 */
[----:B------:R-:W-:Y:S02]  /*50a0*/  MUFU.TANH R137, R65 ;  /* 0x0000004100897308 */ /* 0x000fe40000002400 */
[----:B------:R-:W-:Y:S01]  /*50b0*/  HMMA.16816.F32 R144, R60, R142, RZ ;  /* 0x0000008e3c90723c */ /* 0x000fe200000018ff */
[----:B------:R-:W-:-:S02]  /*50c0*/  FMUL.FTZ R8, R8, c[0x0][0x2ec] ;  /* 0x0000bb0008087a20 */ /* 0x000fc40000410000 */
[----:B------:R-:W-:Y:S02]  /*50d0*/  FMUL.FTZ R9, R9, c[0x0][0x2ec] ;  /* 0x0000bb0009097a20 */ /* 0x000fe40000410000 */
[----:B------:R-:W-:Y:S01]  /*50e0*/  FMUL.FTZ R10, R10, c[0x0][0x2ec] ;  /* 0x0000bb000a0a7a20 */ /* 0x000fe20000410000 */
[----:B------:R-:W-:Y:S02]  /*50f0*/  MUFU.TANH R139, R66 ;  /* 0x00000042008b7308 */ /* 0x000fe40000002400 */
[----:B------:R-:W-:Y:S01]  /*5100*/  HMMA.16816.F32 R140, R56, R142, RZ ;  /* 0x0000008e388c723c */ /* 0x000fe200000018ff */
[----:B------:R-:W-:-:S05]  /*5110*/  FMUL.FTZ R11, R11, c[0x0][0x2ec] ;  /* 0x0000bb000b0b7a20 */ /* 0x000fca0000410000 */
[----:B------:R3:W4:Y:S02]  /*5120*/  MUFU.TANH R138, R67 ;  /* 0x00000043008a7308 */ /* 0x0007240000002400 */
[----:B-1----:R-:W-:Y:S01]  /*5130*/  HMMA.16816.F32 R40, R32, R24, R40 ;  /* 0x000000182028723c */ /* 0x002fe20000001828 */
[----:B------:R-:W-:Y:S02]  /*5140*/  FMUL.FTZ R20, R20, c[0x0][0x2ec] ;  /* 0x0000bb0014147a20 */ /* 0x000fe40000410000 */
[----:B------:R-:W-:Y:S02]  /*5150*/  FMUL.FTZ R21, R21, c[0x0][0x2ec] ;  /* 0x0000bb0015157a20 */ /* 0x000fe40000410000 */
[----:B------:R-:W-:Y:S01]  /*5160*/  FMUL.FTZ R22, R22, c[0x0][0x2ec] ;  /* 0x0000bb0016167a20 */ /* 0x000fe20000410000 */
[----:B------:R-:W-:Y:S02]  /*5170*/  MUFU.TANH R167, R8 ;  /* 0x0000000800a77308 */ /* 0x000fe40000002400 */
[----:B------:R-:W-:Y:S01]  /*5180*/  HMMA.16816.F32 R36, R48, R44, R36 ;  /* 0x0000002c3024723c */ /* 0x000fe20000001824 */
[----:B------:R-:W-:Y:S01]  /*5190*/  FMUL.FTZ R23, R23, c[0x0][0x2ec] ;  /* 0x0000bb0017177a20 */ /* 0x000fe20000410000 */
[----:B---3--:R-:W1:Y:S04]  /*51a0*/  LDSM.16.M88.4 R64, [R184+0x800] ;  /* 0x00080000b840783b */ /* 0x008e680000000200 */
[----:B------:R-:W-:Y:S02]  /*51b0*/  MUFU.TANH R166, R9 ;  /* 0x0000000900a67308 */ /* 0x000fe40000002400 */
[-C--:B------:R-:W-:Y:S06]  /*51c0*/  HMMA.16816.F32 R144, R52, R46.reuse, R144 ;  /* 0x0000002e3490723c */ /* 0x080fec0000001890 */
[----:B------:R-:W3:Y:S02]  /*51d0*/  MUFU.TANH R169, R10 ;  /* 0x0000000a00a97308 */ /* 0x000ee40000002400 */
[----:B------:R-:W-:Y:S06]  /*51e0*/  HMMA.16816.F32 R140, R48, R46, R140 ;  /* 0x0000002e308c723c */ /* 0x000fec000000188c */
[----:B------:R5:W-:Y:S02]  /*51f0*/  MUFU.TANH R168, R11 ;  /* 0x0000000b00a87308 */ /* 0x000be40000002400 */
[----:B--2---:R-:W-:Y:S06]  /*5200*/  HMMA.16816.F32 R44, R60, R4, RZ ;  /* 0x000000043c2c723c */ /* 0x004fec00000018ff */
[----:B------:R-:W2:Y:S02]  /*5210*/  MUFU.TANH R170, R20 ;  /* 0x0000001400aa7308 */ /* 0x000ea40000002400 */
[C---:B------:R-:W-:Y:S01]  /*5220*/  HMMA.16816.F32 R36, R28.reuse, R24, R36 ;  /* 0x000000181c24723c */ /* 0x040fe20000001824 */
[----:B-----5:R-:W5:Y:S05]  /*5230*/  LDSM.16.M88.4 R8, [R191+0x5000] ;  /* 0x00500000bf08783b */ /* 0x020f6a0000000200 */
[----:B------:R-:W-:Y:S02]  /*5240*/  MUFU.TANH R171, R21 ;  /* 0x0000001500ab7308 */ /* 0x000fe40000002400 */
[----:B------:R-:W-:Y:S06]  /*5250*/  HMMA.16816.F32 R140, R28, R26, R140 ;  /* 0x0000001a1c8c723c */ /* 0x000fec000000188c */
[----:B------:R-:W2:Y:S02]  /*5260*/  MUFU.TANH R173, R22 ;  /* 0x0000001600ad7308 */ /* 0x000ea40000002400 */
[----:B-1----:R-:W-:Y:S06]  /*5270*/  HMMA.16816.F32 R40, R16, R64, R40 ;  /* 0x000000401028723c */ /* 0x002fec0000001828 */
[----:B------:R1:W1:Y:S02]  /*5280*/  MUFU.TANH R172, R23 ;  /* 0x0000001700ac7308 */ /* 0x0002640000002400 */
[----:B------:R-:W-:Y:S08]  /*5290*/  HMMA.16816.F32 R144, R32, R26, R144 ;  /* 0x0000001a2090723c */ /* 0x000ff00000001890 */
[----:B------:R-:W-:Y:S01]  /*52a0*/  HMMA.16816.F32 R24, R56, R4, RZ ;  /* 0x000000043818723c */ /* 0x000fe200000018ff */
[----:B-1----:R-:W1:Y:S07]  /*52b0*/  LDSM.16.M88.4 R20, [R186] ;  /* 0x00000000ba14783b */ /* 0x002e6e0000000200 */
[----:B------:R-:W-:Y:S01]  /*52c0*/  FMUL.FTZ R40, R40, c[0x0][0x2ec] ;  /* 0x0000bb0028287a20 */ /* 0x000fe20000410000 */
[----:B------:R-:W-:Y:S01]  /*52d0*/  HMMA.16816.F32 R36, R12, R64, R36 ;  /* 0x000000400c24723c */ /* 0x000fe20000001824 */
[----:B------:R-:W-:-:S02]  /*52e0*/  FMUL.FTZ R41, R41, c[0x0][0x2ec] ;  /* 0x0000bb0029297a20 */ /* 0x000fc40000410000 */
[----:B------:R-:W-:Y:S01]  /*52f0*/  FMUL.FTZ R42, R42, c[0x0][0x2ec] ;  /* 0x0000bb002a2a7a20 */ /* 0x000fe20000410000 */
[----:B------:R-:W1:Y:S01]  /*5300*/  MUFU.TANH R175, R40 ;  /* 0x0000002800af7308 */ /* 0x000e620000002400 */
[----:B------:R-:W-:-:S03]  /*5310*/  FMUL.FTZ R43, R43, c[0x0][0x2ec] ;  /* 0x0000bb002b2b7a20 */ /* 0x000fc60000410000 */
[----:B-----5:R-:W-:Y:S04]  /*5320*/  HMMA.16816.F32 R44, R52, R8, R44 ;  /* 0x00000008342c723c */ /* 0x020fe8000000182c */
[----:B------:R-:W-:Y:S04]  /*5330*/  MUFU.TANH R174, R41 ;  /* 0x0000002900ae7308 */ /* 0x000fe80000002400 */
[----:B------:R-:W-:Y:S04]  /*5340*/  HMMA.16816.F32 R140, R12, R66, R140 ;  /* 0x000000420c8c723c */ /* 0x000fe8000000188c */
[----:B------:R-:W-:Y:S04]  /*5350*/  MUFU.TANH R177, R42 ;  /* 0x0000002a00b17308 */ /* 0x000fe80000002400 */
[----:B------:R-:W-:Y:S01]  /*5360*/  HMMA.16816.F32 R24, R48, R8, R24 ;  /* 0x000000083018723c */ /* 0x000fe20000001818 */
[----:B------:R-:W-:-:S02]  /*5370*/  FMUL.FTZ R36, R36, c[0x0][0x2ec] ;  /* 0x0000bb0024247a20 */ /* 0x000fc40000410000 */
[----:B------:R-:W-:Y:S01]  /*5380*/  FMUL.FTZ R37, R37, c[0x0][0x2ec] ;  /* 0x0000bb0025257a20 */ /* 0x000fe20000410000 */
[----:B------:R5:W-:Y:S01]  /*5390*/  MUFU.TANH R176, R43 ;  /* 0x0000002b00b07308 */ /* 0x000be20000002400 */
[----:B------:R-:W-:Y:S02]  /*53a0*/  FMUL.FTZ R38, R38, c[0x0][0x2ec] ;  /* 0x0000bb0026267a20 */ /* 0x000fe40000410000 */
[----:B------:R-:W-:Y:S01]  /*53b0*/  FMUL.FTZ R39, R39, c[0x0][0x2ec] ;  /* 0x0000bb0027277a20 */ /* 0x000fe20000410000 */
[----:B------:R-:W-:Y:S01]  /*53c0*/  HMMA.16816.F32 R144, R16, R66, R144 ;  /* 0x000000421090723c */ /* 0x000fe20000001890 */
[----:B------:R-:W-:Y:S03]  /*53d0*/  LDSM.16.M88.4 R64, [R197+0x5800] ;  /* 0x00580000c540783b */ /* 0x000fe60000000200 */
[----:B------:R-:W2:Y:S04]  /*53e0*/  MUFU.TANH R178, R36 ;  /* 0x0000002400b27308 */ /* 0x000ea80000002400 */
[----:B-1----:R-:W-:Y:S01]  /*53f0*/  HMMA.16816.F32 R44, R32, R20, R44 ;  /* 0x00000014202c723c */ /* 0x002fe2000000182c */
[----:B------:R-:W-:-:S02]  /*5400*/  FMUL.FTZ R140, R140, c[0x0][0x2ec] ;  /* 0x0000bb008c8c7a20 */ /* 0x000fc40000410000 */
[----:B------:R-:W-:Y:S01]  /*5410*/  FMUL.FTZ R141, R141, c[0x0][0x2ec] ;  /* 0x0000bb008d8d7a20 */ /* 0x000fe20000410000 */
[----:B-----5:R-:W1:Y:S01]  /*5420*/  LDSM.16.M88.4 R40, [R184+0x1000] ;  /* 0x00100000b828783b */ /* 0x020e620000000200 */
[----:B------:R-:W-:Y:S01]  /*5430*/  MUFU.TANH R183, R37 ;  /* 0x0000002500b77308 */ /* 0x000fe20000002400 */
[----:B------:R-:W-:Y:S02]  /*5440*/  FMUL.FTZ R142, R142, c[0x0][0x2ec] ;  /* 0x0000bb008e8e7a20 */ /* 0x000fe40000410000 */
[----:B------:R-:W-:Y:S01]  /*5450*/  FMUL.FTZ R143, R143, c[0x0][0x2ec] ;  /* 0x0000bb008f8f7a20 */ /* 0x000fe20000410000 */
[----:B------:R-:W-:Y:S04]  /*5460*/  HMMA.16816.F32 R24, R28, R20, R24 ;  /* 0x000000141c18723c */ /* 0x000fe80000001818 */
[----:B------:R-:W5:Y:S03]  /*5470*/  MUFU.TANH R180, R38 ;  /* 0x0000002600b47308 */ /* 0x000f660000002400 */
[----:B------:R-:W-:-:S02]  /*5480*/  FMUL.FTZ R144, R144, c[0x0][0x2ec] ;  /* 0x0000bb0090907a20 */ /* 0x000fc40000410000 */
[----:B------:R-:W-:Y:S02]  /*5490*/  FMUL.FTZ R145, R145, c[0x0][0x2ec] ;  /* 0x0000bb0091917a20 */ /* 0x000fe40000410000 */
[----:B------:R-:W-:Y:S01]  /*54a0*/  FMUL.FTZ R146, R146, c[0x0][0x2ec] ;  /* 0x0000bb0092927a20 */ /* 0x000fe20000410000 */
[----:B------:R2:W-:Y:S01]  /*54b0*/  MUFU.TANH R182, R39 ;  /* 0x0000002700b67308 */ /* 0x0005e20000002400 */
[----:B------:R-:W-:-:S07]  /*54c0*/  FMUL.FTZ R147, R147, c[0x0][0x2ec] ;  /* 0x0000bb0093937a20 */ /* 0x000fce0000410000 */
[----:B------:R-:W-:Y:S01]  /*54d0*/  MUFU.TANH R226, R140 ;  /* 0x0000008c00e27308 */ /* 0x000fe20000002400 */
[-C--:B--2---:R-:W-:Y:S07]  /*54e0*/  HMMA.16816.F32 R36, R60, R6.reuse, RZ ;  /* 0x000000063c24723c */ /* 0x084fee00000018ff */
[----:B------:R-:W-:Y:S01]  /*54f0*/  MUFU.TANH R225, R141 ;  /* 0x0000008d00e17308 */ /* 0x000fe20000002400 */
[----:B------:R-:W-:Y:S07]  /*5500*/  HMMA.16816.F32 R4, R56, R6, RZ ;  /* 0x000000063804723c */ /* 0x000fee00000018ff */
[----:B------:R-:W-:Y:S01]  /*5510*/  MUFU.TANH R232, R142 ;  /* 0x0000008e00e87308 */ /* 0x000fe20000002400 */
[----:B-1----:R-:W-:Y:S07]  /*5520*/  HMMA.16816.F32 R44, R16, R40, R44 ;  /* 0x00000028102c723c */ /* 0x002fee000000182c */
[----:B------:R1:W-:Y:S01]  /*5530*/  MUFU.TANH R231, R143 ;  /* 0x0000008f00e77308 */ /* 0x0003e20000002400 */
[-C--:B------:R-:W-:Y:S07]  /*5540*/  HMMA.16816.F32 R36, R52, R10.reuse, R36 ;  /* 0x0000000a3424723c */ /* 0x080fee0000001824 */
[----:B------:R-:W-:Y:S01]  /*5550*/  MUFU.TANH R223, R144 ;  /* 0x0000009000df7308 */ /* 0x000fe20000002400 */
[----:B------:R-:W-:Y:S01]  /*5560*/  HMMA.16816.F32 R4, R48, R10, R4 ;  /* 0x0000000a3004723c */ /* 0x000fe20000001804 */
[----:B-1----:R-:W1:Y:S06]  /*5570*/  LDSM.16.M88.4 R140, [R191+0x5800] ;  /* 0x00580000bf8c783b */ /* 0x002e6c0000000200 */
[----:B------:R-:W-:Y:S01]  /*5580*/  MUFU.TANH R179, R145 ;  /* 0x0000009100b37308 */ /* 0x000fe20000002400 */
[----:B------:R-:W-:Y:S01]  /*5590*/  HMMA.16816.F32 R8, R56, R64, RZ ;  /* 0x000000403808723c */ /* 0x000fe200000018ff */
[----:B------:R-:W-:-:S06]  /*55a0*/  FMUL.FTZ R46, R46, c[0x0][0x2ec] ;  /* 0x0000bb002e2e7a20 */ /* 0x000fcc0000410000 */
[----:B------:R-:W2:Y:S01]  /*55b0*/  MUFU.TANH R222, R146 ;  /* 0x0000009200de7308 */ /* 0x000ea20000002400 */
[----:B------:R-:W-:Y:S01]  /*55c0*/  FMUL.FTZ R47, R47, c[0x0][0x2ec] ;  /* 0x0000bb002f2f7a20 */ /* 0x000fe20000410000 */
[----:B------:R-:W-:Y:S06]  /*55d0*/  HMMA.16816.F32 R24, R12, R40, R24 ;  /* 0x000000280c18723c */ /* 0x000fec0000001818 */
[----:B------:R2:W1:Y:S01]  /*55e0*/  MUFU.TANH R181, R147 ;  /* 0x0000009300b57308 */ /* 0x0004620000002400 */
[----:B------:R-:W-:Y:S01]  /*55f0*/  FMUL.FTZ R41, R44, c[0x0][0x2ec] ;  /* 0x0000bb002c297a20 */ /* 0x000fe20000410000 */
[----:B------:R-:W-:Y:S01]  /*5600*/  HMMA.16816.F32 R56, R56, R66, RZ ;  /* 0x000000423838723c */ /* 0x000fe200000018ff */
[----:B------:R-:W-:-:S05]  /*5610*/  FMUL.FTZ R40, R45, c[0x0][0x2ec] ;  /* 0x0000bb002d287a20 */ /* 0x000fca0000410000 */
[----:B------:R-:W-:Y:S02]  /*5620*/  MUFU.TANH R233, R46 ;  /* 0x0000002e00e97308 */ /* 0x000fe40000002400 */
[----:B------:R-:W-:Y:S06]  /*5630*/  HMMA.16816.F32 R36, R32, R22, R36 ;  /* 0x000000162024723c */ /* 0x000fec0000001824 */
[----:B------:R-:W1:Y:S02]  /*5640*/  MUFU.TANH R41, R41 ;  /* 0x0000002900297308 */ /* 0x000e640000002400 */
[----:B--2---:R-:W-:Y:S01]  /*5650*/  HMMA.16816.F32 R144, R60, R64, RZ ;  /* 0x000000403c90723c */ /* 0x004fe200000018ff */
[----:B------:R-:W-:-:S05]  /*5660*/  FMUL.FTZ R24, R24, c[0x0][0x2ec] ;  /* 0x0000bb0018187a20 */ /* 0x000fca0000410000 */
[----:B------:R2:W-:Y:S01]  /*5670*/  MUFU.TANH R65, R47 ;  /* 0x0000002f00417308 */ /* 0x0005e20000002400 */
[----:B------:R-:W-:Y:S02]  /*5680*/  FMUL.FTZ R25, R25, c[0x0][0x2ec] ;  /* 0x0000bb0019197a20 */ /* 0x000fe40000410000 */
[----:B------:R-:W-:Y:S02]  /*5690*/  FMUL.FTZ R26, R26, c[0x0][0x2ec] ;  /* 0x0000bb001a1a7a20 */ /* 0x000fe40000410000 */
[----:B------:R-:W-:Y:S01]  /*56a0*/  FMUL.FTZ R27, R27, c[0x0][0x2ec] ;  /* 0x0000bb001b1b7a20 */ /* 0x000fe20000410000 */
[----:B------:R-:W-:Y:S02]  /*56b0*/  HMMA.16816.F32 R60, R60, R66, RZ ;  /* 0x000000423c3c723c */ /* 0x000fe400000018ff */
[----:B------:R3:W-:Y:S06]  /*56c0*/  MUFU.TANH R66, R24 ;  /* 0x0000001800427308 */ /* 0x0007ec0000002400 */
[----:B------:R-:W-:Y:S01]  /*56d0*/  HMMA.16816.F32 R4, R28, R22, R4 ;  /* 0x000000161c04723c */ /* 0x000fe20000001804 */
[----:B--2---:R-:W2:Y:S01]  /*56e0*/  LDSM.16.M88.4 R44, [R185] ;  /* 0x00000000b92c783b */ /* 0x004ea20000000200 */
[----:B------:R2:W-:Y:S06]  /*56f0*/  MUFU.TANH R234, R25 ;  /* 0x0000001900ea7308 */ /* 0x0005ec0000002400 */
[----:B-1----:R-:W-:Y:S01]  /*5700*/  HMMA.16816.F32 R20, R48, R140, R8 ;  /* 0x0000008c3014723c */ /* 0x002fe20000001808 */
[----:B------:R-:W1:Y:S01]  /*5710*/  LDSM.16.M88.4 R8, [R184+0x1800] ;  /* 0x00180000b808783b */ /* 0x000e620000000200 */
[----:B------:R-:W-:-:S04]  /*5720*/  DEPBAR.LE SB0, 0x0 ;  /* 0x000080000000791a */ /* 0x000fc80000000000 */
[----:B------:R-:W1:Y:S02]  /*5730*/  MUFU.TANH R235, R26 ;  /* 0x0000001a00eb7308 */ /* 0x000e640000002400 */
[C---:B------:R-:W-:Y:S06]  /*5740*/  HMMA.16816.F32 R144, R52.reuse, R140, R144 ;  /* 0x0000008c3490723c */ /* 0x040fec0000001890 */
[----:B------:R-:W-:Y:S02]  /*5750*/  MUFU.TANH R236, R27 ;  /* 0x0000001b00ec7308 */ /* 0x000fe40000002400 */
[-C--:B------:R-:W-:Y:S06]  /*5760*/  HMMA.16816.F32 R60, R52, R142.reuse, R60 ;  /* 0x0000008e343c723c */ /* 0x080fec000000183c */
[----:B------:R-:W-:Y:S02]  /*5770*/  MUFU.TANH R40, R40 ;  /* 0x0000002800287308 */ /* 0x000fe40000002400 */
[----:B------:R-:W-:Y:S08]  /*5780*/  HMMA.16816.F32 R56, R48, R142, R56 ;  /* 0x0000008e3038723c */ /* 0x000ff00000001838 */
[----:B------:R-:W-:Y:S08]  /*5790*/  HMMA.16816.F32 R36, R16, R42, R36 ;  /* 0x0000002a1024723c */ /* 0x000ff00000001824 */
[-C--:B--2---:R-:W-:Y:S08]  /*57a0*/  HMMA.16816.F32 R20, R28, R44.reuse, R20 ;  /* 0x0000002c1c14723c */ /* 0x084ff00000001814 */
[C---:B------:R-:W-:Y:S08]  /*57b0*/  HMMA.16816.F32 R144, R32.reuse, R44, R144 ;  /* 0x0000002c2090723c */ /* 0x040ff00000001890 */
[----:B------:R-:W-:Y:S01]  /*57c0*/  HMMA.16816.F32 R60, R32, R46, R60 ;  /* 0x0000002e203c723c */ /* 0x000fe2000000183c */
[----:B------:R-:W-:-:S02]  /*57d0*/  FMUL.FTZ R140, R36, c[0x0][0x2ec] ;  /* 0x0000bb00248c7a20 */ /* 0x000fc40000410000 */
[----:B------:R-:W-:Y:S02]  /*57e0*/  IMAD R36, R0, 0x40, R165 ;  /* 0x0000004000247824 */ /* 0x000fe400078e02a5 */
[----:B------:R-:W-:Y:S02]  /*57f0*/  FMUL.FTZ R38, R38, c[0x0][0x2ec] ;  /* 0x0000bb0026267a20 */ /* 0x000fe40000410000 */
[----:B------:R-:W-:Y:S01]  /*5800*/  FMUL.FTZ R39, R39, c[0x0][0x2ec] ;  /* 0x0000bb0027277a20 */ /* 0x000fe20000410000 */
[----:B------:R-:W-:Y:S01]  /*5810*/  HMMA.16816.F32 R4, R12, R42, R4 ;  /* 0x0000002a0c04723c */ /* 0x000fe20000001804 */
[C---:B---3--:R-:W-:Y:S01]  /*5820*/  IADD3 R24, R36.reuse, 0x1, RZ ;  /* 0x0000000124187810 */ /* 0x048fe20007ffe0ff */
[----:B------:R2:W-:Y:S01]  /*5830*/  MUFU.TANH R141, R38 ;  /* 0x00000026008d7308 */ /* 0x0005e20000002400 */
[----:B------:R-:W-:Y:S01]  /*5840*/  IADD3 R25, R36, 0x8, RZ ;  /* 0x0000000824197810 */ /* 0x000fe20007ffe0ff */
[----:B------:R-:W-:Y:S01]  /*5850*/  FMUL.FTZ R37, R37, c[0x0][0x2ec] ;  /* 0x0000bb0025257a20 */ /* 0x000fe20000410000 */
[----:B------:R-:W-:-:S02]  /*5860*/  ISETP.GE.AND P1, PT, R24, R164, PT ;  /* 0x000000a41800720c */ /* 0x000fc40003f26270 */
[CC--:B------:R-:W-:Y:S01]  /*5870*/  ISETP.GE.AND P0, PT, R24.reuse, R163.reuse, PT ;  /* 0x000000a31800720c */ /* 0x0c0fe20003f06270 */
[----:B------:R-:W-:Y:S01]  /*5880*/  HMMA.16816.F32 R56, R28, R46, R56 ;  /* 0x0000002e1c38723c */ /* 0x000fe20000001838 */
[C---:B------:R-:W-:Y:S01]  /*5890*/  ISETP.GE.AND P6, PT, R25.reuse, R164, PT ;  /* 0x000000a41900720c */ /* 0x040fe20003fc6270 */
[----:B------:R-:W-:Y:S01]  /*58a0*/  MUFU.TANH R43, R37 ;  /* 0x00000025002b7308 */ /* 0x000fe20000002400 */
[C---:B------:R-:W-:Y:S02]  /*58b0*/  ISETP.GE.AND P5, PT, R25.reuse, R163, PT ;  /* 0x000000a31900720c */ /* 0x040fe40003fa6270 */
[-C--:B------:R-:W-:Y:S02]  /*58c0*/  ISETP.GE.AND P3, PT, R25, R162.reuse, PT ;  /* 0x000000a21900720c */ /* 0x080fe40003f66270 */
[----:B------:R-:W-:Y:S01]  /*58d0*/  ISETP.GE.AND P4, PT, R24, R162, PT ;  /* 0x000000a21800720c */ /* 0x000fe20003f86270 */
[----:B-1----:R-:W-:Y:S01]  /*58e0*/  HMMA.16816.F32 R20, R12, R8, R20 ;  /* 0x000000080c14723c */ /* 0x002fe20000001814 */
[----:B----4-:R-:W-:Y:S01]  /*58f0*/  FSEL R45, R138, -INF , !P0 ;  /* 0xff8000008a2d7808 */ /* 0x010fe20004000000 */
[----:B------:R-:W1:Y:S01]  /*5900*/  MUFU.TANH R140, R140 ;  /* 0x0000008c008c7308 */ /* 0x000e620000002400 */
[----:B--2---:R-:W-:Y:S01]  /*5910*/  FSEL R38, R137, -INF , !P1 ;  /* 0xff80000089267808 */ /* 0x004fe20004800000 */
[----:B------:R-:W-:Y:S01]  /*5920*/  IMAD.MOV.U32 R28, RZ, RZ, R0 ;  /* 0x000000ffff1c7224 */ /* 0x000fe200078e0000 */
[----:B------:R-:W-:-:S02]  /*5930*/  ISETP.GE.AND P1, PT, R25, R161, PT ;  /* 0x000000a11900720c */ /* 0x000fc40003f26270 */
[----:B------:R-:W-:Y:S01]  /*5940*/  IADD3 R25, R36, 0x9, RZ ;  /* 0x0000000924197810 */ /* 0x000fe20007ffe0ff */
[C---:B------:R-:W-:Y:S01]  /*5950*/  HMMA.16816.F32 R144, R16.reuse, R8, R144 ;  /* 0x000000081090723c */ /* 0x040fe20000001890 */
[----:B------:R-:W-:Y:S01]  /*5960*/  ISETP.GE.AND P2, PT, R24, R161, PT ;  /* 0x000000a11800720c */ /* 0x000fe20003f46270 */
[----:B------:R2:W-:Y:S01]  /*5970*/  MUFU.TANH R138, R39 ;  /* 0x00000027008a7308 */ /* 0x0005e20000002400 */
[----:B------:R-:W-:Y:S01]  /*5980*/  ISETP.GE.AND P0, PT, R25, R164, PT ;  /* 0x000000a41900720c */ /* 0x000fe20003f06270 */
[----:B------:R-:W-:Y:S01]  /*5990*/  FMUL.FTZ R44, R4, c[0x0][0x2ec] ;  /* 0x0000bb00042c7a20 */ /* 0x000fe20000410000 */
[----:B------:R-:W-:Y:S01]  /*59a0*/  IADD3 R24, R36, 0x10, RZ ;  /* 0x0000001024187810 */ /* 0x000fe20007ffe0ff */
[----:B------:R-:W-:Y:S01]  /*59b0*/  FMUL.FTZ R6, R6, c[0x0][0x2ec] ;  /* 0x0000bb0006067a20 */ /* 0x000fe20000410000 */
[----:B------:R-:W-:Y:S01]  /*59c0*/  FSEL R42, R148, -INF , !P4 ;  /* 0xff800000942a7808 */ /* 0x000fe20006000000 */
[----:B------:R-:W-:Y:S01]  /*59d0*/  HMMA.16816.F32 R60, R16, R10, R60 ;  /* 0x0000000a103c723c */ /* 0x000fe2000000183c */
[----:B------:R-:W-:Y:S01]  /*59e0*/  FMUL.FTZ R148, R5, c[0x0][0x2ec] ;  /* 0x0000bb0005947a20 */ /* 0x000fe20000410000 */
[----:B------:R-:W-:Y:S01]  /*59f0*/  FSEL R224, R169, -INF , !P5 ;  /* 0xff800000a9e07808 */ /* 0x000fe20006800000 */
[----:B------:R-:W3:Y:S01]  /*5a00*/  MUFU.TANH R44, R44 ;  /* 0x0000002c002c7308 */ /* 0x000ee20000002400 */
[----:B------:R-:W-:Y:S01]  /*5a10*/  FSEL R237, R170, -INF , !P3 ;  /* 0xff800000aaed7808 */ /* 0x000fe20005800000 */
[----:B------:R-:W-:Y:S01]  /*5a20*/  FMUL.FTZ R170, R7, c[0x0][0x2ec] ;  /* 0x0000bb0007aa7a20 */ /* 0x000fe20000410000 */
[----:B------:R-:W-:-:S02]  /*5a30*/  FSEL R5, R173, -INF , !P1 ;  /* 0xff800000ad057808 */ /* 0x000fc40004800000 */
[----:B------:R-:W-:Y:S01]  /*5a40*/  HMMA.16816.F32 R56, R12, R10, R56 ;  /* 0x0000000a0c38723c */ /* 0x000fe20000001838 */
[-C--:B------:R-:W-:Y:S01]  /*5a50*/  ISETP.GE.AND P4, PT, R25, R163.reuse, PT ;  /* 0x000000a31900720c */ /* 0x080fe20003f86270 */
[----:B------:R-:W-:Y:S01]  /*5a60*/  FMUL.FTZ R16, R21, c[0x0][0x2ec] ;  /* 0x0000bb0015107a20 */ /* 0x000fe20000410000 */
[----:B--2---:R-:W-:Y:S01]  /*5a70*/  FSEL R39, R166, -INF , !P0 ;  /* 0xff800000a6277808 */ /* 0x004fe20004000000 */
[----:B------:R2:W-:Y:S01]  /*5a80*/  MUFU.TANH R173, R6 ;  /* 0x0000000600ad7308 */ /* 0x0005e20000002400 */
[----:B------:R-:W-:Y:S01]  /*5a90*/  ISETP.GE.AND P5, PT, R24, R164, PT ;  /* 0x000000a41800720c */ /* 0x000fe20003fa6270 */
[----:B------:R-:W-:Y:S01]  /*5aa0*/  FMUL.FTZ R32, R20, c[0x0][0x2ec] ;  /* 0x0000bb0014207a20 */ /* 0x000fe20000410000 */
[----:B------:R-:W-:Y:S01]  /*5ab0*/  ISETP.GE.AND P3, PT, R24, R163, PT ;  /* 0x000000a31800720c */ /* 0x000fe20003f66270 */
[----:B------:R-:W-:Y:S01]  /*5ac0*/  FMUL.FTZ R144, R144, c[0x0][0x2ec] ;  /* 0x0000bb0090907a20 */ /* 0x000fe20000410000 */
[-C--:B------:R-:W-:Y:S01]  /*5ad0*/  ISETP.GE.AND P1, PT, R24, R162.reuse, PT ;  /* 0x000000a21800720c */ /* 0x080fe20003f26270 */
[----:B------:R-:W-:Y:S01]  /*5ae0*/  FMUL.FTZ R146, R146, c[0x0][0x2ec] ;  /* 0x0000bb0092927a20 */ /* 0x000fe20000410000 */
[-C--:B------:R-:W-:Y:S01]  /*5af0*/  ISETP.GE.AND P0, PT, R24, R161.reuse, PT ;  /* 0x000000a11800720c */ /* 0x080fe20003f06270 */
[----:B------:R-:W4:Y:S01]  /*5b00*/  MUFU.TANH R170, R170 ;  /* 0x000000aa00aa7308 */ /* 0x000f220000002400 */
[----:B------:R-:W-:Y:S01]  /*5b10*/  FSEL R37, R151, -INF , !P2 ;  /* 0xff80000097257808 */ /* 0x000fe20005000000 */
[----:B------:R-:W-:Y:S01]  /*5b20*/  FMUL.FTZ R8, R145, c[0x0][0x2ec] ;  /* 0x0000bb0091087a20 */ /* 0x000fe20000410000 */
[----:B------:R-:W-:Y:S01]  /*5b30*/  FSEL R4, R167, -INF , !P6 ;  /* 0xff800000a7047808 */ /* 0x000fe20007000000 */
[----:B------:R-:W-:Y:S01]  /*5b40*/  FMUL.FTZ R61, R61, c[0x0][0x2ec] ;  /* 0x0000bb003d3d7a20 */ /* 0x000fe20000410000 */
[----:B------:R-:W-:Y:S01]  /*5b50*/  IADD3 R24, R36, 0x11, RZ ;  /* 0x0000001124187810 */ /* 0x000fe20007ffe0ff */
[----:B------:R-:W-:Y:S01]  /*5b60*/  FMUL.FTZ R49, R147, c[0x0][0x2ec] ;  /* 0x0000bb0093317a20 */ /* 0x000fe20000410000 */
[C---:B------:R-:W-:Y:S01]  /*5b70*/  ISETP.GE.AND P2, PT, R25.reuse, R162, PT ;  /* 0x000000a21900720c */ /* 0x040fe20003f46270 */
[----:B------:R-:W1:Y:S01]  /*5b80*/  MUFU.TANH R16, R16 ;  /* 0x0000001000107308 */ /* 0x000e620000002400 */
[----:B------:R-:W-:Y:S01]  /*5b90*/  ISETP.GE.AND P6, PT, R25, R161, PT ;  /* 0x000000a11900720c */ /* 0x000fe20003fc6270 */
[----:B------:R-:W-:Y:S01]  /*5ba0*/  FMUL.FTZ R19, R22, c[0x0][0x2ec] ;  /* 0x0000bb0016137a20 */ /* 0x000fe20000410000 */
[----:B------:R-:W-:Y:S01]  /*5bb0*/  FSEL R52, R168, -INF , !P4 ;  /* 0xff800000a8347808 */ /* 0x000fe20006000000 */
[----:B------:R-:W-:Y:S01]  /*5bc0*/  FMUL.FTZ R56, R56, c[0x0][0x2ec] ;  /* 0x0000bb0038387a20 */ /* 0x000fe20000410000 */
[----:B------:R-:W-:Y:S01]  /*5bd0*/  IADD3 R25, R36, 0x18, RZ ;  /* 0x0000001824197810 */ /* 0x000fe20007ffe0ff */
[----:B------:R-:W-:Y:S01]  /*5be0*/  FMUL.FTZ R23, R23, c[0x0][0x2ec] ;  /* 0x0000bb0017177a20 */ /* 0x000fe20000410000 */
[----:B------:R-:W-:Y:S01]  /*5bf0*/  ISETP.GE.AND P4, PT, R24, R164, PT ;  /* 0x000000a41800720c */ /* 0x000fe20003f86270 */
[----:B------:R-:W1:Y:S01]  /*5c00*/  MUFU.TANH R148, R148 ;  /* 0x0000009400947308 */ /* 0x000e620000002400 */
[----:B------:R-:W-:Y:S01]  /*5c10*/  FSEL R7, R171, -INF , !P2 ;  /* 0xff800000ab077808 */ /* 0x000fe20005000000 */
[----:B------:R-:W-:Y:S01]  /*5c20*/  FMUL.FTZ R60, R60, c[0x0][0x2ec] ;  /* 0x0000bb003c3c7a20 */ /* 0x000fe20000410000 */
[----:B--2---:R-:W-:Y:S01]  /*5c30*/  FSEL R6, R172, -INF , !P6 ;  /* 0xff800000ac067808 */ /* 0x004fe20007000000 */
[----:B------:R-:W-:Y:S01]  /*5c40*/  FMUL.FTZ R53, R59, c[0x0][0x2ec] ;  /* 0x0000bb003b357a20 */ /* 0x000fe20000410000 */
[----:B------:R-:W-:-:S02]  /*5c50*/  FSEL R64, R175, -INF , !P5 ;  /* 0xff800000af407808 */ /* 0x000fc40006800000 */
[C---:B------:R-:W-:Y:S01]  /*5c60*/  ISETP.GE.AND P2, PT, R24.reuse, R163, PT ;  /* 0x000000a31800720c */ /* 0x040fe20003f46270 */
[----:B------:R-:W2:Y:S01]  /*5c70*/  MUFU.TANH R166, R144 ;  /* 0x0000009000a67308 */ /* 0x000ea20000002400 */
[C---:B------:R-:W-:Y:S02]  /*5c80*/  ISETP.GE.AND P6, PT, R24.reuse, R162, PT ;  /* 0x000000a21800720c */ /* 0x040fe40003fc6270 */
[----:B------:R-:W-:Y:S02]  /*5c90*/  ISETP.GE.AND P5, PT, R24, R161, PT ;  /* 0x000000a11800720c */ /* 0x000fe40003fa6270 */
[----:B------:R-:W-:Y:S02]  /*5ca0*/  FSEL R67, R178, -INF , !P1 ;  /* 0xff800000b2437808 */ /* 0x000fe40004800000 */
[----:B------:R-:W-:Y:S01]  /*5cb0*/  FSEL R24, R177, -INF , !P3 ;  /* 0xff800000b1187808 */ /* 0x000fe20005800000 */
[----:B------:R-:W-:Y:S01]  /*5cc0*/  MUFU.TANH R10, R61 ;  /* 0x0000003d000a7308 */ /* 0x000fe20000002400 */
[----:B------:R-:W-:-:S02]  /*5cd0*/  ISETP.GE.AND P1, PT, R25, R163, PT ;  /* 0x000000a31900720c */ /* 0x000fc40003f26270 */
[----:B-----5:R-:W-:Y:S02]  /*5ce0*/  FSEL R175, R180, -INF , !P0 ;  /* 0xff800000b4af7808 */ /* 0x020fe40004000000 */
[----:B------:R-:W-:Y:S02]  /*5cf0*/  IADD3 R9, R36, 0x19, RZ ;  /* 0x0000001924097810 */ /* 0x000fe40007ffe0ff */
[C---:B------:R-:W-:Y:S01]  /*5d00*/  ISETP.GE.AND P3, PT, R25.reuse, R164, PT ;  /* 0x000000a41900720c */ /* 0x040fe20003f66270 */
[----:B------:R5:W-:Y:S01]  /*5d10*/  MUFU.TANH R61, R56 ;  /* 0x00000038003d7308 */ /* 0x000be20000002400 */
[C---:B------:R-:W-:Y:S02]  /*5d20*/  ISETP.GE.AND P0, PT, R25.reuse, R162, PT ;  /* 0x000000a21900720c */ /* 0x040fe40003f06270 */
[----:B------:R-:W-:Y:S02]  /*5d30*/  FSEL R167, R174, -INF , !P4 ;  /* 0xff800000aea77808 */ /* 0x000fe40006000000 */
[----:B------:R-:W-:-:S02]  /*5d40*/  ISETP.GE.AND P4, PT, R25, R161, PT ;  /* 0x000000a11900720c */ /* 0x000fc40003f86270 */
[----:B------:R-:W-:Y:S01]  /*5d50*/  IADD3 R27, R36, 0x20, RZ ;  /* 0x00000020241b7810 */ /* 0x000fe20007ffe0ff */
[----:B------:R-:W-:Y:S01]  /*5d60*/  MUFU.TANH R8, R8 ;  /* 0x0000000800087308 */ /* 0x000fe20000002400 */
[----:B------:R-:W-:Y:S02]  /*5d70*/  FSEL R25, R176, -INF , !P2 ;  /* 0xff800000b0197808 */ /* 0x000fe40005000000 */
[----:B------:R-:W-:Y:S02]  /*5d80*/  ISETP.GE.AND P2, PT, R9, R164, PT ;  /* 0x000000a40900720c */ /* 0x000fe40003f46270 */
[----:B------:R-:W-:Y:S02]  /*5d90*/  FSEL R26, R222, -INF , !P1 ;  /* 0xff800000de1a7808 */ /* 0x000fe40004800000 */
[----:B------:R-:W-:Y:S01]  /*5da0*/  FSEL R183, R183, -INF , !P6 ;  /* 0xff800000b7b77808 */ /* 0x000fe20007000000 */
[----:B-----5:R-:W-:Y:S01]  /*5db0*/  FMUL.FTZ R56, R58, c[0x0][0x2ec] ;  /* 0x0000bb003a387a20 */ /* 0x020fe20000410000 */
[----:B------:R-:W-:Y:S01]  /*5dc0*/  FSEL R182, R182, -INF , !P5 ;  /* 0xff800000b6b67808 */ /* 0x000fe20006800000 */
[----:B------:R-:W-:Y:S01]  /*5dd0*/  MUFU.TANH R49, R49 ;  /* 0x0000003100317308 */ /* 0x000fe20000002400 */
[----:B------:R-:W-:Y:S01]  /*5de0*/  FSEL R172, R223, -INF , !P3 ;  /* 0xff800000dfac7808 */ /* 0x000fe20005800000 */
[----:B------:R-:W-:Y:S01]  /*5df0*/  FMUL.FTZ R58, R57, c[0x0][0x2ec] ;  /* 0x0000bb00393a7a20 */ /* 0x000fe20000410000 */
[----:B------:R-:W-:-:S02]  /*5e00*/  FSEL R222, R226, -INF , !P0 ;  /* 0xff800000e2de7808 */ /* 0x000fc40004000000 */
[C---:B------:R-:W-:Y:S02]  /*5e10*/  ISETP.GE.AND P6, PT, R9.reuse, R163, PT ;  /* 0x000000a30900720c */ /* 0x040fe40003fc6270 */
[C---:B------:R-:W-:Y:S01]  /*5e20*/  ISETP.GE.AND P5, PT, R9.reuse, R162, PT ;  /* 0x000000a20900720c */ /* 0x040fe20003fa6270 */
[----:B------:R-:W-:Y:S01]  /*5e30*/  MUFU.TANH R17, R32 ;  /* 0x0000002000117308 */ /* 0x000fe20000002400 */
[----:B------:R-:W-:Y:S02]  /*5e40*/  ISETP.GE.AND P3, PT, R9, R161, PT ;  /* 0x000000a10900720c */ /* 0x000fe40003f66270 */
[C---:B------:R-:W-:Y:S02]  /*5e50*/  ISETP.GE.AND P1, PT, R27.reuse, R164, PT ;  /* 0x000000a41b00720c */ /* 0x040fe40003f26270 */
[----:B------:R-:W-:Y:S02]  /*5e60*/  ISETP.GE.AND P0, PT, R27, R163, PT ;  /* 0x000000a31b00720c */ /* 0x000fe40003f06270 */
[C---:B------:R-:W-:Y:S01]  /*5e70*/  IADD3 R20, R36.reuse, 0x21, RZ ;  /* 0x0000002124147810 */ /* 0x040fe20007ffe0ff */
[----:B------:R-:W5:Y:S01]  /*5e80*/  MUFU.TANH R9, R146 ;  /* 0x0000009200097308 */ /* 0x000f620000002400 */
[----:B------:R-:W-:-:S02]  /*5e90*/  IADD3 R18, R36, 0x28, RZ ;  /* 0x0000002824127810 */ /* 0x000fc40007ffe0ff */
[----:B------:R-:W-:Y:S02]  /*5ea0*/  FSEL R142, R232, -INF , !P4 ;  /* 0xff800000e88e7808 */ /* 0x000fe40006000000 */
[----:B------:R-:W-:Y:S02]  /*5eb0*/  FSEL R169, R179, -INF , !P2 ;  /* 0xff800000b3a97808 */ /* 0x000fe40005000000 */
[C---:B------:R-:W-:Y:S01]  /*5ec0*/  ISETP.GE.AND P4, PT, R27.reuse, R162, PT ;  /* 0x000000a21b00720c */ /* 0x040fe20003f86270 */
[----:B------:R-:W1:Y:S01]  /*5ed0*/  MUFU.TANH R19, R19 ;  /* 0x0000001300137308 */ /* 0x000e620000002400 */
[----:B------:R-:W-:Y:S02]  /*5ee0*/  ISETP.GE.AND P2, PT, R27, R161, PT ;  /* 0x000000a11b00720c */ /* 0x000fe40003f46270 */
[----:B------:R-:W-:Y:S02]  /*5ef0*/  FSEL R27, R181, -INF , !P6 ;  /* 0xff800000b51b7808 */ /* 0x000fe40007000000 */
[----:B------:R-:W-:-:S02]  /*5f00*/  FSEL R223, R225, -INF , !P5 ;  /* 0xff800000e1df7808 */ /* 0x000fc40006800000 */
[----:B------:R-:W-:Y:S01]  /*5f10*/  FSEL R143, R231, -INF , !P3 ;  /* 0xff800000e78f7808 */ /* 0x000fe20005800000 */
[----:B------:R1:W-:Y:S01]  /*5f20*/  MUFU.TANH R147, R60 ;  /* 0x0000003c00937308 */ /* 0x0003e20000002400 */
[----:B------:R-:W-:Y:S02]  /*5f30*/  FSEL R174, R41, -INF , !P1 ;  /* 0xff80000029ae7808 */ /* 0x000fe40004800000 */
[----:B------:R-:W-:Y:S02]  /*5f40*/  FSEL R137, R233, -INF , !P0 ;  /* 0xff800000e9897808 */ /* 0x000fe40004000000 */
[C---:B------:R-:W-:Y:S02]  /*5f50*/  ISETP.GE.AND P6, PT, R20.reuse, R164, PT ;  /* 0x000000a41400720c */ /* 0x040fe40003fc6270 */
[C---:B------:R-:W-:Y:S01]  /*5f60*/  ISETP.GE.AND P5, PT, R20.reuse, R163, PT ;  /* 0x000000a31400720c */ /* 0x040fe20003fa6270 */
[----:B------:R-:W-:Y:S01]  /*5f70*/  MUFU.TANH R56, R56 ;  /* 0x0000003800387308 */ /* 0x000fe20000002400 */
[----:B------:R-:W-:-:S02]  /*5f80*/  ISETP.GE.AND P3, PT, R20, R162, PT ;  /* 0x000000a21400720c */ /* 0x000fc40003f66270 */
[----:B------:R-:W-:Y:S02]  /*5f90*/  ISETP.GE.AND P1, PT, R20, R161, PT ;  /* 0x000000a11400720c */ /* 0x000fe40003f26270 */
[----:B------:R-:W-:Y:S02]  /*5fa0*/  ISETP.GE.AND P0, PT, R18, R164, PT ;  /* 0x000000a41200720c */ /* 0x000fe40003f06270 */
[----:B------:R-:W-:Y:S01]  /*5fb0*/  IADD3 R20, R36, 0x29, RZ ;  /* 0x0000002924147810 */ /* 0x000fe20007ffe0ff */
[----:B------:R-:W-:Y:S01]  /*5fc0*/  MUFU.TANH R58, R58 ;  /* 0x0000003a003a7308 */ /* 0x000fe20000002400 */
[----:B------:R-:W-:Y:S02]  /*5fd0*/  FSEL R171, R235, -INF , !P2 ;  /* 0xff800000ebab7808 */ /* 0x000fe40005000000 */
[----:B------:R-:W-:Y:S02]  /*5fe0*/  ISETP.GE.AND P2, PT, R18, R162, PT ;  /* 0x000000a21200720c */ /* 0x000fe40003f46270 */
[----:B-1----:R-:W-:-:S02]  /*5ff0*/  FSEL R181, R140, -INF , !P0 ;  /* 0xff8000008cb57808 */ /* 0x002fc40004000000 */
[----:B------:R-:W-:Y:S01]  /*6000*/  ISETP.GE.AND P0, PT, R20, R161, PT ;  /* 0x000000a11400720c */ /* 0x000fe20003f06270 */
[----:B------:R-:W-:Y:S01]  /*6010*/  MUFU.TANH R53, R53 ;  /* 0x0000003500357308 */ /* 0x000fe20000002400 */
[----:B------:R-:W-:Y:S02]  /*6020*/  FSEL R177, R66, -INF , !P4 ;  /* 0xff80000042b17808 */ /* 0x000fe40006000000 */
[----:B------:R-:W-:Y:S02]  /*6030*/  IADD3 R12, R36, 0x31, RZ ;  /* 0x00000031240c7810 */ /* 0x000fe40007ffe0ff */
[----:B------:R-:W-:Y:S02]  /*6040*/  FSEL R178, R40, -INF , !P6 ;  /* 0xff80000028b27808 */ /* 0x000fe40007000000 */
[----:B------:R-:W-:Y:S02]  /*6050*/  FSEL R66, R65, -INF , !P5 ;  /* 0xff80000041427808 */ /* 0x000fe40006800000 */
[----:B---3--:R-:W-:Y:S01]  /*6060*/  FSEL R180, R44, -INF , !P2 ;  /* 0xff8000002cb47808 */ /* 0x008fe20005000000 */
[----:B------:R-:W-:Y:S01]  /*6070*/  FMUL.FTZ R44, R62, c[0x0][0x2ec] ;  /* 0x0000bb003e2c7a20 */ /* 0x000fe20000410000 */
[----:B------:R-:W-:-:S02]  /*6080*/  ISETP.GE.AND P4, PT, R18, R163, PT ;  /* 0x000000a31200720c */ /* 0x000fc40003f86270 */
[----:B------:R-:W-:Y:S02]  /*6090*/  ISETP.GE.AND P6, PT, R18, R161, PT ;  /* 0x000000a11200720c */ /* 0x000fe40003fc6270 */
[----:B------:R-:W-:Y:S01]  /*60a0*/  ISETP.GE.AND P5, PT, R20, R164, PT ;  /* 0x000000a41400720c */ /* 0x000fe20003fa6270 */
[----:B------:R-:W1:Y:S01]  /*60b0*/  MUFU.TANH R18, R23 ;  /* 0x0000001700127308 */ /* 0x000e620000002400 */
[----:B----4-:R-:W-:Y:S02]  /*60c0*/  FSEL R170, R170, -INF , !P0 ;  /* 0xff800000aaaa7808 */ /* 0x010fe40004000000 */
[----:B------:R-:W-:Y:S02]  /*60d0*/  FSEL R176, R234, -INF , !P3 ;  /* 0xff800000eab07808 */ /* 0x000fe40005800000 */
[----:B------:R-:W-:Y:S02]  /*60e0*/  FSEL R168, R236, -INF , !P1 ;  /* 0xff800000eca87808 */ /* 0x000fe40004800000 */
[----:B------:R-:W-:Y:S01]  /*60f0*/  ISETP.GE.AND P0, PT, R12, R162, PT ;  /* 0x000000a20c00720c */ /* 0x000fe20003f06270 */
[----:B------:R-:W3:Y:S01]  /*6100*/  MUFU.TANH R44, R44 ;  /* 0x0000002c002c7308 */ /* 0x000ee20000002400 */
[----:B------:R-:W-:Y:S01]  /*6110*/  BAR.SYNC.DEFER_BLOCKING 0x0 ;  /* 0x0000000000007b1d */ /* 0x000fe20000010000 */
[----:B------:R-:W-:-:S02]  /*6120*/  ISETP.GE.AND P3, PT, R20, R163, PT ;  /* 0x000000a31400720c */ /* 0x000fc40003f66270 */
[----:B------:R-:W-:Y:S02]  /*6130*/  ISETP.GE.AND P1, PT, R20, R162, PT ;  /* 0x000000a21400720c */ /* 0x000fe40003f26270 */
[----:B------:R-:W-:Y:S02]  /*6140*/  IADD3 R20, R36, 0x30, RZ ;  /* 0x0000003024147810 */ /* 0x000fe40007ffe0ff */
[----:B------:R-:W-:Y:S01]  /*6150*/  FSEL R151, R43, -INF , !P5 ;  /* 0xff8000002b977808 */ /* 0x000fe20006800000 */
[----:B------:R-:W-:Y:S01]  /*6160*/  FMUL.FTZ R43, R63, c[0x0][0x2ec] ;  /* 0x0000bb003f2b7a20 */ /* 0x000fe20000410000 */
[----:B------:R-:W-:Y:S02]  /*6170*/  FSEL R62, R16, -INF , !P0 ;  /* 0xff800000103e7808 */ /* 0x000fe40004000000 */
[----:B------:R-:W-:Y:S02]  /*6180*/  FSEL R141, R141, -INF , !P4 ;  /* 0xff8000008d8d7808 */ /* 0x000fe40006000000 */
[----:B------:R-:W-:Y:S01]  /*6190*/  ISETP.GE.AND P0, PT, R36, R163, PT ;  /* 0x000000a32400720c */ /* 0x000fe20003f06270 */
[----:B------:R-:W4:Y:S01]  /*61a0*/  MUFU.TANH R43, R43 ;  /* 0x0000002b002b7308 */ /* 0x000f220000002400 */
[----:B------:R-:W-:-:S02]  /*61b0*/  ISETP.GE.AND P4, PT, R20, R164, PT ;  /* 0x000000a41400720c */ /* 0x000fc40003f86270 */
[----:B------:R-:W-:Y:S02]  /*61c0*/  ISETP.GE.AND P2, PT, R20, R163, PT ;  /* 0x000000a31400720c */ /* 0x000fe40003f46270 */
[----:B------:R-:W-:Y:S02]  /*61d0*/  IADD3 R11, R36, 0x38, RZ ;  /* 0x00000038240b7810 */ /* 0x000fe40007ffe0ff */
[----:B------:R-:W-:Y:S02]  /*61e0*/  FSEL R48, R139, -INF , !P0 ;  /* 0xff8000008b307808 */ /* 0x000fe40004000000 */
[----:B------:R-:W-:Y:S02]  /*61f0*/  FSEL R173, R173, -INF , !P6 ;  /* 0xff800000adad7808 */ /* 0x000fe40007000000 */
[----:B------:R-:W-:Y:S02]  /*6200*/  FSEL R138, R138, -INF , !P3 ;  /* 0xff8000008a8a7808 */ /* 0x000fe40005800000 */
[----:B------:R-:W-:-:S02]  /*6210*/  FSEL R179, R148, -INF , !P1 ;  /* 0xff80000094b37808 */ /* 0x000fc40004800000 */
[----:B--2---:R-:W-:Y:S02]  /*6220*/  FSEL R166, R166, -INF , !P4 ;  /* 0xff800000a6a67808 */ /* 0x004fe40006000000 */
[----:B-----5:R-:W-:Y:S02]  /*6230*/  FSEL R47, R9, -INF , !P2 ;  /* 0xff800000092f7808 */ /* 0x020fe40005000000 */
[----:B------:R-:W-:Y:S02]  /*6240*/  ISETP.NE.AND P0, PT, R160, 0x2, PT ;  /* 0x00000002a000780c */ /* 0x000fe40003f05270 */
[C---:B------:R-:W-:Y:S02]  /*6250*/  ISETP.GE.AND P6, PT, R20.reuse, R162, PT ;  /* 0x000000a21400720c */ /* 0x040fe40003fc6270 */
[----:B------:R-:W-:Y:S02]  /*6260*/  ISETP.GE.AND P5, PT, R20, R161, PT ;  /* 0x000000a11400720c */ /* 0x000fe40003fa6270 */
[----:B------:R-:W-:-:S02]  /*6270*/  ISETP.GE.AND P3, PT, R12, R164, PT ;  /* 0x000000a40c00720c */ /* 0x000fc40003f66270 */
[C---:B------:R-:W-:Y:S02]  /*6280*/  ISETP.GE.AND P1, PT, R12.reuse, R163, PT ;  /* 0x000000a30c00720c */ /* 0x040fe40003f26270 */
[----:B------:R-:W-:Y:S02]  /*6290*/  ISETP.GE.AND P4, PT, R12, R161, PT ;  /* 0x000000a10c00720c */ /* 0x000fe40003f86270 */
[----:B------:R-:W-:Y:S02]  /*62a0*/  ISETP.GE.AND P2, PT, R11, R164, PT ;  /* 0x000000a40b00720c */ /* 0x000fe40003f46270 */
[----:B------:R-:W-:Y:S02]  /*62b0*/  FSEL R65, R17, -INF , !P6 ;  /* 0xff80000011417808 */ /* 0x000fe40007000000 */
[----:B------:R-:W-:Y:S02]  /*62c0*/  FSEL R60, R19, -INF , !P5 ;  /* 0xff800000133c7808 */ /* 0x000fe40006800000 */
[----:B------:R-:W-:-:S02]  /*62d0*/  FSEL R148, R8, -INF , !P3 ;  /* 0xff80000008947808 */ /* 0x000fc40005800000 */
[----:B------:R-:W-:Y:S02]  /*62e0*/  FSEL R49, R49, -INF , !P1 ;  /* 0xff80000031317808 */ /* 0x000fe40004800000 */
[----:B-1----:R-:W-:Y:S02]  /*62f0*/  FSEL R57, R18, -INF , !P4 ;  /* 0xff80000012397808 */ /* 0x002fe40006000000 */
[----:B------:R-:W-:Y:S02]  /*6300*/  FSEL R147, R147, -INF , !P2 ;  /* 0xff80000093937808 */ /* 0x000fe40005000000 */
[C---:B------:R-:W-:Y:S02]  /*6310*/  ISETP.GE.AND P6, PT, R11.reuse, R163, PT ;  /* 0x000000a30b00720c */ /* 0x040fe40003fc6270 */
[C---:B------:R-:W-:Y:S02]  /*6320*/  ISETP.GE.AND P5, PT, R11.reuse, R162, PT ;  /* 0x000000a20b00720c */ /* 0x040fe40003fa6270 */
[----:B------:R-:W-:-:S02]  /*6330*/  ISETP.GE.AND P3, PT, R11, R161, PT ;  /* 0x000000a10b00720c */ /* 0x000fc40003f66270 */
[C---:B------:R-:W-:Y:S02]  /*6340*/  ISETP.GE.AND P1, PT, R36.reuse, R164, PT ;  /* 0x000000a42400720c */ /* 0x040fe40003f26270 */
[C---:B------:R-:W-:Y:S02]  /*6350*/  ISETP.GE.AND P4, PT, R36.reuse, R162, PT ;  /* 0x000000a22400720c */ /* 0x040fe40003f86270 */
[C---:B------:R-:W-:Y:S02]  /*6360*/  ISETP.GE.AND P2, PT, R36.reuse, R161, PT ;  /* 0x000000a12400720c */ /* 0x040fe40003f46270 */
[----:B------:R-:W-:Y:S02]  /*6370*/  IADD3 R36, R36, 0x39, RZ ;  /* 0x0000003924247810 */ /* 0x000fe40007ffe0ff */
[----:B---3--:R-:W-:Y:S02]  /*6380*/  FSEL R44, R44, -INF , !P6 ;  /* 0xff8000002c2c7808 */ /* 0x008fe40007000000 */
[----:B------:R-:W-:-:S02]  /*6390*/  FSEL R61, R61, -INF , !P5 ;  /* 0xff8000003d3d7808 */ /* 0x000fc40006800000 */
[----:B------:R-:W-:Y:S02]  /*63a0*/  FSEL R56, R56, -INF , !P3 ;  /* 0xff80000038387808 */ /* 0x000fe40005800000 */
[----:B------:R-:W-:Y:S02]  /*63b0*/  FSEL R132, R132, -INF , !P1 ;  /* 0xff80000084847808 */ /* 0x000fe40004800000 */
[C---:B------:R-:W-:Y:S02]  /*63c0*/  ISETP.GE.AND P6, PT, R36.reuse, R164, PT ;  /* 0x000000a42400720c */ /* 0x040fe40003fc6270 */
[C---:B------:R-:W-:Y:S02]  /*63d0*/  ISETP.GE.AND P5, PT, R36.reuse, R163, PT ;  /* 0x000000a32400720c */ /* 0x040fe40003fa6270 */
[C---:B------:R-:W-:Y:S02]  /*63e0*/  ISETP.GE.AND P3, PT, R36.reuse, R162, PT ;  /* 0x000000a22400720c */ /* 0x040fe40003f66270 */
[----:B------:R-:W-:-:S02]  /*63f0*/  ISETP.GE.AND P1, PT, R36, R161, PT ;  /* 0x000000a12400720c */ /* 0x000fc40003f26270 */
[----:B------:R-:W-:Y:S02]  /*6400*/  FSEL R149, R149, -INF , !P4 ;  /* 0xff80000095957808 */ /* 0x000fe40006000000 */
[----:B------:R-:W-:Y:S02]  /*6410*/  FSEL R150, R150, -INF , !P2 ;  /* 0xff80000096967808 */ /* 0x000fe40005000000 */
[----:B------:R-:W-:Y:S02]  /*6420*/  FSEL R139, R10, -INF , !P6 ;  /* 0xff8000000a8b7808 */ /* 0x000fe40007000000 */
[----:B----4-:R-:W-:Y:S02]  /*6430*/  FSEL R43, R43, -INF , !P5 ;  /* 0xff8000002b2b7808 */ /* 0x010fe40006800000 */
[----:B------:R-:W-:Y:S02]  /*6440*/  FSEL R58, R58, -INF , !P3 ;  /* 0xff8000003a3a7808 */ /* 0x000fe40005800000 */
[----:B------:R-:W-:Y:S01]  /*6450*/  FSEL R53, R53, -INF , !P1 ;  /* 0xff80000035357808 */ /* 0x000fe20004800000 */
[----:B------:R-:W-:Y:S05]  /*6460*/  @!P0 BRA `(.L_x_665) ;  /* 0x000001a000008947 */ /* 0x000fea0003800000 */
[----:B------:R-:W-:Y:S02]  /*6470*/  IADD3 R0, R160, -0x3, RZ ;  /* 0xfffffffda0007810 */ /* 0x000fe40007ffe0ff */
[----:B------:R-:W-:-:S02]  /*6480*/  SHF.L.U64.HI R8, R152, 0x5, R153 ;  /* 0x0000000598087819 */ /* 0x000fc40000010299 */
[----:B------:R-:W-:Y:S01]  /*6490*/  SHF.R.S32.HI R9, RZ, 0x1f, R0 ;  /* 0x0000001fff097819 */ /* 0x000fe20000011400 */
[----:B------:R-:W-:-:S04]  /*64a0*/  IMAD.WIDE.U32 R12, R0, c[0x0][0x198], RZ ;  /* 0x00006600000c7a25 */ /* 0x000fc800078e00ff */
[----:B------:R-:W-:Y:S01]  /*64b0*/  IMAD R9, R9, c[0x0][0x198], RZ ;  /* 0x0000660009097a24 */ /* 0x000fe200078e02ff */
[----:B------:R-:W-:-:S03]  /*64c0*/  LEA R10, P0, R12, R212, 0x6 ;  /* 0x000000d40c0a7211 */ /* 0x000fc600078030ff */
[----:B------:R-:W-:Y:S01]  /*64d0*/  IMAD R9, R0, c[0x0][0x19c], R9 ;  /* 0x0000670000097a24 */ /* 0x000fe200078e0209 */
[----:B------:R-:W-:Y:S01]  /*64e0*/  LEA R14, P1, R10, c[0x0][0x168], 0x1 ;  /* 0x00005a000a0e7a11 */ /* 0x000fe200078208ff */
[----:B------:R-:W-:Y:S02]  /*64f0*/  IMAD.SHL.U32 R0, R152, 0x20, RZ ;  /* 0x0000002098007824 */ /* 0x000fe400078e00ff */
[----:B------:R-:W-:-:S05]  /*6500*/  IMAD.IADD R9, R13, 0x1, R9 ;  /* 0x000000010d097824 */ /* 0x000fca00078e0209 */
[----:B------:R-:W-:Y:S02]  /*6510*/  LEA.HI.X R9, R12, R215, R9, 0x6, P0 ;  /* 0x000000d70c097211 */ /* 0x000fe400000f3409 */
[-C--:B------:R-:W-:Y:S02]  /*6520*/  IADD3 R12, P0, R14, R0.reuse, RZ ;  /* 0x000000000e0c7210 */ /* 0x080fe40007f1e0ff */
[----:B------:R-:W-:Y:S02]  /*6530*/  LEA.HI.X R15, R10, c[0x0][0x16c], R9, 0x1, P1 ;  /* 0x00005b000a0f7a11 */ /* 0x000fe400008f0c09 */
[----:B------:R-:W-:-:S03]  /*6540*/  IADD3 R10, P1, R12, R0, RZ ;  /* 0x000000000c0a7210 */ /* 0x000fc60007f3e0ff */
[--C-:B------:R-:W-:Y:S01]  /*6550*/  IMAD.X R13, R15, 0x1, R8.reuse, P0 ;  /* 0x000000010f0d7824 */ /* 0x100fe200000e0608 */
        /* <DEDUP_REMOVED lines=11> */
.L_x_665:
[----:B------:R-:W-:Y:S01]  /*6610*/  FMNMX.FTZ R0, R136, R132, !PT ;  /* 0x0000008488007209 */ /* 0x000fe20007810000 */
[----:B------:R-:W-:Y:S01]  /*6620*/  LDSM.16.MT88.4 R20, [R192+0x6000] ;  /* 0x00600000c014783b */ /* 0x000fe20000004200 */
        /* <DEDUP_REMOVED lines=46> */
[----:B------:R-:W1:Y:S01]  /*6910*/  SHFL.BFLY PT, R0, R11, 0x2, 0x1f ;  /* 0x0c401f000b007f89 */ /* 0x000e6200000e0000 */
[----:B------:R-:W-:Y:S02]  /*6920*/  FMNMX.FTZ R12, R177, R12, !PT ;  /* 0x0000000cb10c7209 */ /* 0x000fe40007810000 */
[----:B------:R-:W-:Y:S01]  /*6930*/  FMNMX.FTZ R10, R25, R10, !PT ;  /* 0x0000000a190a7209 */ /* 0x000fe20007810000 */
[----:B------:R-:W2:Y:S01]  /*6940*/  SHFL.BFLY PT, R144, R8, 0x1, 0x1f ;  /* 0x0c201f0008907f89 */ /* 0x000ea200000e0000 */
        /* <DEDUP_REMOVED lines=11> */
[----:B--2---:R-:W-:Y:S01]  /*6a00*/  FMNMX.FTZ R144, R8, R144, !PT ;  /* 0x0000009008907209 */ /* 0x004fe20007810000 */
[----:B------:R-:W1:Y:S01]  /*6a10*/  SHFL.BFLY PT, R145, R0, 0x1, 0x1f ;  /* 0x0c201f0000917f89 */ /* 0x000e6200000e0000 */
[----:B------:R-:W-:Y:S02]  /*6a20*/  FMNMX.FTZ R8, R141, R10, !PT ;  /* 0x0000000a8d087209 */ /* 0x000fe40007810000 */
[----:B------:R-:W-:Y:S01]  /*6a30*/  FMNMX.FTZ R12, R58, R12, !PT ;  /* 0x0000000c3a0c7209 */ /* 0x000fe20007810000 */
[----:B------:R-:W-:Y:S01]  /*6a40*/  FMUL.FTZ R140, R144, c[0x0][0x23c] ;  /* 0x00008f00908c7a20 */ /* 0x000fe20000410000 */
[----:B------:R-:W-:-:S02]  /*6a50*/  FMNMX.FTZ R8, R138, R8, !PT ;  /* 0x000000088a087209 */ /* 0x000fc40007810000 */
[----:B------:R-:W-:Y:S01]  /*6a60*/  FSETP.NEU.FTZ.AND P2, PT, R144, -INF , PT ;  /* 0xff8000009000780b */ /* 0x000fe20003f5d000 */
[----:B------:R-:W2:Y:S01]  /*6a70*/  SHFL.BFLY PT, R9, R12, 0x2, 0x1f ;  /* 0x0c401f000c097f89 */ /* 0x000ea200000e0000 */
[----:B------:R-:W-:Y:S02]  /*6a80*/  FMNMX.FTZ R8, R47, R8, !PT ;  /* 0x000000082f087209 */ /* 0x000fe40007810000 */
[----:B------:R-:W-:Y:S02]  /*6a90*/  FSEL R140, R140, RZ, P2 ;  /* 0x000000ff8c8c7208 */ /* 0x000fe40001000000 */
[----:B------:R-:W-:Y:S02]  /*6aa0*/  FMNMX.FTZ R8, R49, R8, !PT ;  /* 0x0000000831087209 */ /* 0x000fe40007810000 */
[----:B------:R-:W-:Y:S01]  /*6ab0*/  FSEL R51, R144, RZ, P2 ;  /* 0x000000ff90337208 */ /* 0x000fe20001000000 */
[--C-:B------:R-:W-:Y:S01]  /*6ac0*/  FFMA.FTZ R40, R38, c[0x0][0x23c], -R140.reuse ;  /* 0x00008f0026287a23 */ /* 0x100fe2000001088c */
[----:B------:R-:W-:Y:S01]  /*6ad0*/  FMNMX.FTZ R8, R44, R8, !PT ;  /* 0x000000082c087209 */ /* 0x000fe20007810000 */
[----:B------:R-:W-:-:S02]  /*6ae0*/  FFMA.FTZ R38, R39, c[0x0][0x23c], -R140 ;  /* 0x00008f0027267a23 */ /* 0x000fc4000001088c */
[----:B------:R-:W-:Y:S01]  /*6af0*/  FADD.FTZ R51, R136, -R51 ;  /* 0x8000003388337221 */ /* 0x000fe20000010000 */
[----:B------:R-:W-:Y:S01]  /*6b00*/  FMNMX.FTZ R8, R43, R8, !PT ;  /* 0x000000082b087209 */ /* 0x000fe20007810000 */
[--C-:B------:R-:W-:Y:S01]  /*6b10*/  FFMA.FTZ R36, R132, c[0x0][0x23c], -R140.reuse ;  /* 0x00008f0084247a23 */ /* 0x100fe2000001088c */
[----:B------:R-:W-:Y:S01]  /*6b20*/  MUFU.EX2 R40, R40 ;  /* 0x0000002800287308 */ /* 0x000fe20000000800 */
[----:B-1----:R-:W-:Y:S01]  /*6b30*/  FMNMX.FTZ R145, R0, R145, !PT ;  /* 0x0000009100917209 */ /* 0x002fe20007810000 */
[----:B------:R-:W-:Y:S01]  /*6b40*/  FMUL.FTZ R63, R51, c[0x0][0x23c] ;  /* 0x00008f00333f7a20 */ /* 0x000fe20000410000 */
[----:B------:R-:W1:Y:S01]  /*6b50*/  SHFL.BFLY PT, R0, R8, 0x2, 0x1f ;  /* 0x0c401f0008007f89 */ /* 0x000e6200000e0000 */
[--C-:B------:R-:W-:Y:S01]  /*6b60*/  FFMA.FTZ R64, R64, c[0x0][0x23c], -R140.reuse ;  /* 0x00008f0040407a23 */ /* 0x100fe2000001088c */
[C---:B------:R-:W-:Y:S01]  /*6b70*/  FSETP.NEU.FTZ.AND P0, PT, R145.reuse, -INF , PT ;  /* 0xff8000009100780b */ /* 0x040fe20003f1d000 */
[----:B------:R-:W-:Y:S02]  /*6b80*/  FMUL.FTZ R54, R145, c[0x0][0x23c] ;  /* 0x00008f0091367a20 */ /* 0x000fe40000410000 */
[----:B------:R-:W-:Y:S01]  /*6b90*/  MUFU.EX2 R36, R36 ;  /* 0x0000002400247308 */ /* 0x000fe20000000800 */
[----:B--2---:R-:W-:Y:S01]  /*6ba0*/  FMNMX.FTZ R9, R12, R9, !PT ;  /* 0x000000090c097209 */ /* 0x004fe20007810000 */
[--C-:B------:R-:W-:Y:S01]  /*6bb0*/  FFMA.FTZ R178, R178, c[0x0][0x23c], -R140.reuse ;  /* 0x00008f00b2b27a23 */ /* 0x100fe2000001088c */
[----:B------:R-:W-:Y:S01]  /*6bc0*/  FSEL R54, R54, RZ, P0 ;  /* 0x000000ff36367208 */ /* 0x000fe20000000000 */
[----:B------:R-:W-:Y:S01]  /*6bd0*/  LDSM.16.MT88.4 R12, [R190+0x6000] ;  /* 0x00600000be0c783b */ /* 0x000fe20000004200 */
[----:B------:R-:W-:-:S02]  /*6be0*/  FFMA.FTZ R181, R181, c[0x0][0x23c], -R140 ;  /* 0x00008f00b5b57a23 */ /* 0x000fc4000001088c */
[----:B------:R-:W-:Y:S01]  /*6bf0*/  FFMA.FTZ R151, R151, c[0x0][0x23c], -R140 ;  /* 0x00008f0097977a23 */ /* 0x000fe2000001088c */
[----:B------:R-:W2:Y:S01]  /*6c00*/  SHFL.BFLY PT, R146, R9, 0x1, 0x1f ;  /* 0x0c201f0009927f89 */ /* 0x000ea200000e0000 */
[--C-:B------:R-:W-:Y:S01]  /*6c10*/  FFMA.FTZ R29, R5, c[0x0][0x23c], -R54.reuse ;  /* 0x00008f00051d7a23 */ /* 0x100fe20000010836 */
[----:B------:R-:W-:Y:S01]  /*6c20*/  MUFU.EX2 R38, R38 ;  /* 0x0000002600267308 */ /* 0x000fe20000000800 */
[--C-:B------:R-:W-:Y:S02]  /*6c30*/  FFMA.FTZ R30, R37, c[0x0][0x23c], -R54.reuse ;  /* 0x00008f00251e7a23 */ /* 0x100fe40000010836 */
[--C-:B------:R-:W-:Y:S01]  /*6c40*/  FFMA.FTZ R37, R6, c[0x0][0x23c], -R54.reuse ;  /* 0x00008f0006257a23 */ /* 0x100fe20000010836 */
[----:B------:R-:W-:Y:S01]  /*6c50*/  FSEL R6, R145, RZ, P0 ;  /* 0x000000ff91067208 */ /* 0x000fe20000000000 */
[----:B------:R-:W-:Y:S02]  /*6c60*/  FFMA.FTZ R31, R150, c[0x0][0x23c], -R54 ;  /* 0x00008f00961f7a23 */ /* 0x000fe40000010836 */
[----:B------:R-:W-:Y:S01]  /*6c70*/  FFMA.FTZ R150, R169, c[0x0][0x23c], -R140 ;  /* 0x00008f00a9967a23 */ /* 0x000fe2000001088c */
[----:B------:R-:W-:Y:S01]  /*6c80*/  MUFU.EX2 R30, R30 ;  /* 0x0000001e001e7308 */ /* 0x000fe20000000800 */
[----:B-1----:R-:W-:Y:S01]  /*6c90*/  FMNMX.FTZ R0, R8, R0, !PT ;  /* 0x0000000008007209 */ /* 0x002fe20007810000 */
[----:B------:R-:W-:-:S02]  /*6ca0*/  FADD.FTZ R6, R133, -R6 ;  /* 0x8000000685067221 */ /* 0x000fc40000010000 */
[----:B------:R-:W-:Y:S02]  /*6cb0*/  FFMA.FTZ R8, R4, c[0x0][0x23c], -R140 ;  /* 0x00008f0004087a23 */ /* 0x000fe4000001088c */
[----:B------:R-:W1:Y:S01]  /*6cc0*/  SHFL.BFLY PT, R5, R0, 0x1, 0x1f ;  /* 0x0c201f0000057f89 */ /* 0x000e6200000e0000 */
[----:B------:R-:W-:Y:S01]  /*6cd0*/  FMUL.FTZ R6, R6, c[0x0][0x23c] ;  /* 0x00008f0006067a20 */ /* 0x000fe20000410000 */
[----:B------:R3:W-:Y:S01]  /*6ce0*/  MUFU.EX2 R39, R8 ;  /* 0x0000000800277308 */ /* 0x0007e20000000800 */
[--C-:B------:R-:W-:Y:S02]  /*6cf0*/  FFMA.FTZ R133, R175, c[0x0][0x23c], -R54.reuse ;  /* 0x00008f00af857a23 */ /* 0x100fe40000010836 */
[--C-:B------:R-:W-:Y:S02]  /*6d00*/  FFMA.FTZ R136, R182, c[0x0][0x23c], -R54.reuse ;  /* 0x00008f00b6887a23 */ /* 0x100fe40000010836 */
[--C-:B------:R-:W-:Y:S01]  /*6d10*/  FFMA.FTZ R171, R171, c[0x0][0x23c], -R54.reuse ;  /* 0x00008f00abab7a23 */ /* 0x100fe20000010836 */
[----:B--2---:R-:W-:Y:S01]  /*6d20*/  FMNMX.FTZ R146, R9, R146, !PT ;  /* 0x0000009209927209 */ /* 0x004fe20007810000 */
[--C-:B------:R-:W-:Y:S01]  /*6d30*/  FFMA.FTZ R168, R168, c[0x0][0x23c], -R54.reuse ;  /* 0x00008f00a8a87a23 */ /* 0x100fe20000010836 */
[----:B------:R2:W-:Y:S01]  /*6d40*/  MUFU.EX2 R41, R6 ;  /* 0x0000000600297308 */ /* 0x0005e20000000800 */
[----:B------:R-:W-:Y:S01]  /*6d50*/  FFMA.FTZ R173, R173, c[0x0][0x23c], -R54 ;  /* 0x00008f00adad7a23 */ /* 0x000fe20000010836 */
[C---:B------:R-:W-:Y:S01]  /*6d60*/  FSETP.NEU.FTZ.AND P1, PT, R146.reuse, -INF , PT ;  /* 0xff8000009200780b */ /* 0x040fe20003f3d000 */
[----:B------:R-:W-:-:S02]  /*6d70*/  FMUL.FTZ R59, R146, c[0x0][0x23c] ;  /* 0x00008f00923b7a20 */ /* 0x000fc40000410000 */
[--C-:B------:R-:W-:Y:S02]  /*6d80*/  FFMA.FTZ R170, R170, c[0x0][0x23c], -R54.reuse ;  /* 0x00008f00aaaa7a23 */ /* 0x100fe40000010836 */
[--C-:B------:R-:W-:Y:S01]  /*6d90*/  FFMA.FTZ R57, R57, c[0x0][0x23c], -R54.reuse ;  /* 0x00008f0039397a23 */ /* 0x100fe20000010836 */
[----:B------:R-:W-:Y:S01]  /*6da0*/  FSEL R59, R59, RZ, P1 ;  /* 0x000000ff3b3b7208 */ /* 0x000fe20000800000 */
[----:B---3--:R-:W-:Y:S01]  /*6db0*/  LDSM.16.MT88.4 R8, [R188+0x6000] ;  /* 0x00600000bc08783b */ /* 0x008fe20000004200 */
[----:B------:R-:W3:Y:S01]  /*6dc0*/  MUFU.EX2 R31, R31 ;  /* 0x0000001f001f7308 */ /* 0x000ee20000000800 */
[----:B------:R-:W-:Y:S02]  /*6dd0*/  FFMA.FTZ R56, R56, c[0x0][0x23c], -R54 ;  /* 0x00008f0038387a23 */ /* 0x000fe40000010836 */
[--C-:B------:R-:W-:Y:S01]  /*6de0*/  FFMA.FTZ R32, R7, c[0x0][0x23c], -R59.reuse ;  /* 0x00008f0007207a23 */ /* 0x100fe2000001083b */
[----:B-1----:R-:W-:Y:S01]  /*6df0*/  FMNMX.FTZ R0, R0, R5, !PT ;  /* 0x0000000500007209 */ /* 0x002fe20007810000 */
[--C-:B------:R-:W-:Y:S01]  /*6e00*/  FFMA.FTZ R34, R42, c[0x0][0x23c], -R59.reuse ;  /* 0x00008f002a227a23 */ /* 0x100fe2000001083b */
[----:B--2---:R-:W1:Y:S01]  /*6e10*/  LDSM.16.MT88.4 R4, [R189+0x6000] ;  /* 0x00600000bd04783b */ /* 0x004e620000004200 */
[----:B------:R-:W-:Y:S01]  /*6e20*/  FSEL R42, R146, RZ, P1 ;  /* 0x000000ff922a7208 */ /* 0x000fe20000800000 */
[--C-:B------:R-:W-:Y:S01]  /*6e30*/  FFMA.FTZ R35, R149, c[0x0][0x23c], -R59.reuse ;  /* 0x00008f0095237a23 */ /* 0x100fe2000001083b */
[C---:B------:R-:W-:Y:S01]  /*6e40*/  FSETP.NEU.FTZ.AND P0, PT, R0.reuse, -INF , PT ;  /* 0xff8000000000780b */ /* 0x040fe20003f1d000 */
[----:B------:R-:W-:Y:S01]  /*6e50*/  FMUL.FTZ R46, R0, c[0x0][0x23c] ;  /* 0x00008f00002e7a20 */ /* 0x000fe20000410000 */
[----:B------:R-:W-:Y:S01]  /*6e60*/  MUFU.EX2 R34, R34 ;  /* 0x0000002200227308 */ /* 0x000fe20000000800 */
[----:B------:R-:W-:Y:S01]  /*6e70*/  FADD.FTZ R42, R134, -R42 ;  /* 0x8000002a862a7221 */ /* 0x000fe20000010000 */
[----:B------:R-:W-:Y:S01]  /*6e80*/  FSEL R55, R0, RZ, P0 ;  /* 0x000000ff00377208 */ /* 0x000fe20000000000 */
[----:B------:R-:W-:Y:S01]  /*6e90*/  FFMA.FTZ R33, R237, c[0x0][0x23c], -R59 ;  /* 0x00008f00ed217a23 */ /* 0x000fe2000001083b */
[----:B------:R-:W-:Y:S01]  /*6ea0*/  FSEL R46, R46, RZ, P0 ;  /* 0x000000ff2e2e7208 */ /* 0x000fe20000000000 */
[----:B------:R-:W-:Y:S01]  /*6eb0*/  FMUL.FTZ R42, R42, c[0x0][0x23c] ;  /* 0x00008f002a2a7a20 */ /* 0x000fe20000410000 */
[----:B---3--:R-:W-:Y:S01]  /*6ec0*/  F2FP.PACK_AB R17, R30, R31 ;  /* 0x0000001f1e11723e */ /* 0x008fe200000000ff */
[----:B------:R-:W-:Y:S01]  /*6ed0*/  FADD.FTZ R55, R135, -R55 ;  /* 0x8000003787377221 */ /* 0x000fe20000010000 */
[----:B------:R-:W2:Y:S01]  /*6ee0*/  MUFU.EX2 R35, R35 ;  /* 0x0000002300237308 */ /* 0x000ea20000000800 */
[--C-:B------:R-:W-:Y:S01]  /*6ef0*/  FFMA.FTZ R50, R48, c[0x0][0x23c], -R46.reuse ;  /* 0x00008f0030327a23 */ /* 0x100fe2000001082e */
[----:B------:R-:W-:Y:S01]  /*6f00*/  ISETP.GE.AND P0, PT, R160, 0x3, PT ;  /* 0x00000003a000780c */ /* 0x000fe20003f06270 */
[----:B------:R-:W-:-:S02]  /*6f10*/  FFMA.FTZ R48, R45, c[0x0][0x23c], -R46 ;  /* 0x00008f002d307a23 */ /* 0x000fc4000001082e */
[----:B------:R-:W-:Y:S02]  /*6f20*/  FFMA.FTZ R52, R52, c[0x0][0x23c], -R46 ;  /* 0x00008f0034347a23 */ /* 0x000fe4000001082e */
[----:B------:R-:W-:Y:S01]  /*6f30*/  FMUL.FTZ R55, R55, c[0x0][0x23c] ;  /* 0x00008f0037377a20 */ /* 0x000fe20000410000 */
[----:B------:R-:W-:Y:S01]  /*6f40*/  MUFU.EX2 R33, R33 ;  /* 0x0000002100217308 */ /* 0x000fe20000000800 */
[-C--:B------:R-:W-:Y:S02]  /*6f50*/  FMUL.FTZ R126, R126, R41.reuse ;  /* 0x000000297e7e7220 */ /* 0x080fe40000410000 */
[-C--:B------:R-:W-:Y:S02]  /*6f60*/  FMUL.FTZ R127, R127, R41.reuse ;  /* 0x000000297f7f7220 */ /* 0x080fe40000410000 */
[-C--:B------:R-:W-:Y:S02]  /*6f70*/  FMUL.FTZ R122, R122, R41.reuse ;  /* 0x000000297a7a7220 */ /* 0x080fe40000410000 */
[----:B------:R-:W-:Y:S01]  /*6f80*/  FMUL.FTZ R123, R123, R41 ;  /* 0x000000297b7b7220 */ /* 0x000fe20000410000 */
[----:B------:R-:W3:Y:S01]  /*6f90*/  MUFU.EX2 R32, R32 ;  /* 0x0000002000207308 */ /* 0x000ee20000000800 */
[----:B--2---:R-:W-:Y:S01]  /*6fa0*/  F2FP.PACK_AB R16, R34, R35 ;  /* 0x000000232210723e */ /* 0x004fe200000000ff */
[----:B------:R-:W-:-:S02]  /*6fb0*/  FMUL.FTZ R110, R110, R41 ;  /* 0x000000296e6e7220 */ /* 0x000fc40000410000 */
[-C--:B------:R-:W-:Y:S02]  /*6fc0*/  FMUL.FTZ R111, R111, R41.reuse ;  /* 0x000000296f6f7220 */ /* 0x080fe40000410000 */
[-C--:B------:R-:W-:Y:S02]  /*6fd0*/  FMUL.FTZ R106, R106, R41.reuse ;  /* 0x000000296a6a7220 */ /* 0x080fe40000410000 */
[----:B------:R-:W-:Y:S01]  /*6fe0*/  MUFU.EX2 R29, R29 ;  /* 0x0000001d001d7308 */ /* 0x000fe20000000800 */
[-C--:B------:R-:W-:Y:S02]  /*6ff0*/  FMUL.FTZ R107, R107, R41.reuse ;  /* 0x000000296b6b7220 */ /* 0x080fe40000410000 */
[-C--:B------:R-:W-:Y:S02]  /*7000*/  FMUL.FTZ R94, R94, R41.reuse ;  /* 0x000000295e5e7220 */ /* 0x080fe40000410000 */
[-C--:B------:R-:W-:Y:S02]  /*7010*/  FMUL.FTZ R95, R95, R41.reuse ;  /* 0x000000295f5f7220 */ /* 0x080fe40000410000 */
[----:B------:R-:W-:Y:S01]  /*7020*/  FMUL.FTZ R90, R90, R41 ;  /* 0x000000295a5a7220 */ /* 0x000fe20000410000 */
[----:B------:R-:W2:Y:S01]  /*7030*/  MUFU.EX2 R37, R37 ;  /* 0x0000002500257308 */ /* 0x000ea20000000800 */
[----:B---3--:R-:W-:Y:S01]  /*7040*/  F2FP.PACK_AB R18, R32, R33 ;  /* 0x000000212012723e */ /* 0x008fe200000000ff */
[----:B------:R-:W-:-:S02]  /*7050*/  FMUL.FTZ R91, R91, R41 ;  /* 0x000000295b5b7220 */ /* 0x000fc40000410000 */
[-C--:B------:R-:W-:Y:S02]  /*7060*/  FMUL.FTZ R78, R78, R41.reuse ;  /* 0x000000294e4e7220 */ /* 0x080fe40000410000 */
[-C--:B------:R-:W-:Y:S02]  /*7070*/  FMUL.FTZ R79, R79, R41.reuse ;  /* 0x000000294f4f7220 */ /* 0x080fe40000410000 */
[----:B------:R-:W3:Y:S01]  /*7080*/  MUFU.EX2 R42, R42 ;  /* 0x0000002a002a7308 */ /* 0x000ee20000000800 */
[-C--:B------:R-:W-:Y:S02]  /*7090*/  FMUL.FTZ R74, R74, R41.reuse ;  /* 0x000000294a4a7220 */ /* 0x080fe40000410000 */
[----:B------:R-:W-:Y:S02]  /*70a0*/  FMUL.FTZ R75, R75, R41 ;  /* 0x000000294b4b7220 */ /* 0x000fe40000410000 */
[--C-:B------:R-:W-:Y:S02]  /*70b0*/  FFMA.FTZ R135, R142, c[0x0][0x23c], -R54.reuse ;  /* 0x00008f008e877a23 */ /* 0x100fe40000010836 */
[----:B------:R-:W-:Y:S01]  /*70c0*/  FFMA.FTZ R142, R143, c[0x0][0x23c], -R54 ;  /* 0x00008f008f8e7a23 */ /* 0x000fe20000010836 */
[----:B------:R4:W-:Y:S01]  /*70d0*/  MUFU.EX2 R45, R50 ;  /* 0x00000032002d7308 */ /* 0x0009e20000000800 */
[----:B--2---:R-:W-:Y:S01]  /*70e0*/  F2FP.PACK_AB R19, R37, R29 ;  /* 0x0000001d2513723e */ /* 0x004fe200000000ff */
[----:B------:R-:W-:-:S02]  /*70f0*/  FFMA.FTZ R143, R167, c[0x0][0x23c], -R140 ;  /* 0x00008f00a78f7a23 */ /* 0x000fc4000001088c */
[--C-:B------:R-:W-:Y:S02]  /*7100*/  FFMA.FTZ R149, R172, c[0x0][0x23c], -R140.reuse ;  /* 0x00008f00ac957a23 */ /* 0x100fe4000001088c */
[----:B------:R-:W-:Y:S02]  /*7110*/  FFMA.FTZ R167, R174, c[0x0][0x23c], -R140 ;  /* 0x00008f00aea77a23 */ /* 0x000fe4000001088c */
[----:B------:R-:W-:Y:S01]  /*7120*/  MUFU.EX2 R51, R52 ;  /* 0x0000003400337308 */ /* 0x000fe20000000800 */
[-C--:B---3--:R-:W-:Y:S02]  /*7130*/  FMUL.FTZ R124, R124, R42.reuse ;  /* 0x0000002a7c7c7220 */ /* 0x088fe40000410000 */
[-C--:B------:R-:W-:Y:S02]  /*7140*/  FMUL.FTZ R125, R125, R42.reuse ;  /* 0x0000002a7d7d7220 */ /* 0x080fe40000410000 */
[-C--:B------:R-:W-:Y:S02]  /*7150*/  FMUL.FTZ R120, R120, R42.reuse ;  /* 0x0000002a78787220 */ /* 0x080fe40000410000 */
[-C--:B------:R-:W-:Y:S01]  /*7160*/  FMUL.FTZ R121, R121, R42.reuse ;  /* 0x0000002a79797220 */ /* 0x080fe20000410000 */
[----:B------:R-:W-:Y:S01]  /*7170*/  MUFU.EX2 R48, R48 ;  /* 0x0000003000307308 */ /* 0x000fe20000000800 */
[----:B----4-:R-:W-:Y:S01]  /*7180*/  FFMA.FTZ R50, R224, c[0x0][0x23c], -R46 ;  /* 0x00008f00e0327a23 */ /* 0x010fe2000001082e */
[----:B------:R-:W-:Y:S01]  /*7190*/  HMMA.16816.F32 R124, R16, R20, R124 ;  /* 0x00000014107c723c */ /* 0x000fe2000000187c */
[----:B------:R-:W-:-:S02]  /*71a0*/  FMUL.FTZ R108, R108, R42 ;  /* 0x0000002a6c6c7220 */ /* 0x000fc40000410000 */
[-C--:B------:R-:W-:Y:S02]  /*71b0*/  FMUL.FTZ R109, R109, R42.reuse ;  /* 0x0000002a6d6d7220 */ /* 0x080fe40000410000 */
[-C--:B------:R-:W-:Y:S01]  /*71c0*/  FMUL.FTZ R104, R104, R42.reuse ;  /* 0x0000002a68687220 */ /* 0x080fe20000410000 */
[----:B------:R-:W-:Y:S01]  /*71d0*/  MUFU.EX2 R50, R50 ;  /* 0x0000003200327308 */ /* 0x000fe20000000800 */
[-C--:B------:R-:W-:Y:S01]  /*71e0*/  FMUL.FTZ R105, R105, R42.reuse ;  /* 0x0000002a69697220 */ /* 0x080fe20000410000 */
[C---:B------:R-:W-:Y:S01]  /*71f0*/  HMMA.16816.F32 R120, R16.reuse, R22, R120 ;  /* 0x000000161078723c */ /* 0x040fe20000001878 */
[-C--:B------:R-:W-:Y:S02]  /*7200*/  FMUL.FTZ R92, R92, R42.reuse ;  /* 0x0000002a5c5c7220 */ /* 0x080fe40000410000 */
[-C--:B------:R-:W-:Y:S02]  /*7210*/  FMUL.FTZ R93, R93, R42.reuse ;  /* 0x0000002a5d5d7220 */ /* 0x080fe40000410000 */
[-C--:B------:R-:W-:Y:S01]  /*7220*/  FMUL.FTZ R88, R88, R42.reuse ;  /* 0x0000002a58587220 */ /* 0x080fe20000410000 */
[----:B------:R-:W2:Y:S01]  /*7230*/  MUFU.EX2 R52, R63 ;  /* 0x0000003f00347308 */ /* 0x000ea20000000800 */
[-C--:B------:R-:W-:Y:S01]  /*7240*/  FMUL.FTZ R89, R89, R42.reuse ;  /* 0x0000002a59597220 */ /* 0x080fe20000410000 */
[----:B------:R-:W-:Y:S01]  /*7250*/  HMMA.16816.F32 R108, R16, R12, R108 ;  /* 0x0000000c106c723c */ /* 0x000fe2000000186c */
[----:B------:R-:W-:-:S02]  /*7260*/  FMUL.FTZ R76, R76, R42 ;  /* 0x0000002a4c4c7220 */ /* 0x000fc40000410000 */
[-C--:B------:R-:W-:Y:S02]  /*7270*/  FMUL.FTZ R77, R77, R42.reuse ;  /* 0x0000002a4d4d7220 */ /* 0x080fe40000410000 */
[-C--:B------:R-:W-:Y:S01]  /*7280*/  FMUL.FTZ R72, R72, R42.reuse ;  /* 0x0000002a48487220 */ /* 0x080fe20000410000 */
[----:B------:R-:W3:Y:S01]  /*7290*/  MUFU.EX2 R55, R55 ;  /* 0x0000003700377308 */ /* 0x000ee20000000800 */
[----:B------:R-:W-:Y:S01]  /*72a0*/  FMUL.FTZ R73, R73, R42 ;  /* 0x0000002a49497220 */ /* 0x000fe20000410000 */
[C---:B------:R-:W-:Y:S01]  /*72b0*/  HMMA.16816.F32 R104, R16.reuse, R14, R104 ;  /* 0x0000000e1068723c */ /* 0x040fe20000001868 */
[--C-:B------:R-:W-:Y:S02]  /*72c0*/  FFMA.FTZ R132, R183, c[0x0][0x23c], -R59.reuse ;  /* 0x00008f00b7847a23 */ /* 0x100fe4000001083b */
[----:B------:R-:W-:Y:S02]  /*72d0*/  FFMA.FTZ R134, R223, c[0x0][0x23c], -R59 ;  /* 0x00008f00df867a23 */ /* 0x000fe4000001083b */
[----:B------:R-:W-:Y:S01]  /*72e0*/  FFMA.FTZ R169, R24, c[0x0][0x23c], -R46 ;  /* 0x00008f0018a97a23 */ /* 0x000fe2000001082e */
[----:B------:R-:W-:Y:S01]  /*72f0*/  MUFU.EX2 R64, R64 ;  /* 0x0000004000407308 */ /* 0x000fe20000000800 */
[-C--:B--2---:R-:W-:Y:S01]  /*7300*/  FMUL.FTZ R128, R128, R52.reuse ;  /* 0x0000003480807220 */ /* 0x084fe20000410000 */
[----:B-1----:R-:W-:Y:S01]  /*7310*/  HMMA.16816.F32 R92, R16, R4, R92 ;  /* 0x00000004105c723c */ /* 0x002fe2000000185c */
[----:B------:R-:W-:-:S02]  /*7320*/  FMUL.FTZ R129, R129, R52 ;  /* 0x0000003481817220 */ /* 0x000fc40000410000 */
[-C--:B------:R-:W-:Y:S02]  /*7330*/  FMUL.FTZ R116, R116, R52.reuse ;  /* 0x0000003474747220 */ /* 0x080fe40000410000 */
[-C--:B------:R-:W-:Y:S01]  /*7340*/  FMUL.FTZ R117, R117, R52.reuse ;  /* 0x0000003475757220 */ /* 0x080fe20000410000 */
[----:B------:R-:W-:Y:S01]  /*7350*/  MUFU.EX2 R132, R132 ;  /* 0x0000008400847308 */ /* 0x000fe20000000800 */
[-C--:B---3--:R-:W-:Y:S01]  /*7360*/  FMUL.FTZ R130, R130, R55.reuse ;  /* 0x0000003782827220 */ /* 0x088fe20000410000 */
        /* <DEDUP_REMOVED lines=12> */
[----:B------:R-:W-:Y:S01]  /*7430*/  HMMA.16816.F32 R72, R16, R10, R72 ;  /* 0x0000000a1048723c */ /* 0x000fe20000001848 */
[----:B------:R-:W-:Y:S02]  /*7440*/  FMUL.FTZ R101, R101, R52 ;  /* 0x0000003465657220 */ /* 0x000fe40000410000 */
[-C--:B------:R-:W-:Y:S02]  /*7450*/  FMUL.FTZ R102, R102, R55.reuse ;  /* 0x0000003766667220 */ /* 0x080fe40000410000 */
[----:B------:R-:W-:Y:S01]  /*7460*/  FMUL.FTZ R103, R103, R55 ;  /* 0x0000003767677220 */ /* 0x000fe20000410000 */
[----:B------:R-:W-:Y:S01]  /*7470*/  MUFU.EX2 R136, R136 ;  /* 0x0000008800887308 */ /* 0x000fe20000000800 */
[----:B------:R-:W-:Y:S01]  /*7480*/  F2FP.PACK_AB R16, R40, R36 ;  /* 0x000000242810723e */ /* 0x000fe200000000ff */
[-C--:B------:R-:W-:Y:S01]  /*7490*/  FMUL.FTZ R96, R96, R52.reuse ;  /* 0x0000003460607220 */ /* 0x080fe20000410000 */
[----:B------:R-:W-:Y:S01]  /*74a0*/  F2FP.PACK_AB R17, R48, R45 ;  /* 0x0000002d3011723e */ /* 0x000fe200000000ff */
[----:B------:R-:W-:Y:S01]  /*74b0*/  FMUL.FTZ R97, R97, R52 ;  /* 0x0000003461617220 */ /* 0x000fe20000410000 */
[----:B------:R-:W-:Y:S01]  /*74c0*/  F2FP.PACK_AB R18, R38, R39 ;  /* 0x000000272612723e */ /* 0x000fe200000000ff */
[-C--:B------:R-:W-:Y:S01]  /*74d0*/  FMUL.FTZ R98, R98, R55.reuse ;  /* 0x0000003762627220 */ /* 0x080fe20000410000 */
        /* <DEDUP_REMOVED lines=16> */
[----:B------:R-:W2:Y:S01]  /*75e0*/  MUFU.EX2 R143, R143 ;  /* 0x0000008f008f7308 */ /* 0x000ea20000000800 */
[----:B------:R-:W-:-:S02]  /*75f0*/  FMUL.FTZ R69, R69, R52 ;  /* 0x0000003445457220 */ /* 0x000fc40000410000 */
[-C--:B------:R-:W-:Y:S01]  /*7600*/  FMUL.FTZ R70, R70, R55.reuse ;  /* 0x0000003746467220 */ /* 0x080fe20000410000 */
[C---:B------:R-:W-:Y:S01]  /*7610*/  HMMA.16816.F32 R112, R16.reuse, R12, R112 ;  /* 0x0000000c1070723c */ /* 0x040fe20000001870 */
[----:B------:R-:W-:Y:S02]  /*7620*/  FMUL.FTZ R71, R71, R55 ;  /* 0x0000003747477220 */ /* 0x000fe40000410000 */
[--C-:B------:R-:W-:Y:S01]  /*7630*/  FFMA.FTZ R63, R67, c[0x0][0x23c], -R59.reuse ;  /* 0x00008f00433f7a23 */ /* 0x100fe2000001083b */
[----:B------:R-:W-:Y:S01]  /*7640*/  MUFU.EX2 R149, R149 ;  /* 0x0000009500957308 */ /* 0x000fe20000000800 */
[----:B------:R-:W-:Y:S02]  /*7650*/  FFMA.FTZ R67, R222, c[0x0][0x23c], -R59 ;  /* 0x00008f00de437a23 */ /* 0x000fe4000001083b */
[--C-:B------:R-:W-:Y:S01]  /*7660*/  FFMA.FTZ R172, R25, c[0x0][0x23c], -R46.reuse ;  /* 0x00008f0019ac7a23 */ /* 0x100fe2000001082e */
[----:B------:R-:W-:Y:S01]  /*7670*/  HMMA.16816.F32 R100, R16, R14, R100 ;  /* 0x0000000e1064723c */ /* 0x000fe20000001864 */
[----:B------:R-:W3:Y:S01]  /*7680*/  LDSM.16.MT88.4 R12, [R190+0x6800] ;  /* 0x00680000be0c783b */ /* 0x000ee20000004200 */
[----:B------:R-:W-:-:S02]  /*7690*/  FFMA.FTZ R174, R26, c[0x0][0x23c], -R46 ;  /* 0x00008f001aae7a23 */ /* 0x000fc4000001082e */
[----:B------:R-:W-:Y:S01]  /*76a0*/  FFMA.FTZ R175, R27, c[0x0][0x23c], -R46 ;  /* 0x00008f001baf7a23 */ /* 0x000fe2000001082e */
[----:B------:R-:W4:Y:S01]  /*76b0*/  MUFU.EX2 R63, R63 ;  /* 0x0000003f003f7308 */ /* 0x000f220000000800 */
[----:B--2---:R-:W-:Y:S01]  /*76c0*/  F2FP.PACK_AB R24, R143, R64 ;  /* 0x000000408f18723e */ /* 0x004fe200000000ff */
[--C-:B------:R-:W-:Y:S01]  /*76d0*/  FFMA.FTZ R177, R177, c[0x0][0x23c], -R59.reuse ;  /* 0x00008f00b1b17a23 */ /* 0x100fe2000001083b */
[----:B------:R-:W-:Y:S01]  /*76e0*/  HMMA.16816.F32 R96, R16, R4, R96 ;  /* 0x000000041060723c */ /* 0x000fe20000001860 */
[--C-:B------:R-:W-:Y:S02]  /*76f0*/  FFMA.FTZ R176, R176, c[0x0][0x23c], -R59.reuse ;  /* 0x00008f00b0b07a23 */ /* 0x100fe4000001083b */
[--C-:B------:R-:W-:Y:S02]  /*7700*/  FFMA.FTZ R180, R180, c[0x0][0x23c], -R59.reuse ;  /* 0x00008f00b4b47a23 */ /* 0x100fe4000001083b */
[----:B------:R-:W-:Y:S01]  /*7710*/  MUFU.EX2 R67, R67 ;  /* 0x0000004300437308 */ /* 0x000fe20000000800 */
[----:B------:R-:W-:-:S02]  /*7720*/  FFMA.FTZ R179, R179, c[0x0][0x23c], -R59 ;  /* 0x00008f00b3b37a23 */ /* 0x000fc4000001083b */
[C---:B------:R-:W-:Y:S01]  /*7730*/  HMMA.16816.F32 R84, R16.reuse, R6, R84 ;  /* 0x000000061054723c */ /* 0x040fe20000001854 */
[----:B------:R-:W2:Y:S01]  /*7740*/  LDSM.16.MT88.4 R4, [R189+0x6800] ;  /* 0x00680000bd04783b */ /* 0x000ea20000004200 */
[--C-:B------:R-:W-:Y:S02]  /*7750*/  FFMA.FTZ R137, R137, c[0x0][0x23c], -R46.reuse ;  /* 0x00008f0089897a23 */ /* 0x100fe4000001082e */
[--C-:B------:R-:W-:Y:S01]  /*7760*/  FFMA.FTZ R66, R66, c[0x0][0x23c], -R46.reuse ;  /* 0x00008f0042427a23 */ /* 0x100fe2000001082e */
[----:B------:R-:W5:Y:S01]  /*7770*/  MUFU.EX2 R150, R150 ;  /* 0x0000009600967308 */ /* 0x000f620000000800 */
[--C-:B------:R-:W-:Y:S02]  /*7780*/  FFMA.FTZ R141, R141, c[0x0][0x23c], -R46.reuse ;  /* 0x00008f008d8d7a23 */ /* 0x100fe4000001082e */
[----:B------:R-:W-:Y:S01]  /*7790*/  HMMA.16816.F32 R80, R16, R8, R80 ;  /* 0x000000081050723c */ /* 0x000fe20000001850 */
[----:B------:R-:W-:Y:S02]  /*77a0*/  FFMA.FTZ R138, R138, c[0x0][0x23c], -R46 ;  /* 0x00008f008a8a7a23 */ /* 0x000fe4000001082e */
[----:B------:R-:W-:-:S02]  /*77b0*/  FFMA.FTZ R36, R230, R52, R36 ;  /* 0x00000034e6247223 */ /* 0x000fc40000010024 */
[----:B------:R-:W-:Y:S01]  /*77c0*/  MUFU.EX2 R169, R169 ;  /* 0x000000a900a97308 */ /* 0x000fe20000000800 */
[----:B------:R-:W-:Y:S01]  /*77d0*/  FFMA.FTZ R45, R229, R55, R45 ;  /* 0x00000037e52d7223 */ /* 0x000fe2000001002d */
[----:B----4-:R-:W-:Y:S01]  /*77e0*/  F2FP.PACK_AB R8, R132, R63 ;  /* 0x0000003f8408723e */ /* 0x010fe200000000ff */
[----:B------:R-:W-:Y:S01]  /*77f0*/  HMMA.16816.F32 R68, R16, R10, R68 ;  /* 0x0000000a1044723c */ /* 0x000fe20000001844 */
[----:B------:R-:W4:Y:S01]  /*7800*/  LDSM.16.MT88.4 R16, [R188+0x6800] ;  /* 0x00680000bc10783b */ /* 0x000f220000004200 */
[----:B------:R-:W-:Y:S01]  /*7810*/  F2FP.PACK_AB R9, R136, R133 ;  /* 0x000000858809723e */ /* 0x000fe200000000ff */
[----:B------:R-:W-:Y:S02]  /*7820*/  FFMA.FTZ R35, R228, R42, R35 ;  /* 0x0000002ae4237223 */ /* 0x000fe40000010023 */
[----:B------:R-:W3:Y:S01]  /*7830*/  MUFU.EX2 R172, R172 ;  /* 0x000000ac00ac7308 */ /* 0x000ee20000000800 */
[----:B-----5:R-:W-:Y:S01]  /*7840*/  F2FP.PACK_AB R26, R150, R149 ;  /* 0x00000095961a723e */ /* 0x020fe200000000ff */
[----:B------:R-:W-:Y:S01]  /*7850*/  FFMA.FTZ R31, R227, R41, R31 ;  /* 0x00000029e31f7223 */ /* 0x000fe2000001001f */
[----:B------:R-:W-:Y:S01]  /*7860*/  F2FP.PACK_AB R10, R134, R67 ;  /* 0x00000043860a723e */ /* 0x000fe200000000ff */
[----:B------:R-:W-:Y:S01]  /*7870*/  FADD.FTZ R36, R40, R36 ;  /* 0x0000002428247221 */ /* 0x000fe20000010000 */
[----:B------:R-:W-:Y:S01]  /*7880*/  F2FP.PACK_AB R11, R142, R135 ;  /* 0x000000878e0b723e */ /* 0x000fe200000000ff */
[----:B------:R-:W-:-:S02]  /*7890*/  FADD.FTZ R45, R48, R45 ;  /* 0x0000002d302d7221 */ /* 0x000fc40000010000 */
[----:B------:R-:W-:Y:S01]  /*78a0*/  MUFU.EX2 R174, R174 ;  /* 0x000000ae00ae7308 */ /* 0x000fe20000000800 */
[----:B------:R-:W-:Y:S02]  /*78b0*/  FADD.FTZ R35, R34, R35 ;  /* 0x0000002322237221 */ /* 0x000fe40000010000 */
[----:B------:R-:W-:Y:S01]  /*78c0*/  FADD.FTZ R31, R30, R31 ;  /* 0x0000001f1e1f7221 */ /* 0x000fe20000010000 */
[----:B-1----:R-:W-:Y:S01]  /*78d0*/  HMMA.16816.F32 R124, R8, R20, R124 ;  /* 0x00000014087c723c */ /* 0x002fe2000000187c */
[----:B------:R-:W-:Y:S02]  /*78e0*/  FADD.FTZ R36, R39, R36 ;  /* 0x0000002427247221 */ /* 0x000fe40000010000 */
[----:B------:R-:W-:Y:S01]  /*78f0*/  FADD.FTZ R45, R50, R45 ;  /* 0x0000002d322d7221 */ /* 0x000fe20000010000 */
[----:B------:R-:W1:Y:S01]  /*7900*/  MUFU.EX2 R175, R175 ;  /* 0x000000af00af7308 */ /* 0x000e620000000800 */
[----:B---3--:R-:W-:Y:S01]  /*7910*/  F2FP.PACK_AB R25, R172, R169 ;  /* 0x000000a9ac19723e */ /* 0x008fe200000000ff */
[----:B------:R-:W-:-:S02]  /*7920*/  FADD.FTZ R35, R33, R35 ;  /* 0x0000002321237221 */ /* 0x000fc40000010000 */
[C---:B------:R-:W-:Y:S01]  /*7930*/  HMMA.16816.F32 R120, R8.reuse, R22, R120 ;  /* 0x000000160878723c */ /* 0x040fe20000001878 */
[----:B------:R-:W-:Y:S02]  /*7940*/  FADD.FTZ R31, R29, R31 ;  /* 0x0000001f1d1f7221 */ /* 0x000fe40000010000 */
[----:B------:R-:W-:Y:S01]  /*7950*/  FADD.FTZ R36, R38, R36 ;  /* 0x0000002426247221 */ /* 0x000fe20000010000 */
[----:B------:R-:W3:Y:S01]  /*7960*/  MUFU.EX2 R167, R167 ;  /* 0x000000a700a77308 */ /* 0x000ee20000000800 */
[----:B------:R-:W-:Y:S02]  /*7970*/  FADD.FTZ R45, R51, R45 ;  /* 0x0000002d332d7221 */ /* 0x000fe40000010000 */
[----:B------:R-:W-:Y:S01]  /*7980*/  FADD.FTZ R35, R32, R35 ;  /* 0x0000002320237221 */ /* 0x000fe20000010000 */
[----:B------:R-:W-:Y:S01]  /*7990*/  HMMA.16816.F32 R108, R8, R12, R108 ;  /* 0x0000000c086c723c */ /* 0x000fe2000000186c */
[----:B------:R-:W-:Y:S02]  /*79a0*/  FADD.FTZ R31, R37, R31 ;  /* 0x0000001f251f7221 */ /* 0x000fe40000010000 */
[----:B------:R-:W-:Y:S01]  /*79b0*/  FADD.FTZ R36, R64, R36 ;  /* 0x0000002440247221 */ /* 0x000fe20000010000 */
[----:B-1----:R-:W-:Y:S01]  /*79c0*/  F2FP.PACK_AB R27, R175, R174 ;  /* 0x000000aeaf1b723e */ /* 0x002fe200000000ff */
[----:B------:R-:W-:Y:S01]  /*79d0*/  MUFU.EX2 R178, R178 ;  /* 0x000000b200b27308 */ /* 0x000fe20000000800 */
[----:B------:R-:W-:-:S02]  /*79e0*/  FADD.FTZ R45, R169, R45 ;  /* 0x0000002da92d7221 */ /* 0x000fc40000010000 */
[C---:B------:R-:W-:Y:S01]  /*79f0*/  HMMA.16816.F32 R104, R8.reuse, R14, R104 ;  /* 0x0000000e0868723c */ /* 0x040fe20000001868 */
[----:B------:R-:W-:Y:S02]  /*7a00*/  FADD.FTZ R35, R63, R35 ;  /* 0x000000233f237221 */ /* 0x000fe40000010000 */
[----:B------:R-:W-:Y:S01]  /*7a10*/  FADD.FTZ R31, R133, R31 ;  /* 0x0000001f851f7221 */ /* 0x000fe20000010000 */
[----:B------:R-:W-:Y:S01]  /*7a20*/  MOV R133, R145 ;  /* 0x0000009100857202 */ /* 0x000fe20000000f00 */
[----:B------:R-:W-:Y:S01]  /*7a30*/  MUFU.EX2 R181, R181 ;  /* 0x000000b500b57308 */ /* 0x000fe20000000800 */
[--C-:B------:R-:W-:Y:S02]  /*7a40*/  FFMA.FTZ R65, R65, c[0x0][0x23c], -R59.reuse ;  /* 0x00008f0041417a23 */ /* 0x100fe4000001083b */
[----:B--2---:R-:W-:Y:S01]  /*7a50*/  HMMA.16816.F32 R92, R8, R4, R92 ;  /* 0x00000004085c723c */ /* 0x004fe2000000185c */
[--C-:B------:R-:W-:Y:S02]  /*7a60*/  FFMA.FTZ R62, R62, c[0x0][0x23c], -R59.reuse ;  /* 0x00008f003e3e7a23 */ /* 0x100fe4000001083b */
[----:B------:R-:W-:-:S02]  /*7a70*/  FFMA.FTZ R61, R61, c[0x0][0x23c], -R59 ;  /* 0x00008f003d3d7a23 */ /* 0x000fc4000001083b */
[----:B------:R-:W1:Y:S01]  /*7a80*/  MUFU.EX2 R177, R177 ;  /* 0x000000b100b17308 */ /* 0x000e620000000800 */
[----:B------:R-:W-:Y:S02]  /*7a90*/  FFMA.FTZ R58, R58, c[0x0][0x23c], -R59 ;  /* 0x00008f003a3a7a23 */ /* 0x000fe4000001083b */
[C---:B------:R-:W-:Y:S01]  /*7aa0*/  HMMA.16816.F32 R88, R8.reuse, R6, R88 ;  /* 0x000000060858723c */ /* 0x040fe20000001858 */
[--C-:B------:R-:W-:Y:S02]  /*7ab0*/  FFMA.FTZ R59, R60, c[0x0][0x23c], -R54.reuse ;  /* 0x00008f003c3b7a23 */ /* 0x100fe40000010836 */
[----:B------:R-:W-:Y:S02]  /*7ac0*/  FFMA.FTZ R53, R53, c[0x0][0x23c], -R54 ;  /* 0x00008f0035357a23 */ /* 0x000fe40000010836 */
[----:B------:R-:W-:Y:S01]  /*7ad0*/  MUFU.EX2 R176, R176 ;  /* 0x000000b000b07308 */ /* 0x000fe20000000800 */
[----:B------:R-:W-:Y:S02]  /*7ae0*/  FADD.FTZ R36, R143, R36 ;  /* 0x000000248f247221 */ /* 0x000fe40000010000 */
[----:B----4-:R-:W-:Y:S01]  /*7af0*/  HMMA.16816.F32 R76, R8, R16, R76 ;  /* 0x00000010084c723c */ /* 0x010fe2000000184c */
[----:B------:R-:W-:-:S02]  /*7b00*/  FADD.FTZ R45, R172, R45 ;  /* 0x0000002dac2d7221 */ /* 0x000fc40000010000 */
[----:B------:R-:W-:Y:S02]  /*7b10*/  FADD.FTZ R35, R132, R35 ;  /* 0x0000002384237221 */ /* 0x000fe40000010000 */
[----:B------:R-:W-:Y:S01]  /*7b20*/  MUFU.EX2 R180, R180 ;  /* 0x000000b400b47308 */ /* 0x000fe20000000800 */
[----:B------:R-:W-:Y:S01]  /*7b30*/  FADD.FTZ R31, R136, R31 ;  /* 0x0000001f881f7221 */ /* 0x000fe20000010000 */
[----:B------:R-:W-:Y:S01]  /*7b40*/  MOV R136, R144 ;  /* 0x0000009000887202 */ /* 0x000fe20000000f00 */
[----:B------:R-:W-:Y:S01]  /*7b50*/  HMMA.16816.F32 R72, R8, R18, R72 ;  /* 0x000000120848723c */ /* 0x000fe20000001848 */
[----:B------:R-:W-:Y:S01]  /*7b60*/  LDSM.16.MT88.4 R8, [R190+0x7000] ;  /* 0x00700000be08783b */ /* 0x000fe20000004200 */
[----:B------:R-:W-:Y:S02]  /*7b70*/  FADD.FTZ R36, R149, R36 ;  /* 0x0000002495247221 */ /* 0x000fe40000010000 */
[----:B------:R-:W-:Y:S01]  /*7b80*/  FADD.FTZ R45, R174, R45 ;  /* 0x0000002dae2d7221 */ /* 0x000fe20000010000 */
[----:B------:R-:W-:Y:S01]  /*7b90*/  MUFU.EX2 R179, R179 ;  /* 0x000000b300b37308 */ /* 0x000fe20000000800 */
[----:B------:R-:W-:-:S02]  /*7ba0*/  FADD.FTZ R35, R67, R35 ;  /* 0x0000002343237221 */ /* 0x000fc40000010000 */
[C---:B------:R-:W-:Y:S01]  /*7bb0*/  HMMA.16816.F32 R128, R24.reuse, R20, R128 ;  /* 0x000000141880723c */ /* 0x040fe20000001880 */
[----:B------:R-:W-:Y:S01]  /*7bc0*/  FADD.FTZ R31, R135, R31 ;  /* 0x0000001f871f7221 */ /* 0x000fe20000010000 */
[----:B------:R-:W-:Y:S01]  /*7bd0*/  MOV R135, R0 ;  /* 0x0000000000877202 */ /* 0x000fe20000000f00 */
[----:B------:R-:W-:Y:S02]  /*7be0*/  FFMA.FTZ R166, R166, c[0x0][0x23c], -R140 ;  /* 0x00008f00a6a67a23 */ /* 0x000fe4000001088c */
[----:B------:R-:W2:Y:S01]  /*7bf0*/  MUFU.EX2 R171, R171 ;  /* 0x000000ab00ab7308 */ /* 0x000ea20000000800 */
[----:B------:R-:W-:Y:S02]  /*7c00*/  FFMA.FTZ R47, R47, c[0x0][0x23c], -R46 ;  /* 0x00008f002f2f7a23 */ /* 0x000fe4000001082e */
[----:B------:R-:W-:Y:S01]  /*7c10*/  HMMA.16816.F32 R116, R24, R22, R116 ;  /* 0x000000161874723c */ /* 0x000fe20000001874 */
[----:B------:R-:W-:Y:S01]  /*7c20*/  LDSM.16.MT88.4 R20, [R188+0x7000] ;  /* 0x00700000bc14783b */ /* 0x000fe20000004200 */
[----:B------:R-:W-:-:S02]  /*7c30*/  FFMA.FTZ R148, R148, c[0x0][0x23c], -R140 ;  /* 0x00008f0094947a23 */ /* 0x000fc4000001088c */
[--C-:B------:R-:W-:Y:S01]  /*7c40*/  FFMA.FTZ R147, R147, c[0x0][0x23c], -R140.reuse ;  /* 0x00008f0093937a23 */ /* 0x100fe2000001088c */
[----:B------:R-:W4:Y:S01]  /*7c50*/  MUFU.EX2 R168, R168 ;  /* 0x000000a800a87308 */ /* 0x000f220000000800 */
[----:B------:R-:W-:Y:S02]  /*7c60*/  FFMA.FTZ R139, R139, c[0x0][0x23c], -R140 ;  /* 0x00008f008b8b7a23 */ /* 0x000fe4000001088c */
[C---:B------:R-:W-:Y:S01]  /*7c70*/  HMMA.16816.F32 R112, R24.reuse, R12, R112 ;  /* 0x0000000c1870723c */ /* 0x040fe20000001870 */
[----:B------:R-:W-:Y:S02]  /*7c80*/  FADD.FTZ R36, R150, R36 ;  /* 0x0000002496247221 */ /* 0x000fe40000010000 */
[----:B------:R-:W-:Y:S02]  /*7c90*/  FADD.FTZ R45, R175, R45 ;  /* 0x0000002daf2d7221 */ /* 0x000fe40000010000 */
[----:B------:R-:W5:Y:S01]  /*7ca0*/  MUFU.EX2 R173, R173 ;  /* 0x000000ad00ad7308 */ /* 0x000f620000000800 */
[----:B------:R-:W-:Y:S01]  /*7cb0*/  FADD.FTZ R35, R134, R35 ;  /* 0x0000002386237221 */ /* 0x000fe20000010000 */
[----:B------:R-:W-:Y:S01]  /*7cc0*/  MOV R134, R146 ;  /* 0x0000009200867202 */ /* 0x000fe20000000f00 */
[----:B------:R-:W-:Y:S01]  /*7cd0*/  HMMA.16816.F32 R100, R24, R14, R100 ;  /* 0x0000000e1864723c */ /* 0x000fe20000001864 */
[----:B------:R-:W5:Y:S01]  /*7ce0*/  LDSM.16.MT88.4 R12, [R192+0x7000] ;  /* 0x00700000c00c783b */ /* 0x000f620000004200 */
[----:B------:R-:W-:-:S02]  /*7cf0*/  FADD.FTZ R31, R142, R31 ;  /* 0x0000001f8e1f7221 */ /* 0x000fc40000010000 */
[----:B------:R-:W-:Y:S01]  /*7d00*/  FFMA.FTZ R49, R49, c[0x0][0x23c], -R46 ;  /* 0x00008f0031317a23 */ /* 0x000fe2000001082e */
[----:B------:R-:W-:Y:S01]  /*7d10*/  MUFU.EX2 R170, R170 ;  /* 0x000000aa00aa7308 */ /* 0x000fe20000000800 */
[----:B---3--:R-:W-:Y:S02]  /*7d20*/  FADD.FTZ R36, R167, R36 ;  /* 0x00000024a7247221 */ /* 0x008fe40000010000 */
[----:B------:R-:W-:Y:S01]  /*7d30*/  HMMA.16816.F32 R96, R24, R4, R96 ;  /* 0x000000041860723c */ /* 0x000fe20000001860 */
[----:B-1----:R-:W-:Y:S02]  /*7d40*/  FADD.FTZ R35, R177, R35 ;  /* 0x00000023b1237221 */ /* 0x002fe40000010000 */
[----:B--2---:R-:W-:Y:S02]  /*7d50*/  FADD.FTZ R31, R171, R31 ;  /* 0x0000001fab1f7221 */ /* 0x004fe40000010000 */
[----:B------:R-:W1:Y:S01]  /*7d60*/  MUFU.EX2 R151, R151 ;  /* 0x0000009700977308 */ /* 0x000e620000000800 */
[----:B------:R-:W-:-:S02]  /*7d70*/  FADD.FTZ R36, R178, R36 ;  /* 0x00000024b2247221 */ /* 0x000fc40000010000 */
[C---:B------:R-:W-:Y:S01]  /*7d80*/  HMMA.16816.F32 R84, R24.reuse, R6, R84 ;  /* 0x000000061854723c */ /* 0x040fe20000001854 */
[----:B------:R-:W2:Y:S01]  /*7d90*/  LDSM.16.MT88.4 R4, [R189+0x7000] ;  /* 0x00700000bd04783b */ /* 0x000ea20000004200 */
[----:B------:R-:W-:Y:S02]  /*7da0*/  FADD.FTZ R35, R176, R35 ;  /* 0x00000023b0237221 */ /* 0x000fe40000010000 */
[----:B----4-:R-:W-:Y:S01]  /*7db0*/  FADD.FTZ R31, R168, R31 ;  /* 0x0000001fa81f7221 */ /* 0x010fe20000010000 */
[----:B------:R-:W3:Y:S01]  /*7dc0*/  MUFU.EX2 R137, R137 ;  /* 0x0000008900897308 */ /* 0x000ee20000000800 */
[----:B------:R-:W-:Y:S02]  /*7dd0*/  FADD.FTZ R36, R181, R36 ;  /* 0x00000024b5247221 */ /* 0x000fe40000010000 */
[----:B------:R-:W-:Y:S01]  /*7de0*/  HMMA.16816.F32 R80, R24, R16, R80 ;  /* 0x000000101850723c */ /* 0x000fe20000001850 */
[----:B------:R-:W-:Y:S02]  /*7df0*/  FADD.FTZ R35, R180, R35 ;  /* 0x00000023b4237221 */ /* 0x000fe40000010000 */
[----:B-----5:R-:W-:-:S02]  /*7e00*/  FADD.FTZ R31, R173, R31 ;  /* 0x0000001fad1f7221 */ /* 0x020fc40000010000 */
[----:B------:R-:W4:Y:S01]  /*7e10*/  MUFU.EX2 R66, R66 ;  /* 0x0000004200427308 */ /* 0x000f220000000800 */
[----:B-1----:R-:W-:Y:S01]  /*7e20*/  FADD.FTZ R36, R151, R36 ;  /* 0x0000002497247221 */ /* 0x002fe20000010000 */
[----:B------:R-:W-:Y:S01]  /*7e30*/  F2FP.PACK_AB R16, R176, R177 ;  /* 0x000000b1b010723e */ /* 0x000fe200000000ff */
[----:B------:R-:W-:Y:S01]  /*7e40*/  HMMA.16816.F32 R68, R24, R18, R68 ;  /* 0x000000121844723c */ /* 0x000fe20000001844 */
[----:B------:R-:W-:Y:S01]  /*7e50*/  F2FP.PACK_AB R17, R168, R171 ;  /* 0x000000aba811723e */ /* 0x000fe200000000ff */
[----:B------:R-:W-:Y:S02]  /*7e60*/  FADD.FTZ R35, R179, R35 ;  /* 0x00000023b3237221 */ /* 0x000fe40000010000 */
[----:B------:R-:W-:Y:S01]  /*7e70*/  FADD.FTZ R31, R170, R31 ;  /* 0x0000001faa1f7221 */ /* 0x000fe20000010000 */
[----:B------:R-:W1:Y:S01]  /*7e80*/  MUFU.EX2 R141, R141 ;  /* 0x0000008d008d7308 */ /* 0x000e620000000800 */
[----:B---3--:R-:W-:Y:S01]  /*7e90*/  FADD.FTZ R45, R137, R45 ;  /* 0x0000002d892d7221 */ /* 0x008fe20000010000 */
[----:B------:R-:W-:-:S02]  /*7ea0*/  F2FP.PACK_AB R18, R179, R180 ;  /* 0x000000b4b312723e */ /* 0x000fc400000000ff */
[----:B------:R-:W-:Y:S02]  /*7eb0*/  F2FP.PACK_AB R19, R170, R173 ;  /* 0x000000adaa13723e */ /* 0x000fe400000000ff */
[----:B------:R-:W-:Y:S02]  /*7ec0*/  F2FP.PACK_AB R24, R178, R167 ;  /* 0x000000a7b218723e */ /* 0x000fe400000000ff */
[----:B------:R-:W3:Y:S01]  /*7ed0*/  MUFU.EX2 R138, R138 ;  /* 0x0000008a008a7308 */ /* 0x000ee20000000800 */
[C---:B----4-:R-:W-:Y:S01]  /*7ee0*/  F2FP.PACK_AB R25, R66.reuse, R137 ;  /* 0x000000894219723e */ /* 0x050fe200000000ff */
[----:B------:R-:W-:Y:S01]  /*7ef0*/  FADD.FTZ R45, R66, R45 ;  /* 0x0000002d422d7221 */ /* 0x000fe20000010000 */
[----:B------:R-:W-:Y:S01]  /*7f00*/  F2FP.PACK_AB R26, R151, R181 ;  /* 0x000000b5971a723e */ /* 0x000fe200000000ff */
[----:B------:R-:W-:Y:S04]  /*7f10*/  HMMA.16816.F32 R124, R16, R12, R124 ;  /* 0x0000000c107c723c */ /* 0x000fe8000000187c */
[----:B------:R-:W4:Y:S01]  /*7f20*/  MUFU.EX2 R65, R65 ;  /* 0x0000004100417308 */ /* 0x000f220000000800 */
[----:B-1----:R-:W-:-:S03]  /*7f30*/  FADD.FTZ R45, R141, R45 ;  /* 0x0000002d8d2d7221 */ /* 0x002fc60000010000 */
[----:B------:R-:W-:Y:S01]  /*7f40*/  HMMA.16816.F32 R120, R16, R14, R120 ;  /* 0x0000000e1078723c */ /* 0x000fe20000001878 */
[----:B---3--:R-:W-:-:S03]  /*7f50*/  F2FP.PACK_AB R27, R138, R141 ;  /* 0x0000008d8a1b723e */ /* 0x008fc600000000ff */
[----:B------:R-:W1:Y:S01]  /*7f60*/  MUFU.EX2 R62, R62 ;  /* 0x0000003e003e7308 */ /* 0x000e620000000800 */
[----:B------:R-:W-:-:S03]  /*7f70*/  FADD.FTZ R45, R138, R45 ;  /* 0x0000002d8a2d7221 */ /* 0x000fc60000010000 */
[----:B------:R-:W-:Y:S01]  /*7f80*/  HMMA.16816.F32 R108, R16, R8, R108 ;  /* 0x00000008106c723c */ /* 0x000fe2000000186c */
[----:B----4-:R-:W-:-:S03]  /*7f90*/  FADD.FTZ R35, R65, R35 ;  /* 0x0000002341237221 */ /* 0x010fc60000010000 */
[----:B------:R-:W3:Y:S04]  /*7fa0*/  MUFU.EX2 R61, R61 ;  /* 0x0000003d003d7308 */ /* 0x000ee80000000800 */
[----:B------:R-:W-:Y:S04]  /*7fb0*/  HMMA.16816.F32 R104, R16, R10, R104 ;  /* 0x0000000a1068723c */ /* 0x000fe80000001868 */
[----:B------:R-:W4:Y:S01]  /*7fc0*/  MUFU.EX2 R58, R58 ;  /* 0x0000003a003a7308 */ /* 0x000f220000000800 */
[----:B-1----:R-:W-:-:S03]  /*7fd0*/  FADD.FTZ R35, R62, R35 ;  /* 0x000000233e237221 */ /* 0x002fc60000010000 */
[----:B--2---:R-:W-:Y:S04]  /*7fe0*/  HMMA.16816.F32 R92, R16, R4, R92 ;  /* 0x00000004105c723c */ /* 0x004fe8000000185c */
[----:B------:R-:W1:Y:S01]  /*7ff0*/  MUFU.EX2 R59, R59 ;  /* 0x0000003b003b7308 */ /* 0x000e620000000800 */
[----:B---3--:R-:W-:-:S03]  /*8000*/  FADD.FTZ R35, R61, R35 ;  /* 0x000000233d237221 */ /* 0x008fc60000010000 */
[----:B------:R-:W-:Y:S04]  /*8010*/  HMMA.16816.F32 R88, R16, R6, R88 ;  /* 0x000000061058723c */ /* 0x000fe80000001858 */
[----:B------:R-:W2:Y:S01]  /*8020*/  MUFU.EX2 R57, R57 ;  /* 0x0000003900397308 */ /* 0x000ea20000000800 */
[----:B----4-:R-:W-:-:S03]  /*8030*/  FADD.FTZ R228, R58, R35 ;  /* 0x000000233ae47221 */ /* 0x010fc60000010000 */
[----:B------:R-:W-:Y:S04]  /*8040*/  HMMA.16816.F32 R76, R16, R20, R76 ;  /* 0x00000014104c723c */ /* 0x000fe8000000184c */
[----:B------:R-:W3:Y:S01]  /*8050*/  MUFU.EX2 R56, R56 ;  /* 0x0000003800387308 */ /* 0x000ee20000000800 */
[----:B-1----:R-:W-:-:S03]  /*8060*/  FADD.FTZ R31, R59, R31 ;  /* 0x0000001f3b1f7221 */ /* 0x002fc60000010000 */
[----:B------:R-:W-:Y:S01]  /*8070*/  HMMA.16816.F32 R72, R16, R22, R72 ;  /* 0x000000161048723c */ /* 0x000fe20000001848 */
[----:B------:R-:W1:Y:S03]  /*8080*/  LDSM.16.MT88.4 R16, [R192+0x7800] ;  /* 0x00780000c010783b */ /* 0x000e660000004200 */
[----:B------:R-:W4:Y:S01]  /*8090*/  MUFU.EX2 R53, R53 ;  /* 0x0000003500357308 */ /* 0x000f220000000800 */
[----:B--2---:R-:W-:-:S03]  /*80a0*/  FADD.FTZ R31, R57, R31 ;  /* 0x0000001f391f7221 */ /* 0x004fc60000010000 */
[----:B------:R-:W-:Y:S04]  /*80b0*/  HMMA.16816.F32 R128, R24, R12, R128 ;  /* 0x0000000c1880723c */ /* 0x000fe80000001880 */
[----:B------:R-:W2:Y:S01]  /*80c0*/  MUFU.EX2 R166, R166 ;  /* 0x000000a600a67308 */ /* 0x000ea20000000800 */
[----:B---3--:R-:W-:-:S03]  /*80d0*/  FADD.FTZ R31, R56, R31 ;  /* 0x0000001f381f7221 */ /* 0x008fc60000010000 */
[----:B------:R-:W-:Y:S01]  /*80e0*/  HMMA.16816.F32 R116, R24, R14, R116 ;  /* 0x0000000e1874723c */ /* 0x000fe20000001874 */
[----:B------:R-:W3:Y:S03]  /*80f0*/  LDSM.16.MT88.4 R12, [R190+0x7800] ;  /* 0x00780000be0c783b */ /* 0x000ee60000004200 */
[----:B------:R-:W5:Y:S01]  /*8100*/  MUFU.EX2 R47, R47 ;  /* 0x0000002f002f7308 */ /* 0x000f620000000800 */
[----:B----4-:R-:W-:-:S03]  /*8110*/  FADD.FTZ R227, R53, R31 ;  /* 0x0000001f35e37221 */ /* 0x010fc60000010000 */
[----:B------:R-:W-:Y:S04]  /*8120*/  HMMA.16816.F32 R112, R24, R8, R112 ;  /* 0x000000081870723c */ /* 0x000fe80000001870 */
[----:B------:R-:W4:Y:S01]  /*8130*/  MUFU.EX2 R148, R148 ;  /* 0x0000009400947308 */ /* 0x000f220000000800 */
[----:B--2---:R-:W-:-:S03]  /*8140*/  FADD.FTZ R36, R166, R36 ;  /* 0x00000024a6247221 */ /* 0x004fc60000010000 */
[----:B------:R-:W-:Y:S01]  /*8150*/  HMMA.16816.F32 R100, R24, R10, R100 ;  /* 0x0000000a1864723c */ /* 0x000fe20000001864 */
[----:B------:R-:W2:Y:S03]  /*8160*/  LDSM.16.MT88.4 R8, [R189+0x7800] ;  /* 0x00780000bd08783b */ /* 0x000ea60000004200 */
[----:B------:R-:W1:Y:S01]  /*8170*/  MUFU.EX2 R147, R147 ;  /* 0x0000009300937308 */ /* 0x000e620000000800 */
[----:B-----5:R-:W-:-:S03]  /*8180*/  FADD.FTZ R45, R47, R45 ;  /* 0x0000002d2f2d7221 */ /* 0x020fc60000010000 */
[----:B------:R-:W-:Y:S04]  /*8190*/  HMMA.16816.F32 R96, R24, R4, R96 ;  /* 0x000000041860723c */ /* 0x000fe80000001860 */
[----:B------:R-:W5:Y:S01]  /*81a0*/  MUFU.EX2 R139, R139 ;  /* 0x0000008b008b7308 */ /* 0x000f620000000800 */
[----:B----4-:R-:W-:-:S03]  /*81b0*/  FADD.FTZ R36, R148, R36 ;  /* 0x0000002494247221 */ /* 0x010fc60000010000 */
[----:B------:R-:W-:Y:S01]  /*81c0*/  HMMA.16816.F32 R84, R24, R6, R84 ;  /* 0x000000061854723c */ /* 0x000fe20000001854 */
[----:B------:R-:W4:Y:S01]  /*81d0*/  LDSM.16.MT88.4 R4, [R188+0x7800] ;  /* 0x00780000bc04783b */ /* 0x000f220000004200 */
[----:B-1----:R-:W-:-:S06]  /*81e0*/  FADD.FTZ R36, R147, R36 ;  /* 0x0000002493247221 */ /* 0x002fcc0000010000 */
[----:B------:R-:W-:Y:S01]  /*81f0*/  HMMA.16816.F32 R80, R24, R20, R80 ;  /* 0x000000141850723c */ /* 0x000fe20000001850 */
[----:B-----5:R-:W-:-:S06]  /*8200*/  FADD.FTZ R230, R139, R36 ;  /* 0x000000248be67221 */ /* 0x020fcc0000010000 */
[----:B------:R-:W-:Y:S01]  /*8210*/  F2FP.PACK_AB R20, R62, R65 ;  /* 0x000000413e14723e */ /* 0x000fe200000000ff */
[----:B------:R-:W-:Y:S01]  /*8220*/  HMMA.16816.F32 R68, R24, R22, R68 ;  /* 0x000000161844723c */ /* 0x000fe20000001844 */
[----:B------:R-:W1:Y:S01]  /*8230*/  MUFU.EX2 R24, R49 ;  /* 0x0000003100187308 */ /* 0x000e620000000800 */
[----:B------:R-:W-:-:S05]  /*8240*/  F2FP.PACK_AB R21, R57, R59 ;  /* 0x0000003b3915723e */ /* 0x000fca00000000ff */
[--C-:B------:R-:W-:Y:S01]  /*8250*/  FFMA.FTZ R25, R44, c[0x0][0x23c], -R46.reuse ;  /* 0x00008f002c197a23 */ /* 0x100fe2000001082e */
[----:B------:R-:W-:Y:S01]  /*8260*/  F2FP.PACK_AB R22, R58, R61 ;  /* 0x0000003d3a16723e */ /* 0x000fe200000000ff */
[----:B------:R-:W-:Y:S01]  /*8270*/  FFMA.FTZ R26, R43, c[0x0][0x23c], -R46 ;  /* 0x00008f002b1a7a23 */ /* 0x000fe2000001082e */
[----:B------:R-:W-:-:S03]  /*8280*/  F2FP.PACK_AB R23, R53, R56 ;  /* 0x000000383517723e */ /* 0x000fc600000000ff */
[----:B------:R-:W5:Y:S04]  /*8290*/  MUFU.EX2 R25, R25 ;  /* 0x0000001900197308 */ /* 0x000f680000000800 */
[----:B------:R-:W-:Y:S01]  /*82a0*/  HMMA.16816.F32 R124, R20, R16, R124 ;  /* 0x00000010147c723c */ /* 0x000fe2000000187c */
[----:B-1----:R-:W-:-:S03]  /*82b0*/  FADD.FTZ R45, R24, R45 ;  /* 0x0000002d182d7221 */ /* 0x002fc60000010000 */
[----:B------:R-:W1:Y:S04]  /*82c0*/  MUFU.EX2 R26, R26 ;  /* 0x0000001a001a7308 */ /* 0x000e680000000800 */
[----:B------:R-:W-:Y:S01]  /*82d0*/  HMMA.16816.F32 R120, R20, R18, R120 ;  /* 0x000000121478723c */ /* 0x000fe20000001878 */
[----:B-----5:R-:W-:-:S07]  /*82e0*/  FADD.FTZ R45, R25, R45 ;  /* 0x0000002d192d7221 */ /* 0x020fce0000010000 */
[----:B---3--:R-:W-:Y:S01]  /*82f0*/  HMMA.16816.F32 R108, R20, R12, R108 ;  /* 0x0000000c146c723c */ /* 0x008fe2000000186c */
[----:B-1----:R-:W-:-:S07]  /*8300*/  FADD.FTZ R229, R26, R45 ;  /* 0x0000002d1ae57221 */ /* 0x002fce0000010000 */
[C---:B------:R-:W-:Y:S08]  /*8310*/  HMMA.16816.F32 R104, R20.reuse, R14, R104 ;  /* 0x0000000e1468723c */ /* 0x040ff00000001868 */
[C---:B--2---:R-:W-:Y:S08]  /*8320*/  HMMA.16816.F32 R92, R20.reuse, R8, R92 ;  /* 0x00000008145c723c */ /* 0x044ff0000000185c */
[C---:B------:R-:W-:Y:S08]  /*8330*/  HMMA.16816.F32 R88, R20.reuse, R10, R88 ;  /* 0x0000000a1458723c */ /* 0x040ff00000001858 */
[C---:B----4-:R-:W-:Y:S08]  /*8340*/  HMMA.16816.F32 R76, R20.reuse, R4, R76 ;  /* 0x00000004144c723c */ /* 0x050ff0000000184c */
[----:B------:R-:W-:Y:S07]  /*8350*/  HMMA.16816.F32 R72, R20, R6, R72 ;  /* 0x000000061448723c */ /* 0x000fee0000001848 */
[----:B------:R-:W-:-:S02]  /*8360*/  F2FP.PACK_AB R20, R148, R166 ;  /* 0x000000a69414723e */ /* 0x000fc400000000ff */
[----:B------:R-:W-:Y:S02]  /*8370*/  F2FP.PACK_AB R21, R24, R47 ;  /* 0x0000002f1815723e */ /* 0x000fe400000000ff */
[----:B------:R-:W-:Y:S02]  /*8380*/  F2FP.PACK_AB R22, R139, R147 ;  /* 0x000000938b16723e */ /* 0x000fe400000000ff */
[----:B------:R-:W-:-:S07]  /*8390*/  F2FP.PACK_AB R23, R26, R25 ;  /* 0x000000191a17723e */ /* 0x000fce00000000ff */
        /* <DEDUP_REMOVED lines=13> */
[----:B------:R-:W-:-:S04]  /*8470*/  IMAD.WIDE.U32 R6, R147, c[0x0][0x1a0], RZ ;  /* 0x0000680093067a25 */ /* 0x000fc800078e00ff */
[----:B------:R-:W-:Y:S01]  /*8480*/  IMAD R4, R4, c[0x0][0x1a0], RZ ;  /* 0x0000680004047a24 */ /* 0x000fe200078e02ff */
[----:B------:R-:W-:Y:S01]  /*8490*/  BAR.SYNC.DEFER_BLOCKING 0x0 ;  /* 0x0000000000007b1d */ /* 0x000fe20000010000 */
[----:B------:R-:W-:Y:S01]  /*84a0*/  LEA R5, P0, R6, R154, 0x6 ;  /* 0x0000009a06057211 */ /* 0x000fe200078030ff */
[C---:B------:R-:W-:Y:S02]  /*84b0*/  IMAD R165, R147.reuse, 0x40, R165 ;  /* 0x0000004093a57824 */ /* 0x040fe400078e02a5 */
[----:B------:R-:W-:Y:S01]  /*84c0*/  IMAD R4, R147, c[0x0][0x1a4], R4 ;  /* 0x0000690093047a24 */ /* 0x000fe200078e0204 */
[----:B------:R-:W-:Y:S02]  /*84d0*/  LEA R8, P1, R5, c[0x0][0x170], 0x1 ;  /* 0x00005c0005087a11 */ /* 0x000fe400078208ff */
[----:B------:R-:W-:Y:S01]  /*84e0*/  ISETP.GE.AND P3, PT, R165, R164, PT ;  /* 0x000000a4a500720c */ /* 0x000fe20003f66270 */
        /* <DEDUP_REMOVED lines=16> */
[----:B------:R-:W-:Y:S04]  /*85f0*/  LDSM.16.M88.4 R64, [R198] ;  /* 0x00000000c640783b */ /* 0x000fe80000000200 */
[----:B------:R-:W-:Y:S04]  /*8600*/  LDSM.16.M88.4 R60, [R198+0x2000] ;  /* 0x00200000c63c783b */ /* 0x000fe80000000200 */
[----:B------:R-:W-:Y:S04]  /*8610*/  LDSM.16.M88.4 R56, [R196] ;  /* 0x00000000c438783b */ /* 0x000fe80000000200 */
[----:B------:R-:W-:Y:S04]  /*8620*/  LDSM.16.M88.4 R36, [R191+0x4000] ;  /* 0x00400000bf24783b */ /* 0x000fe80000000200 */
[----:B------:R-:W-:Y:S04]  /*8630*/  LDSM.16.M88.4 R52, [R196+0x2000] ;  /* 0x00200000c434783b */ /* 0x000fe80000000200 */
[----:B------:R-:W-:Y:S04]  /*8640*/  LDSM.16.M88.4 R24, [R194] ;  /* 0x00000000c218783b */ /* 0x000fe80000000200 */
[----:B-1----:R-:W1:Y:S04]  /*8650*/  LDSM.16.M88.4 R8, [R197+0x4000] ;  /* 0x00400000c508783b */ /* 0x002e680000000200 */
[----:B------:R-:W3:Y:S04]  /*8660*/  LDSM.16.M88.4 R32, [R195] ;  /* 0x00000000c320783b */ /* 0x000ee80000000200 */
[----:B------:R-:W4:Y:S04]  /*8670*/  LDSM.16.M88.4 R28, [R195+0x2000] ;  /* 0x00200000c31c783b */ /* 0x000f280000000200 */
[----:B------:R-:W5:Y:S04]  /*8680*/  LDSM.16.M88.4 R136, [R197+0x4800] ;  /* 0x00480000c588783b */ /* 0x000f680000000200 */
[----:B------:R-:W-:Y:S04]  /*8690*/  LDSM.16.M88.4 R140, [R184] ;  /* 0x00000000b88c783b */ /* 0x000fe80000000200 */
[----:B------:R-:W3:Y:S04]  /*86a0*/  LDSM.16.M88.4 R20, [R193] ;  /* 0x00000000c114783b */ /* 0x000ee80000000200 */
[----:B------:R-:W3:Y:S04]  /*86b0*/  LDSM.16.M88.4 R16, [R193+0x2000] ;  /* 0x00200000c110783b */ /* 0x000ee80000000200 */
[----:B------:R-:W3:Y:S04]  /*86c0*/  LDSM.16.M88.4 R48, [R191+0x4800] ;  /* 0x00480000bf30783b */ /* 0x000ee80000000200 */
[----:B------:R-:W0:Y:S01]  /*86d0*/  LDGDEPBAR ;  /* 0x00000000000079af */ /* 0x000e220000000000 */
[-C--:B-1----:R-:W-:Y:S08]  /*86e0*/  HMMA.16816.F32 R132, R64, R8.reuse, RZ ;  /* 0x000000084084723c */ /* 0x082ff000000018ff */
[C---:B--2---:R-:W-:Y:S08]  /*86f0*/  HMMA.16816.F32 R4, R60.reuse, R8, RZ ;  /* 0x000000083c04723c */ /* 0x044ff000000018ff */
[----:B------:R-:W-:Y:S08]  /*8700*/  HMMA.16816.F32 R12, R60, R10, RZ ;  /* 0x0000000a3c0c723c */ /* 0x000ff000000018ff */
[----:B------:R-:W-:Y:S08]  /*8710*/  HMMA.16816.F32 R132, R56, R36, R132 ;  /* 0x000000243884723c */ /* 0x000ff00000001884 */
[----:B------:R-:W-:Y:S08]  /*8720*/  HMMA.16816.F32 R8, R64, R10, RZ ;  /* 0x0000000a4008723c */ /* 0x000ff000000018ff */
[----:B------:R-:W-:Y:S08]  /*8730*/  HMMA.16816.F32 R4, R52, R36, R4 ;  /* 0x000000243404723c */ /* 0x000ff00000001804 */
[----:B---3--:R-:W-:Y:S08]  /*8740*/  HMMA.16816.F32 R132, R32, R24, R132 ;  /* 0x000000182084723c */ /* 0x008ff00000001884 */
[-C--:B------:R-:W-:Y:S08]  /*8750*/  HMMA.16816.F32 R12, R52, R38.reuse, R12 ;  /* 0x00000026340c723c */ /* 0x080ff0000000180c */
[----:B------:R-:W-:Y:S08]  /*8760*/  HMMA.16816.F32 R8, R56, R38, R8 ;  /* 0x000000263808723c */ /* 0x000ff00000001808 */
[----:B----4-:R-:W-:Y:S08]  /*8770*/  HMMA.16816.F32 R4, R28, R24, R4 ;  /* 0x000000181c04723c */ /* 0x010ff00000001804 */
[----:B-----5:R-:W-:Y:S08]  /*8780*/  HMMA.16816.F32 R44, R64, R136, RZ ;  /* 0x00000088402c723c */ /* 0x020ff000000018ff */
[----:B------:R-:W-:Y:S08]  /*8790*/  HMMA.16816.F32 R132, R20, R140, R132 ;  /* 0x0000008c1484723c */ /* 0x000ff00000001884 */
[----:B------:R-:W-:Y:S08]  /*87a0*/  HMMA.16816.F32 R40, R60, R136, RZ ;  /* 0x000000883c28723c */ /* 0x000ff000000018ff */
[-C--:B------:R-:W-:Y:S08]  /*87b0*/  HMMA.16816.F32 R36, R64, R138.reuse, RZ ;  /* 0x0000008a4024723c */ /* 0x080ff000000018ff */
[----:B------:R-:W-:Y:S01]  /*87c0*/  HMMA.16816.F32 R136, R60, R138, RZ ;  /* 0x0000008a3c88723c */ /* 0x000fe200000018ff */
[----:B------:R-:W-:-:S02]  /*87d0*/  FMUL.FTZ R134, R134, c[0x0][0x2ec] ;  /* 0x0000bb0086867a20 */ /* 0x000fc40000410000 */
[----:B------:R-:W-:Y:S02]  /*87e0*/  FMUL.FTZ R135, R135, c[0x0][0x2ec] ;  /* 0x0000bb0087877a20 */ /* 0x000fe40000410000 */
[----:B------:R-:W-:Y:S01]  /*87f0*/  FMUL.FTZ R2, R132, c[0x0][0x2ec] ;  /* 0x0000bb0084027a20 */ /* 0x000fe20000410000 */
[----:B------:R-:W-:Y:S01]  /*8800*/  MUFU.TANH R148, R134 ;  /* 0x0000008600947308 */ /* 0x000fe20000002400 */
[----:B------:R-:W-:Y:S01]  /*8810*/  FMUL.FTZ R3, R133, c[0x0][0x2ec] ;  /* 0x0000bb0085037a20 */ /* 0x000fe20000410000 */
[-C--:B------:R-:W-:Y:S06]  /*8820*/  HMMA.16816.F32 R12, R28, R26.reuse, R12 ;  /* 0x0000001a1c0c723c */ /* 0x080fec000000180c */
[----:B------:R1:W-:Y:S02]  /*8830*/  MUFU.TANH R149, R135 ;  /* 0x0000008700957308 */ /* 0x0003e40000002400 */
[----:B------:R-:W-:Y:S01]  /*8840*/  HMMA.16816.F32 R8, R32, R26, R8 ;  /* 0x0000001a2008723c */ /* 0x000fe20000001808 */
[----:B------:R-:W2:Y:S05]  /*8850*/  LDSM.16.M88.4 R24, [R187] ;  /* 0x00000000bb18783b */ /* 0x000eaa0000000200 */
[----:B------:R-:W3:Y:S02]  /*8860*/  MUFU.TANH R2, R2 ;  /* 0x0000000200027308 */ /* 0x000ee40000002400 */
[----:B------:R-:W-:Y:S01]  /*8870*/  HMMA.16816.F32 R4, R16, R140, R4 ;  /* 0x0000008c1004723c */ /* 0x000fe20000001804 */
[----:B-1----:R-:W1:Y:S05]  /*8880*/  LDSM.16.M88.4 R132, [R184+0x800] ;  /* 0x00080000b884783b */ /* 0x002e6a0000000200 */
[----:B------:R-:W-:Y:S02]  /*8890*/  MUFU.TANH R3, R3 ;  /* 0x0000000300037308 */ /* 0x000fe40000002400 */
[----:B------:R-:W-:Y:S01]  /*88a0*/  HMMA.16816.F32 R44, R56, R48, R44 ;  /* 0x00000030382c723c */ /* 0x000fe2000000182c */
[----:B---3--:R-:W-:-:S07]  /*88b0*/  FSEL R2, R2, -INF , !P3 ;  /* 0xff80000002027808 */ /* 0x008fce0005800000 */
[----:B------:R-:W-:Y:S08]  /*88c0*/  HMMA.16816.F32 R40, R52, R48, R40 ;  /* 0x000000303428723c */ /* 0x000ff00000001828 */
[----:B------:R-:W-:Y:S01]  /*88d0*/  HMMA.16816.F32 R36, R56, R50, R36 ;  /* 0x000000323824723c */ /* 0x000fe20000001824 */
[----:B------:R-:W-:Y:S02]  /*88e0*/  FMUL.FTZ R4, R4, c[0x0][0x2ec] ;  /* 0x0000bb0004047a20 */ /* 0x000fe40000410000 */
[----:B------:R-:W-:-:S02]  /*88f0*/  FMUL.FTZ R5, R5, c[0x0][0x2ec] ;  /* 0x0000bb0005057a20 */ /* 0x000fc40000410000 */
[----:B------:R-:W-:Y:S01]  /*8900*/  FMUL.FTZ R6, R6, c[0x0][0x2ec] ;  /* 0x0000bb0006067a20 */ /* 0x000fe20000410000 */
[----:B------:R-:W-:Y:S01]  /*8910*/  MUFU.TANH R150, R4 ;  /* 0x0000000400967308 */ /* 0x000fe20000002400 */
[----:B------:R-:W-:Y:S01]  /*8920*/  FMUL.FTZ R173, R7, c[0x0][0x2ec] ;  /* 0x0000bb0007ad7a20 */ /* 0x000fe20000410000 */
[----:B------:R-:W-:Y:S01]  /*8930*/  HMMA.16816.F32 R136, R52, R50, R136 ;  /* 0x000000323488723c */ /* 0x000fe20000001888 */
[----:B------:R-:W3:Y:S05]  /*8940*/  LDSM.16.M88.4 R48, [R197+0x5000] ;  /* 0x00500000c530783b */ /* 0x000eea0000000200 */
[----:B------:R-:W-:Y:S02]  /*8950*/  MUFU.TANH R151, R5 ;  /* 0x0000000500977308 */ /* 0x000fe40000002400 */
[-C--:B------:R-:W-:Y:S06]  /*8960*/  HMMA.16816.F32 R8, R20, R142.reuse, R8 ;  /* 0x0000008e1408723c */ /* 0x080fec0000001808 */
[----:B------:R4:W-:Y:S02]  /*8970*/  MUFU.TANH R166, R6 ;  /* 0x0000000600a67308 */ /* 0x0009e40000002400 */
[----:B------:R-:W-:Y:S01]  /*8980*/  HMMA.16816.F32 R12, R16, R142, R12 ;  /* 0x0000008e100c723c */ /* 0x000fe2000000180c */
[----:B------:R-:W-:Y:S05]  /*8990*/  LDSM.16.M88.4 R140, [R197+0x5800] ;  /* 0x00580000c58c783b */ /* 0x000fea0000000200 */
[----:B------:R-:W-:Y:S02]  /*89a0*/  MUFU.TANH R173, R173 ;  /* 0x000000ad00ad7308 */ /* 0x000fe40000002400 */
[C---:B--2---:R-:W-:Y:S01]  /*89b0*/  HMMA.16816.F32 R44, R32.reuse, R24, R44 ;  /* 0x00000018202c723c */ /* 0x044fe2000000182c */
[----:B----4-:R-:W2:Y:S07]  /*89c0*/  LDSM.16.M88.4 R4, [R191+0x5000] ;  /* 0x00500000bf04783b */ /* 0x010eae0000000200 */
[----:B------:R-:W-:Y:S01]  /*89d0*/  FMUL.FTZ R8, R8, c[0x0][0x2ec] ;  /* 0x0000bb0008087a20 */ /* 0x000fe20000410000 */
[----:B------:R-:W-:Y:S01]  /*89e0*/  HMMA.16816.F32 R36, R32, R26, R36 ;  /* 0x0000001a2024723c */ /* 0x000fe20000001824 */
[----:B------:R-:W-:-:S02]  /*89f0*/  FMUL.FTZ R9, R9, c[0x0][0x2ec] ;  /* 0x0000bb0009097a20 */ /* 0x000fc40000410000 */
[----:B------:R-:W-:Y:S01]  /*8a00*/  FMUL.FTZ R10, R10, c[0x0][0x2ec] ;  /* 0x0000bb000a0a7a20 */ /* 0x000fe20000410000 */
[----:B------:R-:W-:Y:S01]  /*8a10*/  MUFU.TANH R167, R8 ;  /* 0x0000000800a77308 */ /* 0x000fe20000002400 */
[----:B------:R-:W-:Y:S02]  /*8a20*/  FMUL.FTZ R11, R11, c[0x0][0x2ec] ;  /* 0x0000bb000b0b7a20 */ /* 0x000fe40000410000 */
[----:B------:R-:W-:Y:S01]  /*8a30*/  FMUL.FTZ R12, R12, c[0x0][0x2ec] ;  /* 0x0000bb000c0c7a20 */ /* 0x000fe20000410000 */
[----:B------:R-:W-:Y:S01]  /*8a40*/  HMMA.16816.F32 R40, R28, R24, R40 ;  /* 0x000000181c28723c */ /* 0x000fe20000001828 */
[----:B------:R-:W-:Y:S02]  /*8a50*/  FMUL.FTZ R13, R13, c[0x0][0x2ec] ;  /* 0x0000bb000d0d7a20 */ /* 0x000fe40000410000 */
[----:B------:R-:W-:Y:S01]  /*8a60*/  FMUL.FTZ R14, R14, c[0x0][0x2ec] ;  /* 0x0000bb000e0e7a20 */ /* 0x000fe20000410000 */
[----:B------:R-:W4:Y:S01]  /*8a70*/  MUFU.TANH R168, R9 ;  /* 0x0000000900a87308 */ /* 0x000f220000002400 */
[----:B------:R-:W-:-:S03]  /*8a80*/  FMUL.FTZ R15, R15, c[0x0][0x2ec] ;  /* 0x0000bb000f0f7a20 */ /* 0x000fc60000410000 */
[----:B-1----:R-:W-:Y:S04]  /*8a90*/  HMMA.16816.F32 R44, R20, R132, R44 ;  /* 0x00000084142c723c */ /* 0x002fe8000000182c */
[----:B------:R-:W-:Y:S04]  /*8aa0*/  MUFU.TANH R169, R10 ;  /* 0x0000000a00a97308 */ /* 0x000fe80000002400 */
[----:B------:R-:W-:Y:S04]  /*8ab0*/  HMMA.16816.F32 R136, R28, R26, R136 ;  /* 0x0000001a1c88723c */ /* 0x000fe80000001888 */
[----:B------:R1:W5:Y:S04]  /*8ac0*/  MUFU.TANH R170, R11 ;  /* 0x0000000b00aa7308 */ /* 0x0003680000002400 */
[----:B---3--:R-:W-:Y:S04]  /*8ad0*/  HMMA.16816.F32 R24, R64, R50, RZ ;  /* 0x000000324018723c */ /* 0x008fe800000018ff */
[----:B------:R-:W3:Y:S04]  /*8ae0*/  MUFU.TANH R171, R12 ;  /* 0x0000000c00ab7308 */ /* 0x000ee80000002400 */
[----:B------:R-:W-:Y:S01]  /*8af0*/  HMMA.16816.F32 R36, R20, R134, R36 ;  /* 0x000000861424723c */ /* 0x000fe20000001824 */
[----:B------:R-:W-:-:S02]  /*8b00*/  FMUL.FTZ R44, R44, c[0x0][0x2ec] ;  /* 0x0000bb002c2c7a20 */ /* 0x000fc40000410000 */
[----:B------:R-:W-:Y:S01]  /*8b10*/  FMUL.FTZ R45, R45, c[0x0][0x2ec] ;  /* 0x0000bb002d2d7a20 */ /* 0x000fe20000410000 */
[----:B------:R-:W2:Y:S01]  /*8b20*/  MUFU.TANH R172, R13 ;  /* 0x0000000d00ac7308 */ /* 0x000ea20000002400 */
[----:B------:R-:W-:Y:S02]  /*8b30*/  FMUL.FTZ R46, R46, c[0x0][0x2ec] ;  /* 0x0000bb002e2e7a20 */ /* 0x000fe40000410000 */
[----:B------:R-:W-:Y:S01]  /*8b40*/  FMUL.FTZ R181, R47, c[0x0][0x2ec] ;  /* 0x0000bb002fb57a20 */ /* 0x000fe20000410000 */
[----:B-1----:R-:W-:Y:S04]  /*8b50*/  HMMA.16816.F32 R8, R64, R48, RZ ;  /* 0x000000304008723c */ /* 0x002fe800000018ff */
[----:B------:R-:W-:Y:S04]  /*8b60*/  MUFU.TANH R174, R14 ;  /* 0x0000000e00ae7308 */ /* 0x000fe80000002400 */
[C---:B------:R-:W-:Y:S04]  /*8b70*/  HMMA.16816.F32 R40, R16.reuse, R132, R40 ;  /* 0x000000841028723c */ /* 0x040fe80000001828 */
[----:B------:R1:W-:Y:S04]  /*8b80*/  MUFU.TANH R175, R15 ;  /* 0x0000000f00af7308 */ /* 0x0003e80000002400 */
[----:B------:R-:W-:Y:S01]  /*8b90*/  HMMA.16816.F32 R136, R16, R134, R136 ;  /* 0x000000861088723c */ /* 0x000fe20000001888 */
[----:B------:R-:W-:-:S02]  /*8ba0*/  FMUL.FTZ R36, R36, c[0x0][0x2ec] ;  /* 0x0000bb0024247a20 */ /* 0x000fc40000410000 */
[----:B------:R-:W-:Y:S01]  /*8bb0*/  FMUL.FTZ R37, R37, c[0x0][0x2ec] ;  /* 0x0000bb0025257a20 */ /* 0x000fe20000410000 */
[----:B------:R-:W3:Y:S01]  /*8bc0*/  MUFU.TANH R178, R44 ;  /* 0x0000002c00b27308 */ /* 0x000ee20000002400 */
[----:B------:R-:W-:Y:S02]  /*8bd0*/  FMUL.FTZ R38, R38, c[0x0][0x2ec] ;  /* 0x0000bb0026267a20 */ /* 0x000fe40000410000 */
[----:B------:R-:W-:Y:S01]  /*8be0*/  FMUL.FTZ R39, R39, c[0x0][0x2ec] ;  /* 0x0000bb0027277a20 */ /* 0x000fe20000410000 */
[----:B--2---:R-:W-:Y:S01]  /*8bf0*/  HMMA.16816.F32 R8, R56, R4, R8 ;  /* 0x000000043808723c */ /* 0x004fe20000001808 */
[----:B-1----:R-:W1:Y:S03]  /*8c00*/  LDSM.16.M88.4 R12, [R186] ;  /* 0x00000000ba0c783b */ /* 0x002e660000000200 */
[----:B------:R-:W-:Y:S04]  /*8c10*/  MUFU.TANH R179, R45 ;  /* 0x0000002d00b37308 */ /* 0x000fe80000002400 */
[----:B------:R-:W-:Y:S01]  /*8c20*/  HMMA.16816.F32 R132, R60, R48, RZ ;  /* 0x000000303c84723c */ /* 0x000fe200000018ff */
[----:B------:R-:W-:-:S02]  /*8c30*/  FMUL.FTZ R40, R40, c[0x0][0x2ec] ;  /* 0x0000bb0028287a20 */ /* 0x000fc40000410000 */
[----:B------:R-:W-:Y:S01]  /*8c40*/  FMUL.FTZ R41, R41, c[0x0][0x2ec] ;  /* 0x0000bb0029297a20 */ /* 0x000fe20000410000 */
[----:B------:R2:W-:Y:S01]  /*8c50*/  MUFU.TANH R180, R46 ;  /* 0x0000002e00b47308 */ /* 0x0005e20000002400 */
[----:B------:R-:W-:-:S03]  /*8c60*/  FMUL.FTZ R42, R42, c[0x0][0x2ec] ;  /* 0x0000bb002a2a7a20 */ /* 0x000fc60000410000 */
[----:B------:R-:W-:Y:S01]  /*8c70*/  HMMA.16816.F32 R48, R60, R50, RZ ;  /* 0x000000323c30723c */ /* 0x000fe200000018ff */
[----:B------:R-:W-:Y:S02]  /*8c80*/  FMUL.FTZ R43, R43, c[0x0][0x2ec] ;  /* 0x0000bb002b2b7a20 */ /* 0x000fe40000410000 */
[----:B------:R-:W-:Y:S01]  /*8c90*/  FMUL.FTZ R136, R136, c[0x0][0x2ec] ;  /* 0x0000bb0088887a20 */ /* 0x000fe20000410000 */
[----:B------:R-:W1:Y:S01]  /*8ca0*/  MUFU.TANH R177, R36 ;  /* 0x0000002400b17308 */ /* 0x000e620000002400 */
[----:B------:R-:W-:-:S03]  /*8cb0*/  FMUL.FTZ R137, R137, c[0x0][0x2ec] ;  /* 0x0000bb0089897a20 */ /* 0x000fc60000410000 */
[----:B------:R-:W-:Y:S01]  /*8cc0*/  HMMA.16816.F32 R24, R56, R6, R24 ;  /* 0x000000063818723c */ /* 0x000fe20000001818 */
[----:B------:R-:W-:Y:S02]  /*8cd0*/  FMUL.FTZ R138, R138, c[0x0][0x2ec] ;  /* 0x0000bb008a8a7a20 */ /* 0x000fe40000410000 */
[----:B------:R-:W-:Y:S01]  /*8ce0*/  FMUL.FTZ R139, R139, c[0x0][0x2ec] ;  /* 0x0000bb008b8b7a20 */ /* 0x000fe20000410000 */
[----:B--2---:R-:W2:Y:S01]  /*8cf0*/  LDSM.16.M88.4 R44, [R184+0x1000] ;  /* 0x00100000b82c783b */ /* 0x004ea20000000200 */
[----:B------:R-:W-:Y:S03]  /*8d00*/  MUFU.TANH R176, R37 ;  /* 0x0000002500b07308 */ /* 0x000fe60000002400 */
[C---:B------:R-:W-:Y:S05]  /*8d10*/  HMMA.16816.F32 R132, R52.reuse, R4, R132 ;  /* 0x000000043484723c */ /* 0x040fea0000001884 */
[----:B------:R-:W-:Y:S03]  /*8d20*/  MUFU.TANH R182, R38 ;  /* 0x0000002600b67308 */ /* 0x000fe60000002400 */
[----:B------:R-:W-:Y:S05]  /*8d30*/  HMMA.16816.F32 R48, R52, R6, R48 ;  /* 0x000000063430723c */ /* 0x000fea0000001830 */
[----:B------:R3:W-:Y:S03]  /*8d40*/  MUFU.TANH R183, R39 ;  /* 0x0000002700b77308 */ /* 0x0007e60000002400 */
[C---:B-1----:R-:W-:Y:S05]  /*8d50*/  HMMA.16816.F32 R8, R32.reuse, R12, R8 ;  /* 0x0000000c2008723c */ /* 0x042fea0000001808 */
[----:B------:R-:W-:Y:S03]  /*8d60*/  MUFU.TANH R222, R40 ;  /* 0x0000002800de7308 */ /* 0x000fe60000002400 */
[----:B------:R-:W-:Y:S01]  /*8d70*/  HMMA.16816.F32 R24, R32, R14, R24 ;  /* 0x0000000e2018723c */ /* 0x000fe20000001818 */
[----:B---3--:R-:W1:Y:S04]  /*8d80*/  LDSM.16.M88.4 R36, [R191+0x5800] ;  /* 0x00580000bf24783b */ /* 0x008e680000000200 */
[----:B------:R-:W-:Y:S03]  /*8d90*/  MUFU.TANH R223, R41 ;  /* 0x0000002900df7308 */ /* 0x000fe60000002400 */
[----:B------:R-:W-:Y:S05]  /*8da0*/  HMMA.16816.F32 R132, R28, R12, R132 ;  /* 0x0000000c1c84723c */ /* 0x000fea0000001884 */
[----:B------:R-:W-:Y:S03]  /*8db0*/  MUFU.TANH R225, R42 ;  /* 0x0000002a00e17308 */ /* 0x000fe60000002400 */
[----:B--2---:R-:W-:Y:S05]  /*8dc0*/  HMMA.16816.F32 R8, R20, R44, R8 ;  /* 0x0000002c1408723c */ /* 0x004fea0000001808 */
[----:B------:R2:W3:Y:S03]  /*8dd0*/  MUFU.TANH R224, R43 ;  /* 0x0000002b00e07308 */ /* 0x0004e60000002400 */
[----:B------:R-:W-:Y:S05]  /*8de0*/  HMMA.16816.F32 R4, R60, R140, RZ ;  /* 0x0000008c3c04723c */ /* 0x000fea00000018ff */
[----:B------:R-:W1:Y:S03]  /*8df0*/  MUFU.TANH R181, R181 ;  /* 0x000000b500b57308 */ /* 0x000e660000002400 */
[----:B------:R-:W-:Y:S01]  /*8e00*/  HMMA.16816.F32 R48, R28, R14, R48 ;  /* 0x0000000e1c30723c */ /* 0x000fe20000001830 */
[----:B------:R-:W3:Y:S04]  /*8e10*/  LDSM.16.M88.4 R12, [R185] ;  /* 0x00000000b90c783b */ /* 0x000ee80000000200 */
[----:B------:R-:W-:Y:S03]  /*8e20*/  MUFU.TANH R136, R136 ;  /* 0x0000008800887308 */ /* 0x000fe60000002400 */
[----:B--2---:R-:W-:Y:S01]  /*8e30*/  HMMA.16816.F32 R40, R64, R140, RZ ;  /* 0x0000008c4028723c */ /* 0x004fe200000018ff */
[----:B------:R-:W-:-:S02]  /*8e40*/  FMUL.FTZ R8, R8, c[0x0][0x2ec] ;  /* 0x0000bb0008087a20 */ /* 0x000fc40000410000 */
[----:B------:R-:W-:Y:S02]  /*8e50*/  FMUL.FTZ R9, R9, c[0x0][0x2ec] ;  /* 0x0000bb0009097a20 */ /* 0x000fe40000410000 */
[----:B------:R-:W-:Y:S02]  /*8e60*/  FMUL.FTZ R10, R10, c[0x0][0x2ec] ;  /* 0x0000bb000a0a7a20 */ /* 0x000fe40000410000 */
[----:B------:R-:W-:Y:S01]  /*8e70*/  FMUL.FTZ R11, R11, c[0x0][0x2ec] ;  /* 0x0000bb000b0b7a20 */ /* 0x000fe20000410000 */
[----:B------:R-:W-:Y:S01]  /*8e80*/  HMMA.16816.F32 R64, R64, R142, RZ ;  /* 0x0000008e4040723c */ /* 0x000fe200000018ff */
[----:B------:R-:W-:Y:S07]  /*8e90*/  MUFU.TANH R140, R8 ;  /* 0x00000008008c7308 */ /* 0x000fee0000002400 */
[----:B------:R-:W-:Y:S01]  /*8ea0*/  HMMA.16816.F32 R24, R20, R46, R24 ;  /* 0x0000002e1418723c */ /* 0x000fe20000001818 */
[----:B------:R-:W2:Y:S07]  /*8eb0*/  MUFU.TANH R232, R9 ;  /* 0x0000000900e87308 */ /* 0x000eae0000002400 */
[----:B------:R-:W-:Y:S01]  /*8ec0*/  HMMA.16816.F32 R60, R60, R142, RZ ;  /* 0x0000008e3c3c723c */ /* 0x000fe200000018ff */
[----:B------:R-:W-:Y:S07]  /*8ed0*/  MUFU.TANH R137, R137 ;  /* 0x0000008900897308 */ /* 0x000fee0000002400 */
[C---:B-1----:R-:W-:Y:S01]  /*8ee0*/  HMMA.16816.F32 R64, R56.reuse, R38, R64 ;  /* 0x000000263840723c */ /* 0x042fe20000001840 */
[----:B------:R-:W-:Y:S07]  /*8ef0*/  MUFU.TANH R226, R138 ;  /* 0x0000008a00e27308 */ /* 0x000fee0000002400 */
[----:B------:R-:W-:Y:S01]  /*8f00*/  HMMA.16816.F32 R40, R56, R36, R40 ;  /* 0x000000243828723c */ /* 0x000fe20000001828 */
[----:B------:R-:W-:Y:S01]  /*8f10*/  MUFU.TANH R56, R11 ;  /* 0x0000000b00387308 */ /* 0x000fe20000002400 */
[----:B------:R-:W-:-:S02]  /*8f20*/  FMUL.FTZ R24, R24, c[0x0][0x2ec] ;  /* 0x0000bb0018187a20 */ /* 0x000fc40000410000 */
[----:B------:R-:W-:Y:S02]  /*8f30*/  FMUL.FTZ R25, R25, c[0x0][0x2ec] ;  /* 0x0000bb0019197a20 */ /* 0x000fe40000410000 */
[----:B------:R-:W-:Y:S02]  /*8f40*/  FMUL.FTZ R26, R26, c[0x0][0x2ec] ;  /* 0x0000bb001a1a7a20 */ /* 0x000fe40000410000 */
[----:B------:R-:W-:Y:S01]  /*8f50*/  HMMA.16816.F32 R132, R16, R44, R132 ;  /* 0x0000002c1084723c */ /* 0x000fe20000001884 */
[----:B------:R1:W-:Y:S01]  /*8f60*/  MUFU.TANH R45, R10 ;  /* 0x0000000a002d7308 */ /* 0x0003e20000002400 */
[----:B------:R-:W-:-:S06]  /*8f70*/  FMUL.FTZ R27, R27, c[0x0][0x2ec] ;  /* 0x0000bb001b1b7a20 */ /* 0x000fcc0000410000 */
[C---:B------:R-:W-:Y:S01]  /*8f80*/  HMMA.16816.F32 R4, R52.reuse, R36, R4 ;  /* 0x000000243404723c */ /* 0x040fe20000001804 */
[----:B------:R2:W-:Y:S07]  /*8f90*/  MUFU.TANH R233, R24 ;  /* 0x0000001800e97308 */ /* 0x0005ee0000002400 */
[----:B------:R-:W-:Y:S01]  /*8fa0*/  HMMA.16816.F32 R60, R52, R38, R60 ;  /* 0x00000026343c723c */ /* 0x000fe2000000183c */
[----:B-1----:R-:W1:Y:S01]  /*8fb0*/  LDSM.16.M88.4 R8, [R184+0x1800] ;  /* 0x00180000b808783b */ /* 0x002e620000000200 */
[----:B------:R4:W1:Y:S01]  /*8fc0*/  MUFU.TANH R44, R25 ;  /* 0x00000019002c7308 */ /* 0x0008620000002400 */
[----:B------:R-:W-:-:S05]  /*8fd0*/  DEPBAR.LE SB0, 0x0 ;  /* 0x000080000000791a */ /* 0x000fca0000000000 */
[----:B------:R-:W-:Y:S01]  /*8fe0*/  HMMA.16816.F32 R48, R16, R46, R48 ;  /* 0x0000002e1030723c */ /* 0x000fe20000001830 */
[----:B--2---:R-:W-:Y:S01]  /*8ff0*/  IADD3 R24, R165, 0x1, RZ ;  /* 0x00000001a5187810 */ /* 0x004fe20007ffe0ff */
[----:B------:R2:W1:Y:S01]  /*9000*/  MUFU.TANH R36, R26 ;  /* 0x0000001a00247308 */ /* 0x0004620000002400 */
[----:B------:R-:W-:Y:S02]  /*9010*/  FMUL.FTZ R134, R134, c[0x0][0x2ec] ;  /* 0x0000bb0086867a20 */ /* 0x000fe40000410000 */
[----:B------:R-:W-:Y:S01]  /*9020*/  ISETP.GE.AND P1, PT, R24, R164, PT ;  /* 0x000000a41800720c */ /* 0x000fe20003f26270 */
[----:B------:R-:W-:Y:S01]  /*9030*/  FMUL.FTZ R53, R132, c[0x0][0x2ec] ;  /* 0x0000bb0084357a20 */ /* 0x000fe20000410000 */
[C---:B------:R-:W-:Y:S01]  /*9040*/  ISETP.GE.AND P2, PT, R24.reuse, R163, PT ;  /* 0x000000a31800720c */ /* 0x040fe20003f46270 */
[----:B---3--:R-:W-:Y:S01]  /*9050*/  HMMA.16816.F32 R64, R32, R14, R64 ;  /* 0x0000000e2040723c */ /* 0x008fe20000001840 */
[C---:B------:R-:W-:Y:S01]  /*9060*/  ISETP.GE.AND P6, PT, R24.reuse, R162, PT ;  /* 0x000000a21800720c */ /* 0x040fe20003fc6270 */
[----:B------:R-:W-:Y:S01]  /*9070*/  MUFU.TANH R46, R27 ;  /* 0x0000001b002e7308 */ /* 0x000fe20000002400 */
[----:B------:R-:W-:Y:S01]  /*9080*/  ISETP.GE.AND P4, PT, R24, R161, PT ;  /* 0x000000a11800720c */ /* 0x000fe20003f86270 */
[----:B------:R-:W-:Y:S01]  /*9090*/  FMUL.FTZ R54, R133, c[0x0][0x2ec] ;  /* 0x0000bb0085367a20 */ /* 0x000fe20000410000 */
[----:B------:R-:W-:-:S02]  /*90a0*/  IADD3 R24, R165, 0x9, RZ ;  /* 0x00000009a5187810 */ /* 0x000fc40007ffe0ff */
[----:B----4-:R-:W-:Y:S01]  /*90b0*/  IADD3 R25, R165, 0x8, RZ ;  /* 0x00000008a5197810 */ /* 0x010fe20007ffe0ff */
[-C--:B------:R-:W-:Y:S01]  /*90c0*/  HMMA.16816.F32 R40, R32, R12.reuse, R40 ;  /* 0x0000000c2028723c */ /* 0x080fe20000001828 */
[----:B------:R-:W-:Y:S01]  /*90d0*/  ISETP.GE.AND P0, PT, R24, R164, PT ;  /* 0x000000a41800720c */ /* 0x000fe20003f06270 */
[----:B------:R-:W-:Y:S01]  /*90e0*/  MUFU.TANH R53, R53 ;  /* 0x0000003500357308 */ /* 0x000fe20000002400 */
[-C--:B------:R-:W-:Y:S02]  /*90f0*/  ISETP.GE.AND P3, PT, R25, R163.reuse, PT ;  /* 0x000000a31900720c */ /* 0x080fe40003f66270 */
[----:B------:R-:W-:Y:S02]  /*9100*/  FSEL R38, R168, -INF , !P0 ;  /* 0xff800000a8267808 */ /* 0x000fe40004000000 */
[-C--:B------:R-:W-:Y:S01]  /*9110*/  ISETP.GE.AND P0, PT, R165, R163.reuse, PT ;  /* 0x000000a3a500720c */ /* 0x080fe20003f06270 */
[C---:B------:R-:W-:Y:S01]  /*9120*/  HMMA.16816.F32 R4, R28.reuse, R12, R4 ;  /* 0x0000000c1c04723c */ /* 0x040fe20000001804 */
[----:B------:R-:W-:Y:S01]  /*9130*/  FMUL.FTZ R32, R48, c[0x0][0x2ec] ;  /* 0x0000bb0030207a20 */ /* 0x000fe20000410000 */
[----:B------:R-:W-:Y:S01]  /*9140*/  FSEL R39, R3, -INF , !P1 ;  /* 0xff80000003277808 */ /* 0x000fe20004800000 */
[----:B------:R-:W-:Y:S01]  /*9150*/  FMUL.FTZ R33, R49, c[0x0][0x2ec] ;  /* 0x0000bb0031217a20 */ /* 0x000fe20000410000 */
[----:B------:R-:W-:Y:S01]  /*9160*/  FSEL R37, R148, -INF , !P0 ;  /* 0xff80000094257808 */ /* 0x000fe20004000000 */
[----:B------:R-:W-:Y:S01]  /*9170*/  FMUL.FTZ R50, R50, c[0x0][0x2ec] ;  /* 0x0000bb0032327a20 */ /* 0x000fe20000410000 */
[----:B------:R-:W-:Y:S01]  /*9180*/  ISETP.GE.AND P0, PT, R24, R163, PT ;  /* 0x000000a31800720c */ /* 0x000fe20003f06270 */
[----:B------:R-:W3:Y:S01]  /*9190*/  MUFU.TANH R168, R134 ;  /* 0x0000008600a87308 */ /* 0x000ee20000002400 */
[----:B------:R-:W-:Y:S01]  /*91a0*/  HMMA.16816.F32 R60, R28, R14, R60 ;  /* 0x0000000e1c3c723c */ /* 0x000fe2000000183c */
[----:B------:R-:W-:Y:S01]  /*91b0*/  FSEL R49, R149, -INF , !P2 ;  /* 0xff80000095317808 */ /* 0x000fe20005000000 */
[----:B------:R-:W-:Y:S01]  /*91c0*/  FMUL.FTZ R34, R135, c[0x0][0x2ec] ;  /* 0x0000bb0087227a20 */ /* 0x000fe20000410000 */
[----:B-----5:R-:W-:Y:S01]  /*91d0*/  FSEL R48, R170, -INF , !P0 ;  /* 0xff800000aa307808 */ /* 0x020fe20004000000 */
[----:B------:R-:W-:Y:S01]  /*91e0*/  FMUL.FTZ R51, R51, c[0x0][0x2ec] ;  /* 0x0000bb0033337a20 */ /* 0x000fe20000410000 */
[----:B------:R-:W-:-:S02]  /*91f0*/  ISETP.GE.AND P0, PT, R165, R162, PT ;  /* 0x000000a2a500720c */ /* 0x000fc40003f06270 */
[----:B------:R-:W-:Y:S01]  /*9200*/  FSEL R47, R169, -INF , !P3 ;  /* 0xff800000a92f7808 */ /* 0x000fe20005800000 */
[C---:B-1----:R-:W-:Y:S01]  /*9210*/  HMMA.16816.F32 R64, R20.reuse, R10, R64 ;  /* 0x0000000a1440723c */ /* 0x042fe20000001840 */
[-C--:B------:R-:W-:Y:S01]  /*9220*/  ISETP.GE.AND P1, PT, R25, R162.reuse, PT ;  /* 0x000000a21900720c */ /* 0x080fe20003f26270 */
[----:B------:R-:W1:Y:S01]  /*9230*/  MUFU.TANH R50, R50 ;  /* 0x0000003200327308 */ /* 0x000e620000002400 */
[C---:B------:R-:W-:Y:S02]  /*9240*/  ISETP.GE.AND P2, PT, R24.reuse, R162, PT ;  /* 0x000000a21800720c */ /* 0x040fe40003f46270 */
[----:B------:R-:W-:Y:S02]  /*9250*/  ISETP.GE.AND P3, PT, R24, R161, PT ;  /* 0x000000a11800720c */ /* 0x000fe40003f66270 */
[----:B------:R-:W-:Y:S01]  /*9260*/  IADD3 R24, R165, 0x10, RZ ;  /* 0x00000010a5187810 */ /* 0x000fe20007ffe0ff */
[----:B------:R-:W-:Y:S01]  /*9270*/  HMMA.16816.F32 R40, R20, R8, R40 ;  /* 0x000000081428723c */ /* 0x000fe20000001828 */
[----:B------:R-:W-:Y:S01]  /*9280*/  ISETP.GE.AND P5, PT, R25, R164, PT ;  /* 0x000000a41900720c */ /* 0x000fe20003fa6270 */
[----:B------:R-:W4:Y:S01]  /*9290*/  MUFU.TANH R231, R139 ;  /* 0x0000008b00e77308 */ /* 0x000f220000002400 */
[----:B--2---:R-:W-:-:S02]  /*92a0*/  IADD3 R26, R165, 0x11, RZ ;  /* 0x00000011a51a7810 */ /* 0x004fc40007ffe0ff */
[----:B------:R-:W-:Y:S02]  /*92b0*/  FSEL R52, R167, -INF , !P5 ;  /* 0xff800000a7347808 */ /* 0x000fe40006800000 */
[----:B------:R-:W-:Y:S01]  /*92c0*/  FSEL R23, R150, -INF , !P0 ;  /* 0xff80000096177808 */ /* 0x000fe20004000000 */
[C---:B------:R-:W-:Y:S01]  /*92d0*/  HMMA.16816.F32 R4, R16.reuse, R8, R4 ;  /* 0x000000081004723c */ /* 0x040fe20000001804 */
[----:B------:R-:W-:Y:S01]  /*92e0*/  ISETP.GE.AND P0, PT, R165, R161, PT ;  /* 0x000000a1a500720c */ /* 0x000fe20003f06270 */
[----:B------:R-:W-:Y:S01]  /*92f0*/  MUFU.TANH R54, R54 ;  /* 0x0000003600367308 */ /* 0x000fe20000002400 */
[----:B------:R-:W-:Y:S02]  /*9300*/  FSEL R22, R151, -INF , !P6 ;  /* 0xff80000097167808 */ /* 0x000fe40007000000 */
[----:B------:R-:W-:Y:S02]  /*9310*/  FSEL R21, R171, -INF , !P1 ;  /* 0xff800000ab157808 */ /* 0x000fe40004800000 */
[----:B------:R-:W-:Y:S01]  /*9320*/  FSEL R20, R172, -INF , !P2 ;  /* 0xff800000ac147808 */ /* 0x000fe20005000000 */
[----:B------:R-:W-:Y:S01]  /*9330*/  HMMA.16816.F32 R60, R16, R10, R60 ;  /* 0x0000000a103c723c */ /* 0x000fe2000000183c */
[----:B------:R-:W-:Y:S01]  /*9340*/  FSEL R3, R166, -INF , !P0 ;  /* 0xff800000a6037808 */ /* 0x000fe20004000000 */
[----:B------:R-:W-:Y:S01]  /*9350*/  FMUL.FTZ R65, R65, c[0x0][0x2ec] ;  /* 0x0000bb0041417a20 */ /* 0x000fe20000410000 */
[C---:B------:R-:W-:Y:S01]  /*9360*/  ISETP.GE.AND P6, PT, R24.reuse, R164, PT ;  /* 0x000000a41800720c */ /* 0x040fe20003fc6270 */
[----:B------:R-:W-:Y:S01]  /*9370*/  MUFU.TANH R32, R32 ;  /* 0x0000002000207308 */ /* 0x000fe20000002400 */
[----:B------:R-:W-:Y:S01]  /*9380*/  ISETP.GE.AND P1, PT, R24, R163, PT ;  /* 0x000000a31800720c */ /* 0x000fe20003f26270 */
[----:B------:R-:W-:Y:S01]  /*9390*/  FMUL.FTZ R64, R64, c[0x0][0x2ec] ;  /* 0x0000bb0040407a20 */ /* 0x000fe20000410000 */
[----:B------:R-:W-:Y:S01]  /*93a0*/  ISETP.GE.AND P2, PT, R24, R162, PT ;  /* 0x000000a21800720c */ /* 0x000fe20003f46270 */
[----:B------:R-:W-:Y:S01]  /*93b0*/  FMUL.FTZ R42, R42, c[0x0][0x2ec] ;  /* 0x0000bb002a2a7a20 */ /* 0x000fe20000410000 */
[-C--:B------:R-:W-:Y:S01]  /*93c0*/  ISETP.GE.AND P0, PT, R24, R161.reuse, PT ;  /* 0x000000a11800720c */ /* 0x080fe20003f06270 */
[----:B------:R-:W-:Y:S01]  /*93d0*/  FMUL.FTZ R40, R40, c[0x0][0x2ec] ;  /* 0x0000bb0028287a20 */ /* 0x000fe20000410000 */
[----:B------:R-:W-:Y:S01]  /*93e0*/  IADD3 R24, R165, 0x18, RZ ;  /* 0x00000018a5187810 */ /* 0x000fe20007ffe0ff */
[----:B------:R-:W2:Y:S01]  /*93f0*/  MUFU.TANH R65, R65 ;  /* 0x0000004100417308 */ /* 0x000ea20000002400 */
[----:B------:R-:W-:Y:S01]  /*9400*/  FSEL R178, R178, -INF , !P6 ;  /* 0xff800000b2b27808 */ /* 0x000fe20007000000 */
[----:B------:R-:W-:Y:S01]  /*9410*/  FMUL.FTZ R41, R41, c[0x0][0x2ec] ;  /* 0x0000bb0029297a20 */ /* 0x000fe20000410000 */
[-C--:B------:R-:W-:Y:S01]  /*9420*/  ISETP.GE.AND P6, PT, R24, R164.reuse, PT ;  /* 0x000000a41800720c */ /* 0x080fe20003fc6270 */
[----:B------:R-:W-:Y:S01]  /*9430*/  FMUL.FTZ R5, R5, c[0x0][0x2ec] ;  /* 0x0000bb0005057a20 */ /* 0x000fe20000410000 */
[----:B------:R-:W-:Y:S01]  /*9440*/  FSEL R13, R173, -INF , !P4 ;  /* 0xff800000ad0d7808 */ /* 0x000fe20006000000 */
[----:B------:R-:W-:Y:S01]  /*9450*/  FMUL.FTZ R6, R6, c[0x0][0x2ec] ;  /* 0x0000bb0006067a20 */ /* 0x000fe20000410000 */
[-C--:B------:R-:W-:Y:S01]  /*9460*/  ISETP.GE.AND P5, PT, R25, R161.reuse, PT ;  /* 0x000000a11900720c */ /* 0x080fe20003fa6270 */
[----:B------:R-:W5:Y:S01]  /*9470*/  MUFU.TANH R59, R5 ;  /* 0x00000005003b7308 */ /* 0x000f620000002400 */
[----:B------:R-:W-:Y:S01]  /*9480*/  ISETP.GE.AND P4, PT, R26, R164, PT ;  /* 0x000000a41a00720c */ /* 0x000fe20003f86270 */
[----:B------:R-:W-:Y:S01]  /*9490*/  FMUL.FTZ R9, R43, c[0x0][0x2ec] ;  /* 0x0000bb002b097a20 */ /* 0x000fe20000410000 */
[----:B------:R-:W-:Y:S01]  /*94a0*/  IADD3 R25, R165, 0x19, RZ ;  /* 0x00000019a5197810 */ /* 0x000fe20007ffe0ff */
[----:B------:R-:W-:Y:S01]  /*94b0*/  FMUL.FTZ R4, R4, c[0x0][0x2ec] ;  /* 0x0000bb0004047a20 */ /* 0x000fe20000410000 */
[----:B------:R-:W-:Y:S01]  /*94c0*/  FSEL R35, R175, -INF , !P3 ;  /* 0xff800000af237808 */ /* 0x000fe20005800000 */
[----:B------:R-:W-:Y:S01]  /*94d0*/  FMUL.FTZ R11, R7, c[0x0][0x2ec] ;  /* 0x0000bb00070b7a20 */ /* 0x000fe20000410000 */
[----:B------:R-:W-:Y:S01]  /*94e0*/  FSEL R175, R177, -INF , !P6 ;  /* 0xff800000b1af7808 */ /* 0x000fe20007000000 */
[----:B------:R1:W-:Y:S01]  /*94f0*/  MUFU.TANH R8, R42 ;  /* 0x0000002a00087308 */ /* 0x0003e20000002400 */
[----:B------:R-:W-:Y:S01]  /*9500*/  ISETP.GE.AND P6, PT, R26, R161, PT ;  /* 0x000000a11a00720c */ /* 0x000fe20003fc6270 */
[----:B------:R-:W-:Y:S01]  /*9510*/  FMUL.FTZ R58, R60, c[0x0][0x2ec] ;  /* 0x0000bb003c3a7a20 */ /* 0x000fe20000410000 */
[----:B------:R-:W-:-:S02]  /*9520*/  FSEL R143, R179, -INF , !P4 ;  /* 0xff800000b38f7808 */ /* 0x000fc40006000000 */
[----:B------:R-:W-:Y:S02]  /*9530*/  IADD3 R29, R165, 0x21, RZ ;  /* 0x00000021a51d7810 */ /* 0x000fe40007ffe0ff */
[-C--:B------:R-:W-:Y:S01]  /*9540*/  ISETP.GE.AND P4, PT, R25, R164.reuse, PT ;  /* 0x000000a41900720c */ /* 0x080fe20003f86270 */
[----:B------:R-:W2:Y:S01]  /*9550*/  MUFU.TANH R33, R33 ;  /* 0x0000002100217308 */ /* 0x000ea20000002400 */
[----:B------:R-:W-:Y:S02]  /*9560*/  FSEL R12, R174, -INF , !P5 ;  /* 0xff800000ae0c7808 */ /* 0x000fe40006800000 */
[----:B------:R-:W-:Y:S02]  /*9570*/  ISETP.GE.AND P5, PT, R26, R163, PT ;  /* 0x000000a31a00720c */ /* 0x000fe40003fa6270 */
[----:B------:R-:W-:Y:S02]  /*9580*/  FSEL R142, R224, -INF , !P6 ;  /* 0xff800000e08e7808 */ /* 0x000fe40007000000 */
[----:B------:R-:W-:Y:S01]  /*9590*/  ISETP.GE.AND P6, PT, R29, R164, PT ;  /* 0x000000a41d00720c */ /* 0x000fe20003fc6270 */
[----:B-1----:R-:W-:Y:S01]  /*95a0*/  FMUL.FTZ R42, R67, c[0x0][0x2ec] ;  /* 0x0000bb00432a7a20 */ /* 0x002fe20000410000 */
[----:B------:R-:W-:Y:S01]  /*95b0*/  FSEL R173, R176, -INF , !P4 ;  /* 0xff800000b0ad7808 */ /* 0x000fe20006000000 */
[----:B------:R-:W1:Y:S01]  /*95c0*/  MUFU.TANH R34, R34 ;  /* 0x0000002200227308 */ /* 0x000e620000002400 */
[----:B------:R-:W-:-:S02]  /*95d0*/  IADD3 R15, R165, 0x29, RZ ;  /* 0x00000029a50f7810 */ /* 0x000fc40007ffe0ff */
[-C--:B------:R-:W-:Y:S02]  /*95e0*/  ISETP.GE.AND P4, PT, R24, R163.reuse, PT ;  /* 0x000000a31800720c */ /* 0x080fe40003f86270 */
[----:B------:R-:W-:Y:S02]  /*95f0*/  FSEL R167, R181, -INF , !P5 ;  /* 0xff800000b5a77808 */ /* 0x000fe40006800000 */
[----:B------:R-:W-:Y:S01]  /*9600*/  ISETP.GE.AND P5, PT, R25, R163, PT ;  /* 0x000000a31900720c */ /* 0x000fe20003fa6270 */
[----:B------:R-:W1:Y:S01]  /*9610*/  MUFU.TANH R51, R51 ;  /* 0x0000003300337308 */ /* 0x000e620000002400 */
[----:B------:R-:W-:Y:S02]  /*9620*/  FSEL R27, R232, -INF , !P6 ;  /* 0xff800000e81b7808 */ /* 0x000fe40007000000 */
[----:B------:R-:W-:Y:S02]  /*9630*/  ISETP.GE.AND P3, PT, R26, R162, PT ;  /* 0x000000a21a00720c */ /* 0x000fe40003f66270 */
[----:B------:R-:W-:-:S02]  /*9640*/  ISETP.GE.AND P6, PT, R15, R164, PT ;  /* 0x000000a40f00720c */ /* 0x000fc40003fc6270 */
[----:B------:R-:W-:Y:S01]  /*9650*/  FSEL R169, R180, -INF , !P1 ;  /* 0xff800000b4a97808 */ /* 0x000fe20004800000 */
[----:B------:R-:W1:Y:S01]  /*9660*/  MUFU.TANH R151, R40 ;  /* 0x0000002800977308 */ /* 0x000e620000002400 */
[----:B------:R-:W-:Y:S02]  /*9670*/  FSEL R26, R182, -INF , !P4 ;  /* 0xff800000b61a7808 */ /* 0x000fe40006000000 */
[----:B------:R-:W-:Y:S02]  /*9680*/  IADD3 R28, R165, 0x28, RZ ;  /* 0x00000028a51c7810 */ /* 0x000fe40007ffe0ff */
[C---:B------:R-:W-:Y:S02]  /*9690*/  ISETP.GE.AND P1, PT, R24.reuse, R162, PT ;  /* 0x000000a21800720c */ /* 0x040fe40003f26270 */
[----:B------:R-:W-:Y:S01]  /*96a0*/  ISETP.GE.AND P4, PT, R24, R161, PT ;  /* 0x000000a11800720c */ /* 0x000fe20003f86270 */
[----:B------:R-:W1:Y:S01]  /*96b0*/  MUFU.TANH R149, R41 ;  /* 0x0000002900957308 */ /* 0x000e620000002400 */
[----:B------:R-:W-:-:S02]  /*96c0*/  FSEL R24, R183, -INF , !P5 ;  /* 0xff800000b7187808 */ /* 0x000fc40006800000 */
[----:B------:R-:W-:Y:S02]  /*96d0*/  IADD3 R14, R165, 0x20, RZ ;  /* 0x00000020a50e7810 */ /* 0x000fe40007ffe0ff */
[----:B------:R-:W-:Y:S02]  /*96e0*/  ISETP.GE.AND P5, PT, R25, R162, PT ;  /* 0x000000a21900720c */ /* 0x000fe40003fa6270 */
[----:B------:R-:W-:Y:S01]  /*96f0*/  FSEL R150, R44, -INF , !P6 ;  /* 0xff8000002c967808 */ /* 0x000fe20007000000 */
[----:B------:R1:W-:Y:S01]  /*9700*/  MUFU.TANH R55, R6 ;  /* 0x0000000600377308 */ /* 0x0003e20000002400 */
[----:B------:R-:W-:Y:S02]  /*9710*/  ISETP.GE.AND P6, PT, R28, R163, PT ;  /* 0x000000a31c00720c */ /* 0x000fe40003fc6270 */
[----:B------:R-:W-:Y:S02]  /*9720*/  FSEL R138, R225, -INF , !P0 ;  /* 0xff800000e18a7808 */ /* 0x000fe40004000000 */
[----:B------:R-:W-:-:S02]  /*9730*/  ISETP.GE.AND P0, PT, R14, R161, PT ;  /* 0x000000a10e00720c */ /* 0x000fc40003f06270 */
[----:B------:R-:W-:Y:S01]  /*9740*/  FSEL R181, R223, -INF , !P3 ;  /* 0xff800000dfb57808 */ /* 0x000fe20005800000 */
[----:B------:R1:W1:Y:S01]  /*9750*/  MUFU.TANH R148, R64 ;  /* 0x0000004000947308 */ /* 0x0002620000002400 */
[----:B------:R-:W-:Y:S02]  /*9760*/  FSEL R179, R136, -INF , !P1 ;  /* 0xff80000088b37808 */ /* 0x000fe40004800000 */
[----:B------:R-:W-:Y:S02]  /*9770*/  FSEL R139, R137, -INF , !P5 ;  /* 0xff800000898b7808 */ /* 0x000fe40006800000 */
[----:B------:R-:W-:Y:S02]  /*9780*/  IADD3 R5, R165, 0x39, RZ ;  /* 0x00000039a5057810 */ /* 0x000fe40007ffe0ff */
[C---:B------:R-:W-:Y:S01]  /*9790*/  ISETP.GE.AND P3, PT, R14.reuse, R164, PT ;  /* 0x000000a40e00720c */ /* 0x040fe20003f66270 */
[----:B------:R-:W1:Y:S01]  /*97a0*/  MUFU.TANH R9, R9 ;  /* 0x0000000900097308 */ /* 0x000e620000002400 */
[----:B------:R-:W-:-:S02]  /*97b0*/  ISETP.GE.AND P1, PT, R14, R163, PT ;  /* 0x000000a30e00720c */ /* 0x000fc40003f26270 */
[----:B------:R-:W-:Y:S01]  /*97c0*/  ISETP.GE.AND P5, PT, R14, R162, PT ;  /* 0x000000a20e00720c */ /* 0x000fe20003fa6270 */
[----:B------:R-:W-:Y:S01]  /*97d0*/  FMUL.FTZ R14, R66, c[0x0][0x2ec] ;  /* 0x0000bb00420e7a20 */ /* 0x000fe20000410000 */
[----:B------:R-:W-:Y:S02]  /*97e0*/  FSEL R141, R226, -INF , !P4 ;  /* 0xff800000e28d7808 */ /* 0x000fe40006000000 */
[----:B------:R-:W-:Y:S01]  /*97f0*/  FSEL R67, R36, -INF , !P6 ;  /* 0xff80000024437808 */ /* 0x000fe20007000000 */
[----:B------:R-:W-:Y:S01]  /*9800*/  MUFU.TANH R42, R42 ;  /* 0x0000002a002a7308 */ /* 0x000fe20000002400 */
[----:B------:R-:W-:Y:S02]  /*9810*/  FSEL R180, R222, -INF , !P2 ;  /* 0xff800000deb47808 */ /* 0x000fe40005000000 */
[----:B------:R-:W-:Y:S02]  /*9820*/  ISETP.GE.AND P4, PT, R29, R163, PT ;  /* 0x000000a31d00720c */ /* 0x000fe40003f86270 */
[----:B------:R-:W-:-:S02]  /*9830*/  ISETP.GE.AND P6, PT, R28, R161, PT ;  /* 0x000000a11c00720c */ /* 0x000fc40003fc6270 */
[----:B------:R-:W-:Y:S01]  /*9840*/  ISETP.GE.AND P2, PT, R25, R161, PT ;  /* 0x000000a11900720c */ /* 0x000fe20003f46270 */
[----:B------:R-:W2:Y:S01]  /*9850*/  MUFU.TANH R14, R14 ;  /* 0x0000000e000e7308 */ /* 0x000ea20000002400 */
[----:B---3--:R-:W-:Y:S02]  /*9860*/  FSEL R168, R168, -INF , !P0 ;  /* 0xff800000a8a87808 */ /* 0x008fe40004000000 */
[----:B------:R-:W-:Y:S02]  /*9870*/  ISETP.GE.AND P0, PT, R5, R164, PT ;  /* 0x000000a40500720c */ /* 0x000fe40003f06270 */
[C---:B------:R-:W-:Y:S02]  /*9880*/  IADD3 R10, R165.reuse, 0x30, RZ ;  /* 0x00000030a50a7810 */ /* 0x040fe40007ffe0ff */
[C---:B------:R-:W-:Y:S01]  /*9890*/  IADD3 R7, R165.reuse, 0x31, RZ ;  /* 0x00000031a5077810 */ /* 0x040fe20007ffe0ff */
[----:B------:R-:W3:Y:S01]  /*98a0*/  MUFU.TANH R4, R4 ;  /* 0x0000000400047308 */ /* 0x000ee20000002400 */
[----:B-1----:R-:W-:-:S02]  /*98b0*/  IADD3 R6, R165, 0x38, RZ ;  /* 0x00000038a5067810 */ /* 0x002fc40007ffe0ff */
[----:B------:R-:W-:Y:S01]  /*98c0*/  FSEL R137, R56, -INF , !P4 ;  /* 0xff80000038897808 */ /* 0x000fe20006000000 */
[----:B------:R-:W-:Y:S01]  /*98d0*/  FMUL.FTZ R56, R61, c[0x0][0x2ec] ;  /* 0x0000bb003d387a20 */ /* 0x000fe20000410000 */
[----:B------:R-:W-:Y:S01]  /*98e0*/  FSEL R172, R53, -INF , !P5 ;  /* 0xff80000035ac7808 */ /* 0x000fe20006800000 */
[----:B------:R-:W-:Y:S01]  /*98f0*/  FMUL.FTZ R53, R62, c[0x0][0x2ec] ;  /* 0x0000bb003e357a20 */ /* 0x000fe20000410000 */
[----:B------:R-:W-:Y:S01]  /*9900*/  FSEL R165, R50, -INF , !P6 ;  /* 0xff80000032a57808 */ /* 0x000fe20007000000 */
[----:B------:R-:W-:Y:S01]  /*9910*/  FMUL.FTZ R50, R63, c[0x0][0x2ec] ;  /* 0x0000bb003f327a20 */ /* 0x000fe20000410000 */
[----:B----4-:R-:W-:Y:S01]  /*9920*/  FSEL R177, R231, -INF , !P2 ;  /* 0xff800000e7b17808 */ /* 0x010fe20005000000 */
[----:B------:R-:W-:Y:S01]  /*9930*/  MUFU.TANH R58, R58 ;  /* 0x0000003a003a7308 */ /* 0x000fe20000002400 */
[----:B------:R-:W-:Y:S02]  /*9940*/  ISETP.GE.AND P2, PT, R29, R162, PT ;  /* 0x000000a21d00720c */ /* 0x000fe40003f46270 */
[----:B------:R-:W-:-:S02]  /*9950*/  FSEL R176, R140, -INF , !P3 ;  /* 0xff8000008cb07808 */ /* 0x000fc40005800000 */
[----:B------:R-:W-:Y:S02]  /*9960*/  ISETP.GE.AND P4, PT, R15, R163, PT ;  /* 0x000000a30f00720c */ /* 0x000fe40003f86270 */
[----:B--2---:R-:W-:Y:S01]  /*9970*/  FSEL R65, R65, -INF , !P0 ;  /* 0xff80000041417808 */ /* 0x004fe20004000000 */
[----:B------:R-:W-:Y:S01]  /*9980*/  MUFU.TANH R56, R56 ;  /* 0x0000003800387308 */ /* 0x000fe20000002400 */
[----:B------:R-:W-:Y:S02]  /*9990*/  FSEL R140, R45, -INF , !P1 ;  /* 0xff8000002d8c7808 */ /* 0x000fe40004800000 */
[----:B------:R-:W-:Y:S02]  /*99a0*/  ISETP.GE.AND P0, PT, R7, R162, PT ;  /* 0x000000a20700720c */ /* 0x000fe40003f06270 */
[C---:B------:R-:W-:Y:S02]  /*99b0*/  ISETP.GE.AND P3, PT, R28.reuse, R164, PT ;  /* 0x000000a41c00720c */ /* 0x040fe40003f66270 */
[----:B------:R-:W-:Y:S01]  /*99c0*/  ISETP.GE.AND P1, PT, R28, R162, PT ;  /* 0x000000a21c00720c */ /* 0x000fe20003f26270 */
[----:B------:R-:W-:Y:S01]  /*99d0*/  MUFU.TANH R53, R53 ;  /* 0x0000003500357308 */ /* 0x000fe20000002400 */
[----:B------:R-:W-:Y:S01]  /*99e0*/  FSEL R64, R46, -INF , !P4 ;  /* 0xff8000002e407808 */ /* 0x000fe20006000000 */
[----:B------:R-:W-:Y:S01]  /*99f0*/  IMAD.MOV.U32 R28, RZ, RZ, R147 ;  /* 0x000000ffff1c7224 */ /* 0x000fe200078e0093 */
[----:B------:R-:W-:-:S02]  /*9a00*/  FSEL R174, R54, -INF , !P2 ;  /* 0xff80000036ae7808 */ /* 0x000fc40005000000 */
[----:B------:R-:W-:Y:S02]  /*9a10*/  ISETP.GE.AND P4, PT, R15, R162, PT ;  /* 0x000000a20f00720c */ /* 0x000fe40003f86270 */
[----:B-----5:R-:W-:Y:S01]  /*9a20*/  FSEL R59, R59, -INF , !P0 ;  /* 0xff8000003b3b7808 */ /* 0x020fe20004000000 */
[----:B------:R-:W1:Y:S01]  /*9a30*/  MUFU.TANH R54, R11 ;  /* 0x0000000b00367308 */ /* 0x000e620000002400 */
[----:B------:R-:W-:Y:S02]  /*9a40*/  FSEL R25, R233, -INF , !P3 ;  /* 0xff800000e9197808 */ /* 0x000fe40005800000 */
[----:B------:R-:W-:Y:S02]  /*9a50*/  FSEL R171, R32, -INF , !P1 ;  /* 0xff80000020ab7808 */ /* 0x000fe40004800000 */
[----:B------:R-:W-:Y:S01]  /*9a60*/  ISETP.NE.AND P0, PT, R160, 0x3, PT ;  /* 0x00000003a000780c */ /* 0x000fe20003f05270 */
[----:B------:R-:W-:Y:S01]  /*9a70*/  BAR.SYNC.DEFER_BLOCKING 0x0 ;  /* 0x0000000000007b1d */ /* 0x000fe20000010000 */
[----:B------:R-:W-:-:S02]  /*9a80*/  ISETP.GE.AND P3, PT, R29, R161, PT ;  /* 0x000000a11d00720c */ /* 0x000fc40003f66270 */
[----:B------:R-:W-:Y:S02]  /*9a90*/  ISETP.GE.AND P5, PT, R15, R161, PT ;  /* 0x000000a10f00720c */ /* 0x000fe40003fa6270 */
[-C--:B------:R-:W-:Y:S01]  /*9aa0*/  ISETP.GE.AND P2, PT, R10, R164.reuse, PT ;  /* 0x000000a40a00720c */ /* 0x080fe20003f46270 */
[----:B------:R-:W2:Y:S01]  /*9ab0*/  MUFU.TANH R50, R50 ;  /* 0x0000003200327308 */ /* 0x000ea20000002400 */
[-C--:B------:R-:W-:Y:S02]  /*9ac0*/  ISETP.GE.AND P1, PT, R7, R164.reuse, PT ;  /* 0x000000a40700720c */ /* 0x080fe40003f26270 */
[----:B------:R-:W-:Y:S02]  /*9ad0*/  FSEL R170, R33, -INF , !P4 ;  /* 0xff80000021aa7808 */ /* 0x000fe40006000000 */
[----:B------:R-:W-:Y:S02]  /*9ae0*/  ISETP.GE.AND P4, PT, R6, R164, PT ;  /* 0x000000a40600720c */ /* 0x000fe40003f86270 */
[----:B------:R-:W-:-:S02]  /*9af0*/  FSEL R166, R34, -INF , !P3 ;  /* 0xff80000022a67808 */ /* 0x000fc40005800000 */
[----:B------:R-:W-:Y:S02]  /*9b00*/  FSEL R164, R51, -INF , !P5 ;  /* 0xff80000033a47808 */ /* 0x000fe40006800000 */
[----:B------:R-:W-:Y:S02]  /*9b10*/  FSEL R151, R151, -INF , !P2 ;  /* 0xff80000097977808 */ /* 0x000fe40005000000 */
[----:B------:R-:W-:Y:S02]  /*9b20*/  FSEL R149, R149, -INF , !P1 ;  /* 0xff80000095957808 */ /* 0x000fe40004800000 */
[-C--:B------:R-:W-:Y:S02]  /*9b30*/  ISETP.GE.AND P3, PT, R10, R163.reuse, PT ;  /* 0x000000a30a00720c */ /* 0x080fe40003f66270 */
[-C--:B------:R-:W-:Y:S02]  /*9b40*/  ISETP.GE.AND P6, PT, R7, R163.reuse, PT ;  /* 0x000000a30700720c */ /* 0x080fe40003fc6270 */
[----:B------:R-:W-:-:S02]  /*9b50*/  ISETP.GE.AND P5, PT, R6, R163, PT ;  /* 0x000000a30600720c */ /* 0x000fc40003fa6270 */
[----:B------:R-:W-:Y:S02]  /*9b60*/  ISETP.GE.AND P2, PT, R5, R163, PT ;  /* 0x000000a30500720c */ /* 0x000fe40003f46270 */
[----:B------:R-:W-:Y:S02]  /*9b70*/  ISETP.GE.AND P1, PT, R10, R162, PT ;  /* 0x000000a20a00720c */ /* 0x000fe40003f26270 */
[----:B------:R-:W-:Y:S02]  /*9b80*/  FSEL R148, R148, -INF , !P4 ;  /* 0xff80000094947808 */ /* 0x000fe40006000000 */
[----:B------:R-:W-:Y:S02]  /*9b90*/  FSEL R45, R8, -INF , !P3 ;  /* 0xff800000082d7808 */ /* 0x000fe40005800000 */
[----:B------:R-:W-:Y:S02]  /*9ba0*/  FSEL R46, R9, -INF , !P6 ;  /* 0xff800000092e7808 */ /* 0x000fe40007000000 */
[----:B------:R-:W-:-:S02]  /*9bb0*/  FSEL R36, R14, -INF , !P5 ;  /* 0xff8000000e247808 */ /* 0x000fc40006800000 */
[----:B------:R-:W-:Y:S02]  /*9bc0*/  FSEL R42, R42, -INF , !P2 ;  /* 0xff8000002a2a7808 */ /* 0x000fe40005000000 */
[----:B---3--:R-:W-:Y:S02]  /*9bd0*/  FSEL R62, R4, -INF , !P1 ;  /* 0xff800000043e7808 */ /* 0x008fe40004800000 */
[-C--:B------:R-:W-:Y:S02]  /*9be0*/  ISETP.GE.AND P4, PT, R10, R161.reuse, PT ;  /* 0x000000a10a00720c */ /* 0x080fe40003f86270 */
[----:B------:R-:W-:Y:S02]  /*9bf0*/  ISETP.GE.AND P3, PT, R7, R161, PT ;  /* 0x000000a10700720c */ /* 0x000fe40003f66270 */
[-C--:B------:R-:W-:Y:S02]  /*9c00*/  ISETP.GE.AND P6, PT, R6, R162.reuse, PT ;  /* 0x000000a20600720c */ /* 0x080fe40003fc6270 */
[----:B------:R-:W-:-:S02]  /*9c10*/  ISETP.GE.AND P5, PT, R5, R162, PT ;  /* 0x000000a20500720c */ /* 0x000fc40003fa6270 */
[-C--:B------:R-:W-:Y:S02]  /*9c20*/  ISETP.GE.AND P2, PT, R6, R161.reuse, PT ;  /* 0x000000a10600720c */ /* 0x080fe40003f46270 */
[----:B------:R-:W-:Y:S02]  /*9c30*/  ISETP.GE.AND P1, PT, R5, R161, PT ;  /* 0x000000a10500720c */ /* 0x000fe40003f26270 */
[----:B------:R-:W-:Y:S02]  /*9c40*/  FSEL R55, R55, -INF , !P4 ;  /* 0xff80000037377808 */ /* 0x000fe40006000000 */
[----:B-1----:R-:W-:Y:S02]  /*9c50*/  FSEL R54, R54, -INF , !P3 ;  /* 0xff80000036367808 */ /* 0x002fe40005800000 */
[----:B------:R-:W-:Y:S02]  /*9c60*/  FSEL R58, R58, -INF , !P6 ;  /* 0xff8000003a3a7808 */ /* 0x000fe40007000000 */
[----:B------:R-:W-:-:S02]  /*9c70*/  FSEL R56, R56, -INF , !P5 ;  /* 0xff80000038387808 */ /* 0x000fc40006800000 */
[----:B------:R-:W-:Y:S02]  /*9c80*/  FSEL R53, R53, -INF , !P2 ;  /* 0xff80000035357808 */ /* 0x000fe40005000000 */
[----:B--2---:R-:W-:Y:S01]  /*9c90*/  FSEL R50, R50, -INF , !P1 ;  /* 0xff80000032327808 */ /* 0x004fe20004800000 */
[----:B------:R-:W-:Y:S05]  /*9ca0*/  @!P0 BRA `(.L_x_666) ;  /* 0x000001a000008947 */ /* 0x000fea0003800000 */
[----:B------:R-:W-:Y:S02]  /*9cb0*/  IADD3 R4, R160, -0x4, RZ ;  /* 0xfffffffca0047810 */ /* 0x000fe40007ffe0ff */
[----:B------:R-:W-:Y:S02]  /*9cc0*/  SHF.L.U64.HI R5, R152, 0x5, R153 ;  /* 0x0000000598057819 */ /* 0x000fe40000010299 */
        /* <DEDUP_REMOVED lines=24> */
.L_x_666:
        /* <DEDUP_REMOVED lines=55> */
[----:B------:R-:W-:Y:S01]  /*a1c0*/  FMNMX.FTZ R7, R137, R7, !PT ;  /* 0x0000000789077209 */ /* 0x000fe20007810000 */
[----:B------:R-:W2:Y:S01]  /*a1d0*/  SHFL.BFLY PT, R4, R8, 0x2, 0x1f ;  /* 0x0c401f0008047f89 */ /* 0x000ea200000e0000 */
[----:B------:R-:W-:-:S04]  /*a1e0*/  FMNMX.FTZ R9, R170, R9, !PT ;  /* 0x00000009aa097209 */ /* 0x000fc80007810000 */
[----:B------:R-:W-:-:S04]  /*a1f0*/  FMNMX.FTZ R9, R62, R9, !PT ;  /* 0x000000093e097209 */ /* 0x000fc80007810000 */
[----:B------:R-:W-:Y:S02]  /*a200*/  FMNMX.FTZ R9, R59, R9, !PT ;  /* 0x000000093b097209 */ /* 0x000fe40007810000 */
[----:B-1----:R-:W-:Y:S02]  /*a210*/  FMNMX.FTZ R136, R5, R136, !PT ;  /* 0x0000008805887209 */ /* 0x002fe40007810000 */
[----:B------:R-:W-:Y:S02]  /*a220*/  FMNMX.FTZ R5, R67, R7, !PT ;  /* 0x0000000743057209 */ /* 0x000fe40007810000 */
[C---:B------:R-:W-:Y:S01]  /*a230*/  FSETP.NEU.FTZ.AND P2, PT, R136.reuse, -INF , PT ;  /* 0xff8000008800780b */ /* 0x040fe20003f5d000 */
[----:B------:R-:W-:Y:S01]  /*a240*/  FMUL.FTZ R132, R136, c[0x0][0x23c] ;  /* 0x00008f0088847a20 */ /* 0x000fe20000410000 */
        /* <DEDUP_REMOVED lines=8> */
[----:B--2---:R-:W-:Y:S01]  /*a2d0*/  FMNMX.FTZ R4, R8, R4, !PT ;  /* 0x0000000408047209 */ /* 0x004fe20007810000 */
[----:B------:R-:W1:Y:S01]  /*a2e0*/  SHFL.BFLY PT, R6, R9, 0x2, 0x1f ;  /* 0x0c401f0009067f89 */ /* 0x000e6200000e0000 */
[----:B------:R-:W-:Y:S01]  /*a2f0*/  FMNMX.FTZ R2, R36, R2, !PT ;  /* 0x0000000224027209 */ /* 0x000fe20007810000 */
[--C-:B------:R-:W-:Y:S01]  /*a300*/  FFMA.FTZ R8, R52, c[0x0][0x23c], -R132.reuse ;  /* 0x00008f0034087a23 */ /* 0x100fe20000010884 */
[----:B------:R-:W-:Y:S01]  /*a310*/  FSEL R60, R136, RZ, P2 ;  /* 0x000000ff883c7208 */ /* 0x000fe20001000000 */
[----:B------:R-:W2:Y:S01]  /*a320*/  SHFL.BFLY PT, R133, R4, 0x1, 0x1f ;  /* 0x0c201f0004857f89 */ /* 0x000ea200000e0000 */
[----:B------:R-:W-:Y:S01]  /*a330*/  FMNMX.FTZ R2, R42, R2, !PT ;  /* 0x000000022a027209 */ /* 0x000fe20007810000 */
[--C-:B------:R-:W-:Y:S01]  /*a340*/  FFMA.FTZ R52, R38, c[0x0][0x23c], -R132.reuse ;  /* 0x00008f0026347a23 */ /* 0x100fe20000010884 */
[----:B------:R-:W-:Y:S01]  /*a350*/  MUFU.EX2 R34, R34 ;  /* 0x0000002200227308 */ /* 0x000fe20000000800 */
[----:B------:R-:W-:-:S02]  /*a360*/  FFMA.FTZ R147, R176, c[0x0][0x23c], -R132 ;  /* 0x00008f00b0937a23 */ /* 0x000fc40000010884 */
[----:B------:R-:W3:Y:S01]  /*a370*/  SHFL.BFLY PT, R135, R2, 0x2, 0x1f ;  /* 0x0c401f0002877f89 */ /* 0x000ee200000e0000 */
[--C-:B------:R-:W-:Y:S02]  /*a380*/  FFMA.FTZ R150, R150, c[0x0][0x23c], -R132.reuse ;  /* 0x00008f0096967a23 */ /* 0x100fe40000010884 */
[--C-:B------:R-:W-:Y:S02]  /*a390*/  FFMA.FTZ R151, R151, c[0x0][0x23c], -R132.reuse ;  /* 0x00008f0097977a23 */ /* 0x100fe40000010884 */
[----:B------:R4:W-:Y:S01]  /*a3a0*/  MUFU.EX2 R38, R8 ;  /* 0x0000000800267308 */ /* 0x0009e20000000800 */
[--C-:B------:R-:W-:Y:S02]  /*a3b0*/  FFMA.FTZ R149, R149, c[0x0][0x23c], -R132.reuse ;  /* 0x00008f0095957a23 */ /* 0x100fe40000010884 */
[--C-:B------:R-:W-:Y:S02]  /*a3c0*/  FFMA.FTZ R148, R148, c[0x0][0x23c], -R132.reuse ;  /* 0x00008f0094947a23 */ /* 0x100fe40000010884 */
[----:B------:R-:W-:-:S03]  /*a3d0*/  FFMA.FTZ R65, R65, c[0x0][0x23c], -R132 ;  /* 0x00008f0041417a23 */ /* 0x000fc60000010884 */
[----:B------:R-:W-:Y:S01]  /*a3e0*/  MUFU.EX2 R39, R39 ;  /* 0x0000002700277308 */ /* 0x000fe20000000800 */
[----:B-1----:R-:W-:Y:S02]  /*a3f0*/  FMNMX.FTZ R6, R9, R6, !PT ;  /* 0x0000000609067209 */ /* 0x002fe40007810000 */
[----:B--2---:R-:W-:-:S03]  /*a400*/  FMNMX.FTZ R133, R4, R133, !PT ;  /* 0x0000008504857209 */ /* 0x004fc60007810000 */
[----:B------:R-:W1:Y:S02]  /*a410*/  SHFL.BFLY PT, R134, R6, 0x1, 0x1f ;  /* 0x0c201f0006867f89 */ /* 0x000e6400000e0000 */
[----:B------:R-:W-:Y:S01]  /*a420*/  MUFU.EX2 R147, R147 ;  /* 0x0000009300937308 */ /* 0x000fe20000000800 */
[C---:B------:R-:W-:Y:S01]  /*a430*/  FSETP.NEU.FTZ.AND P0, PT, R133.reuse, -INF , PT ;  /* 0xff8000008500780b */ /* 0x040fe20003f1d000 */
[C---:B------:R-:W-:Y:S01]  /*a440*/  FMUL.FTZ R51, R133.reuse, c[0x0][0x23c] ;  /* 0x00008f0085337a20 */ /* 0x040fe20000410000 */
[----:B---3--:R-:W-:Y:S01]  /*a450*/  FMNMX.FTZ R135, R2, R135, !PT ;  /* 0x0000008702877209 */ /* 0x008fe20007810000 */
[----:B----4-:R-:W-:Y:S01]  /*a460*/  LDSM.16.MT88.4 R8, [R188+0x6000] ;  /* 0x00600000bc08783b */ /* 0x010fe20000004200 */
[----:B------:R-:W-:Y:S02]  /*a470*/  FSEL R5, R133, RZ, P0 ;  /* 0x000000ff85057208 */ /* 0x000fe40000000000 */
[----:B------:R-:W-:Y:S01]  /*a480*/  FSEL R51, R51, RZ, P0 ;  /* 0x000000ff33337208 */ /* 0x000fe20000000000 */
[----:B------:R-:W2:Y:S01]  /*a490*/  SHFL.BFLY PT, R4, R135, 0x1, 0x1f ;  /* 0x0c201f0087047f89 */ /* 0x000ea200000e0000 */
[----:B------:R-:W-:Y:S01]  /*a4a0*/  MUFU.EX2 R150, R150 ;  /* 0x0000009600967308 */ /* 0x000fe20000000800 */
[----:B------:R-:W-:-:S02]  /*a4b0*/  FADD.FTZ R5, R145, -R5 ;  /* 0x8000000591057221 */ /* 0x000fc40000010000 */
[--C-:B------:R-:W-:Y:S02]  /*a4c0*/  FFMA.FTZ R29, R3, c[0x0][0x23c], -R51.reuse ;  /* 0x00008f00031d7a23 */ /* 0x100fe40000010833 */
[----:B------:R-:W-:Y:S02]  /*a4d0*/  FMUL.FTZ R5, R5, c[0x0][0x23c] ;  /* 0x00008f0005057a20 */ /* 0x000fe40000410000 */
[--C-:B------:R-:W-:Y:S01]  /*a4e0*/  FFMA.FTZ R3, R13, c[0x0][0x23c], -R51.reuse ;  /* 0x00008f000d037a23 */ /* 0x100fe20000010833 */
[----:B------:R-:W-:Y:S01]  /*a4f0*/  MUFU.EX2 R151, R151 ;  /* 0x0000009700977308 */ /* 0x000fe20000000800 */
[--C-:B------:R-:W-:Y:S02]  /*a500*/  FFMA.FTZ R2, R12, c[0x0][0x23c], -R51.reuse ;  /* 0x00008f000c027a23 */ /* 0x100fe40000010833 */
[----:B------:R-:W-:Y:S01]  /*a510*/  LDSM.16.MT88.4 R12, [R190+0x6000] ;  /* 0x00600000be0c783b */ /* 0x000fe20000004200 */
[--C-:B------:R-:W-:Y:S01]  /*a520*/  FFMA.FTZ R35, R35, c[0x0][0x23c], -R51.reuse ;  /* 0x00008f0023237a23 */ /* 0x100fe20000010833 */
[----:B-1----:R-:W-:Y:S01]  /*a530*/  FMNMX.FTZ R134, R6, R134, !PT ;  /* 0x0000008606867209 */ /* 0x002fe20007810000 */
[----:B------:R-:W-:-:S02]  /*a540*/  FFMA.FTZ R138, R138, c[0x0][0x23c], -R51 ;  /* 0x00008f008a8a7a23 */ /* 0x000fc40000010833 */
[----:B------:R1:W3:Y:S01]  /*a550*/  MUFU.EX2 R40, R5 ;  /* 0x0000000500287308 */ /* 0x0002e20000000800 */
[C---:B------:R-:W-:Y:S01]  /*a560*/  FSETP.NEU.FTZ.AND P1, PT, R134.reuse, -INF , PT ;  /* 0xff8000008600780b */ /* 0x040fe20003f3d000 */
[----:B------:R-:W-:Y:S02]  /*a570*/  FMUL.FTZ R57, R134, c[0x0][0x23c] ;  /* 0x00008f0086397a20 */ /* 0x000fe40000410000 */
[--C-:B------:R-:W-:Y:S01]  /*a580*/  FFMA.FTZ R142, R142, c[0x0][0x23c], -R51.reuse ;  /* 0x00008f008e8e7a23 */ /* 0x100fe20000010833 */
[----:B------:R-:W-:Y:S01]  /*a590*/  FSEL R41, R134, RZ, P1 ;  /* 0x000000ff86297208 */ /* 0x000fe20000800000 */
[----:B------:R-:W-:Y:S01]  /*a5a0*/  FFMA.FTZ R141, R141, c[0x0][0x23c], -R51 ;  /* 0x00008f008d8d7a23 */ /* 0x000fe20000010833 */
[----:B--2---:R-:W-:Y:S01]  /*a5b0*/  FMNMX.FTZ R135, R135, R4, !PT ;  /* 0x0000000487877209 */ /* 0x004fe20007810000 */
[----:B------:R-:W-:Y:S01]  /*a5c0*/  MUFU.EX2 R29, R29 ;  /* 0x0000001d001d7308 */ /* 0x000fe20000000800 */
[----:B------:R-:W-:Y:S01]  /*a5d0*/  FSEL R57, R57, RZ, P1 ;  /* 0x000000ff39397208 */ /* 0x000fe20000800000 */
[----:B------:R-:W-:Y:S01]  /*a5e0*/  FADD.FTZ R41, R146, -R41 ;  /* 0x8000002992297221 */ /* 0x000fe20000010000 */
[C---:B------:R-:W-:Y:S01]  /*a5f0*/  FSETP.NEU.FTZ.AND P0, PT, R135.reuse, -INF , PT ;  /* 0xff8000008700780b */ /* 0x040fe20003f1d000 */
[----:B------:R-:W-:-:S02]  /*a600*/  FMUL.FTZ R44, R135, c[0x0][0x23c] ;  /* 0x00008f00872c7a20 */ /* 0x000fc40000410000 */
[--C-:B------:R-:W-:Y:S02]  /*a610*/  FFMA.FTZ R33, R23, c[0x0][0x23c], -R57.reuse ;  /* 0x00008f0017217a23 */ /* 0x100fe40000010839 */
[--C-:B------:R-:W-:Y:S01]  /*a620*/  FFMA.FTZ R32, R22, c[0x0][0x23c], -R57.reuse ;  /* 0x00008f0016207a23 */ /* 0x100fe20000010839 */
[----:B------:R-:W-:Y:S01]  /*a630*/  FSEL R44, R44, RZ, P0 ;  /* 0x000000ff2c2c7208 */ /* 0x000fe20000000000 */
[--C-:B------:R-:W-:Y:S01]  /*a640*/  FFMA.FTZ R31, R21, c[0x0][0x23c], -R57.reuse ;  /* 0x00008f00151f7a23 */ /* 0x100fe20000010839 */
[----:B-1----:R-:W-:Y:S01]  /*a650*/  LDSM.16.MT88.4 R4, [R189+0x6000] ;  /* 0x00600000bd04783b */ /* 0x002fe20000004200 */
[----:B------:R-:W-:Y:S01]  /*a660*/  FFMA.FTZ R30, R20, c[0x0][0x23c], -R57 ;  /* 0x00008f00141e7a23 */ /* 0x000fe20000010839 */
[----:B------:R-:W-:Y:S01]  /*a670*/  MUFU.EX2 R33, R33 ;  /* 0x0000002100217308 */ /* 0x000fe20000000800 */
[--C-:B------:R-:W-:Y:S01]  /*a680*/  FFMA.FTZ R43, R37, c[0x0][0x23c], -R44.reuse ;  /* 0x00008f00252b7a23 */ /* 0x100fe2000001082c */
[----:B------:R-:W1:Y:S01]  /*a690*/  LDSM.16.MT88.4 R20, [R192+0x6000] ;  /* 0x00600000c014783b */ /* 0x000e620000004200 */
[----:B------:R-:W-:-:S02]  /*a6a0*/  FFMA.FTZ R61, R47, c[0x0][0x23c], -R44 ;  /* 0x00008f002f3d7a23 */ /* 0x000fc4000001082c */
[----:B------:R-:W-:Y:S02]  /*a6b0*/  FMUL.FTZ R41, R41, c[0x0][0x23c] ;  /* 0x00008f0029297a20 */ /* 0x000fe40000410000 */
[-C--:B---3--:R-:W-:Y:S01]  /*a6c0*/  FMUL.FTZ R126, R126, R40.reuse ;  /* 0x000000287e7e7220 */ /* 0x088fe20000410000 */
[----:B------:R2:W-:Y:S01]  /*a6d0*/  MUFU.EX2 R37, R52 ;  /* 0x0000003400257308 */ /* 0x0005e20000000800 */
[-C--:B------:R-:W-:Y:S02]  /*a6e0*/  FMUL.FTZ R127, R127, R40.reuse ;  /* 0x000000287f7f7220 */ /* 0x080fe40000410000 */
[-C--:B------:R-:W-:Y:S02]  /*a6f0*/  FMUL.FTZ R122, R122, R40.reuse ;  /* 0x000000287a7a7220 */ /* 0x080fe40000410000 */
[-C--:B------:R-:W-:Y:S02]  /*a700*/  FMUL.FTZ R123, R123, R40.reuse ;  /* 0x000000287b7b7220 */ /* 0x080fe40000410000 */
[-C--:B------:R-:W-:Y:S01]  /*a710*/  FMUL.FTZ R110, R110, R40.reuse ;  /* 0x000000286e6e7220 */ /* 0x080fe20000410000 */
[----:B------:R-:W3:Y:S01]  /*a720*/  MUFU.EX2 R32, R32 ;  /* 0x0000002000207308 */ /* 0x000ee20000000800 */
[----:B------:R-:W-:-:S02]  /*a730*/  FMUL.FTZ R111, R111, R40 ;  /* 0x000000286f6f7220 */ /* 0x000fc40000410000 */
[-C--:B------:R-:W-:Y:S02]  /*a740*/  FMUL.FTZ R106, R106, R40.reuse ;  /* 0x000000286a6a7220 */ /* 0x080fe40000410000 */
[-C--:B------:R-:W-:Y:S02]  /*a750*/  FMUL.FTZ R107, R107, R40.reuse ;  /* 0x000000286b6b7220 */ /* 0x080fe40000410000 */
[----:B------:R-:W-:Y:S01]  /*a760*/  FMUL.FTZ R94, R94, R40 ;  /* 0x000000285e5e7220 */ /* 0x000fe20000410000 */
[----:B------:R-:W-:Y:S01]  /*a770*/  MUFU.EX2 R31, R31 ;  /* 0x0000001f001f7308 */ /* 0x000fe20000000800 */
[----:B--2---:R-:W-:Y:S02]  /*a780*/  FFMA.FTZ R52, R49, c[0x0][0x23c], -R44 ;  /* 0x00008f0031347a23 */ /* 0x004fe4000001082c */
[----:B------:R-:W-:Y:S02]  /*a790*/  FADD.FTZ R49, R144, -R60 ;  /* 0x8000003c90317221 */ /* 0x000fe40000010000 */
[----:B------:R-:W-:-:S02]  /*a7a0*/  FFMA.FTZ R60, R48, c[0x0][0x23c], -R44 ;  /* 0x00008f00303c7a23 */ /* 0x000fc4000001082c */
[----:B------:R-:W-:Y:S01]  /*a7b0*/  FMUL.FTZ R49, R49, c[0x0][0x23c] ;  /* 0x00008f0031317a20 */ /* 0x000fe20000410000 */
[----:B------:R2:W-:Y:S01]  /*a7c0*/  MUFU.EX2 R47, R52 ;  /* 0x00000034002f7308 */ /* 0x0005e20000000800 */
[----:B---3--:R-:W-:Y:S01]  /*a7d0*/  F2FP.PACK_AB R16, R32, R33 ;  /* 0x000000212010723e */ /* 0x008fe200000000ff */
[-C--:B------:R-:W-:Y:S02]  /*a7e0*/  FMUL.FTZ R95, R95, R40.reuse ;  /* 0x000000285f5f7220 */ /* 0x080fe40000410000 */
[-C--:B------:R-:W-:Y:S02]  /*a7f0*/  FMUL.FTZ R90, R90, R40.reuse ;  /* 0x000000285a5a7220 */ /* 0x080fe40000410000 */
[-C--:B------:R-:W-:Y:S02]  /*a800*/  FMUL.FTZ R91, R91, R40.reuse ;  /* 0x000000285b5b7220 */ /* 0x080fe40000410000 */
[----:B------:R-:W3:Y:S01]  /*a810*/  MUFU.EX2 R30, R30 ;  /* 0x0000001e001e7308 */ /* 0x000ee20000000800 */
[----:B------:R-:W-:-:S02]  /*a820*/  FMUL.FTZ R78, R78, R40 ;  /* 0x000000284e4e7220 */ /* 0x000fc40000410000 */
[-C--:B------:R-:W-:Y:S02]  /*a830*/  FMUL.FTZ R79, R79, R40.reuse ;  /* 0x000000284f4f7220 */ /* 0x080fe40000410000 */
[-C--:B------:R-:W-:Y:S02]  /*a840*/  FMUL.FTZ R74, R74, R40.reuse ;  /* 0x000000284a4a7220 */ /* 0x080fe40000410000 */
[----:B------:R-:W-:Y:S01]  /*a850*/  FMUL.FTZ R75, R75, R40 ;  /* 0x000000284b4b7220 */ /* 0x000fe20000410000 */
[----:B--2---:R-:W-:Y:S01]  /*a860*/  FSEL R52, R135, RZ, P0 ;  /* 0x000000ff87347208 */ /* 0x004fe20000000000 */
[----:B------:R-:W2:Y:S01]  /*a870*/  MUFU.EX2 R3, R3 ;  /* 0x0000000300037308 */ /* 0x000ea20000000800 */
[----:B------:R-:W-:Y:S01]  /*a880*/  FFMA.FTZ R162, R167, c[0x0][0x23c], -R44 ;  /* 0x00008f00a7a27a23 */ /* 0x000fe2000001082c */
[----:B------:R-:W-:Y:S01]  /*a890*/  ISETP.GE.AND P0, PT, R160, 0x4, PT ;  /* 0x00000004a000780c */ /* 0x000fe20003f06270 */
[----:B------:R-:W-:Y:S02]  /*a8a0*/  FFMA.FTZ R66, R181, c[0x0][0x23c], -R57 ;  /* 0x00008f00b5427a23 */ /* 0x000fe40000010839 */
[----:B------:R-:W-:Y:S01]  /*a8b0*/  FADD.FTZ R52, R0, -R52 ;  /* 0x8000003400347221 */ /* 0x000fe20000010000 */
[----:B---3--:R-:W-:-:S02]  /*a8c0*/  F2FP.PACK_AB R18, R30, R31 ;  /* 0x0000001f1e12723e */ /* 0x008fc400000000ff */
[----:B------:R-:W-:Y:S01]  /*a8d0*/  MUFU.EX2 R2, R2 ;  /* 0x0000000200027308 */ /* 0x000fe20000000800 */
[----:B------:R-:W-:Y:S02]  /*a8e0*/  FMUL.FTZ R52, R52, c[0x0][0x23c] ;  /* 0x00008f0034347a20 */ /* 0x000fe40000410000 */
[--C-:B------:R-:W-:Y:S02]  /*a8f0*/  FFMA.FTZ R63, R179, c[0x0][0x23c], -R57.reuse ;  /* 0x00008f00b33f7a23 */ /* 0x100fe40000010839 */
[----:B------:R-:W-:Y:S02]  /*a900*/  FFMA.FTZ R139, R139, c[0x0][0x23c], -R57 ;  /* 0x00008f008b8b7a23 */ /* 0x000fe40000010839 */
[--C-:B------:R-:W-:Y:S01]  /*a910*/  FFMA.FTZ R144, R143, c[0x0][0x23c], -R132.reuse ;  /* 0x00008f008f907a23 */ /* 0x100fe20000010884 */
[----:B------:R-:W3:Y:S01]  /*a920*/  MUFU.EX2 R35, R35 ;  /* 0x0000002300237308 */ /* 0x000ee20000000800 */
[----:B--2---:R-:W-:Y:S01]  /*a930*/  F2FP.PACK_AB R17, R3, R29 ;  /* 0x0000001d0311723e */ /* 0x004fe200000000ff */
[--C-:B------:R-:W-:Y:S01]  /*a940*/  FFMA.FTZ R145, R175, c[0x0][0x23c], -R132.reuse ;  /* 0x00008f00af917a23 */ /* 0x100fe20000010884 */
[----:B------:R-:W-:Y:S01]  /*a950*/  @P0 IADD3 R226, R160, -0x4, RZ ;  /* 0xfffffffca0e20810 */ /* 0x000fe20007ffe0ff */
[----:B------:R-:W-:-:S02]  /*a960*/  FFMA.FTZ R146, R173, c[0x0][0x23c], -R132 ;  /* 0x00008f00ad927a23 */ /* 0x000fc40000010884 */
[--C-:B------:R-:W-:Y:S02]  /*a970*/  FFMA.FTZ R161, R169, c[0x0][0x23c], -R44.reuse ;  /* 0x00008f00a9a17a23 */ /* 0x100fe4000001082c */
[----:B------:R-:W2:Y:S01]  /*a980*/  MUFU.EX2 R41, R41 ;  /* 0x0000002900297308 */ /* 0x000ea20000000800 */
[--C-:B------:R-:W-:Y:S02]  /*a990*/  FFMA.FTZ R163, R26, c[0x0][0x23c], -R44.reuse ;  /* 0x00008f001aa37a23 */ /* 0x100fe4000001082c */
[----:B------:R-:W-:Y:S02]  /*a9a0*/  FFMA.FTZ R167, R24, c[0x0][0x23c], -R44 ;  /* 0x00008f0018a77a23 */ /* 0x000fe4000001082c */
[----:B------:R-:W-:Y:S02]  /*a9b0*/  FFMA.FTZ R177, R177, c[0x0][0x23c], -R51 ;  /* 0x00008f00b1b17a23 */ /* 0x000fe40000010833 */
[--C-:B------:R-:W-:Y:S01]  /*a9c0*/  FFMA.FTZ R169, R27, c[0x0][0x23c], -R132.reuse ;  /* 0x00008f001ba97a23 */ /* 0x100fe20000010884 */
[----:B------:R-:W-:Y:S01]  /*a9d0*/  MUFU.EX2 R43, R43 ;  /* 0x0000002b002b7308 */ /* 0x000fe20000000800 */
[----:B---3--:R-:W-:Y:S01]  /*a9e0*/  F2FP.PACK_AB R19, R35, R2 ;  /* 0x000000022313723e */ /* 0x008fe200000000ff */
[----:B------:R-:W-:-:S02]  /*a9f0*/  FFMA.FTZ R173, R25, c[0x0][0x23c], -R132 ;  /* 0x00008f0019ad7a23 */ /* 0x000fc40000010884 */
[--C-:B------:R-:W-:Y:S02]  /*aa00*/  FFMA.FTZ R172, R172, c[0x0][0x23c], -R57.reuse ;  /* 0x00008f00acac7a23 */ /* 0x100fe40000010839 */
[----:B------:R-:W-:Y:S02]  /*aa10*/  FFMA.FTZ R174, R174, c[0x0][0x23c], -R57 ;  /* 0x00008f00aeae7a23 */ /* 0x000fe40000010839 */
[----:B------:R-:W-:Y:S01]  /*aa20*/  MUFU.EX2 R48, R61 ;  /* 0x0000003d00307308 */ /* 0x000fe20000000800 */
[-C--:B--2---:R-:W-:Y:S02]  /*aa30*/  FMUL.FTZ R124, R124, R41.reuse ;  /* 0x000000297c7c7220 */ /* 0x084fe40000410000 */
[-C--:B------:R-:W-:Y:S02]  /*aa40*/  FMUL.FTZ R125, R125, R41.reuse ;  /* 0x000000297d7d7220 */ /* 0x080fe40000410000 */
[-C--:B------:R-:W-:Y:S02]  /*aa50*/  FMUL.FTZ R120, R120, R41.reuse ;  /* 0x0000002978787220 */ /* 0x080fe40000410000 */
[-C--:B------:R-:W-:Y:S01]  /*aa60*/  FMUL.FTZ R121, R121, R41.reuse ;  /* 0x0000002979797220 */ /* 0x080fe20000410000 */
[----:B------:R-:W-:Y:S01]  /*aa70*/  MUFU.EX2 R0, R60 ;  /* 0x0000003c00007308 */ /* 0x000fe20000000800 */
[-C--:B------:R-:W-:Y:S01]  /*aa80*/  FMUL.FTZ R108, R108, R41.reuse ;  /* 0x000000296c6c7220 */ /* 0x080fe20000410000 */
[----:B-1----:R-:W-:Y:S01]  /*aa90*/  HMMA.16816.F32 R124, R16, R20, R124 ;  /* 0x00000014107c723c */ /* 0x002fe2000000187c */
[----:B------:R-:W-:-:S02]  /*aaa0*/  FMUL.FTZ R109, R109, R41 ;  /* 0x000000296d6d7220 */ /* 0x000fc40000410000 */
[-C--:B------:R-:W-:Y:S02]  /*aab0*/  FMUL.FTZ R104, R104, R41.reuse ;  /* 0x0000002968687220 */ /* 0x080fe40000410000 */
[-C--:B------:R-:W-:Y:S01]  /*aac0*/  FMUL.FTZ R105, R105, R41.reuse ;  /* 0x0000002969697220 */ /* 0x080fe20000410000 */
[----:B------:R-:W1:Y:S01]  /*aad0*/  MUFU.EX2 R49, R49 ;  /* 0x0000003100317308 */ /* 0x000e620000000800 */
        /* <DEDUP_REMOVED lines=10> */
[----:B------:R-:W-:Y:S01]  /*ab80*/  FMUL.FTZ R73, R73, R41 ;  /* 0x0000002949497220 */ /* 0x000fe20000410000 */
[----:B------:R-:W-:Y:S01]  /*ab90*/  MUFU.EX2 R66, R66 ;  /* 0x0000004200427308 */ /* 0x000fe20000000800 */
[-C--:B-1----:R-:W-:Y:S01]  /*aba0*/  FMUL.FTZ R128, R128, R49.reuse ;  /* 0x0000003180807220 */ /* 0x082fe20000410000 */
[C---:B------:R-:W-:Y:S01]  /*abb0*/  HMMA.16816.F32 R104, R16.reuse, R14, R104 ;  /* 0x0000000e1068723c */ /* 0x040fe20000001868 */
[-C--:B------:R-:W-:Y:S02]  /*abc0*/  FMUL.FTZ R129, R129, R49.reuse ;  /* 0x0000003181817220 */ /* 0x080fe40000410000 */
[-C--:B------:R-:W-:Y:S02]  /*abd0*/  FMUL.FTZ R116, R116, R49.reuse ;  /* 0x0000003174747220 */ /* 0x080fe40000410000 */
[----:B------:R-:W-:Y:S01]  /*abe0*/  FMUL.FTZ R117, R117, R49 ;  /* 0x0000003175757220 */ /* 0x000fe20000410000 */
[----:B------:R-:W-:Y:S01]  /*abf0*/  MUFU.EX2 R63, R63 ;  /* 0x0000003f003f7308 */ /* 0x000fe20000000800 */
[-C--:B--2---:R-:W-:Y:S01]  /*ac00*/  FMUL.FTZ R130, R130, R52.reuse ;  /* 0x0000003482827220 */ /* 0x084fe20000410000 */
        /* <DEDUP_REMOVED lines=19> */
[-C--:B------:R-:W-:Y:S02]  /*ad40*/  FMUL.FTZ R97, R97, R49.reuse ;  /* 0x0000003161617220 */ /* 0x080fe40000410000 */
        /* <DEDUP_REMOVED lines=19> */
[----:B------:R-:W-:Y:S02]  /*ae80*/  FMUL.FTZ R69, R69, R49 ;  /* 0x0000003145457220 */ /* 0x000fe40000410000 */
[-C--:B------:R-:W-:Y:S01]  /*ae90*/  FMUL.FTZ R70, R70, R52.reuse ;  /* 0x0000003446467220 */ /* 0x080fe20000410000 */
[----:B------:R-:W-:Y:S01]  /*aea0*/  HMMA.16816.F32 R116, R16, R22, R116 ;  /* 0x000000161074723c */ /* 0x000fe20000001874 */
[----:B------:R-:W-:Y:S01]  /*aeb0*/  FMUL.FTZ R71, R71, R52 ;  /* 0x0000003447477220 */ /* 0x000fe20000410000 */
[----:B------:R-:W1:Y:S01]  /*aec0*/  LDSM.16.MT88.4 R20, [R192+0x6800] ;  /* 0x00680000c014783b */ /* 0x000e620000004200 */
[----:B------:R-:W-:Y:S01]  /*aed0*/  FFMA.FTZ R61, R178, c[0x0][0x23c], -R132 ;  /* 0x00008f00b23d7a23 */ /* 0x000fe20000010884 */
[----:B------:R-:W-:Y:S01]  /*aee0*/  MUFU.EX2 R145, R145 ;  /* 0x0000009100917308 */ /* 0x000fe20000000800 */
[----:B------:R-:W-:-:S02]  /*aef0*/  FFMA.FTZ R60, R180, c[0x0][0x23c], -R57 ;  /* 0x00008f00b43c7a23 */ /* 0x000fc40000010839 */
[--C-:B------:R-:W-:Y:S01]  /*af00*/  FFMA.FTZ R171, R171, c[0x0][0x23c], -R57.reuse ;  /* 0x00008f00abab7a23 */ /* 0x100fe20000010839 */
[C---:B------:R-:W-:Y:S01]  /*af10*/  HMMA.16816.F32 R112, R16.reuse, R12, R112 ;  /* 0x0000000c1070723c */ /* 0x040fe20000001870 */
[----:B------:R-:W-:Y:S02]  /*af20*/  FFMA.FTZ R170, R170, c[0x0][0x23c], -R57 ;  /* 0x00008f00aaaa7a23 */ /* 0x000fe40000010839 */
[--C-:B------:R-:W-:Y:S01]  /*af30*/  FFMA.FTZ R168, R168, c[0x0][0x23c], -R51.reuse ;  /* 0x00008f00a8a87a23 */ /* 0x100fe20000010833 */
[----:B------:R-:W2:Y:S01]  /*af40*/  MUFU.EX2 R61, R61 ;  /* 0x0000003d003d7308 */ /* 0x000ea20000000800 */
[--C-:B------:R-:W-:Y:S02]  /*af50*/  FFMA.FTZ R166, R166, c[0x0][0x23c], -R51.reuse ;  /* 0x00008f00a6a67a23 */ /* 0x100fe40000010833 */
[--C-:B------:R-:W-:Y:S01]  /*af60*/  FFMA.FTZ R165, R165, c[0x0][0x23c], -R51.reuse ;  /* 0x00008f00a5a57a23 */ /* 0x100fe20000010833 */
[----:B------:R-:W-:Y:S01]  /*af70*/  HMMA.16816.F32 R100, R16, R14, R100 ;  /* 0x0000000e1064723c */ /* 0x000fe20000001864 */
[----:B------:R-:W3:Y:S01]  /*af80*/  LDSM.16.MT88.4 R12, [R190+0x6800] ;  /* 0x00680000be0c783b */ /* 0x000ee20000004200 */
[----:B------:R-:W-:-:S02]  /*af90*/  FFMA.FTZ R164, R164, c[0x0][0x23c], -R51 ;  /* 0x00008f00a4a47a23 */ /* 0x000fc40000010833 */
[----:B------:R-:W-:Y:S01]  /*afa0*/  MUFU.EX2 R60, R60 ;  /* 0x0000003c003c7308 */ /* 0x000fe20000000800 */
[--C-:B------:R-:W-:Y:S02]  /*afb0*/  FFMA.FTZ R140, R140, c[0x0][0x23c], -R44.reuse ;  /* 0x00008f008c8c7a23 */ /* 0x100fe4000001082c */
[--C-:B------:R-:W-:Y:S01]  /*afc0*/  FFMA.FTZ R137, R137, c[0x0][0x23c], -R44.reuse ;  /* 0x00008f0089897a23 */ /* 0x100fe2000001082c */
[----:B------:R-:W-:Y:S01]  /*afd0*/  HMMA.16816.F32 R96, R16, R4, R96 ;  /* 0x000000041060723c */ /* 0x000fe20000001860 */
[--C-:B------:R-:W-:Y:S02]  /*afe0*/  FFMA.FTZ R67, R67, c[0x0][0x23c], -R44.reuse ;  /* 0x00008f0043437a23 */ /* 0x100fe4000001082c */
[----:B------:R-:W-:Y:S01]  /*aff0*/  FFMA.FTZ R64, R64, c[0x0][0x23c], -R44 ;  /* 0x00008f0040407a23 */ /* 0x000fe2000001082c */
[----:B------:R-:W4:Y:S01]  /*b000*/  MUFU.EX2 R146, R146 ;  /* 0x0000009200927308 */ /* 0x000f220000000800 */
[----:B--2---:R-:W-:Y:S01]  /*b010*/  F2FP.PACK_AB R24, R144, R61 ;  /* 0x0000003d9018723e */ /* 0x004fe200000000ff */
[----:B------:R-:W-:-:S02]  /*b020*/  FFMA.FTZ R34, R230, R49, R34 ;  /* 0x00000031e6227223 */ /* 0x000fc40000010022 */
[C---:B------:R-:W-:Y:S01]  /*b030*/  HMMA.16816.F32 R84, R16.reuse, R6, R84 ;  /* 0x000000061054723c */ /* 0x040fe20000001854 */
[----:B------:R-:W2:Y:S01]  /*b040*/  LDSM.16.MT88.4 R4, [R189+0x6800] ;  /* 0x00680000bd04783b */ /* 0x000ea20000004200 */
[----:B------:R-:W-:Y:S02]  /*b050*/  FFMA.FTZ R43, R229, R52, R43 ;  /* 0x00000034e52b7223 */ /* 0x000fe4000001002b */
[----:B------:R-:W-:Y:S01]  /*b060*/  MUFU.EX2 R161, R161 ;  /* 0x000000a100a17308 */ /* 0x000fe20000000800 */
[----:B------:R-:W-:Y:S02]  /*b070*/  FFMA.FTZ R33, R228, R41, R33 ;  /* 0x00000029e4217223 */ /* 0x000fe40000010021 */
[----:B------:R-:W-:Y:S01]  /*b080*/  FFMA.FTZ R29, R227, R40, R29 ;  /* 0x00000028e31d7223 */ /* 0x000fe2000001001d */
[C---:B------:R-:W-:Y:S01]  /*b090*/  HMMA.16816.F32 R80, R16.reuse, R8, R80 ;  /* 0x000000081050723c */ /* 0x040fe20000001850 */
[----:B------:R-:W-:Y:S02]  /*b0a0*/  FADD.FTZ R34, R39, R34 ;  /* 0x0000002227227221 */ /* 0x000fe40000010000 */
[----:B------:R-:W-:Y:S01]  /*b0b0*/  FADD.FTZ R43, R47, R43 ;  /* 0x0000002b2f2b7221 */ /* 0x000fe20000010000 */
[----:B------:R-:W5:Y:S01]  /*b0c0*/  MUFU.EX2 R162, R162 ;  /* 0x000000a200a27308 */ /* 0x000f620000000800 */
[----:B----4-:R-:W-:Y:S01]  /*b0d0*/  F2FP.PACK_AB R26, R146, R145 ;  /* 0x00000091921a723e */ /* 0x010fe200000000ff */
[----:B------:R-:W-:Y:S01]  /*b0e0*/  FADD.FTZ R33, R32, R33 ;  /* 0x0000002120217221 */ /* 0x000fe20000010000 */
[----:B------:R-:W-:Y:S01]  /*b0f0*/  F2FP.PACK_AB R8, R66, R60 ;  /* 0x0000003c4208723e */ /* 0x000fe200000000ff */
[----:B------:R-:W-:Y:S01]  /*b100*/  HMMA.16816.F32 R68, R16, R10, R68 ;  /* 0x0000000a1044723c */ /* 0x000fe20000001844 */
[----:B------:R-:W4:Y:S01]  /*b110*/  LDSM.16.MT88.4 R16, [R188+0x6800] ;  /* 0x00680000bc10783b */ /* 0x000f220000004200 */
[----:B------:R-:W-:Y:S01]  /*b120*/  F2FP.PACK_AB R9, R142, R138 ;  /* 0x0000008a8e09723e */ /* 0x000fe200000000ff */
[----:B------:R-:W-:Y:S01]  /*b130*/  FADD.FTZ R29, R3, R29 ;  /* 0x0000001d031d7221 */ /* 0x000fe20000010000 */
[----:B------:R-:W-:Y:S01]  /*b140*/  MUFU.EX2 R163, R163 ;  /* 0x000000a300a37308 */ /* 0x000fe20000000800 */
[----:B------:R-:W-:-:S02]  /*b150*/  FADD.FTZ R34, R38, R34 ;  /* 0x0000002226227221 */ /* 0x000fc40000010000 */
[----:B------:R-:W-:Y:S01]  /*b160*/  F2FP.PACK_AB R10, R139, R63 ;  /* 0x0000003f8b0a723e */ /* 0x000fe200000000ff */
[----:B------:R-:W-:Y:S01]  /*b170*/  FADD.FTZ R43, R48, R43 ;  /* 0x0000002b302b7221 */ /* 0x000fe20000010000 */
[----:B------:R-:W-:Y:S01]  /*b180*/  F2FP.PACK_AB R11, R143, R141 ;  /* 0x0000008d8f0b723e */ /* 0x000fe200000000ff */
[----:B------:R-:W-:Y:S02]  /*b190*/  FADD.FTZ R33, R31, R33 ;  /* 0x000000211f217221 */ /* 0x000fe40000010000 */
[----:B------:R-:W2:Y:S01]  /*b1a0*/  MUFU.EX2 R167, R167 ;  /* 0x000000a700a77308 */ /* 0x000ea20000000800 */
[----:B-----5:R-:W-:Y:S01]  /*b1b0*/  F2FP.PACK_AB R25, R162, R161 ;  /* 0x000000a1a219723e */ /* 0x020fe200000000ff */
[----:B------:R-:W-:Y:S02]  /*b1c0*/  FADD.FTZ R29, R2, R29 ;  /* 0x0000001d021d7221 */ /* 0x000fe40000010000 */
[----:B-1----:R-:W-:Y:S01]  /*b1d0*/  HMMA.16816.F32 R124, R8, R20, R124 ;  /* 0x00000014087c723c */ /* 0x002fe2000000187c */
[----:B------:R-:W-:-:S02]  /*b1e0*/  FADD.FTZ R34, R37, R34 ;  /* 0x0000002225227221 */ /* 0x000fc40000010000 */
[----:B------:R-:W-:Y:S01]  /*b1f0*/  FADD.FTZ R43, R0, R43 ;  /* 0x0000002b002b7221 */ /* 0x000fe20000010000 */
[----:B------:R-:W-:Y:S01]  /*b200*/  MUFU.EX2 R169, R169 ;  /* 0x000000a900a97308 */ /* 0x000fe20000000800 */
[----:B------:R-:W-:Y:S02]  /*b210*/  FADD.FTZ R33, R30, R33 ;  /* 0x000000211e217221 */ /* 0x000fe40000010000 */
[----:B------:R-:W-:Y:S01]  /*b220*/  FADD.FTZ R29, R35, R29 ;  /* 0x0000001d231d7221 */ /* 0x000fe20000010000 */
[----:B------:R-:W-:Y:S01]  /*b230*/  HMMA.16816.F32 R120, R8, R22, R120 ;  /* 0x000000160878723c */ /* 0x000fe20000001878 */
[----:B------:R-:W-:Y:S02]  /*b240*/  FADD.FTZ R34, R61, R34 ;  /* 0x000000223d227221 */ /* 0x000fe40000010000 */
[----:B------:R-:W-:Y:S01]  /*b250*/  FADD.FTZ R43, R161, R43 ;  /* 0x0000002ba12b7221 */ /* 0x000fe20000010000 */
[----:B--2---:R-:W-:Y:S01]  /*b260*/  F2FP.PACK_AB R27, R167, R163 ;  /* 0x000000a3a71b723e */ /* 0x004fe200000000ff */
[----:B------:R-:W-:Y:S01]  /*b270*/  MUFU.EX2 R173, R173 ;  /* 0x000000ad00ad7308 */ /* 0x000fe20000000800 */
[----:B------:R-:W-:-:S02]  /*b280*/  FADD.FTZ R33, R60, R33 ;  /* 0x000000213c217221 */ /* 0x000fc40000010000 */
[C---:B---3--:R-:W-:Y:S01]  /*b290*/  HMMA.16816.F32 R108, R8.reuse, R12, R108 ;  /* 0x0000000c086c723c */ /* 0x048fe2000000186c */
[----:B------:R-:W-:Y:S02]  /*b2a0*/  FADD.FTZ R29, R138, R29 ;  /* 0x0000001d8a1d7221 */ /* 0x000fe40000010000 */
[--C-:B------:R-:W-:Y:S02]  /*b2b0*/  FFMA.FTZ R62, R62, c[0x0][0x23c], -R57.reuse ;  /* 0x00008f003e3e7a23 */ /* 0x100fe40000010839 */
[----:B------:R-:W1:Y:S01]  /*b2c0*/  MUFU.EX2 R172, R172 ;  /* 0x000000ac00ac7308 */ /* 0x000e620000000800 */
[--C-:B------:R-:W-:Y:S02]  /*b2d0*/  FFMA.FTZ R59, R59, c[0x0][0x23c], -R57.reuse ;  /* 0x00008f003b3b7a23 */ /* 0x100fe40000010839 */
[----:B------:R-:W-:Y:S01]  /*b2e0*/  HMMA.16816.F32 R104, R8, R14, R104 ;  /* 0x0000000e0868723c */ /* 0x000fe20000001868 */
[--C-:B------:R-:W-:Y:S02]  /*b2f0*/  FFMA.FTZ R58, R58, c[0x0][0x23c], -R57.reuse ;  /* 0x00008f003a3a7a23 */ /* 0x100fe40000010839 */
[----:B------:R-:W-:-:S02]  /*b300*/  FFMA.FTZ R56, R56, c[0x0][0x23c], -R57 ;  /* 0x00008f0038387a23 */ /* 0x000fc40000010839 */
[----:B------:R-:W-:Y:S01]  /*b310*/  MUFU.EX2 R174, R174 ;  /* 0x000000ae00ae7308 */ /* 0x000fe20000000800 */
[--C-:B------:R-:W-:Y:S02]  /*b320*/  FFMA.FTZ R55, R55, c[0x0][0x23c], -R51.reuse ;  /* 0x00008f0037377a23 */ /* 0x100fe40000010833 */
[C---:B------:R-:W-:Y:S01]  /*b330*/  HMMA.16816.F32 R92, R8.reuse, R4, R92 ;  /* 0x00000004085c723c */ /* 0x040fe2000000185c */
[--C-:B------:R-:W-:Y:S02]  /*b340*/  FFMA.FTZ R54, R54, c[0x0][0x23c], -R51.reuse ;  /* 0x00008f0036367a23 */ /* 0x100fe40000010833 */
[--C-:B------:R-:W-:Y:S02]  /*b350*/  FFMA.FTZ R53, R53, c[0x0][0x23c], -R51.reuse ;  /* 0x00008f0035357a23 */ /* 0x100fe40000010833 */
[----:B------:R-:W-:Y:S01]  /*b360*/  MUFU.EX2 R171, R171 ;  /* 0x000000ab00ab7308 */ /* 0x000fe20000000800 */
[----:B------:R-:W-:Y:S02]  /*b370*/  FFMA.FTZ R50, R50, c[0x0][0x23c], -R51 ;  /* 0x00008f0032327a23 */ /* 0x000fe40000010833 */
[----:B------:R-:W-:Y:S01]  /*b380*/  HMMA.16816.F32 R88, R8, R6, R88 ;  /* 0x000000060858723c */ /* 0x000fe20000001858 */
[----:B------:R-:W-:-:S02]  /*b390*/  FADD.FTZ R34, R144, R34 ;  /* 0x0000002290227221 */ /* 0x000fc40000010000 */
[----:B------:R-:W-:Y:S02]  /*b3a0*/  FADD.FTZ R43, R162, R43 ;  /* 0x0000002ba22b7221 */ /* 0x000fe40000010000 */
[----:B------:R-:W-:Y:S01]  /*b3b0*/  MUFU.EX2 R170, R170 ;  /* 0x000000aa00aa7308 */ /* 0x000fe20000000800 */
[----:B------:R-:W-:Y:S02]  /*b3c0*/  FADD.FTZ R33, R66, R33 ;  /* 0x0000002142217221 */ /* 0x000fe40000010000 */
[----:B----4-:R-:W-:Y:S01]  /*b3d0*/  HMMA.16816.F32 R76, R8, R16, R76 ;  /* 0x00000010084c723c */ /* 0x010fe2000000184c */
[----:B------:R-:W-:Y:S02]  /*b3e0*/  FADD.FTZ R29, R142, R29 ;  /* 0x0000001d8e1d7221 */ /* 0x000fe40000010000 */
[----:B------:R-:W-:Y:S02]  /*b3f0*/  FADD.FTZ R34, R145, R34 ;  /* 0x0000002291227221 */ /* 0x000fe40000010000 */
[----:B------:R-:W2:Y:S01]  /*b400*/  MUFU.EX2 R168, R168 ;  /* 0x000000a800a87308 */ /* 0x000ea20000000800 */
[----:B------:R-:W-:-:S02]  /*b410*/  FADD.FTZ R43, R163, R43 ;  /* 0x0000002ba32b7221 */ /* 0x000fc40000010000 */
[----:B------:R-:W-:Y:S01]  /*b420*/  HMMA.16816.F32 R72, R8, R18, R72 ;  /* 0x000000120848723c */ /* 0x000fe20000001848 */
[----:B------:R-:W-:Y:S01]  /*b430*/  LDSM.16.MT88.4 R8, [R190+0x7000] ;  /* 0x00700000be08783b */ /* 0x000fe20000004200 */
[----:B------:R-:W-:Y:S02]  /*b440*/  FADD.FTZ R33, R63, R33 ;  /* 0x000000213f217221 */ /* 0x000fe40000010000 */
[----:B------:R-:W-:Y:S01]  /*b450*/  FADD.FTZ R29, R141, R29 ;  /* 0x0000001d8d1d7221 */ /* 0x000fe20000010000 */
[----:B------:R-:W3:Y:S01]  /*b460*/  MUFU.EX2 R166, R166 ;  /* 0x000000a600a67308 */ /* 0x000ee20000000800 */
[----:B------:R-:W-:Y:S02]  /*b470*/  FFMA.FTZ R45, R45, c[0x0][0x23c], -R44 ;  /* 0x00008f002d2d7a23 */ /* 0x000fe4000001082c */
[----:B------:R-:W-:Y:S01]  /*b480*/  HMMA.16816.F32 R128, R24, R20, R128 ;  /* 0x000000141880723c */ /* 0x000fe20000001880 */
[----:B------:R-:W-:Y:S02]  /*b490*/  FADD.FTZ R34, R146, R34 ;  /* 0x0000002292227221 */ /* 0x000fe40000010000 */
[----:B------:R-:W-:-:S02]  /*b4a0*/  FADD.FTZ R43, R167, R43 ;  /* 0x0000002ba72b7221 */ /* 0x000fc40000010000 */
[----:B------:R-:W4:Y:S01]  /*b4b0*/  MUFU.EX2 R165, R165 ;  /* 0x000000a500a57308 */ /* 0x000f220000000800 */
[----:B------:R-:W-:Y:S02]  /*b4c0*/  FADD.FTZ R33, R139, R33 ;  /* 0x000000218b217221 */ /* 0x000fe40000010000 */
[C---:B------:R-:W-:Y:S01]  /*b4d0*/  HMMA.16816.F32 R116, R24.reuse, R22, R116 ;  /* 0x000000161874723c */ /* 0x040fe20000001874 */
[----:B------:R-:W-:Y:S01]  /*b4e0*/  LDSM.16.MT88.4 R20, [R188+0x7000] ;  /* 0x00700000bc14783b */ /* 0x000fe20000004200 */
[----:B------:R-:W-:Y:S02]  /*b4f0*/  FADD.FTZ R29, R143, R29 ;  /* 0x0000001d8f1d7221 */ /* 0x000fe40000010000 */
[----:B------:R-:W-:Y:S01]  /*b500*/  FFMA.FTZ R46, R46, c[0x0][0x23c], -R44 ;  /* 0x00008f002e2e7a23 */ /* 0x000fe2000001082c */
[----:B------:R-:W-:Y:S01]  /*b510*/  MUFU.EX2 R164, R164 ;  /* 0x000000a400a47308 */ /* 0x000fe20000000800 */
[----:B------:R-:W-:Y:S02]  /*b520*/  FADD.FTZ R34, R147, R34 ;  /* 0x0000002293227221 */ /* 0x000fe40000010000 */
[----:B------:R-:W-:Y:S01]  /*b530*/  HMMA.16816.F32 R112, R24, R12, R112 ;  /* 0x0000000c1870723c */ /* 0x000fe20000001870 */
[----:B-1----:R-:W-:-:S02]  /*b540*/  FADD.FTZ R33, R172, R33 ;  /* 0x00000021ac217221 */ /* 0x002fc40000010000 */
[----:B--2---:R-:W-:Y:S02]  /*b550*/  FADD.FTZ R29, R168, R29 ;  /* 0x0000001da81d7221 */ /* 0x004fe40000010000 */
[----:B------:R-:W1:Y:S01]  /*b560*/  MUFU.EX2 R140, R140 ;  /* 0x0000008c008c7308 */ /* 0x000e620000000800 */
[----:B------:R-:W-:Y:S02]  /*b570*/  FADD.FTZ R34, R169, R34 ;  /* 0x00000022a9227221 */ /* 0x000fe40000010000 */
[----:B------:R-:W-:Y:S01]  /*b580*/  HMMA.16816.F32 R100, R24, R14, R100 ;  /* 0x0000000e1864723c */ /* 0x000fe20000001864 */
[----:B------:R-:W2:Y:S01]  /*b590*/  LDSM.16.MT88.4 R12, [R192+0x7000] ;  /* 0x00700000c00c783b */ /* 0x000ea20000004200 */
[----:B------:R-:W-:Y:S02]  /*b5a0*/  FADD.FTZ R33, R174, R33 ;  /* 0x00000021ae217221 */ /* 0x000fe40000010000 */
[----:B---3--:R-:W-:Y:S01]  /*b5b0*/  FADD.FTZ R29, R166, R29 ;  /* 0x0000001da61d7221 */ /* 0x008fe20000010000 */
[----:B------:R-:W3:Y:S01]  /*b5c0*/  MUFU.EX2 R137, R137 ;  /* 0x0000008900897308 */ /* 0x000ee20000000800 */
[----:B------:R-:W-:-:S02]  /*b5d0*/  FADD.FTZ R34, R173, R34 ;  /* 0x00000022ad227221 */ /* 0x000fc40000010000 */
[C---:B------:R-:W-:Y:S01]  /*b5e0*/  HMMA.16816.F32 R96, R24.reuse, R4, R96 ;  /* 0x000000041860723c */ /* 0x040fe20000001860 */
[----:B------:R-:W-:Y:S02]  /*b5f0*/  FADD.FTZ R33, R171, R33 ;  /* 0x00000021ab217221 */ /* 0x000fe40000010000 */
[----:B----4-:R-:W-:Y:S02]  /*b600*/  FADD.FTZ R29, R165, R29 ;  /* 0x0000001da51d7221 */ /* 0x010fe40000010000 */
[----:B------:R-:W4:Y:S01]  /*b610*/  MUFU.EX2 R67, R67 ;  /* 0x0000004300437308 */ /* 0x000f220000000800 */
[----:B-1----:R-:W-:Y:S02]  /*b620*/  FADD.FTZ R43, R140, R43 ;  /* 0x0000002b8c2b7221 */ /* 0x002fe40000010000 */
[----:B------:R-:W-:Y:S01]  /*b630*/  HMMA.16816.F32 R84, R24, R6, R84 ;  /* 0x000000061854723c */ /* 0x000fe20000001854 */
[----:B------:R-:W1:Y:S01]  /*b640*/  LDSM.16.MT88.4 R4, [R189+0x7000] ;  /* 0x00700000bd04783b */ /* 0x000e620000004200 */
[----:B------:R-:W-:-:S02]  /*b650*/  FADD.FTZ R34, R150, R34 ;  /* 0x0000002296227221 */ /* 0x000fc40000010000 */
[----:B------:R-:W-:Y:S01]  /*b660*/  FADD.FTZ R33, R170, R33 ;  /* 0x00000021aa217221 */ /* 0x000fe20000010000 */
[----:B------:R-:W5:Y:S01]  /*b670*/  MUFU.EX2 R64, R64 ;  /* 0x0000004000407308 */ /* 0x000f620000000800 */
[----:B---3--:R-:W-:Y:S02]  /*b680*/  FADD.FTZ R43, R137, R43 ;  /* 0x0000002b892b7221 */ /* 0x008fe40000010000 */
[C---:B------:R-:W-:Y:S01]  /*b690*/  HMMA.16816.F32 R80, R24.reuse, R16, R80 ;  /* 0x000000101850723c */ /* 0x040fe20000001850 */
[----:B------:R-:W-:Y:S02]  /*b6a0*/  FADD.FTZ R29, R164, R29 ;  /* 0x0000001da41d7221 */ /* 0x000fe40000010000 */
[----:B------:R-:W-:Y:S02]  /*b6b0*/  FADD.FTZ R34, R151, R34 ;  /* 0x0000002297227221 */ /* 0x000fe40000010000 */
[----:B------:R-:W3:Y:S01]  /*b6c0*/  MUFU.EX2 R62, R62 ;  /* 0x0000003e003e7308 */ /* 0x000ee20000000800 */
[----:B----4-:R-:W-:Y:S01]  /*b6d0*/  FADD.FTZ R43, R67, R43 ;  /* 0x0000002b432b7221 */ /* 0x010fe20000010000 */
[----:B------:R-:W-:Y:S01]  /*b6e0*/  F2FP.PACK_AB R16, R174, R172 ;  /* 0x000000acae10723e */ /* 0x000fe200000000ff */
[----:B------:R-:W-:Y:S01]  /*b6f0*/  HMMA.16816.F32 R68, R24, R18, R68 ;  /* 0x000000121844723c */ /* 0x000fe20000001844 */
[----:B------:R-:W-:-:S04]  /*b700*/  F2FP.PACK_AB R17, R166, R168 ;  /* 0x000000a8a611723e */ /* 0x000fc800000000ff */
[----:B------:R-:W4:Y:S01]  /*b710*/  MUFU.EX2 R59, R59 ;  /* 0x0000003b003b7308 */ /* 0x000f220000000800 */
[----:B-----5:R-:W-:Y:S01]  /*b720*/  FADD.FTZ R43, R64, R43 ;  /* 0x0000002b402b7221 */ /* 0x020fe20000010000 */
[----:B------:R-:W-:Y:S02]  /*b730*/  F2FP.PACK_AB R18, R170, R171 ;  /* 0x000000abaa12723e */ /* 0x000fe400000000ff */
[----:B------:R-:W-:Y:S02]  /*b740*/  F2FP.PACK_AB R19, R164, R165 ;  /* 0x000000a5a413723e */ /* 0x000fe400000000ff */
[----:B------:R-:W-:Y:S02]  /*b750*/  F2FP.PACK_AB R24, R169, R147 ;  /* 0x00000093a918723e */ /* 0x000fe400000000ff */
[----:B------:R-:W-:Y:S01]  /*b760*/  F2FP.PACK_AB R25, R137, R140 ;  /* 0x0000008c8919723e */ /* 0x000fe200000000ff */
[----:B------:R-:W5:Y:S01]  /*b770*/  MUFU.EX2 R58, R58 ;  /* 0x0000003a003a7308 */ /* 0x000f620000000800 */
[----:B------:R-:W-:Y:S01]  /*b780*/  F2FP.PACK_AB R26, R150, R173 ;  /* 0x000000ad961a723e */ /* 0x000fe200000000ff */
[----:B--2---:R-:W-:Y:S01]  /*b790*/  HMMA.16816.F32 R124, R16, R12, R124 ;  /* 0x0000000c107c723c */ /* 0x004fe2000000187c */
[----:B------:R-:W-:Y:S01]  /*b7a0*/  F2FP.PACK_AB R27, R64, R67 ;  /* 0x00000043401b723e */ /* 0x000fe200000000ff */
[----:B---3--:R-:W-:-:S04]  /*b7b0*/  FADD.FTZ R33, R62, R33 ;  /* 0x000000213e217221 */ /* 0x008fc80000010000 */
[----:B------:R-:W2:Y:S01]  /*b7c0*/  MUFU.EX2 R56, R56 ;  /* 0x0000003800387308 */ /* 0x000ea20000000800 */
[----:B----4-:R-:W-:Y:S01]  /*b7d0*/  FADD.FTZ R33, R59, R33 ;  /* 0x000000213b217221 */ /* 0x010fe20000010000 */
[C---:B------:R-:W-:Y:S06]  /*b7e0*/  HMMA.16816.F32 R120, R16.reuse, R14, R120 ;  /* 0x0000000e1078723c */ /* 0x040fec0000001878 */
[----:B------:R-:W3:Y:S01]  /*b7f0*/  MUFU.EX2 R55, R55 ;  /* 0x0000003700377308 */ /* 0x000ee20000000800 */
[----:B-----5:R-:W-:Y:S01]  /*b800*/  FADD.FTZ R33, R58, R33 ;  /* 0x000000213a217221 */ /* 0x020fe20000010000 */
[C---:B------:R-:W-:Y:S06]  /*b810*/  HMMA.16816.F32 R108, R16.reuse, R8, R108 ;  /* 0x00000008106c723c */ /* 0x040fec000000186c */
[----:B------:R-:W4:Y:S01]  /*b820*/  MUFU.EX2 R54, R54 ;  /* 0x0000003600367308 */ /* 0x000f220000000800 */
[----:B--2---:R-:W-:Y:S01]  /*b830*/  FADD.FTZ R228, R56, R33 ;  /* 0x0000002138e47221 */ /* 0x004fe20000010000 */
[C---:B------:R-:W-:Y:S06]  /*b840*/  HMMA.16816.F32 R104, R16.reuse, R10, R104 ;  /* 0x0000000a1068723c */ /* 0x040fec0000001868 */
[----:B------:R-:W2:Y:S01]  /*b850*/  MUFU.EX2 R53, R53 ;  /* 0x0000003500357308 */ /* 0x000ea20000000800 */
[----:B---3--:R-:W-:Y:S01]  /*b860*/  FADD.FTZ R29, R55, R29 ;  /* 0x0000001d371d7221 */ /* 0x008fe20000010000 */
[C---:B-1----:R-:W-:Y:S06]  /*b870*/  HMMA.16816.F32 R92, R16.reuse, R4, R92 ;  /* 0x00000004105c723c */ /* 0x042fec000000185c */
[----:B------:R-:W1:Y:S01]  /*b880*/  MUFU.EX2 R50, R50 ;  /* 0x0000003200327308 */ /* 0x000e620000000800 */
[----:B----4-:R-:W-:Y:S01]  /*b890*/  FADD.FTZ R29, R54, R29 ;  /* 0x0000001d361d7221 */ /* 0x010fe20000010000 */
[C---:B------:R-:W-:Y:S06]  /*b8a0*/  HMMA.16816.F32 R88, R16.reuse, R6, R88 ;  /* 0x000000061058723c */ /* 0x040fec0000001858 */
[----:B------:R-:W3:Y:S01]  /*b8b0*/  MUFU.EX2 R45, R45 ;  /* 0x0000002d002d7308 */ /* 0x000ee20000000800 */
[----:B--2---:R-:W-:Y:S01]  /*b8c0*/  FADD.FTZ R29, R53, R29 ;  /* 0x0000001d351d7221 */ /* 0x004fe20000010000 */
[C---:B------:R-:W-:Y:S06]  /*b8d0*/  HMMA.16816.F32 R76, R16.reuse, R20, R76 ;  /* 0x00000014104c723c */ /* 0x040fec000000184c */
[----:B------:R-:W2:Y:S01]  /*b8e0*/  MUFU.EX2 R149, R149 ;  /* 0x0000009500957308 */ /* 0x000ea20000000800 */
[----:B-1----:R-:W-:Y:S01]  /*b8f0*/  FADD.FTZ R227, R50, R29 ;  /* 0x0000001d32e37221 */ /* 0x002fe20000010000 */
[----:B------:R-:W-:Y:S01]  /*b900*/  HMMA.16816.F32 R72, R16, R22, R72 ;  /* 0x000000161048723c */ /* 0x000fe20000001848 */
[----:B------:R-:W1:Y:S05]  /*b910*/  LDSM.16.MT88.4 R16, [R192+0x7800] ;  /* 0x00780000c010783b */ /* 0x000e6a0000004200 */
[----:B------:R-:W4:Y:S01]  /*b920*/  MUFU.EX2 R148, R148 ;  /* 0x0000009400947308 */ /* 0x000f220000000800 */
[----:B---3--:R-:W-:Y:S01]  /*b930*/  FADD.FTZ R43, R45, R43 ;  /* 0x0000002b2d2b7221 */ /* 0x008fe20000010000 */
[C---:B------:R-:W-:Y:S06]  /*b940*/  HMMA.16816.F32 R128, R24.reuse, R12, R128 ;  /* 0x0000000c1880723c */ /* 0x040fec0000001880 */
[----:B------:R-:W3:Y:S01]  /*b950*/  MUFU.EX2 R65, R65 ;  /* 0x0000004100417308 */ /* 0x000ee20000000800 */
[----:B--2---:R-:W-:Y:S01]  /*b960*/  FADD.FTZ R34, R149, R34 ;  /* 0x0000002295227221 */ /* 0x004fe20000010000 */
[----:B------:R-:W-:Y:S01]  /*b970*/  HMMA.16816.F32 R116, R24, R14, R116 ;  /* 0x0000000e1874723c */ /* 0x000fe20000001874 */
[----:B------:R-:W2:Y:S02]  /*b980*/  LDSM.16.MT88.4 R12, [R190+0x7800] ;  /* 0x00780000be0c783b */ /* 0x000ea40000004200 */
[----:B----4-:R-:W-:-:S05]  /*b990*/  FADD.FTZ R34, R148, R34 ;  /* 0x0000002294227221 */ /* 0x010fca0000010000 */
[----:B------:R-:W-:Y:S01]  /*b9a0*/  HMMA.16816.F32 R112, R24, R8, R112 ;  /* 0x000000081870723c */ /* 0x000fe20000001870 */
[----:B---3--:R-:W-:-:S07]  /*b9b0*/  FADD.FTZ R230, R65, R34 ;  /* 0x0000002241e67221 */ /* 0x008fce0000010000 */
[C---:B------:R-:W-:Y:S01]  /*b9c0*/  HMMA.16816.F32 R100, R24.reuse, R10, R100 ;  /* 0x0000000a1864723c */ /* 0x040fe20000001864 */
[----:B------:R-:W3:Y:S07]  /*b9d0*/  LDSM.16.MT88.4 R8, [R189+0x7800] ;  /* 0x00780000bd08783b */ /* 0x000eee0000004200 */
[C---:B------:R-:W-:Y:S08]  /*b9e0*/  HMMA.16816.F32 R96, R24.reuse, R4, R96 ;  /* 0x000000041860723c */ /* 0x040ff00000001860 */
[C---:B------:R-:W-:Y:S01]  /*b9f0*/  HMMA.16816.F32 R84, R24.reuse, R6, R84 ;  /* 0x000000061854723c */ /* 0x040fe20000001854 */
[----:B------:R-:W4:Y:S07]  /*ba00*/  LDSM.16.MT88.4 R4, [R188+0x7800] ;  /* 0x00780000bc04783b */ /* 0x000f2e0000004200 */
[C---:B------:R-:W-:Y:S07]  /*ba10*/  HMMA.16816.F32 R80, R24.reuse, R20, R80 ;  /* 0x000000141850723c */ /* 0x040fee0000001850 */
[----:B------:R-:W-:Y:S01]  /*ba20*/  F2FP.PACK_AB R20, R59, R62 ;  /* 0x0000003e3b14723e */ /* 0x000fe200000000ff */
[----:B------:R-:W-:Y:S01]  /*ba30*/  HMMA.16816.F32 R68, R24, R22, R68 ;  /* 0x000000161844723c */ /* 0x000fe20000001844 */
[----:B------:R-:W5:Y:S01]  /*ba40*/  MUFU.EX2 R24, R46 ;  /* 0x0000002e00187308 */ /* 0x000f620000000800 */
[----:B------:R-:W-:-:S05]  /*ba50*/  F2FP.PACK_AB R21, R54, R55 ;  /* 0x000000373615723e */ /* 0x000fca00000000ff */
[--C-:B------:R-:W-:Y:S01]  /*ba60*/  FFMA.FTZ R25, R36, c[0x0][0x23c], -R44.reuse ;  /* 0x00008f0024197a23 */ /* 0x100fe2000001082c */
[----:B------:R-:W-:Y:S01]  /*ba70*/  F2FP.PACK_AB R22, R56, R58 ;  /* 0x0000003a3816723e */ /* 0x000fe200000000ff */
[----:B------:R-:W-:Y:S01]  /*ba80*/  FFMA.FTZ R26, R42, c[0x0][0x23c], -R44 ;  /* 0x00008f002a1a7a23 */ /* 0x000fe2000001082c */
[----:B------:R-:W-:-:S03]  /*ba90*/  F2FP.PACK_AB R23, R50, R53 ;  /* 0x000000353217723e */ /* 0x000fc600000000ff */
[----:B------:R-:W2:Y:S04]  /*baa0*/  MUFU.EX2 R25, R25 ;  /* 0x0000001900197308 */ /* 0x000ea80000000800 */
[----:B-1----:R-:W-:Y:S01]  /*bab0*/  HMMA.16816.F32 R124, R20, R16, R124 ;  /* 0x00000010147c723c */ /* 0x002fe2000000187c */
[----:B-----5:R-:W-:-:S03]  /*bac0*/  FADD.FTZ R43, R24, R43 ;  /* 0x0000002b182b7221 */ /* 0x020fc60000010000 */
[----:B------:R-:W1:Y:S04]  /*bad0*/  MUFU.EX2 R26, R26 ;  /* 0x0000001a001a7308 */ /* 0x000e680000000800 */
[----:B------:R-:W-:Y:S01]  /*bae0*/  HMMA.16816.F32 R120, R20, R18, R120 ;  /* 0x000000121478723c */ /* 0x000fe20000001878 */
[----:B--2---:R-:W-:-:S07]  /*baf0*/  FADD.FTZ R43, R25, R43 ;  /* 0x0000002b192b7221 */ /* 0x004fce0000010000 */
[----:B------:R-:W-:Y:S01]  /*bb00*/  HMMA.16816.F32 R108, R20, R12, R108 ;  /* 0x0000000c146c723c */ /* 0x000fe2000000186c */
[----:B-1----:R-:W-:-:S07]  /*bb10*/  FADD.FTZ R229, R26, R43 ;  /* 0x0000002b1ae57221 */ /* 0x002fce0000010000 */
[C---:B------:R-:W-:Y:S08]  /*bb20*/  HMMA.16816.F32 R104, R20.reuse, R14, R104 ;  /* 0x0000000e1468723c */ /* 0x040ff00000001868 */
[C---:B---3--:R-:W-:Y:S08]  /*bb30*/  HMMA.16816.F32 R92, R20.reuse, R8, R92 ;  /* 0x00000008145c723c */ /* 0x048ff0000000185c */
        /* <DEDUP_REMOVED lines=17> */
.L_x_664:
[----:B------:R-:W-:-:S07]  /*bc50*/  IADD3 R226, R28, -0x1, RZ ;  /* 0xffffffff1ce27810 */ /* 0x000fce0007ffe0ff */
.L_x_667:
[----:B------:R-:W-:-:S13]  /*bc60*/  ISETP.GE.AND P0, PT, R226, RZ, PT ;  /* 0x000000ffe200720c */ /* 0x000fda0003f06270 */
[----:B------:R-:W-:Y:S05]  /*bc70*/  @!P0 BRA `(.L_x_668) ;  /* 0x00002f7000008947 */ /* 0x000fea0003800000 */
[C---:B------:R-:W-:Y:S01]  /*bc80*/  SHF.L.U64.HI R225, R156.reuse, 0x5, R157 ;  /* 0x000000059ce17819 */ /* 0x040fe2000001029d */
[----:B------:R-:W-:Y:S01]  /*bc90*/  IMAD.SHL.U32 R224, R156, 0x20, RZ ;  /* 0x000000209ce07824 */ /* 0x000fe200078e00ff */
[C---:B------:R-:W-:Y:S01]  /*bca0*/  SHF.L.U64.HI R223, R152.reuse, 0x5, R153 ;  /* 0x0000000598df7819 */ /* 0x040fe20000010299 */
[----:B------:R-:W-:Y:S01]  /*bcb0*/  IMAD.SHL.U32 R222, R152, 0x20, RZ ;  /* 0x0000002098de7824 */ /* 0x000fe200078e00ff */
[----:B------:R-:W-:Y:S01]  /*bcc0*/  MOV R3, R135 ;  /* 0x0000008700037202 */ /* 0x000fe20000000f00 */
[----:B------:R-:W-:Y:S01]  /*bcd0*/  IMAD.MOV.U32 R132, RZ, RZ, R136 ;  /* 0x000000ffff847224 */ /* 0x000fe200078e0088 */
[----:B------:R-:W-:Y:S01]  /*bce0*/  MOV R0, R133 ;  /* 0x0000008500007202 */ /* 0x000fe20000000f00 */
[----:B------:R-:W-:Y:S01]  /*bcf0*/  IMAD.MOV.U32 R2, RZ, RZ, R134 ;  /* 0x000000ffff027224 */ /* 0x000fe200078e0086 */
[----:B------:R-:W-:Y:S01]  /*bd00*/  MOV R232, R154 ;  /* 0x0000009a00e87202 */ /* 0x000fe20000000f00 */
[----:B------:R-:W-:Y:S01]  /*bd10*/  IMAD.MOV.U32 R233, RZ, RZ, R159 ;  /* 0x000000ffffe97224 */ /* 0x000fe200078e009f */
[----:B------:R-:W-:Y:S05]  /*bd20*/  BRA `(.L_x_669) ;  /* 0x0000019000007947 */ /* 0x000fea0003800000 */
.L_x_671:
        /* <DEDUP_REMOVED lines=9> */
[-C--:B------:R-:W-:Y:S02]  /*bdc0*/  IADD3 R6, P1, R8, R222.reuse, RZ ;  /* 0x000000de08067210 */ /* 0x080fe40007f3e0ff */
[----:B------:R-:W-:Y:S02]  /*bdd0*/  LEA.HI.X R9, R5, c[0x0][0x16c], R4, 0x1, P2 ;  /* 0x00005b0005097a11 */ /* 0x000fe400010f0c04 */
[-C--:B------:R-:W-:Y:S03]  /*bde0*/  IADD3 R10, P2, R6, R222.reuse, RZ ;  /* 0x000000de060a7210 */ /* 0x080fe60007f5e0ff */
[----:B------:R-:W-:Y:S01]  /*bdf0*/  @!PT LDS RZ, [RZ] ;  /* 0x00000000fffff984 */ /* 0x000fe20000000800 */
[----:B------:R-:W-:Y:S01]  /*be00*/  @!PT LDS RZ, [RZ] ;  /* 0x00000000fffff984 */ /* 0x000fe20000000800 */
[----:B------:R-:W-:Y:S01]  /*be10*/  @!PT LDS RZ, [RZ] ;  /* 0x00000000fffff984 */ /* 0x000fe20000000800 */
[----:B------:R1:W-:Y:S01]  /*be20*/  LDGSTS.E.BYPASS.LTC128B.128 [R210+0x4000], [R8.64] ;  /* 0x0400000008d27fae */ /* 0x0003e2000b901d44 */
[--C-:B------:R-:W-:Y:S01]  /*be30*/  IMAD.X R7, R9, 0x1, R223.reuse, P1 ;  /* 0x0000000109077824 */ /* 0x100fe200008e06df */
[----:B------:R-:W-:Y:S03]  /*be40*/  IADD3 R4, P1, R10, R222, RZ ;  /* 0x000000de0a047210 */ /* 0x000fe60007f3e0ff */
[--C-:B------:R-:W-:Y:S01]  /*be50*/  IMAD.X R11, R7, 0x1, R223.reuse, P2 ;  /* 0x00000001070b7824 */ /* 0x100fe200010e06df */
[----:B------:R1:W-:Y:S03]  /*be60*/  LDGSTS.E.BYPASS.LTC128B.128 [R210+0x4800], [R6.64] ;  /* 0x0480000006d27fae */ /* 0x0003e6000b901d44 */
[----:B------:R-:W-:Y:S01]  /*be70*/  IMAD.X R5, R11, 0x1, R223, P1 ;  /* 0x000000010b057824 */ /* 0x000fe200008e06df */
[----:B------:R1:W-:Y:S04]  /*be80*/  LDGSTS.E.BYPASS.LTC128B.128 [R210+0x5000], [R10.64] ;  /* 0x050000000ad27fae */ /* 0x0003e8000b901d44 */
[----:B------:R1:W-:Y:S04]  /*be90*/  LDGSTS.E.BYPASS.LTC128B.128 [R210+0x5800], [R4.64] ;  /* 0x0580000004d27fae */ /* 0x0003e8000b901d44 */
[----:B------:R-:W0:Y:S01]  /*bea0*/  LDGDEPBAR ;  /* 0x00000000000079af */ /* 0x000e220000000000 */
[----:B------:R-:W-:-:S05]  /*beb0*/  BRA `(.L_x_670) ;  /* 0x00000f3000007947 */ /* 0x000fca0003800000 */
.L_x_669:
[----:B------:R-:W-:Y:S04]  /*bec0*/  DEPBAR.LE SB0, 0x0 ;  /* 0x000080000000791a */ /* 0x000fe80000000000 */
[----:B------:R-:W-:Y:S01]  /*bed0*/  BAR.SYNC.DEFER_BLOCKING 0x0 ;  /* 0x0000000000007b1d */ /* 0x000fe20000010000 */
[----:B------:R-:W-:Y:S01]  /*bee0*/  SHF.R.S32.HI R5, RZ, 0x1f, R226 ;  /* 0x0000001fff057819 */ /* 0x000fe200000114e2 */
[----:B------:R-:W-:Y:S02]  /*bef0*/  IMAD R4, R200, R226, RZ ;  /* 0x000000e2c8047224 */ /* 0x000fe400078e02ff */
[-C--:B------:R-:W-:Y:S04]  /*bf00*/  IMAD.WIDE.U32 R6, R226, R201.reuse, R232 ;  /* 0x000000c9e2067225 */ /* 0x080fe800078e00e8 */
[----:B------:R-:W-:Y:S01]  /*bf10*/  IMAD R4, R5, R201, R4 ;  /* 0x000000c905047224 */ /* 0x000fe200078e0204 */
[----:B------:R-:W-:Y:S04]  /*bf20*/  LEA R8, P1, R6, c[0x0][0x170], 0x1 ;  /* 0x00005c0006087a11 */ /* 0x000fe800078208ff */
[----:B------:R-:W-:Y:S02]  /*bf30*/  IADD3 R4, R7, R4, RZ ;  /* 0x0000000407047210 */ /* 0x000fe40007ffe0ff */
[-C--:B------:R-:W-:Y:S02]  /*bf40*/  IADD3 R10, P0, R8, R224.reuse, RZ ;  /* 0x000000e0080a7210 */ /* 0x080fe40007f1e0ff */
[----:B------:R-:W-:Y:S02]  /*bf50*/  LEA.HI.X R9, R6, c[0x0][0x174], R4, 0x1, P1 ;  /* 0x00005d0006097a11 */ /* 0x000fe400008f0c04 */
[-C--:B------:R-:W-:Y:S02]  /*bf60*/  IADD3 R6, P1, R10, R224.reuse, RZ ;  /* 0x000000e00a067210 */ /* 0x080fe40007f3e0ff */
[-C--:B------:R-:W-:Y:S02]  /*bf70*/  IADD3.X R11, R9, R225.reuse, RZ, P0, !PT ;  /* 0x000000e1090b7210 */ /* 0x080fe400007fe4ff */
[----:B------:R-:W-:Y:S01]  /*bf80*/  IADD3 R4, P0, R6, R224, RZ ;  /* 0x000000e006047210 */ /* 0x000fe20007f1e0ff */
[----:B------:R-:W-:Y:S01]  /*bf90*/  @!PT LDS RZ, [RZ] ;  /* 0x00000000fffff984 */ /* 0x000fe20000000800 */
[----:B------:R-:W-:Y:S01]  /*bfa0*/  @!PT LDS RZ, [RZ] ;  /* 0x00000000fffff984 */ /* 0x000fe20000000800 */
[----:B------:R-:W-:Y:S01]  /*bfb0*/  @!PT LDS RZ, [RZ] ;  /* 0x00000000fffff984 */ /* 0x000fe20000000800 */
[----:B------:R1:W-:Y:S01]  /*bfc0*/  LDGSTS.E.BYPASS.LTC128B.128 [R210+0x6000], [R8.64] ;  /* 0x0600000008d27fae */ /* 0x0003e2000b901d44 */
[-C--:B------:R-:W-:Y:S04]  /*bfd0*/  IADD3.X R7, R11, R225.reuse, RZ, P1, !PT ;  /* 0x000000e10b077210 */ /* 0x080fe80000ffe4ff */
[----:B------:R-:W-:Y:S02]  /*bfe0*/  IADD3.X R5, R7, R225, RZ, P0, !PT ;  /* 0x000000e107057210 */ /* 0x000fe400007fe4ff */
[----:B------:R-:W-:Y:S01]  /*bff0*/  ISETP.GT.AND P0, PT, R226, RZ, PT ;  /* 0x000000ffe200720c */ /* 0x000fe20003f04270 */
[----:B------:R1:W-:Y:S08]  /*c000*/  LDGSTS.E.BYPASS.LTC128B.128 [R210+0x6800], [R10.64] ;  /* 0x068000000ad27fae */ /* 0x0003f0000b901d44 */
[----:B------:R2:W-:Y:S08]  /*c010*/  LDGSTS.E.BYPASS.LTC128B.128 [R210+0x7000], [R6.64] ;  /* 0x0700000006d27fae */ /* 0x0005f0000b901d44 */
[----:B------:R2:W-:Y:S08]  /*c020*/  LDGSTS.E.BYPASS.LTC128B.128 [R210+0x7800], [R4.64] ;  /* 0x0780000004d27fae */ /* 0x0005f0000b901d44 */
[----:B------:R-:W-:Y:S08]  /*c030*/  LDSM.16.M88.4 R64, [R198] ;  /* 0x00000000c640783b */ /* 0x000ff00000000200 */
[----:B------:R-:W2:Y:S08]  /*c040*/  LDSM.16.M88.4 R16, [R197+0x4000] ;  /* 0x00400000c510783b */ /* 0x000eb00000000200 */
[----:B------:R-:W1:Y:S08]  /*c050*/  LDSM.16.M88.4 R60, [R198+0x2000] ;  /* 0x00200000c63c783b */ /* 0x000e700000000200 */
[----:B------:R-:W0:Y:S08]  /*c060*/  LDGDEPBAR ;  /* 0x00000000000079af */ /* 0x000e300000000000 */
[----:B------:R-:W3:Y:S08]  /*c070*/  LDSM.16.M88.4 R32, [R197+0x4800] ;  /* 0x00480000c520783b */ /* 0x000ef00000000200 */
[----:B------:R-:W4:Y:S08]  /*c080*/  LDSM.16.M88.4 R48, [R197+0x5000] ;  /* 0x00500000c530783b */ /* 0x000f300000000200 */
[----:B------:R-:W5:Y:S08]  /*c090*/  LDSM.16.M88.4 R136, [R197+0x5800] ;  /* 0x00580000c588783b */ /* 0x000f700000000200 */
[----:B------:R-:W-:Y:S08]  /*c0a0*/  LDSM.16.M88.4 R140, [R196] ;  /* 0x00000000c48c783b */ /* 0x000ff00000000200 */
[----:B------:R-:W1:Y:S08]  /*c0b0*/  LDSM.16.M88.4 R144, [R191+0x4000] ;  /* 0x00400000bf90783b */ /* 0x000e700000000200 */
[----:B------:R-:W1:Y:S08]  /*c0c0*/  LDSM.16.M88.4 R148, [R196+0x2000] ;  /* 0x00200000c494783b */ /* 0x000e700000000200 */
[----:B------:R-:W1:Y:S08]  /*c0d0*/  LDSM.16.M88.4 R152, [R191+0x4800] ;  /* 0x00480000bf98783b */ /* 0x000e700000000200 */
[----:B------:R-:W-:Y:S08]  /*c0e0*/  LDSM.16.M88.4 R156, [R191+0x5800] ;  /* 0x00580000bf9c783b */ /* 0x000ff00000000200 */
[----:B------:R-:W-:Y:S08]  /*c0f0*/  LDSM.16.M88.4 R160, [R195] ;  /* 0x00000000c3a0783b */ /* 0x000ff00000000200 */
[----:B------:R-:W-:Y:S08]  /*c100*/  LDSM.16.M88.4 R164, [R194] ;  /* 0x00000000c2a4783b */ /* 0x000ff00000000200 */
[----:B------:R-:W-:Y:S08]  /*c110*/  LDSM.16.M88.4 R168, [R195+0x2000] ;  /* 0x00200000c3a8783b */ /* 0x000ff00000000200 */
[----:B------:R-:W-:Y:S08]  /*c120*/  LDSM.16.M88.4 R172, [R186] ;  /* 0x00000000baac783b */ /* 0x000ff00000000200 */
[----:B------:R-:W-:Y:S08]  /*c130*/  LDSM.16.M88.4 R176, [R185] ;  /* 0x00000000b9b0783b */ /* 0x000ff00000000200 */
[----:B------:R-:W-:Y:S01]  /*c140*/  LDSM.16.M88.4 R180, [R184] ;  /* 0x00000000b8b4783b */ /* 0x000fe20000000200 */
[-C--:B--2---:R-:W-:Y:S08]  /*c150*/  HMMA.16816.F32 R4, R64, R16.reuse, RZ ;  /* 0x000000104004723c */ /* 0x084ff000000018ff */
[C---:B-1----:R-:W-:Y:S08]  /*c160*/  HMMA.16816.F32 R8, R60.reuse, R16, RZ ;  /* 0x000000103c08723c */ /* 0x042ff000000018ff */
        /* <DEDUP_REMOVED lines=33> */
[----:B------:R-:W-:Y:S08]  /*c380*/  HMMA.16816.F32 R64, R140, R158, R64 ;  /* 0x0000009e8c40723c */ /* 0x000ff00000001840 */
        /* <DEDUP_REMOVED lines=17> */
[C---:B-1----:R-:W-:Y:S08]  /*c4a0*/  HMMA.16816.F32 R8, R136.reuse, R180, R8 ;  /* 0x000000b48808723c */ /* 0x042ff00000001808 */
        /* <DEDUP_REMOVED lines=8> */
[----:B------:R-:W2:Y:S01]  /*c530*/  MUFU.TANH R146, R5 ;  /* 0x0000000500927308 */ /* 0x000ea20000002400 */
[----:B------:R-:W-:Y:S02]  /*c540*/  FMUL.FTZ R9, R9, c[0x0][0x2ec] ;  /* 0x0000bb0009097a20 */ /* 0x000fe40000410000 */
[----:B------:R-:W-:Y:S02]  /*c550*/  FMUL.FTZ R10, R10, c[0x0][0x2ec] ;  /* 0x0000bb000a0a7a20 */ /* 0x000fe40000410000 */
[----:B------:R-:W-:Y:S02]  /*c560*/  FMUL.FTZ R11, R11, c[0x0][0x2ec] ;  /* 0x0000bb000b0b7a20 */ /* 0x000fe40000410000 */
[----:B------:R-:W-:Y:S02]  /*c570*/  FMUL.FTZ R12, R12, c[0x0][0x2ec] ;  /* 0x0000bb000c0c7a20 */ /* 0x000fe40000410000 */
[----:B------:R-:W-:Y:S01]  /*c580*/  FMUL.FTZ R13, R13, c[0x0][0x2ec] ;  /* 0x0000bb000d0d7a20 */ /* 0x000fe20000410000 */
[----:B------:R-:W3:Y:S01]  /*c590*/  MUFU.TANH R145, R6 ;  /* 0x0000000600917308 */ /* 0x000ee20000002400 */
[----:B------:R-:W-:Y:S02]  /*c5a0*/  FMUL.FTZ R16, R16, c[0x0][0x2ec] ;  /* 0x0000bb0010107a20 */ /* 0x000fe40000410000 */
[----:B------:R-:W-:Y:S02]  /*c5b0*/  FMUL.FTZ R17, R17, c[0x0][0x2ec] ;  /* 0x0000bb0011117a20 */ /* 0x000fe40000410000 */
[----:B------:R-:W-:Y:S02]  /*c5c0*/  FMUL.FTZ R18, R18, c[0x0][0x2ec] ;  /* 0x0000bb0012127a20 */ /* 0x000fe40000410000 */
[----:B------:R-:W-:Y:S03]  /*c5d0*/  FMUL.FTZ R19, R19, c[0x0][0x2ec] ;  /* 0x0000bb0013137a20 */ /* 0x000fe60000410000 */
[----:B------:R4:W1:Y:S10]  /*c5e0*/  MUFU.TANH R144, R7 ;  /* 0x0000000700907308 */ /* 0x0008740000002400 */
[----:B------:R-:W1:Y:S10]  /*c5f0*/  MUFU.TANH R140, R8 ;  /* 0x00000008008c7308 */ /* 0x000e740000002400 */
[----:B------:R-:W1:Y:S01]  /*c600*/  MUFU.TANH R143, R9 ;  /* 0x00000009008f7308 */ /* 0x000e620000002400 */
[----:B----4-:R-:W4:Y:S09]  /*c610*/  LDSM.16.M88.4 R4, [R184+0x800] ;  /* 0x00080000b804783b */ /* 0x010f320000000200 */
[----:B------:R-:W1:Y:S10]  /*c620*/  MUFU.TANH R142, R10 ;  /* 0x0000000a008e7308 */ /* 0x000e740000002400 */
[----:B------:R5:W1:Y:S10]  /*c630*/  MUFU.TANH R141, R11 ;  /* 0x0000000b008d7308 */ /* 0x000a740000002400 */
[----:B------:R1:W1:Y:S10]  /*c640*/  MUFU.TANH R160, R12 ;  /* 0x0000000c00a07308 */ /* 0x0002740000002400 */
[----:B------:R2:W2:Y:S01]  /*c650*/  MUFU.TANH R148, R13 ;  /* 0x0000000d00947308 */ /* 0x0004a20000002400 */
[----:B-----5:R-:W5:Y:S01]  /*c660*/  LDSM.16.M88.4 R8, [R184+0x1000] ;  /* 0x00100000b808783b */ /* 0x020f620000000200 */
[-C--:B----4-:R-:W-:Y:S08]  /*c670*/  HMMA.16816.F32 R20, R152, R4.reuse, R20 ;  /* 0x000000049814723c */ /* 0x090ff00000001814 */
[----:B------:R-:W4:Y:S01]  /*c680*/  MUFU.TANH R149, R16 ;  /* 0x0000001000957308 */ /* 0x000f220000002400 */
[C---:B------:R-:W-:Y:S04]  /*c690*/  HMMA.16816.F32 R24, R136.reuse, R4, R24 ;  /* 0x000000048818723c */ /* 0x040fe80000001818 */
[----:B-1----:R-:W-:Y:S05]  /*c6a0*/  FMUL.FTZ R12, R15, c[0x0][0x2ec] ;  /* 0x0000bb000f0c7a20 */ /* 0x002fea0000410000 */
[----:B------:R1:W1:Y:S01]  /*c6b0*/  MUFU.TANH R156, R17 ;  /* 0x00000011009c7308 */ /* 0x0002620000002400 */
[-C--:B------:R-:W-:Y:S03]  /*c6c0*/  HMMA.16816.F32 R28, R136, R6.reuse, R28 ;  /* 0x00000006881c723c */ /* 0x080fe6000000181c */
[----:B--2---:R-:W-:Y:S05]  /*c6d0*/  FMUL.FTZ R13, R14, c[0x0][0x2ec] ;  /* 0x0000bb000e0d7a20 */ /* 0x004fea0000410000 */
[C---:B------:R-:W-:Y:S01]  /*c6e0*/  HMMA.16816.F32 R32, R152.reuse, R6, R32 ;  /* 0x000000069820723c */ /* 0x040fe20000001820 */
[----:B------:R2:W2:Y:S01]  /*c6f0*/  MUFU.TANH R150, R18 ;  /* 0x0000001200967308 */ /* 0x0004a20000002400 */
[----:B------:R-:W3:Y:S01]  /*c700*/  LDSM.16.M88.4 R4, [R184+0x1800] ;  /* 0x00180000b804783b */ /* 0x000ee20000000200 */
[----:B------:R-:W-:Y:S04]  /*c710*/  DEPBAR.LE SB0, 0x0 ;  /* 0x000080000000791a */ /* 0x000fe80000000000 */
[----:B------:R-:W-:Y:S02]  /*c720*/  FMUL.FTZ R15, R23, c[0x0][0x2ec] ;  /* 0x0000bb00170f7a20 */ /* 0x000fe40000410000 */
[----:B------:R-:W-:Y:S02]  /*c730*/  FMUL.FTZ R25, R25, c[0x0][0x2ec] ;  /* 0x0000bb0019197a20 */ /* 0x000fe40000410000 */
[----:B------:R4:W3:Y:S01]  /*c740*/  MUFU.TANH R161, R19 ;  /* 0x0000001300a17308 */ /* 0x0008e20000002400 */
[----:B------:R-:W-:Y:S01]  /*c750*/  BAR.SYNC.DEFER_BLOCKING 0x0 ;  /* 0x0000000000007b1d */ /* 0x000fe20000010000 */
[----:B------:R-:W-:Y:S01]  /*c760*/  FMUL.FTZ R26, R26, c[0x0][0x2ec] ;  /* 0x0000bb001a1a7a20 */ /* 0x000fe20000410000 */
[-C--:B-----5:R-:W-:Y:S05]  /*c770*/  HMMA.16816.F32 R36, R152, R8.reuse, R36 ;  /* 0x000000089824723c */ /* 0x0a0fea0000001824 */
[----:B-1----:R-:W-:Y:S02]  /*c780*/  FMUL.FTZ R17, R22, c[0x0][0x2ec] ;  /* 0x0000bb0016117a20 */ /* 0x002fe40000410000 */
[----:B------:R1:W1:Y:S01]  /*c790*/  MUFU.TANH R168, R25 ;  /* 0x0000001900a87308 */ /* 0x0002620000002400 */
[----:B------:R-:W-:Y:S01]  /*c7a0*/  FMUL.FTZ R24, R24, c[0x0][0x2ec] ;  /* 0x0000bb0018187a20 */ /* 0x000fe20000410000 */
[C---:B------:R-:W-:Y:S04]  /*c7b0*/  HMMA.16816.F32 R40, R136.reuse, R8, R40 ;  /* 0x000000088828723c */ /* 0x040fe80000001828 */
[----:B--2---:R-:W-:Y:S02]  /*c7c0*/  FMUL.FTZ R18, R21, c[0x0][0x2ec] ;  /* 0x0000bb0015127a20 */ /* 0x004fe40000410000 */
[----:B------:R-:W-:Y:S02]  /*c7d0*/  FMUL.FTZ R16, R33, c[0x0][0x2ec] ;  /* 0x0000bb0021107a20 */ /* 0x000fe40000410000 */
[----:B------:R2:W2:Y:S01]  /*c7e0*/  MUFU.TANH R171, R26 ;  /* 0x0000001a00ab7308 */ /* 0x0004a20000002400 */
[-C--:B------:R-:W-:Y:S03]  /*c7f0*/  HMMA.16816.F32 R44, R136, R10.reuse, R44 ;  /* 0x0000000a882c723c */ /* 0x080fe6000000182c */
[----:B----4-:R-:W-:Y:S02]  /*c800*/  FMUL.FTZ R19, R20, c[0x0][0x2ec] ;  /* 0x0000bb0014137a20 */ /* 0x010fe40000410000 */
[----:B------:R-:W-:Y:S02]  /*c810*/  FMUL.FTZ R14, R34, c[0x0][0x2ec] ;  /* 0x0000bb00220e7a20 */ /* 0x000fe40000410000 */
[----:B------:R-:W-:Y:S01]  /*c820*/  FMUL.FTZ R27, R27, c[0x0][0x2ec] ;  /* 0x0000bb001b1b7a20 */ /* 0x000fe20000410000 */
[C---:B------:R-:W-:Y:S01]  /*c830*/  HMMA.16816.F32 R48, R152.reuse, R10, R48 ;  /* 0x0000000a9830723c */ /* 0x040fe20000001830 */
[----:B------:R-:W4:Y:S03]  /*c840*/  MUFU.TANH R13, R13 ;  /* 0x0000000d000d7308 */ /* 0x000f260000002400 */
[----:B------:R-:W-:Y:S02]  /*c850*/  FMUL.FTZ R28, R28, c[0x0][0x2ec] ;  /* 0x0000bb001c1c7a20 */ /* 0x000fe40000410000 */
[----:B-1----:R-:W-:Y:S02]  /*c860*/  FMUL.FTZ R25, R35, c[0x0][0x2ec] ;  /* 0x0000bb0023197a20 */ /* 0x002fe40000410000 */
[-C--:B---3--:R-:W-:Y:S03]  /*c870*/  HMMA.16816.F32 R52, R152, R4.reuse, R52 ;  /* 0x000000049834723c */ /* 0x088fe60000001834 */
[----:B------:R-:W1:Y:S01]  /*c880*/  MUFU.TANH R12, R12 ;  /* 0x0000000c000c7308 */ /* 0x000e620000002400 */
[----:B------:R-:W-:Y:S02]  /*c890*/  FMUL.FTZ R29, R29, c[0x0][0x2ec] ;  /* 0x0000bb001d1d7a20 */ /* 0x000fe40000410000 */
[----:B------:R-:W-:Y:S02]  /*c8a0*/  FMUL.FTZ R30, R30, c[0x0][0x2ec] ;  /* 0x0000bb001e1e7a20 */ /* 0x000fe40000410000 */
[C---:B------:R-:W-:Y:S04]  /*c8b0*/  HMMA.16816.F32 R56, R136.reuse, R4, R56 ;  /* 0x000000048838723c */ /* 0x040fe80000001838 */
[----:B--2---:R-:W-:Y:S01]  /*c8c0*/  FMUL.FTZ R26, R32, c[0x0][0x2ec] ;  /* 0x0000bb00201a7a20 */ /* 0x004fe20000410000 */
[----:B------:R-:W2:Y:S01]  /*c8d0*/  MUFU.TANH R19, R19 ;  /* 0x0000001300137308 */ /* 0x000ea20000002400 */
[----:B------:R-:W-:Y:S02]  /*c8e0*/  FMUL.FTZ R31, R31, c[0x0][0x2ec] ;  /* 0x0000bb001f1f7a20 */ /* 0x000fe40000410000 */
[-C--:B------:R-:W-:Y:S04]  /*c8f0*/  HMMA.16816.F32 R60, R136, R6.reuse, R60 ;  /* 0x00000006883c723c */ /* 0x080fe8000000183c */
[----:B------:R-:W-:Y:S02]  /*c900*/  FMUL.FTZ R36, R36, c[0x0][0x2ec] ;  /* 0x0000bb0024247a20 */ /* 0x000fe40000410000 */
[----:B------:R-:W-:Y:S01]  /*c910*/  FMUL.FTZ R37, R37, c[0x0][0x2ec] ;  /* 0x0000bb0025257a20 */ /* 0x000fe20000410000 */
[----:B------:R-:W3:Y:S01]  /*c920*/  MUFU.TANH R18, R18 ;  /* 0x0000001200127308 */ /* 0x000ee20000002400 */
[----:B------:R-:W-:Y:S04]  /*c930*/  HMMA.16816.F32 R64, R152, R6, R64 ;  /* 0x000000069840723c */ /* 0x000fe80000001840 */
[----:B------:R-:W-:Y:S02]  /*c940*/  FMUL.FTZ R38, R38, c[0x0][0x2ec] ;  /* 0x0000bb0026267a20 */ /* 0x000fe40000410000 */
[----:B------:R-:W-:Y:S02]  /*c950*/  FMUL.FTZ R39, R39, c[0x0][0x2ec] ;  /* 0x0000bb0027277a20 */ /* 0x000fe40000410000 */
[----:B------:R-:W-:Y:S01]  /*c960*/  FMUL.FTZ R40, R40, c[0x0][0x2ec] ;  /* 0x0000bb0028287a20 */ /* 0x000fe20000410000 */
[----:B------:R-:W1:Y:S03]  /*c970*/  MUFU.TANH R17, R17 ;  /* 0x0000001100117308 */ /* 0x000e660000002400 */
[----:B------:R-:W-:Y:S02]  /*c980*/  FMUL.FTZ R41, R41, c[0x0][0x2ec] ;  /* 0x0000bb0029297a20 */ /* 0x000fe40000410000 */
[----:B------:R-:W-:Y:S02]  /*c990*/  FMUL.FTZ R42, R42, c[0x0][0x2ec] ;  /* 0x0000bb002a2a7a20 */ /* 0x000fe40000410000 */
[----:B------:R-:W-:Y:S02]  /*c9a0*/  FMUL.FTZ R43, R43, c[0x0][0x2ec] ;  /* 0x0000bb002b2b7a20 */ /* 0x000fe40000410000 */
[----:B------:R-:W-:Y:S01]  /*c9b0*/  FMUL.FTZ R44, R44, c[0x0][0x2ec] ;  /* 0x0000bb002c2c7a20 */ /* 0x000fe20000410000 */
[----:B------:R-:W1:Y:S01]  /*c9c0*/  MUFU.TANH R15, R15 ;  /* 0x0000000f000f7308 */ /* 0x000e620000002400 */
[----:B------:R-:W-:Y:S02]  /*c9d0*/  FMUL.FTZ R45, R45, c[0x0][0x2ec] ;  /* 0x0000bb002d2d7a20 */ /* 0x000fe40000410000 */
        /* <DEDUP_REMOVED lines=25> */
[----:B------:R-:W-:Y:S05]  /*cb70*/  FMUL.FTZ R67, R67, c[0x0][0x2ec] ;  /* 0x0000bb0043437a20 */ /* 0x000fea0000410000 */
        /* <DEDUP_REMOVED lines=37> */
[----:B------:R1:W1:Y:S02]  /*cdd0*/  MUFU.TANH R179, R67 ;  /* 0x0000004300b37308 */ /* 0x0002640000002400 */
[----:B-1234-:R-:W-:-:S05]  /*cde0*/  @P0 BRA `(.L_x_671) ;  /* 0xffffef4000000947 */ /* 0x01efca000383ffff */
.L_x_670:
        /* <DEDUP_REMOVED lines=68> */
[----:B------:R-:W-:Y:S02]  /*d230*/  IADD3 R226, R226, -0x1, RZ ;  /* 0xffffffffe2e27810 */ /* 0x000fe40007ffe0ff */
[----:B------:R-:W-:Y:S05]  /*d240*/  FMNMX.FTZ R6, R167, R6, !PT ;  /* 0x00000006a7067209 */ /* 0x000fea0007810000 */
[----:B------:R-:W1:Y:S02]  /*d250*/  SHFL.BFLY PT, R9, R6, 0x2, 0x1f ;  /* 0x0c401f0006097f89 */ /* 0x000e6400000e0000 */
[----:B-1----:R-:W-:Y:S02]  /*d260*/  FMNMX.FTZ R6, R6, R9, !PT ;  /* 0x0000000906067209 */ /* 0x002fe40007810000 */
[----:B------:R-:W-:Y:S04]  /*d270*/  FMNMX.FTZ R8, R4, R8, !PT ;  /* 0x0000000804087209 */ /* 0x000fe80007810000 */
[----:B------:R-:W1:Y:S01]  /*d280*/  SHFL.BFLY PT, R4, R5, 0x2, 0x1f ;  /* 0x0c401f0005047f89 */ /* 0x000e6200000e0000 */
[----:B------:R-:W-:Y:S07]  /*d290*/  FMNMX.FTZ R7, R10, R7, !PT ;  /* 0x000000070a077209 */ /* 0x000fee0007810000 */
[----:B------:R-:W2:Y:S08]  /*d2a0*/  SHFL.BFLY PT, R136, R8, 0x1, 0x1f ;  /* 0x0c201f0008887f89 */ /* 0x000eb000000e0000 */
[----:B------:R-:W3:Y:S01]  /*d2b0*/  SHFL.BFLY PT, R135, R7, 0x1, 0x1f ;  /* 0x0c201f0007877f89 */ /* 0x000ee200000e0000 */
[----:B-1----:R-:W-:Y:S07]  /*d2c0*/  FMNMX.FTZ R4, R5, R4, !PT ;  /* 0x0000000405047209 */ /* 0x002fee0007810000 */
[----:B------:R-:W1:Y:S01]  /*d2d0*/  SHFL.BFLY PT, R134, R6, 0x1, 0x1f ;  /* 0x0c201f0006867f89 */ /* 0x000e6200000e0000 */
[----:B--2---:R-:W-:Y:S07]  /*d2e0*/  FMNMX.FTZ R136, R8, R136, !PT ;  /* 0x0000008808887209 */ /* 0x004fee0007810000 */
[----:B------:R-:W2:Y:S01]  /*d2f0*/  SHFL.BFLY PT, R133, R4, 0x1, 0x1f ;  /* 0x0c201f0004857f89 */ /* 0x000ea200000e0000 */
[C---:B------:R-:W-:Y:S01]  /*d300*/  FSETP.NEU.FTZ.AND P1, PT, R136.reuse, -INF , PT ;  /* 0xff8000008800780b */ /* 0x040fe20003f3d000 */
[C---:B------:R-:W-:Y:S02]  /*d310*/  FMUL.FTZ R250, R136.reuse, c[0x0][0x23c] ;  /* 0x00008f0088fa7a20 */ /* 0x040fe40000410000 */
[----:B------:R-:W-:Y:S01]  /*d320*/  FADD.FTZ R132, -R136, R132 ;  /* 0x0000008488847221 */ /* 0x000fe20000010100 */
[----:B---3--:R-:W-:Y:S02]  /*d330*/  FMNMX.FTZ R135, R7, R135, !PT ;  /* 0x0000008707877209 */ /* 0x008fe40007810000 */
[----:B------:R-:W-:Y:S01]  /*d340*/  FSEL R250, R250, RZ, P1 ;  /* 0x000000fffafa7208 */ /* 0x000fe20000800000 */
[----:B------:R-:W-:Y:S01]  /*d350*/  FMUL.FTZ R132, R132, c[0x0][0x23c] ;  /* 0x00008f0084847a20 */ /* 0x000fe20000410000 */
[C---:B------:R-:W-:Y:S01]  /*d360*/  FSETP.NEU.FTZ.AND P1, PT, R135.reuse, -INF , PT ;  /* 0xff8000008700780b */ /* 0x040fe20003f3d000 */
[----:B------:R-:W-:Y:S02]  /*d370*/  FMUL.FTZ R243, R135, c[0x0][0x23c] ;  /* 0x00008f0087f37a20 */ /* 0x000fe40000410000 */
[--C-:B------:R-:W-:Y:S02]  /*d380*/  FFMA.FTZ R155, R19, c[0x0][0x23c], -R250.reuse ;  /* 0x00008f00139b7a23 */ /* 0x100fe400000108fa */
[----:B------:R-:W3:Y:S01]  /*d390*/  MUFU.EX2 R132, R132 ;  /* 0x0000008400847308 */ /* 0x000ee20000000800 */
[----:B------:R-:W-:Y:S01]  /*d3a0*/  FSEL R243, R243, RZ, P1 ;  /* 0x000000fff3f37208 */ /* 0x000fe20000800000 */
[--C-:B------:R-:W-:Y:S01]  /*d3b0*/  FFMA.FTZ R154, R18, c[0x0][0x23c], -R250.reuse ;  /* 0x00008f00129a7a23 */ /* 0x100fe200000108fa */
[----:B-1----:R-:W-:Y:S01]  /*d3c0*/  FMNMX.FTZ R134, R6, R134, !PT ;  /* 0x0000008606867209 */ /* 0x002fe20007810000 */
[----:B------:R-:W-:Y:S02]  /*d3d0*/  FADD.FTZ R3, -R135, R3 ;  /* 0x0000000387037221 */ /* 0x000fe40000010100 */
[--C-:B------:R-:W-:Y:S01]  /*d3e0*/  FFMA.FTZ R159, R147, c[0x0][0x23c], -R250.reuse ;  /* 0x00008f00939f7a23 */ /* 0x100fe200000108fa */
[----:B------:R-:W-:Y:S01]  /*d3f0*/  FSETP.NEU.FTZ.AND P1, PT, R134, -INF , PT ;  /* 0xff8000008600780b */ /* 0x000fe20003f3d000 */
[----:B------:R-:W-:Y:S01]  /*d400*/  FMUL.FTZ R3, R3, c[0x0][0x23c] ;  /* 0x00008f0003037a20 */ /* 0x000fe20000410000 */
[----:B--2---:R-:W-:Y:S01]  /*d410*/  FMNMX.FTZ R133, R4, R133, !PT ;  /* 0x0000008504857209 */ /* 0x004fe20007810000 */
[----:B------:R-:W-:Y:S01]  /*d420*/  MUFU.EX2 R155, R155 ;  /* 0x0000009b009b7308 */ /* 0x000fe20000000800 */
[--C-:B------:R-:W-:Y:S02]  /*d430*/  FFMA.FTZ R158, R146, c[0x0][0x23c], -R250.reuse ;  /* 0x00008f00929e7a23 */ /* 0x100fe400000108fa */
[--C-:B------:R-:W-:Y:S02]  /*d440*/  FFMA.FTZ R152, R145, c[0x0][0x23c], -R243.reuse ;  /* 0x00008f0091987a23 */ /* 0x100fe400000108f3 */
[--C-:B------:R-:W-:Y:S02]  /*d450*/  FFMA.FTZ R151, R144, c[0x0][0x23c], -R243.reuse ;  /* 0x00008f0090977a23 */ /* 0x100fe400000108f3 */
[--C-:B------:R-:W-:Y:S02]  /*d460*/  FFMA.FTZ R157, R149, c[0x0][0x23c], -R250.reuse ;  /* 0x00008f00959d7a23 */ /* 0x100fe400000108fa */
[----:B------:R-:W-:Y:S01]  /*d470*/  FFMA.FTZ R156, R156, c[0x0][0x23c], -R250 ;  /* 0x00008f009c9c7a23 */ /* 0x000fe200000108fa */
[----:B------:R-:W1:Y:S01]  /*d480*/  MUFU.EX2 R3, R3 ;  /* 0x0000000300037308 */ /* 0x000e620000000800 */
[--C-:B------:R-:W-:Y:S02]  /*d490*/  FFMA.FTZ R150, R150, c[0x0][0x23c], -R243.reuse ;  /* 0x00008f0096967a23 */ /* 0x100fe400000108f3 */
[--C-:B------:R-:W-:Y:S02]  /*d4a0*/  FFMA.FTZ R149, R161, c[0x0][0x23c], -R243.reuse ;  /* 0x00008f00a1957a23 */ /* 0x100fe400000108f3 */
[C---:B---3--:R-:W-:Y:S02]  /*d4b0*/  FMUL.FTZ R32, R132.reuse, R100 ;  /* 0x0000006484207220 */ /* 0x048fe40000410000 */
[C---:B------:R-:W-:Y:S02]  /*d4c0*/  FMUL.FTZ R33, R132.reuse, R101 ;  /* 0x0000006584217220 */ /* 0x040fe40000410000 */
[C---:B------:R-:W-:Y:S01]  /*d4d0*/  FMUL.FTZ R48, R132.reuse, R84 ;  /* 0x0000005484307220 */ /* 0x040fe20000410000 */
[----:B------:R-:W-:Y:S01]  /*d4e0*/  MUFU.EX2 R159, R159 ;  /* 0x0000009f009f7308 */ /* 0x000fe20000000800 */
[C---:B------:R-:W-:Y:S02]  /*d4f0*/  FMUL.FTZ R49, R132.reuse, R85 ;  /* 0x0000005584317220 */ /* 0x040fe40000410000 */
[C---:B------:R-:W-:Y:S02]  /*d500*/  FMUL.FTZ R4, R132.reuse, R128 ;  /* 0x0000008084047220 */ /* 0x040fe40000410000 */
[----:B------:R-:W-:Y:S02]  /*d510*/  FMUL.FTZ R5, R132, R129 ;  /* 0x0000008184057220 */ /* 0x000fe40000410000 */
[----:B------:R-:W-:Y:S02]  /*d520*/  FADD.FTZ R2, -R134, R2 ;  /* 0x0000000286027221 */ /* 0x000fe40000010100 */
[----:B------:R-:W-:Y:S01]  /*d530*/  FADD.FTZ R0, -R133, R0 ;  /* 0x0000000085007221 */ /* 0x000fe20000010100 */
[----:B------:R-:W2:Y:S01]  /*d540*/  MUFU.EX2 R158, R158 ;  /* 0x0000009e009e7308 */ /* 0x000ea20000000800 */
[----:B------:R-:W-:Y:S02]  /*d550*/  FMUL.FTZ R2, R2, c[0x0][0x23c] ;  /* 0x00008f0002027a20 */ /* 0x000fe40000410000 */
[----:B------:R-:W-:Y:S02]  /*d560*/  FMUL.FTZ R0, R0, c[0x0][0x23c] ;  /* 0x00008f0000007a20 */ /* 0x000fe40000410000 */
[C---:B-1----:R-:W-:Y:S02]  /*d570*/  FMUL.FTZ R18, R3.reuse, R118 ;  /* 0x0000007603127220 */ /* 0x042fe40000410000 */
[C---:B------:R-:W-:Y:S02]  /*d580*/  FMUL.FTZ R19, R3.reuse, R119 ;  /* 0x0000007703137220 */ /* 0x040fe40000410000 */
[C---:B------:R-:W-:Y:S01]  /*d590*/  FMUL.FTZ R34, R3.reuse, R102 ;  /* 0x0000006603227220 */ /* 0x040fe20000410000 */
[----:B------:R-:W-:Y:S01]  /*d5a0*/  MUFU.EX2 R152, R152 ;  /* 0x0000009800987308 */ /* 0x000fe20000000800 */
[C---:B------:R-:W-:Y:S02]  /*d5b0*/  FMUL.FTZ R35, R3.reuse, R103 ;  /* 0x0000006703237220 */ /* 0x040fe40000410000 */
[----:B------:R-:W-:Y:S01]  /*d5c0*/  LDSM.16.MT88.4 R100, [R190+0x7800] ;  /* 0x00780000be64783b */ /* 0x000fe20000004200 */
[C---:B------:R-:W-:Y:S02]  /*d5d0*/  FMUL.FTZ R50, R3.reuse, R86 ;  /* 0x0000005603327220 */ /* 0x040fe40000410000 */
[C---:B------:R-:W-:Y:S02]  /*d5e0*/  FMUL.FTZ R51, R3.reuse, R87 ;  /* 0x0000005703337220 */ /* 0x040fe40000410000 */
[C---:B------:R-:W-:Y:S02]  /*d5f0*/  FMUL.FTZ R6, R3.reuse, R130 ;  /* 0x0000008203067220 */ /* 0x040fe40000410000 */
[----:B------:R-:W1:Y:S01]  /*d600*/  MUFU.EX2 R151, R151 ;  /* 0x0000009700977308 */ /* 0x000e620000000800 */
[----:B------:R-:W-:Y:S01]  /*d610*/  LDSM.16.MT88.4 R84, [R189+0x6800] ;  /* 0x00680000bd54783b */ /* 0x000fe20000004200 */
[----:B------:R-:W-:Y:S01]  /*d620*/  FMUL.FTZ R7, R3, R131 ;  /* 0x0000008303077220 */ /* 0x000fe20000410000 */
[----:B--2---:R-:W-:Y:S01]  /*d630*/  F2FP.PACK_AB R128, R158, R159 ;  /* 0x0000009f9e80723e */ /* 0x004fe200000000ff */
[--C-:B------:R-:W-:Y:S02]  /*d640*/  FFMA.FTZ R147, R15, c[0x0][0x23c], -R243.reuse ;  /* 0x00008f000f937a23 */ /* 0x100fe400000108f3 */
[--C-:B------:R-:W-:Y:S02]  /*d650*/  FFMA.FTZ R161, R14, c[0x0][0x23c], -R243.reuse ;  /* 0x00008f000ea17a23 */ /* 0x100fe400000108f3 */
[--C-:B------:R-:W-:Y:S02]  /*d660*/  FFMA.FTZ R153, R26, c[0x0][0x23c], -R250.reuse ;  /* 0x00008f001a997a23 */ /* 0x100fe400000108fa */
[----:B------:R-:W-:Y:S01]  /*d670*/  MUFU.EX2 R157, R157 ;  /* 0x0000009d009d7308 */ /* 0x000fe20000000800 */
[----:B------:R-:W-:Y:S02]  /*d680*/  FMUL.FTZ R176, R134, c[0x0][0x23c] ;  /* 0x00008f0086b07a20 */ /* 0x000fe40000410000 */
[----:B------:R-:W-:Y:S02]  /*d690*/  FMUL.FTZ R170, R133, c[0x0][0x23c] ;  /* 0x00008f0085aa7a20 */ /* 0x000fe40000410000 */
[--C-:B------:R-:W-:Y:S01]  /*d6a0*/  FFMA.FTZ R162, R25, c[0x0][0x23c], -R243.reuse ;  /* 0x00008f0019a27a23 */ /* 0x100fe200000108f3 */
[----:B------:R-:W-:Y:S01]  /*d6b0*/  FSEL R176, R176, RZ, P1 ;  /* 0x000000ffb0b07208 */ /* 0x000fe20000800000 */
[--C-:B------:R-:W-:Y:S01]  /*d6c0*/  FFMA.FTZ R180, R180, c[0x0][0x23c], -R250.reuse ;  /* 0x00008f00b4b47a23 */ /* 0x100fe200000108fa */
[----:B------:R-:W-:Y:S01]  /*d6d0*/  FSETP.NEU.FTZ.AND P1, PT, R133, -INF , PT ;  /* 0xff8000008500780b */ /* 0x000fe20003f3d000 */
[----:B------:R-:W-:Y:S01]  /*d6e0*/  FFMA.FTZ R234, R234, c[0x0][0x23c], -R250 ;  /* 0x00008f00eaea7a23 */ /* 0x000fe200000108fa */
[----:B------:R-:W2:Y:S01]  /*d6f0*/  MUFU.EX2 R156, R156 ;  /* 0x0000009c009c7308 */ /* 0x000ea20000000800 */
[----:B------:R-:W-:Y:S01]  /*d700*/  FFMA.FTZ R144, R160, c[0x0][0x23c], -R176 ;  /* 0x00008f00a0907a23 */ /* 0x000fe200000108b0 */
[----:B------:R-:W-:Y:S01]  /*d710*/  FSEL R170, R170, RZ, P1 ;  /* 0x000000ffaaaa7208 */ /* 0x000fe20000800000 */
[----:B------:R-:W-:Y:S01]  /*d720*/  FFMA.FTZ R160, R16, c[0x0][0x23c], -R250 ;  /* 0x00008f0010a07a23 */ /* 0x000fe200000108fa */
[----:B-1----:R-:W-:Y:S01]  /*d730*/  F2FP.PACK_AB R129, R151, R152 ;  /* 0x000000989781723e */ /* 0x002fe200000000ff */
[----:B------:R-:W-:Y:S02]  /*d740*/  FMUL.FTZ R16, R132, R116 ;  /* 0x0000007484107220 */ /* 0x000fe40000410000 */
[--C-:B------:R-:W-:Y:S02]  /*d750*/  FFMA.FTZ R145, R143, c[0x0][0x23c], -R176.reuse ;  /* 0x00008f008f917a23 */ /* 0x100fe400000108b0 */
[----:B------:R-:W-:Y:S01]  /*d760*/  FFMA.FTZ R143, R148, c[0x0][0x23c], -R176 ;  /* 0x00008f00948f7a23 */ /* 0x000fe200000108b0 */
[----:B------:R-:W-:Y:S01]  /*d770*/  MUFU.EX2 R150, R150 ;  /* 0x0000009600967308 */ /* 0x000fe20000000800 */
[--C-:B------:R-:W-:Y:S02]  /*d780*/  FFMA.FTZ R148, R17, c[0x0][0x23c], -R243.reuse ;  /* 0x00008f0011947a23 */ /* 0x100fe400000108f3 */
[----:B------:R-:W-:Y:S02]  /*d790*/  FMUL.FTZ R17, R132, R117 ;  /* 0x0000007584117220 */ /* 0x000fe40000410000 */
[----:B------:R-:W-:Y:S01]  /*d7a0*/  LDSM.16.MT88.4 R116, [R192+0x7800] ;  /* 0x00780000c074783b */ /* 0x000fe20000004200 */
[----:B------:R-:W-:Y:S02]  /*d7b0*/  FFMA.FTZ R139, R12, c[0x0][0x23c], -R170 ;  /* 0x00008f000c8b7a23 */ /* 0x000fe400000108aa */
[--C-:B------:R-:W-:Y:S02]  /*d7c0*/  FFMA.FTZ R168, R168, c[0x0][0x23c], -R176.reuse ;  /* 0x00008f00a8a87a23 */ /* 0x100fe400000108b0 */
[----:B------:R-:W1:Y:S01]  /*d7d0*/  MUFU.EX2 R149, R149 ;  /* 0x0000009500957308 */ /* 0x000e620000000800 */
[----:B------:R-:W-:Y:S02]  /*d7e0*/  FFMA.FTZ R146, R140, c[0x0][0x23c], -R176 ;  /* 0x00008f008c927a23 */ /* 0x000fe400000108b0 */
[--C-:B------:R-:W-:Y:S01]  /*d7f0*/  FFMA.FTZ R140, R13, c[0x0][0x23c], -R170.reuse ;  /* 0x00008f000d8c7a23 */ /* 0x100fe200000108aa */
[----:B--2---:R-:W-:Y:S01]  /*d800*/  F2FP.PACK_AB R130, R156, R157 ;  /* 0x0000009d9c82723e */ /* 0x004fe200000000ff */
[--C-:B------:R-:W-:Y:S02]  /*d810*/  FFMA.FTZ R142, R142, c[0x0][0x23c], -R170.reuse ;  /* 0x00008f008e8e7a23 */ /* 0x100fe400000108aa */
[--C-:B------:R-:W-:Y:S02]  /*d820*/  FFMA.FTZ R141, R141, c[0x0][0x23c], -R170.reuse ;  /* 0x00008f008d8d7a23 */ /* 0x100fe400000108aa */
[--C-:B------:R-:W-:Y:S01]  /*d830*/  FFMA.FTZ R171, R171, c[0x0][0x23c], -R170.reuse ;  /* 0x00008f00abab7a23 */ /* 0x100fe200000108aa */
[----:B------:R-:W2:Y:S01]  /*d840*/  MUFU.EX2 R2, R2 ;  /* 0x0000000200027308 */ /* 0x000ea20000000800 */
[----:B------:R-:W-:Y:S02]  /*d850*/  FFMA.FTZ R173, R173, c[0x0][0x23c], -R170 ;  /* 0x00008f00adad7a23 */ /* 0x000fe400000108aa */
[--C-:B------:R-:W-:Y:S02]  /*d860*/  FFMA.FTZ R174, R174, c[0x0][0x23c], -R176.reuse ;  /* 0x00008f00aeae7a23 */ /* 0x100fe400000108b0 */
[----:B------:R-:W-:Y:S02]  /*d870*/  FFMA.FTZ R175, R175, c[0x0][0x23c], -R176 ;  /* 0x00008f00afaf7a23 */ /* 0x000fe400000108b0 */
[--C-:B------:R-:W-:Y:S02]  /*d880*/  FFMA.FTZ R177, R177, c[0x0][0x23c], -R170.reuse ;  /* 0x00008f00b1b17a23 */ /* 0x100fe400000108aa */
[----:B------:R-:W-:Y:S01]  /*d890*/  FFMA.FTZ R178, R178, c[0x0][0x23c], -R170 ;  /* 0x00008f00b2b27a23 */ /* 0x000fe200000108aa */
[----:B------:R-:W3:Y:S01]  /*d8a0*/  MUFU.EX2 R0, R0 ;  /* 0x0000000000007308 */ /* 0x000ee20000000800 */
[--C-:B------:R-:W-:Y:S02]  /*d8b0*/  FFMA.FTZ R242, R242, c[0x0][0x23c], -R243.reuse ;  /* 0x00008f00f2f27a23 */ /* 0x100fe400000108f3 */
[--C-:B------:R-:W-:Y:S01]  /*d8c0*/  FFMA.FTZ R248, R248, c[0x0][0x23c], -R243.reuse ;  /* 0x00008f00f8f87a23 */ /* 0x100fe200000108f3 */
[----:B-1----:R-:W-:Y:S01]  /*d8d0*/  F2FP.PACK_AB R131, R149, R150 ;  /* 0x000000969583723e */ /* 0x002fe200000000ff */
[--C-:B------:R-:W-:Y:S02]  /*d8e0*/  FFMA.FTZ R249, R249, c[0x0][0x23c], -R250.reuse ;  /* 0x00008f00f9f97a23 */ /* 0x100fe400000108fa */
[----:B------:R-:W-:Y:S02]  /*d8f0*/  FFMA.FTZ R251, R251, c[0x0][0x23c], -R250 ;  /* 0x00008f00fbfb7a23 */ /* 0x000fe400000108fa */
[--C-:B------:R-:W-:Y:S01]  /*d900*/  FFMA.FTZ R252, R252, c[0x0][0x23c], -R243.reuse ;  /* 0x00008f00fcfc7a23 */ /* 0x100fe200000108f3 */
[----:B------:R-:W-:Y:S01]  /*d910*/  MUFU.EX2 R146, R146 ;  /* 0x0000009200927308 */ /* 0x000fe20000000800 */
[-C--:B------:R-:W-:Y:S05]  /*d920*/  HMMA.16816.F32 R4, R128, R20.reuse, R4 ;  /* 0x000000148004723c */ /* 0x080fea0000001804 */
[C---:B--2---:R-:W-:Y:S02]  /*d930*/  FMUL.FTZ R56, R2.reuse, R76 ;  /* 0x0000004c02387220 */ /* 0x044fe40000410000 */
[C---:B------:R-:W-:Y:S02]  /*d940*/  FMUL.FTZ R57, R2.reuse, R77 ;  /* 0x0000004d02397220 */ /* 0x040fe40000410000 */
[----:B------:R-:W1:Y:S03]  /*d950*/  MUFU.EX2 R145, R145 ;  /* 0x0000009100917308 */ /* 0x000e660000000800 */
[----:B------:R-:W-:Y:S02]  /*d960*/  FMUL.FTZ R44, R2, R88 ;  /* 0x00000058022c7220 */ /* 0x000fe40000410000 */
[C---:B---3--:R-:W-:Y:S02]  /*d970*/  FMUL.FTZ R58, R0.reuse, R78 ;  /* 0x0000004e003a7220 */ /* 0x048fe40000410000 */
[----:B------:R-:W-:Y:S02]  /*d980*/  FMUL.FTZ R59, R0, R79 ;  /* 0x0000004f003b7220 */ /* 0x000fe40000410000 */
[----:B------:R-:W-:Y:S01]  /*d990*/  LDSM.16.MT88.4 R76, [R192+0x6800] ;  /* 0x00680000c04c783b */ /* 0x000fe20000004200 */
[----:B------:R-:W-:Y:S01]  /*d9a0*/  MUFU.EX2 R142, R142 ;  /* 0x0000008e008e7308 */ /* 0x000fe20000000800 */
[C---:B------:R-:W-:Y:S01]  /*d9b0*/  FMUL.FTZ R8, R2.reuse, R124 ;  /* 0x0000007c02087220 */ /* 0x040fe20000410000 */
[----:B------:R-:W-:Y:S01]  /*d9c0*/  MOV R124, R165 ;  /* 0x000000a5007c7202 */ /* 0x000fe20000000f00 */
[----:B------:R-:W-:Y:S02]  /*d9d0*/  FMUL.FTZ R9, R2, R125 ;  /* 0x0000007d02097220 */ /* 0x000fe40000410000 */
[C---:B------:R-:W-:Y:S02]  /*d9e0*/  FMUL.FTZ R10, R0.reuse, R126 ;  /* 0x0000007e000a7220 */ /* 0x040fe40000410000 */
[----:B------:R-:W-:Y:S02]  /*d9f0*/  FMUL.FTZ R11, R0, R127 ;  /* 0x0000007f000b7220 */ /* 0x000fe40000410000 */
[C---:B------:R-:W-:Y:S01]  /*da00*/  FMUL.FTZ R12, R2.reuse, R120 ;  /* 0x00000078020c7220 */ /* 0x040fe20000410000 */
[----:B------:R-:W2:Y:S01]  /*da10*/  MUFU.EX2 R141, R141 ;  /* 0x0000008d008d7308 */ /* 0x000ea20000000800 */
[----:B------:R-:W-:Y:S02]  /*da20*/  FMUL.FTZ R13, R2, R121 ;  /* 0x00000079020d7220 */ /* 0x000fe40000410000 */
[C---:B------:R-:W-:Y:S01]  /*da30*/  FMUL.FTZ R14, R0.reuse, R122 ;  /* 0x0000007a000e7220 */ /* 0x040fe20000410000 */
[----:B-1----:R-:W-:Y:S01]  /*da40*/  F2FP.PACK_AB R64, R145, R146 ;  /* 0x000000929140723e */ /* 0x002fe200000000ff */
[----:B------:R-:W-:Y:S02]  /*da50*/  FMUL.FTZ R15, R0, R123 ;  /* 0x0000007b000f7220 */ /* 0x000fe40000410000 */
[----:B------:R-:W-:Y:S02]  /*da60*/  FMUL.FTZ R25, R2, R109 ;  /* 0x0000006d02197220 */ /* 0x000fe40000410000 */
[C---:B------:R-:W-:Y:S01]  /*da70*/  FMUL.FTZ R26, R0.reuse, R110 ;  /* 0x0000006e001a7220 */ /* 0x040fe20000410000 */
[----:B------:R-:W-:Y:S01]  /*da80*/  MUFU.EX2 R144, R144 ;  /* 0x0000009000907308 */ /* 0x000fe20000000800 */
[----:B------:R-:W-:Y:S02]  /*da90*/  FMUL.FTZ R27, R0, R111 ;  /* 0x0000006f001b7220 */ /* 0x000fe40000410000 */
[--C-:B------:R-:W-:Y:S02]  /*daa0*/  FFMA.FTZ R165, R24, c[0x0][0x23c], -R176.reuse ;  /* 0x00008f0018a57a23 */ /* 0x100fe400000108b0 */
[C---:B------:R-:W-:Y:S02]  /*dab0*/  FMUL.FTZ R24, R2.reuse, R108 ;  /* 0x0000006c02187220 */ /* 0x040fe40000410000 */
[C---:B------:R-:W-:Y:S02]  /*dac0*/  FMUL.FTZ R28, R2.reuse, R104 ;  /* 0x00000068021c7220 */ /* 0x040fe40000410000 */
[----:B------:R-:W-:Y:S01]  /*dad0*/  FMUL.FTZ R29, R2, R105 ;  /* 0x00000069021d7220 */ /* 0x000fe20000410000 */
[----:B------:R-:W1:Y:S01]  /*dae0*/  MUFU.EX2 R143, R143 ;  /* 0x0000008f008f7308 */ /* 0x000e620000000800 */
[C---:B------:R-:W-:Y:S02]  /*daf0*/  FMUL.FTZ R30, R0.reuse, R106 ;  /* 0x0000006a001e7220 */ /* 0x040fe40000410000 */
[----:B------:R-:W-:Y:S01]  /*db00*/  FMUL.FTZ R31, R0, R107 ;  /* 0x0000006b001f7220 */ /* 0x000fe20000410000 */
[----:B--2---:R-:W-:Y:S01]  /*db10*/  F2FP.PACK_AB R65, R141, R142 ;  /* 0x0000008e8d41723e */ /* 0x004fe200000000ff */
[C---:B------:R-:W-:Y:S02]  /*db20*/  FMUL.FTZ R40, R2.reuse, R92 ;  /* 0x0000005c02287220 */ /* 0x040fe40000410000 */
[----:B------:R-:W-:Y:S02]  /*db30*/  FMUL.FTZ R41, R2, R93 ;  /* 0x0000005d02297220 */ /* 0x000fe40000410000 */
[C---:B------:R-:W-:Y:S01]  /*db40*/  FMUL.FTZ R42, R0.reuse, R94 ;  /* 0x0000005e002a7220 */ /* 0x040fe20000410000 */
[----:B------:R-:W-:Y:S01]  /*db50*/  MUFU.EX2 R140, R140 ;  /* 0x0000008c008c7308 */ /* 0x000fe20000000800 */
[----:B------:R-:W-:Y:S02]  /*db60*/  FMUL.FTZ R43, R0, R95 ;  /* 0x0000005f002b7220 */ /* 0x000fe40000410000 */
        /* <DEDUP_REMOVED lines=9> */
[--C-:B------:R-:W-:Y:S02]  /*dc00*/  FFMA.FTZ R246, R246, c[0x0][0x23c], -R176.reuse ;  /* 0x00008f00f6f67a23 */ /* 0x100fe400000108b0 */
[----:B------:R-:W-:Y:S01]  /*dc10*/  FFMA.FTZ R247, R247, c[0x0][0x23c], -R176 ;  /* 0x00008f00f7f77a23 */ /* 0x000fe200000108b0 */
[----:B------:R-:W-:Y:S01]  /*dc20*/  MUFU.EX2 R154, R154 ;  /* 0x0000009a009a7308 */ /* 0x000fe20000000800 */
[--C-:B------:R-:W-:Y:S02]  /*dc30*/  FFMA.FTZ R244, R244, c[0x0][0x23c], -R170.reuse ;  /* 0x00008f00f4f47a23 */ /* 0x100fe400000108aa */
[----:B------:R-:W-:Y:S02]  /*dc40*/  FFMA.FTZ R241, R241, c[0x0][0x23c], -R170 ;  /* 0x00008f00f1f17a23 */ /* 0x000fe400000108aa */
[--C-:B------:R-:W-:Y:S02]  /*dc50*/  FFMA.FTZ R239, R239, c[0x0][0x23c], -R176.reuse ;  /* 0x00008f00efef7a23 */ /* 0x100fe400000108b0 */
[----:B------:R-:W-:Y:S02]  /*dc60*/  FFMA.FTZ R240, R240, c[0x0][0x23c], -R176 ;  /* 0x00008f00f0f07a23 */ /* 0x000fe400000108b0 */
[--C-:B------:R-:W-:Y:S01]  /*dc70*/  FFMA.FTZ R238, R238, c[0x0][0x23c], -R170.reuse ;  /* 0x00008f00eeee7a23 */ /* 0x100fe200000108aa */
[----:B------:R-:W-:Y:S01]  /*dc80*/  MUFU.EX2 R148, R148 ;  /* 0x0000009400947308 */ /* 0x000fe20000000800 */
[----:B------:R-:W-:Y:S02]  /*dc90*/  FFMA.FTZ R236, R236, c[0x0][0x23c], -R170 ;  /* 0x00008f00ecec7a23 */ /* 0x000fe400000108aa */
[--C-:B------:R-:W-:Y:S01]  /*dca0*/  FFMA.FTZ R231, R231, c[0x0][0x23c], -R250.reuse ;  /* 0x00008f00e7e77a23 */ /* 0x100fe200000108fa */
[----:B--2---:R-:W-:Y:S01]  /*dcb0*/  F2FP.PACK_AB R67, R139, R140 ;  /* 0x0000008c8b43723e */ /* 0x004fe200000000ff */
[--C-:B------:R-:W-:Y:S02]  /*dcc0*/  FFMA.FTZ R235, R235, c[0x0][0x23c], -R250.reuse ;  /* 0x00008f00ebeb7a23 */ /* 0x100fe400000108fa */
[--C-:B------:R-:W-:Y:S02]  /*dcd0*/  FFMA.FTZ R183, R183, c[0x0][0x23c], -R243.reuse ;  /* 0x00008f00b7b77a23 */ /* 0x100fe400000108f3 */
[--C-:B------:R-:W-:Y:S01]  /*dce0*/  FFMA.FTZ R182, R182, c[0x0][0x23c], -R243.reuse ;  /* 0x00008f00b6b67a23 */ /* 0x100fe200000108f3 */
[----:B------:R-:W-:Y:S01]  /*dcf0*/  MUFU.EX2 R147, R147 ;  /* 0x0000009300937308 */ /* 0x000fe20000000800 */
[C---:B------:R-:W-:Y:S04]  /*dd00*/  HMMA.16816.F32 R8, R64.reuse, R20, R8 ;  /* 0x000000144008723c */ /* 0x040fe80000001808 */
[--C-:B------:R-:W-:Y:S02]  /*dd10*/  FFMA.FTZ R245, R245, c[0x0][0x23c], -R250.reuse ;  /* 0x00008f00f5f57a23 */ /* 0x100fe400000108fa */
[----:B------:R-:W-:Y:S02]  /*dd20*/  FFMA.FTZ R250, R237, c[0x0][0x23c], -R250 ;  /* 0x00008f00edfa7a23 */ /* 0x000fe400000108fa */
        /* <DEDUP_REMOVED lines=13> */
[----:B------:R-:W-:Y:S01]  /*de00*/  FFMA.FTZ R164, R164, c[0x0][0x23c], -R170 ;  /* 0x00008f00a4a47a23 */ /* 0x000fe200000108aa */
[-C--:B------:R-:W-:Y:S03]  /*de10*/  HMMA.16816.F32 R20, R128, R36.reuse, R20 ;  /* 0x000000248014723c */ /* 0x080fe60000001814 */
[--C-:B------:R-:W-:Y:S01]  /*de20*/  FFMA.FTZ R163, R163, c[0x0][0x23c], -R176.reuse ;  /* 0x00008f00a3a37a23 */ /* 0x100fe200000108b0 */
[----:B------:R-:W-:Y:S01]  /*de30*/  MUFU.EX2 R162, R162 ;  /* 0x000000a200a27308 */ /* 0x000fe20000000800 */
[----:B------:R-:W-:Y:S02]  /*de40*/  FFMA.FTZ R176, R167, c[0x0][0x23c], -R176 ;  /* 0x00008f00a7b07a23 */ /* 0x000fe400000108b0 */
[--C-:B------:R-:W-:Y:S01]  /*de50*/  FFMA.FTZ R138, R138, c[0x0][0x23c], -R170.reuse ;  /* 0x00008f008a8a7a23 */ /* 0x100fe200000108aa */
[C---:B------:R-:W-:Y:S04]  /*de60*/  HMMA.16816.F32 R24, R64.reuse, R36, R24 ;  /* 0x000000244018723c */ /* 0x040fe80000001818 */
[----:B------:R-:W-:Y:S02]  /*de70*/  FFMA.FTZ R170, R137, c[0x0][0x23c], -R170 ;  /* 0x00008f0089aa7a23 */ /* 0x000fe400000108aa */
[----:B------:R-:W-:Y:S01]  /*de80*/  MUFU.EX2 R165, R165 ;  /* 0x000000a500a57308 */ /* 0x000fe20000000800 */
[C---:B------:R-:W-:Y:S01]  /*de90*/  FMUL.FTZ R36, R132.reuse, R96 ;  /* 0x0000006084247220 */ /* 0x040fe20000410000 */
[-C--:B------:R-:W-:Y:S04]  /*dea0*/  HMMA.16816.F32 R28, R64, R38.reuse, R28 ;  /* 0x00000026401c723c */ /* 0x080fe8000000181c */
[C---:B------:R-:W-:Y:S02]  /*deb0*/  FMUL.FTZ R37, R132.reuse, R97 ;  /* 0x0000006184257220 */ /* 0x040fe40000410000 */
[----:B------:R-:W-:Y:S02]  /*dec0*/  FFMA.FTZ R159, R132, R230, R159 ;  /* 0x000000e6849f7223 */ /* 0x000fe4000001009f */
[C---:B------:R-:W-:Y:S01]  /*ded0*/  HMMA.16816.F32 R32, R128.reuse, R38, R32 ;  /* 0x000000268020723c */ /* 0x040fe20000001820 */
[----:B------:R-:W1:Y:S03]  /*dee0*/  MUFU.EX2 R168, R168 ;  /* 0x000000a800a87308 */ /* 0x000e660000000800 */
[C---:B------:R-:W-:Y:S02]  /*def0*/  FFMA.FTZ R152, R3.reuse, R229, R152 ;  /* 0x000000e503987223 */ /* 0x040fe40000010098 */
[----:B------:R-:W-:Y:S01]  /*df00*/  FFMA.FTZ R146, R2, R228, R146 ;  /* 0x000000e402927223 */ /* 0x000fe20000010092 */
[----:B------:R-:W-:Y:S01]  /*df10*/  MOV R2, R134 ;  /* 0x0000008600027202 */ /* 0x000fe20000000f00 */
[C---:B------:R-:W-:Y:S03]  /*df20*/  FMUL.FTZ R38, R3.reuse, R98 ;  /* 0x0000006203267220 */ /* 0x040fe60000410000 */
[----:B------:R-:W-:Y:S01]  /*df30*/  MUFU.EX2 R171, R171 ;  /* 0x000000ab00ab7308 */ /* 0x000fe20000000800 */
[----:B------:R-:W-:Y:S02]  /*df40*/  FMUL.FTZ R39, R3, R99 ;  /* 0x0000006303277220 */ /* 0x000fe40000410000 */
[----:B------:R-:W2:Y:S01]  /*df50*/  LDSM.16.MT88.4 R96, [R188+0x6000] ;  /* 0x00600000bc60783b */ /* 0x000ea20000004200 */
[----:B------:R-:W-:Y:S01]  /*df60*/  FFMA.FTZ R142, R0, R227, R142 ;  /* 0x000000e3008e7223 */ /* 0x000fe2000001008e */
[----:B------:R-:W-:Y:S01]  /*df70*/  MOV R0, R133 ;  /* 0x0000008500007202 */ /* 0x000fe20000000f00 */
[----:B------:R-:W-:Y:S02]  /*df80*/  FADD.FTZ R159, R158, R159 ;  /* 0x0000009f9e9f7221 */ /* 0x000fe40000010000 */
[-C--:B------:R-:W-:Y:S02]  /*df90*/  HMMA.16816.F32 R36, R128, R52.reuse, R36 ;  /* 0x000000348024723c */ /* 0x080fe40000001824 */
[----:B------:R-:W3:Y:S01]  /*dfa0*/  MUFU.EX2 R173, R173 ;  /* 0x000000ad00ad7308 */ /* 0x000ee20000000800 */
[----:B------:R-:W-:Y:S02]  /*dfb0*/  FADD.FTZ R152, R151, R152 ;  /* 0x0000009897987221 */ /* 0x000fe40000010000 */
        /* <DEDUP_REMOVED lines=58> */
[--C-:B------:R-:W-:Y:S02]  /*e360*/  FFMA.FTZ R76, R124, c[0x0][0x23c], -R243.reuse ;  /* 0x00008f007c4c7a23 */ /* 0x100fe400000108f3 */
[----:B------:R-:W-:Y:S02]  /*e370*/  FFMA.FTZ R243, R179, c[0x0][0x23c], -R243 ;  /* 0x00008f00b3f37a23 */ /* 0x000fe400000108f3 */
[C---:B------:R-:W-:Y:S03]  /*e380*/  HMMA.16816.F32 R16, R68.reuse, R78, R16 ;  /* 0x0000004e4410723c */ /* 0x040fe60000001810 */
[----:B------:R1:W2:Y:S01]  /*e390*/  MUFU.EX2 R88, R76 ;  /* 0x0000004c00587308 */ /* 0x0002a20000000800 */
        /* <DEDUP_REMOVED lines=9> */
[----:B------:R-:W3:Y:S01]  /*e430*/  MUFU.EX2 R246, R246 ;  /* 0x000000f600f67308 */ /* 0x000ee20000000800 */
[-C--:B------:R-:W-:Y:S01]  /*e440*/  HMMA.16816.F32 R28, R72, R82.reuse, R28 ;  /* 0x00000052481c723c */ /* 0x080fe2000000181c */
[----:B-1----:R-:W1:Y:S03]  /*e450*/  LDSM.16.MT88.4 R76, [R188+0x6800] ;  /* 0x00680000bc4c783b */ /* 0x002e660000004200 */
[----:B--2---:R-:W-:Y:S01]  /*e460*/  MOV R237, R88 ;  /* 0x0000005800ed7202 */ /* 0x004fe20000000f00 */
[----:B------:R-:W-:Y:S02]  /*e470*/  FADD.FTZ R142, R178, R142 ;  /* 0x0000008eb28e7221 */ /* 0x000fe40000010000 */
[----:B------:R-:W-:Y:S01]  /*e480*/  FADD.FTZ R159, R180, R159 ;  /* 0x0000009fb49f7221 */ /* 0x000fe20000010000 */
[C---:B------:R-:W-:Y:S01]  /*e490*/  HMMA.16816.F32 R32, R68.reuse, R82, R32 ;  /* 0x000000524420723c */ /* 0x040fe20000001820 */
[----:B------:R-:W2:Y:S01]  /*e4a0*/  MUFU.EX2 R247, R247 ;  /* 0x000000f700f77308 */ /* 0x000ea20000000800 */
[----:B------:R-:W4:Y:S02]  /*e4b0*/  LDSM.16.MT88.4 R80, [R192+0x7000] ;  /* 0x00700000c050783b */ /* 0x000f240000004200 */
[----:B------:R-:W-:Y:S02]  /*e4c0*/  FADD.FTZ R152, R242, R152 ;  /* 0x00000098f2987221 */ /* 0x000fe40000010000 */
[----:B------:R-:W-:Y:S02]  /*e4d0*/  FADD.FTZ R159, R234, R159 ;  /* 0x0000009fea9f7221 */ /* 0x000fe40000010000 */
[-C--:B------:R-:W-:Y:S03]  /*e4e0*/  HMMA.16816.F32 R36, R68, R84.reuse, R36 ;  /* 0x000000544424723c */ /* 0x080fe60000001824 */
[----:B------:R-:W5:Y:S01]  /*e4f0*/  MUFU.EX2 R244, R244 ;  /* 0x000000f400f47308 */ /* 0x000f620000000800 */
[----:B------:R-:W-:Y:S02]  /*e500*/  FADD.FTZ R152, R248, R152 ;  /* 0x00000098f8987221 */ /* 0x000fe40000010000 */
[----:B------:R-:W-:Y:S02]  /*e510*/  FADD.FTZ R159, R249, R159 ;  /* 0x0000009ff99f7221 */ /* 0x000fe40000010000 */
[C---:B------:R-:W-:Y:S04]  /*e520*/  HMMA.16816.F32 R40, R72.reuse, R84, R40 ;  /* 0x000000544828723c */ /* 0x040fe80000001828 */
[----:B---3--:R-:W-:Y:S01]  /*e530*/  FADD.FTZ R146, R246, R146 ;  /* 0x00000092f6927221 */ /* 0x008fe20000010000 */
[----:B------:R-:W3:Y:S01]  /*e540*/  MUFU.EX2 R241, R241 ;  /* 0x000000f100f17308 */ /* 0x000ee20000000800 */
[----:B------:R-:W-:Y:S02]  /*e550*/  FADD.FTZ R152, R252, R152 ;  /* 0x00000098fc987221 */ /* 0x000fe40000010000 */
[-C--:B------:R-:W-:Y:S04]  /*e560*/  HMMA.16816.F32 R44, R72, R86.reuse, R44 ;  /* 0x00000056482c723c */ /* 0x080fe8000000182c */
[----:B--2---:R-:W-:Y:S02]  /*e570*/  FADD.FTZ R146, R247, R146 ;  /* 0x00000092f7927221 */ /* 0x004fe40000010000 */
[----:B------:R-:W-:Y:S01]  /*e580*/  FADD.FTZ R159, R251, R159 ;  /* 0x0000009ffb9f7221 */ /* 0x000fe20000010000 */
[----:B------:R-:W2:Y:S01]  /*e590*/  MUFU.EX2 R239, R239 ;  /* 0x000000ef00ef7308 */ /* 0x000ea20000000800 */
[C---:B------:R-:W-:Y:S01]  /*e5a0*/  HMMA.16816.F32 R48, R68.reuse, R86, R48 ;  /* 0x000000564430723c */ /* 0x040fe20000001830 */
[----:B------:R-:W4:Y:S03]  /*e5b0*/  LDSM.16.MT88.4 R84, [R190+0x7000] ;  /* 0x00700000be54783b */ /* 0x000f260000004200 */
[----:B-----5:R-:W-:Y:S02]  /*e5c0*/  FADD.FTZ R142, R244, R142 ;  /* 0x0000008ef48e7221 */ /* 0x020fe40000010000 */
[----:B------:R-:W-:Y:S02]  /*e5d0*/  FADD.FTZ R152, R237, R152 ;  /* 0x00000098ed987221 */ /* 0x000fe40000010000 */
[-C--:B-1----:R-:W-:Y:S01]  /*e5e0*/  HMMA.16816.F32 R52, R68, R76.reuse, R52 ;  /* 0x0000004c4434723c */ /* 0x082fe20000001834 */
[----:B------:R-:W1:Y:S03]  /*e5f0*/  MUFU.EX2 R240, R240 ;  /* 0x000000f000f07308 */ /* 0x000e660000000800 */
[----:B---3--:R-:W-:Y:S04]  /*e600*/  FADD.FTZ R142, R241, R142 ;  /* 0x0000008ef18e7221 */ /* 0x008fe80000010000 */
[C---:B------:R-:W-:Y:S03]  /*e610*/  HMMA.16816.F32 R56, R72.reuse, R76, R56 ;  /* 0x0000004c4838723c */ /* 0x040fe60000001838 */
[----:B------:R-:W3:Y:S01]  /*e620*/  MUFU.EX2 R238, R238 ;  /* 0x000000ee00ee7308 */ /* 0x000ee20000000800 */
[----:B--2---:R-:W-:Y:S04]  /*e630*/  FADD.FTZ R146, R239, R146 ;  /* 0x00000092ef927221 */ /* 0x004fe80000010000 */
[-C--:B------:R-:W-:Y:S05]  /*e640*/  HMMA.16816.F32 R60, R72, R78.reuse, R60 ;  /* 0x0000004e483c723c */ /* 0x080fea000000183c */
[----:B------:R-:W2:Y:S02]  /*e650*/  MUFU.EX2 R236, R236 ;  /* 0x000000ec00ec7308 */ /* 0x000ea40000000800 */
[----:B------:R-:W-:Y:S01]  /*e660*/  F2FP.PACK_AB R72, R247, R246 ;  /* 0x000000f6f748723e */ /* 0x000fe200000000ff */
[----:B------:R-:W-:Y:S01]  /*e670*/  HMMA.16816.F32 R64, R68, R78, R64 ;  /* 0x0000004e4440723c */ /* 0x000fe20000001840 */
[----:B------:R-:W5:Y:S03]  /*e680*/  LDSM.16.MT88.4 R76, [R189+0x7000] ;  /* 0x00700000bd4c783b */ /* 0x000f660000004200 */
[----:B------:R-:W-:Y:S01]  /*e690*/  F2FP.PACK_AB R73, R241, R244 ;  /* 0x000000f4f149723e */ /* 0x000fe200000000ff */
[C---:B-1----:R-:W-:Y:S01]  /*e6a0*/  FADD.FTZ R146, R240.reuse, R146 ;  /* 0x00000092f0927221 */ /* 0x042fe20000010000 */
[----:B------:R-:W-:Y:S01]  /*e6b0*/  F2FP.PACK_AB R74, R240, R239 ;  /* 0x000000eff04a723e */ /* 0x000fe200000000ff */
[----:B------:R-:W1:Y:S01]  /*e6c0*/  MUFU.EX2 R231, R231 ;  /* 0x000000e700e77308 */ /* 0x000e620000000800 */
[----:B------:R-:W-:Y:S04]  /*e6d0*/  F2FP.PACK_AB R68, R234, R180 ;  /* 0x000000b4ea44723e */ /* 0x000fe800000000ff */
[----:B------:R-:W-:Y:S01]  /*e6e0*/  F2FP.PACK_AB R69, R248, R242 ;  /* 0x000000f2f845723e */ /* 0x000fe200000000ff */
[----:B---3--:R-:W-:Y:S01]  /*e6f0*/  FADD.FTZ R142, R238, R142 ;  /* 0x0000008eee8e7221 */ /* 0x008fe20000010000 */
[----:B------:R-:W-:Y:S02]  /*e700*/  F2FP.PACK_AB R70, R251, R249 ;  /* 0x000000f9fb46723e */ /* 0x000fe400000000ff */
[----:B------:R-:W-:Y:S01]  /*e710*/  F2FP.PACK_AB R71, R88, R252 ;  /* 0x000000fc5847723e */ /* 0x000fe200000000ff */
[----:B------:R-:W3:Y:S01]  /*e720*/  MUFU.EX2 R235, R235 ;  /* 0x000000eb00eb7308 */ /* 0x000ee20000000800 */
[C---:B--2---:R-:W-:Y:S01]  /*e730*/  F2FP.PACK_AB R75, R236.reuse, R238 ;  /* 0x000000eeec4b723e */ /* 0x044fe200000000ff */
[----:B------:R-:W-:Y:S04]  /*e740*/  FADD.FTZ R142, R236, R142 ;  /* 0x0000008eec8e7221 */ /* 0x000fe80000010000 */
[-C--:B----4-:R-:W-:Y:S04]  /*e750*/  HMMA.16816.F32 R4, R68, R80.reuse, R4 ;  /* 0x000000504404723c */ /* 0x090fe80000001804 */
[----:B------:R-:W2:Y:S04]  /*e760*/  MUFU.EX2 R183, R183 ;  /* 0x000000b700b77308 */ /* 0x000ea80000000800 */
[C---:B------:R-:W-:Y:S04]  /*e770*/  HMMA.16816.F32 R8, R72.reuse, R80, R8 ;  /* 0x000000504808723c */ /* 0x040fe80000001808 */
[----:B-1----:R-:W-:Y:S02]  /*e780*/  FADD.FTZ R159, R231, R159 ;  /* 0x0000009fe79f7221 */ /* 0x002fe40000010000 */
[----:B------:R-:W1:Y:S02]  /*e790*/  MUFU.EX2 R182, R182 ;  /* 0x000000b600b67308 */ /* 0x000e640000000800 */
[-C--:B------:R-:W-:Y:S04]  /*e7a0*/  HMMA.16816.F32 R12, R72, R82.reuse, R12 ;  /* 0x00000052480c723c */ /* 0x080fe8000000180c */
[----:B---3--:R-:W-:Y:S04]  /*e7b0*/  FADD.FTZ R159, R235, R159 ;  /* 0x0000009feb9f7221 */ /* 0x008fe80000010000 */
[C---:B------:R-:W-:Y:S01]  /*e7c0*/  HMMA.16816.F32 R16, R68.reuse, R82, R16 ;  /* 0x000000524410723c */ /* 0x040fe20000001810 */
[----:B------:R-:W3:Y:S01]  /*e7d0*/  LDSM.16.MT88.4 R80, [R188+0x7000] ;  /* 0x00700000bc50783b */ /* 0x000ee20000004200 */
[----:B------:R-:W4:Y:S02]  /*e7e0*/  MUFU.EX2 R245, R245 ;  /* 0x000000f500f57308 */ /* 0x000f240000000800 */
[----:B--2---:R-:W-:Y:S04]  /*e7f0*/  FADD.FTZ R152, R183, R152 ;  /* 0x00000098b7987221 */ /* 0x004fe80000010000 */
[-C--:B------:R-:W-:Y:S04]  /*e800*/  HMMA.16816.F32 R20, R68, R84.reuse, R20 ;  /* 0x000000544414723c */ /* 0x080fe80000001814 */
[----:B------:R-:W2:Y:S01]  /*e810*/  MUFU.EX2 R250, R250 ;  /* 0x000000fa00fa7308 */ /* 0x000ea20000000800 */
[----:B-1----:R-:W-:Y:S03]  /*e820*/  FADD.FTZ R152, R182, R152 ;  /* 0x00000098b6987221 */ /* 0x002fe60000010000 */
[C---:B------:R-:W-:Y:S06]  /*e830*/  HMMA.16816.F32 R24, R72.reuse, R84, R24 ;  /* 0x000000544818723c */ /* 0x040fec0000001818 */
[----:B------:R-:W1:Y:S02]  /*e840*/  MUFU.EX2 R181, R181 ;  /* 0x000000b500b57308 */ /* 0x000e640000000800 */
[-C--:B------:R-:W-:Y:S04]  /*e850*/  HMMA.16816.F32 R28, R72, R86.reuse, R28 ;  /* 0x00000056481c723c */ /* 0x080fe8000000181c */
[----:B----4-:R-:W-:Y:S04]  /*e860*/  FADD.FTZ R159, R245, R159 ;  /* 0x0000009ff59f7221 */ /* 0x010fe80000010000 */
[C---:B------:R-:W-:Y:S01]  /*e870*/  HMMA.16816.F32 R32, R68.reuse, R86, R32 ;  /* 0x000000564420723c */ /* 0x040fe20000001820 */
[----:B------:R-:W4:Y:S01]  /*e880*/  LDSM.16.MT88.4 R84, [R189+0x7800] ;  /* 0x00780000bd54783b */ /* 0x000f220000004200 */
[----:B------:R-:W3:Y:S02]  /*e890*/  MUFU.EX2 R243, R243 ;  /* 0x000000f300f37308 */ /* 0x000ee40000000800 */
[----:B--2---:R-:W-:Y:S04]  /*e8a0*/  FADD.FTZ R230, R250, R159 ;  /* 0x0000009ffae67221 */ /* 0x004fe80000010000 */
[-C--:B-----5:R-:W-:Y:S04]  /*e8b0*/  HMMA.16816.F32 R36, R68, R76.reuse, R36 ;  /* 0x0000004c4424723c */ /* 0x0a0fe80000001824 */
[----:B------:R-:W2:Y:S01]  /*e8c0*/  MUFU.EX2 R172, R172 ;  /* 0x000000ac00ac7308 */ /* 0x000ea20000000800 */
[----:B-1----:R-:W-:Y:S03]  /*e8d0*/  FADD.FTZ R152, R181, R152 ;  /* 0x00000098b5987221 */ /* 0x002fe60000010000 */
[C---:B------:R-:W-:Y:S06]  /*e8e0*/  HMMA.16816.F32 R40, R72.reuse, R76, R40 ;  /* 0x0000004c4828723c */ /* 0x040fec0000001828 */
[----:B------:R-:W1:Y:S02]  /*e8f0*/  MUFU.EX2 R169, R169 ;  /* 0x000000a900a97308 */ /* 0x000e640000000800 */
[-C--:B------:R-:W-:Y:S04]  /*e900*/  HMMA.16816.F32 R44, R72, R78.reuse, R44 ;  /* 0x0000004e482c723c */ /* 0x080fe8000000182c */
[----:B---3--:R-:W-:Y:S04]  /*e910*/  FADD.FTZ R229, R243, R152 ;  /* 0x00000098f3e57221 */ /* 0x008fe80000010000 */
[C---:B------:R-:W-:Y:S01]  /*e920*/  HMMA.16816.F32 R48, R68.reuse, R78, R48 ;  /* 0x0000004e4430723c */ /* 0x040fe20000001830 */
[----:B------:R-:W3:Y:S03]  /*e930*/  MUFU.EX2 R166, R166 ;  /* 0x000000a600a67308 */ /* 0x000ee60000000800 */
[----:B--2---:R-:W-:Y:S04]  /*e940*/  FADD.FTZ R146, R172, R146 ;  /* 0x00000092ac927221 */ /* 0x004fe80000010000 */
[-C--:B------:R-:W-:Y:S03]  /*e950*/  HMMA.16816.F32 R52, R68, R80.reuse, R52 ;  /* 0x000000504434723c */ /* 0x080fe60000001834 */
[----:B------:R-:W2:Y:S01]  /*e960*/  MUFU.EX2 R164, R164 ;  /* 0x000000a400a47308 */ /* 0x000ea20000000800 */
[C---:B-1----:R-:W-:Y:S04]  /*e970*/  FADD.FTZ R146, R169.reuse, R146 ;  /* 0x00000092a9927221 */ /* 0x042fe80000010000 */
[C---:B------:R-:W-:Y:S05]  /*e980*/  HMMA.16816.F32 R56, R72.reuse, R80, R56 ;  /* 0x000000504838723c */ /* 0x040fea0000001838 */
[----:B------:R-:W1:Y:S03]  /*e990*/  MUFU.EX2 R163, R163 ;  /* 0x000000a300a37308 */ /* 0x000e660000000800 */
[-C--:B------:R-:W-:Y:S04]  /*e9a0*/  HMMA.16816.F32 R60, R72, R82.reuse, R60 ;  /* 0x00000052483c723c */ /* 0x080fe8000000183c */
[----:B---3--:R-:W-:Y:S03]  /*e9b0*/  FADD.FTZ R142, R166, R142 ;  /* 0x0000008ea68e7221 */ /* 0x008fe60000010000 */
[----:B------:R-:W3:Y:S01]  /*e9c0*/  MUFU.EX2 R176, R176 ;  /* 0x000000b000b07308 */ /* 0x000ee20000000800 */
[----:B------:R-:W-:Y:S04]  /*e9d0*/  HMMA.16816.F32 R64, R68, R82, R64 ;  /* 0x000000524440723c */ /* 0x000fe80000001840 */
[----:B------:R-:W-:Y:S01]  /*e9e0*/  F2FP.PACK_AB R72, R169, R172 ;  /* 0x000000aca948723e */ /* 0x000fe200000000ff */
[C---:B--2---:R-:W-:Y:S01]  /*e9f0*/  FADD.FTZ R142, R164.reuse, R142 ;  /* 0x0000008ea48e7221 */ /* 0x044fe20000010000 */
[----:B------:R-:W-:Y:S02]  /*ea00*/  F2FP.PACK_AB R73, R164, R166 ;  /* 0x000000a6a449723e */ /* 0x000fe400000000ff */
[----:B------:R-:W-:Y:S01]  /*ea10*/  F2FP.PACK_AB R68, R235, R231 ;  /* 0x000000e7eb44723e */ /* 0x000fe200000000ff */
[----:B------:R-:W2:Y:S03]  /*ea20*/  MUFU.EX2 R138, R138 ;  /* 0x0000008a008a7308 */ /* 0x000ea60000000800 */
[----:B------:R-:W-:Y:S01]  /*ea30*/  F2FP.PACK_AB R69, R182, R183 ;  /* 0x000000b7b645723e */ /* 0x000fe200000000ff */
[----:B-1----:R-:W-:Y:S01]  /*ea40*/  FADD.FTZ R146, R163, R146 ;  /* 0x00000092a3927221 */ /* 0x002fe20000010000 */
[----:B------:R-:W-:Y:S02]  /*ea50*/  F2FP.PACK_AB R70, R250, R245 ;  /* 0x000000f5fa46723e */ /* 0x000fe400000000ff */
[----:B------:R-:W-:Y:S03]  /*ea60*/  F2FP.PACK_AB R71, R243, R181 ;  /* 0x000000b5f347723e */ /* 0x000fe600000000ff */
[----:B------:R-:W1:Y:S04]  /*ea70*/  MUFU.EX2 R170, R170 ;  /* 0x000000aa00aa7308 */ /* 0x000e680000000800 */
[-C--:B------:R-:W-:Y:S01]  /*ea80*/  HMMA.16816.F32 R128, R68, R116.reuse, R4 ;  /* 0x000000744480723c */ /* 0x080fe20000001804 */
[----:B------:R-:W5:Y:S02]  /*ea90*/  LDSM.16.MT88.4 R4, [R188+0x7800] ;  /* 0x00780000bc04783b */ /* 0x000f640000004200 */
[C---:B---3--:R-:W-:Y:S01]  /*eaa0*/  F2FP.PACK_AB R74, R176.reuse, R163 ;  /* 0x000000a3b04a723e */ /* 0x048fe200000000ff */
[----:B------:R-:W-:Y:S02]  /*eab0*/  FADD.FTZ R228, R176, R146 ;  /* 0x00000092b0e47221 */ /* 0x000fe40000010000 */
[----:B--2---:R-:W-:Y:S01]  /*eac0*/  FADD.FTZ R142, R138, R142 ;  /* 0x0000008e8a8e7221 */ /* 0x004fe20000010000 */
[C---:B-1----:R-:W-:Y:S05]  /*ead0*/  F2FP.PACK_AB R75, R170.reuse, R138 ;  /* 0x0000008aaa4b723e */ /* 0x042fea00000000ff */
        /* <DEDUP_REMOVED lines=12> */
[-C--:B-----5:R-:W-:Y:S08]  /*eba0*/  HMMA.16816.F32 R80, R68, R4.reuse, R52 ;  /* 0x000000044450723c */ /* 0x0a0ff00000001834 */
[C---:B------:R-:W-:Y:S08]  /*ebb0*/  HMMA.16816.F32 R76, R72.reuse, R4, R56 ;  /* 0x00000004484c723c */ /* 0x040ff00000001838 */
[-C--:B------:R-:W-:Y:S08]  /*ebc0*/  HMMA.16816.F32 R72, R72, R6.reuse, R60 ;  /* 0x000000064848723c */ /* 0x080ff0000000183c */
[----:B------:R-:W-:Y:S01]  /*ebd0*/  HMMA.16816.F32 R68, R68, R6, R64 ;  /* 0x000000064444723c */ /* 0x000fe20000001840 */
[----:B------:R-:W-:-:S07]  /*ebe0*/  @P0 BRA `(.L_x_669) ;  /* 0xffffd2d000000947 */ /* 0x000fce000383ffff */
.L_x_668:
[----:B------:R-:W1:Y:S01]  /*ebf0*/  SHFL.BFLY PT, R3, R229, 0x2, 0x1f ;  /* 0x0c401f00e5037f89 */ /* 0x000e6200000e0000 */
[----:B------:R-:W-:Y:S01]  /*ec00*/  MOV R9, 0x3f800000 ;  /* 0x3f80000000097802 */ /* 0x000fe20000000f00 */
[----:B------:R-:W-:Y:S01]  /*ec10*/  CS2R R50, SRZ ;  /* 0x0000000000327805 */ /* 0x000fe2000001ff00 */
[C---:B------:R-:W-:Y:S01]  /*ec20*/  ISETP.NE.AND P0, PT, R202.reuse, -0x1, PT ;  /* 0xffffffffca00780c */ /* 0x040fe20003f05270 */
[----:B------:R-:W2:Y:S01]  /*ec30*/  SHFL.BFLY PT, R4, R228, 0x2, 0x1f ;  /* 0x0c401f00e4047f89 */ /* 0x000ea200000e0000 */
[----:B------:R-:W-:Y:S01]  /*ec40*/  MOV R8, 0x3f800000 ;  /* 0x3f80000000087802 */ /* 0x000fe20000000f00 */
[----:B------:R-:W-:Y:S02]  /*ec50*/  BSSY B0, `(.L_x_672) ;  /* 0x0000123000007945 */ /* 0x000fe40003800000 */
[----:B------:R-:W3:Y:S04]  /*ec60*/  SHFL.BFLY PT, R2, R227, 0x2, 0x1f ;  /* 0x0c401f00e3027f89 */ /* 0x000ee800000e0000 */
[----:B------:R-:W4:Y:S04]  /*ec70*/  SHFL.BFLY PT, R0, R230, 0x2, 0x1f ;  /* 0x0c401f00e6007f89 */ /* 0x000f2800000e0000 */
[----:B------:R-:W-:-:S04]  /*ec80*/  @P0 IMAD.WIDE.U32 R10, R202, c[0x0][0x1e8], RZ ;  /* 0x00007a00ca0a0a25 */ /* 0x000fc800078e00ff */
[----:B------:R-:W-:Y:S01]  /*ec90*/  @P0 IMAD R6, R202, c[0x0][0x1ec], R11 ;  /* 0x00007b00ca060a24 */ /* 0x000fe200078e020b */
[----:B------:R-:W-:Y:S01]  /*eca0*/  @P0 MOV R7, R10 ;  /* 0x0000000a00070202 */ /* 0x000fe20000000f00 */
[----:B------:R-:W-:Y:S01]  /*ecb0*/  IMAD.MOV.U32 R11, RZ, RZ, 0x3f800000 ;  /* 0x3f800000ff0b7424 */ /* 0x000fe200078e00ff */
[----:B------:R-:W-:Y:S01]  /*ecc0*/  MOV R10, 0x3f800000 ;  /* 0x3f800000000a7802 */ /* 0x000fe20000000f00 */
[----:B-1----:R-:W-:Y:S02]  /*ecd0*/  FADD.FTZ R229, R3, R229 ;  /* 0x000000e503e57221 */ /* 0x002fe40000010000 */
[----:B--2---:R-:W-:-:S03]  /*ece0*/  FADD.FTZ R4, R4, R228 ;  /* 0x000000e404047221 */ /* 0x004fc60000010000 */
[----:B------:R-:W1:Y:S01]  /*ecf0*/  SHFL.BFLY PT, R5, R229, 0x1, 0x1f ;  /* 0x0c201f00e5057f89 */ /* 0x000e6200000e0000 */
[----:B---3--:R-:W-:-:S03]  /*ed00*/  FADD.FTZ R227, R2, R227 ;  /* 0x000000e302e37221 */ /* 0x008fc60000010000 */
[----:B------:R-:W2:Y:S01]  /*ed10*/  SHFL.BFLY PT, R2, R4, 0x1, 0x1f ;  /* 0x0c201f0004027f89 */ /* 0x000ea200000e0000 */
[----:B----4-:R-:W-:-:S03]  /*ed20*/  FADD.FTZ R230, R0, R230 ;  /* 0x000000e600e67221 */ /* 0x010fc60000010000 */
[----:B------:R-:W3:Y:S04]  /*ed30*/  SHFL.BFLY PT, R3, R227, 0x1, 0x1f ;  /* 0x0c201f00e3037f89 */ /* 0x000ee800000e0000 */
[----:B------:R-:W4:Y:S01]  /*ed40*/  SHFL.BFLY PT, R0, R230, 0x1, 0x1f ;  /* 0x0c201f00e6007f89 */ /* 0x000f2200000e0000 */
[----:B-1----:R-:W-:-:S05]  /*ed50*/  FADD.FTZ R5, R229, R5 ;  /* 0x00000005e5057221 */ /* 0x002fca0000010000 */
[----:B------:R-:W-:Y:S01]  /*ed60*/  FSETP.NE.FTZ.AND P5, PT, R5, RZ, PT ;  /* 0x000000ff0500720b */ /* 0x000fe20003fb5000 */
[----:B--2---:R-:W-:Y:S02]  /*ed70*/  FADD.FTZ R4, R4, R2 ;  /* 0x0000000204047221 */ /* 0x004fe40000010000 */
[----:B------:R-:W1:Y:S01]  /*ed80*/  S2R R2, SR_TID.X ;  /* 0x0000000000027919 */ /* 0x000e620000002100 */
[----:B---3--:R-:W-:Y:S02]  /*ed90*/  FADD.FTZ R3, R227, R3 ;  /* 0x00000003e3037221 */ /* 0x008fe40000010000 */
[----:B------:R-:W-:Y:S01]  /*eda0*/  FSETP.NE.FTZ.AND P4, PT, R4, RZ, PT ;  /* 0x000000ff0400720b */ /* 0x000fe20003f95000 */
[----:B----4-:R-:W-:Y:S02]  /*edb0*/  FADD.FTZ R0, R230, R0 ;  /* 0x00000000e6007221 */ /* 0x010fe40000010000 */
[----:B------:R-:W-:-:S04]  /*edc0*/  FSETP.NE.FTZ.AND P3, PT, R3, RZ, PT ;  /* 0x000000ff0300720b */ /* 0x000fc80003f75000 */
[----:B------:R-:W2:Y:S01]  /*edd0*/  @P5 MUFU.RCP R9, R5 ;  /* 0x0000000500095308 */ /* 0x000ea20000001000 */
[----:B------:R-:W-:-:S07]  /*ede0*/  FSETP.NE.FTZ.AND P6, PT, R0, RZ, PT ;  /* 0x000000ff0000720b */ /* 0x000fce0003fd5000 */
[----:B------:R-:W-:Y:S01]  /*edf0*/  @P4 MUFU.RCP R10, R4 ;  /* 0x00000004000a4308 */ /* 0x000fe20000001000 */
[----:B--2---:R-:W-:-:S07]  /*ee00*/  FMUL.FTZ R130, R9, R130 ;  /* 0x0000008209827220 */ /* 0x004fce0000410000 */
[----:B------:R-:W2:Y:S01]  /*ee10*/  @P3 MUFU.RCP R11, R3 ;  /* 0x00000003000b3308 */ /* 0x000ea20000001000 */
[C---:B------:R-:W-:Y:S02]  /*ee20*/  FMUL.FTZ R131, R9.reuse, R131 ;  /* 0x0000008309837220 */ /* 0x040fe40000410000 */
[C---:B------:R-:W-:Y:S02]  /*ee30*/  FMUL.FTZ R118, R9.reuse, R118 ;  /* 0x0000007609767220 */ /* 0x040fe40000410000 */
[----:B------:R-:W-:Y:S01]  /*ee40*/  FMUL.FTZ R119, R9, R119 ;  /* 0x0000007709777220 */ /* 0x000fe20000410000 */
[----:B------:R-:W-:Y:S01]  /*ee50*/  F2FP.PACK_AB R130, R131, R130 ;  /* 0x000000828382723e */ /* 0x000fe200000000ff */
[C---:B------:R-:W-:Y:S01]  /*ee60*/  FMUL.FTZ R114, R9.reuse, R114 ;  /* 0x0000007209727220 */ /* 0x040fe20000410000 */
[----:B------:R-:W3:Y:S01]  /*ee70*/  @P6 MUFU.RCP R8, R0 ;  /* 0x0000000000086308 */ /* 0x000ee20000001000 */
[----:B------:R-:W-:Y:S01]  /*ee80*/  FMUL.FTZ R115, R9, R115 ;  /* 0x0000007309737220 */ /* 0x000fe20000410000 */
[----:B------:R-:W-:Y:S01]  /*ee90*/  F2FP.PACK_AB R118, R119, R118 ;  /* 0x000000767776723e */ /* 0x000fe200000000ff */
[----:B------:R-:W-:-:S02]  /*eea0*/  FMUL.FTZ R102, R9, R102 ;  /* 0x0000006609667220 */ /* 0x000fc40000410000 */
[----:B------:R-:W-:Y:S01]  /*eeb0*/  FMUL.FTZ R103, R9, R103 ;  /* 0x0000006709677220 */ /* 0x000fe20000410000 */
[----:B------:R-:W-:Y:S01]  /*eec0*/  F2FP.PACK_AB R114, R115, R114 ;  /* 0x000000727372723e */ /* 0x000fe200000000ff */
[C---:B------:R-:W-:Y:S01]  /*eed0*/  FMUL.FTZ R98, R9.reuse, R98 ;  /* 0x0000006209627220 */ /* 0x040fe20000410000 */
[----:B------:R4:W5:Y:S01]  /*eee0*/  @P6 MUFU.LG2 R45, R0 ;  /* 0x00000000002d6308 */ /* 0x0009620000000c00 */
[----:B------:R-:W-:Y:S01]  /*eef0*/  FMUL.FTZ R99, R9, R99 ;  /* 0x0000006309637220 */ /* 0x000fe20000410000 */
[----:B------:R-:W-:Y:S01]  /*ef00*/  F2FP.PACK_AB R102, R103, R102 ;  /* 0x000000666766723e */ /* 0x000fe200000000ff */
[C---:B------:R-:W-:Y:S02]  /*ef10*/  FMUL.FTZ R86, R9.reuse, R86 ;  /* 0x0000005609567220 */ /* 0x040fe40000410000 */
[----:B------:R-:W-:Y:S01]  /*ef20*/  FMUL.FTZ R87, R9, R87 ;  /* 0x0000005709577220 */ /* 0x000fe20000410000 */
[----:B------:R-:W-:Y:S01]  /*ef30*/  F2FP.PACK_AB R98, R99, R98 ;  /* 0x000000626362723e */ /* 0x000fe200000000ff */
[C---:B------:R-:W-:Y:S01]  /*ef40*/  FMUL.FTZ R82, R9.reuse, R82 ;  /* 0x0000005209527220 */ /* 0x040fe20000410000 */
[----:B------:R-:W-:Y:S01]  /*ef50*/  @P3 MUFU.LG2 R3, R3 ;  /* 0x0000000300033308 */ /* 0x000fe20000000c00 */
[----:B------:R-:W-:Y:S01]  /*ef60*/  FMUL.FTZ R83, R9, R83 ;  /* 0x0000005309537220 */ /* 0x000fe20000410000 */
[----:B------:R-:W-:Y:S01]  /*ef70*/  F2FP.PACK_AB R86, R87, R86 ;  /* 0x000000565756723e */ /* 0x000fe200000000ff */
[----:B------:R-:W-:-:S02]  /*ef80*/  FMUL.FTZ R70, R9, R70 ;  /* 0x0000004609467220 */ /* 0x000fc40000410000 */
[----:B------:R-:W-:Y:S01]  /*ef90*/  FMUL.FTZ R71, R9, R71 ;  /* 0x0000004709477220 */ /* 0x000fe20000410000 */
[----:B-1----:R-:W-:Y:S01]  /*efa0*/  SHF.R.S32.HI R9, RZ, 0x1f, R2 ;  /* 0x0000001fff097819 */ /* 0x002fe20000011402 */
[----:B--2---:R-:W-:Y:S01]  /*efb0*/  FMUL.FTZ R127, R11, R127 ;  /* 0x0000007f0b7f7220 */ /* 0x004fe20000410000 */
[----:B------:R-:W-:Y:S01]  /*efc0*/  F2FP.PACK_AB R82, R83, R82 ;  /* 0x000000525352723e */ /* 0x000fe200000000ff */
[----:B------:R-:W-:Y:S01]  /*efd0*/  FMUL.FTZ R126, R11, R126 ;  /* 0x0000007e0b7e7220 */ /* 0x000fe20000410000 */
[----:B------:R-:W-:Y:S01]  /*efe0*/  LEA.HI R12, R9, R2, RZ, 0x2 ;  /* 0x00000002090c7211 */ /* 0x000fe200078f10ff */
[----:B------:R-:W-:Y:S01]  /*eff0*/  FMUL.FTZ R123, R11, R123 ;  /* 0x0000007b0b7b7220 */ /* 0x000fe20000410000 */
[----:B------:R-:W-:Y:S01]  /*f000*/  F2FP.PACK_AB R70, R71, R70 ;  /* 0x000000464746723e */ /* 0x000fe200000000ff */
[C---:B------:R-:W-:Y:S01]  /*f010*/  FMUL.FTZ R122, R11.reuse, R122 ;  /* 0x0000007a0b7a7220 */ /* 0x040fe20000410000 */
[--C-:B------:R-:W-:Y:S01]  /*f020*/  SHF.R.S32.HI R14, RZ, 0x2, R12.reuse ;  /* 0x00000002ff0e7819 */ /* 0x100fe2000001140c */
[C---:B------:R-:W-:Y:S01]  /*f030*/  FMUL.FTZ R111, R11.reuse, R111 ;  /* 0x0000006f0b6f7220 */ /* 0x040fe20000410000 */
[----:B------:R-:W-:Y:S01]  /*f040*/  SHF.R.S32.HI R13, RZ, 0x1f, R12 ;  /* 0x0000001fff0d7819 */ /* 0x000fe2000001140c */
[C---:B------:R-:W-:Y:S01]  /*f050*/  FMUL.FTZ R110, R11.reuse, R110 ;  /* 0x0000006e0b6e7220 */ /* 0x040fe20000410000 */
[----:B------:R-:W-:Y:S01]  /*f060*/  LOP3.LUT R12, R12, 0x3ffffffc, RZ, 0xc0, !PT ;  /* 0x3ffffffc0c0c7812 */ /* 0x000fe200078ec0ff */
[----:B------:R-:W-:Y:S01]  /*f070*/  FMUL.FTZ R107, R11, R107 ;  /* 0x0000006b0b6b7220 */ /* 0x000fe20000410000 */
[----:B------:R-:W-:Y:S01]  /*f080*/  LEA.HI R13, R13, R14, RZ, 0x3 ;  /* 0x0000000e0d0d7211 */ /* 0x000fe200078f18ff */
[C---:B------:R-:W-:Y:S01]  /*f090*/  FMUL.FTZ R106, R11.reuse, R106 ;  /* 0x0000006a0b6a7220 */ /* 0x040fe20000410000 */
[----:B------:R-:W-:Y:S01]  /*f0a0*/  IADD3 R12, -R12, R2, RZ ;  /* 0x000000020c0c7210 */ /* 0x000fe20007ffe1ff */
[----:B------:R-:W-:Y:S01]  /*f0b0*/  FMUL.FTZ R95, R11, R95 ;  /* 0x0000005f0b5f7220 */ /* 0x000fe20000410000 */
[----:B------:R-:W-:Y:S01]  /*f0c0*/  LOP3.LUT R13, R13, 0xfffffff8, RZ, 0xc0, !PT ;  /* 0xfffffff80d0d7812 */ /* 0x000fe200078ec0ff */
[----:B------:R-:W-:Y:S01]  /*f0d0*/  FMUL.FTZ R94, R11, R94 ;  /* 0x0000005e0b5e7220 */ /* 0x000fe20000410000 */
[----:B------:R-:W-:Y:S01]  /*f0e0*/  F2FP.PACK_AB R126, R127, R126 ;  /* 0x0000007e7f7e723e */ /* 0x000fe200000000ff */
[C---:B------:R-:W-:Y:S01]  /*f0f0*/  FMUL.FTZ R91, R11.reuse, R91 ;  /* 0x0000005b0b5b7220 */ /* 0x040fe20000410000 */
[----:B------:R-:W-:Y:S01]  /*f100*/  IADD3 R13, R14, -R13, RZ ;  /* 0x8000000d0e0d7210 */ /* 0x000fe20007ffe0ff */
[----:B------:R-:W-:Y:S01]  /*f110*/  FMUL.FTZ R90, R11, R90 ;  /* 0x0000005a0b5a7220 */ /* 0x000fe20000410000 */
[----:B------:R-:W-:Y:S01]  /*f120*/  LEA.HI R14, R9, R2, RZ, 0x5 ;  /* 0x00000002090e7211 */ /* 0x000fe200078f28ff */
[----:B------:R-:W-:Y:S01]  /*f130*/  FMUL.FTZ R79, R11, R79 ;  /* 0x0000004f0b4f7220 */ /* 0x000fe20000410000 */
[----:B------:R-:W-:Y:S01]  /*f140*/  LOP3.LUT R16, R13, 0x1, RZ, 0xc0, !PT ;  /* 0x000000010d107812 */ /* 0x000fe200078ec0ff */
[----:B------:R-:W-:Y:S01]  /*f150*/  FMUL.FTZ R78, R11, R78 ;  /* 0x0000004e0b4e7220 */ /* 0x000fe20000410000 */
[----:B------:R-:W-:Y:S01]  /*f160*/  SHF.L.U32 R15, R13, 0x6, RZ ;  /* 0x000000060d0f7819 */ /* 0x000fe200000006ff */
[C---:B------:R-:W-:Y:S01]  /*f170*/  FMUL.FTZ R75, R11.reuse, R75 ;  /* 0x0000004b0b4b7220 */ /* 0x040fe20000410000 */
[----:B------:R-:W-:Y:S01]  /*f180*/  ISETP.NE.U32.AND P1, PT, R16, 0x1, PT ;  /* 0x000000011000780c */ /* 0x000fe20003f25070 */
[----:B------:R-:W-:Y:S01]  /*f190*/  IMAD.MOV.U32 R16, RZ, RZ, -0x10 ;  /* 0xfffffff0ff107424 */ /* 0x000fe200078e00ff */
[----:B------:R-:W-:Y:S01]  /*f1a0*/  SHF.R.S32.HI R9, RZ, 0x5, R14 ;  /* 0x00000005ff097819 */ /* 0x000fe2000001140e */
[----:B------:R-:W-:Y:S01]  /*f1b0*/  FMUL.FTZ R11, R11, R74 ;  /* 0x0000004a0b0b7220 */ /* 0x000fe20000410000 */
[----:B------:R-:W-:Y:S01]  /*f1c0*/  LOP3.LUT R15, R15, 0x1c0, RZ, 0xc0, !PT ;  /* 0x000001c00f0f7812 */ /* 0x000fe200078ec0ff */
[C---:B---3--:R-:W-:Y:S01]  /*f1d0*/  FMUL.FTZ R128, R8.reuse, R128 ;  /* 0x0000008008807220 */ /* 0x048fe20000410000 */
[----:B------:R-:W-:Y:S01]  /*f1e0*/  LEA R12, R9, R12, 0x9 ;  /* 0x0000000c090c7211 */ /* 0x000fe200078e48ff */
[C---:B------:R-:W-:Y:S01]  /*f1f0*/  FMUL.FTZ R129, R8.reuse, R129 ;  /* 0x0000008108817220 */ /* 0x040fe20000410000 */
[----:B------:R-:W-:Y:S01]  /*f200*/  LEA.HI R15, R15, R15, RZ, 0x1d ;  /* 0x0000000f0f0f7211 */ /* 0x000fe200078fe8ff */
[----:B------:R-:W-:Y:S01]  /*f210*/  FMUL.FTZ R116, R8, R116 ;  /* 0x0000007408747220 */ /* 0x000fe20000410000 */
[----:B------:R-:W-:Y:S01]  /*f220*/  SEL R16, R16, 0x10, !P1 ;  /* 0x0000001010107807 */ /* 0x000fe20004800000 */
[C---:B------:R-:W-:Y:S01]  /*f230*/  FMUL.FTZ R117, R8.reuse, R117 ;  /* 0x0000007508757220 */ /* 0x040fe20000410000 */
[----:B------:R-:W-:Y:S01]  /*f240*/  R2P PR, R13, 0x6 ;  /* 0x000000060d007804 */ /* 0x000fe20000000000 */
[----:B------:R-:W-:Y:S01]  /*f250*/  FMUL.FTZ R112, R8, R112 ;  /* 0x0000007008707220 */ /* 0x000fe20000410000 */
[----:B------:R-:W-:Y:S01]  /*f260*/  LEA R12, R12, R15, 0x1 ;  /* 0x0000000f0c0c7211 */ /* 0x000fe200078e08ff */
[C---:B------:R-:W-:Y:S01]  /*f270*/  FMUL.FTZ R113, R8.reuse, R113 ;  /* 0x0000007108717220 */ /* 0x040fe20000410000 */
[----:B------:R-:W-:Y:S01]  /*f280*/  F2FP.PACK_AB R75, R75, R11 ;  /* 0x0000000b4b4b723e */ /* 0x000fe200000000ff */
[C---:B------:R-:W-:Y:S01]  /*f290*/  FMUL.FTZ R100, R8.reuse, R100 ;  /* 0x0000006408647220 */ /* 0x040fe20000410000 */
[----:B------:R-:W1:Y:S01]  /*f2a0*/  LDC.U8 R11, c[0x0][0x329] ;  /* 0x0000ca40ff0b7b82 */ /* 0x000e620000000000 */
[----:B------:R-:W-:Y:S01]  /*f2b0*/  FMUL.FTZ R101, R8, R101 ;  /* 0x0000006508657220 */ /* 0x000fe20000410000 */
[----:B------:R-:W-:Y:S01]  /*f2c0*/  SHF.L.U32 R12, R12, 0x1, RZ ;  /* 0x000000010c0c7819 */ /* 0x000fe200000006ff */
[C---:B------:R-:W-:Y:S01]  /*f2d0*/  FMUL.FTZ R96, R8.reuse, R96 ;  /* 0x0000006008607220 */ /* 0x040fe20000410000 */
[----:B------:R-:W-:Y:S01]  /*f2e0*/  F2FP.PACK_AB R128, R129, R128 ;  /* 0x000000808180723e */ /* 0x000fe200000000ff */
[C---:B------:R-:W-:Y:S01]  /*f2f0*/  FMUL.FTZ R97, R8.reuse, R97 ;  /* 0x0000006108617220 */ /* 0x040fe20000410000 */
[----:B------:R-:W-:Y:S01]  /*f300*/  F2FP.PACK_AB R116, R117, R116 ;  /* 0x000000747574723e */ /* 0x000fe200000000ff */
[----:B------:R-:W-:Y:S01]  /*f310*/  FMUL.FTZ R84, R8, R84 ;  /* 0x0000005408547220 */ /* 0x000fe20000410000 */
[----:B------:R-:W-:Y:S01]  /*f320*/  IADD3 R13, R12, 0x40, RZ ;  /* 0x000000400c0d7810 */ /* 0x000fe20007ffe0ff */
[----:B------:R-:W-:Y:S01]  /*f330*/  FMUL.FTZ R85, R8, R85 ;  /* 0x0000005508557220 */ /* 0x000fe20000410000 */
[----:B------:R-:W-:Y:S01]  /*f340*/  @P2 IADD3 R13, R12, -0x40, RZ ;  /* 0xffffffc00c0d2810 */ /* 0x000fe20007ffe0ff */
        /* <DEDUP_REMOVED lines=9> */
[----:B------:R-:W-:Y:S01]  /*f3e0*/  F2FP.PACK_AB R100, R101, R100 ;  /* 0x000000646564723e */ /* 0x000fe200000000ff */
[----:B------:R-:W-:Y:S01]  /*f3f0*/  FMUL.FTZ R125, R10, R125 ;  /* 0x0000007d0a7d7220 */ /* 0x000fe20000410000 */
[----:B------:R-:W-:Y:S01]  /*f400*/  F2FP.PACK_AB R68, R8, R68 ;  /* 0x000000440844723e */ /* 0x000fe200000000ff */
[C---:B------:R-:W-:Y:S01]  /*f410*/  FMUL.FTZ R120, R10.reuse, R120 ;  /* 0x000000780a787220 */ /* 0x040fe20000410000 */
[----:B------:R-:W-:Y:S01]  /*f420*/  MOV R8, 0x20 ;  /* 0x0000002000087802 */ /* 0x000fe20000000f00 */
[C---:B------:R-:W-:Y:S01]  /*f430*/  FMUL.FTZ R121, R10.reuse, R121 ;  /* 0x000000790a797220 */ /* 0x040fe20000410000 */
[----:B------:R-:W-:Y:S01]  /*f440*/  F2FP.PACK_AB R124, R125, R124 ;  /* 0x0000007c7d7c723e */ /* 0x000fe200000000ff */
[----:B------:R-:W-:Y:S01]  /*f450*/  FMUL.FTZ R108, R10, R108 ;  /* 0x0000006c0a6c7220 */ /* 0x000fe20000410000 */
[----:B------:R-:W-:Y:S01]  /*f460*/  SEL R15, R8, 0xffffffe0, !P1 ;  /* 0xffffffe0080f7807 */ /* 0x000fe20004800000 */
[C---:B------:R-:W-:Y:S01]  /*f470*/  FMUL.FTZ R109, R10.reuse, R109 ;  /* 0x0000006d0a6d7220 */ /* 0x040fe20000410000 */
[----:B------:R-:W-:Y:S01]  /*f480*/  F2FP.PACK_AB R120, R121, R120 ;  /* 0x000000787978723e */ /* 0x000fe200000000ff */
[C---:B------:R-:W-:Y:S01]  /*f490*/  FMUL.FTZ R104, R10.reuse, R104 ;  /* 0x000000680a687220 */ /* 0x040fe20000410000 */
[----:B------:R-:W-:Y:S01]  /*f4a0*/  IADD3 R17, R15, 0x400, R13 ;  /* 0x000004000f117810 */ /* 0x000fe20007ffe00d */
        /* <DEDUP_REMOVED lines=11> */
[----:B------:R-:W-:Y:S01]  /*f560*/  IADD3 R17, R16, R17, RZ ;  /* 0x0000001110117210 */ /* 0x000fe20007ffe0ff */
[C---:B------:R-:W-:Y:S01]  /*f570*/  FMUL.FTZ R77, R10.reuse, R77 ;  /* 0x0000004d0a4d7220 */ /* 0x040fe20000410000 */
[----:B------:R-:W-:Y:S01]  /*f580*/  F2FP.PACK_AB R84, R85, R84 ;  /* 0x000000545554723e */ /* 0x000fe200000000ff */
[C---:B------:R-:W-:Y:S01]  /*f590*/  FMUL.FTZ R72, R10.reuse, R72 ;  /* 0x000000480a487220 */ /* 0x040fe20000410000 */
[----:B------:R-:W-:Y:S01]  /*f5a0*/  F2FP.PACK_AB R92, R93, R92 ;  /* 0x0000005c5d5c723e */ /* 0x000fe200000000ff */
[----:B------:R-:W-:Y:S01]  /*f5b0*/  FMUL.FTZ R10, R10, R73 ;  /* 0x000000490a0a7220 */ /* 0x000fe20000410000 */
[----:B------:R-:W-:Y:S01]  /*f5c0*/  F2FP.PACK_AB R94, R95, R94 ;  /* 0x0000005e5f5e723e */ /* 0x000fe200000000ff */
[----:B------:R-:W-:Y:S01]  /*f5d0*/  IMAD.IADD R8, R12, 0x1, R15 ;  /* 0x000000010c087824 */ /* 0x000fe200078e020f */
[----:B------:R-:W-:Y:S01]  /*f5e0*/  F2FP.PACK_AB R88, R89, R88 ;  /* 0x000000585958723e */ /* 0x000fe200000000ff */
[----:B----4-:R-:W2:Y:S01]  /*f5f0*/  S2R R0, SR_CTAID.X ;  /* 0x0000000000007919 */ /* 0x010ea20000002500 */
[----:B------:R-:W-:Y:S01]  /*f600*/  F2FP.PACK_AB R72, R10, R72 ;  /* 0x000000480a48723e */ /* 0x000fe200000000ff */
[----:B------:R-:W3:Y:S01]  /*f610*/  @P5 MUFU.LG2 R5, R5 ;  /* 0x0000000500055308 */ /* 0x000ee20000000c00 */
[----:B------:R-:W-:Y:S01]  /*f620*/  IADD3 R10, R12, R16, RZ ;  /* 0x000000100c0a7210 */ /* 0x000fe20007ffe0ff */
[----:B-----5:R-:W-:Y:S01]  /*f630*/  @P6 FMUL.FTZ R45, R45, 0.69314718246459960938 ;  /* 0x3f3172182d2d6820 */ /* 0x020fe20000410000 */
[----:B------:R-:W-:-:S02]  /*f640*/  IADD3 R16, R16, R13, RZ ;  /* 0x0000000d10107210 */ /* 0x000fc40007ffe0ff */
[----:B------:R-:W-:Y:S01]  /*f650*/  F2FP.PACK_AB R90, R91, R90 ;  /* 0x0000005a5b5a723e */ /* 0x000fe200000000ff */
[----:B------:R-:W-:Y:S01]  /*f660*/  STS [R10], R116 ;  /* 0x000000740a007388 */ /* 0x000fe20000000800 */
[----:B------:R-:W-:Y:S01]  /*f670*/  F2FP.PACK_AB R80, R81, R80 ;  /* 0x000000505150723e */ /* 0x000fe200000000ff */
[----:B------:R-:W4:Y:S01]  /*f680*/  @P4 MUFU.LG2 R4, R4 ;  /* 0x0000000400044308 */ /* 0x000f220000000c00 */
[----:B-1----:R-:W-:Y:S01]  /*f690*/  ISETP.NE.AND P1, PT, R11, RZ, PT ;  /* 0x000000ff0b00720c */ /* 0x002fe20003f25270 */
[----:B------:R-:W-:Y:S01]  /*f6a0*/  STS [R10+0x400], R118 ;  /* 0x000400760a007388 */ /* 0x000fe20000000800 */
[----:B------:R-:W-:Y:S02]  /*f6b0*/  F2FP.PACK_AB R76, R77, R76 ;  /* 0x0000004c4d4c723e */ /* 0x000fe400000000ff */
[----:B------:R-:W-:Y:S01]  /*f6c0*/  F2FP.PACK_AB R78, R79, R78 ;  /* 0x0000004e4f4e723e */ /* 0x000fe200000000ff */
[----:B------:R-:W-:Y:S01]  /*f6d0*/  STS [R12+0x2000], R124 ;  /* 0x0020007c0c007388 */ /* 0x000fe20000000800 */
[----:B------:R-:W-:Y:S01]  /*f6e0*/  LOP3.LUT R46, R14, 0xffffffe0, RZ, 0xc0, !PT ;  /* 0xffffffe00e2e7812 */ /* 0x000fe200078ec0ff */
[----:B---3--:R-:W-:-:S02]  /*f6f0*/  @P5 FMUL.FTZ R5, R5, 0.69314718246459960938 ;  /* 0x3f31721805055820 */ /* 0x008fc40000410000 */
[----:B------:R1:W-:Y:S01]  /*f700*/  STS [R12+0x2400], R126 ;  /* 0x0024007e0c007388 */ /* 0x0003e20000000800 */
[----:B------:R-:W-:-:S03]  /*f710*/  IADD3 R46, -R46, R2, RZ ;  /* 0x000000022e2e7210 */ /* 0x000fc60007ffe1ff */
[----:B------:R-:W-:Y:S01]  /*f720*/  STS [R10+0x2000], R120 ;  /* 0x002000780a007388 */ /* 0x000fe20000000800 */
[----:B------:R-:W-:Y:S01]  /*f730*/  @P1 MOV R44, 0x1 ;  /* 0x00000001002c1802 */ /* 0x000fe20000000f00 */
[----:B----4-:R-:W-:Y:S01]  /*f740*/  @P4 FMUL.FTZ R4, R4, 0.69314718246459960938 ;  /* 0x3f31721804044820 */ /* 0x010fe20000410000 */
[----:B------:R-:W-:Y:S01]  /*f750*/  @P1 MOV R2, c[0x0][0x210] ;  /* 0x0000840000021a02 */ /* 0x000fe20000000f00 */
[----:B------:R3:W-:Y:S01]  /*f760*/  STS [R10+0x2400], R122 ;  /* 0x0024007a0a007388 */ /* 0x0007e20000000800 */
[----:B------:R-:W-:-:S03]  /*f770*/  @!P1 MOV R2, 0x1 ;  /* 0x0000000100029802 */ /* 0x000fc60000000f00 */
[----:B------:R-:W-:Y:S02]  /*f780*/  STS [R8], R112 ;  /* 0x0000007008007388 */ /* 0x000fe40000000800 */
[----:B--2---:R-:W-:Y:S02]  /*f790*/  IMAD R0, R0, R2, RZ ;  /* 0x0000000200007224 */ /* 0x004fe400078e02ff */
[----:B------:R-:W-:Y:S03]  /*f7a0*/  STS [R8+0x400], R114 ;  /* 0x0004007208007388 */ /* 0x000fe60000000800 */
[----:B------:R-:W-:Y:S02]  /*f7b0*/  SHF.L.U32 R0, R0, 0x7, RZ ;  /* 0x0000000700007819 */ /* 0x000fe400000006ff */
[----:B-1----:R-:W-:-:S05]  /*f7c0*/  IADD3 R12, R10, R15, RZ ;  /* 0x0000000f0a0c7210 */ /* 0x002fca0007ffe0ff */
[----:B------:R-:W-:Y:S01]  /*f7d0*/  STS [R12], R100 ;  /* 0x000000640c007388 */ /* 0x000fe20000000800 */
[----:B---3--:R-:W1:Y:S03]  /*f7e0*/  LDC.U8 R10, c[0x0][0x328] ;  /* 0x0000ca00ff0a7b82 */ /* 0x008e660000000000 */
[----:B------:R-:W-:Y:S04]  /*f7f0*/  STS [R12+0x400], R102 ;  /* 0x000400660c007388 */ /* 0x000fe80000000800 */
[----:B------:R-:W-:Y:S04]  /*f800*/  STS [R8+0x2000], R108 ;  /* 0x0020006c08007388 */ /* 0x000fe80000000800 */
[----:B------:R-:W-:Y:S04]  /*f810*/  STS [R8+0x2400], R110 ;  /* 0x0024006e08007388 */ /* 0x000fe80000000800 */
[----:B------:R-:W-:Y:S04]  /*f820*/  STS [R12+0x2000], R104 ;  /* 0x002000680c007388 */ /* 0x000fe80000000800 */
[----:B------:R2:W-:Y:S04]  /*f830*/  STS [R12+0x2400], R106 ;  /* 0x0024006a0c007388 */ /* 0x0005e80000000800 */
[----:B------:R-:W-:Y:S01]  /*f840*/  STS [R13], R96 ;  /* 0x000000600d007388 */ /* 0x000fe20000000800 */
[----:B-1----:R-:W-:-:S03]  /*f850*/  ISETP.NE.AND P2, PT, R10, RZ, PT ;  /* 0x000000ff0a00720c */ /* 0x002fc60003f45270 */
[----:B------:R-:W-:Y:S04]  /*f860*/  STS [R13+0x400], R98 ;  /* 0x000400620d007388 */ /* 0x000fe80000000800 */
[----:B------:R-:W-:Y:S04]  /*f870*/  STS [R16], R84 ;  /* 0x0000005410007388 */ /* 0x000fe80000000800 */
[----:B------:R-:W-:Y:S04]  /*f880*/  STS [R16+0x400], R86 ;  /* 0x0004005610007388 */ /* 0x000fe80000000800 */
[----:B------:R-:W-:Y:S04]  /*f890*/  STS [R13+0x2000], R92 ;  /* 0x0020005c0d007388 */ /* 0x000fe80000000800 */
[----:B------:R1:W-:Y:S01]  /*f8a0*/  STS [R13+0x2400], R94 ;  /* 0x0024005e0d007388 */ /* 0x0003e20000000800 */
[----:B--2---:R-:W-:-:S03]  /*f8b0*/  @P1 MOV R12, c[0x0][0x210] ;  /* 0x00008400000c1a02 */ /* 0x004fc60000000f00 */
[----:B------:R-:W2:Y:S02]  /*f8c0*/  S2R R8, SR_CTAID.Y ;  /* 0x0000000000087919 */ /* 0x000ea40000002600 */
[----:B------:R-:W-:Y:S01]  /*f8d0*/  @P1 IMAD R10, R12, c[0x0][0x214], RZ ;  /* 0x000085000c0a1a24 */ /* 0x000fe200078e02ff */
[----:B------:R-:W-:Y:S01]  /*f8e0*/  @!P1 MOV R12, c[0x0][0x214] ;  /* 0x00008500000c9a02 */ /* 0x000fe20000000f00 */
[----:B------:R3:W-:Y:S03]  /*f8f0*/  STS [R16+0x2000], R88 ;  /* 0x0020005810007388 */ /* 0x0007e60000000800 */
[----:B------:R-:W-:Y:S01]  /*f900*/  @!P1 SEL R10, R12, c[0x0][0x234], !P2 ;  /* 0x00008d000c0a9a07 */ /* 0x000fe20005000000 */
[----:B------:R3:W-:Y:S01]  /*f910*/  STS [R16+0x2400], R90 ;  /* 0x0024005a10007388 */ /* 0x0007e20000000800 */
[----:B------:R-:W-:-:S03]  /*f920*/  ISETP.NE.OR P2, PT, R11, RZ, !P2 ;  /* 0x000000ff0b00720c */ /* 0x000fc60005745670 */
[----:B------:R-:W4:Y:S01]  /*f930*/  S2R R11, SR_CTAID.Z ;  /* 0x00000000000b7919 */ /* 0x000f220000002700 */
[----:B------:R-:W-:Y:S01]  /*f940*/  @!P1 IMAD R44, R10, c[0x0][0x1c0], RZ ;  /* 0x000070000a2c9a24 */ /* 0x000fe200078e02ff */
[C---:B-1----:R-:W-:Y:S01]  /*f950*/  IADD3 R13, R15.reuse, R13, RZ ;  /* 0x0000000d0f0d7210 */ /* 0x042fe20007ffe0ff */
[----:B------:R-:W-:Y:S01]  /*f960*/  IMAD.IADD R15, R15, 0x1, R16 ;  /* 0x000000010f0f7824 */ /* 0x000fe200078e0210 */
[----:B--2---:R-:W-:Y:S01]  /*f970*/  @!P0 SHF.R.S32.HI R12, RZ, 0x1f, R8 ;  /* 0x0000001fff0c8819 */ /* 0x004fe20000011408 */
[----:B------:R-:W-:Y:S02]  /*f980*/  @!P0 IMAD.WIDE.U32 R48, R8, c[0x0][0x1e0], RZ ;  /* 0x0000780008308a25 */ /* 0x000fe400078e00ff */
[----:B------:R3:W-:Y:S02]  /*f990*/  STS [R13], R80 ;  /* 0x000000500d007388 */ /* 0x0007e40000000800 */
[----:B------:R-:W-:Y:S02]  /*f9a0*/  @!P0 IMAD R12, R12, c[0x0][0x1e0], RZ ;  /* 0x000078000c0c8a24 */ /* 0x000fe400078e02ff */
[----:B------:R3:W-:Y:S01]  /*f9b0*/  STS [R13+0x400], R82 ;  /* 0x000400520d007388 */ /* 0x0007e20000000800 */
[----:B------:R-:W-:Y:S01]  /*f9c0*/  @!P0 MOV R7, R48 ;  /* 0x0000003000078202 */ /* 0x000fe20000000f00 */
[----:B------:R-:W-:-:S02]  /*f9d0*/  @!P2 IMAD R48, R8, c[0x0][0x214], RZ ;  /* 0x000085000830aa24 */ /* 0x000fc400078e02ff */
[----:B------:R3:W-:Y:S01]  /*f9e0*/  STS [R15], R68 ;  /* 0x000000440f007388 */ /* 0x0007e20000000800 */
[C---:B------:R-:W-:Y:S02]  /*f9f0*/  @!P0 IMAD R47, R8.reuse, c[0x0][0x1e4], R12 ;  /* 0x00007900082f8a24 */ /* 0x040fe400078e020c */
[----:B------:R-:W-:Y:S01]  /*fa00*/  IMAD R44, R8, R44, RZ ;  /* 0x0000002c082c7224 */ /* 0x000fe200078e02ff */
[----:B------:R3:W-:Y:S01]  /*fa10*/  STS [R17], R70 ;  /* 0x0000004611007388 */ /* 0x0007e20000000800 */
[----:B------:R-:W-:Y:S01]  /*fa20*/  @!P0 IMAD.IADD R6, R49, 0x1, R47 ;  /* 0x0000000131068824 */ /* 0x000fe200078e022f */
[----:B------:R-:W-:Y:S01]  /*fa30*/  @!P2 SEL R48, R48, R202, !P0 ;  /* 0x000000ca3030a207 */ /* 0x000fe20004000000 */
[----:B------:R-:W-:Y:S01]  /*fa40*/  @P3 FMUL.FTZ R47, R3, 0.69314718246459960938 ;  /* 0x3f317218032f3820 */ /* 0x000fe20000410000 */
[----:B------:R3:W-:Y:S01]  /*fa50*/  STS [R13+0x2000], R76 ;  /* 0x0020004c0d007388 */ /* 0x0007e20000000800 */
[----:B------:R-:W-:Y:S02]  /*fa60*/  SEL R44, R44, RZ, P2 ;  /* 0x000000ff2c2c7207 */ /* 0x000fe40001000000 */
[----:B------:R-:W-:Y:S01]  /*fa70*/  LOP3.LUT P0, RZ, R46, 0x3, RZ, 0xc0, !PT ;  /* 0x000000032eff7812 */ /* 0x000fe2000780c0ff */
[----:B------:R3:W-:Y:S01]  /*fa80*/  STS [R13+0x2400], R78 ;  /* 0x0024004e0d007388 */ /* 0x0007e20000000800 */
[--C-:B------:R-:W-:Y:S01]  /*fa90*/  @!P2 IMAD.MOV.U32 R50, RZ, RZ, R48.reuse ;  /* 0x000000ffff32a224 */ /* 0x100fe200078e0030 */
[----:B------:R-:W-:Y:S01]  /*faa0*/  @!P2 SHF.R.S32.HI R51, RZ, 0x1f, R48 ;  /* 0x0000001fff33a819 */ /* 0x000fe20000011430 */
[----:B----4-:R-:W-:Y:S01]  /*fab0*/  IMAD R44, R11, R10, R44 ;  /* 0x0000000a0b2c7224 */ /* 0x010fe200078e022c */
[----:B------:R3:W-:Y:S01]  /*fac0*/  STS [R15+0x2000], R72 ;  /* 0x002000480f007388 */ /* 0x0007e20000000800 */
[----:B------:R-:W-:Y:S01]  /*fad0*/  MOV R8, 0x7f800000 ;  /* 0x7f80000000087802 */ /* 0x000fe20000000f00 */
[----:B------:R-:W-:Y:S01]  /*fae0*/  @P6 FFMA.FTZ R8, R136, c[0x0][0x238], R45 ;  /* 0x00008e0088086a23 */ /* 0x000fe2000001002d */
[----:B------:R-:W-:Y:S01]  /*faf0*/  MOV R46, 0x7f800000 ;  /* 0x7f800000002e7802 */ /* 0x000fe20000000f00 */
[----:B------:R3:W-:Y:S04]  /*fb00*/  STS [R17+0x2000], R75 ;  /* 0x0020004b11007388 */ /* 0x0007e80000000800 */
[----:B------:R-:W-:Y:S01]  /*fb10*/  BAR.SYNC.DEFER_BLOCKING 0x0 ;  /* 0x0000000000007b1d */ /* 0x000fe20000010000 */
[----:B------:R-:W-:Y:S01]  /*fb20*/  IADD3 R3, P2, P1, R0, R50, R44 ;  /* 0x0000003200037210 */ /* 0x000fe2000795e02c */
[----:B------:R-:W-:Y:S01]  /*fb30*/  @P5 FFMA.FTZ R46, R135, c[0x0][0x238], R5 ;  /* 0x00008e00872e5a23 */ /* 0x000fe20000010005 */
[----:B------:R-:W-:-:S02]  /*fb40*/  SHF.R.S32.HI R0, RZ, 0x1f, R0 ;  /* 0x0000001fff007819 */ /* 0x000fc40000011400 */
[----:B------:R-:W-:Y:S02]  /*fb50*/  SHF.R.S32.HI R44, RZ, 0x1f, R44 ;  /* 0x0000001fff2c7819 */ /* 0x000fe4000001142c */
[----:B------:R-:W-:Y:S01]  /*fb60*/  MOV R10, 0x7f800000 ;  /* 0x7f800000000a7802 */ /* 0x000fe20000000f00 */
[----:B------:R-:W-:Y:S01]  /*fb70*/  @P4 FFMA.FTZ R10, R134, c[0x0][0x238], R4 ;  /* 0x00008e00860a4a23 */ /* 0x000fe20000010004 */
[----:B------:R-:W-:Y:S01]  /*fb80*/  MOV R45, 0x7f800000 ;  /* 0x7f800000002d7802 */ /* 0x000fe20000000f00 */
[----:B------:R-:W-:Y:S01]  /*fb90*/  @P3 FFMA.FTZ R45, R133, c[0x0][0x238], R47 ;  /* 0x00008e00852d3a23 */ /* 0x000fe2000001002f */
[----:B------:R-:W-:Y:S01]  /*fba0*/  IADD3.X R0, R0, R51, R44, P2, P1 ;  /* 0x0000003300007210 */ /* 0x000fe200017e242c */
[----:B------:R3:W1:Y:S04]  /*fbb0*/  LDS.128 R36, [R210] ;  /* 0x00000000d2247984 */ /* 0x0006680000000c00 */
[----:B------:R3:W2:Y:S04]  /*fbc0*/  LDS.128 R32, [R210+0x800] ;  /* 0x00080000d2207984 */ /* 0x0006a80000000c00 */
[----:B------:R3:W4:Y:S04]  /*fbd0*/  LDS.128 R28, [R210+0x1000] ;  /* 0x00100000d21c7984 */ /* 0x0007280000000c00 */
[----:B------:R3:W1:Y:S04]  /*fbe0*/  LDS.128 R24, [R210+0x1800] ;  /* 0x00180000d2187984 */ /* 0x0006680000000c00 */
[----:B------:R3:W1:Y:S04]  /*fbf0*/  LDS.128 R20, [R210+0x2000] ;  /* 0x00200000d2147984 */ /* 0x0006680000000c00 */
        /* <DEDUP_REMOVED lines=23> */
[CC--:B------:R-:W-:Y:S02]  /*fd70*/  @!P5 IADD3 R2, P2, R44.reuse, R3.reuse, RZ ;  /* 0x000000032c02d210 */ /* 0x0c0fe40007f5e0ff */
[----:B------:R-:W-:Y:S02]  /*fd80*/  @!P6 LEA.HI.X R49, R5, c[0x0][0x204], R4, 0x2, P0 ;  /* 0x000081000531ea11 */ /* 0x000fe400000f1404 */
[-C--:B------:R-:W-:Y:S02]  /*fd90*/  @!P4 IADD3 R4, P1, R9, R3.reuse, RZ ;  /* 0x000000030904c210 */ /* 0x080fe40007f3e0ff */
        /* <DEDUP_REMOVED lines=14> */
.L_x_673:
[----:B------:R-:W-:Y:S05]  /*fe80*/  BSYNC B0 ;  /* 0x0000000000007941 */ /* 0x000fea0003800000 */
.L_x_672:
[----:B------:R-:W-:Y:S01]  /*fe90*/  IADD3 R4, P0, R216, R7, RZ ;  /* 0x00000007d8047210 */ /* 0x000fe20007f1e0ff */
[----:B------:R-:W-:Y:S01]  /*fea0*/  BSSY B0, `(.L_x_674) ;  /* 0x0000011000007945 */ /* 0x000fe20003800000 */
[----:B------:R-:W-:Y:S02]  /*feb0*/  SHF.R.S32.HI R0, RZ, 0x1f, R11 ;  /* 0x0000001fff007819 */ /* 0x000fe4000001140b */
[----:B------:R-:W-:Y:S02]  /*fec0*/  IADD3.X R5, R217, R6, RZ, P0, !PT ;  /* 0x00000006d9057210 */ /* 0x000fe400007fe4ff */
[----:B------:R-:W-:Y:S01]  /*fed0*/  ISETP.GE.AND P0, PT, R220, R199, PT ;  /* 0x000000c7dc00720c */ /* 0x000fe20003f06270 */
[----:B------:R-:W-:-:S02]  /*fee0*/  IMAD R0, R0, c[0x0][0x1f0], RZ ;  /* 0x00007c0000007a24 */ /* 0x000fc400078e02ff */
[----:B------:R-:W-:-:S04]  /*fef0*/  IMAD.WIDE.U32 R4, R11, c[0x0][0x1f0], R4 ;  /* 0x00007c000b047a25 */ /* 0x000fc800078e0004 */
[----:B------:R-:W-:-:S05]  /*ff00*/  IMAD R0, R11, c[0x0][0x1f4], R0 ;  /* 0x00007d000b007a24 */ /* 0x000fca00078e0200 */
[----:B------:R-:W-:Y:S01]  /*ff10*/  IADD3 R7, R5, R0, RZ ;  /* 0x0000000005077210 */ /* 0x000fe20007ffe0ff */
[----:B------:R-:W-:Y:S05]  /*ff20*/  @P0 BRA `(.L_x_675) ;  /* 0x0000008000000947 */ /* 0x000fea0003800000 */
[----:B------:R-:W-:Y:S01]  /*ff30*/  MOV R6, R4 ;  /* 0x0000000400067202 */ /* 0x000fe20000000f00 */
[----:B------:R-:W-:-:S04]  /*ff40*/  IMAD R0, R219, c[0x0][0x1e8], RZ ;  /* 0x00007a00db007a24 */ /* 0x000fc800078e02ff */
[----:B---3--:R-:W-:-:S04]  /*ff50*/  IMAD.WIDE.U32 R2, R218, c[0x0][0x1e8], R6 ;  /* 0x00007a00da027a25 */ /* 0x008fc800078e0006 */
[----:B------:R-:W-:Y:S01]  /*ff60*/  IMAD R0, R218, c[0x0][0x1ec], R0 ;  /* 0x00007b00da007a24 */ /* 0x000fe200078e0200 */
[----:B------:R-:W-:-:S04]  /*ff70*/  LEA R8, P0, R2, c[0x0][0x1d0], 0x1 ;  /* 0x0000740002087a11 */ /* 0x000fc800078008ff */
[----:B------:R-:W-:-:S04]  /*ff80*/  IADD3 R0, R3, R0, RZ ;  /* 0x0000000003007210 */ /* 0x000fc80007ffe0ff */
[----:B------:R-:W-:-:S05]  /*ff90*/  LEA.HI.X R9, R2, c[0x0][0x1d4], R0, 0x1, P0 ;  /* 0x0000750002097a11 */ /* 0x000fca00000f0c00 */
[----:B-1----:R1:W-:Y:S02]  /*ffa0*/  STG.E.128 [R8.64], R36 ;  /* 0x0000002408007986 */ /* 0x0023e4000c101d04 */
.L_x_675:
[----:B------:R-:W-:Y:S05]  /*ffb0*/  BSYNC B0 ;  /* 0x0000000000007941 */ /* 0x000fea0003800000 */
.L_x_674:
[----:B------:R-:W-:Y:S01]  /*ffc0*/  ISETP.GE.AND P0, PT, R209, R199, PT ;  /* 0x000000c7d100720c */ /* 0x000fe20003f06270 */
[----:B------:R-:W-:-:S12]  /*ffd0*/  BSSY B0, `(.L_x_676) ;  /* 0x000000d000007945 */ /* 0x000fd80003800000 */
[----:B------:R-:W-:Y:S05]  /*ffe0*/  @P0 BRA `(.L_x_677) ;  /* 0x000000b000000947 */ /* 0x000fea0003800000 */
[----:B---3--:R-:W-:Y:S01]  /*fff0*/  IADD3 R2, P0, R218, 0x10, RZ ;  /* 0x00000010da027810 */ /* 0x008fe20007f1e0ff */
        /* <DEDUP_REMOVED lines=10> */
.L_x_677:
[----:B------:R-:W-:Y:S05]  /*100a0*/  BSYNC B0 ;  /* 0x0000000000007941 */ /* 0x000fea0003800000 */
.L_x_676:
[----:B------:R-:W-:Y:S01]  /*100b0*/  ISETP.GE.AND P0, PT, R208, R199, PT ;  /* 0x000000c7d000720c */ /* 0x000fe20003f06270 */
[----:B------:R-:W-:-:S12]  /*100c0*/  BSSY B0, `(.L_x_678) ;  /* 0x000000d000007945 */ /* 0x000fd80003800000 */
[----:B------:R-:W-:Y:S05]  /*100d0*/  @P0 BRA `(.L_x_679) ;  /* 0x000000b000000947 */ /* 0x000fea0003800000 */
[----:B-1-3--:R-:W-:Y:S01]  /*100e0*/  IADD3 R2, P0, R218, 0x20, RZ ;  /* 0x00000020da027810 */ /* 0x00afe20007f1e0ff */
        /* <DEDUP_REMOVED lines=10> */
.L_x_679:
[----:B------:R-:W-:Y:S05]  /*10190*/  BSYNC B0 ;  /* 0x0000000000007941 */ /* 0x000fea0003800000 */
.L_x_678:
        /* <DEDUP_REMOVED lines=14> */
.L_x_681:
[----:B------:R-:W-:Y:S05]  /*10280*/  BSYNC B0 ;  /* 0x0000000000007941 */ /* 0x000fea0003800000 */
.L_x_680:
        /* <DEDUP_REMOVED lines=14> */
.L_x_683:
[----:B------:R-:W-:Y:S05]  /*10370*/  BSYNC B0 ;  /* 0x0000000000007941 */ /* 0x000fea0003800000 */
.L_x_682:
        /* <DEDUP_REMOVED lines=14> */
.L_x_685:
[----:B------:R-:W-:Y:S05]  /*10460*/  BSYNC B0 ;  /* 0x0000000000007941 */ /* 0x000fea0003800000 */
.L_x_684:
        /* <DEDUP_REMOVED lines=14> */
.L_x_687:
[----:B------:R-:W-:Y:S05]  /*10550*/  BSYNC B0 ;  /* 0x0000000000007941 */ /* 0x000fea0003800000 */
.L_x_686:
[----:B------:R-:W-:-:S13]  /*10560*/  ISETP.GE.AND P0, PT, R203, R199, PT ;  /* 0x000000c7cb00720c */ /* 0x000fda0003f06270 */
[----:B------:R-:W-:Y:S05]  /*10570*/  @P0 EXIT ;  /* 0x000000000000094d */ /* 0x000fea0003800000 */
[----:B------:R-:W-:Y:S01]  /*10580*/  IADD3 R0, P0, R218, 0x70, RZ ;  /* 0x00000070da007810 */ /* 0x000fe20007f1e0ff */
[----:B-1-3--:R-:W-:Y:S01]  /*10590*/  IMAD.MOV.U32 R2, RZ, RZ, R4 ;  /* 0x000000ffff027224 */ /* 0x00afe200078e0004 */
        /* <DEDUP_REMOVED lines=10> */
.L_x_660:
[----:B-1----:R-:W1:Y:S01]  /*10640*/  LDC.U8 R3, c[0x0][0x329] ;  /* 0x0000ca40ff037b82 */ /* 0x002e620000000000 */
[----:B------:R-:W-:Y:S01]  /*10650*/  ISETP.NE.AND P4, PT, R202, -0x1, PT ;  /* 0xffffffffca00780c */ /* 0x000fe20003f85270 */
[----:B------:R-:W-:Y:S01]  /*10660*/  IMAD.IADD R130, R130, 0x1, -R132 ;  /* 0x0000000182827824 */ /* 0x000fe200078e0a84 */
[----:B------:R-:W-:Y:S01]  /*10670*/  SHF.R.S32.HI R7, RZ, 0x1f, R129 ;  /* 0x0000001fff077819 */ /* 0x000fe20000011481 */
[----:B------:R-:W-:Y:S01]  /*10680*/  BSSY B0, `(.L_x_688) ;  /* 0x000003a000007945 */ /* 0x000fe20003800000 */
[----:B------:R-:W-:Y:S02]  /*10690*/  SHF.R.S32.HI R17, RZ, 0x1f, R16 ;  /* 0x0000001fff117819 */ /* 0x000fe40000011410 */
[----:B------:R-:W-:Y:S01]  /*106a0*/  LEA.HI R7, R7, R129, RZ, 0x3 ;  /* 0x0000008107077211 */ /* 0x000fe200078f18ff */
[----:B------:R-:W2:Y:S02]  /*106b0*/  LDC.U8 R0, c[0x0][0x328] ;  /* 0x0000ca00ff007b82 */ /* 0x000ea40000000000 */
[----:B------:R-:W-:Y:S01]  /*106c0*/  IMAD R17, R17, c[0x0][0x1f0], RZ ;  /* 0x00007c0011117a24 */ /* 0x000fe200078e02ff */
[----:B------:R-:W-:-:S03]  /*106d0*/  LOP3.LUT R5, R7, 0x1ffffff8, RZ, 0xc0, !PT ;  /* 0x1ffffff807057812 */ /* 0x000fc600078ec0ff */
[----:B------:R-:W-:Y:S01]  /*106e0*/  @!P4 SHF.R.S32.HI R4, RZ, 0x1f, R2 ;  /* 0x0000001fff04c819 */ /* 0x000fe20000011402 */
[----:B------:R-:W-:-:S04]  /*106f0*/  @!P4 IMAD.WIDE.U32 R10, R2, c[0x0][0x1e0], RZ ;  /* 0x00007800020aca25 */ /* 0x000fc800078e00ff */
[----:B------:R-:W-:Y:S02]  /*10700*/  @!P4 IMAD R4, R4, c[0x0][0x1e0], RZ ;  /* 0x000078000404ca24 */ /* 0x000fe400078e02ff */
[----:B------:R-:W-:Y:S02]  /*10710*/  IMAD.IADD R5, R129, 0x1, -R5 ;  /* 0x0000000181057824 */ /* 0x000fe400078e0a05 */
[----:B------:R-:W-:Y:S01]  /*10720*/  @P4 IMAD.WIDE.U32 R8, R202, c[0x0][0x1e8], RZ ;  /* 0x00007a00ca084a25 */ /* 0x000fe200078e00ff */
[----:B-1----:R-:W-:Y:S02]  /*10730*/  ISETP.NE.AND P1, PT, R3, RZ, PT ;  /* 0x000000ff0300720c */ /* 0x002fe40003f25270 */
[----:B------:R-:W-:Y:S01]  /*10740*/  @!P4 MOV R8, R10 ;  /* 0x0000000a0008c202 */ /* 0x000fe20000000f00 */
[----:B------:R-:W-:Y:S02]  /*10750*/  @!P4 IMAD R4, R2, c[0x0][0x1e4], R4 ;  /* 0x000079000204ca24 */ /* 0x000fe400078e0204 */
[----:B------:R-:W-:-:S02]  /*10760*/  IMAD.SHL.U32 R5, R5, 0x8, RZ ;  /* 0x0000000805057824 */ /* 0x000fc400078e00ff */
[----:B------:R-:W-:Y:S01]  /*10770*/  IMAD R17, R16, c[0x0][0x1f4], R17 ;  /* 0x00007d0010117a24 */ /* 0x000fe200078e0211 */
[----:B--2---:R-:W-:Y:S01]  /*10780*/  ISETP.NE.AND P3, PT, R0, RZ, PT ;  /* 0x000000ff0000720c */ /* 0x004fe20003f65270 */
[C---:B------:R-:W-:Y:S01]  /*10790*/  @P4 IMAD R0, R202.reuse, c[0x0][0x1ec], R9 ;  /* 0x00007b00ca004a24 */ /* 0x040fe200078e0209 */
[----:B------:R-:W-:Y:S02]  /*107a0*/  @!P4 IADD3 R0, R11, R4, RZ ;  /* 0x000000040b00c210 */ /* 0x000fe40007ffe0ff */
[----:B------:R-:W-:Y:S01]  /*107b0*/  ISETP.NE.OR P2, PT, R3, RZ, !P3 ;  /* 0x000000ff0300720c */ /* 0x000fe20005f45670 */
[----:B------:R-:W-:Y:S02]  /*107c0*/  @P1 IMAD.MOV.U32 R3, RZ, RZ, c[0x0][0x210] ;  /* 0x00008400ff031624 */ /* 0x000fe400078e00ff */
[----:B------:R-:W-:Y:S01]  /*107d0*/  @!P1 IMAD.MOV.U32 R6, RZ, RZ, c[0x0][0x214] ;  /* 0x00008500ff069624 */ /* 0x000fe200078e00ff */
[----:B------:R-:W-:Y:S01]  /*107e0*/  ISETP.NE.OR P0, PT, R202, -0x1, P2 ;  /* 0xffffffffca00780c */ /* 0x000fe20001705670 */
[----:B------:R-:W-:-:S03]  /*107f0*/  @P1 IMAD R3, R3, c[0x0][0x214], RZ ;  /* 0x0000850003031a24 */ /* 0x000fc600078e02ff */
[----:B------:R-:W-:Y:S01]  /*10800*/  @!P1 SEL R3, R6, c[0x0][0x234], !P3 ;  /* 0x00008d0006039a07 */ /* 0x000fe20005800000 */
[----:B------:R-:W-:Y:S01]  /*10810*/  @P1 IMAD.MOV.U32 R6, RZ, RZ, 0x1 ;  /* 0x00000001ff061424 */ /* 0x000fe200078e00ff */
[----:B------:R-:W-:Y:S02]  /*10820*/  IADD3 R4, P3, R5, R8, RZ ;  /* 0x0000000805047210 */ /* 0x000fe40007f7e0ff */
[----:B------:R-:W-:Y:S01]  /*10830*/  CS2R R8, SRZ ;  /* 0x0000000000087805 */ /* 0x000fe2000001ff00 */
[----:B------:R-:W-:Y:S01]  /*10840*/  @!P1 IMAD R6, R3, c[0x0][0x1c0], RZ ;  /* 0x0000700003069a24 */ /* 0x000fe200078e02ff */
[----:B------:R-:W-:Y:S01]  /*10850*/  LEA.HI.X.SX32 R5, R5, R0, 0x1, P3 ;  /* 0x0000000005057211 */ /* 0x000fe200018f0eff */
[----:B------:R-:W-:Y:S01]  /*10860*/  @P1 IMAD.MOV.U32 R0, RZ, RZ, c[0x0][0x210] ;  /* 0x00008400ff001624 */ /* 0x000fe200078e00ff */
[----:B------:R-:W-:Y:S01]  /*10870*/  @!P1 MOV R0, 0x1 ;  /* 0x0000000100009802 */ /* 0x000fe20000000f00 */
[C---:B------:R-:W-:Y:S02]  /*10880*/  @!P0 IMAD R202, R2.reuse, c[0x0][0x214], RZ ;  /* 0x0000850002ca8a24 */ /* 0x040fe400078e02ff */
[----:B------:R-:W-:Y:S01]  /*10890*/  IMAD R6, R2, R6, RZ ;  /* 0x0000000602067224 */ /* 0x000fe200078e02ff */
[----:B------:R-:W-:Y:S01]  /*108a0*/  SHF.R.S32.HI R2, RZ, 0x3, R7 ;  /* 0x00000003ff027819 */ /* 0x000fe20000011407 */
[--C-:B------:R-:W-:Y:S01]  /*108b0*/  @!P2 IMAD.MOV.U32 R8, RZ, RZ, R202.reuse ;  /* 0x000000ffff08a224 */ /* 0x100fe200078e00ca */
[----:B------:R-:W-:Y:S01]  /*108c0*/  @!P2 SHF.R.S32.HI R9, RZ, 0x1f, R202 ;  /* 0x0000001fff09a819 */ /* 0x000fe200000114ca */
[----:B------:R-:W-:Y:S01]  /*108d0*/  IMAD R132, R132, R0, RZ ;  /* 0x0000000084847224 */ /* 0x000fe200078e02ff */
[----:B------:R-:W-:Y:S01]  /*108e0*/  SEL R6, R6, RZ, P2 ;  /* 0x000000ff06067207 */ /* 0x000fe20001000000 */
[----:B------:R-:W-:Y:S01]  /*108f0*/  IMAD.WIDE.U32 R4, R16, c[0x0][0x1f0], R4 ;  /* 0x00007c0010047a25 */ /* 0x000fe200078e0004 */
[----:B------:R-:W-:-:S02]  /*10900*/  ISETP.GE.AND P2, PT, R2, R130, PT ;  /* 0x000000820200720c */ /* 0x000fc40003f46270 */
[----:B------:R-:W-:Y:S01]  /*10910*/  SHF.R.S32.HI R15, RZ, 0x1f, R132 ;  /* 0x0000001fff0f7819 */ /* 0x000fe20000011484 */
[----:B------:R-:W-:Y:S01]  /*10920*/  IMAD R7, R16, R3, R6 ;  /* 0x0000000310077224 */ /* 0x000fe200078e0206 */
[--C-:B------:R-:W-:Y:S02]  /*10930*/  SHF.R.S32.HI R3, RZ, 0x1f, R2.reuse ;  /* 0x0000001fff037819 */ /* 0x100fe40000011402 */
[----:B------:R-:W-:Y:S02]  /*10940*/  IADD3 R17, R17, R5, RZ ;  /* 0x0000000511117210 */ /* 0x000fe40007ffe0ff */
        /* <DEDUP_REMOVED lines=13> */
.L_x_689:
[----:B------:R-:W-:Y:S05]  /*10a20*/  BSYNC B0 ;  /* 0x0000000000007941 */ /* 0x000fea0003800000 */
.L_x_688:
        /* <DEDUP_REMOVED lines=15> */
.L_x_691:
[----:B------:R-:W-:Y:S05]  /*10b20*/  BSYNC B0 ;  /* 0x0000000000007941 */ /* 0x000fea0003800000 */
.L_x_690:
        /* <DEDUP_REMOVED lines=15> */
.L_x_693:
[----:B------:R-:W-:Y:S05]  /*10c20*/  BSYNC B0 ;  /* 0x0000000000007941 */ /* 0x000fea0003800000 */
.L_x_692:
        /* <DEDUP_REMOVED lines=15> */
.L_x_695:
[----:B------:R-:W-:Y:S05]  /*10d20*/  BSYNC B0 ;  /* 0x0000000000007941 */ /* 0x000fea0003800000 */
.L_x_694:
        /* <DEDUP_REMOVED lines=15> */
.L_x_697:
[----:B------:R-:W-:Y:S05]  /*10e20*/  BSYNC B0 ;  /* 0x0000000000007941 */ /* 0x000fea0003800000 */
.L_x_696:
        /* <DEDUP_REMOVED lines=15> */
.L_x_699:
[----:B------:R-:W-:Y:S05]  /*10f20*/  BSYNC B0 ;  /* 0x0000000000007941 */ /* 0x000fea0003800000 */
.L_x_698:
        /* <DEDUP_REMOVED lines=15> */
.L_x_701:
[----:B------:R-:W-:Y:S05]  /*11020*/  BSYNC B0 ;  /* 0x0000000000007941 */ /* 0x000fea0003800000 */
.L_x_700:
        /* <DEDUP_REMOVED lines=14> */
.L_x_703:
[----:B------:R-:W-:Y:S05]  /*11110*/  BSYNC B0 ;  /* 0x0000000000007941 */ /* 0x000fea0003800000 */
.L_x_702:
        /* <DEDUP_REMOVED lines=27> */
[-C--:B------:R-:W-:Y:S02]  /*112d0*/  ISETP.GE.OR P2, PT, R10, R130.reuse, P6 ;  /* 0x000000820a00720c */ /* 0x080fe40003746670 */
        /* <DEDUP_REMOVED lines=39> */
.L_x_704:
        /* <DEDUP_REMOVED lines=11> */
.L_x_1142:


//--------------------- .text._ZN5flash16flash_fwd_kernelI23Flash_fwd_kernel_traitsILi64ELi128ELi64ELi4ELb0ELb0EN7cutlass6half_tE19Flash_kernel_traitsILi64ELi128ELi64ELi4ES3_EELb1ELb1ELb0ELb1ELb0ELb0ELb0ELb0EEEvNS_16Flash_fwd_paramsE --------------------------
	.section	.text._ZN5flash16flash_fwd_kernelI23Flash_fwd_kernel_traitsILi64ELi128ELi64ELi4ELb0ELb0EN7cutlass6half_tE19Flash_kernel_traitsILi64ELi128ELi64ELi4ES3_EELb1ELb1ELb0ELb1ELb0ELb0ELb0ELb0EEEvNS_16Flash_fwd_paramsE,"ax",@progbits
	.sectioninfo	@"SHI_REGISTERS=255"
	.align	128
        .global         _ZN5flash16flash_fwd_kernelI23Flash_fwd_kernel_traitsILi64ELi128ELi64ELi4ELb0ELb0EN7cutlass6half_tE19Flash_kernel_traitsILi64ELi128ELi64ELi4ES3_EELb1ELb1ELb0ELb1ELb0ELb0ELb0ELb0EEEvNS_16Flash_fwd_paramsE
        .type           _ZN5flash16flash_fwd_kernelI23Flash_fwd_kernel_traitsILi64ELi128ELi64ELi4ELb0ELb0EN7cutlass6half_tE19Flash_kernel_traitsILi64ELi128ELi64ELi4ES3_EELb1ELb1ELb0ELb1ELb0ELb0ELb0ELb0EEEvNS_16Flash_fwd_paramsE,@function
        .size           _ZN5flash16flash_fwd_kernelI23Flash_fwd_kernel_traitsILi64ELi128ELi64ELi4ELb0ELb0EN7cutlass6half_tE19Flash_kernel_traitsILi64ELi128ELi64ELi4ES3_EELb1ELb1ELb0ELb1ELb0ELb0ELb0ELb0EEEvNS_16Flash_fwd_paramsE,(.L_x_1143 - _ZN5flash16flash_fwd_kernelI23Flash_fwd_kernel_traitsILi64ELi128ELi64ELi4ELb0ELb0EN7cutlass6half_tE19Flash_kernel_traitsILi64ELi128ELi64ELi4ES3_EELb1ELb1ELb0ELb1ELb0ELb0ELb0ELb0EEEvNS_16Flash_fwd_paramsE)
        .other          _ZN5flash16flash_fwd_kernelI23Flash_fwd_kernel_traitsILi64ELi128ELi64ELi4ELb0ELb0EN7cutlass6half_tE19Flash_kernel_traitsILi64ELi128ELi64ELi4ES3_EELb1ELb1ELb0ELb1ELb0ELb0ELb0ELb0EEEvNS_16Flash_fwd_paramsE,@"STO_CUDA_ENTRY STV_DEFAULT"
_ZN5flash16flash_fwd_kernelI23Flash_fwd_kernel_traitsILi64ELi128ELi64ELi4ELb0ELb0EN7cutlass6half_tE19Flash_kernel_traitsILi64ELi128ELi64ELi4ES3_EELb1ELb1ELb0ELb1ELb0ELb0ELb0ELb0EEEvNS_16Flash_fwd_paramsE:
.text._ZN5flash16flash_fwd_kernelI23Flash_fwd_kernel_traitsILi64ELi128ELi64ELi4ELb0ELb0EN7cutlass6half_tE19Flash_kernel_traitsILi64ELi128ELi64ELi4ES3_EELb1ELb1ELb0ELb1ELb0ELb0ELb0ELb0EEEvNS_16Flash_fwd_paramsE:
        /* <DEDUP_REMOVED lines=11> */
[----:B------:R-:W-:-:S06]  /*00b0*/  @P1 IMAD.MOV.U32 R4, RZ, RZ, R226 ;  /* 0x000000ffff041224 */ /* 0x000fcc00078e00e2 */
[----:B------:R-:W3:Y:S01]  /*00c0*/  @P1 LDG.E.64 R4, [R4.64] ;  /* 0x0000001404041981 */ /* 0x000ee2000c1e1b00 */
[----:B------:R-:W-:Y:S01]  /*00d0*/  ISETP.NE.U32.AND P3, PT, RZ, c[0x0][0x240], PT ;  /* 0x00009000ff007a0c */ /* 0x000fe20003f65070 */
[----:B------:R-:W-:Y:S01]  /*00e0*/  IMAD.MOV.U32 R200, RZ, RZ, 0x4 ;  /* 0x00000004ffc87424 */ /* 0x000fe200078e00ff */
[----:B------:R-:W1:Y:S01]  /*00f0*/  LDC.U8 R0, c[0x0][0x312] ;  /* 0x0000c480ff007b82 */ /* 0x000e620000000000 */
[----:B------:R-:W4:Y:S01]  /*0100*/  S2R R232, SR_CTAID.X ;  /* 0x0000000000e87919 */ /* 0x000f220000002500 */
[----:B------:R-:W-:Y:S01]  /*0110*/  ISETP.NE.AND.EX P3, PT, RZ, c[0x0][0x244], PT, P3 ;  /* 0x00009100ff007a0c */ /* 0x000fe20003f65330 */
[----:B------:R-:W-:Y:S02]  /*0120*/  IMAD.MOV.U32 R202, RZ, RZ, -0x1 ;  /* 0xffffffffffca7424 */ /* 0x000fe400078e00ff */
[----:B------:R-:W2:Y:S04]  /*0130*/  S2R R16, SR_CTAID.Y ;  /* 0x0000000000107919 */ /* 0x000ea80000002600 */
[----:B------:R-:W4:Y:S04]  /*0140*/  S2R R20, SR_CTAID.Z ;  /* 0x0000000000147919 */ /* 0x000f280000002700 */
[----:B------:R-:W2:Y:S01]  /*0150*/  S2R R14, SR_TID.X ;  /* 0x00000000000e7919 */ /* 0x000ea20000002100 */
[----:B-1----:R-:W-:Y:S01]  /*0160*/  ISETP.NE.AND P4, PT, R0, RZ, PT ;  /* 0x000000ff0000720c */ /* 0x002fe20003f85270 */
[----:B--2---:R4:W1:Y:S08]  /*0170*/  @P1 R2UR UR24, R2 ;  /* 0x00000000021813c2 */ /* 0x00487000000e0000 */
[----:B------:R-:W2:Y:S01]  /*0180*/  @P1 R2UR UR25, R3 ;  /* 0x00000000031913c2 */ /* 0x000ea200000e0000 */
[----:B---3--:R-:W-:-:S05]  /*0190*/  @P1 IADD3 R226, P0, R4, c[0x0][0x300], RZ ;  /* 0x0000c00004e21a10 */ /* 0x008fca0007f1e0ff */
[----:B------:R-:W-:Y:S01]  /*01a0*/  @P1 IMAD.X R125, RZ, RZ, R5, P0 ;  /* 0x000000ffff7d1224 */ /* 0x000fe200000e0605 */
[----:B------:R-:W-:Y:S01]  /*01b0*/  ISETP.NE.U32.AND P0, PT, RZ, c[0x0][0x250], PT ;  /* 0x00009400ff007a0c */ /* 0x000fe20003f05070 */
[----:B------:R-:W-:Y:S01]  /*01c0*/  IMAD.WIDE R4, R16, R200, c[0x0][0x240] ;  /* 0x0000900010047625 */ /* 0x000fe200078e02c8 */
[----:B------:R-:W-:Y:S02]  /*01d0*/  ISETP.EQ.U32.AND P1, PT, RZ, c[0x0][0x248], PT ;  /* 0x00009200ff007a0c */ /* 0x000fe40003f22070 */
[----:B----4-:R-:W-:Y:S02]  /*01e0*/  LOP3.LUT R2, R20, R232, R16, 0xfe, !PT ;  /* 0x000000e814027212 */ /* 0x010fe400078efe10 */
[----:B------:R-:W-:Y:S02]  /*01f0*/  ISETP.NE.AND.EX P0, PT, RZ, c[0x0][0x254], PT, P0 ;  /* 0x00009500ff007a0c */ /* 0x000fe40003f05300 */
[----:B------:R-:W-:Y:S02]  /*0200*/  LOP3.LUT P2, RZ, R2, R14, RZ, 0xfc, !PT ;  /* 0x0000000e02ff7212 */ /* 0x000fe4000784fcff */
[----:B-1----:R-:W-:-:S02]  /*0210*/  MOV R2, UR24 ;  /* 0x0000001800027c02 */ /* 0x002fc40008000f00 */
[----:B------:R-:W-:Y:S01]  /*0220*/  SHF.R.S32.HI R8, RZ, 0x1f, R14 ;  /* 0x0000001fff087819 */ /* 0x000fe2000001140e */
[----:B--2---:R-:W-:Y:S01]  /*0230*/  IMAD.U32 R3, RZ, RZ, UR25 ;  /* 0x00000019ff037e24 */ /* 0x004fe2000f8e00ff */
[----:B------:R-:W-:-:S07]  /*0240*/  ISETP.EQ.OR.EX P1, PT, RZ, c[0x0][0x24c], !P4, P1 ;  /* 0x00009300ff007a0c */ /* 0x000fce0006722710 */
[----:B------:R-:W-:Y:S02]  /*0250*/  @!P2 IMAD.MOV.U32 R6, RZ, RZ, c[0x0][0x308] ;  /* 0x0000c200ff06a624 */ /* 0x000fe400078e00ff */
[----:B------:R-:W-:-:S05]  /*0260*/  @!P2 IMAD.MOV.U32 R7, RZ, RZ, c[0x0][0x30c] ;  /* 0x0000c300ff07a624 */ /* 0x000fca00078e00ff */
[----:B------:R1:W-:Y:S02]  /*0270*/  @!P2 STG.E.64 [R6.64], R2 ;  /* 0x000000020600a986 */ /* 0x0003e4000c101b14 */
[----:B-1----:R-:W-:Y:S01]  /*0280*/  @!P2 IMAD.MOV.U32 R2, RZ, RZ, R226 ;  /* 0x000000ffff02a224 */ /* 0x002fe200078e00e2 */
[----:B------:R-:W-:-:S05]  /*0290*/  @!P2 MOV R3, R125 ;  /* 0x0000007d0003a202 */ /* 0x000fca0000000f00 */
[----:B------:R1:W-:Y:S04]  /*02a0*/  @!P2 STG.E.64 [R6.64+0x8], R2 ;  /* 0x000008020600a986 */ /* 0x0003e8000c101b14 */
[----:B------:R2:W3:Y:S04]  /*02b0*/  @P3 LDG.E R202, [R4.64] ;  /* 0x0000001404ca3981 */ /* 0x0004e8000c1e1900 */
[----:B------:R2:W3:Y:S01]  /*02c0*/  @P3 LDG.E R13, [R4.64+0x4] ;  /* 0x00000414040d3981 */ /* 0x0004e2000c1e1900 */
[----:B------:R-:W-:Y:S01]  /*02d0*/  ISETP.NE.U32.AND P2, PT, RZ, c[0x0][0x248], PT ;  /* 0x00009200ff007a0c */ /* 0x000fe20003f45070 */
[----:B------:R-:W-:Y:S01]  /*02e0*/  IMAD.MOV.U32 R9, RZ, RZ, -0x1 ;  /* 0xffffffffff097424 */ /* 0x000fe200078e00ff */
[----:B------:R-:W-:-:S02]  /*02f0*/  LEA.HI R131, R8, R14, RZ, 0x5 ;  /* 0x0000000e08837211 */ /* 0x000fc400078f28ff */
[----:B------:R-:W-:Y:S02]  /*0300*/  ISETP.NE.AND.EX P2, PT, RZ, c[0x0][0x24c], PT, P2 ;  /* 0x00009300ff007a0c */ /* 0x000fe40003f45320 */
[----:B------:R-:W-:-:S04]  /*0310*/  LOP3.LUT R0, R131, 0xffffffe0, RZ, 0xc0, !PT ;  /* 0xffffffe083007812 */ /* 0x000fc800078ec0ff */
[----:B------:R-:W-:Y:S01]  /*0320*/  IADD3 R0, -R0, R14, RZ ;  /* 0x0000000e00007210 */ /* 0x000fe20007ffe1ff */
[C---:B-1----:R-:W-:Y:S02]  /*0330*/  IMAD R2, R16.reuse, c[0x0][0x1c0], R20 ;  /* 0x0000700010027a24 */ /* 0x042fe400078e0214 */
[----:B------:R-:W-:Y:S02]  /*0340*/  IMAD.MOV.U32 R3, RZ, RZ, RZ ;  /* 0x000000ffff037224 */ /* 0x000fe400078e00ff */
[----:B--2---:R-:W-:-:S04]  /*0350*/  @P0 IMAD.WIDE R4, R16, R200, c[0x0][0x250] ;  /* 0x0000940010040625 */ /* 0x004fc800078e02c8 */
[----:B------:R-:W-:Y:S01]  /*0360*/  IMAD.WIDE R6, R16, R200, c[0x0][0x248] ;  /* 0x0000920010067625 */ /* 0x000fe200078e02c8 */
[----:B------:R1:W5:Y:S03]  /*0370*/  @P0 LDG.E R3, [R4.64] ;  /* 0x0000001404030981 */ /* 0x000366000c1e1900 */
[----:B------:R-:W-:Y:S01]  /*0380*/  IMAD.SHL.U32 R2, R2, 0x20, RZ ;  /* 0x0000002002027824 */ /* 0x000fe200078e00ff */
[----:B------:R2:W5:Y:S04]  /*0390*/  @!P1 LDG.E R9, [R6.64] ;  /* 0x0000001406099981 */ /* 0x000568000c1e1900 */
[----:B------:R-:W-:Y:S02]  /*03a0*/  IADD3 R226, P1, P0, R2, R226, R0 ;  /* 0x000000e202e27210 */ /* 0x000fe4000783e000 */
[----:B------:R-:W-:-:S02]  /*03b0*/  SHF.R.S32.HI R2, RZ, 0x1f, R2 ;  /* 0x0000001fff027819 */ /* 0x000fc40000011402 */
[----:B-1----:R-:W-:-:S04]  /*03c0*/  SHF.R.S32.HI R4, RZ, 0x1f, R0 ;  /* 0x0000001fff047819 */ /* 0x002fc80000011400 */
[----:B------:R-:W-:Y:S01]  /*03d0*/  IADD3.X R125, R2, R125, R4, P1, P0 ;  /* 0x0000007d027d7210 */ /* 0x000fe20000fe0404 */
[----:B---3--:R-:W-:Y:S02]  /*03e0*/  @P3 IMAD.IADD R13, R13, 0x1, -R202 ;  /* 0x000000010d0d3824 */ /* 0x008fe400078e0aca */
[----:B------:R-:W-:Y:S01]  /*03f0*/  @!P3 IMAD.MOV.U32 R13, RZ, RZ, c[0x0][0x214] ;  /* 0x00008500ff0db624 */ /* 0x000fe200078e00ff */
[----:B------:R-:W-:Y:S05]  /*0400*/  @!P2 BRA `(.L_x_705) ;  /* 0x000000400000a947 */ /* 0x000fea0003800000 */
[----:B--2---:R-:W2:Y:S02]  /*0410*/  @P4 LDG.E R4, [R6.64+0x4] ;  /* 0x0000041406044981 */ /* 0x004ea4000c1e1900 */
[----:B--2--5:R-:W-:-:S06]  /*0420*/  @P4 IADD3 R4, R4, -R9, RZ ;  /* 0x8000000904044210 */ /* 0x024fcc0007ffe0ff */
[----:B------:R1:W5:Y:S01]  /*0430*/  @!P4 LDG.E R4, [R6.64] ;  /* 0x000000140604c981 */ /* 0x000362000c1e1900 */
[----:B------:R-:W-:Y:S05]  /*0440*/  BRA `(.L_x_706) ;  /* 0x0000001000007947 */ /* 0x000fea0003800000 */
.L_x_705:
[----:B--2---:R-:W-:Y:S02]  /*0450*/  MOV R4, c[0x0][0x218] ;  /* 0x0000860000047a02 */ /* 0x004fe40000000f00 */
.L_x_706:
[----:B------:R-:W-:-:S04]  /*0460*/  ISETP.NE.U32.AND P2, PT, RZ, c[0x0][0x258], PT ;  /* 0x00009600ff007a0c */ /* 0x000fc80003f45070 */
[----:B------:R-:W-:-:S13]  /*0470*/  ISETP.NE.AND.EX P2, PT, RZ, c[0x0][0x25c], PT, P2 ;  /* 0x00009700ff007a0c */ /* 0x000fda0003f45320 */
[----:B------:R-:W-:-:S06]  /*0480*/  @P2 IMAD.WIDE R134, R16, R200, c[0x0][0x258] ;  /* 0x0000960010862625 */ /* 0x000fcc00078e02c8 */
        /* <DEDUP_REMOVED lines=10> */
[----:B-1----:R-:W-:Y:S02]  /*0530*/  IADD3 R6, R134, 0x3f, RZ ;  /* 0x0000003f86067810 */ /* 0x002fe40007ffe0ff */
        /* <DEDUP_REMOVED lines=12> */
[----:B------:R-:W-:Y:S02]  /*0600*/  ISETP.NE.AND P0, PT, R9, -0x1, PT ;  /* 0xffffffff0900780c */ /* 0x000fe40003f05270 */
[----:B------:R-:W-:-:S09]  /*0610*/  SHF.R.S32.HI R21, RZ, 0x1f, R20 ;  /* 0x0000001fff157819 */ /* 0x000fd20000011414 */
        /* <DEDUP_REMOVED lines=22> */
.L_x_708:
        /* <DEDUP_REMOVED lines=18> */
[----:B------:R-:W-:Y:S01]  /*08a0*/  ISETP.GE.U32.AND P3, PT, R4, R7, PT ;  /* 0x000000070400720c */ /* 0x000fe20003f66070 */
[----:B------:R-:W-:Y:S01]  /*08b0*/  @P0 IMAD.IADD R7, R3, 0x1, R9 ;  /* 0x0000000103070824 */ /* 0x000fe200078e0209 */
[----:B------:R-:W-:-:S03]  /*08c0*/  LOP3.LUT R4, R20, c[0x0][0x1c8], RZ, 0x3c, !PT ;  /* 0x0000720014047a12 */ /* 0x000fc600078e3cff */
[----:B------:R-:W-:Y:S01]  /*08d0*/  @P0 IMAD.WIDE.U32 R22, R7, c[0x0][0x1a0], RZ ;  /* 0x0000680007160a25 */ /* 0x000fe200078e00ff */
[----:B------:R-:W-:-:S03]  /*08e0*/  ISETP.GE.AND P1, PT, R4, RZ, PT ;  /* 0x000000ff0400720c */ /* 0x000fc60003f26270 */
[----:B------:R-:W-:-:S04]  /*08f0*/  @P0 IMAD R7, R7, c[0x0][0x1a4], R23 ;  /* 0x0000690007070a24 */ /* 0x000fc800078e0217 */
        /* <DEDUP_REMOVED lines=15> */
.L_x_709:
[CC--:B------:R-:W-:Y:S01]  /*09f0*/  LEA.HI R4, R8.reuse, R14.reuse, RZ, 0x3 ;  /* 0x0000000e08047211 */ /* 0x0c0fe200078f18ff */
        /* <DEDUP_REMOVED lines=42> */
.L_x_711:
[----:B------:R-:W-:Y:S05]  /*0ca0*/  BSYNC B0 ;  /* 0x0000000000007941 */ /* 0x000fea0003800000 */
.L_x_710:
        /* <DEDUP_REMOVED lines=21> */
.L_x_713:
[----:B------:R-:W-:Y:S05]  /*0e00*/  BSYNC B0 ;  /* 0x0000000000007941 */ /* 0x000fea0003800000 */
.L_x_712:
        /* <DEDUP_REMOVED lines=21> */
.L_x_715:
[----:B------:R-:W-:Y:S05]  /*0f60*/  BSYNC B0 ;  /* 0x0000000000007941 */ /* 0x000fea0003800000 */
.L_x_714:
        /* <DEDUP_REMOVED lines=21> */
.L_x_717:
[----:B------:R-:W-:Y:S05]  /*10c0*/  BSYNC B0 ;  /* 0x0000000000007941 */ /* 0x000fea0003800000 */
.L_x_716:
        /* <DEDUP_REMOVED lines=21> */
.L_x_719:
[----:B------:R-:W-:Y:S05]  /*1220*/  BSYNC B0 ;  /* 0x0000000000007941 */ /* 0x000fea0003800000 */
.L_x_718:
        /* <DEDUP_REMOVED lines=21> */
.L_x_721:
[----:B------:R-:W-:Y:S05]  /*1380*/  BSYNC B0 ;  /* 0x0000000000007941 */ /* 0x000fea0003800000 */
.L_x_720:
        /* <DEDUP_REMOVED lines=21> */
.L_x_723:
[----:B------:R-:W-:Y:S05]  /*14e0*/  BSYNC B0 ;  /* 0x0000000000007941 */ /* 0x000fea0003800000 */
.L_x_722:
        /* <DEDUP_REMOVED lines=24> */
.L_x_725:
[----:B------:R-:W-:Y:S05]  /*1670*/  BSYNC B0 ;  /* 0x0000000000007941 */ /* 0x000fea0003800000 */
.L_x_724:
[----:B------:R-:W-:Y:S01]  /*1680*/  LEA.HI R8, R8, R14, RZ, 0x4 ;  /* 0x0000000e08087211 */ /* 0x000fe200078f20ff */
[----:B------:R-:W-:Y:S01]  /*1690*/  IMAD R5, R19, c[0x0][0x198], RZ ;  /* 0x0000660013057a24 */ /* 0x000fe200078e02ff */
[----:B------:R-:W-:Y:S01]  /*16a0*/  IADD3 R132, R221, -0x1, RZ ;  /* 0xffffffffdd847810 */ /* 0x000fe20007ffe0ff */
[----:B-1----:R-:W-:Y:S01]  /*16b0*/  IMAD.WIDE.U32 R26, R18, c[0x0][0x198], R216 ;  /* 0x00006600121a7a25 */ /* 0x002fe200078e00d8 */
[----:B------:R-:W-:Y:S01]  /*16c0*/  LOP3.LUT R2, R8, 0xfffffff0, RZ, 0xc0, !PT ;  /* 0xfffffff008027812 */ /* 0x000fe200078ec0ff */
[----:B------:R-:W-:Y:S01]  /*16d0*/  BSSY B0, `(.L_x_726) ;  /* 0x000002f000007945 */ /* 0x000fe20003800000 */
[----:B------:R-:W-:Y:S01]  /*16e0*/  SHF.R.S32.HI R10, RZ, 0x1f, R132 ;  /* 0x0000001fff0a7819 */ /* 0x000fe20000011484 */
[----:B------:R-:W-:Y:S01]  /*16f0*/  IMAD R5, R18, c[0x0][0x19c], R5 ;  /* 0x0000670012057a24 */ /* 0x000fe200078e0205 */
[----:B------:R-:W-:Y:S01]  /*1700*/  IADD3 R212, P1, R212, R26, RZ ;  /* 0x0000001ad4d47210 */ /* 0x000fe20007f3e0ff */
[----:B------:R-:W-:Y:S01]  /*1710*/  IMAD R3, R19, c[0x0][0x1a0], RZ ;  /* 0x0000680013037a24 */ /* 0x000fe200078e02ff */
[----:B------:R-:W-:Y:S01]  /*1720*/  IADD3 R2, -R2, R14, RZ ;  /* 0x0000000e02027210 */ /* 0x000fe20007ffe1ff */
[----:B------:R-:W-:Y:S01]  /*1730*/  IMAD.WIDE.U32 R24, R18, c[0x0][0x1a0], R216 ;  /* 0x0000680012187a25 */ /* 0x000fe200078e00d8 */
[----:B------:R-:W-:-:S02]  /*1740*/  IADD3.X R213, R6, R27, R5, P1, !PT ;  /* 0x0000001b06d57210 */ /* 0x000fc40000ffe405 */
[----:B------:R-:W-:Y:S01]  /*1750*/  SHF.R.S32.HI R130, RZ, 0x1f, R2 ;  /* 0x0000001fff827819 */ /* 0x000fe20000011402 */
[----:B------:R-:W-:Y:S01]  /*1760*/  IMAD R3, R18, c[0x0][0x1a4], R3 ;  /* 0x0000690012037a24 */ /* 0x000fe200078e0203 */
[----:B------:R-:W-:Y:S01]  /*1770*/  IADD3 R22, P0, R22, R24, RZ ;  /* 0x0000001816167210 */ /* 0x000fe20007f1e0ff */
[----:B------:R-:W-:Y:S01]  /*1780*/  IMAD R5, R132, -0x40, R134 ;  /* 0xffffffc084057824 */ /* 0x000fe200078e0286 */
[----:B------:R-:W-:Y:S01]  /*1790*/  LEA.HI R130, R130, R2, RZ, 0x3 ;  /* 0x0000000282827211 */ /* 0x000fe200078f18ff */
[----:B------:R-:W-:Y:S01]  /*17a0*/  IMAD R214, R238, c[0x0][0x1b0], RZ ;  /* 0x00006c00eed67a24 */ /* 0x000fe200078e02ff */
[----:B------:R-:W-:Y:S01]  /*17b0*/  IADD3.X R23, R7, R25, R3, P0, !PT ;  /* 0x0000001907177210 */ /* 0x000fe200007fe403 */
[----:B------:R-:W-:Y:S01]  /*17c0*/  IMAD.WIDE.U32 R212, R236, c[0x0][0x1b0], R212 ;  /* 0x00006c00ecd47a25 */ /* 0x000fe200078e00d4 */
[----:B------:R-:W-:Y:S02]  /*17d0*/  ISETP.GE.AND P0, PT, R18, R5, PT ;  /* 0x000000051200720c */ /* 0x000fe40003f06270 */
[----:B------:R-:W-:Y:S01]  /*17e0*/  LOP3.LUT R7, R130, 0xfffffff8, RZ, 0xc0, !PT ;  /* 0xfffffff882077812 */ /* 0x000fe200078ec0ff */
[----:B------:R-:W-:Y:S01]  /*17f0*/  IMAD R214, R236, c[0x0][0x1b4], R214 ;  /* 0x00006d00ecd67a24 */ /* 0x000fe200078e02d6 */
[----:B------:R-:W-:Y:S01]  /*1800*/  MOV R133, 0x20 ;  /* 0x0000002000857802 */ /* 0x000fe20000000f00 */
[----:B------:R-:W-:Y:S01]  /*1810*/  IMAD R238, R238, c[0x0][0x1b8], RZ ;  /* 0x00006e00eeee7a24 */ /* 0x000fe200078e02ff */
[----:B------:R-:W-:Y:S01]  /*1820*/  IADD3 R7, R2, -R7, RZ ;  /* 0x8000000702077210 */ /* 0x000fe20007ffe0ff */
[----:B------:R-:W-:Y:S01]  /*1830*/  IMAD.IADD R215, R213, 0x1, R214 ;  /* 0x00000001d5d77824 */ /* 0x000fe200078e02d6 */
[----:B------:R-:W-:Y:S01]  /*1840*/  SHF.L.U32 R130, R130, 0x6, RZ ;  /* 0x0000000682827819 */ /* 0x000fe200000006ff */
[----:B------:R-:W-:Y:S01]  /*1850*/  IMAD R6, R127, R132, RZ ;  /* 0x000000847f067224 */ /* 0x000fe200078e02ff */
[----:B------:R-:W-:Y:S01]  /*1860*/  R2P PR, R7, 0x6 ;  /* 0x0000000607007804 */ /* 0x000fe20000000000 */
[----:B------:R-:W-:Y:S01]  /*1870*/  IMAD.MOV.U32 R214, RZ, RZ, R212 ;  /* 0x000000ffffd67224 */ /* 0x000fe200078e00d4 */
[----:B------:R-:W-:Y:S01]  /*1880*/  LOP3.LUT R130, R130, 0xfffffe00, RZ, 0xc0, !PT ;  /* 0xfffffe0082827812 */ /* 0x000fe200078ec0ff */
[----:B------:R-:W-:-:S02]  /*1890*/  IMAD R238, R236, c[0x0][0x1bc], R238 ;  /* 0x00006f00ecee7a24 */ /* 0x000fc400078e02ee */
[----:B------:R-:W-:Y:S01]  /*18a0*/  IMAD.WIDE.U32 R236, R236, c[0x0][0x1b8], R22 ;  /* 0x00006e00ecec7a25 */ /* 0x000fe200078e0016 */
[----:B------:R-:W-:-:S03]  /*18b0*/  SEL R3, R133, 0xffffffe0, !P2 ;  /* 0xffffffe085037807 */ /* 0x000fc60005000000 */
[----:B------:R-:W-:Y:S01]  /*18c0*/  IMAD.MOV.U32 R2, RZ, RZ, 0x10 ;  /* 0x00000010ff027424 */ /* 0x000fe200078e00ff */
[----:B------:R-:W-:Y:S01]  /*18d0*/  IADD3 R239, R237, R238, RZ ;  /* 0x000000eeedef7210 */ /* 0x000fe20007ffe0ff */
[-C--:B------:R-:W-:Y:S02]  /*18e0*/  IMAD R6, R10, R128.reuse, R6 ;  /* 0x000000800a067224 */ /* 0x080fe400078e0206 */
[----:B------:R-:W-:Y:S01]  /*18f0*/  IMAD.WIDE.U32 R22, R132, R128, R214 ;  /* 0x0000008084167225 */ /* 0x000fe200078e00d6 */
[----:B------:R-:W-:-:S03]  /*1900*/  SEL R2, R2, 0xfffffff0, !P1 ;  /* 0xfffffff002027807 */ /* 0x000fc60004800000 */
[----:B------:R-:W-:Y:S01]  /*1910*/  IMAD.IADD R25, R23, 0x1, R6 ;  /* 0x0000000117197824 */ /* 0x000fe200078e0206 */
        /* <DEDUP_REMOVED lines=10> */
.L_x_727:
[----:B------:R-:W-:Y:S05]  /*19c0*/  BSYNC B0 ;  /* 0x0000000000007941 */ /* 0x000fea0003800000 */
.L_x_726:
        /* <DEDUP_REMOVED lines=10> */
[----:B-1----:R-:W-:-:S04]  /*1a70*/  LEA R26, P0, R15, c[0x0][0x168], 0x1 ;  /* 0x00005a000f1a7a11 */ /* 0x002fc800078008ff */
[----:B------:R-:W-:-:S05]  /*1a80*/  LEA.HI.X R27, R15, c[0x0][0x16c], R6, 0x1, P0 ;  /* 0x00005b000f1b7a11 */ /* 0x000fca00000f0c06 */
[----:B------:R-:W-:Y:S01]  /*1a90*/  @!PT LDS RZ, [RZ] ;  /* 0x00000000fffff984 */ /* 0x000fe20000000800 */
[----:B------:R-:W-:Y:S01]  /*1aa0*/  @!PT LDS RZ, [RZ] ;  /* 0x00000000fffff984 */ /* 0x000fe20000000800 */
[----:B------:R-:W-:Y:S01]  /*1ab0*/  @!PT LDS RZ, [RZ] ;  /* 0x00000000fffff984 */ /* 0x000fe20000000800 */
[----:B------:R1:W-:Y:S04]  /*1ac0*/  LDGSTS.E.BYPASS.LTC128B.128 [R210+0x4800], [R26.64] ;  /* 0x048000001ad27fae */ /* 0x0003e8000b901d54 */
.L_x_729:
[----:B------:R-:W-:Y:S05]  /*1ad0*/  BSYNC B0 ;  /* 0x0000000000007941 */ /* 0x000fea0003800000 */
.L_x_728:
        /* <DEDUP_REMOVED lines=15> */
.L_x_731:
[----:B------:R-:W-:Y:S05]  /*1bd0*/  BSYNC B0 ;  /* 0x0000000000007941 */ /* 0x000fea0003800000 */
.L_x_730:
[----:B------:R-:W-:Y:S01]  /*1be0*/  ISETP.GE.AND P0, PT, R209, R5, PT ;  /* 0x00000005d100720c */ /* 0x000fe20003f06270 */
[----:B------:R-:W-:-:S12]  /*1bf0*/  BSSY B0, `(.L_x_732) ;  /* 0x0000010000007945 */ /* 0x000fd80003800000 */
        /* <DEDUP_REMOVED lines=15> */
.L_x_733:
[----:B------:R-:W-:Y:S05]  /*1cf0*/  BSYNC B0 ;  /* 0x0000000000007941 */ /* 0x000fea0003800000 */
.L_x_732:
[----:B------:R-:W-:Y:S01]  /*1d00*/  ISETP.NE.U32.AND P1, PT, RZ, c[0x0][0x318], PT ;  /* 0x0000c600ff007a0c */ /* 0x000fe20003f25070 */
[----:B------:R-:W0:Y:S03]  /*1d10*/  LDGDEPBAR ;  /* 0x00000000000079af */ /* 0x000e260000000000 */
[----:B------:R-:W-:-:S13]  /*1d20*/  ISETP.NE.AND.EX P1, PT, RZ, c[0x0][0x31c], PT, P1 ;  /* 0x0000c700ff007a0c */ /* 0x000fda0003f25310 */
[----:B------:R-:W-:Y:S01]  /*1d30*/  @P1 SHF.R.S32.HI R6, RZ, 0x1f, R16 ;  /* 0x0000001fff061819 */ /* 0x000fe20000011410 */
[----:B------:R-:W-:-:S04]  /*1d40*/  @P1 IMAD.WIDE.U32 R20, R16, c[0x0][0x320], R20 ;  /* 0x0000c80010141a25 */ /* 0x000fc800078e0014 */
[----:B------:R-:W-:Y:S01]  /*1d50*/  @P1 IMAD R6, R6, c[0x0][0x320], RZ ;  /* 0x0000c80006061a24 */ /* 0x000fe200078e02ff */
[----:B------:R-:W-:-:S04]  /*1d60*/  DEPBAR.LE SB0, 0x0 ;  /* 0x000080000000791a */ /* 0x000fc80000000000 */
[----:B------:R-:W-:Y:S01]  /*1d70*/  @P1 IMAD R6, R16, c[0x0][0x324], R6 ;  /* 0x0000c90010061a24 */ /* 0x000fe200078e0206 */
[----:B------:R-:W-:-:S03]  /*1d80*/  @P1 LEA R16, P0, R20, c[0x0][0x318], 0x2 ;  /* 0x0000c60014101a11 */ /* 0x000fc600078010ff */
[----:B------:R-:W-:-:S05]  /*1d90*/  @P1 IMAD.IADD R6, R21, 0x1, R6 ;  /* 0x0000000115061824 */ /* 0x000fca00078e0206 */
[----:B------:R-:W-:-:S05]  /*1da0*/  @P1 LEA.HI.X R17, R20, c[0x0][0x31c], R6, 0x2, P0 ;  /* 0x0000c70014111a11 */ /* 0x000fca00000f1406 */
[----:B--2---:R5:W2:Y:S01]  /*1db0*/  @P1 LDG.E R16, [R16.64] ;  /* 0x0000001410101981 */ /* 0x004aa2000c1e1900 */
[----:B------:R-:W-:Y:S01]  /*1dc0*/  ISETP.GE.AND P0, PT, R18, R5, PT ;  /* 0x000000051200720c */ /* 0x000fe20003f06270 */
[----:B------:R-:W-:Y:S01]  /*1dd0*/  IMAD.MOV.U32 R6, RZ, RZ, c[0x0][0x1a0] ;  /* 0x00006800ff067624 */ /* 0x000fe200078e00ff */
[----:B------:R-:W2:Y:S01]  /*1de0*/  @P1 MUFU.RCP R15, c[0x0][0x238] ;  /* 0x00008e00000f1b08 */ /* 0x000ea20000001000 */
[----:B------:R-:W-:Y:S01]  /*1df0*/  BAR.SYNC.DEFER_BLOCKING 0x0 ;  /* 0x0000000000007b1d */ /* 0x000fe20000010000 */
[----:B------:R-:W-:Y:S01]  /*1e00*/  MOV R238, R236 ;  /* 0x000000ec00ee7202 */ /* 0x000fe20000000f00 */
[----:B------:R-:W-:Y:S01]  /*1e10*/  IMAD.SHL.U32 R204, R14, 0x2, RZ ;  /* 0x000000020ecc7824 */ /* 0x000fe200078e00ff */
[----:B------:R-:W-:Y:S01]  /*1e20*/  SHF.L.U64.HI R198, R6, R198, c[0x0][0x1a4] ;  /* 0x0000690006c67619 */ /* 0x000fe200000102c6 */
[----:B------:R-:W-:Y:S01]  /*1e30*/  IMAD R232, R232, 0x8, R131 ;  /* 0x00000008e8e87824 */ /* 0x000fe200078e0283 */
[----:B------:R-:W-:Y:S01]  /*1e40*/  SHF.L.U32 R199, R6, 0x6, RZ ;  /* 0x0000000606c77819 */ /* 0x000fe200000006ff */
[----:B------:R-:W-:Y:S01]  /*1e50*/  BSSY B0, `(.L_x_734) ;  /* 0x0000016000007945 */ /* 0x000fe20003800000 */
[----:B------:R-:W-:-:S02]  /*1e60*/  SHF.R.S32.HI R203, RZ, 0x1f, R0 ;  /* 0x0000001fffcb7819 */ /* 0x000fc40000011400 */
[----:B------:R-:W-:Y:S01]  /*1e70*/  LOP3.LUT R204, R204, 0x6, RZ, 0xc0, !PT ;  /* 0x00000006cccc7812 */ /* 0x000fe200078ec0ff */
[----:B------:R-:W-:Y:S01]  /*1e80*/  IMAD.WIDE.U32 R20, R132, R199, R238 ;  /* 0x000000c784147225 */ /* 0x000fe200078e00ee */
[----:B------:R-:W-:-:S03]  /*1e90*/  LEA.HI R203, R203, R0, RZ, 0x2 ;  /* 0x00000000cbcb7211 */ /* 0x000fc600078f10ff */
[----:B------:R-:W-:Y:S01]  /*1ea0*/  IMAD.MOV.U32 R0, RZ, RZ, RZ ;  /* 0x000000ffff007224 */ /* 0x000fe200078e00ff */
[----:B------:R-:W-:Y:S01]  /*1eb0*/  SHF.R.S32.HI R203, RZ, 0x2, R203 ;  /* 0x00000002ffcb7819 */ /* 0x000fe200000114cb */
[----:B-----5:R-:W-:Y:S01]  /*1ec0*/  IMAD R17, R198, R132, RZ ;  /* 0x00000084c6117224 */ /* 0x020fe200078e02ff */
[----:B------:R1:W-:Y:S03]  /*1ed0*/  @P0 STS.128 [R210+0x6000], RZ ;  /* 0x006000ffd2000388 */ /* 0x0003e60000000c00 */
[----:B------:R-:W-:Y:S02]  /*1ee0*/  IMAD R10, R10, R199, R17 ;  /* 0x000000c70a0a7224 */ /* 0x000fe400078e0211 */
[----:B--2---:R-:W-:-:S03]  /*1ef0*/  @P1 FMUL.FTZ R0, R16, R15 ;  /* 0x0000000f10001220 */ /* 0x004fc60000410000 */
[----:B------:R-:W-:Y:S01]  /*1f00*/  IADD3 R15, R21, R10, RZ ;  /* 0x0000000a150f7210 */ /* 0x000fe20007ffe0ff */
[----:B------:R-:W-:Y:S05]  /*1f10*/  @P0 BRA `(.L_x_735) ;  /* 0x0000009000000947 */ /* 0x000fea0003800000 */
[----:B-1----:R-:W-:-:S13]  /*1f20*/  ISETP.GE.AND P0, PT, R216, c[0x0][0x220], PT ;  /* 0x00008800d8007a0c */ /* 0x002fda0003f06270 */
        /* <DEDUP_REMOVED lines=8> */
.L_x_735:
[----:B-1----:R-:W-:Y:S05]  /*1fb0*/  BSYNC B0 ;  /* 0x0000000000007941 */ /* 0x002fea0003800000 */
.L_x_734:
        /* <DEDUP_REMOVED lines=21> */
.L_x_737:
[----:B------:R-:W-:Y:S05]  /*2110*/  BSYNC B0 ;  /* 0x0000000000007941 */ /* 0x000fea0003800000 */
.L_x_736:
        /* <DEDUP_REMOVED lines=16> */
.L_x_739:
[----:B------:R-:W-:Y:S05]  /*2220*/  BSYNC B0 ;  /* 0x0000000000007941 */ /* 0x000fea0003800000 */
.L_x_738:
        /* <DEDUP_REMOVED lines=18> */
.L_x_741:
[----:B------:R-:W-:Y:S05]  /*2350*/  BSYNC B0 ;  /* 0x0000000000007941 */ /* 0x000fea0003800000 */
.L_x_740:
[----:B------:R-:W-:Y:S01]  /*2360*/  SHF.R.S32.HI R5, RZ, 0x4, R8 ;  /* 0x00000004ff057819 */ /* 0x000fe20000011408 */
[C---:B------:R-:W-:Y:S01]  /*2370*/  IMAD.SHL.U32 R6, R4.reuse, 0x40, RZ ;  /* 0x0000004004067824 */ /* 0x040fe200078e00ff */
[----:B------:R-:W-:Y:S01]  /*2380*/  R2P PR, R4, 0x6 ;  /* 0x0000000604007804 */ /* 0x000fe20000000000 */
[----:B------:R-:W-:Y:S01]  /*2390*/  IMAD.SHL.U32 R7, R7, 0x40, RZ ;  /* 0x0000004007077824 */ /* 0x000fe200078e00ff */
[----:B------:R-:W-:Y:S01]  /*23a0*/  LEA.HI R8, R8, R5, RZ, 0x1 ;  /* 0x0000000508087211 */ /* 0x000fe200078f08ff */
[----:B------:R-:W-:Y:S01]  /*23b0*/  IMAD.SHL.U32 R18, R18, 0x8, RZ ;  /* 0x0000000812127824 */ /* 0x000fe200078e00ff */
[----:B------:R-:W-:Y:S01]  /*23c0*/  LOP3.LUT R6, R6, 0x1c0, RZ, 0xc0, !PT ;  /* 0x000001c006067812 */ /* 0x000fe200078ec0ff */
[----:B------:R-:W-:Y:S01]  /*23d0*/  IMAD R194, R131, 0x400, R130 ;  /* 0x0000040083c27824 */ /* 0x000fe200078e0282 */
[----:B------:R-:W-:Y:S01]  /*23e0*/  LOP3.LUT R8, R8, 0xfffffffe, RZ, 0xc0, !PT ;  /* 0xfffffffe08087812 */ /* 0x000fe200078ec0ff */
[----:B------:R-:W0:Y:S01]  /*23f0*/  LDGDEPBAR ;  /* 0x00000000000079af */ /* 0x000e220000000000 */
[----:B------:R-:W-:Y:S01]  /*2400*/  LOP3.LUT R7, R7, 0x1c0, RZ, 0xc0, !PT ;  /* 0x000001c007077812 */ /* 0x000fe200078ec0ff */
[----:B------:R-:W-:Y:S01]  /*2410*/  UIADD3 UR17, UR25, 0x646e171e, URZ ;  /* 0x646e171e19117890 */ /* 0x000fe2000fffe03f */
[----:B------:R-:W-:Y:S01]  /*2420*/  LOP3.LUT R18, R6, 0x8, R18, 0xf8, !PT ;  /* 0x0000000806127812 */ /* 0x000fe200078ef812 */
[----:B------:R-:W-:Y:S01]  /*2430*/  IMAD.IADD R8, R5, 0x1, -R8 ;  /* 0x0000000105087824 */ /* 0x000fe200078e0a08 */
[----:B------:R-:W-:-:S02]  /*2440*/  SHF.R.U32.HI R6, RZ, 0x3, R6 ;  /* 0x00000003ff067819 */ /* 0x000fc40000011606 */
[----:B------:R-:W-:Y:S01]  /*2450*/  SHF.R.U32.HI R129, RZ, 0x3, R7 ;  /* 0x00000003ff817819 */ /* 0x000fe20000011607 */
[----:B------:R-:W-:Y:S01]  /*2460*/  IMAD.SHL.U32 R5, R8, 0x8, RZ ;  /* 0x0000000808057824 */ /* 0x000fe200078e00ff */
[----:B------:R-:W-:Y:S02]  /*2470*/  LOP3.LUT R6, R18, R6, RZ, 0x3c, !PT ;  /* 0x0000000612067212 */ /* 0x000fe400078e3cff */
[----:B------:R-:W-:Y:S02]  /*2480*/  SEL R4, R133, 0xffffffe0, !P1 ;  /* 0xffffffe085047807 */ /* 0x000fe40004800000 */
[----:B------:R-:W-:Y:S01]  /*2490*/  LOP3.LUT R5, R7, 0x8, R5, 0xf8, !PT ;  /* 0x0000000807057812 */ /* 0x000fe200078ef805 */
[----:B------:R-:W-:Y:S01]  /*24a0*/  IMAD R193, R8, 0x200, R6 ;  /* 0x0000020008c17824 */ /* 0x000fe200078e0206 */
[----:B------:R-:W-:Y:S02]  /*24b0*/  IADD3 R235, R135, 0x8, RZ ;  /* 0x0000000887eb7810 */ /* 0x000fe40007ffe0ff */
[----:B------:R-:W-:Y:S01]  /*24c0*/  LOP3.LUT R129, R5, R129, RZ, 0x3c, !PT ;  /* 0x0000008105817212 */ /* 0x000fe200078e3cff */
[----:B------:R-:W-:Y:S01]  /*24d0*/  IMAD.SHL.U32 R193, R193, 0x2, RZ ;  /* 0x00000002c1c17824 */ /* 0x000fe200078e00ff */
[----:B------:R-:W-:-:S02]  /*24e0*/  IADD3 R233, R135, 0x40, RZ ;  /* 0x0000004087e97810 */ /* 0x000fc40007ffe0ff */
[----:B------:R-:W-:Y:S01]  /*24f0*/  IADD3 R220, R135, 0x48, RZ ;  /* 0x0000004887dc7810 */ /* 0x000fe20007ffe0ff */
[----:B------:R-:W-:Y:S01]  /*2500*/  IMAD.IADD R194, R129, 0x1, R194 ;  /* 0x0000000181c27824 */ /* 0x000fe200078e02c2 */
[----:B------:R-:W-:Y:S01]  /*2510*/  LDSM.16.M88.4 R92, [R193+0x4000] ;  /* 0x00400000c15c783b */ /* 0x000fe20000000200 */
[C---:B------:R-:W-:Y:S01]  /*2520*/  IMAD.IADD R187, R193.reuse, 0x1, R4 ;  /* 0x00000001c1bb7824 */ /* 0x040fe200078e0204 */
[C---:B------:R-:W-:Y:S01]  /*2530*/  IADD3 R5, R193.reuse, 0x4000, RZ ;  /* 0x00004000c1057810 */ /* 0x040fe20007ffe0ff */
[----:B------:R-:W-:Y:S01]  /*2540*/  IMAD.SHL.U32 R194, R194, 0x2, RZ ;  /* 0x00000002c2c27824 */ /* 0x000fe200078e00ff */
[----:B------:R-:W-:Y:S01]  /*2550*/  LDSM.16.M88.4 R88, [R193+0x4800] ;  /* 0x00480000c158783b */ /* 0x000fe20000000200 */
[----:B------:R-:W-:Y:S02]  /*2560*/  IADD3 R190, R193, 0x4040, RZ ;  /* 0x00004040c1be7810 */ /* 0x000fe40007ffe0ff */
[--C-:B------:R-:W-:Y:S01]  /*2570*/  IMAD R192, R2, 0x2, R194.reuse ;  /* 0x0000000202c07824 */ /* 0x100fe200078e02c2 */
[----:B------:R-:W5:Y:S01]  /*2580*/  LDSM.16.M88.4 R80, [R194] ;  /* 0x00000000c250783b */ /* 0x000f620000000200 */
[----:B------:R-:W-:Y:S01]  /*2590*/  @P2 IADD3 R190, R5, -0x40, RZ ;  /* 0xffffffc005be2810 */ /* 0x000fe20007ffe0ff */
[----:B------:R-:W-:Y:S01]  /*25a0*/  IMAD R191, R3, 0x2, R194 ;  /* 0x0000000203bf7824 */ /* 0x000fe200078e02c2 */
[-C--:B------:R-:W-:Y:S01]  /*25b0*/  IMNMX R240, R135, R134.reuse, PT ;  /* 0x0000008687f07217 */ /* 0x080fe20003800200 */
[----:B------:R-:W1:Y:S01]  /*25c0*/  LDSM.16.M88.4 R20, [R194+0x2000] ;  /* 0x00200000c214783b */ /* 0x000e620000000200 */
[-C--:B------:R-:W-:Y:S01]  /*25d0*/  IMNMX R235, R235, R134.reuse, PT ;  /* 0x00000086ebeb7217 */ /* 0x080fe20003800200 */
[----:B------:R-:W-:Y:S01]  /*25e0*/  IMAD.IADD R180, R4, 0x1, R190 ;  /* 0x0000000104b47824 */ /* 0x000fe200078e02be */
[-C--:B------:R-:W-:Y:S01]  /*25f0*/  IMNMX R233, R233, R134.reuse, PT ;  /* 0x00000086e9e97217 */ /* 0x080fe20003800200 */
[----:B------:R-:W2:Y:S01]  /*2600*/  LDSM.16.M88.4 R84, [R193+0x5000] ;  /* 0x00500000c154783b */ /* 0x000ea20000000200 */
[----:B------:R-:W-:Y:S01]  /*2610*/  IMAD R189, R2, 0x2, R191 ;  /* 0x0000000202bd7824 */ /* 0x000fe200078e02bf */
[----:B------:R-:W-:-:S02]  /*2620*/  IMNMX R220, R220, R134, PT ;  /* 0x00000086dcdc7217 */ /* 0x000fc40003800200 */
[----:B-1----:R-:W1:Y:S01]  /*2630*/  LDSM.16.M88.4 R8, [R193+0x5800] ;  /* 0x00580000c108783b */ /* 0x002e620000000200 */
[C---:B------:R-:W-:Y:S02]  /*2640*/  IADD3 R183, R190.reuse, 0x800, RZ ;  /* 0x00000800beb77810 */ /* 0x040fe40007ffe0ff */
[C---:B------:R-:W-:Y:S01]  /*2650*/  IADD3 R182, R190.reuse, 0x1000, RZ ;  /* 0x00001000beb67810 */ /* 0x040fe20007ffe0ff */
[----:B------:R-:W-:Y:S01]  /*2660*/  LDSM.16.M88.4 R120, [R187+0x4000] ;  /* 0x00400000bb78783b */ /* 0x000fe20000000200 */
[----:B------:R-:W-:-:S03]  /*2670*/  IADD3 R181, R190, 0x1800, RZ ;  /* 0x00001800beb57810 */ /* 0x000fc60007ffe0ff */
[----:B------:R-:W3:Y:S04]  /*2680*/  LDSM.16.M88.4 R96, [R192] ;  /* 0x00000000c060783b */ /* 0x000ee80000000200 */
[----:B------:R-:W4:Y:S04]  /*2690*/  LDSM.16.M88.4 R12, [R192+0x2000] ;  /* 0x00200000c00c783b */ /* 0x000f280000000200 */
[----:B------:R-:W1:Y:S04]  /*26a0*/  LDSM.16.M88.4 R116, [R187+0x4800] ;  /* 0x00480000bb74783b */ /* 0x000e680000000200 */
[----:B------:R-:W1:Y:S04]  /*26b0*/  LDSM.16.M88.4 R112, [R187+0x5000] ;  /* 0x00500000bb70783b */ /* 0x000e680000000200 */
[----:B------:R-:W1:Y:S01]  /*26c0*/  LDSM.16.M88.4 R108, [R187+0x5800] ;  /* 0x00580000bb6c783b */ /* 0x000e620000000200 */
[-C--:B-----5:R-:W-:Y:S03]  /*26d0*/  HMMA.16816.F32 R60, R80, R92.reuse, RZ ;  /* 0x0000005c503c723c */ /* 0x0a0fe600000018ff */
[----:B------:R-:W-:Y:S04]  /*26e0*/  LDSM.16.M88.4 R72, [R190] ;  /* 0x00000000be48783b */ /* 0x000fe80000000200 */
[----:B------:R-:W-:Y:S01]  /*26f0*/  LDSM.16.M88.4 R76, [R191+0x2000] ;  /* 0x00200000bf4c783b */ /* 0x000fe20000000200 */
[C---:B------:R-:W-:Y:S03]  /*2700*/  HMMA.16816.F32 R56, R20.reuse, R92, RZ ;  /* 0x0000005c1438723c */ /* 0x040fe600000018ff */
[----:B------:R-:W-:Y:S04]  /*2710*/  LDSM.16.M88.4 R64, [R190+0x1000] ;  /* 0x00100000be40783b */ /* 0x000fe80000000200 */
[----:B------:R-:W-:Y:S01]  /*2720*/  LDSM.16.M88.4 R100, [R180] ;  /* 0x00000000b464783b */ /* 0x000fe20000000200 */
[C---:B------:R-:W-:Y:S03]  /*2730*/  HMMA.16816.F32 R52, R20.reuse, R94, RZ ;  /* 0x0000005e1434723c */ /* 0x040fe600000018ff */
[----:B--2---:R-:W-:Y:S04]  /*2740*/  LDSM.16.M88.4 R16, [R190+0x1800] ;  /* 0x00180000be10783b */ /* 0x004fe80000000200 */
[----:B------:R-:W-:Y:S01]  /*2750*/  LDSM.16.M88.4 R68, [R190+0x800] ;  /* 0x00080000be44783b */ /* 0x000fe20000000200 */
[C---:B------:R-:W-:Y:S03]  /*2760*/  HMMA.16816.F32 R44, R20.reuse, R88, RZ ;  /* 0x00000058142c723c */ /* 0x040fe600000018ff */
[----:B------:R-:W-:Y:S05]  /*2770*/  LDSM.16.M88.4 R4, [R189+0x2000] ;  /* 0x00200000bd04783b */ /* 0x000fea0000000200 */
[C---:B------:R-:W-:Y:S08]  /*2780*/  HMMA.16816.F32 R32, R20.reuse, R84, RZ ;  /* 0x000000541420723c */ /* 0x040ff000000018ff */
[C---:B------:R-:W-:Y:S08]  /*2790*/  HMMA.16816.F32 R40, R20.reuse, R90, RZ ;  /* 0x0000005a1428723c */ /* 0x040ff000000018ff */
[----:B------:R-:W-:Y:S08]  /*27a0*/  HMMA.16816.F32 R28, R20, R86, RZ ;  /* 0x00000056141c723c */ /* 0x000ff000000018ff */
[C---:B------:R-:W-:Y:S08]  /*27b0*/  HMMA.16816.F32 R48, R80.reuse, R88, RZ ;  /* 0x000000585030723c */ /* 0x040ff000000018ff */
[C---:B------:R-:W-:Y:S08]  /*27c0*/  HMMA.16816.F32 R36, R80.reuse, R84, RZ ;  /* 0x000000545024723c */ /* 0x040ff000000018ff */
[----:B------:R-:W-:Y:S08]  /*27d0*/  HMMA.16816.F32 R92, R80, R94, RZ ;  /* 0x0000005e505c723c */ /* 0x000ff000000018ff */
[----:B-1----:R-:W-:Y:S08]  /*27e0*/  HMMA.16816.F32 R24, R20, R8, RZ ;  /* 0x000000081418723c */ /* 0x002ff000000018ff */
[C---:B------:R-:W-:Y:S08]  /*27f0*/  HMMA.16816.F32 R88, R80.reuse, R90, RZ ;  /* 0x0000005a5058723c */ /* 0x040ff000000018ff */
[C---:B------:R-:W-:Y:S08]  /*2800*/  HMMA.16816.F32 R84, R80.reuse, R86, RZ ;  /* 0x000000565054723c */ /* 0x040ff000000018ff */
[----:B------:R-:W-:Y:S08]  /*2810*/  HMMA.16816.F32 R104, R80, R8, RZ ;  /* 0x000000085068723c */ /* 0x000ff000000018ff */
[-C--:B------:R-:W-:Y:S08]  /*2820*/  HMMA.16816.F32 R20, R20, R10.reuse, RZ ;  /* 0x0000000a1414723c */ /* 0x080ff000000018ff */
[----:B------:R-:W-:Y:S01]  /*2830*/  HMMA.16816.F32 R80, R80, R10, RZ ;  /* 0x0000000a5050723c */ /* 0x000fe200000018ff */
[----:B------:R-:W1:Y:S07]  /*2840*/  LDSM.16.M88.4 R8, [R191] ;  /* 0x00000000bf08783b */ /* 0x000e6e0000000200 */
[-C--:B---3--:R-:W-:Y:S08]  /*2850*/  HMMA.16816.F32 R60, R96, R120.reuse, R60 ;  /* 0x00000078603c723c */ /* 0x088ff0000000183c */
[C---:B----4-:R-:W-:Y:S08]  /*2860*/  HMMA.16816.F32 R56, R12.reuse, R120, R56 ;  /* 0x000000780c38723c */ /* 0x050ff00000001838 */
[C---:B------:R-:W-:Y:S08]  /*2870*/  HMMA.16816.F32 R44, R12.reuse, R116, R44 ;  /* 0x000000740c2c723c */ /* 0x040ff0000000182c */
[C---:B------:R-:W-:Y:S08]  /*2880*/  HMMA.16816.F32 R32, R12.reuse, R112, R32 ;  /* 0x000000700c20723c */ /* 0x040ff00000001820 */
[C---:B------:R-:W-:Y:S08]  /*2890*/  HMMA.16816.F32 R24, R12.reuse, R108, R24 ;  /* 0x0000006c0c18723c */ /* 0x040ff00000001818 */
[C---:B------:R-:W-:Y:S08]  /*28a0*/  HMMA.16816.F32 R52, R12.reuse, R122, R52 ;  /* 0x0000007a0c34723c */ /* 0x040ff00000001834 */
[C---:B------:R-:W-:Y:S08]  /*28b0*/  HMMA.16816.F32 R40, R12.reuse, R118, R40 ;  /* 0x000000760c28723c */ /* 0x040ff00000001828 */
[C---:B------:R-:W-:Y:S08]  /*28c0*/  HMMA.16816.F32 R28, R12.reuse, R114, R28 ;  /* 0x000000720c1c723c */ /* 0x040ff0000000181c */
[----:B------:R-:W-:Y:S01]  /*28d0*/  HMMA.16816.F32 R20, R12, R110, R20 ;  /* 0x0000006e0c14723c */ /* 0x000fe20000001814 */
[----:B------:R-:W2:Y:S07]  /*28e0*/  LDSM.16.M88.4 R12, [R189] ;  /* 0x00000000bd0c783b */ /* 0x000eae0000000200 */
[C---:B------:R-:W-:Y:S08]  /*28f0*/  HMMA.16816.F32 R92, R96.reuse, R122, R92 ;  /* 0x0000007a605c723c */ /* 0x040ff0000000185c */
[C---:B------:R-:W-:Y:S08]  /*2900*/  HMMA.16816.F32 R36, R96.reuse, R112, R36 ;  /* 0x000000706024723c */ /* 0x040ff00000001824 */
[----:B------:R-:W-:Y:S08]  /*2910*/  HMMA.16816.F32 R84, R96, R114, R84 ;  /* 0x000000726054723c */ /* 0x000ff00000001854 */
[----:B-1----:R-:W-:Y:S08]  /*2920*/  HMMA.16816.F32 R60, R8, R72, R60 ;  /* 0x00000048083c723c */ /* 0x002ff0000000183c */
[C---:B------:R-:W-:Y:S08]  /*2930*/  HMMA.16816.F32 R104, R96.reuse, R108, R104 ;  /* 0x0000006c6068723c */ /* 0x040ff00000001868 */
[----:B------:R-:W-:Y:S08]  /*2940*/  HMMA.16816.F32 R48, R96, R116, R48 ;  /* 0x000000746030723c */ /* 0x000ff00000001830 */
[-C--:B------:R-:W-:Y:S08]  /*2950*/  HMMA.16816.F32 R52, R76, R74.reuse, R52 ;  /* 0x0000004a4c34723c */ /* 0x080ff00000001834 */
[----:B------:R-:W-:Y:S07]  /*2960*/  HMMA.16816.F32 R92, R8, R74, R92 ;  /* 0x0000004a085c723c */ /* 0x000fee000000185c */
[----:B------:R-:W-:Y:S01]  /*2970*/  IMAD R75, R132, 0x40, R204 ;  /* 0x00000040844b7824 */ /* 0x000fe200078e02cc */
[C---:B------:R-:W-:Y:S08]  /*2980*/  HMMA.16816.F32 R56, R76.reuse, R72, R56 ;  /* 0x000000484c38723c */ /* 0x040ff00000001838 */
[C---:B------:R-:W-:Y:S08]  /*2990*/  HMMA.16816.F32 R32, R76.reuse, R64, R32 ;  /* 0x000000404c20723c */ /* 0x040ff00000001820 */
[----:B------:R-:W-:Y:S08]  /*29a0*/  HMMA.16816.F32 R28, R76, R66, R28 ;  /* 0x000000424c1c723c */ /* 0x000ff0000000181c */
[C---:B------:R-:W-:Y:S08]  /*29b0*/  HMMA.16816.F32 R36, R8.reuse, R64, R36 ;  /* 0x000000400824723c */ /* 0x040ff00000001824 */
[----:B------:R-:W-:Y:S01]  /*29c0*/  HMMA.16816.F32 R84, R8, R66, R84 ;  /* 0x000000420854723c */ /* 0x000fe20000001854 */
[----:B------:R-:W1:Y:S07]  /*29d0*/  LDSM.16.M88.4 R64, [R180+0x800] ;  /* 0x00080000b440783b */ /* 0x000e6e0000000200 */
[----:B--2---:R-:W-:Y:S08]  /*29e0*/  HMMA.16816.F32 R60, R12, R100, R60 ;  /* 0x000000640c3c723c */ /* 0x004ff0000000183c */
[-C--:B------:R-:W-:Y:S08]  /*29f0*/  HMMA.16816.F32 R24, R76, R16.reuse, R24 ;  /* 0x000000104c18723c */ /* 0x080ff00000001818 */
[C---:B------:R-:W-:Y:S07]  /*2a00*/  HMMA.16816.F32 R104, R8.reuse, R16, R104 ;  /* 0x000000100868723c */ /* 0x040fee0000001868 */
[----:B------:R-:W-:Y:S01]  /*2a10*/  IADD3 R16, R75, 0x1, RZ ;  /* 0x000000014b107810 */ /* 0x000fe20007ffe0ff */
[----:B------:R-:W-:Y:S03]  /*2a20*/  HMMA.16816.F32 R48, R8, R68, R48 ;  /* 0x000000440830723c */ /* 0x000fe60000001830 */
[----:B------:R-:W2:Y:S01]  /*2a30*/  I2F R17, R16 ;  /* 0x0000001000117306 */ /* 0x000ea20000201400 */
[----:B------:R-:W-:-:S02]  /*2a40*/  ISETP.GE.AND P0, PT, R16, R240, PT ;  /* 0x000000f01000720c */ /* 0x000fc40003f06270 */
[C---:B------:R-:W-:Y:S02]  /*2a50*/  ISETP.GE.AND P1, PT, R16.reuse, R235, PT ;  /* 0x000000eb1000720c */ /* 0x040fe40003f26270 */
[----:B------:R-:W-:Y:S01]  /*2a60*/  HMMA.16816.F32 R88, R96, R118, R88 ;  /* 0x000000766058723c */ /* 0x000fe20000001858 */
[C---:B------:R-:W-:Y:S02]  /*2a70*/  ISETP.GE.AND P4, PT, R16.reuse, R233, PT ;  /* 0x000000e91000720c */ /* 0x040fe40003f86270 */
[----:B------:R-:W-:-:S05]  /*2a80*/  ISETP.GE.AND P2, PT, R16, R220, PT ;  /* 0x000000dc1000720c */ /* 0x000fca0003f46270 */
[----:B------:R-:W-:Y:S01]  /*2a90*/  HMMA.16816.F32 R80, R96, R110, R80 ;  /* 0x0000006e6050723c */ /* 0x000fe20000001850 */
[CC--:B--2---:R-:W-:Y:S02]  /*2aa0*/  FFMA.FTZ R61, R17.reuse, R0.reuse, R61 ;  /* 0x00000000113d7223 */ /* 0x0c4fe4000001003d */
[----:B------:R-:W-:-:S05]  /*2ab0*/  FFMA.FTZ R63, R17, R0, R63 ;  /* 0x00000000113f7223 */ /* 0x000fca000001003f */
[-C--:B------:R-:W-:Y:S08]  /*2ac0*/  HMMA.16816.F32 R52, R4, R102.reuse, R52 ;  /* 0x000000660434723c */ /* 0x080ff00000001834 */
[----:B------:R-:W-:Y:S08]  /*2ad0*/  HMMA.16816.F32 R92, R12, R102, R92 ;  /* 0x000000660c5c723c */ /* 0x000ff0000000185c */
[----:B------:R-:W-:Y:S07]  /*2ae0*/  HMMA.16816.F32 R44, R76, R68, R44 ;  /* 0x000000444c2c723c */ /* 0x000fee000000182c */
[----:B------:R-:W-:Y:S01]  /*2af0*/  IADD3 R69, R75, 0x8, RZ ;  /* 0x000000084b457810 */ /* 0x000fe20007ffe0ff */
[----:B------:R-:W-:Y:S01]  /*2b00*/  HMMA.16816.F32 R56, R4, R100, R56 ;  /* 0x000000640438723c */ /* 0x000fe20000001838 */
[----:B------:R-:W-:-:S02]  /*2b10*/  FSEL R68, R61, -INF , !P0 ;  /* 0xff8000003d447808 */ /* 0x000fc40004000000 */
[----:B------:R-:W2:Y:S01]  /*2b20*/  I2F R16, R69 ;  /* 0x0000004500107306 */ /* 0x000ea20000201400 */
[C---:B------:R-:W-:Y:S02]  /*2b30*/  ISETP.GE.AND P6, PT, R69.reuse, R240, PT ;  /* 0x000000f04500720c */ /* 0x040fe40003fc6270 */
[C---:B------:R-:W-:Y:S02]  /*2b40*/  ISETP.GE.AND P5, PT, R69.reuse, R235, PT ;  /* 0x000000eb4500720c */ /* 0x040fe40003fa6270 */
[----:B-1----:R-:W-:Y:S01]  /*2b50*/  HMMA.16816.F32 R48, R12, R64, R48 ;  /* 0x000000400c30723c */ /* 0x002fe20000001830 */
[C---:B------:R-:W-:Y:S02]  /*2b60*/  ISETP.GE.AND P3, PT, R69.reuse, R233, PT ;  /* 0x000000e94500720c */ /* 0x040fe40003f66270 */
[----:B------:R-:W-:-:S05]  /*2b70*/  ISETP.GE.AND P0, PT, R69, R220, PT ;  /* 0x000000dc4500720c */ /* 0x000fca0003f06270 */
[----:B------:R-:W-:Y:S01]  /*2b80*/  HMMA.16816.F32 R88, R8, R70, R88 ;  /* 0x000000460858723c */ /* 0x000fe20000001858 */
[CC--:B--2---:R-:W-:Y:S02]  /*2b90*/  FFMA.FTZ R69, R16.reuse, R0.reuse, R92 ;  /* 0x0000000010457223 */ /* 0x0c4fe4000001005c */
[CC--:B------:R-:W-:Y:S02]  /*2ba0*/  FFMA.FTZ R52, R16.reuse, R0.reuse, R52 ;  /* 0x0000000010347223 */ /* 0x0c0fe40000010034 */
[----:B------:R-:W-:-:S03]  /*2bb0*/  FFMA.FTZ R73, R16, R0, R94 ;  /* 0x0000000010497223 */ /* 0x000fc6000001005e */
[-C--:B------:R-:W-:Y:S01]  /*2bc0*/  HMMA.16816.F32 R80, R8, R18.reuse, R80 ;  /* 0x000000120850723c */ /* 0x080fe20000001850 */
[-C--:B------:R-:W-:Y:S01]  /*2bd0*/  FFMA.FTZ R54, R16, R0.reuse, R54 ;  /* 0x0000000010367223 */ /* 0x080fe20000010036 */
[----:B------:R-:W-:Y:S01]  /*2be0*/  IADD3 R16, R75, 0x10, RZ ;  /* 0x000000104b107810 */ /* 0x000fe20007ffe0ff */
[-C--:B------:R-:W-:Y:S01]  /*2bf0*/  FFMA.FTZ R74, R17, R0.reuse, R57 ;  /* 0x00000000114a7223 */ /* 0x080fe20000010039 */
[----:B------:R-:W-:Y:S01]  /*2c00*/  FSEL R57, R63, -INF , !P1 ;  /* 0xff8000003f397808 */ /* 0x000fe20004800000 */
[----:B------:R-:W-:Y:S01]  /*2c10*/  FFMA.FTZ R59, R17, R0, R59 ;  /* 0x00000000113b7223 */ /* 0x000fe2000001003b */
[----:B------:R-:W-:Y:S02]  /*2c20*/  FSEL R69, R69, -INF , !P6 ;  /* 0xff80000045457808 */ /* 0x000fe40007000000 */
[----:B------:R-:W-:Y:S01]  /*2c30*/  IADD3 R8, R75, 0x9, RZ ;  /* 0x000000094b087810 */ /* 0x000fe20007ffe0ff */
[----:B------:R-:W-:Y:S01]  /*2c40*/  HMMA.16816.F32 R20, R76, R18, R20 ;  /* 0x000000124c14723c */ /* 0x000fe20000001814 */
[----:B------:R-:W1:Y:S01]  /*2c50*/  I2F R18, R16 ;  /* 0x0000001000127306 */ /* 0x000e620000201400 */
[----:B------:R-:W-:-:S02]  /*2c60*/  FSEL R74, R74, -INF , !P4 ;  /* 0xff8000004a4a7808 */ /* 0x000fc40006000000 */
[C---:B------:R-:W-:Y:S02]  /*2c70*/  ISETP.GE.AND P1, PT, R8.reuse, R240, PT ;  /* 0x000000f00800720c */ /* 0x040fe40003f26270 */
[C---:B------:R-:W-:Y:S02]  /*2c80*/  ISETP.GE.AND P4, PT, R8.reuse, R235, PT ;  /* 0x000000eb0800720c */ /* 0x040fe40003f86270 */
[----:B------:R-:W-:Y:S01]  /*2c90*/  HMMA.16816.F32 R40, R76, R70, R40 ;  /* 0x000000464c28723c */ /* 0x000fe20000001828 */
[----:B------:R2:W3:Y:S01]  /*2ca0*/  I2F R17, R8 ;  /* 0x0000000800117306 */ /* 0x0004e20000201400 */
[----:B------:R-:W-:Y:S02]  /*2cb0*/  ISETP.GE.AND P6, PT, R8, R220, PT ;  /* 0x000000dc0800720c */ /* 0x000fe40003fc6270 */
[----:B------:R-:W-:Y:S02]  /*2cc0*/  FSEL R73, R73, -INF , !P5 ;  /* 0xff80000049497808 */ /* 0x000fe40006800000 */
[----:B------:R-:W-:-:S02]  /*2cd0*/  ISETP.GE.AND P5, PT, R16, R240, PT ;  /* 0x000000f01000720c */ /* 0x000fc40003fa6270 */
[----:B------:R-:W-:Y:S01]  /*2ce0*/  FSEL R71, R59, -INF , !P2 ;  /* 0xff8000003b477808 */ /* 0x000fe20005000000 */
[----:B------:R-:W-:Y:S01]  /*2cf0*/  HMMA.16816.F32 R44, R4, R64, R44 ;  /* 0x00000040042c723c */ /* 0x000fe2000000182c */
[----:B------:R-:W-:Y:S01]  /*2d00*/  ISETP.GE.AND P2, PT, R8, R233, PT ;  /* 0x000000e90800720c */ /* 0x000fe20003f46270 */
[-C--:B-1----:R-:W-:Y:S01]  /*2d10*/  FFMA.FTZ R50, R18, R0.reuse, R50 ;  /* 0x0000000012327223 */ /* 0x082fe20000010032 */
[----:B------:R-:W-:Y:S01]  /*2d20*/  FSEL R76, R54, -INF , !P0 ;  /* 0xff800000364c7808 */ /* 0x000fe20004000000 */
[-C--:B------:R-:W-:Y:S01]  /*2d30*/  FFMA.FTZ R54, R18, R0.reuse, R48 ;  /* 0x0000000012367223 */ /* 0x080fe20000010030 */
[----:B------:R-:W-:Y:S02]  /*2d40*/  IADD3 R19, R75, 0x11, RZ ;  /* 0x000000114b137810 */ /* 0x000fe40007ffe0ff */
[----:B------:R-:W-:Y:S01]  /*2d50*/  FSEL R77, R52, -INF , !P3 ;  /* 0xff800000344d7808 */ /* 0x000fe20005800000 */
[----:B--2---:R-:W1:Y:S01]  /*2d60*/  LDSM.16.M88.4 R8, [R180+0x1000] ;  /* 0x00100000b408783b */ /* 0x004e620000000200 */
[CC--:B---3--:R-:W-:Y:S01]  /*2d70*/  FFMA.FTZ R70, R17.reuse, R0.reuse, R93 ;  /* 0x0000000011467223 */ /* 0x0c8fe2000001005d */
[----:B------:R-:W-:Y:S01]  /*2d80*/  HMMA.16816.F32 R88, R12, R66, R88 ;  /* 0x000000420c58723c */ /* 0x000fe20000001858 */
[CC--:B------:R-:W-:Y:S01]  /*2d90*/  FFMA.FTZ R72, R17.reuse, R0.reuse, R95 ;  /* 0x0000000011487223 */ /* 0x0c0fe2000001005f */
[----:B------:R-:W-:Y:S01]  /*2da0*/  ISETP.GE.AND P3, PT, R16, R235, PT ;  /* 0x000000eb1000720c */ /* 0x000fe20003f66270 */
[CC--:B------:R-:W-:Y:S01]  /*2db0*/  FFMA.FTZ R53, R17.reuse, R0.reuse, R53 ;  /* 0x0000000011357223 */ /* 0x0c0fe20000010035 */
[----:B------:R-:W-:Y:S01]  /*2dc0*/  FSEL R70, R70, -INF , !P1 ;  /* 0xff80000046467808 */ /* 0x000fe20004800000 */
[----:B------:R-:W-:Y:S01]  /*2dd0*/  FFMA.FTZ R55, R17, R0, R55 ;  /* 0x0000000011377223 */ /* 0x000fe20000010037 */
[----:B------:R-:W-:-:S02]  /*2de0*/  ISETP.GE.AND P0, PT, R16, R233, PT ;  /* 0x000000e91000720c */ /* 0x000fc40003f06270 */
[----:B------:R-:W-:Y:S01]  /*2df0*/  ISETP.GE.AND P1, PT, R16, R220, PT ;  /* 0x000000dc1000720c */ /* 0x000fe20003f26270 */
[----:B------:R-:W-:Y:S01]  /*2e00*/  HMMA.16816.F32 R40, R4, R66, R40 ;  /* 0x000000420428723c */ /* 0x000fe20000001828 */
[----:B------:R-:W-:Y:S01]  /*2e10*/  FSEL R72, R72, -INF , !P4 ;  /* 0xff80000048487808 */ /* 0x000fe20006000000 */
[----:B------:R-:W2:Y:S01]  /*2e20*/  I2F R16, R19 ;  /* 0x0000001300107306 */ /* 0x000ea20000201400 */
[----:B------:R-:W-:Y:S02]  /*2e30*/  FSEL R78, R53, -INF , !P2 ;  /* 0xff800000354e7808 */ /* 0x000fe40005000000 */
[----:B------:R-:W-:Y:S01]  /*2e40*/  FSEL R48, R55, -INF , !P6 ;  /* 0xff80000037307808 */ /* 0x000fe20007000000 */
[-C--:B------:R-:W-:Y:S01]  /*2e50*/  FFMA.FTZ R44, R18, R0.reuse, R44 ;  /* 0x00000000122c7223 */ /* 0x080fe2000001002c */
[----:B------:R-:W-:Y:S01]  /*2e60*/  FSEL R54, R54, -INF , !P5 ;  /* 0xff80000036367808 */ /* 0x000fe20006800000 */
[----:B------:R-:W-:Y:S01]  /*2e70*/  FFMA.FTZ R46, R18, R0, R46 ;  /* 0x00000000122e7223 */ /* 0x000fe2000001002e */
[----:B------:R-:W-:-:S02]  /*2e80*/  ISETP.GE.AND P4, PT, R19, R240, PT ;  /* 0x000000f01300720c */ /* 0x000fc40003f86270 */
[C---:B------:R-:W-:Y:S02]  /*2e90*/  ISETP.GE.AND P2, PT, R19.reuse, R235, PT ;  /* 0x000000eb1300720c */ /* 0x040fe40003f46270 */
[C---:B------:R-:W-:Y:S02]  /*2ea0*/  ISETP.GE.AND P6, PT, R19.reuse, R233, PT ;  /* 0x000000e91300720c */ /* 0x040fe40003fc6270 */
[----:B------:R-:W-:Y:S02]  /*2eb0*/  ISETP.GE.AND P5, PT, R19, R220, PT ;  /* 0x000000dc1300720c */ /* 0x000fe40003fa6270 */
[C---:B------:R-:W-:Y:S01]  /*2ec0*/  IADD3 R18, R75.reuse, 0x19, RZ ;  /* 0x000000194b127810 */ /* 0x040fe20007ffe0ff */
[CC--:B--2---:R-:W-:Y:S01]  /*2ed0*/  FFMA.FTZ R49, R16.reuse, R0.reuse, R49 ;  /* 0x0000000010317223 */ /* 0x0c4fe20000010031 */
[----:B------:R-:W-:Y:S01]  /*2ee0*/  IADD3 R19, R75, 0x18, RZ ;  /* 0x000000184b137810 */ /* 0x000fe20007ffe0ff */
[-C--:B------:R-:W-:Y:S01]  /*2ef0*/  FFMA.FTZ R65, R16, R0.reuse, R51 ;  /* 0x0000000010417223 */ /* 0x080fe20000010033 */
[----:B------:R-:W-:Y:S01]  /*2f00*/  FSEL R59, R50, -INF , !P3 ;  /* 0xff800000323b7808 */ /* 0x000fe20005800000 */
[CC--:B------:R-:W-:Y:S01]  /*2f10*/  FFMA.FTZ R45, R16.reuse, R0.reuse, R45 ;  /* 0x00000000102d7223 */ /* 0x0c0fe2000001002d */
[----:B------:R-:W2:Y:S01]  /*2f20*/  I2F R17, R19 ;  /* 0x0000001300117306 */ /* 0x000ea20000201400 */
[----:B------:R-:W-:Y:S01]  /*2f30*/  FFMA.FTZ R47, R16, R0, R47 ;  /* 0x00000000102f7223 */ /* 0x000fe2000001002f */
[----:B------:R-:W-:-:S02]  /*2f40*/  ISETP.GE.AND P3, PT, R19, R240, PT ;  /* 0x000000f01300720c */ /* 0x000fc40003f66270 */
[----:B------:R-:W-:Y:S02]  /*2f50*/  FSEL R51, R44, -INF , !P0 ;  /* 0xff8000002c337808 */ /* 0x000fe40004000000 */
[----:B------:R-:W-:Y:S01]  /*2f60*/  FSEL R52, R46, -INF , !P1 ;  /* 0xff8000002e347808 */ /* 0x000fe20004800000 */
[-C--:B-1----:R-:W-:Y:S01]  /*2f70*/  HMMA.16816.F32 R36, R12, R8.reuse, R36 ;  /* 0x000000080c24723c */ /* 0x082fe20000001824 */
[----:B------:R-:W1:Y:S01]  /*2f80*/  I2F R44, R18 ;  /* 0x00000012002c7306 */ /* 0x000e620000201400 */
[----:B------:R-:W-:Y:S02]  /*2f90*/  FSEL R169, R49, -INF , !P4 ;  /* 0xff80000031a97808 */ /* 0x000fe40006000000 */
[----:B------:R-:W-:Y:S02]  /*2fa0*/  FSEL R65, R65, -INF , !P2 ;  /* 0xff80000041417808 */ /* 0x000fe40005000000 */
[----:B------:R-:W-:Y:S02]  /*2fb0*/  FSEL R53, R47, -INF , !P5 ;  /* 0xff8000002f357808 */ /* 0x000fe40006800000 */
[----:B------:R-:W-:Y:S01]  /*2fc0*/  HMMA.16816.F32 R32, R4, R8, R32 ;  /* 0x000000080420723c */ /* 0x000fe20000001820 */
[-C--:B--2---:R-:W-:Y:S01]  /*2fd0*/  FFMA.FTZ R55, R17, R0.reuse, R88 ;  /* 0x0000000011377223 */ /* 0x084fe20000010058 */
[----:B------:R-:W-:Y:S01]  /*2fe0*/  FSEL R88, R45, -INF , !P6 ;  /* 0xff8000002d587808 */ /* 0x000fe20007000000 */
[-C--:B------:R-:W-:Y:S01]  /*2ff0*/  FFMA.FTZ R40, R17, R0.reuse, R40 ;  /* 0x0000000011287223 */ /* 0x080fe20000010028 */
[----:B------:R-:W-:Y:S01]  /*3000*/  ISETP.GE.AND P0, PT, R19, R235, PT ;  /* 0x000000eb1300720c */ /* 0x000fe20003f06270 */
[-C--:B------:R-:W-:Y:S01]  /*3010*/  FFMA.FTZ R90, R17, R0.reuse, R90 ;  /* 0x00000000115a7223 */ /* 0x080fe2000001005a */
[----:B------:R-:W-:Y:S01]  /*3020*/  FSEL R55, R55, -INF , !P3 ;  /* 0xff80000037377808 */ /* 0x000fe20005800000 */
[-C--:B------:R-:W-:Y:S01]  /*3030*/  FFMA.FTZ R9, R17, R0.reuse, R42 ;  /* 0x0000000011097223 */ /* 0x080fe2000001002a */
[C---:B------:R-:W-:Y:S01]  /*3040*/  ISETP.GE.AND P1, PT, R19.reuse, R233, PT ;  /* 0x000000e91300720c */ /* 0x040fe20003f26270 */
[----:B-1----:R-:W-:Y:S01]  /*3050*/  FFMA.FTZ R42, R44, R0, R41 ;  /* 0x000000002c2a7223 */ /* 0x002fe20000010029 */
[----:B------:R-:W-:Y:S01]  /*3060*/  ISETP.GE.AND P4, PT, R19, R220, PT ;  /* 0x000000dc1300720c */ /* 0x000fe20003f86270 */
[----:B------:R-:W-:Y:S01]  /*3070*/  HMMA.16816.F32 R84, R12, R10, R84 ;  /* 0x0000000a0c54723c */ /* 0x000fe20000001854 */
[----:B------:R-:W-:Y:S01]  /*3080*/  ISETP.GE.AND P2, PT, R18, R240, PT ;  /* 0x000000f01200720c */ /* 0x000fe20003f46270 */
[-C--:B------:R-:W-:Y:S01]  /*3090*/  FFMA.FTZ R89, R44, R0.reuse, R89 ;  /* 0x000000002c597223 */ /* 0x080fe20000010059 */
[----:B------:R-:W-:Y:S01]  /*30a0*/  ISETP.GE.AND P6, PT, R18, R235, PT ;  /* 0x000000eb1200720c */ /* 0x000fe20003fc6270 */
[----:B------:R-:W-:Y:S01]  /*30b0*/  FFMA.FTZ R61, R44, R0, R91 ;  /* 0x000000002c3d7223 */ /* 0x000fe2000001005b */
[----:B------:R-:W-:-:S02]  /*30c0*/  ISETP.GE.AND P5, PT, R18, R233, PT ;  /* 0x000000e91200720c */ /* 0x000fc40003fa6270 */
[----:B------:R-:W-:Y:S01]  /*30d0*/  ISETP.GE.AND P3, PT, R18, R220, PT ;  /* 0x000000dc1200720c */ /* 0x000fe20003f66270 */
[----:B------:R-:W-:Y:S01]  /*30e0*/  HMMA.16816.F32 R28, R4, R10, R28 ;  /* 0x0000000a041c723c */ /* 0x000fe2000000181c */
[----:B------:R-:W1:Y:S01]  /*30f0*/  LDSM.16.M88.4 R16, [R180+0x1800] ;  /* 0x00180000b410783b */ /* 0x000e620000000200 */
[----:B------:R-:W-:Y:S01]  /*3100*/  IADD3 R8, R75, 0x20, RZ ;  /* 0x000000204b087810 */ /* 0x000fe20007ffe0ff */
[----:B------:R-:W-:-:S04]  /*3110*/  DEPBAR.LE SB0, 0x0 ;  /* 0x000080000000791a */ /* 0x000fc80000000000 */
[----:B------:R-:W-:Y:S01]  /*3120*/  IADD3 R46, R75, 0x21, RZ ;  /* 0x000000214b2e7810 */ /* 0x000fe20007ffe0ff */
[----:B------:R-:W2:Y:S01]  /*3130*/  I2F R45, R8 ;  /* 0x00000008002d7306 */ /* 0x000ea20000201400 */
[----:B------:R-:W-:Y:S02]  /*3140*/  FSEL R9, R9, -INF , !P4 ;  /* 0xff80000009097808 */ /* 0x000fe40006000000 */
[----:B------:R-:W-:Y:S02]  /*3150*/  ISETP.GE.AND P4, PT, R8, R233, PT ;  /* 0x000000e90800720c */ /* 0x000fe40003f86270 */
[----:B------:R-:W-:Y:S02]  /*3160*/  IADD3 R10, R75, 0x28, RZ ;  /* 0x000000284b0a7810 */ /* 0x000fe40007ffe0ff */
[----:B------:R-:W-:Y:S01]  /*3170*/  FSEL R40, R40, -INF , !P1 ;  /* 0xff80000028287808 */ /* 0x000fe20004800000 */
[----:B------:R-:W3:Y:S01]  /*3180*/  I2F R41, R46 ;  /* 0x0000002e00297306 */ /* 0x000ee20000201400 */
[----:B------:R-:W-:-:S02]  /*3190*/  FSEL R171, R89, -INF , !P2 ;  /* 0xff80000059ab7808 */ /* 0x000fc40005000000 */
[----:B------:R-:W-:Y:S02]  /*31a0*/  FSEL R61, R61, -INF , !P6 ;  /* 0xff8000003d3d7808 */ /* 0x000fe40007000000 */
[C---:B------:R-:W-:Y:S02]  /*31b0*/  ISETP.GE.AND P1, PT, R8.reuse, R235, PT ;  /* 0x000000eb0800720c */ /* 0x040fe40003f26270 */
[----:B------:R-:W-:Y:S01]  /*31c0*/  ISETP.GE.AND P2, PT, R8, R220, PT ;  /* 0x000000dc0800720c */ /* 0x000fe20003f46270 */
[C---:B--2---:R-:W-:Y:S01]  /*31d0*/  FFMA.FTZ R32, R45.reuse, R0, R32 ;  /* 0x000000002d207223 */ /* 0x044fe20000010020 */
[----:B------:R-:W-:Y:S01]  /*31e0*/  ISETP.GE.AND P6, PT, R46, R240, PT ;  /* 0x000000f02e00720c */ /* 0x000fe20003fc6270 */
[CC--:B------:R-:W-:Y:S01]  /*31f0*/  FFMA.FTZ R38, R45.reuse, R0.reuse, R38 ;  /* 0x000000002d267223 */ /* 0x0c0fe20000010026 */
[----:B------:R-:W2:Y:S01]  /*3200*/  I2F R11, R10 ;  /* 0x0000000a000b7306 */ /* 0x000ea20000201400 */
[CC--:B------:R-:W-:Y:S01]  /*3210*/  FFMA.FTZ R34, R45.reuse, R0.reuse, R34 ;  /* 0x000000002d227223 */ /* 0x0c0fe20000010022 */
[----:B------:R-:W-:Y:S01]  /*3220*/  FSEL R142, R32, -INF , !P4 ;  /* 0xff800000208e7808 */ /* 0x000fe20006000000 */
[-C--:B------:R-:W-:Y:S01]  /*3230*/  FFMA.FTZ R36, R45, R0.reuse, R36 ;  /* 0x000000002d247223 */ /* 0x080fe20000010024 */
[----:B------:R-:W-:Y:S01]  /*3240*/  IADD3 R32, R75, 0x29, RZ ;  /* 0x000000294b207810 */ /* 0x000fe20007ffe0ff */
[CC--:B---3--:R-:W-:Y:S01]  /*3250*/  FFMA.FTZ R37, R41.reuse, R0.reuse, R37 ;  /* 0x0000000029257223 */ /* 0x0c8fe20000010025 */
[----:B------:R-:W-:Y:S01]  /*3260*/  FSEL R152, R38, -INF , !P1 ;  /* 0xff80000026987808 */ /* 0x000fe20004800000 */
[CC--:B------:R-:W-:Y:S01]  /*3270*/  FFMA.FTZ R35, R41.reuse, R0.reuse, R35 ;  /* 0x0000000029237223 */ /* 0x0c0fe20000010023 */
[----:B------:R-:W-:Y:S01]  /*3280*/  FSEL R161, R34, -INF , !P2 ;  /* 0xff80000022a17808 */ /* 0x000fe20005000000 */
[-C--:B------:R-:W-:Y:S01]  /*3290*/  FFMA.FTZ R39, R41, R0.reuse, R39 ;  /* 0x0000000029277223 */ /* 0x080fe20000010027 */
[----:B------:R-:W-:Y:S01]  /*32a0*/  FSEL R159, R37, -INF , !P6 ;  /* 0xff800000259f7808 */ /* 0x000fe20007000000 */
[----:B------:R-:W-:Y:S01]  /*32b0*/  FFMA.FTZ R33, R41, R0, R33 ;  /* 0x0000000029217223 */ /* 0x000fe20000010021 */
[----:B------:R-:W-:-:S02]  /*32c0*/  ISETP.GE.AND P1, PT, R10, R240, PT ;  /* 0x000000f00a00720c */ /* 0x000fc40003f26270 */
[C---:B------:R-:W-:Y:S01]  /*32d0*/  ISETP.GE.AND P4, PT, R10.reuse, R235, PT ;  /* 0x000000eb0a00720c */ /* 0x040fe20003f86270 */
[-C--:B-1----:R-:W-:Y:S01]  /*32e0*/  HMMA.16816.F32 R104, R12, R16.reuse, R104 ;  /* 0x000000100c68723c */ /* 0x082fe20000001868 */
[C---:B------:R-:W-:Y:S01]  /*32f0*/  ISETP.GE.AND P2, PT, R10.reuse, R233, PT ;  /* 0x000000e90a00720c */ /* 0x040fe20003f46270 */
[C---:B--2---:R-:W-:Y:S01]  /*3300*/  FFMA.FTZ R84, R11.reuse, R0, R84 ;  /* 0x000000000b547223 */ /* 0x044fe20000010054 */
[----:B------:R-:W-:Y:S01]  /*3310*/  ISETP.GE.AND P6, PT, R10, R220, PT ;  /* 0x000000dc0a00720c */ /* 0x000fe20003fc6270 */
[CC--:B------:R-:W-:Y:S01]  /*3320*/  FFMA.FTZ R86, R11.reuse, R0.reuse, R86 ;  /* 0x000000000b567223 */ /* 0x0c0fe20000010056 */
[----:B------:R-:W1:Y:S01]  /*3330*/  I2F R10, R32 ;  /* 0x00000020000a7306 */ /* 0x000e620000201400 */
[CC--:B------:R-:W-:Y:S01]  /*3340*/  FFMA.FTZ R28, R11.reuse, R0.reuse, R28 ;  /* 0x000000000b1c7223 */ /* 0x0c0fe2000001001c */
[----:B------:R-:W-:Y:S01]  /*3350*/  FSEL R145, R90, -INF , !P0 ;  /* 0xff8000005a917808 */ /* 0x000fe20004000000 */
[----:B------:R-:W-:Y:S01]  /*3360*/  HMMA.16816.F32 R24, R4, R16, R24 ;  /* 0x000000100418723c */ /* 0x000fe20000001818 */
[----:B------:R-:W-:Y:S01]  /*3370*/  FFMA.FTZ R30, R11, R0, R30 ;  /* 0x000000000b1e7223 */ /* 0x000fe2000001001e */
[----:B------:R-:W-:Y:S01]  /*3380*/  ISETP.GE.AND P0, PT, R8, R240, PT ;  /* 0x000000f00800720c */ /* 0x000fe20003f06270 */
[----:B------:R-:W-:Y:S01]  /*3390*/  FFMA.FTZ R8, R44, R0, R43 ;  /* 0x000000002c087223 */ /* 0x000fe2000001002b */
[----:B------:R-:W-:-:S02]  /*33a0*/  FSEL R162, R84, -INF , !P1 ;  /* 0xff80000054a27808 */ /* 0x000fc40004800000 */
[----:B------:R-:W-:Y:S02]  /*33b0*/  FSEL R160, R36, -INF , !P0 ;  /* 0xff80000024a07808 */ /* 0x000fe40004000000 */
[----:B------:R-:W-:Y:S01]  /*33c0*/  IADD3 R16, R75, 0x30, RZ ;  /* 0x000000304b107810 */ /* 0x000fe20007ffe0ff */
[-C--:B------:R-:W-:Y:S01]  /*33d0*/  HMMA.16816.F32 R80, R12, R18.reuse, R80 ;  /* 0x000000120c50723c */ /* 0x080fe20000001850 */
[----:B------:R-:W-:Y:S02]  /*33e0*/  ISETP.GE.AND P0, PT, R46, R220, PT ;  /* 0x000000dc2e00720c */ /* 0x000fe40003f06270 */
[----:B------:R-:W2:Y:S01]  /*33f0*/  I2F R11, R16 ;  /* 0x00000010000b7306 */ /* 0x000ea20000201400 */
[CC--:B-1----:R-:W-:Y:S01]  /*3400*/  FFMA.FTZ R85, R10.reuse, R0.reuse, R85 ;  /* 0x000000000a557223 */ /* 0x0c2fe20000010055 */
[----:B------:R-:W-:Y:S01]  /*3410*/  FSEL R154, R35, -INF , !P0 ;  /* 0xff800000239a7808 */ /* 0x000fe20004000000 */
[CC--:B------:R-:W-:Y:S01]  /*3420*/  FFMA.FTZ R87, R10.reuse, R0.reuse, R87 ;  /* 0x000000000a577223 */ /* 0x0c0fe20000010057 */
[----:B------:R-:W-:Y:S01]  /*3430*/  IADD3 R12, R75, 0x31, RZ ;  /* 0x000000314b0c7810 */ /* 0x000fe20007ffe0ff */
[----:B------:R-:W-:Y:S01]  /*3440*/  HMMA.16816.F32 R20, R4, R18, R20 ;  /* 0x000000120414723c */ /* 0x000fe20000001814 */
[-C--:B------:R-:W-:Y:S01]  /*3450*/  FFMA.FTZ R29, R10, R0.reuse, R29 ;  /* 0x000000000a1d7223 */ /* 0x080fe2000001001d */
[----:B------:R-:W-:Y:S01]  /*3460*/  FSEL R158, R86, -INF , !P4 ;  /* 0xff800000569e7808 */ /* 0x000fe20006000000 */
[----:B------:R-:W-:Y:S01]  /*3470*/  FFMA.FTZ R31, R10, R0, R31 ;  /* 0x000000000a1f7223 */ /* 0x000fe2000001001f */
[----:B------:R-:W-:Y:S01]  /*3480*/  FSEL R147, R28, -INF , !P2 ;  /* 0xff8000001c937808 */ /* 0x000fe20005000000 */
[----:B------:R-:W1:Y:S01]  /*3490*/  I2F R10, R12 ;  /* 0x0000000c000a7306 */ /* 0x000e620000201400 */
[----:B------:R-:W-:-:S02]  /*34a0*/  ISETP.GE.AND P0, PT, R32, R233, PT ;  /* 0x000000e92000720c */ /* 0x000fc40003f06270 */
[----:B------:R-:W-:Y:S02]  /*34b0*/  IADD3 R5, R75, 0x38, RZ ;  /* 0x000000384b057810 */ /* 0x000fe40007ffe0ff */
[----:B------:R-:W-:Y:S01]  /*34c0*/  ISETP.GE.AND P1, PT, R32, R220, PT ;  /* 0x000000dc2000720c */ /* 0x000fe20003f26270 */
[C---:B--2---:R-:W-:Y:S01]  /*34d0*/  FFMA.FTZ R104, R11.reuse, R0, R104 ;  /* 0x000000000b687223 */ /* 0x044fe20000010068 */
[C---:B------:R-:W-:Y:S01]  /*34e0*/  ISETP.GE.AND P4, PT, R16.reuse, R240, PT ;  /* 0x000000f01000720c */ /* 0x040fe20003f86270 */
[----:B------:R-:W2:Y:S01]  /*34f0*/  I2F R4, R5 ;  /* 0x0000000500047306 */ /* 0x000ea20000201400 */
[CC--:B------:R-:W-:Y:S01]  /*3500*/  FFMA.FTZ R66, R11.reuse, R0.reuse, R106 ;  /* 0x000000000b427223 */ /* 0x0c0fe2000001006a */
[-C--:B------:R-:W-:Y:S01]  /*3510*/  ISETP.GE.AND P2, PT, R16, R235.reuse, PT ;  /* 0x000000eb1000720c */ /* 0x080fe20003f46270 */
[CC--:B------:R-:W-:Y:S01]  /*3520*/  FFMA.FTZ R24, R11.reuse, R0.reuse, R24 ;  /* 0x000000000b187223 */ /* 0x0c0fe20000010018 */
[----:B------:R-:W-:Y:S01]  /*3530*/  FSEL R42, R42, -INF , !P5 ;  /* 0xff8000002a2a7808 */ /* 0x000fe20006800000 */
[----:B------:R-:W-:Y:S01]  /*3540*/  FFMA.FTZ R26, R11, R0, R26 ;  /* 0x000000000b1a7223 */ /* 0x000fe2000001001a */
[----:B------:R-:W-:-:S02]  /*3550*/  ISETP.GE.AND P5, PT, R46, R235, PT ;  /* 0x000000eb2e00720c */ /* 0x000fc40003fa6270 */
[----:B------:R-:W3:Y:S01]  /*3560*/  I2F R6, R75 ;  /* 0x0000004b00067306 */ /* 0x000ee20000201400 */
[----:B------:R-:W-:Y:S01]  /*3570*/  FSEL R170, R29, -INF , !P0 ;  /* 0xff8000001daa7808 */ /* 0x000fe20004000000 */
[CC--:B-1----:R-:W-:Y:S01]  /*3580*/  FFMA.FTZ R63, R10.reuse, R0.reuse, R107 ;  /* 0x000000000a3f7223 */ /* 0x0c2fe2000001006b */
[----:B------:R-:W-:Y:S01]  /*3590*/  FSEL R168, R31, -INF , !P1 ;  /* 0xff8000001fa87808 */ /* 0x000fe20004800000 */
[-C--:B------:R-:W-:Y:S01]  /*35a0*/  FFMA.FTZ R25, R10, R0.reuse, R25 ;  /* 0x000000000a197223 */ /* 0x080fe20000010019 */
[----:B------:R-:W-:Y:S01]  /*35b0*/  FSEL R139, R104, -INF , !P4 ;  /* 0xff800000688b7808 */ /* 0x000fe20006000000 */
[-C--:B------:R-:W-:Y:S01]  /*35c0*/  FFMA.FTZ R27, R10, R0.reuse, R27 ;  /* 0x000000000a1b7223 */ /* 0x080fe2000001001b */
[----:B------:R-:W-:Y:S01]  /*35d0*/  FSEL R66, R66, -INF , !P2 ;  /* 0xff80000042427808 */ /* 0x000fe20005000000 */
[-C--:B--2---:R-:W-:Y:S01]  /*35e0*/  FFMA.FTZ R80, R4, R0.reuse, R80 ;  /* 0x0000000004507223 */ /* 0x084fe20000010050 */
[----:B------:R-:W-:Y:S01]  /*35f0*/  FSEL R8, R8, -INF , !P3 ;  /* 0xff80000008087808 */ /* 0x000fe20005800000 */
[-C--:B------:R-:W-:Y:S01]  /*3600*/  FFMA.FTZ R105, R10, R0.reuse, R105 ;  /* 0x000000000a697223 */ /* 0x080fe20000010069 */
[----:B------:R-:W-:Y:S01]  /*3610*/  ISETP.GE.AND P0, PT, R12, R235, PT ;  /* 0x000000eb0c00720c */ /* 0x000fe20003f06270 */
[-C--:B------:R-:W-:Y:S01]  /*3620*/  FFMA.FTZ R64, R4, R0.reuse, R82 ;  /* 0x0000000004407223 */ /* 0x080fe20000010052 */
[-C--:B------:R-:W-:Y:S01]  /*3630*/  ISETP.GE.AND P1, PT, R12, R233.reuse, PT ;  /* 0x000000e90c00720c */ /* 0x080fe20003f26270 */
[----:B------:R-:W-:Y:S01]  /*3640*/  FFMA.FTZ R20, R4, R0, R20 ;  /* 0x0000000004147223 */ /* 0x000fe20000010014 */
[----:B------:R-:W-:Y:S01]  /*3650*/  ISETP.GE.AND P4, PT, R12, R220, PT ;  /* 0x000000dc0c00720c */ /* 0x000fe20003f86270 */
[----:B------:R-:W-:Y:S01]  /*3660*/  FFMA.FTZ R22, R4, R0, R22 ;  /* 0x0000000004167223 */ /* 0x000fe20000010016 */
[----:B------:R-:W-:Y:S01]  /*3670*/  ISETP.GE.AND P2, PT, R5, R240, PT ;  /* 0x000000f00500720c */ /* 0x000fe20003f46270 */
[-C--:B---3--:R-:W-:Y:S01]  /*3680*/  FFMA.FTZ R60, R6, R0.reuse, R60 ;  /* 0x00000000063c7223 */ /* 0x088fe2000001003c */
[----:B------:R-:W-:Y:S01]  /*3690*/  ISETP.GE.AND P3, PT, R46, R233, PT ;  /* 0x000000e92e00720c */ /* 0x000fe20003f66270 */
[CC--:B------:R-:W-:Y:S01]  /*36a0*/  FFMA.FTZ R18, R6.reuse, R0.reuse, R58 ;  /* 0x0000000006127223 */ /* 0x0c0fe2000001003a */
[----:B------:R-:W-:Y:S01]  /*36b0*/  FSEL R148, R39, -INF , !P5 ;  /* 0xff80000027947808 */ /* 0x000fe20006800000 */
[----:B------:R-:W-:Y:S01]  /*36c0*/  FFMA.FTZ R39, R6, R0, R56 ;  /* 0x0000000006277223 */ /* 0x000fe20000010038 */
[----:B------:R-:W-:Y:S01]  /*36d0*/  ISETP.GE.AND P5, PT, R32, R240, PT ;  /* 0x000000f02000720c */ /* 0x000fe20003fa6270 */
[----:B------:R-:W-:Y:S01]  /*36e0*/  IMAD.IADD R4, R130, 0x1, R129 ;  /* 0x0000000182047824 */ /* 0x000fe200078e0281 */
[----:B------:R-:W-:-:S02]  /*36f0*/  FSEL R63, R63, -INF , !P0 ;  /* 0xff8000003f3f7808 */ /* 0x000fc40004000000 */
[----:B------:R-:W-:Y:S02]  /*3700*/  FSEL R155, R25, -INF , !P1 ;  /* 0xff800000199b7808 */ /* 0x000fe40004800000 */
[----:B------:R-:W-:Y:S02]  /*3710*/  FSEL R150, R27, -INF , !P4 ;  /* 0xff8000001b967808 */ /* 0x000fe40006000000 */
[----:B------:R-:W-:Y:S02]  /*3720*/  FSEL R138, R80, -INF , !P2 ;  /* 0xff800000508a7808 */ /* 0x000fe40005000000 */
[----:B------:R-:W-:Y:S01]  /*3730*/  FSEL R144, R33, -INF , !P3 ;  /* 0xff80000021907808 */ /* 0x000fe20005800000 */
[----:B------:R-:W-:Y:S01]  /*3740*/  BAR.SYNC.DEFER_BLOCKING 0x0 ;  /* 0x0000000000007b1d */ /* 0x000fe20000010000 */
[C---:B------:R-:W-:Y:S02]  /*3750*/  ISETP.GE.AND P0, PT, R75.reuse, R240, PT ;  /* 0x000000f04b00720c */ /* 0x040fe40003f06270 */
[----:B------:R-:W-:-:S02]  /*3760*/  ISETP.GE.AND P1, PT, R75, R235, PT ;  /* 0x000000eb4b00720c */ /* 0x000fc40003f26270 */
[C---:B------:R-:W-:Y:S02]  /*3770*/  ISETP.GE.AND P4, PT, R75.reuse, R233, PT ;  /* 0x000000e94b00720c */ /* 0x040fe40003f86270 */
[C---:B------:R-:W-:Y:S02]  /*3780*/  ISETP.GE.AND P2, PT, R75.reuse, R220, PT ;  /* 0x000000dc4b00720c */ /* 0x040fe40003f46270 */
[----:B------:R-:W-:Y:S02]  /*3790*/  ISETP.GE.AND P3, PT, R32, R235, PT ;  /* 0x000000eb2000720c */ /* 0x000fe40003f66270 */
[----:B------:R-:W-:Y:S02]  /*37a0*/  IADD3 R75, R75, 0x39, RZ ;  /* 0x000000394b4b7810 */ /* 0x000fe40007ffe0ff */
[----:B------:R-:W-:Y:S02]  /*37b0*/  FSEL R167, R30, -INF , !P6 ;  /* 0xff8000001ea77808 */ /* 0x000fe40007000000 */
[----:B------:R-:W-:Y:S01]  /*37c0*/  FSEL R165, R85, -INF , !P5 ;  /* 0xff80000055a57808 */ /* 0x000fe20006800000 */
[----:B------:R-:W1:Y:S01]  /*37d0*/  I2F R7, R75 ;  /* 0x0000004b00077306 */ /* 0x000e620000201400 */
[----:B------:R-:W-:-:S02]  /*37e0*/  ISETP.GE.AND P6, PT, R16, R233, PT ;  /* 0x000000e91000720c */ /* 0x000fc40003fc6270 */
[----:B------:R-:W-:Y:S01]  /*37f0*/  ISETP.GE.AND P5, PT, R16, R220, PT ;  /* 0x000000dc1000720c */ /* 0x000fe20003fa6270 */
[----:B------:R-:W-:Y:S01]  /*3800*/  FFMA.FTZ R16, R6, R0, R62 ;  /* 0x0000000006107223 */ /* 0x000fe2000001003e */
[----:B------:R-:W-:Y:S02]  /*3810*/  FSEL R164, R87, -INF , !P3 ;  /* 0xff80000057a47808 */ /* 0x000fe40005800000 */
[----:B------:R-:W-:Y:S02]  /*3820*/  ISETP.GE.AND P3, PT, R12, R240, PT ;  /* 0x000000f00c00720c */ /* 0x000fe40003f66270 */
[----:B------:R-:W-:Y:S02]  /*3830*/  FSEL R156, R24, -INF , !P6 ;  /* 0xff800000189c7808 */ /* 0x000fe40007000000 */
[----:B------:R-:W-:Y:S02]  /*3840*/  FSEL R151, R26, -INF , !P5 ;  /* 0xff8000001a977808 */ /* 0x000fe40006800000 */
[----:B------:R-:W-:-:S02]  /*3850*/  FSEL R141, R105, -INF , !P3 ;  /* 0xff800000698d7808 */ /* 0x000fc40005800000 */
[----:B------:R-:W-:Y:S01]  /*3860*/  FSEL R16, R16, -INF , !P1 ;  /* 0xff80000010107808 */ /* 0x000fe20004800000 */
[-C--:B-1----:R-:W-:Y:S01]  /*3870*/  FFMA.FTZ R81, R7, R0.reuse, R81 ;  /* 0x0000000007517223 */ /* 0x082fe20000010051 */
[----:B------:R-:W-:Y:S01]  /*3880*/  ISETP.GE.AND P6, PT, R5, R235, PT ;  /* 0x000000eb0500720c */ /* 0x000fe20003fc6270 */
[-C--:B------:R-:W-:Y:S01]  /*3890*/  FFMA.FTZ R62, R7, R0.reuse, R83 ;  /* 0x00000000073e7223 */ /* 0x080fe20000010053 */
[----:B------:R-:W-:Y:S01]  /*38a0*/  ISETP.GE.AND P5, PT, R5, R233, PT ;  /* 0x000000e90500720c */ /* 0x000fe20003fa6270 */
[----:B------:R-:W-:Y:S01]  /*38b0*/  FFMA.FTZ R21, R7, R0, R21 ;  /* 0x0000000007157223 */ /* 0x000fe20000010015 */
[----:B------:R-:W-:Y:S01]  /*38c0*/  ISETP.GE.AND P3, PT, R5, R220, PT ;  /* 0x000000dc0500720c */ /* 0x000fe20003f66270 */
[----:B------:R-:W-:Y:S01]  /*38d0*/  FFMA.FTZ R23, R7, R0, R23 ;  /* 0x0000000007177223 */ /* 0x000fe20000010017 */
[----:B------:R-:W-:Y:S02]  /*38e0*/  ISETP.GE.AND P1, PT, R221, 0x2, PT ;  /* 0x00000002dd00780c */ /* 0x000fe40003f26270 */
[----:B------:R-:W-:-:S02]  /*38f0*/  SHF.R.S32.HI R5, RZ, 0x1f, R131 ;  /* 0x0000001fff057819 */ /* 0x000fc40000011483 */
[----:B------:R-:W-:Y:S02]  /*3900*/  FSEL R64, R64, -INF , !P6 ;  /* 0xff80000040407808 */ /* 0x000fe40007000000 */
[----:B------:R-:W-:Y:S02]  /*3910*/  LEA.HI R5, R5, R131, RZ, 0x2 ;  /* 0x0000008305057211 */ /* 0x000fe400078f10ff */
[----:B------:R-:W-:Y:S02]  /*3920*/  FSEL R157, R20, -INF , !P5 ;  /* 0xff800000149d7808 */ /* 0x000fe40006800000 */
[----:B------:R-:W-:Y:S02]  /*3930*/  LOP3.LUT R211, R5, 0xfffffffc, RZ, 0xc0, !PT ;  /* 0xfffffffc05d37812 */ /* 0x000fe400078ec0ff */
[----:B------:R-:W-:Y:S02]  /*3940*/  FSEL R146, R22, -INF , !P3 ;  /* 0xff80000016927808 */ /* 0x000fe40005800000 */
[----:B------:R-:W-:Y:S01]  /*3950*/  FSEL R5, R60, -INF , !P0 ;  /* 0xff8000003c057808 */ /* 0x000fe20004000000 */
[----:B------:R-:W-:Y:S01]  /*3960*/  IMAD.IADD R211, R131, 0x1, -R211 ;  /* 0x0000000183d37824 */ /* 0x000fe200078e0ad3 */
[----:B------:R-:W-:-:S02]  /*3970*/  ISETP.GE.AND P6, PT, R75, R240, PT ;  /* 0x000000f04b00720c */ /* 0x000fc40003fc6270 */
        /* <DEDUP_REMOVED lines=57> */
.L_x_744:
[----:B------:R-:W-:Y:S05]  /*3d10*/  BSYNC B0 ;  /* 0x0000000000007941 */ /* 0x000fea0003800000 */
.L_x_743:
[----:B------:R-:W0:Y:S02]  /*3d20*/  LDGDEPBAR ;  /* 0x00000000000079af */ /* 0x000e240000000000 */
.L_x_742:
[----:B------:R-:W-:Y:S01]  /*3d30*/  FMNMX.FTZ R7, R39, R74, !PT ;  /* 0x0000004a27077209 */ /* 0x000fe20007810000 */
[----:B------:R-:W-:Y:S01]  /*3d40*/  UIADD3 UR14, UR25, -0x4498517b, URZ ;  /* 0xbb67ae85190e7890 */ /* 0x000fe2000fffe03f */
[----:B------:R-:W-:Y:S01]  /*3d50*/  IADD3 R234, R232, 0x4, RZ ;  /* 0x00000004e8ea7810 */ /* 0x000fe20007ffe0ff */
[----:B------:R-:W-:Y:S01]  /*3d60*/  IMAD.SHL.U32 R58, R132, 0x2, RZ ;  /* 0x00000002843a7824 */ /* 0x000fe200078e00ff */
[----:B------:R-:W-:Y:S01]  /*3d70*/  FMNMX.FTZ R7, R77, R7, !PT ;  /* 0x000000074d077209 */ /* 0x000fe20007810000 */
[----:B------:R-:W-:Y:S01]  /*3d80*/  IMAD.WIDE.U32 R178, R226, -0x2daee0ad, RZ ;  /* 0xd2511f53e2b27825 */ /* 0x000fe200078e00ff */
[----:B------:R-:W-:Y:S01]  /*3d90*/  LOP3.LUT R227, R125, UR24, RZ, 0x3c, !PT ;  /* 0x000000187de37c12 */ /* 0x000fe2000f8e3cff */
[----:B------:R-:W-:Y:S01]  /*3da0*/  UIADD3 UR15, UR24, -0x61c88647, URZ ;  /* 0x9e3779b9180f7890 */ /* 0x000fe2000fffe03f */
[----:B------:R-:W-:Y:S01]  /*3db0*/  FMNMX.FTZ R7, R78, R7, !PT ;  /* 0x000000074e077209 */ /* 0x000fe20007810000 */
[----:B------:R-:W-:Y:S01]  /*3dc0*/  IMAD.WIDE.U32 R176, R234, -0x326172a9, RZ ;  /* 0xcd9e8d57eab07825 */ /* 0x000fe200078e00ff */
[----:B--2---:R-:W-:Y:S01]  /*3dd0*/  FMNMX.FTZ R11, R18, R71, !PT ;  /* 0x00000047120b7209 */ /* 0x004fe20007810000 */
[----:B------:R-:W-:Y:S01]  /*3de0*/  UIADD3 UR13, UR24, 0x3c6ef372, URZ ;  /* 0x3c6ef372180d7890 */ /* 0x000fe2000fffe03f */
[----:B------:R-:W-:Y:S01]  /*3df0*/  FMNMX.FTZ R7, R51, R7, !PT ;  /* 0x0000000733077209 */ /* 0x000fe20007810000 */
[----:B------:R-:W-:Y:S01]  /*3e00*/  UIADD3 UR10, UR25, 0x32370b8f, URZ ;  /* 0x32370b8f190a7890 */ /* 0x000fe2000fffe03f */
[----:B------:R-:W-:Y:S01]  /*3e10*/  LOP3.LUT R174, R177, R227, RZ, 0x3c, !PT ;  /* 0x000000e3b1ae7212 */ /* 0x000fe200078e3cff */
[----:B------:R-:W-:Y:S01]  /*3e20*/  UIADD3 UR12, UR25, 0x76cf5d0a, URZ ;  /* 0x76cf5d0a190c7890 */ /* 0x000fe2000fffe03f */
[----:B------:R-:W-:Y:S01]  /*3e30*/  FMNMX.FTZ R7, R88, R7, !PT ;  /* 0x0000000758077209 */ /* 0x000fe20007810000 */
[----:B------:R-:W-:Y:S01]  /*3e40*/  UIADD3 UR9, UR24, 0x78dde6e4, URZ ;  /* 0x78dde6e418097890 */ /* 0x000fe2000fffe03f */
[----:B------:R-:W-:Y:S01]  /*3e50*/  LOP3.LUT R228, R179, UR25, R58, 0x96, !PT ;  /* 0x00000019b3e47c12 */ /* 0x000fe2000f8e963a */
[----:B------:R-:W-:Y:S01]  /*3e60*/  IMAD.WIDE.U32 R174, R174, -0x2daee0ad, RZ ;  /* 0xd2511f53aeae7825 */ /* 0x000fe200078e00ff */
[----:B------:R-:W-:Y:S01]  /*3e70*/  FMNMX.FTZ R7, R40, R7, !PT ;  /* 0x0000000728077209 */ /* 0x000fe20007810000 */
[----:B------:R-:W-:Y:S01]  /*3e80*/  UIADD3 UR11, UR24, -0x255992d5, URZ ;  /* 0xdaa66d2b180b7890 */ /* 0x000fe2000fffe03f */
[----:B------:R-:W-:Y:S01]  /*3e90*/  FMNMX.FTZ R11, R76, R11, !PT ;  /* 0x0000000b4c0b7209 */ /* 0x000fe20007810000 */
[----:B------:R-:W-:Y:S01]  /*3ea0*/  IMAD.WIDE.U32 R228, R228, -0x326172a9, RZ ;  /* 0xcd9e8d57e4e47825 */ /* 0x000fe200078e00ff */
[----:B------:R-:W-:Y:S01]  /*3eb0*/  FMNMX.FTZ R7, R42, R7, !PT ;  /* 0x000000072a077209 */ /* 0x000fe20007810000 */
[----:B------:R-:W-:Y:S01]  /*3ec0*/  UIADD3 UR8, UR25, -0x126145ec, URZ ;  /* 0xed9eba1419087890 */ /* 0x000fe2000fffe03f */
        /* <DEDUP_REMOVED lines=11> */
[----:B------:R-:W-:Y:S01]  /*3f80*/  IMAD R60, R124, 0x10000, R124 ;  /* 0x000100007c3c7824 */ /* 0x000fe200078e027c */
[----:B------:R-:W-:Y:S01]  /*3f90*/  LOP3.LUT R10, R229, UR15, R176, 0x96, !PT ;  /* 0x0000000fe50a7c12 */ /* 0x000fe2000f8e96b0 */
[----:B------:R-:W-:Y:S01]  /*3fa0*/  IMAD R185, R3, 0x2, R188 ;  /* 0x0000000203b97824 */ /* 0x000fe200078e02bc */
[----:B------:R-:W-:Y:S01]  /*3fb0*/  LOP3.LUT R12, R173, UR13, R228, 0x96, !PT ;  /* 0x0000000dad0c7c12 */ /* 0x000fe2000f8e96e4 */
[----:B------:R-:W-:Y:S01]  /*3fc0*/  IMAD R186, R2, 0x2, R188 ;  /* 0x0000000202ba7824 */ /* 0x000fe200078e02bc */
[----:B------:R-:W-:Y:S01]  /*3fd0*/  FMNMX.FTZ R7, R170, R7, !PT ;  /* 0x00000007aa077209 */ /* 0x000fe20007810000 */
[----:B------:R-:W-:Y:S01]  /*3fe0*/  IMAD.WIDE.U32 R14, R10, -0x2daee0ad, RZ ;  /* 0xd2511f530a0e7825 */ /* 0x000fe200078e00ff */
[----:B------:R-:W-:Y:S01]  /*3ff0*/  FMNMX.FTZ R11, R53, R11, !PT ;  /* 0x0000000b350b7209 */ /* 0x000fe20007810000 */
[----:B------:R-:W-:Y:S01]  /*4000*/  UIADD3 UR7, UR24, 0x1715609d, URZ ;  /* 0x1715609d18077890 */ /* 0x000fe2000fffe03f */
[----:B------:R-:W-:Y:S01]  /*4010*/  FMNMX.FTZ R19, R5, R68, !PT ;  /* 0x0000004405137209 */ /* 0x000fe20007810000 */
[----:B------:R-:W-:Y:S01]  /*4020*/  IMAD.WIDE.U32 R12, R12, -0x2daee0ad, RZ ;  /* 0xd2511f530c0c7825 */ /* 0x000fe200078e00ff */
[----:B------:R-:W-:Y:S01]  /*4030*/  FMNMX.FTZ R7, R156, R7, !PT ;  /* 0x000000079c077209 */ /* 0x000fe20007810000 */
[----:B------:R-:W-:Y:S01]  /*4040*/  LDSM.16.MT88.4 R116, [R188+0x6000] ;  /* 0x00600000bc74783b */ /* 0x000fe20000004200 */
[----:B------:R-:W-:Y:S01]  /*4050*/  FMNMX.FTZ R11, R9, R11, !PT ;  /* 0x0000000b090b7209 */ /* 0x000fe20007810000 */
[----:B------:R-:W-:Y:S01]  /*4060*/  IMAD R184, R2, 0x2, R185 ;  /* 0x0000000202b87824 */ /* 0x000fe200078e02b9 */
[----:B------:R-:W-:Y:S01]  /*4070*/  LOP3.LUT R14, R13, UR10, R14, 0x96, !PT ;  /* 0x0000000a0d0e7c12 */ /* 0x000fe2000f8e960e */
[----:B------:R-:W-:Y:S01]  /*4080*/  LDSM.16.MT88.4 R104, [R185+0x6000] ;  /* 0x00600000b968783b */ /* 0x000fe20000004200 */
        /* <DEDUP_REMOVED lines=34> */
[----:B------:R-:W-:-:S02]  /*42b0*/  FMNMX.FTZ R19, R165, R19, !PT ;  /* 0x00000013a5137209 */ /* 0x000fc40007810000 */
[----:B------:R-:W-:Y:S01]  /*42c0*/  FMNMX.FTZ R13, R158, R13, !PT ;  /* 0x0000000d9e0d7209 */ /* 0x000fe20007810000 */
[----:B-1----:R-:W1:Y:S01]  /*42d0*/  SHFL.BFLY PT, R21, R11, 0x2, 0x1f ;  /* 0x0c401f000b157f89 */ /* 0x002e6200000e0000 */
[----:B--2---:R-:W-:Y:S02]  /*42e0*/  FMNMX.FTZ R6, R7, R6, !PT ;  /* 0x0000000607067209 */ /* 0x004fe40007810000 */
[----:B------:R-:W-:Y:S02]  /*42f0*/  FMNMX.FTZ R19, R139, R19, !PT ;  /* 0x000000138b137209 */ /* 0x000fe40007810000 */
[----:B------:R-:W-:Y:S01]  /*4300*/  LOP3.LUT R10, R15, UR9, R28, 0x96, !PT ;  /* 0x000000090f0a7c12 */ /* 0x000fe2000f8e961c */
        /* <DEDUP_REMOVED lines=8> */
[----:B------:R-:W-:Y:S01]  /*4390*/  LOP3.LUT R22, R29, UR11, R172, 0x96, !PT ;  /* 0x0000000b1d167c12 */ /* 0x000fe2000f8e96ac */
[----:B------:R-:W3:Y:S01]  /*43a0*/  SHFL.BFLY PT, R137, R19, 0x2, 0x1f ;  /* 0x0c401f0013897f89 */ /* 0x000ee200000e0000 */
[----:B------:R-:W-:-:S02]  /*43b0*/  FMNMX.FTZ R15, R62, R15, !PT ;  /* 0x0000000f3e0f7209 */ /* 0x000fc40007810000 */
[----:B-1----:R-:W-:Y:S01]  /*43c0*/  FMNMX.FTZ R21, R11, R21, !PT ;  /* 0x000000150b157209 */ /* 0x002fe20007810000 */
[----:B------:R-:W-:Y:S01]  /*43d0*/  IMAD.WIDE.U32 R22, R22, -0x2daee0ad, RZ ;  /* 0xd2511f5316167825 */ /* 0x000fe200078e00ff */
[----:B------:R-:W-:Y:S01]  /*43e0*/  LOP3.LUT R7, R229, UR15, R26, 0x96, !PT ;  /* 0x0000000fe5077c12 */ /* 0x000fe2000f8e961a */
[----:B------:R-:W1:Y:S01]  /*43f0*/  SHFL.BFLY PT, R136, R15, 0x2, 0x1f ;  /* 0x0c401f000f887f89 */ /* 0x000e6200000e0000 */
[----:B------:R-:W-:Y:S01]  /*4400*/  LOP3.LUT R24, R27, R227, RZ, 0x3c, !PT ;  /* 0x000000e31b187212 */ /* 0x000fe200078e3cff */
[----:B------:R-:W-:Y:S01]  /*4410*/  IMAD.WIDE.U32 R10, R10, -0x2daee0ad, RZ ;  /* 0xd2511f530a0a7825 */ /* 0x000fe200078e00ff */
[----:B--2---:R-:W-:Y:S01]  /*4420*/  FMNMX.FTZ R135, R6, R135, !PT ;  /* 0x0000008706877209 */ /* 0x004fe20007810000 */
[----:B------:R-:W2:Y:S01]  /*4430*/  SHFL.BFLY PT, R134, R21, 0x1, 0x1f ;  /* 0x0c201f0015867f89 */ /* 0x000ea200000e0000 */
[----:B------:R-:W-:Y:S01]  /*4440*/  LOP3.LUT R12, R23, UR8, R12, 0x96, !PT ;  /* 0x00000008170c7c12 */ /* 0x000fe2000f8e960c */
[----:B------:R-:W-:Y:S01]  /*4450*/  IMAD.WIDE.U32 R224, R7, -0x2daee0ad, RZ ;  /* 0xd2511f5307e07825 */ /* 0x000fe200078e00ff */
[----:B------:R-:W-:Y:S01]  /*4460*/  LOP3.LUT R6, R11, UR6, R22, 0x96, !PT ;  /* 0x000000060b067c12 */ /* 0x000fe2000f8e9616 */
[----:B------:R-:W-:Y:S01]  /*4470*/  LDSM.16.MT88.4 R28, [R184+0x6800] ;  /* 0x00680000b81c783b */ /* 0x000fe20000004200 */
[----:B------:R-:W-:Y:S01]  /*4480*/  FSETP.NEU.FTZ.AND P0, PT, R135, -INF , PT ;  /* 0xff8000008700780b */ /* 0x000fe20003f1d000 */
[----:B------:R-:W-:-:S04]  /*4490*/  IMAD.WIDE.U32 R12, R12, -0x326172a9, RZ ;  /* 0xcd9e8d570c0c7825 */ /* 0x000fc800078e00ff */
[----:B------:R-:W-:-:S04]  /*44a0*/  IMAD.WIDE.U32 R6, R6, -0x326172a9, RZ ;  /* 0xcd9e8d5706067825 */ /* 0x000fc800078e00ff */
[----:B------:R-:W-:Y:S01]  /*44b0*/  IMAD.WIDE.U32 R24, R24, -0x2daee0ad, RZ ;  /* 0xd2511f5318187825 */ /* 0x000fe200078e00ff */
[----:B------:R-:W-:Y:S02]  /*44c0*/  LOP3.LUT R20, R7, UR16, R12, 0x96, !PT ;  /* 0x0000001007147c12 */ /* 0x000fe4000f8e960c */
[C---:B------:R-:W-:Y:S01]  /*44d0*/  LOP3.LUT R12, R6.reuse, 0xffff, RZ, 0xc0, !PT ;  /* 0x0000ffff060c7812 */ /* 0x040fe200078ec0ff */
[----:B------:R-:W-:Y:S01]  /*44e0*/  FMUL.FTZ R166, R135, c[0x0][0x23c] ;  /* 0x00008f0087a67a20 */ /* 0x000fe20000410000 */
[----:B------:R-:W-:Y:S02]  /*44f0*/  SHF.R.U32.HI R7, RZ, 0x10, R6 ;  /* 0x00000010ff077819 */ /* 0x000fe40000011606 */
[----:B---3--:R-:W-:Y:S02]  /*4500*/  FMNMX.FTZ R137, R19, R137, !PT ;  /* 0x0000008913897209 */ /* 0x008fe40007810000 */
[----:B------:R-:W-:Y:S02]  /*4510*/  LOP3.LUT R17, R6, 0xff, RZ, 0xc0, !PT ;  /* 0x000000ff06117812 */ /* 0x000fe400078ec0ff */
[----:B------:R-:W-:Y:S01]  /*4520*/  LOP3.LUT R7, R7, 0xff, RZ, 0xc0, !PT ;  /* 0x000000ff07077812 */ /* 0x000fe200078ec0ff */
[----:B------:R-:W3:Y:S01]  /*4530*/  SHFL.BFLY PT, R19, R137, 0x1, 0x1f ;  /* 0x0c201f0089137f89 */ /* 0x000ee200000e0000 */
[----:B------:R-:W-:-:S02]  /*4540*/  LOP3.LUT R242, R25, UR14, R178, 0x96, !PT ;  /* 0x0000000e19f27c12 */ /* 0x000fc4000f8e96b2 */
[----:B------:R-:W-:Y:S02]  /*4550*/  SHF.R.U32.HI R6, RZ, 0x18, R6 ;  /* 0x00000018ff067819 */ /* 0x000fe40000011606 */
[----:B-1----:R-:W-:Y:S01]  /*4560*/  FMNMX.FTZ R136, R15, R136, !PT ;  /* 0x000000880f887209 */ /* 0x002fe20007810000 */
[----:B------:R-:W-:Y:S01]  /*4570*/  IMAD.WIDE.U32 R242, R242, -0x326172a9, RZ ;  /* 0xcd9e8d57f2f27825 */ /* 0x000fe200078e00ff */
[----:B------:R-:W-:Y:S02]  /*4580*/  PRMT R6, R7, 0x5410, R6 ;  /* 0x0000541007067816 */ /* 0x000fe40000000006 */
[----:B------:R-:W-:Y:S01]  /*4590*/  FSEL R166, R166, RZ, P0 ;  /* 0x000000ffa6a67208 */ /* 0x000fe20000000000 */
[----:B------:R-:W1:Y:S01]  /*45a0*/  SHFL.BFLY PT, R7, R136, 0x1, 0x1f ;  /* 0x0c201f0088077f89 */ /* 0x000e6200000e0000 */
[----:B------:R-:W-:Y:S01]  /*45b0*/  LOP3.LUT R228, R243, UR13, R228, 0x96, !PT ;  /* 0x0000000df3e47c12 */ /* 0x000fe2000f8e96e4 */
[----:B------:R-:W-:Y:S01]  /*45c0*/  HSET2.LE.AND R6, R6, R60, PT ;  /* 0x0000003c06067233 */ /* 0x000fe20003803000 */
[----:B--2---:R-:W-:Y:S01]  /*45d0*/  FMNMX.FTZ R134, R21, R134, !PT ;  /* 0x0000008615867209 */ /* 0x004fe20007810000 */
[----:B------:R-:W-:Y:S01]  /*45e0*/  FFMA.FTZ R34, R77, c[0x0][0x23c], -R166 ;  /* 0x00008f004d227a23 */ /* 0x000fe200000108a6 */
[----:B------:R-:W-:Y:S01]  /*45f0*/  LOP3.LUT R11, R225, UR12, R24, 0x96, !PT ;  /* 0x0000000ce10b7c12 */ /* 0x000fe2000f8e9618 */
[----:B------:R-:W-:Y:S01]  /*4600*/  IMAD.WIDE.U32 R228, R228, -0x2daee0ad, RZ ;  /* 0xd2511f53e4e47825 */ /* 0x000fe200078e00ff */
[----:B------:R-:W-:-:S02]  /*4610*/  FSETP.NEU.FTZ.AND P0, PT, R134, -INF , PT ;  /* 0xff8000008600780b */ /* 0x000fc40003f1d000 */
[----:B------:R-:W-:Y:S01]  /*4620*/  SHF.R.U32.HI R12, RZ, 0x8, R12 ;  /* 0x00000008ff0c7819 */ /* 0x000fe2000001160c */
[----:B------:R-:W-:Y:S01]  /*4630*/  FFMA.FTZ R33, R78, c[0x0][0x23c], -R166 ;  /* 0x00008f004e217a23 */ /* 0x000fe200000108a6 */
[----:B------:R-:W-:Y:S01]  /*4640*/  LOP3.LUT R224, R229, UR10, R224, 0x96, !PT ;  /* 0x0000000ae5e07c12 */ /* 0x000fe2000f8e96e0 */
[----:B------:R-:W-:Y:S01]  /*4650*/  FMUL.FTZ R153, R134, c[0x0][0x23c] ;  /* 0x00008f0086997a20 */ /* 0x000fe20000410000 */
[----:B------:R-:W-:Y:S01]  /*4660*/  MUFU.EX2 R34, R34 ;  /* 0x0000002200227308 */ /* 0x000fe20000000800 */
[----:B---3--:R-:W-:Y:S01]  /*4670*/  FMNMX.FTZ R137, R137, R19, !PT ;  /* 0x0000001389897209 */ /* 0x008fe20007810000 */
[----:B------:R-:W-:Y:S01]  /*4680*/  IMAD.WIDE.U32 R222, R11, -0x326172a9, RZ ;  /* 0xcd9e8d570bde7825 */ /* 0x000fe200078e00ff */
[----:B------:R-:W-:Y:S02]  /*4690*/  PRMT R17, R17, 0x5410, R12 ;  /* 0x0000541011117816 */ /* 0x000fe4000000000c */
[----:B------:R-:W-:Y:S01]  /*46a0*/  FSEL R153, R153, RZ, P0 ;  /* 0x000000ff99997208 */ /* 0x000fe20000000000 */
[----:B------:R-:W-:Y:S01]  /*46b0*/  IMAD.WIDE.U32 R224, R224, -0x326172a9, RZ ;  /* 0xcd9e8d57e0e07825 */ /* 0x000fe200078e00ff */
[----:B------:R-:W-:Y:S01]  /*46c0*/  FSETP.NEU.FTZ.AND P0, PT, R137, -INF , PT ;  /* 0xff8000008900780b */ /* 0x000fe20003f1d000 */
[----:B------:R-:W2:Y:S01]  /*46d0*/  MUFU.EX2 R33, R33 ;  /* 0x0000002100217308 */ /* 0x000ea20000000800 */
[----:B------:R-:W-:Y:S01]  /*46e0*/  LOP3.LUT R2, R223, UR11, R242, 0x96, !PT ;  /* 0x0000000bdf027c12 */ /* 0x000fe2000f8e96f2 */
[----:B------:R-:W-:Y:S01]  /*46f0*/  FMUL.FTZ R143, R137, c[0x0][0x23c] ;  /* 0x00008f00898f7a20 */ /* 0x000fe20000410000 */
[----:B-1----:R-:W-:Y:S01]  /*4700*/  FMNMX.FTZ R136, R136, R7, !PT ;  /* 0x0000000788887209 */ /* 0x002fe20007810000 */
[--C-:B------:R-:W-:Y:S01]  /*4710*/  FFMA.FTZ R44, R18, c[0x0][0x23c], -R153.reuse ;  /* 0x00008f00122c7a23 */ /* 0x100fe20000010899 */
[----:B------:R-:W-:Y:S01]  /*4720*/  LOP3.LUT R222, R225, UR9, R222, 0x96, !PT ;  /* 0x00000009e1de7c12 */ /* 0x000fe2000f8e96de */
[--C-:B------:R-:W-:Y:S01]  /*4730*/  FFMA.FTZ R43, R71, c[0x0][0x23c], -R153.reuse ;  /* 0x00008f00472b7a23 */ /* 0x100fe20000010899 */
[----:B------:R-:W-:Y:S01]  /*4740*/  FSEL R143, R143, RZ, P0 ;  /* 0x000000ff8f8f7208 */ /* 0x000fe20000000000 */
[--C-:B------:R-:W-:Y:S01]  /*4750*/  FFMA.FTZ R32, R76, c[0x0][0x23c], -R153.reuse ;  /* 0x00008f004c207a23 */ /* 0x100fe20000010899 */
[----:B------:R-:W-:Y:S01]  /*4760*/  FSETP.NEU.FTZ.AND P0, PT, R136, -INF , PT ;  /* 0xff8000008800780b */ /* 0x000fe20003f1d000 */
[----:B------:R-:W-:Y:S01]  /*4770*/  FFMA.FTZ R35, R48, c[0x0][0x23c], -R153 ;  /* 0x00008f0030237a23 */ /* 0x000fe20000010899 */
[----:B------:R-:W-:Y:S01]  /*4780*/  MUFU.EX2 R44, R44 ;  /* 0x0000002c002c7308 */ /* 0x000fe20000000800 */
[----:B------:R-:W-:Y:S01]  /*4790*/  FMUL.FTZ R67, R136, c[0x0][0x23c] ;  /* 0x00008f0088437a20 */ /* 0x000fe20000410000 */
[----:B------:R-:W-:Y:S01]  /*47a0*/  SHF.R.U32.HI R12, RZ, 0x10, R20 ;  /* 0x00000010ff0c7819 */ /* 0x000fe20000011614 */
[----:B------:R-:W-:Y:S01]  /*47b0*/  IMAD.WIDE.U32 R2, R2, -0x2daee0ad, RZ ;  /* 0xd2511f5302027825 */ /* 0x000fe200078e00ff */
[----:B------:R-:W-:Y:S01]  /*47c0*/  HSET2.LE.AND R17, R17, R60, PT ;  /* 0x0000003c11117233 */ /* 0x000fe20003803000 */
[----:B--2---:R-:W-:Y:S01]  /*47d0*/  F2FP.PACK_AB R102, R33, R34 ;  /* 0x000000222166723e */ /* 0x004fe200000000ff */
[----:B------:R-:W-:Y:S01]  /*47e0*/  LDSM.16.MT88.4 R76, [R186+0x6000] ;  /* 0x00600000ba4c783b */ /* 0x000fe20000004200 */
[----:B------:R-:W-:Y:S01]  /*47f0*/  IMAD.WIDE.U32 R222, R222, -0x2daee0ad, RZ ;  /* 0xd2511f53dede7825 */ /* 0x000fe200078e00ff */
[----:B------:R-:W1:Y:S01]  /*4800*/  MUFU.EX2 R43, R43 ;  /* 0x0000002b002b7308 */ /* 0x000e620000000800 */
[----:B------:R-:W-:-:S02]  /*4810*/  FSEL R67, R67, RZ, P0 ;  /* 0x000000ff43437208 */ /* 0x000fc40000000000 */
[----:B------:R-:W-:Y:S01]  /*4820*/  LOP3.LUT R228, R3, UR8, R228, 0x96, !PT ;  /* 0x0000000803e47c12 */ /* 0x000fe2000f8e96e4 */
[--C-:B------:R-:W-:Y:S01]  /*4830*/  FFMA.FTZ R48, R69, c[0x0][0x23c], -R143.reuse ;  /* 0x00008f0045307a23 */ /* 0x100fe2000001088f */
[----:B------:R-:W-:Y:S01]  /*4840*/  LOP3.LUT R2, R223, UR6, R2, 0x96, !PT ;  /* 0x00000006df027c12 */ /* 0x000fe2000f8e9602 */
[----:B------:R-:W-:Y:S01]  /*4850*/  FFMA.FTZ R37, R70, c[0x0][0x23c], -R143 ;  /* 0x00008f0046257a23 */ /* 0x000fe2000001088f */
[C---:B------:R-:W-:Y:S01]  /*4860*/  LOP3.LUT R21, R20.reuse, 0xffff, RZ, 0xc0, !PT ;  /* 0x0000ffff14157812 */ /* 0x040fe200078ec0ff */
[----:B------:R-:W-:Y:S01]  /*4870*/  MUFU.EX2 R32, R32 ;  /* 0x0000002000207308 */ /* 0x000fe20000000800 */
[----:B------:R-:W-:Y:S01]  /*4880*/  LOP3.LUT R15, R20, 0xff, RZ, 0xc0, !PT ;  /* 0x000000ff140f7812 */ /* 0x000fe200078ec0ff */
[----:B------:R-:W-:Y:S01]  /*4890*/  FFMA.FTZ R47, R16, c[0x0][0x23c], -R67 ;  /* 0x00008f00102f7a23 */ /* 0x000fe20000010843 */
[----:B------:R-:W-:Y:S01]  /*48a0*/  SHF.R.U32.HI R20, RZ, 0x18, R20 ;  /* 0x00000018ff147819 */ /* 0x000fe20000011614 */
[----:B------:R-:W-:Y:S01]  /*48b0*/  IMAD.WIDE.U32 R228, R228, -0x326172a9, RZ ;  /* 0xcd9e8d57e4e47825 */ /* 0x000fe200078e00ff */
[----:B------:R-:W-:-:S02]  /*48c0*/  LOP3.LUT R12, R12, 0xff, RZ, 0xc0, !PT ;  /* 0x000000ff0c0c7812 */ /* 0x000fc400078ec0ff */
[----:B------:R-:W-:Y:S01]  /*48d0*/  LOP3.LUT R102, R17, R102, RZ, 0xc0, !PT ;  /* 0x0000006611667212 */ /* 0x000fe200078ec0ff */
[----:B------:R-:W2:Y:S01]  /*48e0*/  MUFU.EX2 R35, R35 ;  /* 0x0000002300237308 */ /* 0x000ea20000000800 */
[----:B------:R-:W-:Y:S01]  /*48f0*/  IMAD.WIDE.U32 R16, R2, -0x326172a9, RZ ;  /* 0xcd9e8d5702107825 */ /* 0x000fe200078e00ff */
[----:B------:R-:W-:Y:S02]  /*4900*/  PRMT R12, R12, 0x5410, R20 ;  /* 0x000054100c0c7816 */ /* 0x000fe40000000014 */
[----:B-1----:R-:W-:Y:S01]  /*4910*/  F2FP.PACK_AB R101, R43, R44 ;  /* 0x0000002c2b65723e */ /* 0x002fe200000000ff */
[----:B------:R-:W-:Y:S01]  /*4920*/  FFMA.FTZ R46, R57, c[0x0][0x23c], -R67 ;  /* 0x00008f00392e7a23 */ /* 0x000fe20000010843 */
[----:B------:R-:W-:Y:S01]  /*4930*/  LOP3.LUT R2, R16, 0xffff, RZ, 0xc0, !PT ;  /* 0x0000ffff10027812 */ /* 0x000fe200078ec0ff */
[--C-:B------:R-:W-:Y:S01]  /*4940*/  FFMA.FTZ R50, R5, c[0x0][0x23c], -R143.reuse ;  /* 0x00008f0005327a23 */ /* 0x100fe2000001088f */
[----:B------:R-:W-:Y:S01]  /*4950*/  MUFU.EX2 R48, R48 ;  /* 0x0000003000307308 */ /* 0x000fe20000000800 */
[----:B------:R-:W-:Y:S01]  /*4960*/  FFMA.FTZ R49, R68, c[0x0][0x23c], -R143 ;  /* 0x00008f0044317a23 */ /* 0x000fe2000001088f */
[----:B------:R-:W-:Y:S01]  /*4970*/  LOP3.LUT R3, R17, UR16, R228, 0x96, !PT ;  /* 0x0000001011037c12 */ /* 0x000fe2000f8e96e4 */
[--C-:B------:R-:W-:Y:S01]  /*4980*/  FFMA.FTZ R39, R39, c[0x0][0x23c], -R166.reuse ;  /* 0x00008f0027277a23 */ /* 0x100fe200000108a6 */
[--C-:B------:R-:W-:Y:S01]  /*4990*/  HSET2.LE.AND R12, R12, R60.reuse, PT ;  /* 0x0000003c0c0c7233 */ /* 0x100fe20003803000 */
[----:B------:R-:W-:Y:S01]  /*49a0*/  FFMA.FTZ R38, R74, c[0x0][0x23c], -R166 ;  /* 0x00008f004a267a23 */ /* 0x000fe200000108a6 */
[----:B------:R-:W-:Y:S01]  /*49b0*/  LOP3.LUT R98, R16, 0xff, RZ, 0xc0, !PT ;  /* 0x000000ff10627812 */ /* 0x000fe200078ec0ff */
[--C-:B------:R-:W-:Y:S01]  /*49c0*/  FFMA.FTZ R45, R73, c[0x0][0x23c], -R67.reuse ;  /* 0x00008f00492d7a23 */ /* 0x100fe20000010843 */
[----:B------:R-:W1:Y:S01]  /*49d0*/  MUFU.EX2 R37, R37 ;  /* 0x0000002500257308 */ /* 0x000e620000000800 */
[----:B--2---:R-:W-:Y:S01]  /*49e0*/  F2FP.PACK_AB R103, R35, R32 ;  /* 0x000000202367723e */ /* 0x004fe200000000ff */
[----:B------:R-:W-:Y:S01]  /*49f0*/  FFMA.FTZ R36, R72, c[0x0][0x23c], -R67 ;  /* 0x00008f0048247a23 */ /* 0x000fe20000010843 */
[----:B------:R-:W-:Y:S01]  /*4a00*/  SHF.R.U32.HI R2, RZ, 0x8, R2 ;  /* 0x00000008ff027819 */ /* 0x000fe20000011602 */
[----:B------:R-:W-:Y:S01]  /*4a10*/  FFMA.FTZ R41, R88, c[0x0][0x23c], -R166 ;  /* 0x00008f0058297a23 */ /* 0x000fe200000108a6 */
[----:B------:R-:W-:Y:S01]  /*4a20*/  SHF.R.U32.HI R97, RZ, 0x10, R3 ;  /* 0x00000010ff617819 */ /* 0x000fe20000011603 */
[--C-:B------:R-:W-:Y:S01]  /*4a30*/  FFMA.FTZ R52, R52, c[0x0][0x23c], -R153.reuse ;  /* 0x00008f0034347a23 */ /* 0x100fe20000010899 */
[----:B------:R-:W-:Y:S01]  /*4a40*/  LOP3.LUT R101, R12, R101, RZ, 0xc0, !PT ;  /* 0x000000650c657212 */ /* 0x000fe200078ec0ff */
[----:B------:R-:W-:Y:S01]  /*4a50*/  MUFU.EX2 R47, R47 ;  /* 0x0000002f002f7308 */ /* 0x000fe20000000800 */
[----:B------:R-:W-:Y:S01]  /*4a60*/  LOP3.LUT R103, R6, R103, RZ, 0xc0, !PT ;  /* 0x0000006706677212 */ /* 0x000fe200078ec0ff */
[----:B------:R-:W-:Y:S01]  /*4a70*/  FFMA.FTZ R53, R53, c[0x0][0x23c], -R153 ;  /* 0x00008f0035357a23 */ /* 0x000fe20000010899 */
[----:B------:R-:W-:Y:S01]  /*4a80*/  PRMT R98, R98, 0x5410, R2 ;  /* 0x0000541062627816 */ /* 0x000fe20000000002 */
[----:B------:R-:W2:Y:S01]  /*4a90*/  LDSM.16.MT88.4 R4, [R184+0x6000] ;  /* 0x00600000b804783b */ /* 0x000ea20000004200 */
[C---:B------:R-:W-:Y:S01]  /*4aa0*/  LOP3.LUT R12, R3.reuse, 0xffff, RZ, 0xc0, !PT ;  /* 0x0000ffff030c7812 */ /* 0x040fe200078ec0ff */
[----:B------:R-:W-:Y:S01]  /*4ab0*/  FFMA.FTZ R57, R54, c[0x0][0x23c], -R143 ;  /* 0x00008f0036397a23 */ /* 0x000fe2000001088f */
[----:B------:R-:W-:Y:S01]  /*4ac0*/  LOP3.LUT R96, R3, 0xff, RZ, 0xc0, !PT ;  /* 0x000000ff03607812 */ /* 0x000fe200078ec0ff */
[----:B------:R-:W3:Y:S01]  /*4ad0*/  MUFU.EX2 R46, R46 ;  /* 0x0000002e002e7308 */ /* 0x000ee20000000800 */
[----:B------:R-:W-:Y:S01]  /*4ae0*/  SHF.R.U32.HI R3, RZ, 0x18, R3 ;  /* 0x00000018ff037819 */ /* 0x000fe20000011603 */
[--C-:B------:R-:W-:Y:S01]  /*4af0*/  HSET2.LE.AND R98, R98, R60.reuse, PT ;  /* 0x0000003c62627233 */ /* 0x100fe20003803000 */
[----:B------:R-:W-:Y:S01]  /*4b00*/  LOP3.LUT R97, R97, 0xff, RZ, 0xc0, !PT ;  /* 0x000000ff61617812 */ /* 0x000fe200078ec0ff */
[--C-:B------:R-:W-:Y:S01]  /*4b10*/  FFMA.FTZ R54, R55, c[0x0][0x23c], -R143.reuse ;  /* 0x00008f0037367a23 */ /* 0x100fe2000001088f */
[----:B------:R-:W-:Y:S01]  /*4b20*/  SHF.R.U32.HI R12, RZ, 0x8, R12 ;  /* 0x00000008ff0c7819 */ /* 0x000fe2000001160c */
[----:B------:R-:W-:Y:S01]  /*4b30*/  FFMA.FTZ R55, R171, c[0x0][0x23c], -R143 ;  /* 0x00008f00ab377a23 */ /* 0x000fe2000001088f */
[----:B------:R-:W-:Y:S01]  /*4b40*/  PRMT R97, R97, 0x5410, R3 ;  /* 0x0000541061617816 */ /* 0x000fe20000000003 */
[----:B------:R-:W-:Y:S01]  /*4b50*/  MUFU.EX2 R50, R50 ;  /* 0x0000003200327308 */ /* 0x000fe20000000800 */
[----:B------:R-:W-:Y:S01]  /*4b60*/  SHF.R.U32.HI R21, RZ, 0x8, R21 ;  /* 0x00000008ff157819 */ /* 0x000fe20000011615 */
[----:B------:R-:W-:Y:S01]  /*4b70*/  FFMA.FTZ R61, R61, c[0x0][0x23c], -R67 ;  /* 0x00008f003d3d7a23 */ /* 0x000fe20000010843 */
[----:B-1----:R-:W-:Y:S01]  /*4b80*/  F2FP.PACK_AB R2, R37, R48 ;  /* 0x000000302502723e */ /* 0x002fe200000000ff */
[--C-:B------:R-:W-:Y:S01]  /*4b90*/  HSET2.LE.AND R97, R97, R60.reuse, PT ;  /* 0x0000003c61617233 */ /* 0x100fe20003803000 */
[----:B------:R-:W-:Y:S01]  /*4ba0*/  SHF.R.U32.HI R99, RZ, 0x10, R16 ;  /* 0x00000010ff637819 */ /* 0x000fe20000011610 */
[----:B------:R-:W-:Y:S01]  /*4bb0*/  FFMA.FTZ R56, R169, c[0x0][0x23c], -R143 ;  /* 0x00008f00a9387a23 */ /* 0x000fe2000001088f */
[----:B------:R-:W-:Y:S01]  /*4bc0*/  PRMT R96, R96, 0x5410, R12 ;  /* 0x0000541060607816 */ /* 0x000fe2000000000c */
[----:B------:R-:W1:Y:S01]  /*4bd0*/  MUFU.EX2 R49, R49 ;  /* 0x0000003100317308 */ /* 0x000e620000000800 */
[----:B------:R-:W-:Y:S01]  /*4be0*/  PRMT R15, R15, 0x5410, R21 ;  /* 0x000054100f0f7816 */ /* 0x000fe20000000015 */
[----:B------:R-:W-:Y:S01]  /*4bf0*/  FFMA.FTZ R59, R59, c[0x0][0x23c], -R67 ;  /* 0x00008f003b3b7a23 */ /* 0x000fe20000010843 */
[----:B------:R-:W-:Y:S01]  /*4c00*/  LOP3.LUT R98, R98, R2, RZ, 0xc0, !PT ;  /* 0x0000000262627212 */ /* 0x000fe200078ec0ff */
[--C-:B------:R-:W-:Y:S01]  /*4c10*/  HSET2.LE.AND R96, R96, R60.reuse, PT ;  /* 0x0000003c60607233 */ /* 0x100fe20003803000 */
[----:B------:R-:W-:Y:S01]  /*4c20*/  SHF.R.U32.HI R11, RZ, 0x18, R16 ;  /* 0x00000018ff0b7819 */ /* 0x000fe20000011610 */
[--C-:B------:R-:W-:Y:S01]  /*4c30*/  HSET2.LE.AND R15, R15, R60.reuse, PT ;  /* 0x0000003c0f0f7233 */ /* 0x100fe20003803000 */
[----:B------:R-:W-:Y:S01]  /*4c40*/  LOP3.LUT R99, R99, 0xff, RZ, 0xc0, !PT ;  /* 0x000000ff63637812 */ /* 0x000fe200078ec0ff */
[----:B------:R-:W-:Y:S01]  /*4c50*/  MUFU.EX2 R39, R39 ;  /* 0x0000002700277308 */ /* 0x000fe20000000800 */
[----:B---3--:R-:W-:Y:S01]  /*4c60*/  F2FP.PACK_AB R2, R46, R47 ;  /* 0x0000002f2e02723e */ /* 0x008fe200000000ff */
[----:B------:R-:W3:Y:S01]  /*4c70*/  LDSM.16.MT88.4 R16, [R188+0x6800] ;  /* 0x00680000bc10783b */ /* 0x000ee20000004200 */
[----:B------:R-:W-:Y:S01]  /*4c80*/  PRMT R99, R99, 0x5410, R11 ;  /* 0x0000541063637816 */ /* 0x000fe2000000000b */
[----:B------:R-:W-:Y:S01]  /*4c90*/  FFMA.FTZ R65, R65, c[0x0][0x23c], -R67 ;  /* 0x00008f0041417a23 */ /* 0x000fe20000010843 */
[----:B------:R-:W-:Y:S01]  /*4ca0*/  LOP3.LUT R97, R97, R2, RZ, 0xc0, !PT ;  /* 0x0000000261617212 */ /* 0x000fe200078ec0ff */
[----:B------:R-:W-:Y:S01]  /*4cb0*/  FFMA.FTZ R2, R40, c[0x0][0x23c], -R166 ;  /* 0x00008f0028027a23 */ /* 0x000fe200000108a6 */
[----:B------:R-:W-:Y:S01]  /*4cc0*/  LOP3.LUT R12, R13, UR7, R14, 0x96, !PT ;  /* 0x000000070d0c7c12 */ /* 0x000fe2000f8e960e */
[----:B------:R-:W4:Y:S01]  /*4cd0*/  MUFU.EX2 R38, R38 ;  /* 0x0000002600267308 */ /* 0x000f220000000800 */
[----:B-1----:R-:W-:Y:S01]  /*4ce0*/  F2FP.PACK_AB R3, R49, R50 ;  /* 0x000000323103723e */ /* 0x002fe200000000ff */
[--C-:B------:R-:W-:Y:S01]  /*4cf0*/  FFMA.FTZ R40, R42, c[0x0][0x23c], -R166.reuse ;  /* 0x00008f002a287a23 */ /* 0x100fe200000108a6 */
[----:B------:R-:W-:Y:S01]  /*4d00*/  HSET2.LE.AND R99, R99, R60, PT ;  /* 0x0000003c63637233 */ /* 0x000fe20003803000 */
[--C-:B------:R-:W-:Y:S01]  /*4d10*/  FFMA.FTZ R42, R9, c[0x0][0x23c], -R153.reuse ;  /* 0x00008f00092a7a23 */ /* 0x100fe20000010899 */
[----:B------:R-:W-:Y:S01]  /*4d20*/  LOP3.LUT R96, R96, R3, RZ, 0xc0, !PT ;  /* 0x0000000360607212 */ /* 0x000fe200078ec0ff */
[----:B------:R-:W-:Y:S01]  /*4d30*/  FFMA.FTZ R3, R51, c[0x0][0x23c], -R166 ;  /* 0x00008f0033037a23 */ /* 0x000fe200000108a6 */
[----:B------:R-:W-:Y:S01]  /*4d40*/  LOP3.LUT R224, R229, UR7, R224, 0x96, !PT ;  /* 0x00000007e5e07c12 */ /* 0x000fe2000f8e96e0 */
[----:B------:R-:W-:Y:S01]  /*4d50*/  MUFU.EX2 R45, R45 ;  /* 0x0000002d002d7308 */ /* 0x000fe20000000800 */
[----:B------:R-:W-:Y:S01]  /*4d60*/  FFMA.FTZ R51, R8, c[0x0][0x23c], -R153 ;  /* 0x00008f0008337a23 */ /* 0x000fe20000010899 */
[----:B------:R-:W-:Y:S01]  /*4d70*/  IADD3 R178, R58, 0x1, RZ ;  /* 0x000000013ab27810 */ /* 0x000fe20007ffe0ff */
[----:B------:R-:W-:-:S02]  /*4d80*/  FFMA.FTZ R58, R145, c[0x0][0x23c], -R67 ;  /* 0x00008f00913a7a23 */ /* 0x000fc40000010843 */
[----:B------:R-:W-:Y:S01]  /*4d90*/  IMAD.WIDE.U32 R224, R224, -0x2daee0ad, RZ ;  /* 0xd2511f53e0e07825 */ /* 0x000fe200078e00ff */
[----:B------:R-:W-:Y:S02]  /*4da0*/  LOP3.LUT R178, R179, UR25, R178, 0x96, !PT ;  /* 0x00000019b3b27c12 */ /* 0x000fe4000f8e96b2 */
[----:B------:R-:W1:Y:S01]  /*4db0*/  MUFU.EX2 R36, R36 ;  /* 0x0000002400247308 */ /* 0x000e620000000800 */
[----:B----4-:R-:W-:Y:S01]  /*4dc0*/  F2FP.PACK_AB R100, R38, R39 ;  /* 0x000000272664723e */ /* 0x010fe200000000ff */
[----:B------:R-:W-:Y:S01]  /*4dd0*/  FFMA.FTZ R142, R142, c[0x0][0x23c], -R166 ;  /* 0x00008f008e8e7a23 */ /* 0x000fe200000108a6 */
[----:B------:R-:W-:Y:S01]  /*4de0*/  LOP3.LUT R222, R225, UR17, R222, 0x96, !PT ;  /* 0x00000011e1de7c12 */ /* 0x000fe2000f8e96de */
[----:B------:R-:W-:Y:S01]  /*4df0*/  IMAD.WIDE.U32 R178, R178, -0x326172a9, RZ ;  /* 0xcd9e8d57b2b27825 */ /* 0x000fe200078e00ff */
[----:B------:R-:W-:Y:S02]  /*4e00*/  LOP3.LUT R100, R15, R100, RZ, 0xc0, !PT ;  /* 0x000000640f647212 */ /* 0x000fe400078ec0ff */
[----:B------:R-:W-:Y:S01]  /*4e10*/  LOP3.LUT R25, R222, 0xffff, RZ, 0xc0, !PT ;  /* 0x0000ffffde197812 */ /* 0x000fe200078ec0ff */
[----:B------:R-:W-:Y:S01]  /*4e20*/  IMAD.WIDE.U32 R14, R12, -0x2daee0ad, RZ ;  /* 0xd2511f530c0e7825 */ /* 0x000fe200078e00ff */
[----:B------:R-:W-:Y:S01]  /*4e30*/  MUFU.EX2 R2, R2 ;  /* 0x0000000200027308 */ /* 0x000fe20000000800 */
[----:B------:R-:W-:-:S02]  /*4e40*/  LOP3.LUT R176, R179, UR15, R176, 0x96, !PT ;  /* 0x0000000fb3b07c12 */ /* 0x000fc4000f8e96b0 */
[C---:B--2---:R-:W-:Y:S01]  /*4e50*/  HMMA.16816.F32 R92, R100.reuse, R4, RZ ;  /* 0x00000004645c723c */ /* 0x044fe200000018ff */
[----:B------:R-:W-:Y:S01]  /*4e60*/  LOP3.LUT R12, R14, 0xffff, RZ, 0xc0, !PT ;  /* 0x0000ffff0e0c7812 */ /* 0x000fe200078ec0ff */
[----:B------:R-:W-:Y:S01]  /*4e70*/  FFMA.FTZ R154, R154, c[0x0][0x23c], -R153 ;  /* 0x00008f009a9a7a23 */ /* 0x000fe20000010899 */
[----:B------:R-:W-:Y:S01]  /*4e80*/  LOP3.LUT R22, R14, 0xff, RZ, 0xc0, !PT ;  /* 0x000000ff0e167812 */ /* 0x000fe200078ec0ff */
[----:B------:R-:W-:Y:S01]  /*4e90*/  IMAD.WIDE.U32 R176, R176, -0x2daee0ad, RZ ;  /* 0xd2511f53b0b07825 */ /* 0x000fe200078e00ff */
[----:B-1----:R-:W-:Y:S01]  /*4ea0*/  F2FP.PACK_AB R11, R36, R45 ;  /* 0x0000002d240b723e */ /* 0x002fe200000000ff */
[----:B------:R-:W1:Y:S01]  /*4eb0*/  MUFU.EX2 R40, R40 ;  /* 0x0000002800287308 */ /* 0x000e620000000800 */
[----:B------:R-:W-:Y:S01]  /*4ec0*/  SHF.R.U32.HI R12, RZ, 0x8, R12 ;  /* 0x00000008ff0c7819 */ /* 0x000fe2000001160c */
[----:B------:R-:W-:Y:S01]  /*4ed0*/  HMMA.16816.F32 R124, R100, R116, RZ ;  /* 0x00000074647c723c */ /* 0x000fe200000018ff */
[----:B------:R-:W-:Y:S01]  /*4ee0*/  LOP3.LUT R99, R99, R11, RZ, 0xc0, !PT ;  /* 0x0000000b63637212 */ /* 0x000fe200078ec0ff */
[----:B------:R-:W-:Y:S01]  /*4ef0*/  FFMA.FTZ R158, R158, c[0x0][0x23c], -R67 ;  /* 0x00008f009e9e7a23 */ /* 0x000fe20000010843 */
[----:B------:R-:W-:Y:S01]  /*4f00*/  LOP3.LUT R11, R15, UR17, R10, 0x96, !PT ;  /* 0x000000110f0b7c12 */ /* 0x000fe2000f8e960a */
[----:B------:R-:W-:Y:S01]  /*4f10*/  FFMA.FTZ R160, R160, c[0x0][0x23c], -R143 ;  /* 0x00008f00a0a07a23 */ /* 0x000fe2000001088f */
[--C-:B------:R-:W-:Y:S01]  /*4f20*/  SHF.R.U32.HI R10, RZ, 0x10, R14.reuse ;  /* 0x00000010ff0a7819 */ /* 0x100fe2000001160e */
[----:B------:R-:W-:Y:S01]  /*4f30*/  MUFU.EX2 R42, R42 ;  /* 0x0000002a002a7308 */ /* 0x000fe20000000800 */
[----:B------:R-:W-:Y:S01]  /*4f40*/  SHF.R.U32.HI R21, RZ, 0x10, R11 ;  /* 0x00000010ff157819 */ /* 0x000fe2000001160b */
[----:B------:R-:W-:Y:S01]  /*4f50*/  HMMA.16816.F32 R88, R96, R4, RZ ;  /* 0x000000046058723c */ /* 0x000fe200000018ff */
[----:B------:R-:W-:Y:S01]  /*4f60*/  SHF.R.U32.HI R23, RZ, 0x18, R14 ;  /* 0x00000018ff177819 */ /* 0x000fe2000001160e */
[----:B------:R-:W-:Y:S01]  /*4f70*/  FFMA.FTZ R159, R159, c[0x0][0x23c], -R143 ;  /* 0x00008f009f9f7a23 */ /* 0x000fe2000001088f */
[----:B------:R-:W-:Y:S01]  /*4f80*/  LOP3.LUT R10, R10, 0xff, RZ, 0xc0, !PT ;  /* 0x000000ff0a0a7812 */ /* 0x000fe200078ec0ff */
[----:B------:R-:W-:Y:S01]  /*4f90*/  FFMA.FTZ R152, R152, c[0x0][0x23c], -R67 ;  /* 0x00008f0098987a23 */ /* 0x000fe20000010843 */
[----:B------:R-:W-:Y:S01]  /*4fa0*/  LOP3.LUT R9, R11, 0xffff, RZ, 0xc0, !PT ;  /* 0x0000ffff0b097812 */ /* 0x000fe200078ec0ff */
[----:B------:R-:W2:Y:S01]  /*4fb0*/  MUFU.EX2 R51, R51 ;  /* 0x0000003300337308 */ /* 0x000ea20000000800 */
[----:B------:R-:W-:Y:S01]  /*4fc0*/  PRMT R22, R22, 0x5410, R12 ;  /* 0x0000541016167816 */ /* 0x000fe2000000000c */
[C---:B------:R-:W-:Y:S01]  /*4fd0*/  HMMA.16816.F32 R68, R100.reuse, R76, RZ ;  /* 0x0000004c6444723c */ /* 0x040fe200000018ff */
[----:B------:R-:W-:Y:S01]  /*4fe0*/  SHF.R.U32.HI R8, RZ, 0x18, R11 ;  /* 0x00000018ff087819 */ /* 0x000fe2000001160b */
[----:B------:R-:W4:Y:S01]  /*4ff0*/  LDSM.16.MT88.4 R12, [R186+0x6800] ;  /* 0x00680000ba0c783b */ /* 0x000f220000004200 */
[----:B------:R-:W-:Y:S01]  /*5000*/  LOP3.LUT R21, R21, 0xff, RZ, 0xc0, !PT ;  /* 0x000000ff15157812 */ /* 0x000fe200078ec0ff */
[--C-:B------:R-:W-:Y:S01]  /*5010*/  HSET2.LE.AND R22, R22, R60.reuse, PT ;  /* 0x0000003c16167233 */ /* 0x100fe20003803000 */
[----:B------:R-:W-:Y:S01]  /*5020*/  PRMT R23, R10, 0x5410, R23 ;  /* 0x000054100a177816 */ /* 0x000fe20000000017 */
[----:B------:R-:W-:Y:S01]  /*5030*/  MUFU.EX2 R3, R3 ;  /* 0x0000000300037308 */ /* 0x000fe20000000800 */
[----:B------:R-:W-:Y:S01]  /*5040*/  LOP3.LUT R20, R11, 0xff, RZ, 0xc0, !PT ;  /* 0x000000ff0b147812 */ /* 0x000fe200078ec0ff */
[C---:B------:R-:W-:Y:S01]  /*5050*/  HMMA.16816.F32 R80, R100.reuse, R104, RZ ;  /* 0x000000686450723c */ /* 0x040fe200000018ff */
[----:B------:R-:W-:Y:S01]  /*5060*/  SHF.R.U32.HI R9, RZ, 0x8, R9 ;  /* 0x00000008ff097819 */ /* 0x000fe20000011609 */
[--C-:B------:R-:W-:Y:S01]  /*5070*/  HSET2.LE.AND R23, R23, R60.reuse, PT ;  /* 0x0000003c17177233 */ /* 0x100fe20003803000 */
[----:B------:R-:W-:Y:S01]  /*5080*/  PRMT R21, R21, 0x5410, R8 ;  /* 0x0000541015157816 */ /* 0x000fe20000000008 */
[----:B------:R-:W-:Y:S01]  /*5090*/  FFMA.FTZ R148, R148, c[0x0][0x23c], -R67 ;  /* 0x00008f0094947a23 */ /* 0x000fe20000010843 */
[----:B-1----:R-:W-:Y:S01]  /*50a0*/  F2FP.PACK_AB R8, R40, R2 ;  /* 0x000000022808723e */ /* 0x002fe200000000ff */
[----:B------:R-:W1:Y:S01]  /*50b0*/  MUFU.EX2 R41, R41 ;  /* 0x0000002900297308 */ /* 0x000e620000000800 */
[----:B------:R-:W-:Y:S01]  /*50c0*/  PRMT R20, R20, 0x5410, R9 ;  /* 0x0000541014147816 */ /* 0x000fe20000000009 */
[C---:B------:R-:W-:Y:S01]  /*50d0*/  HMMA.16816.F32 R120, R100.reuse, R118, RZ ;  /* 0x000000766478723c */ /* 0x040fe200000018ff */
[----:B--2---:R-:W-:Y:S01]  /*50e0*/  F2FP.PACK_AB R4, R51, R42 ;  /* 0x0000002a3304723e */ /* 0x004fe200000000ff */
[--C-:B------:R-:W-:Y:S01]  /*50f0*/  HSET2.LE.AND R21, R21, R60.reuse, PT ;  /* 0x0000003c15157233 */ /* 0x100fe20003803000 */
[----:B------:R-:W-:Y:S01]  /*5100*/  LOP3.LUT R22, R22, R8, RZ, 0xc0, !PT ;  /* 0x0000000816167212 */ /* 0x000fe200078ec0ff */
[----:B------:R-:W-:Y:S01]  /*5110*/  HSET2.LE.AND R20, R20, R60, PT ;  /* 0x0000003c14147233 */ /* 0x000fe20003803000 */
[----:B------:R-:W2:Y:S01]  /*5120*/  LDSM.16.MT88.4 R8, [R185+0x6800] ;  /* 0x00680000b908783b */ /* 0x000ea20000004200 */
[----:B------:R-:W-:Y:S01]  /*5130*/  MUFU.EX2 R52, R52 ;  /* 0x0000003400347308 */ /* 0x000fe20000000800 */
[----:B------:R-:W-:Y:S01]  /*5140*/  LOP3.LUT R23, R23, R4, RZ, 0xc0, !PT ;  /* 0x0000000417177212 */ /* 0x000fe200078ec0ff */
[C---:B------:R-:W-:Y:S01]  /*5150*/  HMMA.16816.F32 R72, R100.reuse, R78, RZ ;  /* 0x0000004e6448723c */ /* 0x040fe200000018ff */
[----:B------:R-:W-:Y:S01]  /*5160*/  SHF.R.U32.HI R5, RZ, 0x18, R224 ;  /* 0x00000018ff057819 */ /* 0x000fe200000116e0 */
[----:B------:R-:W-:Y:S01]  /*5170*/  FFMA.FTZ R164, R164, c[0x0][0x23c], -R67 ;  /* 0x00008f00a4a47a23 */ /* 0x000fe20000010843 */
[----:B------:R-:W-:Y:S01]  /*5180*/  SHF.R.U32.HI R25, RZ, 0x8, R25 ;  /* 0x00000008ff197819 */ /* 0x000fe20000011619 */
[----:B------:R-:W-:Y:S01]  /*5190*/  FFMA.FTZ R146, R146, c[0x0][0x23c], -R153 ;  /* 0x00008f0092927a23 */ /* 0x000fe20000010899 */
[----:B------:R-:W-:Y:S01]  /*51a0*/  LOP3.LUT R174, R177, UR12, R174, 0x96, !PT ;  /* 0x0000000cb1ae7c12 */ /* 0x000fe2000f8e96ae */
[----:B------:R-:W5:Y:S01]  /*51b0*/  MUFU.EX2 R53, R53 ;  /* 0x0000003500357308 */ /* 0x000f620000000800 */
[----:B-1----:R-:W-:Y:S01]  /*51c0*/  F2FP.PACK_AB R4, R41, R3 ;  /* 0x000000032904723e */ /* 0x002fe200000000ff */
[----:B------:R-:W-:Y:S01]  /*51d0*/  HMMA.16816.F32 R84, R100, R106, RZ ;  /* 0x0000006a6454723c */ /* 0x000fe200000018ff */
[----:B------:R-:W-:Y:S01]  /*51e0*/  LOP3.LUT R26, R179, UR15, R26, 0x96, !PT ;  /* 0x0000000fb31a7c12 */ /* 0x000fe2000f8e961a */
[--C-:B------:R-:W-:Y:S01]  /*51f0*/  FFMA.FTZ R156, R156, c[0x0][0x23c], -R166.reuse ;  /* 0x00008f009c9c7a23 */ /* 0x100fe200000108a6 */
[----:B------:R-:W-:Y:S01]  /*5200*/  LOP3.LUT R20, R20, R4, RZ, 0xc0, !PT ;  /* 0x0000000414147212 */ /* 0x000fe200078ec0ff */
[----:B------:R-:W-:-:S02]  /*5210*/  FFMA.FTZ R155, R155, c[0x0][0x23c], -R166 ;  /* 0x00008f009b9b7a23 */ /* 0x000fc400000108a6 */
[----:B------:R-:W-:Y:S01]  /*5220*/  MUFU.EX2 R54, R54 ;  /* 0x0000003600367308 */ /* 0x000fe20000000800 */
[----:B------:R-:W-:Y:S01]  /*5230*/  FFMA.FTZ R157, R157, c[0x0][0x23c], -R166 ;  /* 0x00008f009d9d7a23 */ /* 0x000fe200000108a6 */
[C---:B------:R-:W-:Y:S01]  /*5240*/  HMMA.16816.F32 R128, R96.reuse, R116, RZ ;  /* 0x000000746080723c */ /* 0x040fe200000018ff */
[--C-:B------:R-:W-:Y:S02]  /*5250*/  FFMA.FTZ R151, R151, c[0x0][0x23c], -R153.reuse ;  /* 0x00008f0097977a23 */ /* 0x100fe40000010899 */
[----:B------:R-:W-:Y:S02]  /*5260*/  FFMA.FTZ R150, R150, c[0x0][0x23c], -R153 ;  /* 0x00008f0096967a23 */ /* 0x000fe40000010899 */
[----:B------:R-:W-:Y:S01]  /*5270*/  FADD.FTZ R49, R50, R49 ;  /* 0x0000003132317221 */ /* 0x000fe20000010000 */
[----:B-----5:R-:W-:Y:S01]  /*5280*/  F2FP.PACK_AB R4, R53, R52 ;  /* 0x000000343504723e */ /* 0x020fe200000000ff */
[----:B------:R-:W1:Y:S01]  /*5290*/  MUFU.EX2 R55, R55 ;  /* 0x0000003700377308 */ /* 0x000e620000000800 */
[----:B------:R-:W-:Y:S01]  /*52a0*/  HMMA.16816.F32 R112, R96, R76, RZ ;  /* 0x0000004c6070723c */ /* 0x000fe200000018ff */
[----:B------:R-:W-:Y:S01]  /*52b0*/  FADD.FTZ R46, R47, R46 ;  /* 0x0000002e2f2e7221 */ /* 0x000fe20000010000 */
[----:B------:R-:W-:Y:S01]  /*52c0*/  LOP3.LUT R21, R21, R4, RZ, 0xc0, !PT ;  /* 0x0000000415157212 */ /* 0x000fe200078ec0ff */
[----:B------:R-:W-:Y:S01]  /*52d0*/  FADD.FTZ R38, R39, R38 ;  /* 0x0000002627267221 */ /* 0x000fe20000010000 */
[----:B------:R-:W-:Y:S01]  /*52e0*/  SHF.R.U32.HI R4, RZ, 0x10, R224 ;  /* 0x00000010ff047819 */ /* 0x000fe200000116e0 */
[----:B------:R-:W-:-:S02]  /*52f0*/  FADD.FTZ R43, R44, R43 ;  /* 0x0000002b2c2b7221 */ /* 0x000fc40000010000 */
[----:B------:R-:W-:Y:S01]  /*5300*/  MUFU.EX2 R58, R58 ;  /* 0x0000003a003a7308 */ /* 0x000fe20000000800 */
[C---:B------:R-:W-:Y:S01]  /*5310*/  HMMA.16816.F32 R108, R96.reuse, R104, RZ ;  /* 0x00000068606c723c */ /* 0x040fe200000018ff */
[----:B------:R-:W-:Y:S01]  /*5320*/  LOP3.LUT R4, R4, 0xff, RZ, 0xc0, !PT ;  /* 0x000000ff04047812 */ /* 0x000fe200078ec0ff */
[----:B------:R-:W-:Y:S02]  /*5330*/  FADD.FTZ R49, R48, R49 ;  /* 0x0000003130317221 */ /* 0x000fe40000010000 */
[----:B------:R-:W-:Y:S01]  /*5340*/  FADD.FTZ R46, R45, R46 ;  /* 0x0000002e2d2e7221 */ /* 0x000fe20000010000 */
[----:B------:R-:W-:Y:S01]  /*5350*/  PRMT R4, R4, 0x5410, R5 ;  /* 0x0000541004047816 */ /* 0x000fe20000000005 */
[----:B------:R-:W-:Y:S01]  /*5360*/  FADD.FTZ R38, R34, R38 ;  /* 0x0000002622267221 */ /* 0x000fe20000010000 */
[----:B------:R-:W-:Y:S01]  /*5370*/  LOP3.LUT R5, R222, 0xff, RZ, 0xc0, !PT ;  /* 0x000000ffde057812 */ /* 0x000fe200078ec0ff */
[C---:B------:R-:W-:Y:S01]  /*5380*/  HMMA.16816.F32 R116, R96.reuse, R118, RZ ;  /* 0x000000766074723c */ /* 0x040fe200000018ff */
[----:B------:R-:W-:Y:S01]  /*5390*/  MUFU.EX2 R61, R61 ;  /* 0x0000003d003d7308 */ /* 0x000fe20000000800 */
[----:B-1----:R-:W-:Y:S01]  /*53a0*/  F2FP.PACK_AB R27, R55, R54 ;  /* 0x00000036371b723e */ /* 0x002fe200000000ff */
[--C-:B------:R-:W-:Y:S01]  /*53b0*/  HSET2.LE.AND R4, R4, R60.reuse, PT ;  /* 0x0000003c04047233 */ /* 0x100fe20003803000 */
[----:B------:R-:W-:Y:S01]  /*53c0*/  PRMT R5, R5, 0x5410, R25 ;  /* 0x0000541005057816 */ /* 0x000fe20000000019 */
[----:B------:R-:W-:Y:S01]  /*53d0*/  FADD.FTZ R43, R32, R43 ;  /* 0x0000002b202b7221 */ /* 0x000fe20000010000 */
[--C-:B------:R-:W-:Y:S01]  /*53e0*/  LOP3.LUT R25, R173, UR13, R178.reuse, 0x96, !PT ;  /* 0x0000000dad197c12 */ /* 0x100fe2000f8e96b2 */
[----:B------:R-:W-:Y:S01]  /*53f0*/  FADD.FTZ R49, R37, R49 ;  /* 0x0000003125317221 */ /* 0x000fe20000010000 */
[----:B------:R-:W-:Y:S01]  /*5400*/  HMMA.16816.F32 R76, R96, R78, RZ ;  /* 0x0000004e604c723c */ /* 0x000fe200000018ff */
[----:B------:R-:W1:Y:S01]  /*5410*/  MUFU.EX2 R57, R57 ;  /* 0x0000003900397308 */ /* 0x000e620000000800 */
[----:B------:R-:W-:Y:S01]  /*5420*/  HSET2.LE.AND R145, R5, R60, PT ;  /* 0x0000003c05917233 */ /* 0x000fe20003803000 */
[----:B------:R-:W-:Y:S01]  /*5430*/  LOP3.LUT R178, R243, UR13, R178, 0x96, !PT ;  /* 0x0000000df3b27c12 */ /* 0x000fe2000f8e96b2 */
[----:B------:R-:W-:-:S02]  /*5440*/  FADD.FTZ R46, R36, R46 ;  /* 0x0000002e242e7221 */ /* 0x000fc40000010000 */
[----:B------:R-:W-:Y:S02]  /*5450*/  FADD.FTZ R38, R33, R38 ;  /* 0x0000002621267221 */ /* 0x000fe40000010000 */
[----:B------:R-:W-:Y:S01]  /*5460*/  HMMA.16816.F32 R104, R96, R106, RZ ;  /* 0x0000006a6068723c */ /* 0x000fe200000018ff */
[----:B------:R-:W5:Y:S01]  /*5470*/  MUFU.EX2 R56, R56 ;  /* 0x0000003800387308 */ /* 0x000f620000000800 */
[----:B------:R-:W-:-:S04]  /*5480*/  IMAD.WIDE.U32 R178, R178, -0x2daee0ad, RZ ;  /* 0xd2511f53b2b27825 */ /* 0x000fc800078e00ff */
[----:B------:R-:W-:Y:S02]  /*5490*/  FADD.FTZ R43, R35, R43 ;  /* 0x0000002b232b7221 */ /* 0x000fe40000010000 */
[-C--:B------:R-:W-:Y:S01]  /*54a0*/  HMMA.16816.F32 R100, R100, R6.reuse, RZ ;  /* 0x000000066464723c */ /* 0x080fe200000018ff */
[----:B------:R-:W2:Y:S01]  /*54b0*/  MUFU.EX2 R59, R59 ;  /* 0x0000003b003b7308 */ /* 0x000ea20000000800 */
[----:B-1----:R-:W-:Y:S02]  /*54c0*/  FADD.FTZ R49, R57, R49 ;  /* 0x0000003139317221 */ /* 0x002fe40000010000 */
[----:B------:R-:W-:Y:S02]  /*54d0*/  FADD.FTZ R38, R3, R38 ;  /* 0x0000002603267221 */ /* 0x000fe40000010000 */
[----:B------:R-:W-:Y:S02]  /*54e0*/  FADD.FTZ R43, R52, R43 ;  /* 0x0000002b342b7221 */ /* 0x000fe40000010000 */
[----:B------:R-:W-:Y:S01]  /*54f0*/  HMMA.16816.F32 R96, R96, R6, RZ ;  /* 0x000000066060723c */ /* 0x000fe200000018ff */
[----:B------:R-:W1:Y:S01]  /*5500*/  MUFU.EX2 R65, R65 ;  /* 0x0000004100417308 */ /* 0x000e620000000800 */
[C---:B-----5:R-:W-:Y:S01]  /*5510*/  F2FP.PACK_AB R169, R56.reuse, R57 ;  /* 0x0000003938a9723e */ /* 0x060fe200000000ff */
[----:B------:R-:W-:-:S02]  /*5520*/  FADD.FTZ R49, R56, R49 ;  /* 0x0000003138317221 */ /* 0x000fc40000010000 */
[----:B------:R-:W-:Y:S02]  /*5530*/  FADD.FTZ R38, R41, R38 ;  /* 0x0000002629267221 */ /* 0x000fe40000010000 */
[C---:B------:R-:W-:Y:S01]  /*5540*/  LOP3.LUT R7, R224.reuse, 0xffff, RZ, 0xc0, !PT ;  /* 0x0000ffffe0077812 */ /* 0x040fe200078ec0ff */
[C---:B---3--:R-:W-:Y:S01]  /*5550*/  HMMA.16816.F32 R124, R20.reuse, R16, R124 ;  /* 0x00000010147c723c */ /* 0x048fe2000000187c */
[----:B------:R-:W-:Y:S01]  /*5560*/  LOP3.LUT R6, R224, 0xff, RZ, 0xc0, !PT ;  /* 0x000000ffe0067812 */ /* 0x000fe200078ec0ff */
[----:B------:R-:W-:Y:S01]  /*5570*/  MUFU.EX2 R142, R142 ;  /* 0x0000008e008e7308 */ /* 0x000fe20000000800 */
[----:B------:R-:W-:Y:S01]  /*5580*/  SHF.R.U32.HI R7, RZ, 0x8, R7 ;  /* 0x00000008ff077819 */ /* 0x000fe20000011607 */
[----:B--2---:R-:W-:Y:S02]  /*5590*/  FADD.FTZ R46, R59, R46 ;  /* 0x0000002e3b2e7221 */ /* 0x004fe40000010000 */
[----:B------:R-:W-:Y:S01]  /*55a0*/  FADD.FTZ R43, R53, R43 ;  /* 0x0000002b352b7221 */ /* 0x000fe20000010000 */
[----:B------:R-:W-:Y:S01]  /*55b0*/  PRMT R6, R6, 0x5410, R7 ;  /* 0x0000541006067816 */ /* 0x000fe20000000007 */
[----:B----4-:R-:W-:Y:S01]  /*55c0*/  HMMA.16816.F32 R68, R20, R12, R68 ;  /* 0x0000000c1444723c */ /* 0x010fe20000001844 */
[--C-:B------:R-:W-:Y:S01]  /*55d0*/  SHF.R.U32.HI R7, RZ, 0x10, R222.reuse ;  /* 0x00000010ff077819 */ /* 0x100fe200000116de */
[----:B------:R-:W-:Y:S01]  /*55e0*/  MUFU.EX2 R154, R154 ;  /* 0x0000009a009a7308 */ /* 0x000fe20000000800 */
[----:B------:R-:W-:Y:S01]  /*55f0*/  SHF.R.U32.HI R222, RZ, 0x18, R222 ;  /* 0x00000018ffde7819 */ /* 0x000fe200000116de */
[----:B------:R-:W-:Y:S01]  /*5600*/  HSET2.LE.AND R6, R6, R60, PT ;  /* 0x0000003c06067233 */ /* 0x000fe20003803000 */
[----:B------:R-:W-:Y:S01]  /*5610*/  LOP3.LUT R7, R7, 0xff, RZ, 0xc0, !PT ;  /* 0x000000ff07077812 */ /* 0x000fe200078ec0ff */
[----:B-1----:R-:W-:-:S02]  /*5620*/  FADD.FTZ R46, R65, R46 ;  /* 0x0000002e412e7221 */ /* 0x002fc40000010000 */
[C---:B------:R-:W-:Y:S01]  /*5630*/  HMMA.16816.F32 R80, R20.reuse, R8, R80 ;  /* 0x000000081450723c */ /* 0x040fe20000001850 */
[----:B------:R-:W-:Y:S01]  /*5640*/  PRMT R222, R7, 0x5410, R222 ;  /* 0x0000541007de7816 */ /* 0x000fe200000000de */
[----:B------:R-:W-:Y:S01]  /*5650*/  MUFU.EX2 R158, R158 ;  /* 0x0000009e009e7308 */ /* 0x000fe20000000800 */
[----:B------:R-:W-:Y:S01]  /*5660*/  LOP3.LUT R6, R6, R27, RZ, 0xc0, !PT ;  /* 0x0000001b06067212 */ /* 0x000fe200078ec0ff */
[----:B------:R-:W-:Y:S01]  /*5670*/  FFMA.FTZ R224, R62, c[0x0][0x23c], -R67 ;  /* 0x00008f003ee07a23 */ /* 0x000fe20000010843 */
[----:B------:R-:W-:Y:S01]  /*5680*/  F2FP.PACK_AB R7, R61, R58 ;  /* 0x0000003a3d07723e */ /* 0x000fe200000000ff */
[----:B------:R-:W-:Y:S01]  /*5690*/  HSET2.LE.AND R5, R222, R60, PT ;  /* 0x0000003cde057233 */ /* 0x000fe20003803000 */
[----:B------:R-:W-:Y:S01]  /*56a0*/  IMAD.WIDE.U32 R222, R25, -0x2daee0ad, RZ ;  /* 0xd2511f5319de7825 */ /* 0x000fe200078e00ff */
[----:B------:R-:W-:Y:S01]  /*56b0*/  F2FP.PACK_AB R27, R65, R59 ;  /* 0x0000003b411b723e */ /* 0x000fe200000000ff */
[C---:B------:R-:W-:Y:S01]  /*56c0*/  HMMA.16816.F32 R92, R20.reuse, R28, R92 ;  /* 0x0000001c145c723c */ /* 0x040fe2000000185c */
[----:B------:R-:W-:Y:S01]  /*56d0*/  LOP3.LUT R7, R4, R7, RZ, 0xc0, !PT ;  /* 0x0000000704077212 */ /* 0x000fe200078ec0ff */
[----:B------:R-:W-:Y:S01]  /*56e0*/  MUFU.EX2 R160, R160 ;  /* 0x000000a000a07308 */ /* 0x000fe20000000800 */
[----:B------:R-:W-:Y:S01]  /*56f0*/  LOP3.LUT R175, R223, UR10, R176, 0x96, !PT ;  /* 0x0000000adfaf7c12 */ /* 0x000fe2000f8e96b0 */
[--C-:B------:R-:W-:Y:S01]  /*5700*/  FFMA.FTZ R139, R139, c[0x0][0x23c], -R143.reuse ;  /* 0x00008f008b8b7a23 */ /* 0x100fe2000001088f */
[----:B------:R-:W-:Y:S01]  /*5710*/  LOP3.LUT R4, R145, R169, RZ, 0xc0, !PT ;  /* 0x000000a991047212 */ /* 0x000fe200078ec0ff */
[--C-:B------:R-:W-:Y:S01]  /*5720*/  FFMA.FTZ R145, R144, c[0x0][0x23c], -R166.reuse ;  /* 0x00008f0090917a23 */ /* 0x100fe200000108a6 */
[----:B------:R-:W-:Y:S01]  /*5730*/  LOP3.LUT R5, R5, R27, RZ, 0xc0, !PT ;  /* 0x0000001b05057212 */ /* 0x000fe200078ec0ff */
[C---:B------:R-:W-:Y:S01]  /*5740*/  HMMA.16816.F32 R120, R20.reuse, R18, R120 ;  /* 0x000000121478723c */ /* 0x040fe20000001878 */
[----:B------:R-:W-:Y:S01]  /*5750*/  IMAD.WIDE.U32 R26, R26, -0x2daee0ad, RZ ;  /* 0xd2511f531a1a7825 */ /* 0x000fe200078e00ff */
[----:B------:R-:W-:Y:S03]  /*5760*/  MUFU.EX2 R159, R159 ;  /* 0x0000009f009f7308 */ /* 0x000fe60000000800 */
[----:B------:R-:W-:Y:S01]  /*5770*/  FFMA.FTZ R144, R147, c[0x0][0x23c], -R166 ;  /* 0x00008f0093907a23 */ /* 0x000fe200000108a6 */
[----:B------:R-:W-:Y:S01]  /*5780*/  LOP3.LUT R27, R27, UR12, R24, 0x96, !PT ;  /* 0x0000000c1b1b7c12 */ /* 0x000fe2000f8e9618 */
[----:B------:R-:W-:Y:S01]  /*5790*/  FFMA.FTZ R147, R170, c[0x0][0x23c], -R166 ;  /* 0x00008f00aa937a23 */ /* 0x000fe200000108a6 */
[----:B------:R-:W-:Y:S01]  /*57a0*/  HMMA.16816.F32 R72, R20, R14, R72 ;  /* 0x0000000e1448723c */ /* 0x000fe20000001848 */
[----:B------:R-:W-:Y:S01]  /*57b0*/  LOP3.LUT R170, R179, UR10, R26, 0x96, !PT ;  /* 0x0000000ab3aa7c12 */ /* 0x000fe2000f8e961a */
[----:B------:R-:W-:Y:S01]  /*57c0*/  MUFU.EX2 R145, R145 ;  /* 0x0000009100917308 */ /* 0x000fe20000000800 */
[----:B------:R-:W-:-:S02]  /*57d0*/  FFMA.FTZ R141, R141, c[0x0][0x23c], -R143 ;  /* 0x00008f008d8d7a23 */ /* 0x000fc4000001088f */
[--C-:B------:R-:W-:Y:S02]  /*57e0*/  FFMA.FTZ R138, R138, c[0x0][0x23c], -R143.reuse ;  /* 0x00008f008a8a7a23 */ /* 0x100fe4000001088f */
[----:B------:R-:W-:Y:S01]  /*57f0*/  IMAD.WIDE.U32 R170, R170, -0x326172a9, RZ ;  /* 0xcd9e8d57aaaa7825 */ /* 0x000fe200078e00ff */
[C---:B------:R-:W-:Y:S02]  /*5800*/  HMMA.16816.F32 R84, R20.reuse, R10, R84 ;  /* 0x0000000a1454723c */ /* 0x040fe40000001854 */
[----:B------:R-:W-:Y:S01]  /*5810*/  MUFU.EX2 R144, R144 ;  /* 0x0000009000907308 */ /* 0x000fe20000000800 */
[----:B------:R-:W-:Y:S02]  /*5820*/  FFMA.FTZ R225, R140, c[0x0][0x23c], -R143 ;  /* 0x00008f008ce17a23 */ /* 0x000fe4000001088f */
[--C-:B------:R-:W-:Y:S02]  /*5830*/  FFMA.FTZ R66, R66, c[0x0][0x23c], -R67.reuse ;  /* 0x00008f0042427a23 */ /* 0x100fe40000010843 */
[--C-:B------:R-:W-:Y:S01]  /*5840*/  FFMA.FTZ R64, R64, c[0x0][0x23c], -R67.reuse ;  /* 0x00008f0040407a23 */ /* 0x100fe20000010843 */
[----:B------:R-:W-:Y:S01]  /*5850*/  HMMA.16816.F32 R100, R20, R30, R100 ;  /* 0x0000001e1464723c */ /* 0x000fe20000001864 */
[----:B------:R-:W-:Y:S01]  /*5860*/  FFMA.FTZ R62, R63, c[0x0][0x23c], -R67 ;  /* 0x00008f003f3e7a23 */ /* 0x000fe20000010843 */
[----:B------:R-:W1:Y:S01]  /*5870*/  MUFU.EX2 R147, R147 ;  /* 0x0000009300937308 */ /* 0x000e620000000800 */
[----:B------:R-:W-:-:S02]  /*5880*/  FADD.FTZ R49, R54, R49 ;  /* 0x0000003136317221 */ /* 0x000fc40000010000 */
[----:B------:R-:W-:Y:S02]  /*5890*/  FADD.FTZ R46, R58, R46 ;  /* 0x0000002e3a2e7221 */ /* 0x000fe40000010000 */
[----:B------:R-:W-:Y:S01]  /*58a0*/  IMAD.WIDE.U32 R20, R174, -0x326172a9, RZ ;  /* 0xcd9e8d57ae147825 */ /* 0x000fe200078e00ff */
[----:B------:R-:W-:Y:S02]  /*58b0*/  HMMA.16816.F32 R112, R4, R12, R112 ;  /* 0x0000000c0470723c */ /* 0x000fe40000001870 */
[----:B------:R-:W-:Y:S01]  /*58c0*/  MUFU.EX2 R152, R152 ;  /* 0x0000009800987308 */ /* 0x000fe20000000800 */
[----:B------:R-:W-:Y:S01]  /*58d0*/  IMAD.WIDE.U32 R174, R175, -0x326172a9, RZ ;  /* 0xcd9e8d57afae7825 */ /* 0x000fe200078e00ff */
[----:B------:R-:W-:-:S03]  /*58e0*/  LOP3.LUT R172, R21, UR11, R172, 0x96, !PT ;  /* 0x0000000b15ac7c12 */ /* 0x000fc6000f8e96ac */
[----:B------:R-:W-:Y:S01]  /*58f0*/  FADD.FTZ R38, R2, R38 ;  /* 0x0000002602267221 */ /* 0x000fe20000010000 */
[----:B------:R-:W-:Y:S01]  /*5900*/  LOP3.LUT R173, R175, UR9, R20, 0x96, !PT ;  /* 0x00000009afad7c12 */ /* 0x000fe2000f8e9614 */
[----:B------:R-:W-:Y:S01]  /*5910*/  IMAD.WIDE.U32 R12, R172, -0x2daee0ad, RZ ;  /* 0xd2511f53ac0c7825 */ /* 0x000fe200078e00ff */
[----:B------:R-:W-:Y:S01]  /*5920*/  HMMA.16816.F32 R108, R4, R8, R108 ;  /* 0x00000008046c723c */ /* 0x000fe2000000186c */
[----:B-1----:R-:W-:Y:S01]  /*5930*/  F2FP.PACK_AB R26, R147, R144 ;  /* 0x00000090931a723e */ /* 0x002fe200000000ff */
[----:B------:R-:W-:Y:S01]  /*5940*/  MUFU.EX2 R148, R148 ;  /* 0x0000009400947308 */ /* 0x000fe20000000800 */
[----:B------:R-:W-:Y:S01]  /*5950*/  IMAD.WIDE.U32 R172, R173, -0x2daee0ad, RZ ;  /* 0xd2511f53adac7825 */ /* 0x000fe200078e00ff */
[----:B------:R-:W-:-:S03]  /*5960*/  LOP3.LUT R176, R13, UR8, R222, 0x96, !PT ;  /* 0x000000080db07c12 */ /* 0x000fc6000f8e96de */
[----:B------:R-:W-:Y:S01]  /*5970*/  IMAD.WIDE.U32 R222, R27, -0x326172a9, RZ ;  /* 0xcd9e8d571bde7825 */ /* 0x000fe200078e00ff */
[----:B------:R-:W-:Y:S01]  /*5980*/  LOP3.LUT R12, R173, UR6, R12, 0x96, !PT ;  /* 0x00000006ad0c7c12 */ /* 0x000fe2000f8e960c */
[----:B------:R-:W-:Y:S01]  /*5990*/  HMMA.16816.F32 R88, R4, R28, R88 ;  /* 0x0000001c0458723c */ /* 0x000fe20000001858 */
[----:B------:R-:W-:Y:S01]  /*59a0*/  MUFU.EX2 R146, R146 ;  /* 0x0000009200927308 */ /* 0x000fe20000000800 */
[----:B------:R-:W-:-:S04]  /*59b0*/  IMAD.WIDE.U32 R176, R176, -0x326172a9, RZ ;  /* 0xcd9e8d57b0b07825 */ /* 0x000fc800078e00ff */
[----:B------:R-:W-:Y:S01]  /*59c0*/  IMAD.WIDE.U32 R20, R12, -0x326172a9, RZ ;  /* 0xcd9e8d570c147825 */ /* 0x000fe200078e00ff */
[----:B------:R-:W-:Y:S01]  /*59d0*/  LOP3.LUT R174, R177, UR7, R174, 0x96, !PT ;  /* 0x00000007b1ae7c12 */ /* 0x000fe2000f8e96ae */
[C---:B------:R-:W-:Y:S01]  /*59e0*/  HMMA.16816.F32 R116, R4.reuse, R18, R116 ;  /* 0x000000120474723c */ /* 0x040fe20000001874 */
[----:B------:R-:W-:Y:S01]  /*59f0*/  MUFU.EX2 R156, R156 ;  /* 0x0000009c009c7308 */ /* 0x000fe20000000800 */
[--C-:B------:R-:W-:Y:S01]  /*5a00*/  FFMA.FTZ R28, R161, c[0x0][0x23c], -R153.reuse ;  /* 0x00008f00a11c7a23 */ /* 0x100fe20000010899 */
[----:B------:R-:W-:Y:S01]  /*5a10*/  LOP3.LUT R8, R21, UR16, R176, 0x96, !PT ;  /* 0x0000001015087c12 */ /* 0x000fe2000f8e96b0 */
[--C-:B------:R-:W-:Y:S01]  /*5a20*/  FFMA.FTZ R29, R167, c[0x0][0x23c], -R153.reuse ;  /* 0x00008f00a71d7a23 */ /* 0x100fe20000010899 */
[----:B------:R-:W-:Y:S01]  /*5a30*/  SHF.R.U32.HI R13, RZ, 0x10, R20 ;  /* 0x00000010ff0d7819 */ /* 0x000fe20000011614 */
[----:B------:R-:W-:Y:S01]  /*5a40*/  FFMA.FTZ R161, R168, c[0x0][0x23c], -R153 ;  /* 0x00008f00a8a17a23 */ /* 0x000fe20000010899 */
[C---:B------:R-:W-:Y:S01]  /*5a50*/  LOP3.LUT R18, R8.reuse, 0xffff, RZ, 0xc0, !PT ;  /* 0x0000ffff08127812 */ /* 0x040fe200078ec0ff */
[----:B------:R-:W-:Y:S01]  /*5a60*/  HMMA.16816.F32 R128, R4, R16, R128 ;  /* 0x000000100480723c */ /* 0x000fe20000001880 */
[----:B------:R-:W-:Y:S01]  /*5a70*/  LOP3.LUT R24, R8, 0xff, RZ, 0xc0, !PT ;  /* 0x000000ff08187812 */ /* 0x000fe200078ec0ff */
[----:B------:R-:W-:Y:S01]  /*5a80*/  MUFU.EX2 R29, R29 ;  /* 0x0000001d001d7308 */ /* 0x000fe20000000800 */
[----:B------:R-:W-:Y:S01]  /*5a90*/  SHF.R.U32.HI R18, RZ, 0x8, R18 ;  /* 0x00000008ff127819 */ /* 0x000fe20000011612 */
[----:B------:R-:W-:Y:S01]  /*5aa0*/  IMAD.WIDE.U32 R174, R174, -0x2daee0ad, RZ ;  /* 0xd2511f53aeae7825 */ /* 0x000fe200078e00ff */
[----:B------:R-:W-:-:S02]  /*5ab0*/  SHF.R.U32.HI R9, RZ, 0x18, R20 ;  /* 0x00000018ff097819 */ /* 0x000fc40000011614 */
[----:B------:R-:W-:Y:S01]  /*5ac0*/  PRMT R24, R24, 0x5410, R18 ;  /* 0x0000541018187816 */ /* 0x000fe20000000012 */
[C---:B------:R-:W-:Y:S01]  /*5ad0*/  HMMA.16816.F32 R76, R4.reuse, R14, R76 ;  /* 0x0000000e044c723c */ /* 0x040fe2000000184c */
[----:B------:R-:W-:Y:S01]  /*5ae0*/  LOP3.LUT R13, R13, 0xff, RZ, 0xc0, !PT ;  /* 0x000000ff0d0d7812 */ /* 0x000fe200078ec0ff */
[----:B------:R-:W1:Y:S01]  /*5af0*/  MUFU.EX2 R161, R161 ;  /* 0x000000a100a17308 */ /* 0x000e620000000800 */
[----:B------:R-:W-:Y:S01]  /*5b00*/  F2FP.PACK_AB R168, R145, R142 ;  /* 0x0000008e91a8723e */ /* 0x000fe200000000ff */
[--C-:B------:R-:W-:Y:S01]  /*5b10*/  HSET2.LE.AND R24, R24, R60.reuse, PT ;  /* 0x0000003c18187233 */ /* 0x100fe20003803000 */
[----:B------:R-:W-:Y:S01]  /*5b20*/  PRMT R167, R13, 0x5410, R9 ;  /* 0x000054100da77816 */ /* 0x000fe20000000009 */
[----:B------:R-:W-:Y:S01]  /*5b30*/  FADD.FTZ R43, R42, R43 ;  /* 0x0000002b2a2b7221 */ /* 0x000fe20000010000 */
[----:B------:R-:W-:Y:S01]  /*5b40*/  LOP3.LUT R12, R20, 0xffff, RZ, 0xc0, !PT ;  /* 0x0000ffff140c7812 */ /* 0x000fe200078ec0ff */
[C---:B------:R-:W-:Y:S01]  /*5b50*/  HMMA.16816.F32 R104, R4.reuse, R10, R104 ;  /* 0x0000000a0468723c */ /* 0x040fe20000001868 */
[----:B------:R-:W-:Y:S01]  /*5b60*/  LOP3.LUT R24, R24, R168, RZ, 0xc0, !PT ;  /* 0x000000a818187212 */ /* 0x000fe200078ec0ff */
[--C-:B------:R-:W-:Y:S01]  /*5b70*/  HSET2.LE.AND R167, R167, R60.reuse, PT ;  /* 0x0000003ca7a77233 */ /* 0x100fe20003803000 */
[----:B------:R-:W2:Y:S01]  /*5b80*/  MUFU.EX2 R28, R28 ;  /* 0x0000001c001c7308 */ /* 0x000ea20000000800 */
[--C-:B------:R-:W-:Y:S01]  /*5b90*/  SHF.R.U32.HI R19, RZ, 0x10, R8.reuse ;  /* 0x00000010ff137819 */ /* 0x100fe20000011608 */
[----:B------:R-:W-:Y:S01]  /*5ba0*/  FADD.FTZ R49, R55, R49 ;  /* 0x0000003137317221 */ /* 0x000fe20000010000 */
[----:B------:R-:W-:Y:S01]  /*5bb0*/  SHF.R.U32.HI R17, RZ, 0x18, R8 ;  /* 0x00000018ff117819 */ /* 0x000fe20000011608 */
[----:B------:R-:W-:Y:S01]  /*5bc0*/  FADD.FTZ R46, R61, R46 ;  /* 0x0000002e3d2e7221 */ /* 0x000fe20000010000 */
[----:B------:R-:W-:Y:S01]  /*5bd0*/  HMMA.16816.F32 R96, R4, R30, R96 ;  /* 0x0000001e0460723c */ /* 0x000fe20000001860 */
[----:B------:R-:W-:Y:S01]  /*5be0*/  LOP3.LUT R16, R20, 0xff, RZ, 0xc0, !PT ;  /* 0x000000ff14107812 */ /* 0x000fe200078ec0ff */
[----:B------:R-:W-:Y:S01]  /*5bf0*/  FADD.FTZ R38, R40, R38 ;  /* 0x0000002628267221 */ /* 0x000fe20000010000 */
[----:B-1----:R-:W-:Y:S01]  /*5c00*/  F2FP.PACK_AB R168, R161, R29 ;  /* 0x0000001da1a8723e */ /* 0x002fe200000000ff */
[----:B------:R-:W1:Y:S01]  /*5c10*/  LDSM.16.MT88.4 R20, [R188+0x7000] ;  /* 0x00700000bc14783b */ /* 0x000e620000004200 */
[----:B------:R-:W-:Y:S01]  /*5c20*/  SHF.R.U32.HI R8, RZ, 0x8, R12 ;  /* 0x00000008ff087819 */ /* 0x000fe2000001160c */
[----:B------:R-:W-:Y:S01]  /*5c30*/  MUFU.EX2 R155, R155 ;  /* 0x0000009b009b7308 */ /* 0x000fe20000000800 */
[----:B------:R-:W-:Y:S01]  /*5c40*/  LOP3.LUT R27, R167, R168, RZ, 0xc0, !PT ;  /* 0x000000a8a71b7212 */ /* 0x000fe200078ec0ff */
[----:B------:R-:W3:Y:S01]  /*5c50*/  LDSM.16.MT88.4 R12, [R185+0x7000] ;  /* 0x00700000b90c783b */ /* 0x000ee20000004200 */
[----:B------:R-:W-:Y:S01]  /*5c60*/  LOP3.LUT R4, R223, UR11, R242, 0x96, !PT ;  /* 0x0000000bdf047c12 */ /* 0x000fe2000f8e96f2 */
[--C-:B------:R-:W-:Y:S01]  /*5c70*/  FFMA.FTZ R30, R162, c[0x0][0x23c], -R143.reuse ;  /* 0x00008f00a21e7a23 */ /* 0x100fe2000001088f */
[----:B------:R-:W-:Y:S01]  /*5c80*/  LOP3.LUT R168, R171, UR9, R222, 0x96, !PT ;  /* 0x00000009aba87c12 */ /* 0x000fe2000f8e96de */
[----:B------:R-:W-:Y:S01]  /*5c90*/  FFMA.FTZ R31, R165, c[0x0][0x23c], -R143 ;  /* 0x00008f00a51f7a23 */ /* 0x000fe2000001088f */
[----:B------:R-:W-:Y:S01]  /*5ca0*/  LOP3.LUT R19, R19, 0xff, RZ, 0xc0, !PT ;  /* 0x000000ff13137812 */ /* 0x000fe200078ec0ff */
[----:B------:R-:W-:Y:S01]  /*5cb0*/  IMAD.WIDE.U32 R4, R4, -0x2daee0ad, RZ ;  /* 0xd2511f5304047825 */ /* 0x000fe200078e00ff */
[----:B------:R-:W-:Y:S01]  /*5cc0*/  PRMT R8, R16, 0x5410, R8 ;  /* 0x0000541010087816 */ /* 0x000fe20000000008 */
[----:B------:R-:W-:Y:S01]  /*5cd0*/  MUFU.EX2 R30, R30 ;  /* 0x0000001e001e7308 */ /* 0x000fe20000000800 */
[----:B------:R-:W-:Y:S01]  /*5ce0*/  PRMT R9, R19, 0x5410, R17 ;  /* 0x0000541013097816 */ /* 0x000fe20000000011 */
[----:B------:R-:W-:Y:S01]  /*5cf0*/  IMAD.WIDE.U32 R168, R168, -0x2daee0ad, RZ ;  /* 0xd2511f53a8a87825 */ /* 0x000fe200078e00ff */
[----:B--2---:R-:W-:Y:S01]  /*5d00*/  F2FP.PACK_AB R25, R154, R28 ;  /* 0x0000001c9a19723e */ /* 0x004fe200000000ff */
[--C-:B------:R-:W-:Y:S01]  /*5d10*/  HSET2.LE.AND R8, R8, R60.reuse, PT ;  /* 0x0000003c08087233 */ /* 0x100fe20003803000 */
[----:B------:R-:W-:Y:S01]  /*5d20*/  LOP3.LUT R178, R5, UR8, R178, 0x96, !PT ;  /* 0x0000000805b27c12 */ /* 0x000fe2000f8e96b2 */
[----:B------:R-:W-:Y:S01]  /*5d30*/  HSET2.LE.AND R9, R9, R60, PT ;  /* 0x0000003c09097233 */ /* 0x000fe20003803000 */
[----:B------:R-:W-:Y:S01]  /*5d40*/  LOP3.LUT R4, R169, UR6, R4, 0x96, !PT ;  /* 0x00000006a9047c12 */ /* 0x000fe2000f8e9604 */
[----:B------:R-:W2:Y:S01]  /*5d50*/  LDSM.16.MT88.4 R16, [R186+0x7000] ;  /* 0x00700000ba10783b */ /* 0x000ea20000004200 */
[----:B------:R-:W-:Y:S01]  /*5d60*/  LOP3.LUT R26, R8, R26, RZ, 0xc0, !PT ;  /* 0x0000001a081a7212 */ /* 0x000fe200078ec0ff */
[----:B------:R-:W-:Y:S01]  /*5d70*/  IMAD.WIDE.U32 R178, R178, -0x326172a9, RZ ;  /* 0xcd9e8d57b2b27825 */ /* 0x000fe200078e00ff */
[----:B------:R-:W-:Y:S01]  /*5d80*/  LOP3.LUT R25, R9, R25, RZ, 0xc0, !PT ;  /* 0x0000001909197212 */ /* 0x000fe200078ec0ff */
[----:B------:R-:W4:Y:S01]  /*5d90*/  MUFU.EX2 R31, R31 ;  /* 0x0000001f001f7308 */ /* 0x000f220000000800 */
[----:B------:R-:W5:Y:S01]  /*5da0*/  LDSM.16.MT88.4 R8, [R184+0x7000] ;  /* 0x00700000b808783b */ /* 0x000f620000004200 */
[----:B------:R-:W-:Y:S01]  /*5db0*/  IMAD.WIDE.U32 R6, R4, -0x326172a9, RZ ;  /* 0xcd9e8d5704067825 */ /* 0x000fe200078e00ff */
[----:B------:R-:W-:-:S03]  /*5dc0*/  LOP3.LUT R172, R175, UR17, R172, 0x96, !PT ;  /* 0x00000011afac7c12 */ /* 0x000fc6000f8e96ac */
[----:B------:R-:W-:Y:S01]  /*5dd0*/  FFMA.FTZ R222, R149, c[0x0][0x23c], -R153 ;  /* 0x00008f0095de7a23 */ /* 0x000fe20000010899 */
[C---:B------:R-:W-:Y:S01]  /*5de0*/  LOP3.LUT R162, R6.reuse, 0xffff, RZ, 0xc0, !PT ;  /* 0x0000ffff06a27812 */ /* 0x040fe200078ec0ff */
[----:B------:R-:W-:Y:S01]  /*5df0*/  FFMA.FTZ R223, R163, c[0x0][0x23c], -R166 ;  /* 0x00008f00a3df7a23 */ /* 0x000fe200000108a6 */
[----:B------:R-:W-:Y:S01]  /*5e00*/  SHF.R.U32.HI R4, RZ, 0x10, R6 ;  /* 0x00000010ff047819 */ /* 0x000fe20000011606 */
[----:B------:R-:W-:Y:S01]  /*5e10*/  MUFU.EX2 R157, R157 ;  /* 0x0000009d009d7308 */ /* 0x000fe20000000800 */
[----:B------:R-:W-:Y:S01]  /*5e20*/  SHF.R.U32.HI R162, RZ, 0x8, R162 ;  /* 0x00000008ffa27819 */ /* 0x000fe200000116a2 */
[----:B------:R-:W-:Y:S01]  /*5e30*/  FADD.FTZ R43, R51, R43 ;  /* 0x0000002b332b7221 */ /* 0x000fe20000010000 */
[----:B------:R-:W-:Y:S01]  /*5e40*/  LOP3.LUT R5, R6, 0xff, RZ, 0xc0, !PT ;  /* 0x000000ff06057812 */ /* 0x000fe200078ec0ff */
[----:B------:R-:W-:Y:S01]  /*5e50*/  FADD.FTZ R49, R160, R49 ;  /* 0x00000031a0317221 */ /* 0x000fe20000010000 */
[----:B------:R-:W-:Y:S01]  /*5e60*/  SHF.R.U32.HI R6, RZ, 0x18, R6 ;  /* 0x00000018ff067819 */ /* 0x000fe20000011606 */
[C---:B-1----:R-:W-:Y:S01]  /*5e70*/  HMMA.16816.F32 R124, R24.reuse, R20, R124 ;  /* 0x00000014187c723c */ /* 0x042fe2000000187c */
[----:B------:R-:W-:Y:S01]  /*5e80*/  LOP3.LUT R4, R4, 0xff, RZ, 0xc0, !PT ;  /* 0x000000ff04047812 */ /* 0x000fe200078ec0ff */
[----:B------:R-:W-:Y:S01]  /*5e90*/  MUFU.EX2 R222, R222 ;  /* 0x000000de00de7308 */ /* 0x000fe20000000800 */
[----:B------:R-:W-:Y:S01]  /*5ea0*/  LOP3.LUT R7, R7, UR16, R178, 0x96, !PT ;  /* 0x0000001007077c12 */ /* 0x000fe2000f8e96b2 */
[----:B------:R-:W-:Y:S01]  /*5eb0*/  FADD.FTZ R46, R152, R46 ;  /* 0x0000002e982e7221 */ /* 0x000fe20000010000 */
[----:B------:R-:W-:Y:S01]  /*5ec0*/  PRMT R5, R5, 0x5410, R162 ;  /* 0x0000541005057816 */ /* 0x000fe200000000a2 */
[----:B------:R-:W-:Y:S01]  /*5ed0*/  FADD.FTZ R38, R142, R38 ;  /* 0x000000268e267221 */ /* 0x000fe20000010000 */
[----:B------:R-:W-:Y:S01]  /*5ee0*/  PRMT R4, R4, 0x5410, R6 ;  /* 0x0000541004047816 */ /* 0x000fe20000000006 */
[C---:B---3--:R-:W-:Y:S01]  /*5ef0*/  HMMA.16816.F32 R80, R24.reuse, R12, R80 ;  /* 0x0000000c1850723c */ /* 0x048fe20000001850 */
[----:B------:R-:W-:Y:S01]  /*5f00*/  LOP3.LUT R6, R7, 0xffff, RZ, 0xc0, !PT ;  /* 0x0000ffff07067812 */ /* 0x000fe200078ec0ff */
[----:B------:R1:W3:Y:S01]  /*5f10*/  MUFU.EX2 R162, R164 ;  /* 0x000000a400a27308 */ /* 0x0002e20000000800 */
[----:B------:R-:W-:Y:S01]  /*5f20*/  SHF.R.U32.HI R167, RZ, 0x10, R7 ;  /* 0x00000010ffa77819 */ /* 0x000fe20000011607 */
[--C-:B------:R-:W-:Y:S01]  /*5f30*/  HSET2.LE.AND R4, R4, R60.reuse, PT ;  /* 0x0000003c04047233 */ /* 0x100fe20003803000 */
[----:B------:R-:W-:Y:S01]  /*5f40*/  SHF.R.U32.HI R165, RZ, 0x8, R6 ;  /* 0x00000008ffa57819 */ /* 0x000fe20000011606 */
[----:B------:R-:W-:Y:S01]  /*5f50*/  FADD.FTZ R43, R28, R43 ;  /* 0x0000002b1c2b7221 */ /* 0x000fe20000010000 */
[----:B------:R-:W-:Y:S01]  /*5f60*/  LOP3.LUT R6, R167, 0xff, RZ, 0xc0, !PT ;  /* 0x000000ffa7067812 */ /* 0x000fe200078ec0ff */
[----:B------:R-:W-:Y:S01]  /*5f70*/  HSET2.LE.AND R167, R5, R60, PT ;  /* 0x0000003c05a77233 */ /* 0x000fe20003803000 */
[----:B----4-:R-:W-:Y:S01]  /*5f80*/  F2FP.PACK_AB R169, R31, R30 ;  /* 0x0000001e1fa9723e */ /* 0x010fe200000000ff */
[----:B------:R-:W-:Y:S01]  /*5f90*/  MUFU.EX2 R223, R223 ;  /* 0x000000df00df7308 */ /* 0x000fe20000000800 */
[----:B------:R-:W-:Y:S01]  /*5fa0*/  HMMA.16816.F32 R84, R24, R14, R84 ;  /* 0x0000000e1854723c */ /* 0x000fe20000001854 */
[----:B------:R-:W-:-:S02]  /*5fb0*/  FADD.FTZ R49, R159, R49 ;  /* 0x000000319f317221 */ /* 0x000fc40000010000 */
[----:B------:R-:W-:Y:S02]  /*5fc0*/  FADD.FTZ R46, R148, R46 ;  /* 0x0000002e942e7221 */ /* 0x000fe40000010000 */
[----:B------:R-:W-:Y:S01]  /*5fd0*/  FADD.FTZ R38, R145, R38 ;  /* 0x0000002691267221 */ /* 0x000fe20000010000 */
[----:B-1----:R-:W-:Y:S01]  /*5fe0*/  LOP3.LUT R164, R7, 0xff, RZ, 0xc0, !PT ;  /* 0x000000ff07a47812 */ /* 0x002fe200078ec0ff */
[----:B------:R-:W-:Y:S01]  /*5ff0*/  MUFU.EX2 R151, R151 ;  /* 0x0000009700977308 */ /* 0x000fe20000000800 */
[----:B------:R-:W-:Y:S01]  /*6000*/  SHF.R.U32.HI R7, RZ, 0x18, R7 ;  /* 0x00000018ff077819 */ /* 0x000fe20000011607 */
[C---:B--2---:R-:W-:Y:S01]  /*6010*/  HMMA.16816.F32 R68, R24.reuse, R16, R68 ;  /* 0x000000101844723c */ /* 0x044fe20000001844 */
[----:B------:R-:W-:Y:S01]  /*6020*/  PRMT R164, R164, 0x5410, R165 ;  /* 0x00005410a4a47816 */ /* 0x000fe200000000a5 */
[----:B------:R-:W-:Y:S01]  /*6030*/  FADD.FTZ R43, R154, R43 ;  /* 0x0000002b9a2b7221 */ /* 0x000fe20000010000 */
[----:B------:R-:W-:Y:S01]  /*6040*/  PRMT R5, R6, 0x5410, R7 ;  /* 0x0000541006057816 */ /* 0x000fe20000000007 */
[----:B------:R-:W-:Y:S01]  /*6050*/  FADD.FTZ R49, R30, R49 ;  /* 0x000000311e317221 */ /* 0x000fe20000010000 */
[----:B------:R-:W-:Y:S01]  /*6060*/  LOP3.LUT R6, R167, R169, RZ, 0xc0, !PT ;  /* 0x000000a9a7067212 */ /* 0x000fe200078ec0ff */
[--C-:B------:R-:W-:Y:S01]  /*6070*/  HSET2.LE.AND R165, R164, R60.reuse, PT ;  /* 0x0000003ca4a57233 */ /* 0x100fe20003803000 */
[----:B---3--:R-:W-:Y:S01]  /*6080*/  F2FP.PACK_AB R7, R162, R158 ;  /* 0x0000009ea207723e */ /* 0x008fe200000000ff */
[----:B------:R-:W-:Y:S01]  /*6090*/  HSET2.LE.AND R5, R5, R60, PT ;  /* 0x0000003c05057233 */ /* 0x000fe20003803000 */
[----:B------:R-:W-:Y:S01]  /*60a0*/  F2FP.PACK_AB R167, R159, R160 ;  /* 0x000000a09fa7723e */ /* 0x000fe200000000ff */
[----:B------:R-:W-:Y:S01]  /*60b0*/  MUFU.EX2 R150, R150 ;  /* 0x0000009600967308 */ /* 0x000fe20000000800 */
[----:B------:R-:W-:Y:S01]  /*60c0*/  F2FP.PACK_AB R164, R148, R152 ;  /* 0x0000009894a4723e */ /* 0x000fe200000000ff */
[C---:B-----5:R-:W-:Y:S01]  /*60d0*/  HMMA.16816.F32 R92, R24.reuse, R8, R92 ;  /* 0x00000008185c723c */ /* 0x060fe2000000185c */
[----:B------:R-:W-:Y:S01]  /*60e0*/  LOP3.LUT R7, R4, R7, RZ, 0xc0, !PT ;  /* 0x0000000704077212 */ /* 0x000fe200078ec0ff */
[----:B------:R-:W-:Y:S01]  /*60f0*/  FADD.FTZ R46, R158, R46 ;  /* 0x0000002e9e2e7221 */ /* 0x000fe20000010000 */
[----:B------:R-:W-:Y:S01]  /*6100*/  LOP3.LUT R4, R165, R167, RZ, 0xc0, !PT ;  /* 0x000000a7a5047212 */ /* 0x000fe200078ec0ff */
[----:B------:R-:W-:Y:S01]  /*6110*/  FADD.FTZ R38, R144, R38 ;  /* 0x0000002690267221 */ /* 0x000fe20000010000 */
[----:B------:R-:W-:Y:S01]  /*6120*/  LOP3.LUT R5, R5, R164, RZ, 0xc0, !PT ;  /* 0x000000a405057212 */ /* 0x000fe200078ec0ff */
[----:B------:R-:W1:Y:S01]  /*6130*/  MUFU.EX2 R139, R139 ;  /* 0x0000008b008b7308 */ /* 0x000e620000000800 */
[----:B------:R-:W-:Y:S01]  /*6140*/  LOP3.LUT R164, R179, UR7, R170, 0x96, !PT ;  /* 0x00000007b3a47c12 */ /* 0x000fe2000f8e96aa */
[----:B------:R-:W-:Y:S01]  /*6150*/  HMMA.16816.F32 R120, R24, R22, R120 ;  /* 0x000000161878723c */ /* 0x000fe20000001878 */
[----:B------:R-:W-:-:S02]  /*6160*/  FADD.FTZ R43, R29, R43 ;  /* 0x0000002b1d2b7221 */ /* 0x000fc40000010000 */
[----:B------:R-:W-:Y:S02]  /*6170*/  FADD.FTZ R49, R31, R49 ;  /* 0x000000311f317221 */ /* 0x000fe40000010000 */
[----:B------:R-:W-:Y:S01]  /*6180*/  IMAD.WIDE.U32 R164, R164, -0x2daee0ad, RZ ;  /* 0xd2511f53a4a47825 */ /* 0x000fe200078e00ff */
[----:B------:R-:W2:Y:S02]  /*6190*/  MUFU.EX2 R141, R141 ;  /* 0x0000008d008d7308 */ /* 0x000ea40000000800 */
[C---:B------:R-:W-:Y:S01]  /*61a0*/  HMMA.16816.F32 R108, R4.reuse, R12, R108 ;  /* 0x0000000c046c723c */ /* 0x040fe2000000186c */
[----:B------:R-:W-:Y:S01]  /*61b0*/  FADD.FTZ R46, R162, R46 ;  /* 0x0000002ea22e7221 */ /* 0x000fe20000010000 */
[----:B------:R-:W-:Y:S01]  /*61c0*/  LOP3.LUT R168, R165, UR17, R168, 0x96, !PT ;  /* 0x00000011a5a87c12 */ /* 0x000fe2000f8e96a8 */
[----:B------:R-:W-:Y:S02]  /*61d0*/  FADD.FTZ R38, R147, R38 ;  /* 0x0000002693267221 */ /* 0x000fe40000010000 */
[----:B------:R-:W-:Y:S01]  /*61e0*/  FADD.FTZ R43, R161, R43 ;  /* 0x0000002ba12b7221 */ /* 0x000fe20000010000 */
[----:B------:R-:W3:Y:S01]  /*61f0*/  MUFU.EX2 R138, R138 ;  /* 0x0000008a008a7308 */ /* 0x000ee20000000800 */
[C---:B------:R-:W-:Y:S01]  /*6200*/  LOP3.LUT R13, R174.reuse, 0xffff, RZ, 0xc0, !PT ;  /* 0x0000ffffae0d7812 */ /* 0x040fe200078ec0ff */
[C---:B------:R-:W-:Y:S01]  /*6210*/  HMMA.16816.F32 R112, R4.reuse, R16, R112 ;  /* 0x000000100470723c */ /* 0x040fe20000001870 */
[----:B------:R-:W-:Y:S01]  /*6220*/  LOP3.LUT R12, R174, 0xff, RZ, 0xc0, !PT ;  /* 0x000000ffae0c7812 */ /* 0x000fe200078ec0ff */
[----:B-1----:R-:W-:Y:S01]  /*6230*/  FADD.FTZ R49, R139, R49 ;  /* 0x000000318b317221 */ /* 0x002fe20000010000 */
[----:B------:R-:W-:Y:S01]  /*6240*/  SHF.R.U32.HI R13, RZ, 0x8, R13 ;  /* 0x00000008ff0d7819 */ /* 0x000fe2000001160d */
[----:B------:R-:W-:Y:S01]  /*6250*/  FADD.FTZ R38, R156, R38 ;  /* 0x000000269c267221 */ /* 0x000fe20000010000 */
[----:B------:R-:W-:Y:S01]  /*6260*/  LOP3.LUT R67, R168, 0xffff, RZ, 0xc0, !PT ;  /* 0x0000ffffa8437812 */ /* 0x000fe200078ec0ff */
[----:B------:R-:W-:Y:S01]  /*6270*/  MUFU.EX2 R225, R225 ;  /* 0x000000e100e17308 */ /* 0x000fe20000000800 */
[----:B------:R-:W-:Y:S01]  /*6280*/  SHF.R.U32.HI R16, RZ, 0x10, R174 ;  /* 0x00000010ff107819 */ /* 0x000fe200000116ae */
[----:B------:R-:W-:Y:S01]  /*6290*/  HMMA.16816.F32 R104, R4, R14, R104 ;  /* 0x0000000e0468723c */ /* 0x000fe20000001868 */
[----:B------:R-:W-:Y:S01]  /*62a0*/  SHF.R.U32.HI R17, RZ, 0x10, R172 ;  /* 0x00000010ff117819 */ /* 0x000fe200000116ac */
[----:B------:R-:W-:Y:S01]  /*62b0*/  FADD.FTZ R43, R151, R43 ;  /* 0x0000002b972b7221 */ /* 0x000fe20000010000 */
[----:B------:R-:W-:Y:S01]  /*62c0*/  LOP3.LUT R16, R16, 0xff, RZ, 0xc0, !PT ;  /* 0x000000ff10107812 */ /* 0x000fe200078ec0ff */
[----:B--2---:R-:W-:Y:S01]  /*62d0*/  FADD.FTZ R49, R141, R49 ;  /* 0x000000318d317221 */ /* 0x004fe20000010000 */
[----:B------:R-:W-:Y:S01]  /*62e0*/  LOP3.LUT R17, R17, 0xff, RZ, 0xc0, !PT ;  /* 0x000000ff11117812 */ /* 0x000fe200078ec0ff */
[----:B------:R-:W1:Y:S01]  /*62f0*/  MUFU.EX2 R66, R66 ;  /* 0x0000004200427308 */ /* 0x000e620000000800 */
[C---:B------:R-:W-:Y:S01]  /*6300*/  LOP3.LUT R15, R172.reuse, 0xffff, RZ, 0xc0, !PT ;  /* 0x0000ffffac0f7812 */ /* 0x040fe200078ec0ff */
[C---:B------:R-:W-:Y:S01]  /*6310*/  HMMA.16816.F32 R72, R24.reuse, R18, R72 ;  /* 0x000000121848723c */ /* 0x040fe20000001848 */
[----:B------:R-:W-:Y:S01]  /*6320*/  LOP3.LUT R14, R172, 0xff, RZ, 0xc0, !PT ;  /* 0x000000ffac0e7812 */ /* 0x000fe200078ec0ff */
[----:B------:R-:W-:Y:S01]  /*6330*/  FADD.FTZ R38, R155, R38 ;  /* 0x000000269b267221 */ /* 0x000fe20000010000 */
[----:B------:R-:W-:Y:S01]  /*6340*/  SHF.R.U32.HI R172, RZ, 0x18, R172 ;  /* 0x00000018ffac7819 */ /* 0x000fe200000116ac */
[----:B------:R-:W-:Y:S01]  /*6350*/  FADD.FTZ R43, R150, R43 ;  /* 0x0000002b962b7221 */ /* 0x000fe20000010000 */
[----:B------:R-:W-:Y:S01]  /*6360*/  SHF.R.U32.HI R15, RZ, 0x8, R15 ;  /* 0x00000008ff0f7819 */ /* 0x000fe2000001160f */
[----:B------:R-:W-:Y:S01]  /*6370*/  MUFU.EX2 R64, R64 ;  /* 0x0000004000407308 */ /* 0x000fe20000000800 */
[----:B------:R-:W-:Y:S01]  /*6380*/  PRMT R12, R12, 0x5410, R13 ;  /* 0x000054100c0c7816 */ /* 0x000fe2000000000d */
[----:B------:R-:W-:Y:S01]  /*6390*/  HMMA.16816.F32 R100, R24, R10, R100 ;  /* 0x0000000a1864723c */ /* 0x000fe20000001864 */
[----:B------:R-:W-:Y:S01]  /*63a0*/  PRMT R14, R14, 0x5410, R15 ;  /* 0x000054100e0e7816 */ /* 0x000fe2000000000f */
[----:B---3--:R-:W-:Y:S01]  /*63b0*/  FADD.FTZ R49, R138, R49 ;  /* 0x000000318a317221 */ /* 0x008fe20000010000 */
[----:B------:R-:W-:Y:S01]  /*63c0*/  PRMT R13, R17, 0x5410, R172 ;  /* 0x00005410110d7816 */ /* 0x000fe200000000ac */
[--C-:B------:R-:W-:Y:S01]  /*63d0*/  HSET2.LE.AND R12, R12, R60.reuse, PT ;  /* 0x0000003c0c0c7233 */ /* 0x100fe20003803000 */
[----:B------:R-:W-:Y:S01]  /*63e0*/  SHF.R.U32.HI R140, RZ, 0x10, R168 ;  /* 0x00000010ff8c7819 */ /* 0x000fe200000116a8 */
[--C-:B------:R-:W-:Y:S01]  /*63f0*/  HSET2.LE.AND R14, R14, R60.reuse, PT ;  /* 0x0000003c0e0e7233 */ /* 0x100fe20003803000 */
[----:B------:R-:W-:Y:S01]  /*6400*/  SHF.R.U32.HI R27, RZ, 0x18, R174 ;  /* 0x00000018ff1b7819 */ /* 0x000fe200000116ae */
[C---:B------:R-:W-:Y:S01]  /*6410*/  HMMA.16816.F32 R88, R4.reuse, R8, R88 ;  /* 0x000000080458723c */ /* 0x040fe20000001858 */
[--C-:B------:R-:W-:Y:S01]  /*6420*/  HSET2.LE.AND R13, R13, R60.reuse, PT ;  /* 0x0000003c0d0d7233 */ /* 0x100fe20003803000 */
[----:B------:R-:W-:Y:S01]  /*6430*/  F2FP.PACK_AB R24, R155, R156 ;  /* 0x0000009c9b18723e */ /* 0x000fe200000000ff */
[----:B------:R-:W-:Y:S01]  /*6440*/  MUFU.EX2 R224, R224 ;  /* 0x000000e000e07308 */ /* 0x000fe20000000800 */
[----:B------:R-:W-:Y:S01]  /*6450*/  PRMT R27, R16, 0x5410, R27 ;  /* 0x00005410101b7816 */ /* 0x000fe2000000001b */
[----:B-1----:R-:W-:Y:S01]  /*6460*/  FADD.FTZ R46, R66, R46 ;  /* 0x0000002e422e7221 */ /* 0x002fe20000010000 */
[----:B------:R-:W-:Y:S01]  /*6470*/  F2FP.PACK_AB R25, R150, R151 ;  /* 0x000000979619723e */ /* 0x000fe200000000ff */
        /* <DEDUP_REMOVED lines=12> */
[----:B------:R-:W-:Y:S01]  /*6540*/  HMMA.16816.F32 R116, R4, R22, R116 ;  /* 0x000000160474723c */ /* 0x000fe20000001874 */
[----:B------:R-:W2:Y:S01]  /*6550*/  LDSM.16.MT88.4 R20, [R188+0x7800] ;  /* 0x00780000bc14783b */ /* 0x000ea20000004200 */
[----:B------:R-:W-:Y:S01]  /*6560*/  LOP3.LUT R63, R168, 0xff, RZ, 0xc0, !PT ;  /* 0x000000ffa83f7812 */ /* 0x000fe200078ec0ff */
[----:B------:R-:W-:Y:S01]  /*6570*/  FADD.FTZ R222, R222, R43 ;  /* 0x0000002bdede7221 */ /* 0x000fe20000010000 */
[----:B------:R-:W-:Y:S01]  /*6580*/  SHF.R.U32.HI R168, RZ, 0x18, R168 ;  /* 0x00000018ffa87819 */ /* 0x000fe200000116a8 */
[----:B------:R-:W-:Y:S01]  /*6590*/  LDSM.16.MT88.4 R12, [R185+0x7800] ;  /* 0x00780000b90c783b */ /* 0x000fe20000004200 */
[----:B------:R-:W-:-:S02]  /*65a0*/  SHF.R.U32.HI R67, RZ, 0x8, R67 ;  /* 0x00000008ff437819 */ /* 0x000fc40000011643 */
[C---:B------:R-:W-:Y:S01]  /*65b0*/  HMMA.16816.F32 R76, R4.reuse, R18, R76 ;  /* 0x00000012044c723c */ /* 0x040fe2000000184c */
[----:B------:R-:W3:Y:S01]  /*65c0*/  LDSM.16.MT88.4 R16, [R186+0x7800] ;  /* 0x00780000ba10783b */ /* 0x000ee20000004200 */
[----:B------:R-:W-:Y:S01]  /*65d0*/  LOP3.LUT R140, R140, 0xff, RZ, 0xc0, !PT ;  /* 0x000000ff8c8c7812 */ /* 0x000fe200078ec0ff */
[----:B-1----:R-:W-:Y:S01]  /*65e0*/  FADD.FTZ R46, R62, R46 ;  /* 0x0000002e3e2e7221 */ /* 0x002fe20000010000 */
[----:B------:R-:W-:Y:S02]  /*65f0*/  PRMT R63, R63, 0x5410, R67 ;  /* 0x000054103f3f7816 */ /* 0x000fe40000000043 */
[----:B------:R-:W-:Y:S01]  /*6600*/  F2FP.PACK_AB R67, R141, R139 ;  /* 0x0000008b8d43723e */ /* 0x000fe200000000ff */
[----:B------:R-:W-:Y:S01]  /*6610*/  FADD.FTZ R46, R64, R46 ;  /* 0x0000002e402e7221 */ /* 0x000fe20000010000 */
[----:B------:R-:W-:Y:S01]  /*6620*/  HMMA.16816.F32 R96, R4, R10, R96 ;  /* 0x0000000a0460723c */ /* 0x000fe20000001860 */
[----:B------:R-:W1:Y:S06]  /*6630*/  LDSM.16.MT88.4 R8, [R184+0x7800] ;  /* 0x00780000b808783b */ /* 0x000e6c0000004200 */
        /* <DEDUP_REMOVED lines=12> */
[C---:B--2---:R-:W-:Y:S01]  /*6700*/  HMMA.16816.F32 R124, R24.reuse, R20, R124 ;  /* 0x00000014187c723c */ /* 0x044fe2000000187c */
[--C-:B------:R-:W-:Y:S01]  /*6710*/  HSET2.LE.AND R4, R63, R60.reuse, PT ;  /* 0x0000003c3f047233 */ /* 0x100fe20003803000 */
[C---:B------:R-:W-:Y:S01]  /*6720*/  F2FP.PACK_AB R63, R225.reuse, R138 ;  /* 0x0000008ae13f723e */ /* 0x040fe200000000ff */
        /* <DEDUP_REMOVED lines=9> */
[C---:B---3--:R-:W-:Y:S08]  /*67c0*/  HMMA.16816.F32 R68, R24.reuse, R16, R68 ;  /* 0x000000101844723c */ /* 0x048ff00000001844 */
        /* <DEDUP_REMOVED lines=17> */
[----:B------:R-:W-:Y:S01]  /*68e0*/  IADD3 R132, R221, -0x2, RZ ;  /* 0xfffffffedd847810 */ /* 0x000fe20007ffe0ff */
[----:B------:R-:W-:Y:S01]  /*68f0*/  BAR.SYNC.DEFER_BLOCKING 0x0 ;  /* 0x0000000000007b1d */ /* 0x000fe20000010000 */
[----:B------:R-:W-:Y:S02]  /*6900*/  IMAD.WIDE.U32 R10, R133, c[0x0][0x1a0], RZ ;  /* 0x00006800850a7a25 */ /* 0x000fe400078e00ff */
[----:B------:R-:W-:Y:S02]  /*6910*/  SHF.R.S32.HI R4, RZ, 0x1f, R132 ;  /* 0x0000001fff047819 */ /* 0x000fe40000011484 */
        /* <DEDUP_REMOVED lines=10> */
[--C-:B------:R-:W-:Y:S01]  /*69c0*/  @!P0 IMAD.X R4, R200, 0x1, R9.reuse, P1 ;  /* 0x00000001c8048824 */ /* 0x100fe200008e0609 */
[----:B------:R-:W-:Y:S01]  /*69d0*/  @!P0 IADD3.X R6, R9, R11, R6, P2, !PT ;  /* 0x0000000b09068210 */ /* 0x000fe200017fe406 */
[----:B------:R-:W-:Y:S01]  /*69e0*/  @!P0 IMAD R2, R2, 0x30, RZ ;  /* 0x0000003002028824 */ /* 0x000fe200078e02ff */
[--C-:B------:R-:W-:Y:S01]  /*69f0*/  @!P0 LEA.HI.X R15, R8, c[0x0][0x174], R9.reuse, 0x1, P3 ;  /* 0x00005d00080f8a11 */ /* 0x100fe200018f0c09 */
[----:B------:R-:W-:Y:S01]  /*6a00*/  @!P0 IMAD.WIDE.U32 R8, R3, c[0x0][0x1a0], R8 ;  /* 0x0000680003088a25 */ /* 0x000fe200078e0008 */
[----:B------:R-:W-:Y:S01]  /*6a10*/  @!P0 LEA R12, P2, R5, c[0x0][0x170], 0x1 ;  /* 0x00005c00050c8a11 */ /* 0x000fe200078408ff */
[----:B------:R-:W-:Y:S01]  /*6a20*/  @P0 STS.128 [R210+0x6000], RZ ;  /* 0x006000ffd2000388 */ /* 0x000fe20000000c00 */
        /* <DEDUP_REMOVED lines=8> */
[C---:B------:R-:W-:Y:S01]  /*6ab0*/  @!P0 LEA R4, P1, R8.reuse, c[0x0][0x170], 0x1 ;  /* 0x00005c0008048a11 */ /* 0x040fe200078208ff */
[----:B------:R-:W-:Y:S03]  /*6ac0*/  @P0 STS.128 [R210+0x6800], RZ ;  /* 0x006800ffd2000388 */ /* 0x000fe60000000c00 */
[----:B------:R-:W-:Y:S01]  /*6ad0*/  @!P0 LEA.HI.X R5, R8, c[0x0][0x174], R2, 0x1, P1 ;  /* 0x00005d0008058a11 */ /* 0x000fe200008f0c02 */
[----:B------:R-:W-:Y:S01]  /*6ae0*/  @!PT LDS RZ, [RZ] ;  /* 0x00000000fffff984 */ /* 0x000fe20000000800 */
[----:B------:R-:W-:Y:S01]  /*6af0*/  @!PT LDS RZ, [RZ] ;  /* 0x00000000fffff984 */ /* 0x000fe20000000800 */
[----:B------:R-:W-:Y:S01]  /*6b00*/  @!PT LDS RZ, [RZ] ;  /* 0x00000000fffff984 */ /* 0x000fe20000000800 */
[----:B------:R1:W-:Y:S01]  /*6b10*/  @!P0 LDGSTS.E.BYPASS.LTC128B.128 [R210+0x6800], [R12.64] ;  /* 0x068000000cd28fae */ /* 0x0003e2000b901d54 */
[----:B------:R-:W-:-:S03]  /*6b20*/  IMAD R2, R132, 0x40, R204 ;  /* 0x0000004084027824 */ /* 0x000fc600078e02cc */
[----:B------:R-:W-:Y:S02]  /*6b30*/  @P0 STS.128 [R210+0x7000], RZ ;  /* 0x007000ffd2000388 */ /* 0x000fe40000000c00 */
[C---:B------:R-:W-:Y:S02]  /*6b40*/  IADD3 R133, R2.reuse, 0x1, RZ ;  /* 0x0000000102857810 */ /* 0x040fe40007ffe0ff */
[----:B------:R-:W-:Y:S01]  /*6b50*/  @!PT LDS RZ, [RZ] ;  /* 0x00000000fffff984 */ /* 0x000fe20000000800 */
[----:B------:R-:W-:Y:S01]  /*6b60*/  @!PT LDS RZ, [RZ] ;  /* 0x00000000fffff984 */ /* 0x000fe20000000800 */
[----:B------:R-:W-:Y:S01]  /*6b70*/  @!PT LDS RZ, [RZ] ;  /* 0x00000000fffff984 */ /* 0x000fe20000000800 */
[----:B------:R2:W-:Y:S01]  /*6b80*/  @!P0 LDGSTS.E.BYPASS.LTC128B.128 [R210+0x7000], [R10.64] ;  /* 0x070000000ad28fae */ /* 0x0005e2000b901d54 */
[----:B------:R-:W-:Y:S01]  /*6b90*/  IADD3 R138, R2, 0x8, RZ ;  /* 0x00000008028a7810 */ /* 0x000fe20007ffe0ff */
[----:B------:R-:W3:Y:S01]  /*6ba0*/  I2F R3, R133 ;  /* 0x0000008500037306 */ /* 0x000ee20000201400 */
[C---:B------:R-:W-:Y:S01]  /*6bb0*/  ISETP.GE.AND P6, PT, R133.reuse, R240, PT ;  /* 0x000000f08500720c */ /* 0x040fe20003fc6270 */
[----:B------:R-:W-:Y:S01]  /*6bc0*/  @P0 STS.128 [R210+0x7800], RZ ;  /* 0x007800ffd2000388 */ /* 0x000fe20000000c00 */
[C---:B------:R-:W-:Y:S02]  /*6bd0*/  ISETP.GE.AND P5, PT, R133.reuse, R235, PT ;  /* 0x000000eb8500720c */ /* 0x040fe40003fa6270 */
[C---:B------:R-:W-:Y:S01]  /*6be0*/  ISETP.GE.AND P4, PT, R133.reuse, R233, PT ;  /* 0x000000e98500720c */ /* 0x040fe20003f86270 */
[----:B------:R-:W-:Y:S01]  /*6bf0*/  @!PT LDS RZ, [RZ] ;  /* 0x00000000fffff984 */ /* 0x000fe20000000800 */
[----:B------:R-:W-:Y:S01]  /*6c00*/  @!PT LDS RZ, [RZ] ;  /* 0x00000000fffff984 */ /* 0x000fe20000000800 */
[----:B------:R-:W-:Y:S01]  /*6c10*/  @!PT LDS RZ, [RZ] ;  /* 0x00000000fffff984 */ /* 0x000fe20000000800 */
[----:B------:R4:W-:Y:S01]  /*6c20*/  @!P0 LDGSTS.E.BYPASS.LTC128B.128 [R210+0x7800], [R4.64] ;  /* 0x0780000004d28fae */ /* 0x0009e2000b901d54 */
[----:B------:R-:W-:-:S02]  /*6c30*/  ISETP.GE.AND P2, PT, R133, R220, PT ;  /* 0x000000dc8500720c */ /* 0x000fc40003f46270 */
[C---:B------:R-:W-:Y:S01]  /*6c40*/  ISETP.GE.AND P1, PT, R138.reuse, R240, PT ;  /* 0x000000f08a00720c */ /* 0x040fe20003f26270 */
[----:B------:R-:W-:Y:S01]  /*6c50*/  LDSM.16.M88.4 R56, [R193+0x4000] ;  /* 0x00400000c138783b */ /* 0x000fe20000000200 */
[----:B------:R-:W-:-:S03]  /*6c60*/  ISETP.GE.AND P3, PT, R138, R235, PT ;  /* 0x000000eb8a00720c */ /* 0x000fc60003f66270 */
[----:B------:R-:W5:Y:S04]  /*6c70*/  LDSM.16.M88.4 R168, [R194] ;  /* 0x00000000c2a8783b */ /* 0x000f680000000200 */
[----:B-1----:R-:W1:Y:S04]  /*6c80*/  LDSM.16.M88.4 R12, [R194+0x2000] ;  /* 0x00200000c20c783b */ /* 0x002e680000000200 */
[----:B------:R-:W1:Y:S04]  /*6c90*/  LDSM.16.M88.4 R40, [R193+0x4800] ;  /* 0x00480000c128783b */ /* 0x000e680000000200 */
[----:B------:R-:W3:Y:S04]  /*6ca0*/  LDSM.16.M88.4 R24, [R193+0x5000] ;  /* 0x00500000c118783b */ /* 0x000ee80000000200 */
[----:B------:R-:W3:Y:S04]  /*6cb0*/  LDSM.16.M88.4 R148, [R193+0x5800] ;  /* 0x00580000c194783b */ /* 0x000ee80000000200 */
[----:B------:R-:W-:Y:S04]  /*6cc0*/  LDSM.16.M88.4 R228, [R187+0x4000] ;  /* 0x00400000bbe4783b */ /* 0x000fe80000000200 */
[----:B------:R-:W3:Y:S04]  /*6cd0*/  LDSM.16.M88.4 R172, [R192] ;  /* 0x00000000c0ac783b */ /* 0x000ee80000000200 */
[----:B------:R-:W3:Y:S04]  /*6ce0*/  LDSM.16.M88.4 R144, [R192+0x2000] ;  /* 0x00200000c090783b */ /* 0x000ee80000000200 */
[----:B--2---:R-:W2:Y:S04]  /*6cf0*/  LDSM.16.M88.4 R8, [R187+0x4800] ;  /* 0x00480000bb08783b */ /* 0x004ea80000000200 */
[----:B----4-:R-:W4:Y:S04]  /*6d00*/  LDSM.16.M88.4 R4, [R187+0x5000] ;  /* 0x00500000bb04783b */ /* 0x010f280000000200 */
[----:B------:R-:W2:Y:S01]  /*6d10*/  LDSM.16.M88.4 R176, [R187+0x5800] ;  /* 0x00580000bbb0783b */ /* 0x000ea20000000200 */
[-C--:B-----5:R-:W-:Y:S03]  /*6d20*/  HMMA.16816.F32 R140, R168, R56.reuse, RZ ;  /* 0x00000038a88c723c */ /* 0x0a0fe600000018ff */
[----:B------:R-:W-:Y:S04]  /*6d30*/  LDSM.16.M88.4 R156, [R190] ;  /* 0x00000000be9c783b */ /* 0x000fe80000000200 */
[----:B------:R-:W5:Y:S01]  /*6d40*/  LDSM.16.M88.4 R164, [R191] ;  /* 0x00000000bfa4783b */ /* 0x000f620000000200 */
[C---:B-1----:R-:W-:Y:S03]  /*6d50*/  HMMA.16816.F32 R64, R12.reuse, R56, RZ ;  /* 0x000000380c40723c */ /* 0x042fe600000018ff */
[----:B------:R-:W1:Y:S04]  /*6d60*/  LDSM.16.M88.4 R160, [R191+0x2000] ;  /* 0x00200000bfa0783b */ /* 0x000e680000000200 */
[----:B------:R-:W-:Y:S01]  /*6d70*/  LDSM.16.M88.4 R152, [R183] ;  /* 0x00000000b798783b */ /* 0x000fe20000000200 */
[-C--:B------:R-:W-:Y:S03]  /*6d80*/  HMMA.16816.F32 R60, R12, R58.reuse, RZ ;  /* 0x0000003a0c3c723c */ /* 0x080fe600000018ff */
[----:B------:R-:W0:Y:S05]  /*6d90*/  LDGDEPBAR ;  /* 0x00000000000079af */ /* 0x000e2a0000000000 */
[----:B------:R-:W-:Y:S08]  /*6da0*/  HMMA.16816.F32 R56, R168, R58, RZ ;  /* 0x0000003aa838723c */ /* 0x000ff000000018ff */
[C---:B------:R-:W-:Y:S08]  /*6db0*/  HMMA.16816.F32 R48, R12.reuse, R40, RZ ;  /* 0x000000280c30723c */ /* 0x040ff000000018ff */
[C---:B---3--:R-:W-:Y:S08]  /*6dc0*/  HMMA.16816.F32 R32, R12.reuse, R24, RZ ;  /* 0x000000180c20723c */ /* 0x048ff000000018ff */
[C---:B------:R-:W-:Y:S08]  /*6dd0*/  HMMA.16816.F32 R44, R12.reuse, R42, RZ ;  /* 0x0000002a0c2c723c */ /* 0x040ff000000018ff */
[----:B------:R-:W-:Y:S08]  /*6de0*/  HMMA.16816.F32 R28, R12, R26, RZ ;  /* 0x0000001a0c1c723c */ /* 0x000ff000000018ff */
[C---:B------:R-:W-:Y:S08]  /*6df0*/  HMMA.16816.F32 R52, R168.reuse, R40, RZ ;  /* 0x00000028a834723c */ /* 0x040ff000000018ff */
[C---:B------:R-:W-:Y:S08]  /*6e00*/  HMMA.16816.F32 R36, R168.reuse, R24, RZ ;  /* 0x00000018a824723c */ /* 0x040ff000000018ff */
[C---:B------:R-:W-:Y:S08]  /*6e10*/  HMMA.16816.F32 R40, R168.reuse, R42, RZ ;  /* 0x0000002aa828723c */ /* 0x040ff000000018ff */
[C---:B------:R-:W-:Y:S08]  /*6e20*/  HMMA.16816.F32 R24, R168.reuse, R26, RZ ;  /* 0x0000001aa818723c */ /* 0x040ff000000018ff */
[C---:B------:R-:W-:Y:S08]  /*6e30*/  HMMA.16816.F32 R20, R168.reuse, R148, RZ ;  /* 0x00000094a814723c */ /* 0x040ff000000018ff */
[----:B------:R-:W-:Y:S08]  /*6e40*/  HMMA.16816.F32 R168, R168, R150, RZ ;  /* 0x00000096a8a8723c */ /* 0x000ff000000018ff */
[C---:B------:R-:W-:Y:S08]  /*6e50*/  HMMA.16816.F32 R16, R12.reuse, R148, RZ ;  /* 0x000000940c10723c */ /* 0x040ff000000018ff */
[----:B------:R-:W-:Y:S01]  /*6e60*/  HMMA.16816.F32 R12, R12, R150, RZ ;  /* 0x000000960c0c723c */ /* 0x000fe200000018ff */
[----:B------:R-:W3:Y:S07]  /*6e70*/  LDSM.16.M88.4 R148, [R182] ;  /* 0x00000000b694783b */ /* 0x000eee0000000200 */
[-C--:B------:R-:W-:Y:S08]  /*6e80*/  HMMA.16816.F32 R140, R172, R228.reuse, R140 ;  /* 0x000000e4ac8c723c */ /* 0x080ff0000000188c */
[C---:B------:R-:W-:Y:S08]  /*6e90*/  HMMA.16816.F32 R64, R144.reuse, R228, R64 ;  /* 0x000000e49040723c */ /* 0x040ff00000001840 */
[-C--:B------:R-:W-:Y:S08]  /*6ea0*/  HMMA.16816.F32 R60, R144, R230.reuse, R60 ;  /* 0x000000e6903c723c */ /* 0x080ff0000000183c */
[----:B------:R-:W-:Y:S08]  /*6eb0*/  HMMA.16816.F32 R56, R172, R230, R56 ;  /* 0x000000e6ac38723c */ /* 0x000ff00000001838 */
[C---:B--2---:R-:W-:Y:S08]  /*6ec0*/  HMMA.16816.F32 R48, R144.reuse, R8, R48 ;  /* 0x000000089030723c */ /* 0x044ff00000001830 */
[C---:B----4-:R-:W-:Y:S08]  /*6ed0*/  HMMA.16816.F32 R32, R144.reuse, R4, R32 ;  /* 0x000000049020723c */ /* 0x050ff00000001820 */
[C---:B------:R-:W-:Y:S08]  /*6ee0*/  HMMA.16816.F32 R44, R144.reuse, R10, R44 ;  /* 0x0000000a902c723c */ /* 0x040ff0000000182c */
[----:B------:R-:W-:Y:S08]  /*6ef0*/  HMMA.16816.F32 R28, R144, R6, R28 ;  /* 0x00000006901c723c */ /* 0x000ff0000000181c */
[C---:B------:R-:W-:Y:S08]  /*6f00*/  HMMA.16816.F32 R52, R172.reuse, R8, R52 ;  /* 0x00000008ac34723c */ /* 0x040ff00000001834 */
[C---:B------:R-:W-:Y:S08]  /*6f10*/  HMMA.16816.F32 R36, R172.reuse, R4, R36 ;  /* 0x00000004ac24723c */ /* 0x040ff00000001824 */
[C---:B------:R-:W-:Y:S01]  /*6f20*/  HMMA.16816.F32 R40, R172.reuse, R10, R40 ;  /* 0x0000000aac28723c */ /* 0x040fe20000001828 */
[----:B------:R-:W-:Y:S07]  /*6f30*/  LDSM.16.M88.4 R8, [R189] ;  /* 0x00000000bd08783b */ /* 0x000fee0000000200 */
[C---:B------:R-:W-:Y:S01]  /*6f40*/  HMMA.16816.F32 R24, R172.reuse, R6, R24 ;  /* 0x00000006ac18723c */ /* 0x040fe20000001818 */
[----:B------:R-:W2:Y:S07]  /*6f50*/  LDSM.16.M88.4 R4, [R180] ;  /* 0x00000000b404783b */ /* 0x000eae0000000200 */
[C---:B------:R-:W-:Y:S08]  /*6f60*/  HMMA.16816.F32 R20, R172.reuse, R176, R20 ;  /* 0x000000b0ac14723c */ /* 0x040ff00000001814 */
[----:B------:R-:W-:Y:S01]  /*6f70*/  HMMA.16816.F32 R172, R172, R178, R168 ;  /* 0x000000b2acac723c */ /* 0x000fe200000018a8 */
[----:B------:R-:W4:Y:S07]  /*6f80*/  LDSM.16.M88.4 R168, [R189+0x2000] ;  /* 0x00200000bda8783b */ /* 0x000f2e0000000200 */
[-C--:B-----5:R-:W-:Y:S08]  /*6f90*/  HMMA.16816.F32 R140, R164, R156.reuse, R140 ;  /* 0x0000009ca48c723c */ /* 0x0a0ff0000000188c */
[C---:B-1----:R-:W-:Y:S08]  /*6fa0*/  HMMA.16816.F32 R64, R160.reuse, R156, R64 ;  /* 0x0000009ca040723c */ /* 0x042ff00000001840 */
[-C--:B------:R-:W-:Y:S08]  /*6fb0*/  HMMA.16816.F32 R60, R160, R158.reuse, R60 ;  /* 0x0000009ea03c723c */ /* 0x080ff0000000183c */
[----:B------:R-:W-:Y:S08]  /*6fc0*/  HMMA.16816.F32 R56, R164, R158, R56 ;  /* 0x0000009ea438723c */ /* 0x000ff00000001838 */
[C---:B---3--:R-:W-:Y:S08]  /*6fd0*/  HMMA.16816.F32 R32, R160.reuse, R148, R32 ;  /* 0x00000094a020723c */ /* 0x048ff00000001820 */
[----:B------:R-:W-:Y:S08]  /*6fe0*/  HMMA.16816.F32 R28, R160, R150, R28 ;  /* 0x00000096a01c723c */ /* 0x000ff0000000181c */
[C---:B------:R-:W-:Y:S08]  /*6ff0*/  HMMA.16816.F32 R36, R164.reuse, R148, R36 ;  /* 0x00000094a424723c */ /* 0x040ff00000001824 */
[----:B------:R-:W-:Y:S01]  /*7000*/  HMMA.16816.F32 R24, R164, R150, R24 ;  /* 0x00000096a418723c */ /* 0x000fe20000001818 */
[----:B------:R-:W1:Y:S07]  /*7010*/  LDSM.16.M88.4 R148, [R180+0x800] ;  /* 0x00080000b494783b */ /* 0x000e6e0000000200 */
[-C--:B--2---:R-:W-:Y:S08]  /*7020*/  HMMA.16816.F32 R140, R8, R4.reuse, R140 ;  /* 0x00000004088c723c */ /* 0x084ff0000000188c */
[----:B----4-:R-:W-:Y:S01]  /*7030*/  HMMA.16816.F32 R64, R168, R4, R64 ;  /* 0x00000004a840723c */ /* 0x010fe20000001840 */
[----:B------:R-:W2:Y:S06]  /*7040*/  I2F R4, R138 ;  /* 0x0000008a00047306 */ /* 0x000eac0000201400 */
[----:B------:R-:W-:Y:S01]  /*7050*/  IADD3 R5, R2, 0x9, RZ ;  /* 0x0000000902057810 */ /* 0x000fe20007ffe0ff */
[-C--:B------:R-:W-:Y:S03]  /*7060*/  HMMA.16816.F32 R56, R8, R6.reuse, R56 ;  /* 0x000000060838723c */ /* 0x080fe60000001838 */
[----:B------:R-:W3:Y:S05]  /*7070*/  I2F R133, R5 ;  /* 0x0000000500857306 */ /* 0x000eea0000201400 */
[----:B------:R-:W-:Y:S01]  /*7080*/  HMMA.16816.F32 R60, R168, R6, R60 ;  /* 0x00000006a83c723c */ /* 0x000fe2000000183c */
[----:B------:R-:W-:-:S02]  /*7090*/  FFMA.FTZ R141, R3, R0, R141 ;  /* 0x00000000038d7223 */ /* 0x000fc4000001008d */
[----:B------:R-:W-:-:S03]  /*70a0*/  FFMA.FTZ R143, R3, R0, R143 ;  /* 0x00000000038f7223 */ /* 0x000fc6000001008f */
[----:B------:R-:W-:Y:S02]  /*70b0*/  FSEL R229, R141, -INF , !P6 ;  /* 0xff8000008de57808 */ /* 0x000fe40007000000 */
[----:B------:R-:W-:Y:S01]  /*70c0*/  HMMA.16816.F32 R52, R164, R152, R52 ;  /* 0x00000098a434723c */ /* 0x000fe20000001834 */
[----:B------:R-:W-:-:S07]  /*70d0*/  ISETP.GE.AND P6, PT, R138, R233, PT ;  /* 0x000000e98a00720c */ /* 0x000fce0003fc6270 */
[----:B------:R-:W-:Y:S01]  /*70e0*/  HMMA.16816.F32 R48, R160, R152, R48 ;  /* 0x00000098a030723c */ /* 0x000fe20000001830 */
[CC--:B--2---:R-:W-:Y:S02]  /*70f0*/  FFMA.FTZ R56, R4.reuse, R0.reuse, R56 ;  /* 0x0000000004387223 */ /* 0x0c4fe40000010038 */
[CC--:B------:R-:W-:Y:S02]  /*7100*/  FFMA.FTZ R58, R4.reuse, R0.reuse, R58 ;  /* 0x00000000043a7223 */ /* 0x0c0fe4000001003a */
[CC--:B---3--:R-:W-:Y:S02]  /*7110*/  FFMA.FTZ R139, R133.reuse, R0.reuse, R57 ;  /* 0x00000000858b7223 */ /* 0x0c8fe40000010039 */
[-C--:B------:R-:W-:Y:S01]  /*7120*/  FFMA.FTZ R231, R133, R0.reuse, R59 ;  /* 0x0000000085e77223 */ /* 0x080fe2000001003b */
[----:B------:R-:W-:Y:S01]  /*7130*/  HMMA.16816.F32 R16, R144, R176, R16 ;  /* 0x000000b09010723c */ /* 0x000fe20000001810 */
[-C--:B------:R-:W-:Y:S01]  /*7140*/  FFMA.FTZ R60, R4, R0.reuse, R60 ;  /* 0x00000000043c7223 */ /* 0x080fe2000001003c */
[----:B------:R-:W-:Y:S01]  /*7150*/  FSEL R58, R58, -INF , !P3 ;  /* 0xff8000003a3a7808 */ /* 0x000fe20005800000 */
[----:B------:R-:W-:Y:S01]  /*7160*/  FFMA.FTZ R4, R4, R0, R62 ;  /* 0x0000000004047223 */ /* 0x000fe2000001003e */
[----:B------:R-:W-:-:S02]  /*7170*/  ISETP.GE.AND P3, PT, R5, R220, PT ;  /* 0x000000dc0500720c */ /* 0x000fc40003f66270 */
[----:B------:R-:W-:Y:S01]  /*7180*/  FSEL R62, R60, -INF , !P6 ;  /* 0xff8000003c3e7808 */ /* 0x000fe20007000000 */
[CC--:B------:R-:W-:Y:S01]  /*7190*/  FFMA.FTZ R176, R3.reuse, R0.reuse, R65 ;  /* 0x0000000003b07223 */ /* 0x0c0fe20000010041 */
[----:B------:R-:W-:Y:S01]  /*71a0*/  HMMA.16816.F32 R12, R144, R178, R12 ;  /* 0x000000b2900c723c */ /* 0x000fe2000000180c */
[----:B------:R-:W2:Y:S01]  /*71b0*/  LDSM.16.M88.4 R144, [R181] ;  /* 0x00000000b590783b */ /* 0x000ea20000000200 */
[----:B------:R-:W-:Y:S01]  /*71c0*/  FFMA.FTZ R3, R3, R0, R67 ;  /* 0x0000000003037223 */ /* 0x000fe20000010043 */
[----:B------:R-:W-:Y:S02]  /*71d0*/  FSEL R65, R143, -INF , !P5 ;  /* 0xff8000008f417808 */ /* 0x000fe40006800000 */
[----:B------:R-:W-:Y:S02]  /*71e0*/  ISETP.GE.AND P5, PT, R138, R220, PT ;  /* 0x000000dc8a00720c */ /* 0x000fe40003fa6270 */
[----:B------:R-:W-:Y:S01]  /*71f0*/  FSEL R176, R176, -INF , !P4 ;  /* 0xff800000b0b07808 */ /* 0x000fe20006000000 */
[----:B-1----:R-:W-:Y:S01]  /*7200*/  HMMA.16816.F32 R52, R8, R148, R52 ;  /* 0x000000940834723c */ /* 0x002fe20000001834 */
[----:B------:R-:W-:-:S02]  /*7210*/  FSEL R3, R3, -INF , !P2 ;  /* 0xff80000003037808 */ /* 0x000fc40005000000 */
[----:B------:R-:W-:Y:S02]  /*7220*/  FSEL R67, R56, -INF , !P1 ;  /* 0xff80000038437808 */ /* 0x000fe40004800000 */
[C---:B------:R-:W-:Y:S02]  /*7230*/  ISETP.GE.AND P4, PT, R5.reuse, R240, PT ;  /* 0x000000f00500720c */ /* 0x040fe40003f86270 */
[C---:B------:R-:W-:Y:S01]  /*7240*/  ISETP.GE.AND P2, PT, R5.reuse, R235, PT ;  /* 0x000000eb0500720c */ /* 0x040fe20003f46270 */
[----:B------:R-:W-:Y:S01]  /*7250*/  HMMA.16816.F32 R40, R164, R154, R40 ;  /* 0x0000009aa428723c */ /* 0x000fe20000001828 */
[----:B------:R-:W-:Y:S02]  /*7260*/  ISETP.GE.AND P1, PT, R5, R233, PT ;  /* 0x000000e90500720c */ /* 0x000fe40003f26270 */
[----:B------:R-:W-:Y:S02]  /*7270*/  FSEL R60, R4, -INF , !P5 ;  /* 0xff800000043c7808 */ /* 0x000fe40006800000 */
[----:B------:R-:W1:Y:S01]  /*7280*/  LDSM.16.M88.4 R4, [R180+0x1000] ;  /* 0x00100000b404783b */ /* 0x000e620000000200 */
[----:B------:R-:W-:-:S02]  /*7290*/  IADD3 R56, R2, 0x10, RZ ;  /* 0x0000001002387810 */ /* 0x000fc40007ffe0ff */
[----:B------:R-:W-:Y:S01]  /*72a0*/  HMMA.16816.F32 R48, R168, R148, R48 ;  /* 0x00000094a830723c */ /* 0x000fe20000001830 */
[----:B------:R-:W-:Y:S01]  /*72b0*/  IADD3 R138, R2, 0x11, RZ ;  /* 0x00000011028a7810 */ /* 0x000fe20007ffe0ff */
[----:B------:R-:W3:Y:S01]  /*72c0*/  I2F R57, R56 ;  /* 0x0000003800397306 */ /* 0x000ee20000201400 */
[----:B------:R-:W-:Y:S01]  /*72d0*/  FSEL R59, R139, -INF , !P4 ;  /* 0xff8000008b3b7808 */ /* 0x000fe20006000000 */
[-C--:B------:R-:W-:Y:S01]  /*72e0*/  FFMA.FTZ R139, R133, R0.reuse, R61 ;  /* 0x00000000858b7223 */ /* 0x080fe2000001003d */
[----:B------:R-:W-:Y:S01]  /*72f0*/  FSEL R231, R231, -INF , !P2 ;  /* 0xff800000e7e77808 */ /* 0x000fe20005000000 */
[----:B------:R-:W-:Y:S01]  /*7300*/  FFMA.FTZ R61, R133, R0, R63 ;  /* 0x00000000853d7223 */ /* 0x000fe2000001003f */
[C---:B------:R-:W-:Y:S01]  /*7310*/  ISETP.GE.AND P6, PT, R56.reuse, R240, PT ;  /* 0x000000f03800720c */ /* 0x040fe20003fc6270 */
[----:B------:R-:W-:Y:S01]  /*7320*/  HMMA.16816.F32 R44, R160, R154, R44 ;  /* 0x0000009aa02c723c */ /* 0x000fe2000000182c */
[C---:B------:R-:W-:Y:S02]  /*7330*/  ISETP.GE.AND P5, PT, R56.reuse, R235, PT ;  /* 0x000000eb3800720c */ /* 0x040fe40003fa6270 */
[----:B------:R-:W-:-:S02]  /*7340*/  ISETP.GE.AND P4, PT, R56, R233, PT ;  /* 0x000000e93800720c */ /* 0x000fc40003f86270 */
[----:B------:R-:W-:Y:S02]  /*7350*/  ISETP.GE.AND P2, PT, R56, R220, PT ;  /* 0x000000dc3800720c */ /* 0x000fe40003f46270 */
[----:B------:R-:W4:Y:S01]  /*7360*/  I2F R56, R138 ;  /* 0x0000008a00387306 */ /* 0x000f220000201400 */
[----:B------:R-:W-:Y:S01]  /*7370*/  HMMA.16816.F32 R40, R8, R150, R40 ;  /* 0x000000960828723c */ /* 0x000fe20000001828 */
[----:B------:R-:W-:Y:S01]  /*7380*/  FSEL R63, R139, -INF , !P1 ;  /* 0xff8000008b3f7808 */ /* 0x000fe20004800000 */
[C---:B---3--:R-:W-:Y:S01]  /*7390*/  FFMA.FTZ R52, R57.reuse, R0, R52 ;  /* 0x0000000039347223 */ /* 0x048fe20000010034 */
[C---:B------:R-:W-:Y:S01]  /*73a0*/  ISETP.GE.AND P1, PT, R138.reuse, R240, PT ;  /* 0x000000f08a00720c */ /* 0x040fe20003f26270 */
[-C--:B------:R-:W-:Y:S01]  /*73b0*/  FFMA.FTZ R54, R57, R0.reuse, R54 ;  /* 0x0000000039367223 */ /* 0x080fe20000010036 */
[----:B------:R-:W-:Y:S02]  /*73c0*/  FSEL R61, R61, -INF , !P3 ;  /* 0xff8000003d3d7808 */ /* 0x000fe40005800000 */
[----:B------:R-:W-:Y:S01]  /*73d0*/  ISETP.GE.AND P3, PT, R138, R235, PT ;  /* 0x000000eb8a00720c */ /* 0x000fe20003f66270 */
[----:B--2---:R-:W-:Y:S01]  /*73e0*/  HMMA.16816.F32 R16, R160, R144, R16 ;  /* 0x00000090a010723c */ /* 0x004fe20000001810 */
[CC--:B------:R-:W-:Y:S01]  /*73f0*/  FFMA.FTZ R48, R57.reuse, R0.reuse, R48 ;  /* 0x0000000039307223 */ /* 0x0c0fe20000010030 */
[----:B------:R-:W-:Y:S01]  /*7400*/  FSEL R141, R54, -INF , !P5 ;  /* 0xff800000368d7808 */ /* 0x000fe20006800000 */
[----:B------:R-:W-:Y:S01]  /*7410*/  FFMA.FTZ R156, R57, R0, R50 ;  /* 0x00000000399c7223 */ /* 0x000fe20000010032 */
[----:B------:R-:W-:-:S02]  /*7420*/  ISETP.GE.AND P5, PT, R138, R220, PT ;  /* 0x000000dc8a00720c */ /* 0x000fc40003fa6270 */
[----:B------:R-:W-:Y:S01]  /*7430*/  FSEL R178, R48, -INF , !P4 ;  /* 0xff80000030b27808 */ /* 0x000fe20006000000 */
[-C--:B----4-:R-:W-:Y:S01]  /*7440*/  FFMA.FTZ R148, R56, R0.reuse, R53 ;  /* 0x0000000038947223 */ /* 0x090fe20000010035 */
[----:B------:R-:W-:Y:S01]  /*7450*/  HMMA.16816.F32 R20, R164, R144, R20 ;  /* 0x00000090a414723c */ /* 0x000fe20000001814 */
[----:B------:R-:W-:Y:S01]  /*7460*/  IADD3 R53, R2, 0x19, RZ ;  /* 0x0000001902357810 */ /* 0x000fe20007ffe0ff */
[-C--:B------:R-:W-:Y:S01]  /*7470*/  FFMA.FTZ R55, R56, R0.reuse, R55 ;  /* 0x0000000038377223 */ /* 0x080fe20000010037 */
[----:B------:R-:W-:Y:S01]  /*7480*/  FSEL R156, R156, -INF , !P2 ;  /* 0xff8000009c9c7808 */ /* 0x000fe20005000000 */
[CC--:B------:R-:W-:Y:S01]  /*7490*/  FFMA.FTZ R49, R56.reuse, R0.reuse, R49 ;  /* 0x0000000038317223 */ /* 0x0c0fe20000010031 */
[----:B------:R-:W2:Y:S01]  /*74a0*/  I2F R48, R53 ;  /* 0x0000003500307306 */ /* 0x000ea20000201400 */
[----:B------:R-:W-:Y:S01]  /*74b0*/  FFMA.FTZ R51, R56, R0, R51 ;  /* 0x0000000038337223 */ /* 0x000fe20000010033 */
[----:B------:R-:W-:Y:S01]  /*74c0*/  FSEL R145, R52, -INF , !P6 ;  /* 0xff80000034917808 */ /* 0x000fe20007000000 */
[----:B------:R-:W-:Y:S01]  /*74d0*/  HMMA.16816.F32 R44, R168, R150, R44 ;  /* 0x00000096a82c723c */ /* 0x000fe2000000182c */
[----:B------:R-:W-:-:S02]  /*74e0*/  IADD3 R52, R2, 0x18, RZ ;  /* 0x0000001802347810 */ /* 0x000fc40007ffe0ff */
[----:B------:R-:W-:Y:S02]  /*74f0*/  ISETP.GE.AND P6, PT, R138, R233, PT ;  /* 0x000000e98a00720c */ /* 0x000fe40003fc6270 */
[----:B------:R-:W3:Y:S01]  /*7500*/  I2F R50, R52 ;  /* 0x0000003400327306 */ /* 0x000ee20000201400 */
[C---:B------:R-:W-:Y:S02]  /*7510*/  ISETP.GE.AND P4, PT, R52.reuse, R240, PT ;  /* 0x000000f03400720c */ /* 0x040fe40003f86270 */
[----:B-1----:R-:W-:Y:S01]  /*7520*/  HMMA.16816.F32 R36, R8, R4, R36 ;  /* 0x000000040824723c */ /* 0x002fe20000001824 */
[----:B------:R-:W-:Y:S02]  /*7530*/  ISETP.GE.AND P2, PT, R52, R235, PT ;  /* 0x000000eb3400720c */ /* 0x000fe40003f46270 */
[----:B------:R-:W-:Y:S01]  /*7540*/  FSEL R148, R148, -INF , !P1 ;  /* 0xff80000094947808 */ /* 0x000fe20004800000 */
[-C--:B--2---:R-:W-:Y:S01]  /*7550*/  FFMA.FTZ R155, R48, R0.reuse, R41 ;  /* 0x00000000309b7223 */ /* 0x084fe20000010029 */
[----:B------:R-:W-:Y:S01]  /*7560*/  ISETP.GE.AND P1, PT, R52, R233, PT ;  /* 0x000000e93400720c */ /* 0x000fe20003f26270 */
[----:B------:R-:W-:-:S02]  /*7570*/  FFMA.FTZ R150, R48, R0, R43 ;  /* 0x0000000030967223 */ /* 0x000fc4000001002b */
[----:B------:R-:W-:Y:S01]  /*7580*/  HMMA.16816.F32 R32, R168, R4, R32 ;  /* 0x00000004a820723c */ /* 0x000fe20000001820 */
[----:B------:R-:W-:Y:S02]  /*7590*/  FSEL R143, R55, -INF , !P3 ;  /* 0xff800000378f7808 */ /* 0x000fe40005800000 */
[----:B------:R-:W-:Y:S01]  /*75a0*/  ISETP.GE.AND P3, PT, R52, R220, PT ;  /* 0x000000dc3400720c */ /* 0x000fe20003f66270 */
[CC--:B---3--:R-:W-:Y:S01]  /*75b0*/  FFMA.FTZ R40, R50.reuse, R0.reuse, R40 ;  /* 0x0000000032287223 */ /* 0x0c8fe20000010028 */
[----:B------:R-:W-:Y:S01]  /*75c0*/  FSEL R179, R49, -INF , !P6 ;  /* 0xff80000031b37808 */ /* 0x000fe20007000000 */
[-C--:B------:R-:W-:Y:S01]  /*75d0*/  FFMA.FTZ R42, R50, R0.reuse, R42 ;  /* 0x00000000322a7223 */ /* 0x080fe2000001002a */
[----:B------:R-:W-:Y:S01]  /*75e0*/  IADD3 R4, R2, 0x20, RZ ;  /* 0x0000002002047810 */ /* 0x000fe20007ffe0ff */
[-C--:B------:R-:W-:Y:S01]  /*75f0*/  HMMA.16816.F32 R12, R160, R146.reuse, R12 ;  /* 0x00000092a00c723c */ /* 0x080fe2000000180c */
[----:B------:R-:W-:Y:S01]  /*7600*/  FSEL R152, R40, -INF , !P4 ;  /* 0xff80000028987808 */ /* 0x000fe20006000000 */
[CC--:B------:R-:W-:Y:S01]  /*7610*/  FFMA.FTZ R230, R50.reuse, R0.reuse, R44 ;  /* 0x0000000032e67223 */ /* 0x0c0fe2000001002c */
[----:B------:R-:W1:Y:S01]  /*7620*/  I2F R5, R4 ;  /* 0x0000000400057306 */ /* 0x000e620000201400 */
[----:B------:R-:W-:Y:S01]  /*7630*/  FFMA.FTZ R46, R50, R0, R46 ;  /* 0x00000000322e7223 */ /* 0x000fe2000001002e */
[----:B------:R-:W-:Y:S01]  /*7640*/  ISETP.GE.AND P6, PT, R53, R240, PT ;  /* 0x000000f03500720c */ /* 0x000fe20003fc6270 */
[CC--:B------:R-:W-:Y:S01]  /*7650*/  FFMA.FTZ R47, R48.reuse, R0.reuse, R47 ;  /* 0x00000000302f7223 */ /* 0x0c0fe2000001002f */
[----:B------:R-:W-:Y:S01]  /*7660*/  FSEL R161, R51, -INF , !P5 ;  /* 0xff80000033a17808 */ /* 0x000fe20006800000 */
[----:B------:R-:W-:Y:S01]  /*7670*/  HMMA.16816.F32 R172, R164, R146, R172 ;  /* 0x00000092a4ac723c */ /* 0x000fe200000018ac */
[----:B------:R-:W-:Y:S01]  /*7680*/  ISETP.GE.AND P5, PT, R53, R235, PT ;  /* 0x000000eb3500720c */ /* 0x000fe20003fa6270 */
[----:B------:R-:W-:Y:S01]  /*7690*/  FFMA.FTZ R45, R48, R0, R45 ;  /* 0x00000000302d7223 */ /* 0x000fe2000001002d */
[----:B------:R-:W-:-:S02]  /*76a0*/  IADD3 R44, R2, 0x21, RZ ;  /* 0x00000021022c7810 */ /* 0x000fc40007ffe0ff */
[----:B------:R-:W-:Y:S02]  /*76b0*/  FSEL R230, R230, -INF , !P1 ;  /* 0xff800000e6e67808 */ /* 0x000fe40004800000 */
[----:B------:R-:W-:Y:S01]  /*76c0*/  FSEL R147, R42, -INF , !P2 ;  /* 0xff8000002a937808 */ /* 0x000fe20005000000 */
[-C--:B------:R-:W-:Y:S01]  /*76d0*/  HMMA.16816.F32 R24, R8, R6.reuse, R24 ;  /* 0x000000060818723c */ /* 0x080fe20000001818 */
[----:B------:R-:W2:Y:S01]  /*76e0*/  LDSM.16.M88.4 R40, [R180+0x1800] ;  /* 0x00180000b428783b */ /* 0x000ea20000000200 */
[----:B------:R-:W-:Y:S01]  /*76f0*/  ISETP.GE.AND P2, PT, R53, R220, PT ;  /* 0x000000dc3500720c */ /* 0x000fe20003f46270 */
[C---:B-1----:R-:W-:Y:S01]  /*7700*/  FFMA.FTZ R36, R5.reuse, R0, R36 ;  /* 0x0000000005247223 */ /* 0x042fe20000010024 */
[----:B------:R-:W-:Y:S01]  /*7710*/  ISETP.GE.AND P1, PT, R4, R240, PT ;  /* 0x000000f00400720c */ /* 0x000fe20003f26270 */
[CC--:B------:R-:W-:Y:S01]  /*7720*/  FFMA.FTZ R38, R5.reuse, R0.reuse, R38 ;  /* 0x0000000005267223 */ /* 0x0c0fe20000010026 */
[----:B------:R-:W-:Y:S01]  /*7730*/  FSEL R159, R46, -INF , !P3 ;  /* 0xff8000002e9f7808 */ /* 0x000fe20005800000 */
[CC--:B------:R-:W-:Y:S01]  /*7740*/  FFMA.FTZ R32, R5.reuse, R0.reuse, R32 ;  /* 0x0000000005207223 */ /* 0x0c0fe20000010020 */
[----:B------:R-:W-:Y:S01]  /*7750*/  ISETP.GE.AND P3, PT, R4, R235, PT ;  /* 0x000000eb0400720c */ /* 0x000fe20003f66270 */
[----:B------:R-:W-:Y:S01]  /*7760*/  FFMA.FTZ R34, R5, R0, R34 ;  /* 0x0000000005227223 */ /* 0x000fe20000010022 */
[----:B------:R-:W-:Y:S01]  /*7770*/  FSEL R155, R155, -INF , !P6 ;  /* 0xff8000009b9b7808 */ /* 0x000fe20007000000 */
[----:B------:R-:W-:Y:S01]  /*7780*/  HMMA.16816.F32 R28, R168, R6, R28 ;  /* 0x00000006a81c723c */ /* 0x000fe2000000181c */
[----:B------:R-:W-:Y:S01]  /*7790*/  FSEL R150, R150, -INF , !P5 ;  /* 0xff80000096967808 */ /* 0x000fe20006800000 */
[----:B------:R-:W-:-:S04]  /*77a0*/  DEPBAR.LE SB0, 0x0 ;  /* 0x000080000000791a */ /* 0x000fc80000000000 */
[C---:B------:R-:W-:Y:S02]  /*77b0*/  ISETP.GE.AND P6, PT, R4.reuse, R233, PT ;  /* 0x000000e90400720c */ /* 0x040fe40003fc6270 */
[----:B------:R-:W-:Y:S02]  /*77c0*/  ISETP.GE.AND P5, PT, R4, R220, PT ;  /* 0x000000dc0400720c */ /* 0x000fe40003fa6270 */
[----:B------:R-:W1:Y:S01]  /*77d0*/  I2F R4, R44 ;  /* 0x0000002c00047306 */ /* 0x000e620000201400 */
[----:B------:R-:W-:Y:S02]  /*77e0*/  FSEL R157, R47, -INF , !P2 ;  /* 0xff8000002f9d7808 */ /* 0x000fe40005000000 */
[----:B------:R-:W-:Y:S02]  /*77f0*/  FSEL R47, R36, -INF , !P1 ;  /* 0xff800000242f7808 */ /* 0x000fe40004800000 */
[----:B------:R-:W-:Y:S02]  /*7800*/  FSEL R36, R38, -INF , !P3 ;  /* 0xff80000026247808 */ /* 0x000fe40005800000 */
[----:B------:R-:W-:-:S02]  /*7810*/  IADD3 R38, R2, 0x28, RZ ;  /* 0x0000002802267810 */ /* 0x000fc40007ffe0ff */
[----:B------:R-:W-:Y:S02]  /*7820*/  IADD3 R6, R2, 0x29, RZ ;  /* 0x0000002902067810 */ /* 0x000fe40007ffe0ff */
[----:B------:R-:W3:Y:S01]  /*7830*/  I2F R5, R38 ;  /* 0x0000002600057306 */ /* 0x000ee20000201400 */
[----:B------:R-:W-:Y:S02]  /*7840*/  FSEL R151, R32, -INF , !P6 ;  /* 0xff80000020977808 */ /* 0x000fe40007000000 */
[----:B------:R-:W-:Y:S01]  /*7850*/  FSEL R144, R34, -INF , !P5 ;  /* 0xff80000022907808 */ /* 0x000fe20006800000 */
[-C--:B-1----:R-:W-:Y:S01]  /*7860*/  FFMA.FTZ R37, R4, R0.reuse, R37 ;  /* 0x0000000004257223 */ /* 0x082fe20000010025 */
[----:B------:R-:W-:Y:S01]  /*7870*/  ISETP.GE.AND P1, PT, R44, R233, PT ;  /* 0x000000e92c00720c */ /* 0x000fe20003f26270 */
[----:B------:R-:W-:Y:S01]  /*7880*/  FFMA.FTZ R39, R4, R0, R39 ;  /* 0x0000000004277223 */ /* 0x000fe20000010027 */
[----:B------:R-:W-:Y:S01]  /*7890*/  ISETP.GE.AND P3, PT, R44, R220, PT ;  /* 0x000000dc2c00720c */ /* 0x000fe20003f66270 */
[----:B------:R-:W-:Y:S01]  /*78a0*/  FFMA.FTZ R33, R4, R0, R33 ;  /* 0x0000000004217223 */ /* 0x000fe20000010021 */
[----:B------:R-:W-:Y:S01]  /*78b0*/  ISETP.GE.AND P6, PT, R38, R240, PT ;  /* 0x000000f02600720c */ /* 0x000fe20003fc6270 */
[-C--:B------:R-:W-:Y:S01]  /*78c0*/  FFMA.FTZ R35, R4, R0.reuse, R35 ;  /* 0x0000000004237223 */ /* 0x080fe20000010023 */
[----:B------:R-:W-:Y:S01]  /*78d0*/  ISETP.GE.AND P5, PT, R38, R235, PT ;  /* 0x000000eb2600720c */ /* 0x000fe20003fa6270 */
[----:B------:R-:W1:Y:S01]  /*78e0*/  I2F R4, R6 ;  /* 0x0000000600047306 */ /* 0x000e620000201400 */
[----:B------:R-:W-:Y:S01]  /*78f0*/  ISETP.GE.AND P4, PT, R53, R233, PT ;  /* 0x000000e93500720c */ /* 0x000fe20003f86270 */
[-C--:B--2---:R-:W-:Y:S01]  /*7900*/  HMMA.16816.F32 R20, R8, R40.reuse, R20 ;  /* 0x000000280814723c */ /* 0x084fe20000001814 */
[-C--:B---3--:R-:W-:Y:S01]  /*7910*/  FFMA.FTZ R24, R5, R0.reuse, R24 ;  /* 0x0000000005187223 */ /* 0x088fe20000010018 */
[----:B------:R-:W-:Y:S01]  /*7920*/  FSEL R154, R33, -INF , !P1 ;  /* 0xff800000219a7808 */ /* 0x000fe20004800000 */
[-C--:B------:R-:W-:Y:S01]  /*7930*/  FFMA.FTZ R26, R5, R0.reuse, R26 ;  /* 0x00000000051a7223 */ /* 0x080fe2000001001a */
[----:B------:R-:W-:Y:S01]  /*7940*/  FSEL R146, R35, -INF , !P3 ;  /* 0xff80000023927808 */ /* 0x000fe20005800000 */
[CC--:B------:R-:W-:Y:S01]  /*7950*/  FFMA.FTZ R28, R5.reuse, R0.reuse, R28 ;  /* 0x00000000051c7223 */ /* 0x0c0fe2000001001c */
[----:B------:R-:W-:Y:S01]  /*7960*/  FSEL R50, R24, -INF , !P6 ;  /* 0xff80000018327808 */ /* 0x000fe20007000000 */
[----:B------:R-:W-:Y:S01]  /*7970*/  FFMA.FTZ R30, R5, R0, R30 ;  /* 0x00000000051e7223 */ /* 0x000fe2000001001e */
[----:B------:R-:W-:Y:S01]  /*7980*/  FSEL R26, R26, -INF , !P5 ;  /* 0xff8000001a1a7808 */ /* 0x000fe20006800000 */
[----:B------:R-:W-:Y:S01]  /*7990*/  HMMA.16816.F32 R16, R168, R40, R16 ;  /* 0x00000028a810723c */ /* 0x000fe20000001810 */
[----:B------:R-:W-:-:S02]  /*79a0*/  FSEL R228, R45, -INF , !P4 ;  /* 0xff8000002de47808 */ /* 0x000fc40006000000 */
[C---:B------:R-:W-:Y:S02]  /*79b0*/  ISETP.GE.AND P1, PT, R6.reuse, R240, PT ;  /* 0x000000f00600720c */ /* 0x040fe40003f26270 */
[----:B------:R-:W-:Y:S01]  /*79c0*/  ISETP.GE.AND P3, PT, R6, R235, PT ;  /* 0x000000eb0600720c */ /* 0x000fe20003f66270 */
[-C--:B-1----:R-:W-:Y:S01]  /*79d0*/  FFMA.FTZ R55, R4, R0.reuse, R25 ;  /* 0x0000000004377223 */ /* 0x082fe20000010019 */
[----:B------:R-:W-:Y:S01]  /*79e0*/  ISETP.GE.AND P6, PT, R6, R233, PT ;  /* 0x000000e90600720c */ /* 0x000fe20003fc6270 */
[----:B------:R-:W-:Y:S01]  /*79f0*/  FFMA.FTZ R25, R4, R0, R27 ;  /* 0x0000000004197223 */ /* 0x000fe2000001001b */
[----:B------:R-:W-:Y:S01]  /*7a00*/  ISETP.GE.AND P5, PT, R6, R220, PT ;  /* 0x000000dc0600720c */ /* 0x000fe20003fa6270 */
[----:B------:R-:W-:Y:S01]  /*7a10*/  HMMA.16816.F32 R172, R8, R42, R172 ;  /* 0x0000002a08ac723c */ /* 0x000fe200000018ac */
[----:B------:R-:W-:Y:S01]  /*7a20*/  ISETP.GE.AND P4, PT, R44, R240, PT ;  /* 0x000000f02c00720c */ /* 0x000fe20003f86270 */
[-C--:B------:R-:W-:Y:S01]  /*7a30*/  FFMA.FTZ R29, R4, R0.reuse, R29 ;  /* 0x00000000041d7223 */ /* 0x080fe2000001001d */
[----:B------:R-:W-:Y:S01]  /*7a40*/  ISETP.GE.AND P2, PT, R44, R235, PT ;  /* 0x000000eb2c00720c */ /* 0x000fe20003f46270 */
[----:B------:R-:W-:Y:S01]  /*7a50*/  FFMA.FTZ R31, R4, R0, R31 ;  /* 0x00000000041f7223 */ /* 0x000fe2000001001f */
[----:B------:R-:W-:-:S02]  /*7a60*/  IADD3 R6, R2, 0x30, RZ ;  /* 0x0000003002067810 */ /* 0x000fc40007ffe0ff */
[----:B------:R-:W-:Y:S01]  /*7a70*/  FSEL R48, R37, -INF , !P4 ;  /* 0xff80000025307808 */ /* 0x000fe20006000000 */
[----:B------:R-:W-:Y:S01]  /*7a80*/  HMMA.16816.F32 R12, R168, R42, R12 ;  /* 0x0000002aa80c723c */ /* 0x000fe2000000180c */
[----:B------:R-:W-:Y:S01]  /*7a90*/  FSEL R44, R39, -INF , !P2 ;  /* 0xff800000272c7808 */ /* 0x000fe20005000000 */
[----:B------:R-:W1:Y:S01]  /*7aa0*/  I2F R5, R6 ;  /* 0x0000000600057306 */ /* 0x000e620000201400 */
[C---:B------:R-:W-:Y:S02]  /*7ab0*/  ISETP.GE.AND P4, PT, R38.reuse, R233, PT ;  /* 0x000000e92600720c */ /* 0x040fe40003f86270 */
[----:B------:R-:W-:Y:S02]  /*7ac0*/  ISETP.GE.AND P2, PT, R38, R220, PT ;  /* 0x000000dc2600720c */ /* 0x000fe40003f46270 */
[----:B------:R-:W-:Y:S02]  /*7ad0*/  FSEL R158, R28, -INF , !P4 ;  /* 0xff8000001c9e7808 */ /* 0x000fe40006000000 */
[----:B------:R-:W-:-:S02]  /*7ae0*/  FSEL R149, R30, -INF , !P2 ;  /* 0xff8000001e957808 */ /* 0x000fc40005000000 */
[----:B------:R-:W-:Y:S02]  /*7af0*/  FSEL R55, R55, -INF , !P1 ;  /* 0xff80000037377808 */ /* 0x000fe40004800000 */
[----:B------:R-:W-:Y:S02]  /*7b00*/  FSEL R25, R25, -INF , !P3 ;  /* 0xff80000019197808 */ /* 0x000fe40005800000 */
[C---:B------:R-:W-:Y:S02]  /*7b10*/  ISETP.GE.AND P4, PT, R6.reuse, R240, PT ;  /* 0x000000f00600720c */ /* 0x040fe40003f86270 */
[C---:B------:R-:W-:Y:S01]  /*7b20*/  ISETP.GE.AND P2, PT, R6.reuse, R235, PT ;  /* 0x000000eb0600720c */ /* 0x040fe20003f46270 */
[CC--:B-1----:R-:W-:Y:S01]  /*7b30*/  FFMA.FTZ R20, R5.reuse, R0.reuse, R20 ;  /* 0x0000000005147223 */ /* 0x0c2fe20000010014 */
[C---:B------:R-:W-:Y:S01]  /*7b40*/  ISETP.GE.AND P1, PT, R6.reuse, R233, PT ;  /* 0x000000e90600720c */ /* 0x040fe20003f26270 */
[C---:B------:R-:W-:Y:S01]  /*7b50*/  FFMA.FTZ R22, R5.reuse, R0, R22 ;  /* 0x0000000005167223 */ /* 0x040fe20000010016 */
[----:B------:R-:W-:Y:S01]  /*7b60*/  ISETP.GE.AND P3, PT, R6, R220, PT ;  /* 0x000000dc0600720c */ /* 0x000fe20003f66270 */
[CC--:B------:R-:W-:Y:S01]  /*7b70*/  FFMA.FTZ R16, R5.reuse, R0.reuse, R16 ;  /* 0x0000000005107223 */ /* 0x0c0fe20000010010 */
[C---:B------:R-:W-:Y:S01]  /*7b80*/  IADD3 R6, R2.reuse, 0x31, RZ ;  /* 0x0000003102067810 */ /* 0x040fe20007ffe0ff */
[----:B------:R-:W-:Y:S01]  /*7b90*/  FFMA.FTZ R18, R5, R0, R18 ;  /* 0x0000000005127223 */ /* 0x000fe20000010012 */
[----:B------:R-:W-:-:S02]  /*7ba0*/  IADD3 R4, R2, 0x38, RZ ;  /* 0x0000003802047810 */ /* 0x000fc40007ffe0ff */
[----:B------:R-:W1:Y:S01]  /*7bb0*/  I2F R7, R6 ;  /* 0x0000000600077306 */ /* 0x000e620000201400 */
[----:B------:R-:W-:Y:S02]  /*7bc0*/  FSEL R160, R29, -INF , !P6 ;  /* 0xff8000001da07808 */ /* 0x000fe40007000000 */
[----:B------:R-:W-:Y:S02]  /*7bd0*/  FSEL R153, R31, -INF , !P5 ;  /* 0xff8000001f997808 */ /* 0x000fe40006800000 */
[----:B------:R-:W-:Y:S02]  /*7be0*/  FSEL R24, R20, -INF , !P4 ;  /* 0xff80000014187808 */ /* 0x000fe40006000000 */
[----:B------:R-:W-:Y:S02]  /*7bf0*/  FSEL R28, R22, -INF , !P2 ;  /* 0xff800000161c7808 */ /* 0x000fe40005000000 */
[C---:B------:R-:W-:Y:S02]  /*7c00*/  ISETP.GE.AND P6, PT, R6.reuse, R240, PT ;  /* 0x000000f00600720c */ /* 0x040fe40003fc6270 */
[----:B------:R-:W-:-:S02]  /*7c10*/  ISETP.GE.AND P5, PT, R6, R235, PT ;  /* 0x000000eb0600720c */ /* 0x000fc40003fa6270 */
[C---:B------:R-:W-:Y:S01]  /*7c20*/  ISETP.GE.AND P4, PT, R6.reuse, R233, PT ;  /* 0x000000e90600720c */ /* 0x040fe20003f86270 */
[----:B------:R-:W-:Y:S01]  /*7c30*/  BAR.SYNC.DEFER_BLOCKING 0x0 ;  /* 0x0000000000007b1d */ /* 0x000fe20000010000 */
[----:B------:R-:W-:Y:S01]  /*7c40*/  ISETP.GE.AND P2, PT, R6, R220, PT ;  /* 0x000000dc0600720c */ /* 0x000fe20003f46270 */
[CC--:B-1----:R-:W-:Y:S01]  /*7c50*/  FFMA.FTZ R21, R7.reuse, R0.reuse, R21 ;  /* 0x0000000007157223 */ /* 0x0c2fe20000010015 */
[----:B------:R-:W-:Y:S01]  /*7c60*/  FSEL R57, R16, -INF , !P1 ;  /* 0xff80000010397808 */ /* 0x000fe20004800000 */
[-C--:B------:R-:W-:Y:S01]  /*7c70*/  FFMA.FTZ R23, R7, R0.reuse, R23 ;  /* 0x0000000007177223 */ /* 0x080fe20000010017 */
[----:B------:R-:W-:Y:S01]  /*7c80*/  FSEL R52, R18, -INF , !P3 ;  /* 0xff80000012347808 */ /* 0x000fe20005800000 */
[----:B------:R-:W1:Y:S01]  /*7c90*/  I2F R6, R4 ;  /* 0x0000000400067306 */ /* 0x000e620000201400 */
        /* <DEDUP_REMOVED lines=8> */
[----:B------:R-:W2:Y:S01]  /*7d20*/  I2F R4, R2 ;  /* 0x0000000200047306 */ /* 0x000ea20000201400 */
[----:B------:R-:W-:Y:S01]  /*7d30*/  FSEL R56, R17, -INF , !P4 ;  /* 0xff80000011387808 */ /* 0x000fe20006000000 */
[CC--:B-1----:R-:W-:Y:S01]  /*7d40*/  FFMA.FTZ R31, R6.reuse, R0.reuse, R172 ;  /* 0x00000000061f7223 */ /* 0x0c2fe200000100ac */
[----:B------:R-:W-:Y:S01]  /*7d50*/  FSEL R51, R19, -INF , !P2 ;  /* 0xff80000013337808 */ /* 0x000fe20005000000 */
[----:B------:R-:W-:Y:S01]  /*7d60*/  FFMA.FTZ R30, R6, R0, R174 ;  /* 0x00000000061e7223 */ /* 0x000fe200000100ae */
[----:B------:R-:W-:Y:S01]  /*7d70*/  ISETP.GE.AND P4, PT, R2, R240, PT ;  /* 0x000000f00200720c */ /* 0x000fe20003f86270 */
[CC--:B------:R-:W-:Y:S01]  /*7d80*/  FFMA.FTZ R12, R6.reuse, R0.reuse, R12 ;  /* 0x00000000060c7223 */ /* 0x0c0fe2000001000c */
[----:B------:R-:W-:Y:S01]  /*7d90*/  FSEL R31, R31, -INF , !P1 ;  /* 0xff8000001f1f7808 */ /* 0x000fe20004800000 */
[----:B------:R-:W-:Y:S01]  /*7da0*/  FFMA.FTZ R14, R6, R0, R14 ;  /* 0x00000000060e7223 */ /* 0x000fe2000001000e */
[----:B------:R-:W-:-:S02]  /*7db0*/  FSEL R30, R30, -INF , !P3 ;  /* 0xff8000001e1e7808 */ /* 0x000fc40005800000 */
[C---:B------:R-:W-:Y:S02]  /*7dc0*/  ISETP.GE.AND P2, PT, R2.reuse, R235, PT ;  /* 0x000000eb0200720c */ /* 0x040fe40003f46270 */
[C---:B------:R-:W-:Y:S02]  /*7dd0*/  ISETP.GE.AND P1, PT, R2.reuse, R233, PT ;  /* 0x000000e90200720c */ /* 0x040fe40003f26270 */
[----:B------:R-:W-:Y:S01]  /*7de0*/  ISETP.GE.AND P3, PT, R2, R220, PT ;  /* 0x000000dc0200720c */ /* 0x000fe20003f66270 */
[-C--:B--2---:R-:W-:Y:S01]  /*7df0*/  FFMA.FTZ R6, R4, R0.reuse, R64 ;  /* 0x0000000004067223 */ /* 0x084fe20000010040 */
[----:B------:R-:W-:Y:S01]  /*7e00*/  IADD3 R2, R2, 0x39, RZ ;  /* 0x0000003902027810 */ /* 0x000fe20007ffe0ff */
[-C--:B------:R-:W-:Y:S01]  /*7e10*/  FFMA.FTZ R140, R4, R0.reuse, R140 ;  /* 0x00000000048c7223 */ /* 0x080fe2000001008c */
[----:B------:R-:W-:Y:S01]  /*7e20*/  FSEL R133, R12, -INF , !P6 ;  /* 0xff8000000c857808 */ /* 0x000fe20007000000 */
[----:B------:R-:W-:Y:S01]  /*7e30*/  FFMA.FTZ R142, R4, R0, R142 ;  /* 0x00000000048e7223 */ /* 0x000fe2000001008e */
[----:B------:R-:W1:Y:S01]  /*7e40*/  I2F R5, R2 ;  /* 0x0000000200057306 */ /* 0x000e620000201400 */
[----:B------:R-:W-:-:S02]  /*7e50*/  FSEL R6, R6, -INF , !P1 ;  /* 0xff80000006067808 */ /* 0x000fc40004800000 */
[----:B------:R-:W-:Y:S02]  /*7e60*/  ISETP.GE.AND P1, PT, R221, 0x3, PT ;  /* 0x00000003dd00780c */ /* 0x000fe40003f26270 */
[----:B------:R-:W-:Y:S02]  /*7e70*/  FSEL R49, R14, -INF , !P5 ;  /* 0xff8000000e317808 */ /* 0x000fe40006800000 */
[----:B------:R-:W-:Y:S02]  /*7e80*/  FSEL R241, R140, -INF , !P4 ;  /* 0xff8000008cf17808 */ /* 0x000fe40006000000 */
[----:B------:R-:W-:Y:S02]  /*7e90*/  FSEL R142, R142, -INF , !P2 ;  /* 0xff8000008e8e7808 */ /* 0x000fe40005000000 */
[C---:B------:R-:W-:Y:S02]  /*7ea0*/  ISETP.GE.AND P6, PT, R2.reuse, R240, PT ;  /* 0x000000f00200720c */ /* 0x040fe40003fc6270 */
[----:B------:R-:W-:-:S02]  /*7eb0*/  ISETP.GE.AND P5, PT, R2, R235, PT ;  /* 0x000000eb0200720c */ /* 0x000fc40003fa6270 */
[C---:B------:R-:W-:Y:S01]  /*7ec0*/  ISETP.GE.AND P4, PT, R2.reuse, R233, PT ;  /* 0x000000e90200720c */ /* 0x040fe20003f86270 */
[C---:B-1----:R-:W-:Y:S01]  /*7ed0*/  FFMA.FTZ R46, R5.reuse, R0, R173 ;  /* 0x00000000052e7223 */ /* 0x042fe200000100ad */
[----:B------:R-:W-:Y:S01]  /*7ee0*/  ISETP.GE.AND P2, PT, R2, R220, PT ;  /* 0x000000dc0200720c */ /* 0x000fe20003f46270 */
[-C--:B------:R-:W-:Y:S02]  /*7ef0*/  FFMA.FTZ R2, R4, R0.reuse, R66 ;  /* 0x0000000004027223 */ /* 0x080fe40000010042 */
[CC--:B------:R-:W-:Y:S01]  /*7f00*/  FFMA.FTZ R43, R5.reuse, R0.reuse, R175 ;  /* 0x00000000052b7223 */ /* 0x0c0fe200000100af */
[----:B------:R-:W-:Y:S01]  /*7f10*/  FSEL R46, R46, -INF , !P6 ;  /* 0xff8000002e2e7808 */ /* 0x000fe20007000000 */
[CC--:B------:R-:W-:Y:S01]  /*7f20*/  FFMA.FTZ R13, R5.reuse, R0.reuse, R13 ;  /* 0x00000000050d7223 */ /* 0x0c0fe2000001000d */
[----:B------:R-:W-:Y:S01]  /*7f30*/  FSEL R2, R2, -INF , !P3 ;  /* 0xff80000002027808 */ /* 0x000fe20005800000 */
[----:B------:R-:W-:Y:S01]  /*7f40*/  FFMA.FTZ R15, R5, R0, R15 ;  /* 0x00000000050f7223 */ /* 0x000fe2000001000f */
[----:B------:R-:W-:-:S02]  /*7f50*/  FSEL R43, R43, -INF , !P5 ;  /* 0xff8000002b2b7808 */ /* 0x000fc40006800000 */
        /* <DEDUP_REMOVED lines=51> */
.L_x_748:
[----:B------:R-:W-:Y:S05]  /*8290*/  BSYNC B0 ;  /* 0x0000000000007941 */ /* 0x000fea0003800000 */
.L_x_747:
[----:B------:R-:W0:Y:S02]  /*82a0*/  LDGDEPBAR ;  /* 0x00000000000079af */ /* 0x000e240000000000 */
.L_x_746:
[----:B------:R-:W-:Y:S01]  /*82b0*/  FMNMX.FTZ R5, R135, R6, !PT ;  /* 0x0000000687057209 */ /* 0x000fe20007810000 */
[----:B------:R-:W-:Y:S01]  /*82c0*/  IMAD.WIDE.U32 R166, R234, -0x326172a9, RZ ;  /* 0xcd9e8d57eaa67825 */ /* 0x000fe200078e00ff */
[----:B------:R-:W-:Y:S01]  /*82d0*/  FMNMX.FTZ R7, R134, R2, !PT ;  /* 0x0000000286077209 */ /* 0x000fe20007810000 */
[----:B------:R-:W3:Y:S01]  /*82e0*/  LDC.U8 R45, c[0x0][0x2d8] ;  /* 0x0000b600ff2d7b82 */ /* 0x000ee20000000000 */
[----:B------:R-:W-:Y:S01]  /*82f0*/  FMNMX.FTZ R5, R176, R5, !PT ;  /* 0x00000005b0057209 */ /* 0x000fe20007810000 */
[----:B------:R-:W-:Y:S01]  /*8300*/  IMAD.WIDE.U32 R170, R226, -0x2daee0ad, RZ ;  /* 0xd2511f53e2aa7825 */ /* 0x000fe200078e00ff */
[----:B------:R-:W-:Y:S01]  /*8310*/  FMNMX.FTZ R7, R3, R7, !PT ;  /* 0x0000000703077209 */ /* 0x000fe20007810000 */
[----:B-1----:R-:W-:Y:S01]  /*8320*/  LDSM.16.MT88.4 R16, [R188+0x6000] ;  /* 0x00600000bc10783b */ /* 0x002fe20000004200 */
[----:B------:R-:W-:Y:S01]  /*8330*/  FMNMX.FTZ R5, R62, R5, !PT ;  /* 0x000000053e057209 */ /* 0x000fe20007810000 */
[----:B------:R-:W-:Y:S01]  /*8340*/  IMAD.WIDE.U32 R168, R232, -0x326172a9, RZ ;  /* 0xcd9e8d57e8a87825 */ /* 0x000fe200078e00ff */
[----:B------:R-:W-:Y:S01]  /*8350*/  FMNMX.FTZ R7, R60, R7, !PT ;  /* 0x000000073c077209 */ /* 0x000fe20007810000 */
        /* <DEDUP_REMOVED lines=27> */
[----:B------:R-:W-:Y:S01]  /*8510*/  LOP3.LUT R164, R167, R227, RZ, 0x3c, !PT ;  /* 0x000000e3a7a47212 */ /* 0x000fe200078e3cff */
[----:B------:R-:W1:Y:S01]  /*8520*/  SHFL.BFLY PT, R4, R5, 0x2, 0x1f ;  /* 0x0c401f0005047f89 */ /* 0x000e6200000e0000 */
[----:B------:R-:W-:Y:S01]  /*8530*/  IMAD.SHL.U32 R167, R132, 0x2, RZ ;  /* 0x0000000284a77824 */ /* 0x000fe200078e00ff */
[----:B---3--:R-:W-:Y:S02]  /*8540*/  PRMT R45, R45, 0x7054, R45 ;  /* 0x000070542d2d7816 */ /* 0x008fe4000000002d */
[----:B------:R-:W-:Y:S02]  /*8550*/  IMAD.WIDE.U32 R164, R164, -0x2daee0ad, RZ ;  /* 0xd2511f53a4a47825 */ /* 0x000fe400078e00ff */
[----:B------:R-:W-:-:S03]  /*8560*/  LOP3.LUT R174, R171, UR25, R167, 0x96, !PT ;  /* 0x00000019abae7c12 */ /* 0x000fc6000f8e96a7 */
[----:B------:R-:W-:Y:S02]  /*8570*/  LOP3.LUT R162, R165, UR14, R170, 0x96, !PT ;  /* 0x0000000ea5a27c12 */ /* 0x000fe4000f8e96aa */
[----:B------:R-:W-:Y:S01]  /*8580*/  IMAD.WIDE.U32 R174, R174, -0x326172a9, RZ ;  /* 0xcd9e8d57aeae7825 */ /* 0x000fe200078e00ff */
[----:B------:R-:W-:-:S03]  /*8590*/  LOP3.LUT R165, R169, R227, RZ, 0x3c, !PT ;  /* 0x000000e3a9a57212 */ /* 0x000fc600078e3cff */
[----:B------:R-:W-:-:S04]  /*85a0*/  IMAD.WIDE.U32 R162, R162, -0x326172a9, RZ ;  /* 0xcd9e8d57a2a27825 */ /* 0x000fc800078e00ff */
[----:B------:R-:W-:Y:S01]  /*85b0*/  IMAD R165, R165, -0x2daee0ad, RZ ;  /* 0xd2511f53a5a57824 */ /* 0x000fe200078e02ff */
[--C-:B--2---:R-:W-:Y:S02]  /*85c0*/  LOP3.LUT R8, R163, UR13, R174.reuse, 0x96, !PT ;  /* 0x0000000da3087c12 */ /* 0x104fe4000f8e96ae */
[----:B------:R-:W-:Y:S02]  /*85d0*/  LOP3.LUT R174, R243, UR13, R174, 0x96, !PT ;  /* 0x0000000df3ae7c12 */ /* 0x000fe4000f8e96ae */
[----:B-1----:R-:W-:Y:S01]  /*85e0*/  FMNMX.FTZ R4, R5, R4, !PT ;  /* 0x0000000405047209 */ /* 0x002fe20007810000 */
[----:B------:R-:W-:Y:S01]  /*85f0*/  IMAD.WIDE.U32 R8, R8, -0x2daee0ad, RZ ;  /* 0xd2511f5308087825 */ /* 0x000fe200078e00ff */
[----:B------:R-:W1:Y:S04]  /*8600*/  SHFL.BFLY PT, R5, R7, 0x2, 0x1f ;  /* 0x0c401f0007057f89 */ /* 0x000e6800000e0000 */
[----:B------:R-:W2:Y:S01]  /*8610*/  SHFL.BFLY PT, R177, R4, 0x1, 0x1f ;  /* 0x0c201f0004b17f89 */ /* 0x000ea200000e0000 */
[----:B-1----:R-:W-:-:S02]  /*8620*/  FMNMX.FTZ R5, R7, R5, !PT ;  /* 0x0000000507057209 */ /* 0x002fc40007810000 */
[----:B------:R-:W-:Y:S02]  /*8630*/  LOP3.LUT R7, R175, UR15, R166, 0x96, !PT ;  /* 0x0000000faf077c12 */ /* 0x000fe4000f8e96a6 */
[----:B--2---:R-:W-:Y:S02]  /*8640*/  FMNMX.FTZ R177, R4, R177, !PT ;  /* 0x000000b104b17209 */ /* 0x004fe40007810000 */
[----:B------:R-:W1:Y:S01]  /*8650*/  SHFL.BFLY PT, R4, R5, 0x1, 0x1f ;  /* 0x0c201f0005047f89 */ /* 0x000e6200000e0000 */
[----:B------:R-:W-:Y:S01]  /*8660*/  IMAD.WIDE.U32 R244, R7, -0x2daee0ad, RZ ;  /* 0xd2511f5307f47825 */ /* 0x000fe200078e00ff */
[----:B------:R-:W-:-:S03]  /*8670*/  FSETP.NEU.FTZ.AND P3, PT, R177, -INF , PT ;  /* 0xff800000b100780b */ /* 0x000fc60003f7d000 */
[----:B------:R-:W-:Y:S01]  /*8680*/  FMUL.FTZ R139, R177, c[0x0][0x23c] ;  /* 0x00008f00b18b7a20 */ /* 0x000fe20000410000 */
[----:B------:R-:W-:Y:S02]  /*8690*/  LOP3.LUT R244, R9, UR10, R244, 0x96, !PT ;  /* 0x0000000a09f47c12 */ /* 0x000fe4000f8e96f4 */
[----:B------:R-:W-:Y:S02]  /*86a0*/  FSEL R42, R177, RZ, P3 ;  /* 0x000000ffb12a7208 */ /* 0x000fe40001800000 */
[----:B------:R-:W-:-:S03]  /*86b0*/  FSEL R139, R139, RZ, P3 ;  /* 0x000000ff8b8b7208 */ /* 0x000fc60001800000 */
[----:B------:R-:W-:Y:S02]  /*86c0*/  FADD.FTZ R42, R135, -R42 ;  /* 0x8000002a872a7221 */ /* 0x000fe40000010000 */
[--C-:B------:R-:W-:Y:S01]  /*86d0*/  FFMA.FTZ R39, R6, c[0x0][0x23c], -R139.reuse ;  /* 0x00008f0006277a23 */ /* 0x100fe2000001088b */
[----:B------:R-:W-:Y:S01]  /*86e0*/  LOP3.LUT R6, R245, UR12, R164, 0x96, !PT ;  /* 0x0000000cf5067c12 */ /* 0x000fe2000f8e96a4 */
[----:B------:R-:W-:Y:S02]  /*86f0*/  FFMA.FTZ R38, R176, c[0x0][0x23c], -R139 ;  /* 0x00008f00b0267a23 */ /* 0x000fe4000001088b */
[----:B------:R-:W-:Y:S02]  /*8700*/  IMAD.WIDE.U32 R244, R244, -0x326172a9, RZ ;  /* 0xcd9e8d57f4f47825 */ /* 0x000fe400078e00ff */
[----:B------:R-:W-:Y:S02]  /*8710*/  MUFU.EX2 R39, R39 ;  /* 0x0000002700277308 */ /* 0x000fe40000000800 */
[----:B------:R-:W-:Y:S01]  /*8720*/  IMAD.WIDE.U32 R6, R6, -0x326172a9, RZ ;  /* 0xcd9e8d5706067825 */ /* 0x000fe200078e00ff */
[----:B-1----:R-:W-:-:S03]  /*8730*/  FMNMX.FTZ R176, R5, R4, !PT ;  /* 0x0000000405b07209 */ /* 0x002fc60007810000 */
[--C-:B------:R-:W-:Y:S01]  /*8740*/  FFMA.FTZ R37, R62, c[0x0][0x23c], -R139.reuse ;  /* 0x00008f003e257a23 */ /* 0x100fe2000001088b */
[----:B------:R-:W-:Y:S01]  /*8750*/  LOP3.LUT R4, R7, UR11, R162, 0x96, !PT ;  /* 0x0000000b07047c12 */ /* 0x000fe2000f8e96a2 */
[C---:B------:R-:W-:Y:S01]  /*8760*/  FMUL.FTZ R54, R176.reuse, c[0x0][0x23c] ;  /* 0x00008f00b0367a20 */ /* 0x040fe20000410000 */
[----:B------:R-:W-:Y:S01]  /*8770*/  LOP3.LUT R172, R245, UR9, R6, 0x96, !PT ;  /* 0x00000009f5ac7c12 */ /* 0x000fe2000f8e9606 */
[----:B------:R-:W-:Y:S01]  /*8780*/  FFMA.FTZ R35, R63, c[0x0][0x23c], -R139 ;  /* 0x00008f003f237a23 */ /* 0x000fe2000001088b */
[----:B------:R-:W-:Y:S01]  /*8790*/  FSETP.NEU.FTZ.AND P2, PT, R176, -INF , PT ;  /* 0xff800000b000780b */ /* 0x000fe20003f5d000 */
[----:B------:R-:W-:Y:S01]  /*87a0*/  IMAD.WIDE.U32 R4, R4, -0x2daee0ad, RZ ;  /* 0xd2511f5304047825 */ /* 0x000fe200078e00ff */
[----:B------:R-:W-:Y:S02]  /*87b0*/  MUFU.EX2 R37, R37 ;  /* 0x0000002500257308 */ /* 0x000fe40000000800 */
[----:B------:R-:W-:Y:S01]  /*87c0*/  FSEL R54, R54, RZ, P2 ;  /* 0x000000ff36367208 */ /* 0x000fe20001000000 */
[----:B------:R-:W-:Y:S01]  /*87d0*/  IMAD.WIDE.U32 R172, R172, -0x2daee0ad, RZ ;  /* 0xd2511f53acac7825 */ /* 0x000fe200078e00ff */
[----:B------:R-:W-:-:S02]  /*87e0*/  LOP3.LUT R62, R5, UR8, R8, 0x96, !PT ;  /* 0x00000008053e7c12 */ /* 0x000fc4000f8e9608 */
[----:B------:R-:W1:Y:S01]  /*87f0*/  LDSM.16.MT88.4 R8, [R185+0x6000] ;  /* 0x00600000b908783b */ /* 0x000e620000004200 */
[----:B------:R-:W-:Y:S01]  /*8800*/  FFMA.FTZ R34, R2, c[0x0][0x23c], -R54 ;  /* 0x00008f0002227a23 */ /* 0x000fe20000010836 */
[----:B------:R-:W-:Y:S01]  /*8810*/  LOP3.LUT R2, R173, UR6, R4, 0x96, !PT ;  /* 0x00000006ad027c12 */ /* 0x000fe2000f8e9604 */
[--C-:B------:R-:W-:Y:S01]  /*8820*/  FFMA.FTZ R32, R60, c[0x0][0x23c], -R54.reuse ;  /* 0x00008f003c207a23 */ /* 0x100fe20000010836 */
[----:B------:R-:W2:Y:S01]  /*8830*/  MUFU.EX2 R35, R35 ;  /* 0x0000002300237308 */ /* 0x000ea20000000800 */
[----:B------:R-:W-:Y:S01]  /*8840*/  FFMA.FTZ R40, R61, c[0x0][0x23c], -R54 ;  /* 0x00008f003d287a23 */ /* 0x000fe20000010836 */
[----:B------:R-:W-:Y:S01]  /*8850*/  FSEL R41, R176, RZ, P2 ;  /* 0x000000ffb0297208 */ /* 0x000fe20001000000 */
[----:B------:R-:W-:-:S04]  /*8860*/  IMAD.WIDE.U32 R6, R2, -0x326172a9, RZ ;  /* 0xcd9e8d5702067825 */ /* 0x000fc800078e00ff */
[----:B------:R-:W-:Y:S01]  /*8870*/  FFMA.FTZ R33, R3, c[0x0][0x23c], -R54 ;  /* 0x00008f0003217a23 */ /* 0x000fe20000010836 */
[----:B------:R-:W-:Y:S01]  /*8880*/  MUFU.EX2 R32, R32 ;  /* 0x0000002000207308 */ /* 0x000fe20000000800 */
[----:B------:R-:W-:Y:S01]  /*8890*/  LOP3.LUT R3, R6, 0xffff, RZ, 0xc0, !PT ;  /* 0x0000ffff06037812 */ /* 0x000fe200078ec0ff */
[----:B------:R-:W-:Y:S01]  /*88a0*/  IMAD.WIDE.U32 R62, R62, -0x326172a9, RZ ;  /* 0xcd9e8d573e3e7825 */ /* 0x000fe200078e00ff */
[--C-:B------:R-:W-:Y:S02]  /*88b0*/  SHF.R.U32.HI R4, RZ, 0x10, R6.reuse ;  /* 0x00000010ff047819 */ /* 0x100fe40000011606 */
[----:B------:R-:W-:Y:S01]  /*88c0*/  LOP3.LUT R22, R6, 0xff, RZ, 0xc0, !PT ;  /* 0x000000ff06167812 */ /* 0x000fe200078ec0ff */
[----:B------:R-:W-:Y:S01]  /*88d0*/  FADD.FTZ R41, R134, -R41 ;  /* 0x8000002986297221 */ /* 0x000fe20000010000 */
[----:B------:R-:W-:Y:S01]  /*88e0*/  SHF.R.U32.HI R3, RZ, 0x8, R3 ;  /* 0x00000008ff037819 */ /* 0x000fe20000011603 */
[----:B------:R-:W3:Y:S01]  /*88f0*/  MUFU.EX2 R40, R40 ;  /* 0x0000002800287308 */ /* 0x000ee20000000800 */
[----:B------:R-:W-:Y:S01]  /*8900*/  SHF.R.U32.HI R23, RZ, 0x18, R6 ;  /* 0x00000018ff177819 */ /* 0x000fe20000011606 */
[----:B------:R-:W-:Y:S01]  /*8910*/  FMUL.FTZ R42, R42, c[0x0][0x23c] ;  /* 0x00008f002a2a7a20 */ /* 0x000fe20000410000 */
[----:B------:R-:W-:Y:S01]  /*8920*/  LOP3.LUT R4, R4, 0xff, RZ, 0xc0, !PT ;  /* 0x000000ff04047812 */ /* 0x000fe200078ec0ff */
[----:B------:R-:W-:Y:S01]  /*8930*/  FMUL.FTZ R41, R41, c[0x0][0x23c] ;  /* 0x00008f0029297a20 */ /* 0x000fe20000410000 */
[----:B------:R-:W-:Y:S01]  /*8940*/  PRMT R22, R22, 0x5410, R3 ;  /* 0x0000541016167816 */ /* 0x000fe20000000003 */
[----:B------:R-:W-:Y:S01]  /*8950*/  FFMA.FTZ R156, R156, c[0x0][0x23c], -R54 ;  /* 0x00008f009c9c7a23 */ /* 0x000fe20000010836 */
[----:B------:R-:W-:Y:S01]  /*8960*/  PRMT R23, R4, 0x5410, R23 ;  /* 0x0000541004177816 */ /* 0x000fe20000000017 */
[----:B------:R-:W-:Y:S01]  /*8970*/  MUFU.EX2 R34, R34 ;  /* 0x0000002200227308 */ /* 0x000fe20000000800 */
[----:B--2---:R-:W-:Y:S01]  /*8980*/  F2FP.PACK_AB R5, R35, R37 ;  /* 0x000000252305723e */ /* 0x004fe200000000ff */
[--C-:B------:R-:W-:Y:S01]  /*8990*/  HSET2.LE.AND R22, R22, R45.reuse, PT ;  /* 0x0000002d16167233 */ /* 0x100fe20003803000 */
[----:B------:R-:W-:Y:S01]  /*89a0*/  LOP3.LUT R2, R7, UR16, R62, 0x96, !PT ;  /* 0x0000001007027c12 */ /* 0x000fe2000f8e963e */
[--C-:B------:R-:W-:Y:S01]  /*89b0*/  HSET2.LE.AND R23, R23, R45.reuse, PT ;  /* 0x0000002d17177233 */ /* 0x100fe20003803000 */
[----:B------:R-:W-:Y:S01]  /*89c0*/  LOP3.LUT R170, R63, UR7, R244, 0x96, !PT ;  /* 0x000000073faa7c12 */ /* 0x000fe2000f8e96f4 */
[----:B------:R-:W-:Y:S01]  /*89d0*/  IMAD.WIDE.U32 R244, R174, -0x2daee0ad, RZ ;  /* 0xd2511f53aef47825 */ /* 0x000fe200078e00ff */
[----:B------:R-:W-:Y:S01]  /*89e0*/  LOP3.LUT R22, R22, R5, RZ, 0xc0, !PT ;  /* 0x0000000516167212 */ /* 0x000fe200078ec0ff */
[----:B------:R-:W2:Y:S01]  /*89f0*/  MUFU.EX2 R33, R33 ;  /* 0x0000002100217308 */ /* 0x000ea20000000800 */
[----:B---3--:R-:W-:Y:S01]  /*8a00*/  F2FP.PACK_AB R4, R40, R32 ;  /* 0x000000202804723e */ /* 0x008fe200000000ff */
[----:B------:R-:W-:Y:S01]  /*8a10*/  FFMA.FTZ R159, R159, c[0x0][0x23c], -R54 ;  /* 0x00008f009f9f7a23 */ /* 0x000fe20000010836 */
[----:B------:R-:W-:Y:S01]  /*8a20*/  SHF.R.U32.HI R21, RZ, 0x10, R2 ;  /* 0x00000010ff157819 */ /* 0x000fe20000011602 */
[--C-:B------:R-:W-:Y:S01]  /*8a30*/  FFMA.FTZ R157, R157, c[0x0][0x23c], -R54.reuse ;  /* 0x00008f009d9d7a23 */ /* 0x100fe20000010836 */
[----:B------:R-:W-:Y:S01]  /*8a40*/  LOP3.LUT R23, R23, R4, RZ, 0xc0, !PT ;  /* 0x0000000417177212 */ /* 0x000fe200078ec0ff */
[----:B------:R-:W-:Y:S01]  /*8a50*/  FFMA.FTZ R161, R161, c[0x0][0x23c], -R54 ;  /* 0x00008f00a1a17a23 */ /* 0x000fe20000010836 */
[----:B------:R-:W3:Y:S01]  /*8a60*/  LDSM.16.MT88.4 R4, [R184+0x6000] ;  /* 0x00600000b804783b */ /* 0x000ee20000004200 */
[----:B------:R-:W4:Y:S01]  /*8a70*/  MUFU.EX2 R38, R38 ;  /* 0x0000002600267308 */ /* 0x000f220000000800 */
[C---:B------:R-:W-:Y:S01]  /*8a80*/  LOP3.LUT R3, R2.reuse, 0xffff, RZ, 0xc0, !PT ;  /* 0x0000ffff02037812 */ /* 0x040fe200078ec0ff */
[--C-:B------:R-:W-:Y:S01]  /*8a90*/  FFMA.FTZ R151, R151, c[0x0][0x23c], -R139.reuse ;  /* 0x00008f0097977a23 */ /* 0x100fe2000001088b */
[----:B------:R-:W-:Y:S01]  /*8aa0*/  LOP3.LUT R20, R2, 0xff, RZ, 0xc0, !PT ;  /* 0x000000ff02147812 */ /* 0x000fe200078ec0ff */
[----:B------:R-:W-:Y:S01]  /*8ab0*/  FFMA.FTZ R154, R154, c[0x0][0x23c], -R139 ;  /* 0x00008f009a9a7a23 */ /* 0x000fe2000001088b */
[----:B------:R-:W-:Y:S01]  /*8ac0*/  SHF.R.U32.HI R2, RZ, 0x18, R2 ;  /* 0x00000018ff027819 */ /* 0x000fe20000011602 */
[--C-:B------:R-:W-:Y:S01]  /*8ad0*/  FFMA.FTZ R144, R144, c[0x0][0x23c], -R54.reuse ;  /* 0x00008f0090907a23 */ /* 0x100fe20000010836 */
[----:B------:R-:W-:Y:S01]  /*8ae0*/  LOP3.LUT R21, R21, 0xff, RZ, 0xc0, !PT ;  /* 0x000000ff15157812 */ /* 0x000fe200078ec0ff */
[----:B------:R-:W5:Y:S01]  /*8af0*/  MUFU.EX2 R42, R42 ;  /* 0x0000002a002a7308 */ /* 0x000f620000000800 */
[----:B------:R-:W-:Y:S01]  /*8b00*/  SHF.R.U32.HI R3, RZ, 0x8, R3 ;  /* 0x00000008ff037819 */ /* 0x000fe20000011603 */
[----:B------:R-:W-:Y:S01]  /*8b10*/  FFMA.FTZ R146, R146, c[0x0][0x23c], -R54 ;  /* 0x00008f0092927a23 */ /* 0x000fe20000010836 */
[----:B------:R-:W-:Y:S01]  /*8b20*/  PRMT R21, R21, 0x5410, R2 ;  /* 0x0000541015157816 */ /* 0x000fe20000000002 */
[----:B------:R-:W-:Y:S01]  /*8b30*/  FFMA.FTZ R158, R158, c[0x0][0x23c], -R139 ;  /* 0x00008f009e9e7a23 */ /* 0x000fe2000001088b */
[----:B------:R-:W-:Y:S01]  /*8b40*/  PRMT R20, R20, 0x5410, R3 ;  /* 0x0000541014147816 */ /* 0x000fe20000000003 */
[----:B------:R-:W-:Y:S01]  /*8b50*/  FFMA.FTZ R160, R160, c[0x0][0x23c], -R139 ;  /* 0x00008f00a0a07a23 */ /* 0x000fe2000001088b */
[----:B--2---:R-:W-:Y:S01]  /*8b60*/  F2FP.PACK_AB R2, R33, R34 ;  /* 0x000000222102723e */ /* 0x004fe200000000ff */
[----:B------:R-:W2:Y:S01]  /*8b70*/  MUFU.EX2 R41, R41 ;  /* 0x0000002900297308 */ /* 0x000ea20000000800 */
[--C-:B------:R-:W-:Y:S01]  /*8b80*/  HSET2.LE.AND R21, R21, R45.reuse, PT ;  /* 0x0000002d15157233 */ /* 0x100fe20003803000 */
[----:B----4-:R-:W-:Y:S01]  /*8b90*/  F2FP.PACK_AB R3, R38, R39 ;  /* 0x000000272603723e */ /* 0x010fe200000000ff */
[----:B------:R-:W-:Y:S01]  /*8ba0*/  HSET2.LE.AND R20, R20, R45, PT ;  /* 0x0000002d14147233 */ /* 0x000fe20003803000 */
[----:B------:R-:W-:-:S02]  /*8bb0*/  FFMA.FTZ R49, R49, c[0x0][0x23c], -R54 ;  /* 0x00008f0031317a23 */ /* 0x000fc40000010836 */
[----:B------:R-:W-:Y:S01]  /*8bc0*/  LOP3.LUT R21, R21, R2, RZ, 0xc0, !PT ;  /* 0x0000000215157212 */ /* 0x000fe200078ec0ff */
[----:B------:R-:W-:Y:S01]  /*8bd0*/  FFMA.FTZ R53, R53, c[0x0][0x23c], -R54 ;  /* 0x00008f0035357a23 */ /* 0x000fe20000010836 */
[----:B------:R-:W-:Y:S01]  /*8be0*/  FMNMX.FTZ R2, R137, R241, !PT ;  /* 0x000000f189027209 */ /* 0x000fe20007810000 */
[-C--:B-----5:R-:W-:Y:S01]  /*8bf0*/  FMUL.FTZ R124, R124, R42.reuse ;  /* 0x0000002a7c7c7220 */ /* 0x0a0fe20000410000 */
[----:B------:R-:W-:Y:S01]  /*8c00*/  LOP3.LUT R20, R20, R3, RZ, 0xc0, !PT ;  /* 0x0000000314147212 */ /* 0x000fe200078ec0ff */
[----:B------:R-:W-:Y:S01]  /*8c10*/  FMUL.FTZ R125, R125, R42 ;  /* 0x0000002a7d7d7220 */ /* 0x000fe20000410000 */
[----:B------:R-:W-:Y:S01]  /*8c20*/  FMNMX.FTZ R2, R229, R2, !PT ;  /* 0x00000002e5027209 */ /* 0x000fe20007810000 */
[-C--:B------:R-:W-:Y:S01]  /*8c30*/  FMUL.FTZ R120, R120, R42.reuse ;  /* 0x0000002a78787220 */ /* 0x080fe20000410000 */
[----:B------:R-:W-:Y:S01]  /*8c40*/  LOP3.LUT R3, R175, UR15, R168, 0x96, !PT ;  /* 0x0000000faf037c12 */ /* 0x000fe2000f8e96a8 */
[----:B------:R-:W-:Y:S01]  /*8c50*/  FMUL.FTZ R121, R121, R42 ;  /* 0x0000002a79797220 */ /* 0x000fe20000410000 */
[----:B------:R-:W-:Y:S01]  /*8c60*/  FMNMX.FTZ R2, R67, R2, !PT ;  /* 0x0000000243027209 */ /* 0x000fe20007810000 */
[-C--:B--2---:R-:W-:Y:S01]  /*8c70*/  FMUL.FTZ R126, R126, R41.reuse ;  /* 0x000000297e7e7220 */ /* 0x084fe20000410000 */
[----:B------:R-:W2:Y:S01]  /*8c80*/  MUFU.EX2 R156, R156 ;  /* 0x0000009c009c7308 */ /* 0x000ea20000000800 */
[-C--:B------:R-:W-:Y:S01]  /*8c90*/  FMUL.FTZ R127, R127, R41.reuse ;  /* 0x000000297f7f7220 */ /* 0x080fe20000410000 */
[----:B------:R-:W-:Y:S01]  /*8ca0*/  FMNMX.FTZ R2, R59, R2, !PT ;  /* 0x000000023b027209 */ /* 0x000fe20007810000 */
[----:B------:R-:W-:-:S02]  /*8cb0*/  FMUL.FTZ R122, R122, R41 ;  /* 0x000000297a7a7220 */ /* 0x000fc40000410000 */
[-C--:B------:R-:W-:Y:S01]  /*8cc0*/  FMUL.FTZ R123, R123, R41.reuse ;  /* 0x000000297b7b7220 */ /* 0x080fe20000410000 */
[----:B------:R-:W-:Y:S01]  /*8cd0*/  FMNMX.FTZ R2, R145, R2, !PT ;  /* 0x0000000291027209 */ /* 0x000fe20007810000 */
[-C--:B------:R-:W-:Y:S01]  /*8ce0*/  FMUL.FTZ R68, R68, R42.reuse ;  /* 0x0000002a44447220 */ /* 0x080fe20000410000 */
[C---:B------:R-:W-:Y:S01]  /*8cf0*/  HMMA.16816.F32 R124, R20.reuse, R16, R124 ;  /* 0x00000010147c723c */ /* 0x040fe2000000187c */
[----:B------:R-:W-:Y:S01]  /*8d00*/  FMUL.FTZ R69, R69, R42 ;  /* 0x0000002a45457220 */ /* 0x000fe20000410000 */
[----:B------:R-:W-:Y:S01]  /*8d10*/  FMNMX.FTZ R2, R148, R2, !PT ;  /* 0x0000000294027209 */ /* 0x000fe20007810000 */
[-C--:B------:R-:W-:Y:S01]  /*8d20*/  FMUL.FTZ R70, R70, R41.reuse ;  /* 0x0000002946467220 */ /* 0x080fe20000410000 */
[----:B------:R-:W-:Y:S01]  /*8d30*/  MUFU.EX2 R159, R159 ;  /* 0x0000009f009f7308 */ /* 0x000fe20000000800 */
        /* <DEDUP_REMOVED lines=15> */
[----:B------:R-:W4:Y:S01]  /*8e30*/  MUFU.EX2 R161, R161 ;  /* 0x000000a100a17308 */ /* 0x000f220000000800 */
        /* <DEDUP_REMOVED lines=11> */
[C---:B-1----:R-:W-:Y:S01]  /*8ef0*/  HMMA.16816.F32 R80, R20.reuse, R8, R80 ;  /* 0x000000081450723c */ /* 0x042fe20000001850 */
[----:B------:R-:W-:Y:S01]  /*8f00*/  FMUL.FTZ R93, R93, R42 ;  /* 0x0000002a5d5d7220 */ /* 0x000fe20000410000 */
[----:B------:R-:W-:Y:S01]  /*8f10*/  FMNMX.FTZ R2, R27, R2, !PT ;  /* 0x000000021b027209 */ /* 0x000fe20007810000 */
[-C--:B------:R-:W-:Y:S01]  /*8f20*/  FMUL.FTZ R94, R94, R41.reuse ;  /* 0x000000295e5e7220 */ /* 0x080fe20000410000 */
[----:B------:R-:W-:Y:S01]  /*8f30*/  MUFU.EX2 R154, R154 ;  /* 0x0000009a009a7308 */ /* 0x000fe20000000800 */
[-C--:B------:R-:W-:Y:S01]  /*8f40*/  FMUL.FTZ R95, R95, R41.reuse ;  /* 0x000000295f5f7220 */ /* 0x080fe20000410000 */
[----:B------:R-:W-:Y:S01]  /*8f50*/  FMNMX.FTZ R2, R31, R2, !PT ;  /* 0x000000021f027209 */ /* 0x000fe20007810000 */
[-C--:B------:R-:W-:Y:S01]  /*8f60*/  FMUL.FTZ R100, R100, R42.reuse ;  /* 0x0000002a64647220 */ /* 0x080fe20000410000 */
[----:B------:R-:W-:Y:S01]  /*8f70*/  HMMA.16816.F32 R84, R20, R10, R84 ;  /* 0x0000000a1454723c */ /* 0x000fe20000001854 */
[----:B------:R-:W-:Y:S01]  /*8f80*/  FMUL.FTZ R101, R101, R42 ;  /* 0x0000002a65657220 */ /* 0x000fe20000410000 */
[----:B------:R-:W-:Y:S01]  /*8f90*/  FMNMX.FTZ R2, R46, R2, !PT ;  /* 0x000000022e027209 */ /* 0x000fe20007810000 */
[-C--:B------:R-:W-:Y:S01]  /*8fa0*/  FMUL.FTZ R102, R102, R41.reuse ;  /* 0x0000002966667220 */ /* 0x080fe20000410000 */
[----:B------:R-:W1:Y:S01]  /*8fb0*/  MUFU.EX2 R144, R144 ;  /* 0x0000009000907308 */ /* 0x000e620000000800 */
[----:B------:R-:W-:-:S02]  /*8fc0*/  FMUL.FTZ R103, R103, R41 ;  /* 0x0000002967677220 */ /* 0x000fc40000410000 */
[----:B------:R-:W-:Y:S01]  /*8fd0*/  IMAD.WIDE.U32 R246, R3, -0x2daee0ad, RZ ;  /* 0xd2511f5303f67825 */ /* 0x000fe200078e00ff */
[C---:B---3--:R-:W-:Y:S03]  /*8fe0*/  HMMA.16816.F32 R92, R20.reuse, R4, R92 ;  /* 0x00000004145c723c */ /* 0x048fe6000000185c */
[----:B------:R-:W-:Y:S01]  /*8ff0*/  FFMA.FTZ R56, R56, c[0x0][0x23c], -R139 ;  /* 0x00008f0038387a23 */ /* 0x000fe2000001088b */
[----:B------:R-:W-:Y:S01]  /*9000*/  LOP3.LUT R246, R245, UR10, R246, 0x96, !PT ;  /* 0x0000000af5f67c12 */ /* 0x000fe2000f8e96f6 */
[----:B------:R-:W3:Y:S01]  /*9010*/  MUFU.EX2 R146, R146 ;  /* 0x0000009200927308 */ /* 0x000ee20000000800 */
[--C-:B------:R-:W-:Y:S02]  /*9020*/  FFMA.FTZ R52, R52, c[0x0][0x23c], -R54.reuse ;  /* 0x00008f0034347a23 */ /* 0x100fe40000010836 */
[----:B------:R-:W-:Y:S01]  /*9030*/  HMMA.16816.F32 R100, R20, R6, R100 ;  /* 0x000000061464723c */ /* 0x000fe20000001864 */
[----:B------:R-:W5:Y:S01]  /*9040*/  SHFL.BFLY PT, R22, R2, 0x2, 0x1f ;  /* 0x0c401f0002167f89 */ /* 0x000f6200000e0000 */
[----:B------:R-:W-:-:S02]  /*9050*/  FFMA.FTZ R51, R51, c[0x0][0x23c], -R54 ;  /* 0x00008f0033337a23 */ /* 0x000fc40000010836 */
[----:B------:R-:W-:Y:S01]  /*9060*/  FFMA.FTZ R39, R223, R42, R39 ;  /* 0x0000002adf277223 */ /* 0x000fe20000010027 */
[----:B------:R-:W-:Y:S01]  /*9070*/  MUFU.EX2 R158, R158 ;  /* 0x0000009e009e7308 */ /* 0x000fe20000000800 */
[----:B------:R-:W-:Y:S01]  /*9080*/  FFMA.FTZ R34, R222, R41, R34 ;  /* 0x00000029de227223 */ /* 0x000fe20000010022 */
[----:B------:R-:W-:Y:S01]  /*9090*/  FMNMX.FTZ R20, R136, R142, !PT ;  /* 0x0000008e88147209 */ /* 0x000fe20007810000 */
[----:B------:R-:W-:Y:S02]  /*90a0*/  FADD.FTZ R39, R38, R39 ;  /* 0x0000002726277221 */ /* 0x000fe40000010000 */
[----:B------:R-:W-:Y:S01]  /*90b0*/  FADD.FTZ R34, R33, R34 ;  /* 0x0000002221227221 */ /* 0x000fe20000010000 */
[----:B------:R-:W-:Y:S01]  /*90c0*/  FMNMX.FTZ R20, R65, R20, !PT ;  /* 0x0000001441147209 */ /* 0x000fe20007810000 */
[----:B------:R-:W-:Y:S01]  /*90d0*/  FADD.FTZ R39, R37, R39 ;  /* 0x0000002725277221 */ /* 0x000fe20000010000 */
[----:B------:R-:W-:Y:S01]  /*90e0*/  MUFU.EX2 R160, R160 ;  /* 0x000000a000a07308 */ /* 0x000fe20000000800 */
[----:B------:R-:W-:Y:S01]  /*90f0*/  FADD.FTZ R34, R32, R34 ;  /* 0x0000002220227221 */ /* 0x000fe20000010000 */
[----:B------:R-:W-:Y:S01]  /*9100*/  FMNMX.FTZ R20, R58, R20, !PT ;  /* 0x000000143a147209 */ /* 0x000fe20007810000 */
[----:B------:R-:W-:-:S02]  /*9110*/  FADD.FTZ R39, R35, R39 ;  /* 0x0000002723277221 */ /* 0x000fc40000010000 */
[----:B------:R-:W-:Y:S01]  /*9120*/  FADD.FTZ R34, R40, R34 ;  /* 0x0000002228227221 */ /* 0x000fe20000010000 */
[----:B------:R-:W-:Y:S02]  /*9130*/  FMNMX.FTZ R20, R231, R20, !PT ;  /* 0x00000014e7147209 */ /* 0x000fe40007810000 */
[----:B------:R-:W-:Y:S01]  /*9140*/  MUFU.EX2 R49, R49 ;  /* 0x0000003100317308 */ /* 0x000fe20000000800 */
[----:B--2---:R-:W-:Y:S01]  /*9150*/  FADD.FTZ R34, R156, R34 ;  /* 0x000000229c227221 */ /* 0x004fe20000010000 */
[----:B------:R-:W-:Y:S02]  /*9160*/  FMNMX.FTZ R20, R141, R20, !PT ;  /* 0x000000148d147209 */ /* 0x000fe40007810000 */
[----:B-----5:R-:W-:Y:S01]  /*9170*/  FMNMX.FTZ R22, R2, R22, !PT ;  /* 0x0000001602167209 */ /* 0x020fe20007810000 */
[----:B----4-:R-:W-:Y:S01]  /*9180*/  FADD.FTZ R34, R161, R34 ;  /* 0x00000022a1227221 */ /* 0x010fe20000010000 */
[----:B------:R-:W-:Y:S02]  /*9190*/  FMNMX.FTZ R20, R143, R20, !PT ;  /* 0x000000148f147209 */ /* 0x000fe40007810000 */
[----:B------:R-:W-:Y:S01]  /*91a0*/  LOP3.LUT R2, R247, UR12, R165, 0x96, !PT ;  /* 0x0000000cf7027c12 */ /* 0x000fe2000f8e96a5 */
[----:B------:R-:W2:Y:S01]  /*91b0*/  SHFL.BFLY PT, R3, R22, 0x1, 0x1f ;  /* 0x0c201f0016037f89 */ /* 0x000ea200000e0000 */
[----:B------:R-:W-:Y:S01]  /*91c0*/  FMNMX.FTZ R20, R147, R20, !PT ;  /* 0x0000001493147209 */ /* 0x000fe20007810000 */
[----:B------:R-:W-:Y:S01]  /*91d0*/  IMAD.WIDE.U32 R246, R246, -0x326172a9, RZ ;  /* 0xcd9e8d57f6f67825 */ /* 0x000fe200078e00ff */
[----:B------:R-:W-:Y:S02]  /*91e0*/  MUFU.EX2 R53, R53 ;  /* 0x0000003500357308 */ /* 0x000fe40000000800 */
[----:B------:R-:W-:Y:S01]  /*91f0*/  FMNMX.FTZ R20, R150, R20, !PT ;  /* 0x0000001496147209 */ /* 0x000fe20007810000 */
[----:B------:R-:W-:-:S03]  /*9200*/  IMAD.WIDE.U32 R174, R2, -0x326172a9, RZ ;  /* 0xcd9e8d5702ae7825 */ /* 0x000fc600078e00ff */
[----:B------:R-:W-:Y:S01]  /*9210*/  FMNMX.FTZ R20, R36, R20, !PT ;  /* 0x0000001424147209 */ /* 0x000fe20007810000 */
[----:B------:R-:W-:Y:S01]  /*9220*/  FADD.FTZ R34, R159, R34 ;  /* 0x000000229f227221 */ /* 0x000fe20000010000 */
[----:B------:R-:W-:Y:S01]  /*9230*/  LOP3.LUT R2, R175, UR11, R242, 0x96, !PT ;  /* 0x0000000baf027c12 */ /* 0x000fe2000f8e96f2 */
[----:B------:R-:W-:Y:S01]  /*9240*/  MUFU.EX2 R56, R56 ;  /* 0x0000003800387308 */ /* 0x000fe20000000800 */
[----:B------:R-:W-:Y:S01]  /*9250*/  FMNMX.FTZ R20, R44, R20, !PT ;  /* 0x000000142c147209 */ /* 0x000fe20007810000 */
[----:B------:R-:W-:Y:S01]  /*9260*/  FADD.FTZ R34, R157, R34 ;  /* 0x000000229d227221 */ /* 0x000fe20000010000 */
[----:B------:R-:W-:Y:S01]  /*9270*/  LOP3.LUT R174, R247, UR9, R174, 0x96, !PT ;  /* 0x00000009f7ae7c12 */ /* 0x000fe2000f8e96ae */
[----:B------:R-:W-:Y:S01]  /*9280*/  IMAD.WIDE.U32 R60, R2, -0x2daee0ad, RZ ;  /* 0xd2511f53023c7825 */ /* 0x000fe200078e00ff */
[----:B------:R-:W-:-:S03]  /*9290*/  FMNMX.FTZ R20, R26, R20, !PT ;  /* 0x000000141a147209 */ /* 0x000fc60007810000 */
[----:B------:R-:W-:Y:S01]  /*92a0*/  IMAD.WIDE.U32 R174, R174, -0x2daee0ad, RZ ;  /* 0xd2511f53aeae7825 */ /* 0x000fe200078e00ff */
[----:B------:R-:W-:Y:S01]  /*92b0*/  FMNMX.FTZ R20, R25, R20, !PT ;  /* 0x0000001419147209 */ /* 0x000fe20007810000 */
[----:B------:R-:W-:Y:S01]  /*92c0*/  MUFU.EX2 R52, R52 ;  /* 0x0000003400347308 */ /* 0x000fe20000000800 */
[----:B------:R-:W-:Y:S01]  /*92d0*/  LOP3.LUT R244, R61, UR8, R244, 0x96, !PT ;  /* 0x000000083df47c12 */ /* 0x000fe2000f8e96f4 */
[----:B-1----:R-:W-:Y:S01]  /*92e0*/  FADD.FTZ R34, R144, R34 ;  /* 0x0000002290227221 */ /* 0x002fe20000010000 */
[----:B------:R-:W-:Y:S02]  /*92f0*/  FMNMX.FTZ R20, R28, R20, !PT ;  /* 0x000000141c147209 */ /* 0x000fe40007810000 */
[----:B--2---:R-:W-:Y:S01]  /*9300*/  FMNMX.FTZ R3, R22, R3, !PT ;  /* 0x0000000316037209 */ /* 0x004fe20007810000 */
[----:B------:R-:W-:Y:S01]  /*9310*/  IMAD.WIDE.U32 R244, R244, -0x326172a9, RZ ;  /* 0xcd9e8d57f4f47825 */ /* 0x000fe200078e00ff */
[----:B------:R-:W-:Y:S01]  /*9320*/  FMNMX.FTZ R20, R29, R20, !PT ;  /* 0x000000141d147209 */ /* 0x000fe20007810000 */
[----:B------:R-:W-:Y:S01]  /*9330*/  MUFU.EX2 R51, R51 ;  /* 0x0000003300337308 */ /* 0x000fe20000000800 */
[C---:B------:R-:W-:Y:S01]  /*9340*/  FSETP.NEU.FTZ.AND P3, PT, R3.reuse, -INF , PT ;  /* 0xff8000000300780b */ /* 0x040fe20003f7d000 */
[----:B------:R-:W-:Y:S01]  /*9350*/  FMUL.FTZ R140, R3, c[0x0][0x23c] ;  /* 0x00008f00038c7a20 */ /* 0x000fe20000410000 */
[----:B------:R-:W-:Y:S01]  /*9360*/  FMNMX.FTZ R20, R30, R20, !PT ;  /* 0x000000141e147209 */ /* 0x000fe20007810000 */
[----:B---3--:R-:W-:-:S03]  /*9370*/  FADD.FTZ R34, R146, R34 ;  /* 0x0000002292227221 */ /* 0x008fc60000010000 */
[----:B------:R-:W-:Y:S02]  /*9380*/  FMNMX.FTZ R20, R43, R20, !PT ;  /* 0x000000142b147209 */ /* 0x000fe40007810000 */
[----:B------:R-:W-:-:S03]  /*9390*/  FSEL R140, R140, RZ, P3 ;  /* 0x000000ff8c8c7208 */ /* 0x000fc60001800000 */
[----:B------:R-:W1:Y:S02]  /*93a0*/  SHFL.BFLY PT, R21, R20, 0x2, 0x1f ;  /* 0x0c401f0014157f89 */ /* 0x000e6400000e0000 */
[--C-:B------:R-:W-:Y:S02]  /*93b0*/  FFMA.FTZ R62, R67, c[0x0][0x23c], -R140.reuse ;  /* 0x00008f00433e7a23 */ /* 0x100fe4000001088c */
[--C-:B------:R-:W-:Y:S02]  /*93c0*/  FFMA.FTZ R64, R241, c[0x0][0x23c], -R140.reuse ;  /* 0x00008f00f1407a23 */ /* 0x100fe4000001088c */
[--C-:B------:R-:W-:Y:S02]  /*93d0*/  FFMA.FTZ R63, R229, c[0x0][0x23c], -R140.reuse ;  /* 0x00008f00e53f7a23 */ /* 0x100fe4000001088c */
[----:B------:R-:W-:Y:S01]  /*93e0*/  MUFU.EX2 R62, R62 ;  /* 0x0000003e003e7308 */ /* 0x000fe20000000800 */
[--C-:B------:R-:W-:Y:S02]  /*93f0*/  FFMA.FTZ R145, R145, c[0x0][0x23c], -R140.reuse ;  /* 0x00008f0091917a23 */ /* 0x100fe4000001088c */
[----:B------:R-:W-:-:S02]  /*9400*/  FFMA.FTZ R148, R148, c[0x0][0x23c], -R140 ;  /* 0x00008f0094947a23 */ /* 0x000fc4000001088c */
[--C-:B------:R-:W-:Y:S02]  /*9410*/  FFMA.FTZ R152, R152, c[0x0][0x23c], -R140.reuse ;  /* 0x00008f0098987a23 */ /* 0x100fe4000001088c */
[--C-:B------:R-:W-:Y:S01]  /*9420*/  FFMA.FTZ R155, R155, c[0x0][0x23c], -R140.reuse ;  /* 0x00008f009b9b7a23 */ /* 0x100fe2000001088c */
[----:B------:R-:W-:Y:S01]  /*9430*/  MUFU.EX2 R64, R64 ;  /* 0x0000004000407308 */ /* 0x000fe20000000800 */
[--C-:B------:R-:W-:Y:S02]  /*9440*/  FFMA.FTZ R50, R50, c[0x0][0x23c], -R140.reuse ;  /* 0x00008f0032327a23 */ /* 0x100fe4000001088c */
[--C-:B------:R-:W-:Y:S02]  /*9450*/  FFMA.FTZ R55, R55, c[0x0][0x23c], -R140.reuse ;  /* 0x00008f0037377a23 */ /* 0x100fe4000001088c */
[--C-:B------:R-:W-:Y:S02]  /*9460*/  FFMA.FTZ R47, R47, c[0x0][0x23c], -R140.reuse ;  /* 0x00008f002f2f7a23 */ /* 0x100fe4000001088c */
[----:B------:R-:W-:Y:S01]  /*9470*/  FFMA.FTZ R48, R48, c[0x0][0x23c], -R140 ;  /* 0x00008f0030307a23 */ /* 0x000fe2000001088c */
[----:B-1----:R-:W-:Y:S01]  /*9480*/  FMNMX.FTZ R20, R20, R21, !PT ;  /* 0x0000001514147209 */ /* 0x002fe20007810000 */
[----:B------:R-:W-:Y:S01]  /*9490*/  MUFU.EX2 R63, R63 ;  /* 0x0000003f003f7308 */ /* 0x000fe20000000800 */
[----:B------:R-:W-:Y:S01]  /*94a0*/  LOP3.LUT R21, R175, UR6, R60, 0x96, !PT ;  /* 0x00000006af157c12 */ /* 0x000fe2000f8e963c */
[--C-:B------:R-:W-:Y:S01]  /*94b0*/  FFMA.FTZ R31, R31, c[0x0][0x23c], -R140.reuse ;  /* 0x00008f001f1f7a23 */ /* 0x100fe2000001088c */
[----:B------:R-:W-:Y:S01]  /*94c0*/  IADD3 R175, R167, 0x1, RZ ;  /* 0x00000001a7af7810 */ /* 0x000fe20007ffe0ff */
[----:B------:R-:W1:Y:S01]  /*94d0*/  SHFL.BFLY PT, R2, R20, 0x1, 0x1f ;  /* 0x0c201f0014027f89 */ /* 0x000e6200000e0000 */
[----:B------:R-:W-:-:S02]  /*94e0*/  FFMA.FTZ R46, R46, c[0x0][0x23c], -R140 ;  /* 0x00008f002e2e7a23 */ /* 0x000fc4000001088c */
[----:B------:R-:W-:Y:S01]  /*94f0*/  IMAD.WIDE.U32 R60, R21, -0x326172a9, RZ ;  /* 0xcd9e8d57153c7825 */ /* 0x000fe200078e00ff */
[----:B------:R-:W-:Y:S01]  /*9500*/  MUFU.EX2 R145, R145 ;  /* 0x0000009100917308 */ /* 0x000fe20000000800 */
[----:B------:R-:W-:-:S03]  /*9510*/  LOP3.LUT R175, R171, UR25, R175, 0x96, !PT ;  /* 0x00000019abaf7c12 */ /* 0x000fc6000f8e96af */
[C---:B------:R-:W-:Y:S02]  /*9520*/  LOP3.LUT R22, R60.reuse, 0xffff, RZ, 0xc0, !PT ;  /* 0x0000ffff3c167812 */ /* 0x040fe400078ec0ff */
[----:B------:R-:W-:Y:S02]  /*9530*/  LOP3.LUT R21, R60, 0xff, RZ, 0xc0, !PT ;  /* 0x000000ff3c157812 */ /* 0x000fe400078ec0ff */
[----:B------:R-:W-:Y:S01]  /*9540*/  SHF.R.U32.HI R22, RZ, 0x8, R22 ;  /* 0x00000008ff167819 */ /* 0x000fe20000011616 */
[----:B------:R-:W-:Y:S03]  /*9550*/  MUFU.EX2 R148, R148 ;  /* 0x0000009400947308 */ /* 0x000fe60000000800 */
[----:B------:R-:W-:Y:S02]  /*9560*/  PRMT R21, R21, 0x5410, R22 ;  /* 0x0000541015157816 */ /* 0x000fe40000000016 */
[----:B------:R-:W-:-:S03]  /*9570*/  SHF.R.U32.HI R22, RZ, 0x18, R60 ;  /* 0x00000018ff167819 */ /* 0x000fc6000001163c */
[----:B------:R-:W-:Y:S01]  /*9580*/  HSET2.LE.AND R21, R21, R45, PT ;  /* 0x0000002d15157233 */ /* 0x000fe20003803000 */
[----:B------:R-:W-:Y:S01]  /*9590*/  MUFU.EX2 R152, R152 ;  /* 0x0000009800987308 */ /* 0x000fe20000000800 */
[----:B-1----:R-:W-:Y:S02]  /*95a0*/  FMNMX.FTZ R2, R20, R2, !PT ;  /* 0x0000000214027209 */ /* 0x002fe40007810000 */
[----:B------:R-:W-:Y:S02]  /*95b0*/  SHF.R.U32.HI R20, RZ, 0x10, R60 ;  /* 0x00000010ff147819 */ /* 0x000fe4000001163c */
[C---:B------:R-:W-:Y:S01]  /*95c0*/  FSETP.NEU.FTZ.AND P2, PT, R2.reuse, -INF , PT ;  /* 0xff8000000200780b */ /* 0x040fe20003f5d000 */
[----:B------:R-:W-:Y:S01]  /*95d0*/  FMUL.FTZ R134, R2, c[0x0][0x23c] ;  /* 0x00008f0002867a20 */ /* 0x000fe20000410000 */
[----:B------:R-:W-:Y:S01]  /*95e0*/  LOP3.LUT R20, R20, 0xff, RZ, 0xc0, !PT ;  /* 0x000000ff14147812 */ /* 0x000fe200078ec0ff */
[----:B------:R-:W-:Y:S03]  /*95f0*/  MUFU.EX2 R155, R155 ;  /* 0x0000009b009b7308 */ /* 0x000fe60000000800 */
[----:B------:R-:W-:-:S02]  /*9600*/  PRMT R20, R20, 0x5410, R22 ;  /* 0x0000541014147816 */ /* 0x000fc40000000016 */
        /* <DEDUP_REMOVED lines=9> */
[----:B------:R-:W-:Y:S01]  /*96a0*/  FFMA.FTZ R58, R231, c[0x0][0x23c], -R134 ;  /* 0x00008f00e73a7a23 */ /* 0x000fe20000010886 */
[----:B------:R-:W-:Y:S01]  /*96b0*/  LOP3.LUT R244, R245, UR7, R246, 0x96, !PT ;  /* 0x00000007f5f47c12 */ /* 0x000fe2000f8e96f6 */
[----:B------:R-:W-:Y:S01]  /*96c0*/  FFMA.FTZ R60, R142, c[0x0][0x23c], -R134 ;  /* 0x00008f008e3c7a23 */ /* 0x000fe20000010886 */
[----:B------:R-:W-:Y:S01]  /*96d0*/  PRMT R135, R23, 0x5410, R135 ;  /* 0x0000541017877816 */ /* 0x000fe20000000087 */
[----:B------:R-:W-:Y:S01]  /*96e0*/  MUFU.EX2 R59, R59 ;  /* 0x0000003b003b7308 */ /* 0x000fe20000000800 */
[----:B------:R-:W-:Y:S01]  /*96f0*/  SHF.R.U32.HI R23, RZ, 0x10, R22 ;  /* 0x00000010ff177819 */ /* 0x000fe20000011616 */
[----:B------:R-:W-:Y:S01]  /*9700*/  FFMA.FTZ R65, R65, c[0x0][0x23c], -R134 ;  /* 0x00008f0041417a23 */ /* 0x000fe20000010886 */
[----:B------:R-:W-:Y:S01]  /*9710*/  SHF.R.U32.HI R142, RZ, 0x18, R22 ;  /* 0x00000018ff8e7819 */ /* 0x000fe20000011616 */
[----:B------:R-:W-:Y:S01]  /*9720*/  IMAD.WIDE.U32 R244, R244, -0x2daee0ad, RZ ;  /* 0xd2511f53f4f47825 */ /* 0x000fe200078e00ff */
[----:B------:R-:W-:-:S02]  /*9730*/  LOP3.LUT R23, R23, 0xff, RZ, 0xc0, !PT ;  /* 0x000000ff17177812 */ /* 0x000fc400078ec0ff */
[----:B------:R-:W-:Y:S01]  /*9740*/  FSEL R22, R3, RZ, P3 ;  /* 0x000000ff03167208 */ /* 0x000fe20001800000 */
[----:B------:R-:W1:Y:S01]  /*9750*/  MUFU.EX2 R58, R58 ;  /* 0x0000003a003a7308 */ /* 0x000e620000000800 */
[----:B------:R-:W-:Y:S01]  /*9760*/  PRMT R142, R23, 0x5410, R142 ;  /* 0x00005410178e7816 */ /* 0x000fe2000000008e */
[----:B------:R-:W-:Y:S01]  /*9770*/  FFMA.FTZ R141, R141, c[0x0][0x23c], -R134 ;  /* 0x00008f008d8d7a23 */ /* 0x000fe20000010886 */
[----:B------:R-:W-:Y:S01]  /*9780*/  FSEL R23, R2, RZ, P2 ;  /* 0x000000ff02177208 */ /* 0x000fe20001000000 */
[----:B------:R-:W-:Y:S01]  /*9790*/  FADD.FTZ R22, R137, -R22 ;  /* 0x8000001689167221 */ /* 0x000fe20000010000 */
[----:B------:R-:W-:Y:S01]  /*97a0*/  LOP3.LUT R174, R245, UR17, R174, 0x96, !PT ;  /* 0x00000011f5ae7c12 */ /* 0x000fe2000f8e96ae */
[----:B------:R-:W-:Y:S01]  /*97b0*/  FFMA.FTZ R137, R230, c[0x0][0x23c], -R139 ;  /* 0x00008f00e6897a23 */ /* 0x000fe2000001088b */
[----:B------:R-:W-:Y:S01]  /*97c0*/  SHF.R.U32.HI R167, RZ, 0x10, R244 ;  /* 0x00000010ffa77819 */ /* 0x000fe200000116f4 */
[----:B------:R-:W2:Y:S01]  /*97d0*/  MUFU.EX2 R61, R61 ;  /* 0x0000003d003d7308 */ /* 0x000ea20000000800 */
[----:B------:R-:W-:Y:S01]  /*97e0*/  FADD.FTZ R23, R136, -R23 ;  /* 0x8000001788177221 */ /* 0x000fe20000010000 */
[----:B------:R-:W-:Y:S01]  /*97f0*/  SHF.R.U32.HI R169, RZ, 0x10, R174 ;  /* 0x00000010ffa97819 */ /* 0x000fe200000116ae */
[----:B------:R-:W-:Y:S01]  /*9800*/  FMUL.FTZ R67, R22, c[0x0][0x23c] ;  /* 0x00008f0016437a20 */ /* 0x000fe20000410000 */
[----:B------:R-:W-:Y:S01]  /*9810*/  LOP3.LUT R167, R167, 0xff, RZ, 0xc0, !PT ;  /* 0x000000ffa7a77812 */ /* 0x000fe200078ec0ff */
[----:B------:R-:W-:Y:S01]  /*9820*/  FMUL.FTZ R66, R23, c[0x0][0x23c] ;  /* 0x00008f0017427a20 */ /* 0x000fe20000410000 */
[----:B------:R-:W-:Y:S01]  /*9830*/  LOP3.LUT R169, R169, 0xff, RZ, 0xc0, !PT ;  /* 0x000000ffa9a97812 */ /* 0x000fe200078ec0ff */
[----:B------:R-:W-:Y:S01]  /*9840*/  FFMA.FTZ R136, R178, c[0x0][0x23c], -R139 ;  /* 0x00008f00b2887a23 */ /* 0x000fe2000001088b */
[----:B------:R-:W-:Y:S01]  /*9850*/  MUFU.EX2 R60, R60 ;  /* 0x0000003c003c7308 */ /* 0x000fe20000000800 */
[----:B-1----:R-:W-:Y:S01]  /*9860*/  F2FP.PACK_AB R23, R58, R59 ;  /* 0x0000003b3a17723e */ /* 0x002fe200000000ff */
[--C-:B------:R-:W-:Y:S01]  /*9870*/  FFMA.FTZ R147, R147, c[0x0][0x23c], -R134.reuse ;  /* 0x00008f0093937a23 */ /* 0x100fe20000010886 */
[----:B------:R-:W-:Y:S01]  /*9880*/  F2FP.PACK_AB R171, R155, R152 ;  /* 0x000000989bab723e */ /* 0x000fe200000000ff */
[--C-:B------:R-:W-:Y:S01]  /*9890*/  FFMA.FTZ R150, R150, c[0x0][0x23c], -R134.reuse ;  /* 0x00008f0096967a23 */ /* 0x100fe20000010886 */
[----:B------:R-:W-:Y:S01]  /*98a0*/  LOP3.LUT R23, R20, R23, RZ, 0xc0, !PT ;  /* 0x0000001714177212 */ /* 0x000fe200078ec0ff */
[----:B------:R-:W-:Y:S01]  /*98b0*/  HSET2.LE.AND R20, R135, R45, PT ;  /* 0x0000002d87147233 */ /* 0x000fe20003803000 */
[--C-:B------:R-:W-:Y:S01]  /*98c0*/  FFMA.FTZ R143, R143, c[0x0][0x23c], -R134.reuse ;  /* 0x00008f008f8f7a23 */ /* 0x100fe20000010886 */
[----:B------:R-:W1:Y:S01]  /*98d0*/  MUFU.EX2 R65, R65 ;  /* 0x0000004100417308 */ /* 0x000e620000000800 */
[----:B--2---:R-:W-:Y:S01]  /*98e0*/  F2FP.PACK_AB R22, R61, R62 ;  /* 0x0000003e3d16723e */ /* 0x004fe200000000ff */
[----:B------:R-:W-:-:S02]  /*98f0*/  FFMA.FTZ R36, R36, c[0x0][0x23c], -R134 ;  /* 0x00008f0024247a23 */ /* 0x000fc40000010886 */
[--C-:B------:R-:W-:Y:S01]  /*9900*/  FFMA.FTZ R28, R28, c[0x0][0x23c], -R134.reuse ;  /* 0x00008f001c1c7a23 */ /* 0x100fe20000010886 */
[----:B------:R-:W-:Y:S01]  /*9910*/  LOP3.LUT R22, R21, R22, RZ, 0xc0, !PT ;  /* 0x0000001615167212 */ /* 0x000fe200078ec0ff */
[----:B------:R-:W-:Y:S01]  /*9920*/  FFMA.FTZ R30, R30, c[0x0][0x23c], -R134 ;  /* 0x00008f001e1e7a23 */ /* 0x000fe20000010886 */
[----:B------:R-:W-:Y:S01]  /*9930*/  F2FP.PACK_AB R21, R63, R64 ;  /* 0x000000403f15723e */ /* 0x000fe200000000ff */
[----:B------:R-:W2:Y:S03]  /*9940*/  MUFU.EX2 R67, R67 ;  /* 0x0000004300437308 */ /* 0x000ea60000000800 */
[----:B------:R-:W-:Y:S01]  /*9950*/  LOP3.LUT R20, R20, R21, RZ, 0xc0, !PT ;  /* 0x0000001514147212 */ /* 0x000fe200078ec0ff */
[----:B------:R-:W-:Y:S01]  /*9960*/  HSET2.LE.AND R21, R142, R45, PT ;  /* 0x0000002d8e157233 */ /* 0x000fe20003803000 */
[----:B------:R-:W-:-:S03]  /*9970*/  FFMA.FTZ R142, R228, c[0x0][0x23c], -R139 ;  /* 0x00008f00e48e7a23 */ /* 0x000fc6000001088b */
[----:B------:R-:W3:Y:S01]  /*9980*/  MUFU.EX2 R66, R66 ;  /* 0x0000004200427308 */ /* 0x000ee20000000800 */
[----:B-1----:R-:W-:-:S04]  /*9990*/  F2FP.PACK_AB R135, R65, R60 ;  /* 0x0000003c4187723e */ /* 0x002fc800000000ff */
[----:B------:R-:W-:Y:S01]  /*99a0*/  LOP3.LUT R21, R21, R135, RZ, 0xc0, !PT ;  /* 0x0000008715157212 */ /* 0x000fe200078ec0ff */
[----:B------:R-:W-:Y:S02]  /*99b0*/  FFMA.FTZ R135, R179, c[0x0][0x23c], -R139 ;  /* 0x00008f00b3877a23 */ /* 0x000fe4000001088b */
[-C--:B--2---:R-:W-:Y:S01]  /*99c0*/  FMUL.FTZ R112, R112, R67.reuse ;  /* 0x0000004370707220 */ /* 0x084fe20000410000 */
[----:B------:R-:W-:Y:S01]  /*99d0*/  MUFU.EX2 R136, R136 ;  /* 0x0000008800887308 */ /* 0x000fe20000000800 */
[-C--:B------:R-:W-:Y:S02]  /*99e0*/  FMUL.FTZ R113, R113, R67.reuse ;  /* 0x0000004371717220 */ /* 0x080fe40000410000 */
[-C--:B------:R-:W-:Y:S02]  /*99f0*/  FMUL.FTZ R104, R104, R67.reuse ;  /* 0x0000004368687220 */ /* 0x080fe40000410000 */
        /* <DEDUP_REMOVED lines=12> */
[----:B------:R-:W-:Y:S01]  /*9ac0*/  IMAD.WIDE.U32 R12, R170, -0x2daee0ad, RZ ;  /* 0xd2511f53aa0c7825 */ /* 0x000fe200078e00ff */
[C---:B------:R-:W-:Y:S01]  /*9ad0*/  HMMA.16816.F32 R104, R20.reuse, R10, R104 ;  /* 0x0000000a1468723c */ /* 0x040fe20000001868 */
[----:B------:R-:W-:Y:S01]  /*9ae0*/  LOP3.LUT R170, R174, 0xff, RZ, 0xc0, !PT ;  /* 0x000000ffaeaa7812 */ /* 0x000fe200078ec0ff */
[----:B------:R-:W-:Y:S01]  /*9af0*/  MUFU.EX2 R142, R142 ;  /* 0x0000008e008e7308 */ /* 0x000fe20000000800 */
[-C--:B------:R-:W-:Y:S02]  /*9b00*/  FMUL.FTZ R88, R88, R67.reuse ;  /* 0x0000004358587220 */ /* 0x080fe40000410000 */
[-C--:B------:R-:W-:Y:S02]  /*9b10*/  FMUL.FTZ R89, R89, R67.reuse ;  /* 0x0000004359597220 */ /* 0x080fe40000410000 */
[----:B------:R-:W-:Y:S01]  /*9b20*/  LOP3.LUT R11, R12, 0xffff, RZ, 0xc0, !PT ;  /* 0x0000ffff0c0b7812 */ /* 0x000fe200078ec0ff */
[-C--:B------:R-:W-:Y:S01]  /*9b30*/  FMUL.FTZ R90, R90, R66.reuse ;  /* 0x000000425a5a7220 */ /* 0x080fe20000410000 */
[C---:B------:R-:W-:Y:S01]  /*9b40*/  HMMA.16816.F32 R108, R20.reuse, R8, R108 ;  /* 0x00000008146c723c */ /* 0x040fe2000000186c */
[-C--:B------:R-:W-:Y:S01]  /*9b50*/  FMUL.FTZ R91, R91, R66.reuse ;  /* 0x000000425b5b7220 */ /* 0x080fe20000410000 */
[----:B------:R-:W-:Y:S01]  /*9b60*/  SHF.R.U32.HI R11, RZ, 0x8, R11 ;  /* 0x00000008ff0b7819 */ /* 0x000fe2000001160b */
[-C--:B------:R-:W-:Y:S01]  /*9b70*/  FMUL.FTZ R128, R128, R67.reuse ;  /* 0x0000004380807220 */ /* 0x080fe20000410000 */
[----:B------:R-:W-:Y:S01]  /*9b80*/  LOP3.LUT R10, R13, UR17, R172, 0x96, !PT ;  /* 0x000000110d0a7c12 */ /* 0x000fe2000f8e96ac */
[-C--:B------:R-:W-:Y:S01]  /*9b90*/  FMUL.FTZ R129, R129, R67.reuse ;  /* 0x0000004381817220 */ /* 0x080fe20000410000 */
[----:B------:R-:W1:Y:S01]  /*9ba0*/  MUFU.EX2 R141, R141 ;  /* 0x0000008d008d7308 */ /* 0x000e620000000800 */
[----:B------:R-:W-:Y:S01]  /*9bb0*/  LOP3.LUT R8, R12, 0xff, RZ, 0xc0, !PT ;  /* 0x000000ff0c087812 */ /* 0x000fe200078ec0ff */
[C---:B------:R-:W-:Y:S01]  /*9bc0*/  HMMA.16816.F32 R88, R20.reuse, R4, R88 ;  /* 0x000000041458723c */ /* 0x040fe20000001858 */
[----:B------:R-:W-:Y:S01]  /*9bd0*/  SHF.R.U32.HI R9, RZ, 0x10, R12 ;  /* 0x00000010ff097819 */ /* 0x000fe2000001160c */
[-C--:B------:R-:W-:Y:S01]  /*9be0*/  FMUL.FTZ R130, R130, R66.reuse ;  /* 0x0000004282827220 */ /* 0x080fe20000410000 */
[----:B------:R-:W-:Y:S01]  /*9bf0*/  PRMT R8, R8, 0x5410, R11 ;  /* 0x0000541008087816 */ /* 0x000fe2000000000b */
[-C--:B------:R-:W-:Y:S01]  /*9c00*/  FMUL.FTZ R131, R131, R66.reuse ;  /* 0x0000004283837220 */ /* 0x080fe20000410000 */
[----:B------:R-:W-:Y:S01]  /*9c10*/  LOP3.LUT R11, R10, 0xffff, RZ, 0xc0, !PT ;  /* 0x0000ffff0a0b7812 */ /* 0x000fe200078ec0ff */
[-C--:B------:R-:W-:Y:S01]  /*9c20*/  FMUL.FTZ R116, R116, R67.reuse ;  /* 0x0000004374747220 */ /* 0x080fe20000410000 */
[----:B------:R-:W-:Y:S01]  /*9c30*/  SHF.R.U32.HI R4, RZ, 0x10, R10 ;  /* 0x00000010ff047819 */ /* 0x000fe2000001160a */
        /* <DEDUP_REMOVED lines=19> */
[C---:B------:R-:W-:Y:S01]  /*9d70*/  HMMA.16816.F32 R128, R20.reuse, R16, R128 ;  /* 0x000000101480723c */ /* 0x040fe20000001880 */
[-C--:B------:R-:W-:Y:S01]  /*9d80*/  FMUL.FTZ R99, R99, R66.reuse ;  /* 0x0000004263637220 */ /* 0x080fe20000410000 */
[--C-:B------:R-:W-:Y:S01]  /*9d90*/  HSET2.LE.AND R8, R8, R45.reuse, PT ;  /* 0x0000002d08087233 */ /* 0x100fe20003803000 */
[----:B------:R-:W-:Y:S01]  /*9da0*/  MUFU.EX2 R147, R147 ;  /* 0x0000009300937308 */ /* 0x000fe20000000800 */
[--C-:B------:R-:W-:Y:S01]  /*9db0*/  HSET2.LE.AND R9, R9, R45.reuse, PT ;  /* 0x0000002d09097233 */ /* 0x100fe20003803000 */
[----:B------:R-:W-:Y:S01]  /*9dc0*/  FFMA.FTZ R64, R225, R67, R64 ;  /* 0x00000043e1407223 */ /* 0x000fe20000010040 */
[--C-:B------:R-:W-:Y:S01]  /*9dd0*/  HSET2.LE.AND R5, R5, R45.reuse, PT ;  /* 0x0000002d05057233 */ /* 0x100fe20003803000 */
[----:B------:R-:W-:Y:S01]  /*9de0*/  FFMA.FTZ R60, R224, R66, R60 ;  /* 0x00000042e03c7223 */ /* 0x000fe2000001003c */
[----:B------:R-:W-:Y:S01]  /*9df0*/  HMMA.16816.F32 R116, R20, R18, R116 ;  /* 0x000000121474723c */ /* 0x000fe20000001874 */
[----:B------:R-:W-:Y:S01]  /*9e00*/  HSET2.LE.AND R4, R4, R45, PT ;  /* 0x0000002d04047233 */ /* 0x000fe20003803000 */
[----:B------:R-:W2:Y:S01]  /*9e10*/  LDSM.16.MT88.4 R16, [R188+0x6800] ;  /* 0x00680000bc10783b */ /* 0x000ea20000004200 */
[----:B------:R-:W-:Y:S01]  /*9e20*/  MUFU.EX2 R150, R150 ;  /* 0x0000009600967308 */ /* 0x000fe20000000800 */
[----:B------:R-:W-:-:S02]  /*9e30*/  FADD.FTZ R64, R63, R64 ;  /* 0x000000403f407221 */ /* 0x000fc40000010000 */
[----:B------:R-:W-:Y:S02]  /*9e40*/  FADD.FTZ R60, R65, R60 ;  /* 0x0000003c413c7221 */ /* 0x000fe40000010000 */
[C---:B------:R-:W-:Y:S01]  /*9e50*/  HMMA.16816.F32 R76, R20.reuse, R14, R76 ;  /* 0x0000000e144c723c */ /* 0x040fe2000000184c */
[----:B------:R-:W3:Y:S01]  /*9e60*/  LDSM.16.MT88.4 R12, [R186+0x6800] ;  /* 0x00680000ba0c783b */ /* 0x000ee20000004200 */
[----:B------:R-:W-:Y:S01]  /*9e70*/  FADD.FTZ R64, R62, R64 ;  /* 0x000000403e407221 */ /* 0x000fe20000010000 */
[----:B------:R-:W4:Y:S01]  /*9e80*/  MUFU.EX2 R143, R143 ;  /* 0x0000008f008f7308 */ /* 0x000f220000000800 */
[----:B------:R-:W-:Y:S02]  /*9e90*/  FADD.FTZ R60, R59, R60 ;  /* 0x0000003c3b3c7221 */ /* 0x000fe40000010000 */
[----:B------:R-:W-:Y:S02]  /*9ea0*/  FADD.FTZ R64, R61, R64 ;  /* 0x000000403d407221 */ /* 0x000fe40000010000 */
[----:B------:R-:W-:Y:S01]  /*9eb0*/  HMMA.16816.F32 R96, R20, R6, R96 ;  /* 0x000000061460723c */ /* 0x000fe20000001860 */
[----:B------:R-:W-:-:S02]  /*9ec0*/  FADD.FTZ R60, R58, R60 ;  /* 0x0000003c3a3c7221 */ /* 0x000fc40000010000 */
[----:B------:R-:W-:Y:S01]  /*9ed0*/  MUFU.EX2 R55, R55 ;  /* 0x0000003700377308 */ /* 0x000fe20000000800 */
[----:B------:R-:W-:Y:S02]  /*9ee0*/  FADD.FTZ R64, R145, R64 ;  /* 0x0000004091407221 */ /* 0x000fe40000010000 */
[----:B-1----:R-:W-:Y:S01]  /*9ef0*/  FADD.FTZ R60, R141, R60 ;  /* 0x0000003c8d3c7221 */ /* 0x002fe20000010000 */
[----:B------:R-:W-:Y:S01]  /*9f00*/  F2FP.PACK_AB R22, R142, R137 ;  /* 0x000000898e16723e */ /* 0x000fe200000000ff */
[----:B------:R-:W-:Y:S01]  /*9f10*/  FADD.FTZ R39, R136, R39 ;  /* 0x0000002788277221 */ /* 0x000fe20000010000 */
[----:B------:R-:W-:Y:S01]  /*9f20*/  F2FP.PACK_AB R23, R157, R159 ;  /* 0x0000009f9d17723e */ /* 0x000fe200000000ff */
[----:B------:R-:W-:Y:S01]  /*9f30*/  FADD.FTZ R64, R148, R64 ;  /* 0x0000004094407221 */ /* 0x000fe20000010000 */
[----:B------:R-:W-:Y:S01]  /*9f40*/  F2FP.PACK_AB R20, R135, R136 ;  /* 0x000000888714723e */ /* 0x000fe200000000ff */
[----:B------:R-:W1:Y:S01]  /*9f50*/  MUFU.EX2 R47, R47 ;  /* 0x0000002f002f7308 */ /* 0x000e620000000800 */
[----:B------:R-:W-:Y:S01]  /*9f60*/  F2FP.PACK_AB R21, R161, R156 ;  /* 0x0000009ca115723e */ /* 0x000fe200000000ff */
[----:B----4-:R-:W-:Y:S01]  /*9f70*/  FADD.FTZ R60, R143, R60 ;  /* 0x0000003c8f3c7221 */ /* 0x010fe20000010000 */
[----:B------:R-:W-:Y:S01]  /*9f80*/  LOP3.LUT R22, R8, R22, RZ, 0xc0, !PT ;  /* 0x0000001608167212 */ /* 0x000fe200078ec0ff */
[----:B------:R-:W-:Y:S01]  /*9f90*/  FADD.FTZ R39, R135, R39 ;  /* 0x0000002787277221 */ /* 0x000fe20000010000 */
[----:B------:R-:W-:Y:S01]  /*9fa0*/  LOP3.LUT R23, R9, R23, RZ, 0xc0, !PT ;  /* 0x0000001709177212 */ /* 0x000fe200078ec0ff */
[----:B------:R-:W-:Y:S01]  /*9fb0*/  FADD.FTZ R64, R152, R64 ;  /* 0x0000004098407221 */ /* 0x000fe20000010000 */
[----:B------:R-:W-:Y:S01]  /*9fc0*/  LOP3.LUT R20, R5, R20, RZ, 0xc0, !PT ;  /* 0x0000001405147212 */ /* 0x000fe200078ec0ff */
[----:B------:R-:W4:Y:S01]  /*9fd0*/  LDSM.16.MT88.4 R8, [R185+0x6800] ;  /* 0x00680000b908783b */ /* 0x000f220000004200 */
[----:B------:R-:W-:Y:S01]  /*9fe0*/  LOP3.LUT R21, R4, R21, RZ, 0xc0, !PT ;  /* 0x0000001504157212 */ /* 0x000fe200078ec0ff */
[----:B------:R-:W5:Y:S01]  /*9ff0*/  MUFU.EX2 R48, R48 ;  /* 0x0000003000307308 */ /* 0x000f620000000800 */
[----:B------:R-:W-:Y:S01]  /*a000*/  FADD.FTZ R60, R147, R60 ;  /* 0x0000003c933c7221 */ /* 0x000fe20000010000 */
[----:B------:R-:W4:Y:S01]  /*a010*/  LDSM.16.MT88.4 R4, [R184+0x6800] ;  /* 0x00680000b804783b */ /* 0x000f220000004200 */
[----:B------:R-:W-:-:S02]  /*a020*/  FADD.FTZ R39, R137, R39 ;  /* 0x0000002789277221 */ /* 0x000fc40000010000 */
[----:B------:R-:W-:Y:S01]  /*a030*/  FADD.FTZ R64, R155, R64 ;  /* 0x000000409b407221 */ /* 0x000fe20000010000 */
[C---:B--2---:R-:W-:Y:S01]  /*a040*/  HMMA.16816.F32 R124, R20.reuse, R16, R124 ;  /* 0x00000010147c723c */ /* 0x044fe2000000187c */
[----:B------:R-:W-:Y:S01]  /*a050*/  FADD.FTZ R60, R150, R60 ;  /* 0x0000003c963c7221 */ /* 0x000fe20000010000 */
[----:B------:R-:W2:Y:S01]  /*a060*/  MUFU.EX2 R36, R36 ;  /* 0x0000002400247308 */ /* 0x000ea20000000800 */
[----:B------:R-:W-:Y:S02]  /*a070*/  FADD.FTZ R39, R142, R39 ;  /* 0x000000278e277221 */ /* 0x000fe40000010000 */
[----:B-1----:R-:W-:Y:S02]  /*a080*/  FADD.FTZ R64, R47, R64 ;  /* 0x000000402f407221 */ /* 0x002fe40000010000 */
[----:B------:R-:W-:Y:S01]  /*a090*/  FADD.FTZ R39, R151, R39 ;  /* 0x0000002797277221 */ /* 0x000fe20000010000 */
[----:B------:R-:W-:Y:S01]  /*a0a0*/  HMMA.16816.F32 R120, R20, R18, R120 ;  /* 0x000000121478723c */ /* 0x000fe20000001878 */
[----:B------:R-:W-:Y:S01]  /*a0b0*/  IMAD.MOV.U32 R136, RZ, RZ, R2 ;  /* 0x000000ffff887224 */ /* 0x000fe200078e0002 */
[----:B------:R-:W-:Y:S01]  /*a0c0*/  MUFU.EX2 R31, R31 ;  /* 0x0000001f001f7308 */ /* 0x000fe20000000800 */
[----:B-----5:R-:W-:-:S02]  /*a0d0*/  FADD.FTZ R64, R48, R64 ;  /* 0x0000004030407221 */ /* 0x020fc40000010000 */
[----:B------:R-:W-:Y:S02]  /*a0e0*/  FADD.FTZ R39, R154, R39 ;  /* 0x000000279a277221 */ /* 0x000fe40000010000 */
[----:B------:R-:W-:Y:S01]  /*a0f0*/  FADD.FTZ R64, R50, R64 ;  /* 0x0000004032407221 */ /* 0x000fe20000010000 */
[C---:B---3--:R-:W-:Y:S01]  /*a100*/  HMMA.16816.F32 R68, R20.reuse, R12, R68 ;  /* 0x0000000c1444723c */ /* 0x048fe20000001844 */
[----:B------:R-:W-:Y:S01]  /*a110*/  FADD.FTZ R39, R158, R39 ;  /* 0x000000279e277221 */ /* 0x000fe20000010000 */
[----:B------:R-:W-:Y:S01]  /*a120*/  MUFU.EX2 R46, R46 ;  /* 0x0000002e002e7308 */ /* 0x000fe20000000800 */
[----:B--2---:R-:W-:Y:S02]  /*a130*/  FADD.FTZ R60, R36, R60 ;  /* 0x0000003c243c7221 */ /* 0x004fe40000010000 */
[----:B------:R-:W-:Y:S02]  /*a140*/  FADD.FTZ R64, R55, R64 ;  /* 0x0000004037407221 */ /* 0x000fe40000010000 */
[----:B------:R-:W-:Y:S01]  /*a150*/  FADD.FTZ R39, R160, R39 ;  /* 0x00000027a0277221 */ /* 0x000fe20000010000 */
[----:B------:R-:W-:Y:S01]  /*a160*/  HMMA.16816.F32 R72, R20, R14, R72 ;  /* 0x0000000e1448723c */ /* 0x000fe20000001848 */
[----:B------:R-:W-:Y:S01]  /*a170*/  IMAD.MOV.U32 R137, RZ, RZ, R3 ;  /* 0x000000ffff897224 */ /* 0x000fe200078e0003 */
[----:B------:R-:W-:Y:S01]  /*a180*/  MUFU.EX2 R28, R28 ;  /* 0x0000001c001c7308 */ /* 0x000fe20000000800 */
[----:B------:R-:W-:-:S05]  /*a190*/  IMAD.MOV.U32 R135, RZ, RZ, R177 ;  /* 0x000000ffff877224 */ /* 0x000fca00078e00b1 */
[C---:B----4-:R-:W-:Y:S02]  /*a1a0*/  HMMA.16816.F32 R80, R20.reuse, R8, R80 ;  /* 0x000000081450723c */ /* 0x050fe40000001850 */
[----:B------:R-:W-:Y:S06]  /*a1b0*/  MUFU.EX2 R30, R30 ;  /* 0x0000001e001e7308 */ /* 0x000fec0000000800 */
[C---:B------:R-:W-:Y:S08]  /*a1c0*/  HMMA.16816.F32 R84, R20.reuse, R10, R84 ;  /* 0x0000000a1454723c */ /* 0x040ff00000001854 */
[C---:B------:R-:W-:Y:S08]  /*a1d0*/  HMMA.16816.F32 R92, R20.reuse, R4, R92 ;  /* 0x00000004145c723c */ /* 0x040ff0000000185c */
[----:B------:R-:W-:Y:S07]  /*a1e0*/  HMMA.16816.F32 R100, R20, R6, R100 ;  /* 0x000000061464723c */ /* 0x000fee0000001864 */
[----:B------:R-:W-:-:S02]  /*a1f0*/  LOP3.LUT R22, R244, 0xffff, RZ, 0xc0, !PT ;  /* 0x0000fffff4167812 */ /* 0x000fc400078ec0ff */
[----:B------:R-:W-:Y:S02]  /*a200*/  LOP3.LUT R23, R174, 0xffff, RZ, 0xc0, !PT ;  /* 0x0000ffffae177812 */ /* 0x000fe400078ec0ff */
[----:B------:R-:W-:Y:S02]  /*a210*/  LOP3.LUT R20, R244, 0xff, RZ, 0xc0, !PT ;  /* 0x000000fff4147812 */ /* 0x000fe400078ec0ff */
[----:B------:R-:W-:Y:S02]  /*a220*/  SHF.R.U32.HI R21, RZ, 0x18, R244 ;  /* 0x00000018ff157819 */ /* 0x000fe400000116f4 */
[----:B------:R-:W-:Y:S02]  /*a230*/  SHF.R.U32.HI R22, RZ, 0x8, R22 ;  /* 0x00000008ff167819 */ /* 0x000fe40000011616 */
[----:B------:R-:W-:Y:S02]  /*a240*/  SHF.R.U32.HI R174, RZ, 0x18, R174 ;  /* 0x00000018ffae7819 */ /* 0x000fe400000116ae */
[----:B------:R-:W-:-:S02]  /*a250*/  SHF.R.U32.HI R23, RZ, 0x8, R23 ;  /* 0x00000008ff177819 */ /* 0x000fc40000011617 */
[----:B------:R-:W-:Y:S02]  /*a260*/  PRMT R22, R20, 0x5410, R22 ;  /* 0x0000541014167816 */ /* 0x000fe40000000016 */
[----:B------:R-:W-:Y:S02]  /*a270*/  PRMT R21, R167, 0x5410, R21 ;  /* 0x00005410a7157816 */ /* 0x000fe40000000015 */
        /* <DEDUP_REMOVED lines=9> */
[----:B------:R-:W-:Y:S01]  /*a310*/  IMAD.WIDE.U32 R174, R175, -0x326172a9, RZ ;  /* 0xcd9e8d57afae7825 */ /* 0x000fe200078e00ff */
[----:B------:R-:W-:-:S02]  /*a320*/  LOP3.LUT R22, R22, R171, RZ, 0xc0, !PT ;  /* 0x000000ab16167212 */ /* 0x000fc400078ec0ff */
[----:B------:R-:W-:Y:S02]  /*a330*/  LOP3.LUT R23, R23, R170, RZ, 0xc0, !PT ;  /* 0x000000aa17177212 */ /* 0x000fe400078ec0ff */
[----:B------:R-:W-:Y:S02]  /*a340*/  LOP3.LUT R20, R20, R169, RZ, 0xc0, !PT ;  /* 0x000000a914147212 */ /* 0x000fe400078ec0ff */
[----:B------:R-:W-:Y:S02]  /*a350*/  LOP3.LUT R21, R21, R167, RZ, 0xc0, !PT ;  /* 0x000000a715157212 */ /* 0x000fe400078ec0ff */
[C---:B------:R-:W-:Y:S02]  /*a360*/  LOP3.LUT R166, R175.reuse, UR15, R166, 0x96, !PT ;  /* 0x0000000fafa67c12 */ /* 0x040fe4000f8e96a6 */
[----:B------:R-:W-:Y:S02]  /*a370*/  LOP3.LUT R168, R175, UR15, R168, 0x96, !PT ;  /* 0x0000000fafa87c12 */ /* 0x000fe4000f8e96a8 */
[----:B------:R-:W-:Y:S01]  /*a380*/  LOP3.LUT R178, R243, UR13, R174, 0x96, !PT ;  /* 0x0000000df3b27c12 */ /* 0x000fe2000f8e96ae */
[----:B------:R-:W-:Y:S01]  /*a390*/  HMMA.16816.F32 R128, R20, R16, R128 ;  /* 0x000000101480723c */ /* 0x000fe20000001880 */
[----:B------:R-:W-:-:S04]  /*a3a0*/  IMAD.WIDE.U32 R166, R166, -0x2daee0ad, RZ ;  /* 0xd2511f53a6a67825 */ /* 0x000fc800078e00ff */
[----:B------:R-:W-:Y:S01]  /*a3b0*/  IMAD.WIDE.U32 R168, R168, -0x2daee0ad, RZ ;  /* 0xd2511f53a8a87825 */ /* 0x000fe200078e00ff */
[----:B------:R-:W-:Y:S02]  /*a3c0*/  LOP3.LUT R164, R167, UR12, R164, 0x96, !PT ;  /* 0x0000000ca7a47c12 */ /* 0x000fe4000f8e96a4 */
[----:B------:R-:W-:Y:S01]  /*a3d0*/  LOP3.LUT R16, R163, UR13, R174, 0x96, !PT ;  /* 0x0000000da3107c12 */ /* 0x000fe2000f8e96ae */
[----:B------:R-:W-:Y:S01]  /*a3e0*/  HMMA.16816.F32 R112, R20, R12, R112 ;  /* 0x0000000c1470723c */ /* 0x000fe20000001870 */
[----:B------:R-:W-:Y:S01]  /*a3f0*/  IMAD.WIDE.U32 R178, R178, -0x2daee0ad, RZ ;  /* 0xd2511f53b2b27825 */ /* 0x000fe200078e00ff */
[----:B------:R-:W-:-:S03]  /*a400*/  LOP3.LUT R165, R169, UR12, R165, 0x96, !PT ;  /* 0x0000000ca9a57c12 */ /* 0x000fc6000f8e96a5 */
[----:B------:R-:W-:Y:S01]  /*a410*/  IMAD.WIDE.U32 R16, R16, -0x2daee0ad, RZ ;  /* 0xd2511f5310107825 */ /* 0x000fe200078e00ff */
[----:B------:R-:W-:Y:S02]  /*a420*/  LOP3.LUT R174, R179, UR10, R168, 0x96, !PT ;  /* 0x0000000ab3ae7c12 */ /* 0x000fe4000f8e96a8 */
[----:B------:R-:W-:Y:S01]  /*a430*/  HMMA.16816.F32 R104, R20, R10, R104 ;  /* 0x0000000a1468723c */ /* 0x000fe20000001868 */
[----:B------:R-:W-:Y:S01]  /*a440*/  IMAD.WIDE.U32 R168, R165, -0x326172a9, RZ ;  /* 0xcd9e8d57a5a87825 */ /* 0x000fe200078e00ff */
[----:B------:R-:W-:-:S03]  /*a450*/  LOP3.LUT R170, R17, UR10, R166, 0x96, !PT ;  /* 0x0000000a11aa7c12 */ /* 0x000fc6000f8e96a6 */
[----:B------:R-:W-:-:S03]  /*a460*/  IMAD.WIDE.U32 R166, R164, -0x326172a9, RZ ;  /* 0xcd9e8d57a4a67825 */ /* 0x000fc600078e00ff */
        /* <DEDUP_REMOVED lines=8> */
[----:B------:R-:W-:Y:S01]  /*a4f0*/  IMAD.WIDE.U32 R166, R166, -0x2daee0ad, RZ ;  /* 0xd2511f53a6a67825 */ /* 0x000fe200078e00ff */
[----:B------:R-:W-:Y:S02]  /*a500*/  LOP3.LUT R172, R163, UR8, R16, 0x96, !PT ;  /* 0x00000008a3ac7c12 */ /* 0x000fe4000f8e9610 */
[----:B------:R-:W-:Y:S01]  /*a510*/  HMMA.16816.F32 R116, R20, R18, R116 ;  /* 0x000000121474723c */ /* 0x000fe20000001874 */
[----:B------:R-:W1:Y:S01]  /*a520*/  LDSM.16.MT88.4 R16, [R188+0x7000] ;  /* 0x00700000bc10783b */ /* 0x000e620000004200 */
[----:B------:R-:W-:Y:S01]  /*a530*/  LOP3.LUT R12, R167, UR6, R162, 0x96, !PT ;  /* 0x00000006a70c7c12 */ /* 0x000fe2000f8e96a2 */
[----:B------:R-:W-:-:S04]  /*a540*/  IMAD.WIDE.U32 R172, R172, -0x326172a9, RZ ;  /* 0xcd9e8d57acac7825 */ /* 0x000fc800078e00ff */
[----:B------:R-:W-:Y:S01]  /*a550*/  IMAD.WIDE.U32 R12, R12, -0x326172a9, RZ ;  /* 0xcd9e8d570c0c7825 */ /* 0x000fe200078e00ff */
[C---:B------:R-:W-:Y:S01]  /*a560*/  HMMA.16816.F32 R76, R20.reuse, R14, R76 ;  /* 0x0000000e144c723c */ /* 0x040fe2000000184c */
[----:B------:R-:W-:Y:S02]  /*a570*/  LOP3.LUT R170, R173, UR7, R170, 0x96, !PT ;  /* 0x00000007adaa7c12 */ /* 0x000fe4000f8e96aa */
[----:B------:R-:W-:Y:S01]  /*a580*/  FFMA.FTZ R162, R149, c[0x0][0x23c], -R54 ;  /* 0x00008f0095a27a23 */ /* 0x000fe20000010836 */
[----:B------:R-:W-:Y:S01]  /*a590*/  LOP3.LUT R163, R13, UR16, R172, 0x96, !PT ;  /* 0x000000100da37c12 */ /* 0x000fe2000f8e96ac */
[----:B------:R-:W-:Y:S01]  /*a5a0*/  FFMA.FTZ R149, R153, c[0x0][0x23c], -R54 ;  /* 0x00008f0099957a23 */ /* 0x000fe20000010836 */
[----:B------:R-:W-:Y:S01]  /*a5b0*/  LOP3.LUT R10, R12, 0xffff, RZ, 0xc0, !PT ;  /* 0x0000ffff0c0a7812 */ /* 0x000fe200078ec0ff */
[----:B------:R-:W-:Y:S01]  /*a5c0*/  IMAD.WIDE.U32 R170, R170, -0x2daee0ad, RZ ;  /* 0xd2511f53aaaa7825 */ /* 0x000fe200078e00ff */
[----:B------:R-:W-:Y:S01]  /*a5d0*/  SHF.R.U32.HI R11, RZ, 0x10, R12 ;  /* 0x00000010ff0b7819 */ /* 0x000fe2000001160c */
[----:B------:R-:W2:Y:S01]  /*a5e0*/  MUFU.EX2 R162, R162 ;  /* 0x000000a200a27308 */ /* 0x000ea20000000800 */
[C---:B------:R-:W-:Y:S01]  /*a5f0*/  LOP3.LUT R4, R163.reuse, 0xffff, RZ, 0xc0, !PT ;  /* 0x0000ffffa3047812 */ /* 0x040fe200078ec0ff */
[----:B------:R-:W-:Y:S01]  /*a600*/  HMMA.16816.F32 R96, R20, R6, R96 ;  /* 0x000000061460723c */ /* 0x000fe20000001860 */
[----:B------:R-:W-:Y:S01]  /*a610*/  SHF.R.U32.HI R5, RZ, 0x10, R163 ;  /* 0x00000010ff057819 */ /* 0x000fe200000116a3 */
[----:B------:R-:W-:Y:S01]  /*a620*/  FFMA.FTZ R54, R24, c[0x0][0x23c], -R140 ;  /* 0x00008f0018367a23 */ /* 0x000fe2000001088c */
[----:B------:R-:W-:-:S02]  /*a630*/  LOP3.LUT R167, R163, 0xff, RZ, 0xc0, !PT ;  /* 0x000000ffa3a77812 */ /* 0x000fc400078ec0ff */
[----:B------:R-:W-:Y:S01]  /*a640*/  SHF.R.U32.HI R164, RZ, 0x18, R163 ;  /* 0x00000018ffa47819 */ /* 0x000fe200000116a3 */
[----:B------:R-:W3:Y:S01]  /*a650*/  MUFU.EX2 R149, R149 ;  /* 0x0000009500957308 */ /* 0x000ee20000000800 */
[----:B------:R-:W-:Y:S02]  /*a660*/  LOP3.LUT R9, R12, 0xff, RZ, 0xc0, !PT ;  /* 0x000000ff0c097812 */ /* 0x000fe400078ec0ff */
[----:B------:R-:W-:Y:S02]  /*a670*/  SHF.R.U32.HI R8, RZ, 0x18, R12 ;  /* 0x00000018ff087819 */ /* 0x000fe4000001160c */
[----:B------:R-:W-:Y:S01]  /*a680*/  SHF.R.U32.HI R10, RZ, 0x8, R10 ;  /* 0x00000008ff0a7819 */ /* 0x000fe2000001160a */
[----:B------:R-:W4:Y:S01]  /*a690*/  LDSM.16.MT88.4 R12, [R186+0x7000] ;  /* 0x00700000ba0c783b */ /* 0x000f220000004200 */
[----:B------:R-:W-:Y:S01]  /*a6a0*/  LOP3.LUT R11, R11, 0xff, RZ, 0xc0, !PT ;  /* 0x000000ff0b0b7812 */ /* 0x000fe200078ec0ff */
[----:B------:R-:W5:Y:S01]  /*a6b0*/  MUFU.EX2 R54, R54 ;  /* 0x0000003600367308 */ /* 0x000f620000000800 */
[----:B------:R-:W-:Y:S01]  /*a6c0*/  SHF.R.U32.HI R163, RZ, 0x8, R4 ;  /* 0x00000008ffa37819 */ /* 0x000fe20000011604 */
[----:B--2---:R-:W-:Y:S01]  /*a6d0*/  FADD.FTZ R34, R162, R34 ;  /* 0x00000022a2227221 */ /* 0x004fe20000010000 */
[----:B------:R-:W-:-:S02]  /*a6e0*/  LOP3.LUT R153, R5, 0xff, RZ, 0xc0, !PT ;  /* 0x000000ff05997812 */ /* 0x000fc400078ec0ff */
[----:B------:R-:W-:Y:S02]  /*a6f0*/  PRMT R5, R9, 0x5410, R10 ;  /* 0x0000541009057816 */ /* 0x000fe4000000000a */
        /* <DEDUP_REMOVED lines=12> */
[----:B------:R-:W-:Y:S01]  /*a7c0*/  F2FP.PACK_AB R23, R149, R162 ;  /* 0x000000a29517723e */ /* 0x000fe200000000ff */
[----:B------:R-:W-:Y:S01]  /*a7d0*/  FFMA.FTZ R163, R26, c[0x0][0x23c], -R134 ;  /* 0x00008f001aa37a23 */ /* 0x000fe20000010886 */
[----:B------:R-:W-:Y:S01]  /*a7e0*/  LOP3.LUT R20, R20, R7, RZ, 0xc0, !PT ;  /* 0x0000000714147212 */ /* 0x000fe200078ec0ff */
[----:B-----5:R-:W-:Y:S01]  /*a7f0*/  FADD.FTZ R64, R54, R64 ;  /* 0x0000004036407221 */ /* 0x020fe20000010000 */
[----:B------:R-:W-:Y:S01]  /*a800*/  LOP3.LUT R21, R21, R6, RZ, 0xc0, !PT ;  /* 0x0000000615157212 */ /* 0x000fe200078ec0ff */
[----:B------:R-:W-:Y:S01]  /*a810*/  FADD.FTZ R34, R52, R34 ;  /* 0x0000002234227221 */ /* 0x000fe20000010000 */
[----:B------:R-:W-:Y:S01]  /*a820*/  LOP3.LUT R22, R5, R22, RZ, 0xc0, !PT ;  /* 0x0000001605167212 */ /* 0x000fe200078ec0ff */
[----:B------:R-:W-:Y:S01]  /*a830*/  MUFU.EX2 R163, R163 ;  /* 0x000000a300a37308 */ /* 0x000fe20000000800 */
[----:B------:R-:W-:Y:S01]  /*a840*/  LOP3.LUT R23, R4, R23, RZ, 0xc0, !PT ;  /* 0x0000001704177212 */ /* 0x000fe200078ec0ff */
[----:B------:R-:W-:Y:S01]  /*a850*/  FADD.FTZ R34, R51, R34 ;  /* 0x0000002233227221 */ /* 0x000fe20000010000 */
[----:B------:R-:W3:Y:S01]  /*a860*/  LDSM.16.MT88.4 R4, [R184+0x7000] ;  /* 0x00700000b804783b */ /* 0x000ee20000004200 */
[----:B------:R-:W-:Y:S01]  /*a870*/  LOP3.LUT R153, R169, UR11, R242, 0x96, !PT ;  /* 0x0000000ba9997c12 */ /* 0x000fe2000f8e96f2 */
[----:B------:R-:W-:Y:S01]  /*a880*/  IMAD.WIDE.U32 R168, R168, -0x2daee0ad, RZ ;  /* 0xd2511f53a8a87825 */ /* 0x000fe200078e00ff */
[----:B------:R-:W-:-:S02]  /*a890*/  LOP3.LUT R166, R171, UR17, R166, 0x96, !PT ;  /* 0x00000011aba67c12 */ /* 0x000fc4000f8e96a6 */
[----:B-1----:R-:W-:Y:S01]  /*a8a0*/  HMMA.16816.F32 R124, R20, R16, R124 ;  /* 0x00000010147c723c */ /* 0x002fe2000000187c */
[----:B------:R-:W-:-:S04]  /*a8b0*/  IMAD.WIDE.U32 R228, R153, -0x2daee0ad, RZ ;  /* 0xd2511f5399e47825 */ /* 0x000fc800078e00ff */
[----:B------:R-:W-:Y:S01]  /*a8c0*/  FADD.FTZ R34, R49, R34 ;  /* 0x0000002231227221 */ /* 0x000fe20000010000 */
[----:B------:R-:W-:Y:S02]  /*a8d0*/  LOP3.LUT R153, R169, UR6, R228, 0x96, !PT ;  /* 0x00000006a9997c12 */ /* 0x000fe4000f8e96e4 */
[----:B------:R-:W-:Y:S01]  /*a8e0*/  LOP3.LUT R164, R229, UR8, R178, 0x96, !PT ;  /* 0x00000008e5a47c12 */ /* 0x000fe2000f8e96b2 */
[----:B------:R-:W-:Y:S01]  /*a8f0*/  HMMA.16816.F32 R120, R20, R18, R120 ;  /* 0x000000121478723c */ /* 0x000fe20000001878 */
[----:B------:R-:W-:Y:S02]  /*a900*/  FADD.FTZ R222, R53, R34 ;  /* 0x0000002235de7221 */ /* 0x000fe40000010000 */
[----:B------:R-:W-:-:S04]  /*a910*/  IMAD.WIDE.U32 R178, R153, -0x326172a9, RZ ;  /* 0xcd9e8d5799b27825 */ /* 0x000fc800078e00ff */
[----:B------:R-:W-:Y:S01]  /*a920*/  IMAD.WIDE.U32 R164, R164, -0x326172a9, RZ ;  /* 0xcd9e8d57a4a47825 */ /* 0x000fe200078e00ff */
[C---:B----4-:R-:W-:Y:S03]  /*a930*/  HMMA.16816.F32 R68, R20.reuse, R12, R68 ;  /* 0x0000000c1444723c */ /* 0x050fe60000001844 */
[----:B------:R-:W-:Y:S01]  /*a940*/  FFMA.FTZ R153, R25, c[0x0][0x23c], -R134 ;  /* 0x00008f0019997a23 */ /* 0x000fe20000010886 */
[----:B------:R-:W-:Y:S01]  /*a950*/  LOP3.LUT R25, R179, UR16, R164, 0x96, !PT ;  /* 0x00000010b3197c12 */ /* 0x000fe2000f8e96a4 */
[----:B------:R-:W-:Y:S02]  /*a960*/  FFMA.FTZ R164, R44, c[0x0][0x23c], -R134 ;  /* 0x00008f002ca47a23 */ /* 0x000fe40000010886 */
[--C-:B------:R-:W-:Y:S01]  /*a970*/  FFMA.FTZ R44, R57, c[0x0][0x23c], -R139.reuse ;  /* 0x00008f00392c7a23 */ /* 0x100fe2000001088b */
[----:B------:R-:W-:Y:S01]  /*a980*/  HMMA.16816.F32 R72, R20, R14, R72 ;  /* 0x0000000e1448723c */ /* 0x000fe20000001848 */
[----:B------:R-:W-:Y:S01]  /*a990*/  MUFU.EX2 R153, R153 ;  /* 0x0000009900997308 */ /* 0x000fe20000000800 */
[----:B------:R-:W-:Y:S01]  /*a9a0*/  LOP3.LUT R26, R25, 0xffff, RZ, 0xc0, !PT ;  /* 0x0000ffff191a7812 */ /* 0x000fe200078ec0ff */
[----:B------:R-:W-:-:S02]  /*a9b0*/  FFMA.FTZ R57, R133, c[0x0][0x23c], -R139 ;  /* 0x00008f0085397a23 */ /* 0x000fc4000001088b */
[----:B------:R-:W-:Y:S01]  /*a9c0*/  FFMA.FTZ R133, R138, c[0x0][0x23c], -R139 ;  /* 0x00008f008a857a23 */ /* 0x000fe2000001088b */
[----:B------:R-:W-:Y:S01]  /*a9d0*/  SHF.R.U32.HI R26, RZ, 0x8, R26 ;  /* 0x00000008ff1a7819 */ /* 0x000fe2000001161a */
[----:B------:R-:W-:Y:S01]  /*a9e0*/  FFMA.FTZ R138, R27, c[0x0][0x23c], -R140 ;  /* 0x00008f001b8a7a23 */ /* 0x000fe2000001088c */
[----:B--2---:R-:W-:Y:S01]  /*a9f0*/  HMMA.16816.F32 R80, R20, R8, R80 ;  /* 0x000000081450723c */ /* 0x004fe20000001850 */
[----:B------:R-:W1:Y:S01]  /*aa00*/  MUFU.EX2 R164, R164 ;  /* 0x000000a400a47308 */ /* 0x000e620000000800 */
[--C-:B------:R-:W-:Y:S02]  /*aa10*/  FFMA.FTZ R139, R43, c[0x0][0x23c], -R134.reuse ;  /* 0x00008f002b8b7a23 */ /* 0x100fe40000010886 */
[----:B------:R-:W-:-:S04]  /*aa20*/  FFMA.FTZ R43, R29, c[0x0][0x23c], -R134 ;  /* 0x00008f001d2b7a23 */ /* 0x000fc80000010886 */
[C---:B------:R-:W-:Y:S01]  /*aa30*/  HMMA.16816.F32 R84, R20.reuse, R10, R84 ;  /* 0x0000000a1454723c */ /* 0x040fe20000001854 */
[----:B------:R-:W2:Y:S07]  /*aa40*/  MUFU.EX2 R44, R44 ;  /* 0x0000002c002c7308 */ /* 0x000eae0000000800 */
[----:B---3--:R-:W-:Y:S01]  /*aa50*/  HMMA.16816.F32 R92, R20, R4, R92 ;  /* 0x00000004145c723c */ /* 0x008fe2000000185c */
[----:B------:R-:W3:Y:S01]  /*aa60*/  MUFU.EX2 R57, R57 ;  /* 0x0000003900397308 */ /* 0x000ee20000000800 */
[----:B-1----:R-:W-:-:S04]  /*aa70*/  FADD.FTZ R60, R164, R60 ;  /* 0x0000003ca43c7221 */ /* 0x002fc80000010000 */
[----:B------:R-:W-:Y:S02]  /*aa80*/  FADD.FTZ R60, R163, R60 ;  /* 0x0000003ca33c7221 */ /* 0x000fe40000010000 */
[----:B------:R-:W-:Y:S01]  /*aa90*/  HMMA.16816.F32 R100, R20, R6, R100 ;  /* 0x000000061464723c */ /* 0x000fe20000001864 */
[----:B------:R-:W1:Y:S01]  /*aaa0*/  MUFU.EX2 R133, R133 ;  /* 0x0000008500857308 */ /* 0x000e620000000800 */
[----:B--2---:R-:W-:Y:S01]  /*aab0*/  F2FP.PACK_AB R24, R56, R44 ;  /* 0x0000002c3818723e */ /* 0x004fe200000000ff */
[----:B------:R-:W-:Y:S02]  /*aac0*/  FADD.FTZ R60, R153, R60 ;  /* 0x0000003c993c7221 */ /* 0x000fe40000010000 */
[----:B------:R-:W-:Y:S02]  /*aad0*/  FADD.FTZ R39, R44, R39 ;  /* 0x000000272c277221 */ /* 0x000fe40000010000 */
[----:B------:R-:W-:Y:S01]  /*aae0*/  LOP3.LUT R23, R178, 0xffff, RZ, 0xc0, !PT ;  /* 0x0000ffffb2177812 */ /* 0x000fe200078ec0ff */
[----:B------:R-:W-:Y:S01]  /*aaf0*/  FADD.FTZ R60, R28, R60 ;  /* 0x0000003c1c3c7221 */ /* 0x000fe20000010000 */
[----:B------:R-:W-:Y:S01]  /*ab00*/  SHF.R.U32.HI R21, RZ, 0x10, R178 ;  /* 0x00000010ff157819 */ /* 0x000fe200000116b2 */
[----:B------:R-:W2:Y:S01]  /*ab10*/  MUFU.EX2 R138, R138 ;  /* 0x0000008a008a7308 */ /* 0x000ea20000000800 */
[----:B------:R-:W-:Y:S01]  /*ab20*/  LOP3.LUT R22, R178, 0xff, RZ, 0xc0, !PT ;  /* 0x000000ffb2167812 */ /* 0x000fe200078ec0ff */
[----:B------:R-:W-:Y:S01]  /*ab30*/  FADD.FTZ R39, R56, R39 ;  /* 0x0000002738277221 */ /* 0x000fe20000010000 */
[----:B------:R-:W-:-:S02]  /*ab40*/  SHF.R.U32.HI R23, RZ, 0x8, R23 ;  /* 0x00000008ff177819 */ /* 0x000fc40000011617 */
[----:B------:R-:W-:Y:S01]  /*ab50*/  LOP3.LUT R21, R21, 0xff, RZ, 0xc0, !PT ;  /* 0x000000ff15157812 */ /* 0x000fe200078ec0ff */
[----:B---3--:R-:W-:Y:S01]  /*ab60*/  FADD.FTZ R39, R57, R39 ;  /* 0x0000002739277221 */ /* 0x008fe20000010000 */
[----:B------:R-:W-:Y:S01]  /*ab70*/  SHF.R.U32.HI R20, RZ, 0x18, R178 ;  /* 0x00000018ff147819 */ /* 0x000fe200000116b2 */
[----:B------:R-:W-:Y:S01]  /*ab80*/  MUFU.EX2 R29, R139 ;  /* 0x0000008b001d7308 */ /* 0x000fe20000000800 */
[----:B------:R-:W-:Y:S01]  /*ab90*/  PRMT R22, R22, 0x5410, R23 ;  /* 0x0000541016167816 */ /* 0x000fe20000000017 */
[----:B-1----:R-:W-:Y:S01]  /*aba0*/  FADD.FTZ R223, R133, R39 ;  /* 0x0000002785df7221 */ /* 0x002fe20000010000 */
[--C-:B------:R-:W-:Y:S02]  /*abb0*/  SHF.R.U32.HI R23, RZ, 0x10, R25.reuse ;  /* 0x00000010ff177819 */ /* 0x100fe40000011619 */
[----:B------:R-:W-:Y:S01]  /*abc0*/  PRMT R21, R21, 0x5410, R20 ;  /* 0x0000541015157816 */ /* 0x000fe20000000014 */
[--C-:B------:R-:W-:Y:S01]  /*abd0*/  HSET2.LE.AND R22, R22, R45.reuse, PT ;  /* 0x0000002d16167233 */ /* 0x100fe20003803000 */
[----:B------:R-:W-:Y:S01]  /*abe0*/  LOP3.LUT R20, R25, 0xff, RZ, 0xc0, !PT ;  /* 0x000000ff19147812 */ /* 0x000fe200078ec0ff */
[----:B------:R-:W1:Y:S01]  /*abf0*/  MUFU.EX2 R43, R43 ;  /* 0x0000002b002b7308 */ /* 0x000e620000000800 */
[----:B------:R-:W-:Y:S01]  /*ac00*/  SHF.R.U32.HI R25, RZ, 0x18, R25 ;  /* 0x00000018ff197819 */ /* 0x000fe20000011619 */
[----:B------:R-:W-:Y:S01]  /*ac10*/  HSET2.LE.AND R21, R21, R45, PT ;  /* 0x0000002d15157233 */ /* 0x000fe20003803000 */
[----:B------:R-:W-:Y:S01]  /*ac20*/  LOP3.LUT R23, R23, 0xff, RZ, 0xc0, !PT ;  /* 0x000000ff17177812 */ /* 0x000fe200078ec0ff */
[----:B--2---:R-:W-:Y:S01]  /*ac30*/  FADD.FTZ R64, R138, R64 ;  /* 0x000000408a407221 */ /* 0x004fe20000010000 */
[----:B------:R-:W-:-:S02]  /*ac40*/  PRMT R20, R20, 0x5410, R26 ;  /* 0x0000541014147816 */ /* 0x000fc4000000001a */
[----:B------:R-:W-:Y:S01]  /*ac50*/  PRMT R25, R23, 0x5410, R25 ;  /* 0x0000541017197816 */ /* 0x000fe20000000019 */
[----:B------:R-:W-:Y:S01]  /*ac60*/  FADD.FTZ R64, R31, R64 ;  /* 0x000000401f407221 */ /* 0x000fe20000010000 */
[----:B------:R-:W-:Y:S01]  /*ac70*/  F2FP.PACK_AB R23, R153, R163 ;  /* 0x000000a39917723e */ /* 0x000fe200000000ff */
[--C-:B------:R-:W-:Y:S01]  /*ac80*/  HSET2.LE.AND R20, R20, R45.reuse, PT ;  /* 0x0000002d14147233 */ /* 0x100fe20003803000 */
[----:B------:R-:W-:Y:S01]  /*ac90*/  F2FP.PACK_AB R26, R55, R50 ;  /* 0x00000032371a723e */ /* 0x000fe200000000ff */
[----:B------:R-:W-:Y:S01]  /*aca0*/  FADD.FTZ R225, R46, R64 ;  /* 0x000000402ee17221 */ /* 0x000fe20000010000 */
[----:B------:R-:W-:Y:S01]  /*acb0*/  LOP3.LUT R23, R21, R23, RZ, 0xc0, !PT ;  /* 0x0000001715177212 */ /* 0x000fe200078ec0ff */
[----:B------:R-:W-:Y:S01]  /*acc0*/  HSET2.LE.AND R21, R25, R45, PT ;  /* 0x0000002d19157233 */ /* 0x000fe20003803000 */
[----:B------:R-:W-:Y:S01]  /*acd0*/  LOP3.LUT R22, R22, R26, RZ, 0xc0, !PT ;  /* 0x0000001a16167212 */ /* 0x000fe200078ec0ff */
[----:B-1----:R-:W-:Y:S01]  /*ace0*/  FADD.FTZ R60, R43, R60 ;  /* 0x0000003c2b3c7221 */ /* 0x002fe20000010000 */
[----:B------:R-:W-:-:S02]  /*acf0*/  F2FP.PACK_AB R26, R48, R47 ;  /* 0x0000002f301a723e */ /* 0x000fc400000000ff */
[----:B------:R-:W-:Y:S01]  /*ad00*/  F2FP.PACK_AB R25, R164, R36 ;  /* 0x00000024a419723e */ /* 0x000fe200000000ff */
[----:B------:R-:W-:Y:S01]  /*ad10*/  FADD.FTZ R60, R30, R60 ;  /* 0x0000003c1e3c7221 */ /* 0x000fe20000010000 */
[----:B------:R-:W-:Y:S02]  /*ad20*/  LOP3.LUT R20, R20, R26, RZ, 0xc0, !PT ;  /* 0x0000001a14147212 */ /* 0x000fe400078ec0ff */
[----:B------:R-:W-:Y:S01]  /*ad30*/  LOP3.LUT R21, R21, R25, RZ, 0xc0, !PT ;  /* 0x0000001915157212 */ /* 0x000fe200078ec0ff */
[----:B------:R-:W-:Y:S01]  /*ad40*/  FADD.FTZ R224, R29, R60 ;  /* 0x0000003c1de07221 */ /* 0x000fe20000010000 */
[----:B------:R-:W-:Y:S02]  /*ad50*/  F2FP.PACK_AB R25, R51, R52 ;  /* 0x000000343319723e */ /* 0x000fe400000000ff */
[----:B------:R-:W-:-:S03]  /*ad60*/  F2FP.PACK_AB R26, R133, R57 ;  /* 0x00000039851a723e */ /* 0x000fc600000000ff */
[C---:B------:R-:W-:Y:S07]  /*ad70*/  HMMA.16816.F32 R112, R20.reuse, R12, R112 ;  /* 0x0000000c1470723c */ /* 0x040fee0000001870 */
[----:B------:R-:W-:Y:S01]  /*ad80*/  LOP3.LUT R12, R170, 0xffff, RZ, 0xc0, !PT ;  /* 0x0000ffffaa0c7812 */ /* 0x000fe200078ec0ff */
[----:B------:R-:W-:Y:S01]  /*ad90*/  HMMA.16816.F32 R76, R20, R14, R76 ;  /* 0x0000000e144c723c */ /* 0x000fe2000000184c */
[----:B------:R-:W-:Y:S02]  /*ada0*/  SHF.R.U32.HI R13, RZ, 0x10, R170 ;  /* 0x00000010ff0d7819 */ /* 0x000fe400000116aa */
[----:B------:R-:W-:-:S02]  /*adb0*/  SHF.R.U32.HI R12, RZ, 0x8, R12 ;  /* 0x00000008ff0c7819 */ /* 0x000fc4000001160c */
[----:B------:R-:W-:Y:S02]  /*adc0*/  LOP3.LUT R13, R13, 0xff, RZ, 0xc0, !PT ;  /* 0x000000ff0d0d7812 */ /* 0x000fe400078ec0ff */
[----:B------:R-:W-:Y:S01]  /*add0*/  LOP3.LUT R14, R166, 0xffff, RZ, 0xc0, !PT ;  /* 0x0000ffffa60e7812 */ /* 0x000fe200078ec0ff */
[C---:B------:R-:W-:Y:S01]  /*ade0*/  HMMA.16816.F32 R108, R20.reuse, R8, R108 ;  /* 0x00000008146c723c */ /* 0x040fe2000000186c */
[----:B------:R-:W-:Y:S02]  /*adf0*/  SHF.R.U32.HI R15, RZ, 0x10, R166 ;  /* 0x00000010ff0f7819 */ /* 0x000fe400000116a6 */
[----:B------:R-:W-:Y:S02]  /*ae00*/  SHF.R.U32.HI R14, RZ, 0x8, R14 ;  /* 0x00000008ff0e7819 */ /* 0x000fe4000001160e */
[----:B------:R-:W-:Y:S02]  /*ae10*/  LOP3.LUT R15, R15, 0xff, RZ, 0xc0, !PT ;  /* 0x000000ff0f0f7812 */ /* 0x000fe400078ec0ff */
[----:B------:R-:W-:Y:S01]  /*ae20*/  LOP3.LUT R9, R170, 0xff, RZ, 0xc0, !PT ;  /* 0x000000ffaa097812 */ /* 0x000fe200078ec0ff */
[----:B------:R-:W-:Y:S01]  /*ae30*/  HMMA.16816.F32 R104, R20, R10, R104 ;  /* 0x0000000a1468723c */ /* 0x000fe20000001868 */
[----:B------:R-:W-:-:S02]  /*ae40*/  SHF.R.U32.HI R8, RZ, 0x18, R170 ;  /* 0x00000018ff087819 */ /* 0x000fc400000116aa */
[----:B------:R-:W-:Y:S02]  /*ae50*/  PRMT R9, R9, 0x5410, R12 ;  /* 0x0000541009097816 */ /* 0x000fe4000000000c */
[----:B------:R-:W-:Y:S02]  /*ae60*/  PRMT R8, R13, 0x5410, R8 ;  /* 0x000054100d087816 */ /* 0x000fe40000000008 */
[----:B------:R-:W-:Y:S01]  /*ae70*/  LOP3.LUT R11, R166, 0xff, RZ, 0xc0, !PT ;  /* 0x000000ffa60b7812 */ /* 0x000fe200078ec0ff */
[----:B------:R-:W-:Y:S01]  /*ae80*/  HMMA.16816.F32 R88, R20, R4, R88 ;  /* 0x000000041458723c */ /* 0x000fe20000001858 */
[----:B------:R-:W-:Y:S01]  /*ae90*/  SHF.R.U32.HI R10, RZ, 0x18, R166 ;  /* 0x00000018ff0a7819 */ /* 0x000fe200000116a6 */
[--C-:B------:R-:W-:Y:S01]  /*aea0*/  HSET2.LE.AND R9, R9, R45.reuse, PT ;  /* 0x0000002d09097233 */ /* 0x100fe20003803000 */
[----:B------:R-:W-:Y:S01]  /*aeb0*/  PRMT R11, R11, 0x5410, R14 ;  /* 0x000054100b0b7816 */ /* 0x000fe2000000000e */
[----:B------:R-:W-:Y:S01]  /*aec0*/  HSET2.LE.AND R27, R8, R45, PT ;  /* 0x0000002d081b7233 */ /* 0x000fe20003803000 */
[----:B------:R-:W-:-:S02]  /*aed0*/  PRMT R10, R15, 0x5410, R10 ;  /* 0x000054100f0a7816 */ /* 0x000fc4000000000a */
[----:B------:R-:W-:Y:S01]  /*aee0*/  F2FP.PACK_AB R4, R53, R49 ;  /* 0x000000313504723e */ /* 0x000fe200000000ff */
[--C-:B------:R-:W-:Y:S01]  /*aef0*/  HSET2.LE.AND R11, R11, R45.reuse, PT ;  /* 0x0000002d0b0b7233 */ /* 0x100fe20003803000 */
[C---:B------:R-:W-:Y:S01]  /*af00*/  HMMA.16816.F32 R128, R20.reuse, R16, R128 ;  /* 0x000000101480723c */ /* 0x040fe20000001880 */
[----:B------:R-:W-:Y:S01]  /*af10*/  HSET2.LE.AND R10, R10, R45, PT ;  /* 0x0000002d0a0a7233 */ /* 0x000fe20003803000 */
[----:B------:R-:W-:Y:S01]  /*af20*/  LOP3.LUT R26, R9, R26, RZ, 0xc0, !PT ;  /* 0x0000001a091a7212 */ /* 0x000fe200078ec0ff */
[----:B------:R-:W1:Y:S01]  /*af30*/  LDSM.16.MT88.4 R12, [R186+0x7800] ;  /* 0x00780000ba0c783b */ /* 0x000e620000004200 */
[----:B------:R-:W-:Y:S02]  /*af40*/  LOP3.LUT R24, R11, R24, RZ, 0xc0, !PT ;  /* 0x000000180b187212 */ /* 0x000fe400078ec0ff */
[----:B------:R-:W-:Y:S02]  /*af50*/  LOP3.LUT R25, R10, R25, RZ, 0xc0, !PT ;  /* 0x000000190a197212 */ /* 0x000fe400078ec0ff */
[----:B------:R-:W-:Y:S01]  /*af60*/  HMMA.16816.F32 R116, R20, R18, R116 ;  /* 0x000000121474723c */ /* 0x000fe20000001874 */
[----:B------:R-:W-:Y:S01]  /*af70*/  LOP3.LUT R27, R27, R4, RZ, 0xc0, !PT ;  /* 0x000000041b1b7212 */ /* 0x000fe200078ec0ff */
[----:B------:R-:W2:Y:S01]  /*af80*/  LDSM.16.MT88.4 R16, [R188+0x7800] ;  /* 0x00780000bc10783b */ /* 0x000ea20000004200 */
[----:B------:R-:W-:-:S03]  /*af90*/  LOP3.LUT R166, R165, UR7, R174, 0x96, !PT ;  /* 0x00000007a5a67c12 */ /* 0x000fc6000f8e96ae */
[----:B------:R-:W3:Y:S02]  /*afa0*/  LDSM.16.MT88.4 R8, [R185+0x7800] ;  /* 0x00780000b908783b */ /* 0x000ee40000004200 */
[----:B------:R-:W-:Y:S01]  /*afb0*/  HMMA.16816.F32 R96, R20, R6, R96 ;  /* 0x000000061460723c */ /* 0x000fe20000001860 */
[----:B------:R-:W-:Y:S01]  /*afc0*/  IMAD.WIDE.U32 R166, R166, -0x2daee0ad, RZ ;  /* 0xd2511f53a6a67825 */ /* 0x000fe200078e00ff */
[----:B------:R-:W4:Y:S04]  /*afd0*/  LDSM.16.MT88.4 R4, [R184+0x7800] ;  /* 0x00780000b804783b */ /* 0x000f280000004200 */
[----:B------:R-:W-:Y:S02]  /*afe0*/  LOP3.LUT R168, R167, UR17, R168, 0x96, !PT ;  /* 0x00000011a7a87c12 */ /* 0x000fe4000f8e96a8 */
[----:B------:R-:W-:-:S02]  /*aff0*/  LOP3.LUT R23, R166, 0xffff, RZ, 0xc0, !PT ;  /* 0x0000ffffa6177812 */ /* 0x000fc400078ec0ff */
[----:B------:R-:W-:Y:S02]  /*b000*/  SHF.R.U32.HI R22, RZ, 0x10, R166 ;  /* 0x00000010ff167819 */ /* 0x000fe400000116a6 */
[----:B------:R-:W-:Y:S02]  /*b010*/  LOP3.LUT R139, R168, 0xffff, RZ, 0xc0, !PT ;  /* 0x0000ffffa88b7812 */ /* 0x000fe400078ec0ff */
[----:B------:R-:W-:Y:S02]  /*b020*/  SHF.R.U32.HI R140, RZ, 0x10, R168 ;  /* 0x00000010ff8c7819 */ /* 0x000fe400000116a8 */
[----:B------:R-:W-:Y:S02]  /*b030*/  LOP3.LUT R20, R166, 0xff, RZ, 0xc0, !PT ;  /* 0x000000ffa6147812 */ /* 0x000fe400078ec0ff */
[----:B------:R-:W-:Y:S02]  /*b040*/  SHF.R.U32.HI R23, RZ, 0x8, R23 ;  /* 0x00000008ff177819 */ /* 0x000fe40000011617 */
[----:B------:R-:W-:-:S02]  /*b050*/  SHF.R.U32.HI R21, RZ, 0x18, R166 ;  /* 0x00000018ff157819 */ /* 0x000fc400000116a6 */
[----:B------:R-:W-:Y:S02]  /*b060*/  LOP3.LUT R22, R22, 0xff, RZ, 0xc0, !PT ;  /* 0x000000ff16167812 */ /* 0x000fe400078ec0ff */
[----:B------:R-:W-:Y:S02]  /*b070*/  LOP3.LUT R134, R168, 0xff, RZ, 0xc0, !PT ;  /* 0x000000ffa8867812 */ /* 0x000fe400078ec0ff */
[----:B------:R-:W-:Y:S01]  /*b080*/  SHF.R.U32.HI R168, RZ, 0x18, R168 ;  /* 0x00000018ffa87819 */ /* 0x000fe200000116a8 */
[----:B-1----:R-:W-:Y:S01]  /*b090*/  HMMA.16816.F32 R68, R24, R12, R68 ;  /* 0x0000000c1844723c */ /* 0x002fe20000001844 */
[----:B------:R-:W-:Y:S02]  /*b0a0*/  SHF.R.U32.HI R139, RZ, 0x8, R139 ;  /* 0x00000008ff8b7819 */ /* 0x000fe4000001168b */
[----:B------:R-:W-:Y:S02]  /*b0b0*/  LOP3.LUT R140, R140, 0xff, RZ, 0xc0, !PT ;  /* 0x000000ff8c8c7812 */ /* 0x000fe400078ec0ff */
[----:B------:R-:W-:-:S02]  /*b0c0*/  PRMT R20, R20, 0x5410, R23 ;  /* 0x0000541014147816 */ /* 0x000fc40000000017 */
[----:B------:R-:W-:Y:S01]  /*b0d0*/  PRMT R23, R22, 0x5410, R21 ;  /* 0x0000541016177816 */ /* 0x000fe20000000015 */
[C---:B--2---:R-:W-:Y:S01]  /*b0e0*/  HMMA.16816.F32 R124, R24.reuse, R16, R124 ;  /* 0x00000010187c723c */ /* 0x044fe2000000187c */
        /* <DEDUP_REMOVED lines=9> */
[----:B------:R-:W-:Y:S01]  /*b180*/  HMMA.16816.F32 R120, R24, R18, R120 ;  /* 0x000000121878723c */ /* 0x000fe20000001878 */
[----:B------:R-:W-:-:S02]  /*b190*/  F2FP.PACK_AB R45, R43, R28 ;  /* 0x0000001c2b2d723e */ /* 0x000fc400000000ff */
[----:B------:R-:W-:Y:S01]  /*b1a0*/  LOP3.LUT R22, R22, R134, RZ, 0xc0, !PT ;  /* 0x0000008616167212 */ /* 0x000fe200078ec0ff */
[----:B------:R-:W-:Y:S01]  /*b1b0*/  IMAD.MOV.U32 R134, RZ, RZ, R176 ;  /* 0x000000ffff867224 */ /* 0x000fe200078e00b0 */
[----:B------:R-:W-:Y:S02]  /*b1c0*/  LOP3.LUT R23, R23, R140, RZ, 0xc0, !PT ;  /* 0x0000008c17177212 */ /* 0x000fe400078ec0ff */
[----:B------:R-:W-:Y:S01]  /*b1d0*/  LOP3.LUT R20, R20, R139, RZ, 0xc0, !PT ;  /* 0x0000008b14147212 */ /* 0x000fe200078ec0ff */
[----:B------:R-:W-:Y:S01]  /*b1e0*/  HMMA.16816.F32 R72, R24, R14, R72 ;  /* 0x0000000e1848723c */ /* 0x000fe20000001848 */
[----:B------:R-:W-:-:S07]  /*b1f0*/  LOP3.LUT R21, R21, R45, RZ, 0xc0, !PT ;  /* 0x0000002d15157212 */ /* 0x000fce00078ec0ff */
        /* <DEDUP_REMOVED lines=65> */
[----:B------:R-:W5:Y:S04]  /*b610*/  LDSM.16.M88.4 R60, [R194] ;  /* 0x00000000c23c783b */ /* 0x000f680000000200 */
[----:B------:R-:W-:Y:S04]  /*b620*/  LDSM.16.M88.4 R168, [R187+0x4000] ;  /* 0x00400000bba8783b */ /* 0x000fe80000000200 */
[----:B----4-:R-:W4:Y:S04]  /*b630*/  LDSM.16.M88.4 R4, [R194+0x2000] ;  /* 0x00200000c204783b */ /* 0x010f280000000200 */
[----:B------:R-:W1:Y:S04]  /*b640*/  LDSM.16.M88.4 R56, [R192+0x2000] ;  /* 0x00200000c038783b */ /* 0x000e680000000200 */
[----:B------:R-:W1:Y:S04]  /*b650*/  LDSM.16.M88.4 R164, [R187+0x4800] ;  /* 0x00480000bba4783b */ /* 0x000e680000000200 */
[----:B------:R-:W1:Y:S04]  /*b660*/  LDSM.16.M88.4 R160, [R187+0x5000] ;  /* 0x00500000bba0783b */ /* 0x000e680000000200 */
[----:B------:R-:W1:Y:S04]  /*b670*/  LDSM.16.M88.4 R156, [R187+0x5800] ;  /* 0x00580000bb9c783b */ /* 0x000e680000000200 */
[----:B------:R-:W1:Y:S04]  /*b680*/  LDSM.16.M88.4 R172, [R192] ;  /* 0x00000000c0ac783b */ /* 0x000e680000000200 */
[----:B------:R-:W-:Y:S04]  /*b690*/  LDSM.16.M88.4 R52, [R191+0x2000] ;  /* 0x00200000bf34783b */ /* 0x000fe80000000200 */
[----:B------:R-:W1:Y:S01]  /*b6a0*/  LDSM.16.M88.4 R48, [R190] ;  /* 0x00000000be30783b */ /* 0x000e620000000200 */
[-C--:B-----5:R-:W-:Y:S03]  /*b6b0*/  HMMA.16816.F32 R152, R60, R148.reuse, RZ ;  /* 0x000000943c98723c */ /* 0x0a0fe600000018ff */
[----:B------:R-:W-:Y:S04]  /*b6c0*/  LDSM.16.M88.4 R40, [R182] ;  /* 0x00000000b628783b */ /* 0x000fe80000000200 */
[----:B------:R-:W-:Y:S01]  /*b6d0*/  LDSM.16.M88.4 R44, [R183] ;  /* 0x00000000b72c783b */ /* 0x000fe20000000200 */
[C---:B----4-:R-:W-:Y:S03]  /*b6e0*/  HMMA.16816.F32 R32, R4.reuse, R148, RZ ;  /* 0x000000940420723c */ /* 0x050fe600000018ff */
[----:B------:R-:W0:Y:S05]  /*b6f0*/  LDGDEPBAR ;  /* 0x00000000000079af */ /* 0x000e2a0000000000 */
[C---:B------:R-:W-:Y:S08]  /*b700*/  HMMA.16816.F32 R28, R4.reuse, R150, RZ ;  /* 0x00000096041c723c */ /* 0x040ff000000018ff */
[C---:B------:R-:W-:Y:S08]  /*b710*/  HMMA.16816.F32 R24, R4.reuse, R140, RZ ;  /* 0x0000008c0418723c */ /* 0x040ff000000018ff */
[C---:B---3--:R-:W-:Y:S08]  /*b720*/  HMMA.16816.F32 R16, R4.reuse, R132, RZ ;  /* 0x000000840410723c */ /* 0x048ff000000018ff */
[C---:B--2---:R-:W-:Y:S08]  /*b730*/  HMMA.16816.F32 R8, R4.reuse, R36, RZ ;  /* 0x000000240408723c */ /* 0x044ff000000018ff */
[C---:B------:R-:W-:Y:S08]  /*b740*/  HMMA.16816.F32 R20, R4.reuse, R142, RZ ;  /* 0x0000008e0414723c */ /* 0x040ff000000018ff */
[C---:B-1----:R-:W-:Y:S08]  /*b750*/  HMMA.16816.F32 R12, R4.reuse, R134, RZ ;  /* 0x00000086040c723c */ /* 0x042ff000000018ff */
[----:B------:R-:W-:Y:S08]  /*b760*/  HMMA.16816.F32 R4, R4, R38, RZ ;  /* 0x000000260404723c */ /* 0x000ff000000018ff */
[C---:B------:R-:W-:Y:S08]  /*b770*/  HMMA.16816.F32 R148, R60.reuse, R150, RZ ;  /* 0x000000963c94723c */ /* 0x040ff000000018ff */
[C---:B------:R-:W-:Y:S08]  /*b780*/  HMMA.16816.F32 R136, R60.reuse, R132, RZ ;  /* 0x000000843c88723c */ /* 0x040ff000000018ff */
[----:B------:R-:W-:Y:S08]  /*b790*/  HMMA.16816.F32 R132, R60, R134, RZ ;  /* 0x000000863c84723c */ /* 0x000ff000000018ff */
        /* <DEDUP_REMOVED lines=8> */
[----:B------:R-:W1:Y:S07]  /*b820*/  LDSM.16.M88.4 R56, [R191] ;  /* 0x00000000bf38783b */ /* 0x000e6e0000000200 */
        /* <DEDUP_REMOVED lines=8> */
[C---:B------:R-:W-:Y:S01]  /*b8b0*/  HMMA.16816.F32 R132, R172.reuse, R162, R132 ;  /* 0x000000a2ac84723c */ /* 0x040fe20000001884 */
[----:B------:R-:W-:Y:S07]  /*b8c0*/  LDSM.16.M88.4 R160, [R189] ;  /* 0x00000000bda0783b */ /* 0x000fee0000000200 */
[C---:B------:R-:W-:Y:S08]  /*b8d0*/  HMMA.16816.F32 R144, R172.reuse, R164, R144 ;  /* 0x000000a4ac90723c */ /* 0x040ff00000001890 */
[C---:B------:R-:W-:Y:S08]  /*b8e0*/  HMMA.16816.F32 R64, R172.reuse, R156, R64 ;  /* 0x0000009cac40723c */ /* 0x040ff00000001840 */
[C---:B------:R-:W-:Y:S01]  /*b8f0*/  HMMA.16816.F32 R60, R172.reuse, R158, R60 ;  /* 0x0000009eac3c723c */ /* 0x040fe2000000183c */
[----:B------:R-:W3:Y:S07]  /*b900*/  LDSM.16.M88.4 R156, [R180] ;  /* 0x00000000b49c783b */ /* 0x000eee0000000200 */
[----:B------:R-:W-:Y:S01]  /*b910*/  HMMA.16816.F32 R140, R172, R166, R140 ;  /* 0x000000a6ac8c723c */ /* 0x000fe2000000188c */
[----:B------:R-:W4:Y:S07]  /*b920*/  LDSM.16.M88.4 R164, [R180+0x800] ;  /* 0x00080000b4a4783b */ /* 0x000f2e0000000200 */
[C---:B------:R-:W-:Y:S08]  /*b930*/  HMMA.16816.F32 R32, R52.reuse, R48, R32 ;  /* 0x000000303420723c */ /* 0x040ff00000001820 */
[----:B------:R-:W-:Y:S08]  /*b940*/  HMMA.16816.F32 R28, R52, R50, R28 ;  /* 0x00000032341c723c */ /* 0x000ff0000000181c */
[C---:B-1----:R-:W-:Y:S08]  /*b950*/  HMMA.16816.F32 R152, R56.reuse, R48, R152 ;  /* 0x000000303898723c */ /* 0x042ff00000001898 */
[----:B------:R-:W-:Y:S01]  /*b960*/  HMMA.16816.F32 R148, R56, R50, R148 ;  /* 0x000000323894723c */ /* 0x000fe20000001894 */
[----:B------:R-:W1:Y:S07]  /*b970*/  LDSM.16.M88.4 R48, [R180+0x1000] ;  /* 0x00100000b430783b */ /* 0x000e6e0000000200 */
[C---:B------:R-:W-:Y:S08]  /*b980*/  HMMA.16816.F32 R16, R52.reuse, R40, R16 ;  /* 0x000000283410723c */ /* 0x040ff00000001810 */
[----:B------:R-:W-:Y:S08]  /*b990*/  HMMA.16816.F32 R12, R52, R42, R12 ;  /* 0x0000002a340c723c */ /* 0x000ff0000000180c */
[C---:B------:R-:W-:Y:S08]  /*b9a0*/  HMMA.16816.F32 R136, R56.reuse, R40, R136 ;  /* 0x000000283888723c */ /* 0x040ff00000001888 */
[C---:B------:R-:W-:Y:S01]  /*b9b0*/  HMMA.16816.F32 R132, R56.reuse, R42, R132 ;  /* 0x0000002a3884723c */ /* 0x040fe20000001884 */
[----:B------:R-:W5:Y:S07]  /*b9c0*/  LDSM.16.M88.4 R40, [R180+0x1800] ;  /* 0x00180000b428783b */ /* 0x000f6e0000000200 */
[----:B------:R-:W-:Y:S08]  /*b9d0*/  HMMA.16816.F32 R144, R56, R44, R144 ;  /* 0x0000002c3890723c */ /* 0x000ff00000001890 */
[C---:B--2---:R-:W-:Y:S08]  /*b9e0*/  HMMA.16816.F32 R8, R52.reuse, R36, R8 ;  /* 0x000000243408723c */ /* 0x044ff00000001808 */
[----:B------:R-:W-:Y:S08]  /*b9f0*/  HMMA.16816.F32 R4, R52, R38, R4 ;  /* 0x000000263404723c */ /* 0x000ff00000001804 */
[C---:B------:R-:W-:Y:S08]  /*ba00*/  HMMA.16816.F32 R64, R56.reuse, R36, R64 ;  /* 0x000000243840723c */ /* 0x040ff00000001840 */
[----:B------:R-:W-:Y:S01]  /*ba10*/  HMMA.16816.F32 R60, R56, R38, R60 ;  /* 0x00000026383c723c */ /* 0x000fe2000000183c */
[----:B------:R-:W2:Y:S01]  /*ba20*/  LDSM.16.M88.4 R36, [R189+0x2000] ;  /* 0x00200000bd24783b */ /* 0x000ea20000000200 */
[----:B------:R-:W-:-:S06]  /*ba30*/  DEPBAR.LE SB0, 0x0 ;  /* 0x000080000000791a */ /* 0x000fcc0000000000 */
[----:B------:R-:W-:Y:S08]  /*ba40*/  HMMA.16816.F32 R140, R56, R46, R140 ;  /* 0x0000002e388c723c */ /* 0x000ff0000000188c */
[----:B------:R-:W-:Y:S07]  /*ba50*/  HMMA.16816.F32 R24, R52, R44, R24 ;  /* 0x0000002c3418723c */ /* 0x000fee0000001818 */
[----:B------:R-:W-:Y:S01]  /*ba60*/  IADD3 R44, R221, -0x3, RZ ;  /* 0xfffffffddd2c7810 */ /* 0x000fe20007ffe0ff */
[----:B---3--:R-:W-:Y:S04]  /*ba70*/  HMMA.16816.F32 R152, R160, R156, R152 ;  /* 0x0000009ca098723c */ /* 0x008fe80000001898 */
[----:B------:R-:W-:-:S04]  /*ba80*/  IMAD R169, R44, 0x40, R204 ;  /* 0x000000402ca97824 */ /* 0x000fc800078e02cc */
[C---:B------:R-:W-:Y:S01]  /*ba90*/  HMMA.16816.F32 R148, R160.reuse, R158, R148 ;  /* 0x0000009ea094723c */ /* 0x040fe20000001894 */
[C---:B------:R-:W-:Y:S01]  /*baa0*/  IADD3 R175, R169.reuse, 0x8, RZ ;  /* 0x00000008a9af7810 */ /* 0x040fe20007ffe0ff */
[----:B------:R-:W3:Y:S01]  /*bab0*/  I2F R168, R169 ;  /* 0x000000a900a87306 */ /* 0x000ee20000201400 */
[C---:B------:R-:W-:Y:S02]  /*bac0*/  IADD3 R230, R169.reuse, 0x9, RZ ;  /* 0x00000009a9e67810 */ /* 0x040fe40007ffe0ff */
[C---:B------:R-:W-:Y:S02]  /*bad0*/  IADD3 R247, R169.reuse, 0x11, RZ ;  /* 0x00000011a9f77810 */ /* 0x040fe40007ffe0ff */
[C---:B------:R-:W-:Y:S01]  /*bae0*/  IADD3 R244, R169.reuse, 0x10, RZ ;  /* 0x00000010a9f47810 */ /* 0x040fe20007ffe0ff */
[----:B----4-:R-:W-:Y:S01]  /*baf0*/  HMMA.16816.F32 R144, R160, R164, R144 ;  /* 0x000000a4a090723c */ /* 0x010fe20000001890 */
[C---:B------:R-:W-:Y:S01]  /*bb00*/  IADD3 R252, R169.reuse, 0x18, RZ ;  /* 0x00000018a9fc7810 */ /* 0x040fe20007ffe0ff */
[----:B------:R-:W4:Y:S01]  /*bb10*/  I2F R170, R175 ;  /* 0x000000af00aa7306 */ /* 0x000f220000201400 */
[----:B------:R-:W-:-:S02]  /*bb20*/  IADD3 R250, R169, 0x20, RZ ;  /* 0x00000020a9fa7810 */ /* 0x000fc40007ffe0ff */
[-C--:B------:R-:W-:Y:S02]  /*bb30*/  ISETP.GE.AND P6, PT, R169, R240.reuse, PT ;  /* 0x000000f0a900720c */ /* 0x080fe40003fc6270 */
[----:B------:R-:W-:Y:S01]  /*bb40*/  ISETP.GE.AND P4, PT, R175, R240, PT ;  /* 0x000000f0af00720c */ /* 0x000fe20003f86270 */
[C---:B------:R-:W-:Y:S01]  /*bb50*/  HMMA.16816.F32 R140, R160.reuse, R166, R140 ;  /* 0x000000a6a08c723c */ /* 0x040fe2000000188c */
[C---:B------:R-:W-:Y:S01]  /*bb60*/  IADD3 R251, R169.reuse, 0x19, RZ ;  /* 0x00000019a9fb7810 */ /* 0x040fe20007ffe0ff */
[----:B------:R-:W2:Y:S01]  /*bb70*/  I2F R174, R230 ;  /* 0x000000e600ae7306 */ /* 0x000ea20000201400 */
[CC--:B---3--:R-:W-:Y:S01]  /*bb80*/  FFMA.FTZ R152, R168.reuse, R0.reuse, R152 ;  /* 0x00000000a8987223 */ /* 0x0c8fe20000010098 */
[C---:B------:R-:W-:Y:S01]  /*bb90*/  IADD3 R248, R169.reuse, 0x28, RZ ;  /* 0x00000028a9f87810 */ /* 0x040fe20007ffe0ff */
[-C--:B------:R-:W-:Y:S01]  /*bba0*/  FFMA.FTZ R229, R168, R0.reuse, R154 ;  /* 0x00000000a8e57223 */ /* 0x080fe2000001009a */
[C---:B------:R-:W-:Y:S02]  /*bbb0*/  IADD3 R172, R169.reuse, 0x38, RZ ;  /* 0x00000038a9ac7810 */ /* 0x040fe40007ffe0ff */
[----:B-1----:R-:W-:Y:S01]  /*bbc0*/  HMMA.16816.F32 R136, R160, R48, R136 ;  /* 0x00000030a088723c */ /* 0x002fe20000001888 */
[----:B------:R-:W-:Y:S01]  /*bbd0*/  FSEL R178, R152, -INF , !P6 ;  /* 0xff80000098b27808 */ /* 0x000fe20007000000 */
[----:B------:R-:W1:Y:S01]  /*bbe0*/  I2F R173, R244 ;  /* 0x000000f400ad7306 */ /* 0x000e620000201400 */
[----:B----4-:R-:W-:Y:S01]  /*bbf0*/  FFMA.FTZ R148, R170, R0, R148 ;  /* 0x00000000aa947223 */ /* 0x010fe20000010094 */
[----:B------:R-:W-:Y:S01]  /*bc00*/  ISETP.GE.AND P6, PT, R230, R240, PT ;  /* 0x000000f0e600720c */ /* 0x000fe20003fc6270 */
[----:B------:R-:W-:Y:S01]  /*bc10*/  FFMA.FTZ R150, R170, R0, R150 ;  /* 0x00000000aa967223 */ /* 0x000fe20000010096 */
[----:B------:R-:W-:-:S02]  /*bc20*/  IADD3 R231, R169, 0x30, RZ ;  /* 0x00000030a9e77810 */ /* 0x000fc40007ffe0ff */
[----:B------:R-:W-:Y:S01]  /*bc30*/  HMMA.16816.F32 R20, R52, R46, R20 ;  /* 0x0000002e3414723c */ /* 0x000fe20000001814 */
[----:B------:R-:W-:Y:S01]  /*bc40*/  FSEL R148, R148, -INF , !P4 ;  /* 0xff80000094947808 */ /* 0x000fe20006000000 */
[----:B------:R-:W3:Y:S01]  /*bc50*/  I2F R245, R250 ;  /* 0x000000fa00f57306 */ /* 0x000ee20000201400 */
[C---:B--2---:R-:W-:Y:S01]  /*bc60*/  FFMA.FTZ R149, R174.reuse, R0, R149 ;  /* 0x00000000ae957223 */ /* 0x044fe20000010095 */
[----:B------:R-:W-:Y:S01]  /*bc70*/  ISETP.GE.AND P4, PT, R247, R240, PT ;  /* 0x000000f0f700720c */ /* 0x000fe20003f86270 */
[-C--:B------:R-:W-:Y:S01]  /*bc80*/  FFMA.FTZ R151, R174, R0.reuse, R151 ;  /* 0x00000000ae977223 */ /* 0x080fe20000010097 */
[C---:B------:R-:W-:Y:S02]  /*bc90*/  IADD3 R249, R169.reuse, 0x21, RZ ;  /* 0x00000021a9f97810 */ /* 0x040fe40007ffe0ff */
[C---:B------:R-:W-:Y:S01]  /*bca0*/  IADD3 R54, R169.reuse, 0x1, RZ ;  /* 0x00000001a9367810 */ /* 0x040fe20007ffe0ff */
[----:B------:R-:W-:Y:S01]  /*bcb0*/  HMMA.16816.F32 R132, R160, R50, R132 ;  /* 0x00000032a084723c */ /* 0x000fe20000001884 */
[----:B------:R-:W2:Y:S01]  /*bcc0*/  I2F R246, R251 ;  /* 0x000000fb00f67306 */ /* 0x000ea20000201400 */
[----:B------:R-:W-:Y:S01]  /*bcd0*/  ISETP.GE.AND P5, PT, R169, R235, PT ;  /* 0x000000eba900720c */ /* 0x000fe20003fa6270 */
[----:B-1----:R-:W-:Y:S01]  /*bce0*/  FFMA.FTZ R146, R173, R0, R146 ;  /* 0x00000000ad927223 */ /* 0x002fe20000010092 */
[----:B------:R-:W-:-:S02]  /*bcf0*/  ISETP.GE.AND P1, PT, R54, R240, PT ;  /* 0x000000f03600720c */ /* 0x000fc40003f26270 */
[----:B------:R-:W-:Y:S02]  /*bd00*/  ISETP.GE.AND P3, PT, R169, R233, PT ;  /* 0x000000e9a900720c */ /* 0x000fe40003f66270 */
[C---:B-----5:R-:W-:Y:S01]  /*bd10*/  HMMA.16816.F32 R64, R160.reuse, R40, R64 ;  /* 0x00000028a040723c */ /* 0x060fe20000001840 */
[----:B------:R-:W1:Y:S01]  /*bd20*/  I2F R171, R54 ;  /* 0x0000003600ab7306 */ /* 0x000e620000201400 */
[----:B---3--:R-:W-:Y:S01]  /*bd30*/  FFMA.FTZ R136, R245, R0, R136 ;  /* 0x00000000f5887223 */ /* 0x008fe20000010088 */
[----:B------:R-:W-:Y:S02]  /*bd40*/  ISETP.GE.AND P2, PT, R169, R220, PT ;  /* 0x000000dca900720c */ /* 0x000fe40003f46270 */
[----:B------:R-:W-:Y:S02]  /*bd50*/  FSEL R229, R229, -INF , !P5 ;  /* 0xff800000e5e57808 */ /* 0x000fe40006800000 */
[-C--:B------:R-:W-:Y:S01]  /*bd60*/  ISETP.GE.AND P5, PT, R230, R235.reuse, PT ;  /* 0x000000ebe600720c */ /* 0x080fe20003fa6270 */
[----:B------:R-:W-:Y:S01]  /*bd70*/  HMMA.16816.F32 R60, R160, R42, R60 ;  /* 0x0000002aa03c723c */ /* 0x000fe2000000183c */
[----:B------:R-:W3:Y:S01]  /*bd80*/  I2F R161, R247 ;  /* 0x000000f700a17306 */ /* 0x000ee20000201400 */
[CC--:B--2---:R-:W-:Y:S01]  /*bd90*/  FFMA.FTZ R152, R246.reuse, R0.reuse, R141 ;  /* 0x00000000f6987223 */ /* 0x0c4fe2000001008d */
[----:B------:R-:W-:Y:S01]  /*bda0*/  FSEL R179, R151, -INF , !P5 ;  /* 0xff80000097b37808 */ /* 0x000fe20006800000 */
[----:B------:R-:W-:Y:S01]  /*bdb0*/  FFMA.FTZ R143, R246, R0, R143 ;  /* 0x00000000f68f7223 */ /* 0x000fe2000001008f */
[----:B------:R-:W-:-:S02]  /*bdc0*/  ISETP.GE.AND P5, PT, R252, R235, PT ;  /* 0x000000ebfc00720c */ /* 0x000fc40003fa6270 */
[----:B------:R-:W-:Y:S01]  /*bdd0*/  IADD3 R162, R169, 0x31, RZ ;  /* 0x00000031a9a27810 */ /* 0x000fe20007ffe0ff */
[----:B------:R-:W-:Y:S01]  /*bde0*/  HMMA.16816.F32 R24, R36, R164, R24 ;  /* 0x000000a42418723c */ /* 0x000fe20000001818 */
[----:B------:R-:W2:Y:S01]  /*bdf0*/  I2F R160, R252 ;  /* 0x000000fc00a07306 */ /* 0x000ea20000201400 */
[CC--:B-1----:R-:W-:Y:S02]  /*be00*/  FFMA.FTZ R153, R171.reuse, R0.reuse, R153 ;  /* 0x00000000ab997223 */ /* 0x0c2fe40000010099 */
[----:B------:R-:W-:-:S03]  /*be10*/  FFMA.FTZ R154, R171, R0, R155 ;  /* 0x00000000ab9a7223 */ /* 0x000fc6000001009b */
[----:B------:R-:W-:Y:S01]  /*be20*/  IADD3 R164, R169, 0x29, RZ ;  /* 0x00000029a9a47810 */ /* 0x000fe20007ffe0ff */
[----:B------:R-:W-:Y:S01]  /*be30*/  HMMA.16816.F32 R28, R36, R158, R28 ;  /* 0x0000009e241c723c */ /* 0x000fe2000000181c */
[-C--:B---3--:R-:W-:Y:S01]  /*be40*/  FFMA.FTZ R145, R161, R0.reuse, R145 ;  /* 0x00000000a1917223 */ /* 0x088fe20000010091 */
[----:B------:R-:W1:Y:S01]  /*be50*/  I2F R163, R248 ;  /* 0x000000f800a37306 */ /* 0x000e620000201400 */
[----:B------:R-:W-:Y:S01]  /*be60*/  IADD3 R169, R169, 0x39, RZ ;  /* 0x00000039a9a97810 */ /* 0x000fe20007ffe0ff */
[----:B------:R-:W-:-:S03]  /*be70*/  FFMA.FTZ R147, R161, R0, R147 ;  /* 0x00000000a1937223 */ /* 0x000fc60000010093 */
[-C--:B------:R-:W-:Y:S01]  /*be80*/  FFMA.FTZ R159, R173, R0.reuse, R144 ;  /* 0x00000000ad9f7223 */ /* 0x080fe20000010090 */
[C---:B------:R-:W-:Y:S01]  /*be90*/  HMMA.16816.F32 R32, R36.reuse, R156, R32 ;  /* 0x0000009c2420723c */ /* 0x040fe20000001820 */
[----:B------:R-:W-:Y:S01]  /*bea0*/  FSEL R144, R149, -INF , !P6 ;  /* 0xff80000095907808 */ /* 0x000fe20007000000 */
[----:B------:R-:W3:Y:S01]  /*beb0*/  I2F R241, R164 ;  /* 0x000000a400f17306 */ /* 0x000ee20000201400 */
[----:B--2---:R-:W-:Y:S01]  /*bec0*/  FFMA.FTZ R140, R160, R0, R140 ;  /* 0x00000000a08c7223 */ /* 0x004fe2000001008c */
[----:B------:R-:W-:Y:S01]  /*bed0*/  ISETP.GE.AND P6, PT, R252, R240, PT ;  /* 0x000000f0fc00720c */ /* 0x000fe20003fc6270 */
[----:B------:R-:W-:Y:S02]  /*bee0*/  FFMA.FTZ R142, R160, R0, R142 ;  /* 0x00000000a08e7223 */ /* 0x000fe4000001008e */
[----:B------:R-:W-:Y:S01]  /*bef0*/  FSEL R157, R145, -INF , !P4 ;  /* 0xff800000919d7808 */ /* 0x000fe20006000000 */
[C---:B------:R-:W-:Y:S01]  /*bf00*/  HMMA.16816.F32 R20, R36.reuse, R166, R20 ;  /* 0x000000a62414723c */ /* 0x040fe20000001814 */
[----:B------:R-:W-:Y:S01]  /*bf10*/  ISETP.GE.AND P4, PT, R250, R240, PT ;  /* 0x000000f0fa00720c */ /* 0x000fe20003f86270 */
[-C--:B-1----:R-:W-:Y:S01]  /*bf20*/  FFMA.FTZ R59, R163, R0.reuse, R132 ;  /* 0x00000000a33b7223 */ /* 0x082fe20000010084 */
[----:B------:R-:W-:Y:S01]  /*bf30*/  FSEL R156, R153, -INF , !P1 ;  /* 0xff800000999c7808 */ /* 0x000fe20004800000 */
[----:B------:R-:W1:Y:S01]  /*bf40*/  I2F R141, R231 ;  /* 0x000000e7008d7306 */ /* 0x000e620000201400 */
[----:B------:R-:W-:Y:S01]  /*bf50*/  FSEL R153, R140, -INF , !P6 ;  /* 0xff8000008c997808 */ /* 0x000fe20007000000 */
[----:B------:R-:W-:Y:S01]  /*bf60*/  FFMA.FTZ R24, R173, R0, R24 ;  /* 0x00000000ad187223 */ /* 0x000fe20000010018 */
[----:B------:R-:W-:Y:S01]  /*bf70*/  FSEL R140, R136, -INF , !P4 ;  /* 0xff800000888c7808 */ /* 0x000fe20006000000 */
[C---:B------:R-:W-:Y:S01]  /*bf80*/  HMMA.16816.F32 R12, R36.reuse, R50, R12 ;  /* 0x00000032240c723c */ /* 0x040fe2000000180c */
[----:B------:R-:W-:Y:S01]  /*bf90*/  ISETP.GE.AND P1, PT, R244, R240, PT ;  /* 0x000000f0f400720c */ /* 0x000fe20003f26270 */
[----:B---3--:R-:W-:Y:S01]  /*bfa0*/  FFMA.FTZ R58, R241, R0, R133 ;  /* 0x00000000f13a7223 */ /* 0x008fe20000010085 */
[----:B------:R-:W-:Y:S01]  /*bfb0*/  ISETP.GE.AND P4, PT, R164, R240, PT ;  /* 0x000000f0a400720c */ /* 0x000fe20003f86270 */
[----:B------:R-:W2:Y:S01]  /*bfc0*/  I2F R136, R162 ;  /* 0x000000a200887306 */ /* 0x000ea20000201400 */
[----:B------:R-:W-:Y:S01]  /*bfd0*/  FSEL R159, R159, -INF , !P1 ;  /* 0xff8000009f9f7808 */ /* 0x000fe20004800000 */
[----:B------:R-:W-:Y:S01]  /*bfe0*/  FFMA.FTZ R57, R241, R0, R135 ;  /* 0x00000000f1397223 */ /* 0x000fe20000010087 */
[----:B------:R-:W-:Y:S01]  /*bff0*/  ISETP.GE.AND P1, PT, R251, R240, PT ;  /* 0x000000f0fb00720c */ /* 0x000fe20003f26270 */
[C---:B------:R-:W-:Y:S01]  /*c000*/  HMMA.16816.F32 R8, R36.reuse, R40, R8 ;  /* 0x000000282408723c */ /* 0x040fe20000001808 */
[----:B------:R-:W-:Y:S01]  /*c010*/  FSEL R58, R58, -INF , !P4 ;  /* 0xff8000003a3a7808 */ /* 0x000fe20006000000 */
[----:B------:R-:W-:Y:S01]  /*c020*/  FFMA.FTZ R33, R171, R0, R33 ;  /* 0x00000000ab217223 */ /* 0x000fe20000010021 */
[----:B------:R-:W-:Y:S01]  /*c030*/  FSEL R152, R152, -INF , !P1 ;  /* 0xff80000098987808 */ /* 0x000fe20004800000 */
[----:B------:R-:W3:Y:S01]  /*c040*/  I2F R133, R172 ;  /* 0x000000ac00857306 */ /* 0x000ee20000201400 */
[----:B------:R-:W-:Y:S01]  /*c050*/  ISETP.GE.AND P1, PT, R248, R240, PT ;  /* 0x000000f0f800720c */ /* 0x000fe20003f26270 */
[----:B-1----:R-:W-:Y:S01]  /*c060*/  FFMA.FTZ R46, R141, R0, R64 ;  /* 0x000000008d2e7223 */ /* 0x002fe20000010040 */
[----:B------:R-:W-:Y:S01]  /*c070*/  ISETP.GE.AND P4, PT, R172, R240, PT ;  /* 0x000000f0ac00720c */ /* 0x000fe20003f86270 */
[----:B------:R-:W-:Y:S01]  /*c080*/  FFMA.FTZ R64, R245, R0, R138 ;  /* 0x00000000f5407223 */ /* 0x000fe2000001008a */
[----:B------:R-:W-:Y:S01]  /*c090*/  FSEL R59, R59, -INF , !P1 ;  /* 0xff8000003b3b7808 */ /* 0x000fe20004800000 */
[C---:B------:R-:W-:Y:S01]  /*c0a0*/  HMMA.16816.F32 R16, R36.reuse, R48, R16 ;  /* 0x000000302410723c */ /* 0x040fe20000001810 */
[----:B------:R-:W-:Y:S01]  /*c0b0*/  ISETP.GE.AND P1, PT, R162, R240, PT ;  /* 0x000000f0a200720c */ /* 0x000fe20003f26270 */
[C---:B--2---:R-:W-:Y:S01]  /*c0c0*/  FFMA.FTZ R55, R136.reuse, R0, R65 ;  /* 0x0000000088377223 */ /* 0x044fe20000010041 */
[----:B------:R-:W1:Y:S01]  /*c0d0*/  I2F R165, R249 ;  /* 0x000000f900a57306 */ /* 0x000e620000201400 */
[----:B------:R-:W-:Y:S01]  /*c0e0*/  ISETP.GE.AND P6, PT, R249, R240, PT ;  /* 0x000000f0f900720c */ /* 0x000fe20003fc6270 */
[-C--:B------:R-:W-:Y:S01]  /*c0f0*/  FFMA.FTZ R47, R136, R0.reuse, R67 ;  /* 0x00000000882f7223 */ /* 0x080fe20000010043 */
[----:B------:R-:W-:Y:S01]  /*c100*/  FSEL R155, R142, -INF , !P5 ;  /* 0xff8000008e9b7808 */ /* 0x000fe20006800000 */
[-C--:B------:R-:W-:Y:S01]  /*c110*/  FFMA.FTZ R45, R141, R0.reuse, R66 ;  /* 0x000000008d2d7223 */ /* 0x080fe20000010042 */
[----:B------:R-:W-:Y:S01]  /*c120*/  FSEL R55, R55, -INF , !P1 ;  /* 0xff80000037377808 */ /* 0x000fe20004800000 */
[-C--:B------:R-:W-:Y:S01]  /*c130*/  FFMA.FTZ R21, R246, R0.reuse, R21 ;  /* 0x00000000f6157223 */ /* 0x080fe20000010015 */
[-C--:B------:R-:W-:Y:S01]  /*c140*/  ISETP.GE.AND P1, PT, R54, R235.reuse, PT ;  /* 0x000000eb3600720c */ /* 0x080fe20003f26270 */
[-C--:B---3--:R-:W-:Y:S01]  /*c150*/  FFMA.FTZ R52, R133, R0.reuse, R60 ;  /* 0x0000000085347223 */ /* 0x088fe2000001003c */
[----:B------:R-:W2:Y:S01]  /*c160*/  I2F R65, R169 ;  /* 0x000000a900417306 */ /* 0x000ea20000201400 */
[-C--:B------:R-:W-:Y:S01]  /*c170*/  FFMA.FTZ R60, R163, R0.reuse, R134 ;  /* 0x00000000a33c7223 */ /* 0x080fe20000010086 */
[----:B------:R-:W-:Y:S01]  /*c180*/  FSEL R154, R154, -INF , !P1 ;  /* 0xff8000009a9a7808 */ /* 0x000fe20004800000 */
[-C--:B------:R-:W-:Y:S01]  /*c190*/  FFMA.FTZ R53, R133, R0.reuse, R62 ;  /* 0x0000000085357223 */ /* 0x080fe2000001003e */
[-C--:B------:R-:W-:Y:S01]  /*c1a0*/  ISETP.GE.AND P1, PT, R244, R235.reuse, PT ;  /* 0x000000ebf400720c */ /* 0x080fe20003f26270 */
[----:B------:R-:W-:Y:S01]  /*c1b0*/  HMMA.16816.F32 R4, R36, R42, R4 ;  /* 0x0000002a2404723c */ /* 0x000fe20000001804 */
[----:B------:R-:W-:Y:S01]  /*c1c0*/  FSEL R52, R52, -INF , !P4 ;  /* 0xff80000034347808 */ /* 0x000fe20006000000 */
[-C--:B-1----:R-:W-:Y:S01]  /*c1d0*/  FFMA.FTZ R137, R165, R0.reuse, R137 ;  /* 0x00000000a5897223 */ /* 0x082fe20000010089 */
[-C--:B------:R-:W-:Y:S01]  /*c1e0*/  ISETP.GE.AND P4, PT, R175, R235.reuse, PT ;  /* 0x000000ebaf00720c */ /* 0x080fe20003f86270 */
[-C--:B------:R-:W-:Y:S01]  /*c1f0*/  FFMA.FTZ R56, R165, R0.reuse, R139 ;  /* 0x00000000a5387223 */ /* 0x080fe2000001008b */
[----:B------:R-:W-:Y:S01]  /*c200*/  FSEL R158, R146, -INF , !P1 ;  /* 0xff800000929e7808 */ /* 0x000fe20004800000 */
[-C--:B------:R-:W-:Y:S01]  /*c210*/  FFMA.FTZ R35, R171, R0.reuse, R35 ;  /* 0x00000000ab237223 */ /* 0x080fe20000010023 */
[-C--:B------:R-:W-:Y:S01]  /*c220*/  ISETP.GE.AND P1, PT, R251, R235.reuse, PT ;  /* 0x000000ebfb00720c */ /* 0x080fe20003f26270 */
[-C--:B------:R-:W-:Y:S01]  /*c230*/  FFMA.FTZ R28, R170, R0.reuse, R28 ;  /* 0x00000000aa1c7223 */ /* 0x080fe2000001001c */
[----:B------:R-:W-:Y:S01]  /*c240*/  FSEL R228, R150, -INF , !P4 ;  /* 0xff80000096e47808 */ /* 0x000fe20006000000 */
[-C--:B------:R-:W-:Y:S01]  /*c250*/  FFMA.FTZ R30, R170, R0.reuse, R30 ;  /* 0x00000000aa1e7223 */ /* 0x080fe2000001001e */
[-C--:B------:R-:W-:Y:S01]  /*c260*/  ISETP.GE.AND P4, PT, R247, R235.reuse, PT ;  /* 0x000000ebf700720c */ /* 0x080fe20003f86270 */
[-C--:B--2---:R-:W-:Y:S01]  /*c270*/  FFMA.FTZ R61, R65, R0.reuse, R61 ;  /* 0x00000000413d7223 */ /* 0x084fe2000001003d */
[----:B------:R-:W-:Y:S01]  /*c280*/  FSEL R151, R143, -INF , !P1 ;  /* 0xff8000008f977808 */ /* 0x000fe20004800000 */
[-C--:B------:R-:W-:Y:S01]  /*c290*/  FFMA.FTZ R63, R65, R0.reuse, R63 ;  /* 0x00000000413f7223 */ /* 0x080fe2000001003f */
        /* <DEDUP_REMOVED lines=9> */
[CC--:B------:R-:W-:Y:S01]  /*c330*/  FFMA.FTZ R143, R161.reuse, R0.reuse, R25 ;  /* 0x00000000a18f7223 */ /* 0x0c0fe20000010019 */
[----:B------:R-:W-:Y:S01]  /*c340*/  FSEL R64, R64, -INF , !P4 ;  /* 0xff80000040407808 */ /* 0x000fe20006000000 */
[-C--:B------:R-:W-:Y:S01]  /*c350*/  FFMA.FTZ R27, R161, R0.reuse, R27 ;  /* 0x00000000a11b7223 */ /* 0x080fe2000001001b */
[-C--:B------:R-:W-:Y:S01]  /*c360*/  ISETP.GE.AND P4, PT, R164, R235.reuse, PT ;  /* 0x000000eba400720c */ /* 0x080fe20003f86270 */
[-C--:B------:R-:W-:Y:S01]  /*c370*/  FFMA.FTZ R9, R136, R0.reuse, R9 ;  /* 0x0000000088097223 */ /* 0x080fe20000010009 */
[----:B------:R-:W-:Y:S01]  /*c380*/  FSEL R132, R137, -INF , !P6 ;  /* 0xff80000089847808 */ /* 0x000fe20007000000 */
[C---:B------:R-:W-:Y:S01]  /*c390*/  FFMA.FTZ R20, R160.reuse, R0, R20 ;  /* 0x00000000a0147223 */ /* 0x040fe20000010014 */
[----:B------:R-:W-:Y:S01]  /*c3a0*/  ISETP.GE.AND P6, PT, R231, R240, PT ;  /* 0x000000f0e700720c */ /* 0x000fe20003fc6270 */
[-C--:B------:R-:W-:Y:S01]  /*c3b0*/  FFMA.FTZ R22, R160, R0.reuse, R22 ;  /* 0x00000000a0167223 */ /* 0x080fe20000010016 */
[----:B------:R-:W-:Y:S01]  /*c3c0*/  ISETP.GE.AND P5, PT, R249, R235, PT ;  /* 0x000000ebf900720c */ /* 0x000fe20003fa6270 */
[-C--:B------:R-:W-:Y:S01]  /*c3d0*/  FFMA.FTZ R23, R246, R0.reuse, R23 ;  /* 0x00000000f6177223 */ /* 0x080fe20000010017 */
[----:B------:R-:W-:Y:S01]  /*c3e0*/  FSEL R47, R47, -INF , !P1 ;  /* 0xff8000002f2f7808 */ /* 0x000fe20004800000 */
[CC--:B------:R-:W-:Y:S01]  /*c3f0*/  FFMA.FTZ R16, R245.reuse, R0.reuse, R16 ;  /* 0x00000000f5107223 */ /* 0x0c0fe20000010010 */
[----:B------:R-:W-:Y:S01]  /*c400*/  ISETP.GE.AND P1, PT, R54, R233, PT ;  /* 0x000000e93600720c */ /* 0x000fe20003f26270 */
[-C--:B------:R-:W-:Y:S01]  /*c410*/  FFMA.FTZ R18, R245, R0.reuse, R18 ;  /* 0x00000000f5127223 */ /* 0x080fe20000010012 */
[----:B------:R-:W-:Y:S01]  /*c420*/  FSEL R57, R57, -INF , !P4 ;  /* 0xff80000039397808 */ /* 0x000fe20006000000 */
[CC--:B------:R-:W-:Y:S01]  /*c430*/  FFMA.FTZ R17, R165.reuse, R0.reuse, R17 ;  /* 0x00000000a5117223 */ /* 0x0c0fe20000010011 */
[-C--:B------:R-:W-:Y:S01]  /*c440*/  ISETP.GE.AND P4, PT, R172, R235.reuse, PT ;  /* 0x000000ebac00720c */ /* 0x080fe20003f86270 */
[-C--:B------:R-:W-:Y:S01]  /*c450*/  FFMA.FTZ R19, R165, R0.reuse, R19 ;  /* 0x00000000a5137223 */ /* 0x080fe20000010013 */
[----:B------:R-:W-:Y:S01]  /*c460*/  FSEL R46, R46, -INF , !P6 ;  /* 0xff8000002e2e7808 */ /* 0x000fe20007000000 */
[-C--:B------:R-:W-:Y:S01]  /*c470*/  FFMA.FTZ R163, R163, R0.reuse, R14 ;  /* 0x00000000a3a37223 */ /* 0x080fe2000001000e */
[----:B------:R-:W-:Y:S01]  /*c480*/  FSEL R56, R56, -INF , !P5 ;  /* 0xff80000038387808 */ /* 0x000fe20006800000 */
[----:B------:R-:W-:Y:S01]  /*c490*/  FFMA.FTZ R13, R241, R0, R13 ;  /* 0x00000000f10d7223 */ /* 0x000fe2000001000d */
[----:B------:R-:W-:Y:S01]  /*c4a0*/  ISETP.GE.AND P6, PT, R169, R240, PT ;  /* 0x000000f0a900720c */ /* 0x000fe20003fc6270 */
[-C--:B------:R-:W-:Y:S01]  /*c4b0*/  FFMA.FTZ R15, R241, R0.reuse, R15 ;  /* 0x00000000f10f7223 */ /* 0x080fe2000001000f */
[----:B------:R-:W-:Y:S01]  /*c4c0*/  ISETP.GE.AND P5, PT, R231, R235, PT ;  /* 0x000000ebe700720c */ /* 0x000fe20003fa6270 */
[-C--:B------:R-:W-:Y:S01]  /*c4d0*/  FFMA.FTZ R8, R141, R0.reuse, R8 ;  /* 0x000000008d087223 */ /* 0x080fe20000010008 */
[----:B------:R-:W-:Y:S01]  /*c4e0*/  FSEL R33, R33, -INF , !P1 ;  /* 0xff80000021217808 */ /* 0x000fe20004800000 */
[-C--:B------:R-:W-:Y:S01]  /*c4f0*/  FFMA.FTZ R10, R141, R0.reuse, R10 ;  /* 0x000000008d0a7223 */ /* 0x080fe2000001000a */
[----:B------:R-:W-:Y:S01]  /*c500*/  ISETP.GE.AND P1, PT, R244, R233, PT ;  /* 0x000000e9f400720c */ /* 0x000fe20003f26270 */
[-C--:B------:R-:W-:Y:S01]  /*c510*/  FFMA.FTZ R11, R136, R0.reuse, R11 ;  /* 0x00000000880b7223 */ /* 0x080fe2000001000b */
[----:B------:R-:W-:Y:S01]  /*c520*/  FSEL R53, R53, -INF , !P4 ;  /* 0xff80000035357808 */ /* 0x000fe20006000000 */
[C---:B------:R-:W-:Y:S01]  /*c530*/  FFMA.FTZ R4, R133.reuse, R0, R4 ;  /* 0x0000000085047223 */ /* 0x040fe20000010004 */
[----:B------:R-:W-:Y:S01]  /*c540*/  BAR.SYNC.DEFER_BLOCKING 0x0 ;  /* 0x0000000000007b1d */ /* 0x000fe20000010000 */
[----:B------:R-:W-:Y:S01]  /*c550*/  ISETP.GE.AND P4, PT, R54, R220, PT ;  /* 0x000000dc3600720c */ /* 0x000fe20003f86270 */
[-C--:B------:R-:W-:Y:S01]  /*c560*/  FFMA.FTZ R6, R133, R0.reuse, R6 ;  /* 0x0000000085067223 */ /* 0x080fe20000010006 */
[----:B------:R-:W-:Y:S01]  /*c570*/  FSEL R45, R45, -INF , !P5 ;  /* 0xff8000002d2d7808 */ /* 0x000fe20006800000 */
[-C--:B------:R-:W-:Y:S01]  /*c580*/  FFMA.FTZ R5, R65, R0.reuse, R5 ;  /* 0x0000000041057223 */ /* 0x080fe20000010005 */
[----:B------:R-:W-:Y:S01]  /*c590*/  FSEL R54, R61, -INF , !P6 ;  /* 0xff8000003d367808 */ /* 0x000fe20007000000 */
[CC--:B------:R-:W-:Y:S01]  /*c5a0*/  FFMA.FTZ R61, R168.reuse, R0.reuse, R32 ;  /* 0x00000000a83d7223 */ /* 0x0c0fe20000010020 */
[----:B------:R-:W-:Y:S01]  /*c5b0*/  ISETP.GE.AND P5, PT, R169, R235, PT ;  /* 0x000000eba900720c */ /* 0x000fe20003fa6270 */
[-C--:B------:R-:W-:Y:S01]  /*c5c0*/  FFMA.FTZ R168, R168, R0.reuse, R34 ;  /* 0x00000000a8a87223 */ /* 0x080fe20000010022 */
[----:B------:R-:W-:Y:S01]  /*c5d0*/  FSEL R149, R24, -INF , !P1 ;  /* 0xff80000018957808 */ /* 0x000fe20004800000 */
[----:B------:R-:W-:Y:S01]  /*c5e0*/  FFMA.FTZ R7, R65, R0, R7 ;  /* 0x0000000041077223 */ /* 0x000fe20000010007 */
[----:B------:R-:W-:-:S02]  /*c5f0*/  ISETP.GE.AND P1, PT, R251, R233, PT ;  /* 0x000000e9fb00720c */ /* 0x000fc40003f26270 */
[----:B------:R-:W-:Y:S02]  /*c600*/  FSEL R32, R63, -INF , !P5 ;  /* 0xff8000003f207808 */ /* 0x000fe40006800000 */
[C---:B------:R-:W-:Y:S02]  /*c610*/  ISETP.GE.AND P6, PT, R175.reuse, R233, PT ;  /* 0x000000e9af00720c */ /* 0x040fe40003fc6270 */
        /* <DEDUP_REMOVED lines=28> */
[----:B------:R-:W-:Y:S02]  /*c7e0*/  ISETP.GE.AND P1, PT, R221, 0x4, PT ;  /* 0x00000004dd00780c */ /* 0x000fe40003f26270 */
[C---:B------:R-:W-:Y:S02]  /*c7f0*/  ISETP.GE.AND P3, PT, R249.reuse, R233, PT ;  /* 0x000000e9f900720c */ /* 0x040fe40003f66270 */
[----:B------:R-:W-:Y:S02]  /*c800*/  ISETP.GE.AND P2, PT, R249, R220, PT ;  /* 0x000000dcf900720c */ /* 0x000fe40003f46270 */
[----:B------:R-:W-:Y:S02]  /*c810*/  FSEL R26, R23, -INF , !P4 ;  /* 0xff800000171a7808 */ /* 0x000fe40006000000 */
[----:B------:R-:W-:Y:S02]  /*c820*/  FSEL R165, R16, -INF , !P6 ;  /* 0xff80000010a57808 */ /* 0x000fe40007000000 */
[----:B------:R-:W-:-:S02]  /*c830*/  FSEL R161, R18, -INF , !P5 ;  /* 0xff80000012a17808 */ /* 0x000fc40006800000 */
[-C--:B------:R-:W-:Y:S02]  /*c840*/  ISETP.GE.AND P4, PT, R248, R220.reuse, PT ;  /* 0x000000dcf800720c */ /* 0x080fe40003f86270 */
[CC--:B------:R-:W-:Y:S02]  /*c850*/  ISETP.GE.AND P6, PT, R164.reuse, R233.reuse, PT ;  /* 0x000000e9a400720c */ /* 0x0c0fe40003fc6270 */
[----:B------:R-:W-:Y:S02]  /*c860*/  ISETP.GE.AND P5, PT, R164, R220, PT ;  /* 0x000000dca400720c */ /* 0x000fe40003fa6270 */
[----:B------:R-:W-:Y:S02]  /*c870*/  FSEL R164, R17, -INF , !P3 ;  /* 0xff80000011a47808 */ /* 0x000fe40005800000 */
[----:B------:R-:W-:Y:S02]  /*c880*/  FSEL R160, R19, -INF , !P2 ;  /* 0xff80000013a07808 */ /* 0x000fe40005000000 */
[----:B------:R-:W-:-:S02]  /*c890*/  ISETP.GE.AND P3, PT, R231, R233, PT ;  /* 0x000000e9e700720c */ /* 0x000fc40003f66270 */
[-C--:B------:R-:W-:Y:S02]  /*c8a0*/  ISETP.GE.AND P2, PT, R231, R220.reuse, PT ;  /* 0x000000dce700720c */ /* 0x080fe40003f46270 */
[----:B------:R-:W-:Y:S02]  /*c8b0*/  FSEL R163, R163, -INF , !P4 ;  /* 0xff800000a3a37808 */ /* 0x000fe40006000000 */
[----:B------:R-:W-:Y:S02]  /*c8c0*/  ISETP.GE.AND P4, PT, R162, R220, PT ;  /* 0x000000dca200720c */ /* 0x000fe40003f86270 */
[----:B------:R-:W-:Y:S02]  /*c8d0*/  FSEL R166, R13, -INF , !P6 ;  /* 0xff8000000da67808 */ /* 0x000fe40007000000 */
[----:B------:R-:W-:Y:S02]  /*c8e0*/  FSEL R162, R15, -INF , !P5 ;  /* 0xff8000000fa27808 */ /* 0x000fe40006800000 */
[----:B------:R-:W-:-:S02]  /*c8f0*/  FSEL R138, R8, -INF , !P3 ;  /* 0xff800000088a7808 */ /* 0x000fc40005800000 */
[----:B------:R-:W-:Y:S02]  /*c900*/  FSEL R43, R10, -INF , !P2 ;  /* 0xff8000000a2b7808 */ /* 0x000fe40005000000 */
        /* <DEDUP_REMOVED lines=58> */
.L_x_751:
[----:B------:R-:W-:Y:S05]  /*ccb0*/  BSYNC B0 ;  /* 0x0000000000007941 */ /* 0x000fea0003800000 */
.L_x_750:
[----:B------:R-:W0:Y:S02]  /*ccc0*/  LDGDEPBAR ;  /* 0x00000000000079af */ /* 0x000e240000000000 */
.L_x_749:
[----:B------:R-:W-:Y:S01]  /*ccd0*/  FMNMX.FTZ R4, R177, R34, !PT ;  /* 0x00000022b1047209 */ /* 0x000fe20007810000 */
[----:B------:R-:W-:Y:S01]  /*cce0*/  IMAD.WIDE.U32 R172, R234, -0x326172a9, RZ ;  /* 0xcd9e8d57eaac7825 */ /* 0x000fe200078e00ff */
[----:B--2---:R-:W-:Y:S01]  /*ccf0*/  FMNMX.FTZ R7, R176, R61, !PT ;  /* 0x0000003db0077209 */ /* 0x004fe20007810000 */
[----:B------:R-:W2:Y:S01]  /*cd00*/  LDC.U8 R39, c[0x0][0x2d8] ;  /* 0x0000b600ff277b82 */ /* 0x000ea20000000000 */
[----:B------:R-:W-:Y:S01]  /*cd10*/  FMNMX.FTZ R4, R33, R4, !PT ;  /* 0x0000000421047209 */ /* 0x000fe20007810000 */
[----:B------:R-:W-:Y:S01]  /*cd20*/  IMAD.WIDE.U32 R174, R226, -0x2daee0ad, RZ ;  /* 0xd2511f53e2ae7825 */ /* 0x000fe200078e00ff */
[----:B------:R-:W-:Y:S01]  /*cd30*/  FMNMX.FTZ R7, R35, R7, !PT ;  /* 0x0000000723077209 */ /* 0x000fe20007810000 */
[----:B-1----:R-:W-:Y:S01]  /*cd40*/  LDSM.16.MT88.4 R16, [R188+0x6000] ;  /* 0x00600000bc10783b */ /* 0x002fe20000004200 */
[----:B------:R-:W-:Y:S02]  /*cd50*/  FMNMX.FTZ R4, R31, R4, !PT ;  /* 0x000000041f047209 */ /* 0x000fe40007810000 */
        /* <DEDUP_REMOVED lines=31> */
[----:B------:R-:W-:Y:S02]  /*cf50*/  FMNMX.FTZ R49, R3, R178, !PT ;  /* 0x000000b203317209 */ /* 0x000fe40007810000 */
[----:B------:R-:W-:Y:S01]  /*cf60*/  IMAD.WIDE.U32 R170, R170, -0x2daee0ad, RZ ;  /* 0xd2511f53aaaa7825 */ /* 0x000fe200078e00ff */
[----:B------:R-:W-:Y:S02]  /*cf70*/  FMNMX.FTZ R62, R2, R229, !PT ;  /* 0x000000e5023e7209 */ /* 0x000fe40007810000 */
[----:B------:R-:W-:-:S02]  /*cf80*/  LOP3.LUT R50, R175, UR25, R173, 0x96, !PT ;  /* 0x00000019af327c12 */ /* 0x000fc4000f8e96ad */
[----:B------:R-:W-:Y:S02]  /*cf90*/  LOP3.LUT R168, R171, UR14, R174, 0x96, !PT ;  /* 0x0000000eaba87c12 */ /* 0x000fe4000f8e96ae */
[----:B------:R-:W-:Y:S01]  /*cfa0*/  FMNMX.FTZ R49, R156, R49, !PT ;  /* 0x000000319c317209 */ /* 0x000fe20007810000 */
[----:B------:R-:W-:Y:S01]  /*cfb0*/  IMAD.WIDE.U32 R50, R50, -0x326172a9, RZ ;  /* 0xcd9e8d5732327825 */ /* 0x000fe200078e00ff */
[----:B------:R-:W-:Y:S02]  /*cfc0*/  FMNMX.FTZ R62, R154, R62, !PT ;  /* 0x0000003e9a3e7209 */ /* 0x000fe40007810000 */
[----:B------:R-:W-:Y:S01]  /*cfd0*/  FMNMX.FTZ R49, R148, R49, !PT ;  /* 0x0000003194317209 */ /* 0x000fe20007810000 */
[----:B------:R-:W-:Y:S01]  /*cfe0*/  IMAD.WIDE.U32 R168, R168, -0x326172a9, RZ ;  /* 0xcd9e8d57a8a87825 */ /* 0x000fe200078e00ff */
[----:B------:R-:W-:Y:S02]  /*cff0*/  LOP3.LUT R5, R51, UR15, R172, 0x96, !PT ;  /* 0x0000000f33057c12 */ /* 0x000fe4000f8e96ac */
[----:B------:R-:W-:-:S02]  /*d000*/  FMNMX.FTZ R49, R144, R49, !PT ;  /* 0x0000003190317209 */ /* 0x000fc40007810000 */
[----:B------:R-:W-:Y:S01]  /*d010*/  LOP3.LUT R244, R169, UR13, R50, 0x96, !PT ;  /* 0x0000000da9f47c12 */ /* 0x000fe2000f8e9632 */
[----:B------:R-:W-:Y:S01]  /*d020*/  IMAD.WIDE.U32 R246, R5, -0x2daee0ad, RZ ;  /* 0xd2511f5305f67825 */ /* 0x000fe200078e00ff */
[----:B------:R-:W-:Y:S02]  /*d030*/  FMNMX.FTZ R62, R228, R62, !PT ;  /* 0x0000003ee43e7209 */ /* 0x000fe40007810000 */
[----:B-1----:R-:W-:Y:S01]  /*d040*/  FMNMX.FTZ R6, R4, R6, !PT ;  /* 0x0000000604067209 */ /* 0x002fe20007810000 */
[----:B------:R-:W-:Y:S01]  /*d050*/  IMAD.WIDE.U32 R244, R244, -0x2daee0ad, RZ ;  /* 0xd2511f53f4f47825 */ /* 0x000fe200078e00ff */
[----:B------:R-:W1:Y:S01]  /*d060*/  SHFL.BFLY PT, R4, R7, 0x2, 0x1f ;  /* 0x0c401f0007047f89 */ /* 0x000e6200000e0000 */
[----:B------:R-:W-:Y:S02]  /*d070*/  LOP3.LUT R5, R247, UR12, R170, 0x96, !PT ;  /* 0x0000000cf7057c12 */ /* 0x000fe4000f8e96aa */
[----:B------:R-:W-:Y:S01]  /*d080*/  FMNMX.FTZ R49, R159, R49, !PT ;  /* 0x000000319f317209 */ /* 0x000fe20007810000 */
[----:B------:R-:W3:Y:S01]  /*d090*/  SHFL.BFLY PT, R135, R6, 0x1, 0x1f ;  /* 0x0c201f0006877f89 */ /* 0x000ee200000e0000 */
[----:B------:R-:W-:Y:S01]  /*d0a0*/  LOP3.LUT R246, R245, UR10, R246, 0x96, !PT ;  /* 0x0000000af5f67c12 */ /* 0x000fe2000f8e96f6 */
[----:B------:R-:W-:Y:S01]  /*d0b0*/  IMAD.WIDE.U32 R230, R5, -0x326172a9, RZ ;  /* 0xcd9e8d5705e67825 */ /* 0x000fe200078e00ff */
[----:B------:R-:W-:-:S02]  /*d0c0*/  FMNMX.FTZ R62, R179, R62, !PT ;  /* 0x0000003eb33e7209 */ /* 0x000fc40007810000 */
[----:B--2---:R-:W-:Y:S01]  /*d0d0*/  PRMT R39, R39, 0x7054, R39 ;  /* 0x0000705427277816 */ /* 0x004fe20000000027 */
[----:B------:R-:W-:Y:S01]  /*d0e0*/  IMAD.WIDE.U32 R246, R246, -0x326172a9, RZ ;  /* 0xcd9e8d57f6f67825 */ /* 0x000fe200078e00ff */
[----:B------:R-:W-:Y:S02]  /*d0f0*/  LOP3.LUT R5, R231, UR11, R168, 0x96, !PT ;  /* 0x0000000be7057c12 */ /* 0x000fe4000f8e96a8 */
[----:B------:R-:W-:Y:S02]  /*d100*/  FMNMX.FTZ R49, R157, R49, !PT ;  /* 0x000000319d317209 */ /* 0x000fe40007810000 */
[----:B------:R-:W-:Y:S02]  /*d110*/  LOP3.LUT R230, R247, UR9, R230, 0x96, !PT ;  /* 0x00000009f7e67c12 */ /* 0x000fe4000f8e96e6 */
[----:B------:R-:W-:Y:S02]  /*d120*/  FMNMX.FTZ R62, R158, R62, !PT ;  /* 0x0000003e9e3e7209 */ /* 0x000fe40007810000 */
[----:B------:R-:W-:Y:S01]  /*d130*/  FMNMX.FTZ R49, R153, R49, !PT ;  /* 0x0000003199317209 */ /* 0x000fe20007810000 */
[----:B------:R-:W-:Y:S01]  /*d140*/  IMAD.WIDE.U32 R230, R230, -0x2daee0ad, RZ ;  /* 0xd2511f53e6e67825 */ /* 0x000fe200078e00ff */
[----:B------:R-:W-:-:S02]  /*d150*/  FMNMX.FTZ R62, R150, R62, !PT ;  /* 0x0000003e963e7209 */ /* 0x000fc40007810000 */
[----:B------:R-:W-:Y:S02]  /*d160*/  FMNMX.FTZ R49, R152, R49, !PT ;  /* 0x0000003198317209 */ /* 0x000fe40007810000 */
[----:B-1----:R-:W-:Y:S02]  /*d170*/  FMNMX.FTZ R4, R7, R4, !PT ;  /* 0x0000000407047209 */ /* 0x002fe40007810000 */
[----:B------:R-:W-:Y:S02]  /*d180*/  FMNMX.FTZ R62, R155, R62, !PT ;  /* 0x0000003e9b3e7209 */ /* 0x000fe40007810000 */
[----:B---3--:R-:W-:Y:S01]  /*d190*/  FMNMX.FTZ R135, R6, R135, !PT ;  /* 0x0000008706877209 */ /* 0x008fe20007810000 */
[----:B------:R-:W1:Y:S01]  /*d1a0*/  SHFL.BFLY PT, R134, R4, 0x1, 0x1f ;  /* 0x0c201f0004867f89 */ /* 0x000e6200000e0000 */
[----:B------:R-:W-:Y:S01]  /*d1b0*/  IMAD.WIDE.U32 R6, R5, -0x2daee0ad, RZ ;  /* 0xd2511f5305067825 */ /* 0x000fe200078e00ff */
[----:B------:R-:W-:Y:S02]  /*d1c0*/  FMNMX.FTZ R49, R140, R49, !PT ;  /* 0x000000318c317209 */ /* 0x000fe40007810000 */
[C---:B------:R-:W-:Y:S01]  /*d1d0*/  FSETP.NEU.FTZ.AND P2, PT, R135.reuse, -INF , PT ;  /* 0xff8000008700780b */ /* 0x040fe20003f5d000 */
[----:B------:R-:W-:Y:S01]  /*d1e0*/  FMUL.FTZ R133, R135, c[0x0][0x23c] ;  /* 0x00008f0087857a20 */ /* 0x000fe20000410000 */
[----:B------:R-:W-:-:S02]  /*d1f0*/  LOP3.LUT R5, R231, UR6, R6, 0x96, !PT ;  /* 0x00000006e7057c12 */ /* 0x000fc4000f8e9606 */
[----:B------:R-:W-:Y:S02]  /*d200*/  LOP3.LUT R244, R7, UR8, R244, 0x96, !PT ;  /* 0x0000000807f47c12 */ /* 0x000fe4000f8e96f4 */
[----:B------:R-:W-:Y:S01]  /*d210*/  FSEL R133, R133, RZ, P2 ;  /* 0x000000ff85857208 */ /* 0x000fe20001000000 */
[----:B------:R-:W-:Y:S01]  /*d220*/  IMAD.WIDE.U32 R8, R5, -0x326172a9, RZ ;  /* 0xcd9e8d5705087825 */ /* 0x000fe200078e00ff */
[----:B------:R-:W-:Y:S02]  /*d230*/  FSEL R38, R135, RZ, P2 ;  /* 0x000000ff87267208 */ /* 0x000fe40001000000 */
[----:B------:R-:W-:Y:S01]  /*d240*/  FMNMX.FTZ R62, R151, R62, !PT ;  /* 0x0000003e973e7209 */ /* 0x000fe20007810000 */
[----:B------:R-:W-:Y:S01]  /*d250*/  IMAD.WIDE.U32 R244, R244, -0x326172a9, RZ ;  /* 0xcd9e8d57f4f47825 */ /* 0x000fe200078e00ff */
[----:B------:R-:W-:Y:S02]  /*d260*/  LOP3.LUT R22, R8, 0xff, RZ, 0xc0, !PT ;  /* 0x000000ff08167812 */ /* 0x000fe400078ec0ff */
[----:B------:R-:W-:Y:S01]  /*d270*/  SHF.R.U32.HI R6, RZ, 0x10, R8 ;  /* 0x00000010ff067819 */ /* 0x000fe20000011608 */
[--C-:B------:R-:W-:Y:S01]  /*d280*/  FFMA.FTZ R31, R31, c[0x0][0x23c], -R133.reuse ;  /* 0x00008f001f1f7a23 */ /* 0x100fe20000010885 */
[----:B------:R-:W-:Y:S01]  /*d290*/  LOP3.LUT R7, R9, UR16, R244, 0x96, !PT ;  /* 0x0000001009077c12 */ /* 0x000fe2000f8e96f4 */
[--C-:B------:R-:W-:Y:S01]  /*d2a0*/  FFMA.FTZ R30, R30, c[0x0][0x23c], -R133.reuse ;  /* 0x00008f001e1e7a23 */ /* 0x100fe20000010885 */
[----:B------:R-:W-:Y:S01]  /*d2b0*/  LOP3.LUT R6, R6, 0xff, RZ, 0xc0, !PT ;  /* 0x000000ff06067812 */ /* 0x000fe200078ec0ff */
[--C-:B------:R-:W-:Y:S01]  /*d2c0*/  FFMA.FTZ R34, R34, c[0x0][0x23c], -R133.reuse ;  /* 0x00008f0022227a23 */ /* 0x100fe20000010885 */
[----:B-1----:R-:W-:Y:S01]  /*d2d0*/  FMNMX.FTZ R134, R4, R134, !PT ;  /* 0x0000008604867209 */ /* 0x002fe20007810000 */
[--C-:B------:R-:W-:Y:S01]  /*d2e0*/  FFMA.FTZ R33, R33, c[0x0][0x23c], -R133.reuse ;  /* 0x00008f0021217a23 */ /* 0x100fe20000010885 */
[----:B------:R-:W-:Y:S01]  /*d2f0*/  LOP3.LUT R4, R8, 0xffff, RZ, 0xc0, !PT ;  /* 0x0000ffff08047812 */ /* 0x000fe200078ec0ff */
[----:B------:R-:W-:Y:S01]  /*d300*/  MUFU.EX2 R31, R31 ;  /* 0x0000001f001f7308 */ /* 0x000fe20000000800 */
[C---:B------:R-:W-:Y:S01]  /*d310*/  FSETP.NEU.FTZ.AND P0, PT, R134.reuse, -INF , PT ;  /* 0xff8000008600780b */ /* 0x040fe20003f1d000 */
[----:B------:R-:W-:Y:S01]  /*d320*/  FMUL.FTZ R42, R134, c[0x0][0x23c] ;  /* 0x00008f00862a7a20 */ /* 0x000fe20000410000 */
[----:B------:R-:W-:Y:S01]  /*d330*/  SHF.R.U32.HI R4, RZ, 0x8, R4 ;  /* 0x00000008ff047819 */ /* 0x000fe20000011604 */
[----:B------:R-:W-:Y:S01]  /*d340*/  FADD.FTZ R38, R177, -R38 ;  /* 0x80000026b1267221 */ /* 0x000fe20000010000 */
[----:B------:R-:W-:Y:S01]  /*d350*/  SHF.R.U32.HI R9, RZ, 0x18, R8 ;  /* 0x00000018ff097819 */ /* 0x000fe20000011608 */
[----:B------:R-:W-:Y:S01]  /*d360*/  FFMA.FTZ R143, R143, c[0x0][0x23c], -R133 ;  /* 0x00008f008f8f7a23 */ /* 0x000fe20000010885 */
[----:B------:R-:W-:Y:S01]  /*d370*/  FSEL R42, R42, RZ, P0 ;  /* 0x000000ff2a2a7208 */ /* 0x000fe20000000000 */
[----:B------:R-:W1:Y:S01]  /*d380*/  MUFU.EX2 R30, R30 ;  /* 0x0000001e001e7308 */ /* 0x000e620000000800 */
[----:B------:R-:W-:Y:S01]  /*d390*/  PRMT R22, R22, 0x5410, R4 ;  /* 0x0000541016167816 */ /* 0x000fe20000000004 */
[----:B------:R-:W-:Y:S01]  /*d3a0*/  FMUL.FTZ R38, R38, c[0x0][0x23c] ;  /* 0x00008f0026267a20 */ /* 0x000fe20000410000 */
[----:B------:R-:W-:Y:S01]  /*d3b0*/  LOP3.LUT R8, R7, 0xffff, RZ, 0xc0, !PT ;  /* 0x0000ffff07087812 */ /* 0x000fe200078ec0ff */
[--C-:B------:R-:W-:Y:S01]  /*d3c0*/  FFMA.FTZ R29, R29, c[0x0][0x23c], -R42.reuse ;  /* 0x00008f001d1d7a23 */ /* 0x100fe2000001082a */
[--C-:B------:R-:W-:Y:S01]  /*d3d0*/  SHF.R.U32.HI R4, RZ, 0x10, R7.reuse ;  /* 0x00000010ff047819 */ /* 0x100fe20000011607 */
[--C-:B------:R-:W-:Y:S01]  /*d3e0*/  FFMA.FTZ R28, R28, c[0x0][0x23c], -R42.reuse ;  /* 0x00008f001c1c7a23 */ /* 0x100fe2000001082a */
[----:B------:R-:W-:Y:S01]  /*d3f0*/  LOP3.LUT R5, R7, 0xff, RZ, 0xc0, !PT ;  /* 0x000000ff07057812 */ /* 0x000fe200078ec0ff */
[--C-:B------:R-:W-:Y:S01]  /*d400*/  FFMA.FTZ R36, R61, c[0x0][0x23c], -R42.reuse ;  /* 0x00008f003d247a23 */ /* 0x100fe2000001082a */
[----:B------:R-:W-:Y:S01]  /*d410*/  MUFU.EX2 R34, R34 ;  /* 0x0000002200227308 */ /* 0x000fe20000000800 */
[----:B------:R-:W-:Y:S01]  /*d420*/  FFMA.FTZ R35, R35, c[0x0][0x23c], -R42 ;  /* 0x00008f0023237a23 */ /* 0x000fe2000001082a */
[----:B------:R-:W-:Y:S01]  /*d430*/  SHF.R.U32.HI R7, RZ, 0x18, R7 ;  /* 0x00000018ff077819 */ /* 0x000fe20000011607 */
[--C-:B------:R-:W-:Y:S01]  /*d440*/  HSET2.LE.AND R22, R22, R39.reuse, PT ;  /* 0x0000002716167233 */ /* 0x100fe20003803000 */
[----:B------:R-:W-:Y:S01]  /*d450*/  SHF.R.U32.HI R8, RZ, 0x8, R8 ;  /* 0x00000008ff087819 */ /* 0x000fe20000011608 */
[--C-:B------:R-:W-:Y:S01]  /*d460*/  FFMA.FTZ R146, R146, c[0x0][0x23c], -R133.reuse ;  /* 0x00008f0092927a23 */ /* 0x100fe20000010885 */
[----:B------:R-:W-:Y:S01]  /*d470*/  LOP3.LUT R4, R4, 0xff, RZ, 0xc0, !PT ;  /* 0x000000ff04047812 */ /* 0x000fe200078ec0ff */
[----:B------:R-:W-:Y:S01]  /*d480*/  FFMA.FTZ R145, R145, c[0x0][0x23c], -R133 ;  /* 0x00008f0091917a23 */ /* 0x000fe20000010885 */
[----:B------:R-:W2:Y:S01]  /*d490*/  MUFU.EX2 R33, R33 ;  /* 0x0000002100217308 */ /* 0x000ea20000000800 */
[----:B------:R-:W-:Y:S01]  /*d4a0*/  PRMT R6, R6, 0x5410, R9 ;  /* 0x0000541006067816 */ /* 0x000fe20000000009 */
[----:B------:R-:W-:Y:S01]  /*d4b0*/  FFMA.FTZ R161, R161, c[0x0][0x23c], -R42 ;  /* 0x00008f00a1a17a23 */ /* 0x000fe2000001082a */
[----:B------:R-:W-:Y:S01]  /*d4c0*/  PRMT R5, R5, 0x5410, R8 ;  /* 0x0000541005057816 */ /* 0x000fe20000000008 */
[----:B------:R-:W-:Y:S01]  /*d4d0*/  FFMA.FTZ R165, R165, c[0x0][0x23c], -R133 ;  /* 0x00008f00a5a57a23 */ /* 0x000fe20000010885 */
[----:B------:R-:W-:Y:S01]  /*d4e0*/  PRMT R4, R4, 0x5410, R7 ;  /* 0x0000541004047816 */ /* 0x000fe20000000007 */
[--C-:B------:R-:W-:Y:S01]  /*d4f0*/  HSET2.LE.AND R6, R6, R39.reuse, PT ;  /* 0x0000002706067233 */ /* 0x100fe20003803000 */
[----:B-1----:R-:W-:Y:S01]  /*d500*/  F2FP.PACK_AB R7, R30, R31 ;  /* 0x0000001f1e07723e */ /* 0x002fe200000000ff */
[----:B------:R-:W-:Y:S01]  /*d510*/  MUFU.EX2 R29, R29 ;  /* 0x0000001d001d7308 */ /* 0x000fe20000000800 */
[--C-:B------:R-:W-:Y:S01]  /*d520*/  HSET2.LE.AND R5, R5, R39.reuse, PT ;  /* 0x0000002705057233 */ /* 0x100fe20003803000 */
[----:B------:R-:W-:Y:S01]  /*d530*/  LDSM.16.MT88.4 R8, [R185+0x6000] ;  /* 0x00600000b908783b */ /* 0x000fe20000004200 */
[----:B------:R-:W-:Y:S01]  /*d540*/  HSET2.LE.AND R4, R4, R39, PT ;  /* 0x0000002704047233 */ /* 0x000fe20003803000 */
[----:B------:R-:W-:Y:S01]  /*d550*/  LOP3.LUT R22, R22, R7, RZ, 0xc0, !PT ;  /* 0x0000000716167212 */ /* 0x000fe200078ec0ff */
[--C-:B------:R-:W-:Y:S01]  /*d560*/  FFMA.FTZ R164, R164, c[0x0][0x23c], -R133.reuse ;  /* 0x00008f00a4a47a23 */ /* 0x100fe20000010885 */
[----:B------:R-:W-:Y:S01]  /*d570*/  FSEL R37, R134, RZ, P0 ;  /* 0x000000ff86257208 */ /* 0x000fe20000000000 */
[--C-:B------:R-:W-:Y:S01]  /*d580*/  FFMA.FTZ R167, R167, c[0x0][0x23c], -R133.reuse ;  /* 0x00008f00a7a77a23 */ /* 0x100fe20000010885 */
[----:B------:R-:W1:Y:S01]  /*d590*/  MUFU.EX2 R28, R28 ;  /* 0x0000001c001c7308 */ /* 0x000e620000000800 */
[----:B--2---:R-:W-:Y:S01]  /*d5a0*/  F2FP.PACK_AB R20, R33, R34 ;  /* 0x000000222114723e */ /* 0x004fe200000000ff */
[----:B------:R-:W-:Y:S01]  /*d5b0*/  FFMA.FTZ R166, R166, c[0x0][0x23c], -R133 ;  /* 0x00008f00a6a67a23 */ /* 0x000fe20000010885 */
[----:B------:R-:W-:Y:S01]  /*d5c0*/  FMNMX.FTZ R49, R132, R49, !PT ;  /* 0x0000003184317209 */ /* 0x000fe20007810000 */
[----:B------:R-:W-:Y:S01]  /*d5d0*/  FADD.FTZ R37, R176, -R37 ;  /* 0x80000025b0257221 */ /* 0x000fe20000010000 */
[----:B------:R-:W-:Y:S01]  /*d5e0*/  LOP3.LUT R20, R5, R20, RZ, 0xc0, !PT ;  /* 0x0000001405147212 */ /* 0x000fe200078ec0ff */
[----:B------:R-:W-:Y:S01]  /*d5f0*/  IMAD.WIDE.U32 R176, R232, -0x326172a9, RZ ;  /* 0xcd9e8d57e8b07825 */ /* 0x000fe200078e00ff */
[----:B------:R-:W-:Y:S01]  /*d600*/  FMNMX.FTZ R62, R64, R62, !PT ;  /* 0x0000003e403e7209 */ /* 0x000fe20007810000 */
[----:B------:R-:W-:Y:S01]  /*d610*/  MUFU.EX2 R36, R36 ;  /* 0x0000002400247308 */ /* 0x000fe20000000800 */
[----:B------:R-:W-:Y:S01]  /*d620*/  FMNMX.FTZ R49, R59, R49, !PT ;  /* 0x000000313b317209 */ /* 0x000fe20007810000 */
[----:B------:R-:W-:Y:S01]  /*d630*/  FMUL.FTZ R37, R37, c[0x0][0x23c] ;  /* 0x00008f0025257a20 */ /* 0x000fe20000410000 */
[----:B------:R-:W-:Y:S01]  /*d640*/  FMNMX.FTZ R62, R56, R62, !PT ;  /* 0x0000003e383e7209 */ /* 0x000fe20007810000 */
[--C-:B------:R-:W-:Y:S01]  /*d650*/  FFMA.FTZ R162, R162, c[0x0][0x23c], -R42.reuse ;  /* 0x00008f00a2a27a23 */ /* 0x100fe2000001082a */
[----:B------:R-:W-:Y:S01]  /*d660*/  FMNMX.FTZ R49, R58, R49, !PT ;  /* 0x000000313a317209 */ /* 0x000fe20007810000 */
[--C-:B------:R-:W-:Y:S01]  /*d670*/  FFMA.FTZ R41, R41, c[0x0][0x23c], -R42.reuse ;  /* 0x00008f0029297a23 */ /* 0x100fe2000001082a */
[----:B------:R-:W-:Y:S01]  /*d680*/  FMNMX.FTZ R62, R60, R62, !PT ;  /* 0x0000003e3c3e7209 */ /* 0x000fe20007810000 */
[----:B------:R-:W2:Y:S01]  /*d690*/  MUFU.EX2 R35, R35 ;  /* 0x0000002300237308 */ /* 0x000ea20000000800 */
[----:B-1----:R-:W-:Y:S01]  /*d6a0*/  F2FP.PACK_AB R23, R28, R29 ;  /* 0x0000001d1c17723e */ /* 0x002fe200000000ff */
[--C-:B------:R-:W-:Y:S01]  /*d6b0*/  FFMA.FTZ R40, R40, c[0x0][0x23c], -R42.reuse ;  /* 0x00008f0028287a23 */ /* 0x100fe2000001082a */
[----:B------:R-:W-:Y:S01]  /*d6c0*/  FMNMX.FTZ R49, R46, R49, !PT ;  /* 0x000000312e317209 */ /* 0x000fe20007810000 */
[--C-:B------:R-:W-:Y:S01]  /*d6d0*/  FFMA.FTZ R138, R138, c[0x0][0x23c], -R133.reuse ;  /* 0x00008f008a8a7a23 */ /* 0x100fe20000010885 */
[----:B------:R-:W-:Y:S01]  /*d6e0*/  LOP3.LUT R23, R6, R23, RZ, 0xc0, !PT ;  /* 0x0000001706177212 */ /* 0x000fe200078ec0ff */
[--C-:B------:R-:W-:Y:S01]  /*d6f0*/  FFMA.FTZ R139, R139, c[0x0][0x23c], -R133.reuse ;  /* 0x00008f008b8b7a23 */ /* 0x100fe20000010885 */
[----:B------:R-:W-:Y:S01]  /*d700*/  FMNMX.FTZ R62, R57, R62, !PT ;  /* 0x0000003e393e7209 */ /* 0x000fe20007810000 */
[----:B------:R-:W1:Y:S01]  /*d710*/  MUFU.EX2 R38, R38 ;  /* 0x0000002600267308 */ /* 0x000e620000000800 */
[----:B------:R-:W-:Y:S01]  /*d720*/  FMNMX.FTZ R49, R55, R49, !PT ;  /* 0x0000003137317209 */ /* 0x000fe20007810000 */
[--C-:B------:R-:W-:Y:S01]  /*d730*/  FFMA.FTZ R141, R141, c[0x0][0x23c], -R133.reuse ;  /* 0x00008f008d8d7a23 */ /* 0x100fe20000010885 */
[----:B------:R-:W-:Y:S01]  /*d740*/  FMNMX.FTZ R62, R45, R62, !PT ;  /* 0x0000003e2d3e7209 */ /* 0x000fe20007810000 */
[----:B------:R-:W-:Y:S01]  /*d750*/  FFMA.FTZ R67, R67, c[0x0][0x23c], -R133 ;  /* 0x00008f0043437a23 */ /* 0x000fe20000010885 */
[----:B------:R-:W-:Y:S01]  /*d760*/  FMNMX.FTZ R49, R52, R49, !PT ;  /* 0x0000003134317209 */ /* 0x000fe20007810000 */
[--C-:B------:R-:W-:Y:S01]  /*d770*/  FFMA.FTZ R43, R43, c[0x0][0x23c], -R42.reuse ;  /* 0x00008f002b2b7a23 */ /* 0x100fe2000001082a */
[----:B------:R-:W-:Y:S01]  /*d780*/  FMNMX.FTZ R62, R47, R62, !PT ;  /* 0x0000003e2f3e7209 */ /* 0x000fe20007810000 */
[----:B------:R-:W3:Y:S01]  /*d790*/  MUFU.EX2 R37, R37 ;  /* 0x0000002500257308 */ /* 0x000ee20000000800 */
[----:B--2---:R-:W-:Y:S01]  /*d7a0*/  F2FP.PACK_AB R21, R35, R36 ;  /* 0x000000242315723e */ /* 0x004fe200000000ff */
[----:B------:R-:W-:Y:S01]  /*d7b0*/  FFMA.FTZ R48, R48, c[0x0][0x23c], -R42 ;  /* 0x00008f0030307a23 */ /* 0x000fe2000001082a */
[----:B------:R-:W-:-:S02]  /*d7c0*/  FMNMX.FTZ R49, R54, R49, !PT ;  /* 0x0000003136317209 */ /* 0x000fc40007810000 */
[----:B------:R-:W-:Y:S02]  /*d7d0*/  LOP3.LUT R21, R4, R21, RZ, 0xc0, !PT ;  /* 0x0000001504157212 */ /* 0x000fe400078ec0ff */
[----:B------:R-:W-:Y:S01]  /*d7e0*/  LDSM.16.MT88.4 R4, [R184+0x6000] ;  /* 0x00600000b804783b */ /* 0x000fe20000004200 */
[----:B------:R-:W-:Y:S01]  /*d7f0*/  FMNMX.FTZ R62, R53, R62, !PT ;  /* 0x0000003e353e7209 */ /* 0x000fe20007810000 */
[-C--:B-1----:R-:W-:Y:S01]  /*d800*/  FMUL.FTZ R124, R124, R38.reuse ;  /* 0x000000267c7c7220 */ /* 0x082fe20000410000 */
[----:B------:R-:W-:Y:S01]  /*d810*/  LOP3.LUT R171, R177, R227, RZ, 0x3c, !PT ;  /* 0x000000e3b1ab7212 */ /* 0x000fe200078e3cff */
[-C--:B------:R-:W-:Y:S01]  /*d820*/  FMUL.FTZ R125, R125, R38.reuse ;  /* 0x000000267d7d7220 */ /* 0x080fe20000410000 */
[----:B------:R-:W1:Y:S01]  /*d830*/  SHFL.BFLY PT, R61, R49, 0x2, 0x1f ;  /* 0x0c401f00313d7f89 */ /* 0x000e6200000e0000 */
[----:B------:R-:W-:Y:S01]  /*d840*/  FMUL.FTZ R120, R120, R38 ;  /* 0x0000002678787220 */ /* 0x000fe20000410000 */
[----:B------:R-:W-:Y:S01]  /*d850*/  FMNMX.FTZ R62, R32, R62, !PT ;  /* 0x0000003e203e7209 */ /* 0x000fe20007810000 */
[----:B------:R-:W-:Y:S01]  /*d860*/  FMUL.FTZ R121, R121, R38 ;  /* 0x0000002679797220 */ /* 0x000fe20000410000 */
[----:B------:R-:W-:Y:S01]  /*d870*/  LOP3.LUT R50, R243, UR13, R50, 0x96, !PT ;  /* 0x0000000df3327c12 */ /* 0x000fe2000f8e9632 */
[-C--:B---3--:R-:W-:Y:S01]  /*d880*/  FMUL.FTZ R126, R126, R37.reuse ;  /* 0x000000257e7e7220 */ /* 0x088fe20000410000 */
[----:B------:R-:W-:Y:S01]  /*d890*/  LOP3.LUT R244, R245, UR7, R246, 0x96, !PT ;  /* 0x00000007f5f47c12 */ /* 0x000fe2000f8e96f6 */
[-C--:B------:R-:W-:Y:S01]  /*d8a0*/  FMUL.FTZ R127, R127, R37.reuse ;  /* 0x000000257f7f7220 */ /* 0x080fe20000410000 */
[----:B------:R-:W-:Y:S01]  /*d8b0*/  MUFU.EX2 R143, R143 ;  /* 0x0000008f008f7308 */ /* 0x000fe20000000800 */
[-C--:B------:R-:W-:Y:S01]  /*d8c0*/  FMUL.FTZ R122, R122, R37.reuse ;  /* 0x000000257a7a7220 */ /* 0x080fe20000410000 */
[----:B------:R-:W-:Y:S01]  /*d8d0*/  @P1 IADD3 R221, R221, -0x4, RZ ;  /* 0xfffffffcdddd1810 */ /* 0x000fe20007ffe0ff */
[----:B------:R-:W-:-:S02]  /*d8e0*/  FMUL.FTZ R123, R123, R37 ;  /* 0x000000257b7b7220 */ /* 0x000fc40000410000 */
        /* <DEDUP_REMOVED lines=9> */
[----:B-1----:R-:W-:Y:S01]  /*d980*/  FMNMX.FTZ R61, R49, R61, !PT ;  /* 0x0000003d313d7209 */ /* 0x002fe20007810000 */
[-C--:B------:R-:W-:Y:S01]  /*d990*/  FMUL.FTZ R74, R74, R37.reuse ;  /* 0x000000254a4a7220 */ /* 0x080fe20000410000 */
[----:B------:R-:W-:Y:S01]  /*d9a0*/  MUFU.EX2 R145, R145 ;  /* 0x0000009100917308 */ /* 0x000fe20000000800 */
[----:B------:R-:W-:-:S02]  /*d9b0*/  FMUL.FTZ R75, R75, R37 ;  /* 0x000000254b4b7220 */ /* 0x000fc40000410000 */
[-C--:B------:R-:W-:Y:S01]  /*d9c0*/  FMUL.FTZ R80, R80, R38.reuse ;  /* 0x0000002650507220 */ /* 0x080fe20000410000 */
[C---:B------:R-:W-:Y:S01]  /*d9d0*/  HMMA.16816.F32 R68, R20.reuse, R12, R68 ;  /* 0x0000000c1444723c */ /* 0x040fe20000001844 */
[-C--:B------:R-:W-:Y:S01]  /*d9e0*/  FMUL.FTZ R81, R81, R38.reuse ;  /* 0x0000002651517220 */ /* 0x080fe20000410000 */
[----:B------:R-:W1:Y:S01]  /*d9f0*/  SHFL.BFLY PT, R137, R61, 0x1, 0x1f ;  /* 0x0c201f003d897f89 */ /* 0x000e6200000e0000 */
[-C--:B------:R-:W-:Y:S01]  /*da00*/  FMUL.FTZ R82, R82, R37.reuse ;  /* 0x0000002552527220 */ /* 0x080fe20000410000 */
[----:B------:R-:W-:Y:S01]  /*da10*/  MUFU.EX2 R161, R161 ;  /* 0x000000a100a17308 */ /* 0x000fe20000000800 */
[----:B------:R-:W-:Y:S02]  /*da20*/  FMUL.FTZ R83, R83, R37 ;  /* 0x0000002553537220 */ /* 0x000fe40000410000 */
[-C--:B------:R-:W-:Y:S01]  /*da30*/  FMUL.FTZ R84, R84, R38.reuse ;  /* 0x0000002654547220 */ /* 0x080fe20000410000 */
[----:B------:R-:W-:Y:S01]  /*da40*/  HMMA.16816.F32 R72, R20, R14, R72 ;  /* 0x0000000e1448723c */ /* 0x000fe20000001848 */
[----:B------:R-:W-:-:S02]  /*da50*/  FMUL.FTZ R85, R85, R38 ;  /* 0x0000002655557220 */ /* 0x000fc40000410000 */
[-C--:B------:R-:W-:Y:S01]  /*da60*/  FMUL.FTZ R86, R86, R37.reuse ;  /* 0x0000002556567220 */ /* 0x080fe20000410000 */
[----:B------:R-:W-:Y:S01]  /*da70*/  MUFU.EX2 R165, R165 ;  /* 0x000000a500a57308 */ /* 0x000fe20000000800 */
[-C--:B------:R-:W-:Y:S02]  /*da80*/  FMUL.FTZ R87, R87, R37.reuse ;  /* 0x0000002557577220 */ /* 0x080fe40000410000 */
[-C--:B------:R-:W-:Y:S01]  /*da90*/  FMUL.FTZ R92, R92, R38.reuse ;  /* 0x000000265c5c7220 */ /* 0x080fe20000410000 */
[----:B------:R-:W-:Y:S01]  /*daa0*/  HMMA.16816.F32 R80, R20, R8, R80 ;  /* 0x000000081450723c */ /* 0x000fe20000001850 */
[----:B------:R-:W-:Y:S02]  /*dab0*/  FMUL.FTZ R93, R93, R38 ;  /* 0x000000265d5d7220 */ /* 0x000fe40000410000 */
[-C--:B------:R-:W-:Y:S01]  /*dac0*/  FMUL.FTZ R94, R94, R37.reuse ;  /* 0x000000255e5e7220 */ /* 0x080fe20000410000 */
[----:B------:R-:W-:Y:S01]  /*dad0*/  MUFU.EX2 R164, R164 ;  /* 0x000000a400a47308 */ /* 0x000fe20000000800 */
[----:B------:R-:W-:-:S02]  /*dae0*/  FMUL.FTZ R95, R95, R37 ;  /* 0x000000255f5f7220 */ /* 0x000fc40000410000 */
[-C--:B------:R-:W-:Y:S01]  /*daf0*/  FMUL.FTZ R100, R100, R38.reuse ;  /* 0x0000002664647220 */ /* 0x080fe20000410000 */
[C---:B------:R-:W-:Y:S01]  /*db00*/  HMMA.16816.F32 R84, R20.reuse, R10, R84 ;  /* 0x0000000a1454723c */ /* 0x040fe20000001854 */
[----:B------:R-:W-:Y:S01]  /*db10*/  FMUL.FTZ R101, R101, R38 ;  /* 0x0000002665657220 */ /* 0x000fe20000410000 */
[----:B-1----:R-:W-:Y:S01]  /*db20*/  FMNMX.FTZ R137, R61, R137, !PT ;  /* 0x000000893d897209 */ /* 0x002fe20007810000 */
[-C--:B------:R-:W-:Y:S01]  /*db30*/  FMUL.FTZ R102, R102, R37.reuse ;  /* 0x0000002566667220 */ /* 0x080fe20000410000 */
[----:B------:R-:W-:Y:S01]  /*db40*/  MUFU.EX2 R167, R167 ;  /* 0x000000a700a77308 */ /* 0x000fe20000000800 */
[----:B------:R-:W-:Y:S01]  /*db50*/  FMUL.FTZ R103, R103, R37 ;  /* 0x0000002567677220 */ /* 0x000fe20000410000 */
[----:B------:R-:W-:Y:S01]  /*db60*/  FSETP.NEU.FTZ.AND P2, PT, R137, -INF , PT ;  /* 0xff8000008900780b */ /* 0x000fe20003f5d000 */
[----:B------:R-:W-:Y:S01]  /*db70*/  IMAD R171, R171, -0x2daee0ad, RZ ;  /* 0xd2511f53abab7824 */ /* 0x000fe200078e02ff */
[----:B------:R-:W-:Y:S01]  /*db80*/  HMMA.16816.F32 R92, R20, R4, R92 ;  /* 0x00000004145c723c */ /* 0x000fe2000000185c */
[----:B------:R-:W-:-:S02]  /*db90*/  FMUL.FTZ R147, R137, c[0x0][0x23c] ;  /* 0x00008f0089937a20 */ /* 0x000fc40000410000 */
[----:B------:R-:W-:Y:S01]  /*dba0*/  IMAD.WIDE.U32 R244, R244, -0x2daee0ad, RZ ;  /* 0xd2511f53f4f47825 */ /* 0x000fe200078e00ff */
[----:B------:R-:W-:Y:S02]  /*dbb0*/  MUFU.EX2 R166, R166 ;  /* 0x000000a600a67308 */ /* 0x000fe40000000800 */
[----:B------:R-:W-:Y:S01]  /*dbc0*/  FSEL R147, R147, RZ, P2 ;  /* 0x000000ff93937208 */ /* 0x000fe20001000000 */
[----:B------:R-:W-:Y:S01]  /*dbd0*/  FFMA.FTZ R34, R223, R38, R34 ;  /* 0x00000026df227223 */ /* 0x000fe20000010022 */
[----:B------:R-:W-:Y:S01]  /*dbe0*/  HMMA.16816.F32 R100, R20, R6, R100 ;  /* 0x000000061464723c */ /* 0x000fe20000001864 */
[----:B------:R-:W1:Y:S01]  /*dbf0*/  SHFL.BFLY PT, R20, R62, 0x2, 0x1f ;  /* 0x0c401f003e147f89 */ /* 0x000e6200000e0000 */
[----:B------:R-:W-:Y:S02]  /*dc00*/  FFMA.FTZ R36, R222, R37, R36 ;  /* 0x00000025de247223 */ /* 0x000fe40000010024 */
[--C-:B------:R-:W-:Y:S01]  /*dc10*/  FFMA.FTZ R61, R144, c[0x0][0x23c], -R147.reuse ;  /* 0x00008f00903d7a23 */ /* 0x100fe20000010893 */
[----:B------:R-:W-:Y:S01]  /*dc20*/  MUFU.EX2 R162, R162 ;  /* 0x000000a200a27308 */ /* 0x000fe20000000800 */
[----:B------:R-:W-:Y:S01]  /*dc30*/  FFMA.FTZ R65, R178, c[0x0][0x23c], -R147 ;  /* 0x00008f00b2417a23 */ /* 0x000fe20000010893 */
[----:B------:R-:W-:Y:S01]  /*dc40*/  LOP3.LUT R21, R51, UR15, R176, 0x96, !PT ;  /* 0x0000000f33157c12 */ /* 0x000fe2000f8e96b0 */
[----:B------:R-:W-:Y:S01]  /*dc50*/  IMAD.WIDE.U32 R50, R50, -0x2daee0ad, RZ ;  /* 0xd2511f5332327825 */ /* 0x000fe200078e00ff */
[----:B------:R-:W-:-:S03]  /*dc60*/  IADD3 R178, R173, 0x1, RZ ;  /* 0x00000001adb27810 */ /* 0x000fc60007ffe0ff */
[----:B------:R-:W-:Y:S01]  /*dc70*/  IMAD.WIDE.U32 R248, R21, -0x2daee0ad, RZ ;  /* 0xd2511f5315f87825 */ /* 0x000fe200078e00ff */
[----:B------:R-:W-:Y:S01]  /*dc80*/  MUFU.EX2 R61, R61 ;  /* 0x0000003d003d7308 */ /* 0x000fe20000000800 */
[----:B------:R-:W-:Y:S02]  /*dc90*/  LOP3.LUT R178, R175, UR25, R178, 0x96, !PT ;  /* 0x00000019afb27c12 */ /* 0x000fe4000f8e96b2 */
[----:B------:R-:W-:Y:S01]  /*dca0*/  FFMA.FTZ R63, R156, c[0x0][0x23c], -R147 ;  /* 0x00008f009c3f7a23 */ /* 0x000fe20000010893 */
[----:B------:R-:W-:Y:S01]  /*dcb0*/  LOP3.LUT R21, R249, UR12, R171, 0x96, !PT ;  /* 0x0000000cf9157c12 */ /* 0x000fe2000f8e96ab */
[----:B------:R-:W-:Y:S01]  /*dcc0*/  FFMA.FTZ R156, R24, c[0x0][0x23c], -R42 ;  /* 0x00008f00189c7a23 */ /* 0x000fe2000001082a */
[----:B------:R-:W-:Y:S01]  /*dcd0*/  LOP3.LUT R248, R51, UR10, R248, 0x96, !PT ;  /* 0x0000000a33f87c12 */ /* 0x000fe2000f8e96f8 */
[----:B------:R-:W-:Y:S01]  /*dce0*/  FFMA.FTZ R159, R159, c[0x0][0x23c], -R147 ;  /* 0x00008f009f9f7a23 */ /* 0x000fe20000010893 */
[----:B------:R-:W-:Y:S01]  /*dcf0*/  MUFU.EX2 R65, R65 ;  /* 0x0000004100417308 */ /* 0x000fe20000000800 */
[----:B------:R-:W-:Y:S01]  /*dd00*/  IMAD.WIDE.U32 R240, R21, -0x326172a9, RZ ;  /* 0xcd9e8d5715f07825 */ /* 0x000fe200078e00ff */
[----:B-1----:R-:W-:-:S03]  /*dd10*/  FMNMX.FTZ R62, R62, R20, !PT ;  /* 0x000000143e3e7209 */ /* 0x002fc60007810000 */
[----:B------:R-:W-:Y:S01]  /*dd20*/  IMAD.WIDE.U32 R248, R248, -0x326172a9, RZ ;  /* 0xcd9e8d57f8f87825 */ /* 0x000fe200078e00ff */
[----:B------:R-:W-:Y:S02]  /*dd30*/  LOP3.LUT R21, R241, UR11, R242, 0x96, !PT ;  /* 0x0000000bf1157c12 */ /* 0x000fe4000f8e96f2 */
[----:B------:R-:W-:Y:S01]  /*dd40*/  MUFU.EX2 R63, R63 ;  /* 0x0000003f003f7308 */ /* 0x000fe20000000800 */
[----:B------:R-:W1:Y:S01]  /*dd50*/  SHFL.BFLY PT, R136, R62, 0x1, 0x1f ;  /* 0x0c201f003e887f89 */ /* 0x000e6200000e0000 */
        /* <DEDUP_REMOVED lines=11> */
[----:B------:R-:W-:Y:S01]  /*de10*/  LOP3.LUT R20, R22, 0xffff, RZ, 0xc0, !PT ;  /* 0x0000ffff16147812 */ /* 0x000fe200078ec0ff */
[--C-:B------:R-:W-:Y:S01]  /*de20*/  FFMA.FTZ R152, R152, c[0x0][0x23c], -R147.reuse ;  /* 0x00008f0098987a23 */ /* 0x100fe20000010893 */
[----:B------:R-:W-:Y:S01]  /*de30*/  LOP3.LUT R21, R22, 0xff, RZ, 0xc0, !PT ;  /* 0x000000ff16157812 */ /* 0x000fe200078ec0ff */
[--C-:B------:R-:W-:Y:S01]  /*de40*/  FFMA.FTZ R59, R59, c[0x0][0x23c], -R147.reuse ;  /* 0x00008f003b3b7a23 */ /* 0x100fe20000010893 */
[----:B------:R-:W-:Y:S01]  /*de50*/  SHF.R.U32.HI R20, RZ, 0x8, R20 ;  /* 0x00000008ff147819 */ /* 0x000fe20000011614 */
[----:B------:R-:W-:Y:S01]  /*de60*/  MUFU.EX2 R157, R157 ;  /* 0x0000009d009d7308 */ /* 0x000fe20000000800 */
[----:B-1----:R-:W-:Y:S01]  /*de70*/  FMNMX.FTZ R136, R62, R136, !PT ;  /* 0x000000883e887209 */ /* 0x002fe20007810000 */
[--C-:B------:R-:W-:Y:S01]  /*de80*/  FFMA.FTZ R62, R148, c[0x0][0x23c], -R147.reuse ;  /* 0x00008f00943e7a23 */ /* 0x100fe20000010893 */
[----:B------:R-:W-:Y:S01]  /*de90*/  PRMT R21, R21, 0x5410, R20 ;  /* 0x0000541015157816 */ /* 0x000fe20000000014 */
[--C-:B------:R-:W-:Y:S01]  /*dea0*/  FFMA.FTZ R58, R58, c[0x0][0x23c], -R147.reuse ;  /* 0x00008f003a3a7a23 */ /* 0x100fe20000010893 */
[--C-:B------:R-:W-:Y:S01]  /*deb0*/  SHF.R.U32.HI R20, RZ, 0x10, R22.reuse ;  /* 0x00000010ff147819 */ /* 0x100fe20000011616 */
[----:B------:R-:W-:Y:S01]  /*dec0*/  FMUL.FTZ R142, R136, c[0x0][0x23c] ;  /* 0x00008f00888e7a20 */ /* 0x000fe20000410000 */
[----:B------:R-:W-:Y:S01]  /*ded0*/  SHF.R.U32.HI R22, RZ, 0x18, R22 ;  /* 0x00000018ff167819 */ /* 0x000fe20000011616 */
[----:B------:R-:W1:Y:S01]  /*dee0*/  MUFU.EX2 R62, R62 ;  /* 0x0000003e003e7308 */ /* 0x000e620000000800 */
[----:B------:R-:W-:Y:S01]  /*def0*/  LOP3.LUT R20, R20, 0xff, RZ, 0xc0, !PT ;  /* 0x000000ff14147812 */ /* 0x000fe200078ec0ff */
[--C-:B------:R-:W-:Y:S01]  /*df00*/  HSET2.LE.AND R21, R21, R39.reuse, PT ;  /* 0x0000002715157233 */ /* 0x100fe20003803000 */
[----:B------:R-:W-:Y:S01]  /*df10*/  FSETP.NEU.FTZ.AND P0, PT, R136, -INF , PT ;  /* 0xff8000008800780b */ /* 0x000fe20003f1d000 */
[--C-:B------:R-:W-:Y:S01]  /*df20*/  FFMA.FTZ R140, R140, c[0x0][0x23c], -R147.reuse ;  /* 0x00008f008c8c7a23 */ /* 0x100fe20000010893 */
[----:B------:R-:W-:Y:S01]  /*df30*/  PRMT R20, R20, 0x5410, R22 ;  /* 0x0000541014147816 */ /* 0x000fe20000000016 */
[----:B------:R-:W-:Y:S01]  /*df40*/  FFMA.FTZ R132, R132, c[0x0][0x23c], -R147 ;  /* 0x00008f0084847a23 */ /* 0x000fe20000010893 */
[----:B------:R-:W-:Y:S01]  /*df50*/  LOP3.LUT R22, R23, UR16, R250, 0x96, !PT ;  /* 0x0000001017167c12 */ /* 0x000fe2000f8e96fa */
[----:B------:R-:W-:Y:S01]  /*df60*/  MUFU.EX2 R153, R153 ;  /* 0x0000009900997308 */ /* 0x000fe20000000800 */
[----:B------:R-:W-:Y:S01]  /*df70*/  FSEL R142, R142, RZ, P0 ;  /* 0x000000ff8e8e7208 */ /* 0x000fe20000000000 */
[----:B------:R-:W-:Y:S01]  /*df80*/  HSET2.LE.AND R20, R20, R39, PT ;  /* 0x0000002714147233 */ /* 0x000fe20003803000 */
[C---:B------:R-:W-:Y:S01]  /*df90*/  LOP3.LUT R144, R22.reuse, 0xffff, RZ, 0xc0, !PT ;  /* 0x0000ffff16907812 */ /* 0x040fe200078ec0ff */
[----:B------:R-:W-:Y:S01]  /*dfa0*/  FADD.FTZ R34, R33, R34 ;  /* 0x0000002221227221 */ /* 0x000fe20000010000 */
[----:B------:R-:W-:Y:S01]  /*dfb0*/  LOP3.LUT R23, R22, 0xff, RZ, 0xc0, !PT ;  /* 0x000000ff16177812 */ /* 0x000fe200078ec0ff */
[----:B------:R-:W-:Y:S01]  /*dfc0*/  FFMA.FTZ R50, R228, c[0x0][0x23c], -R142 ;  /* 0x00008f00e4327a23 */ /* 0x000fe2000001088e */
[----:B------:R-:W-:Y:S01]  /*dfd0*/  SHF.R.U32.HI R144, RZ, 0x8, R144 ;  /* 0x00000008ff907819 */ /* 0x000fe20000011690 */
[----:B------:R-:W-:Y:S01]  /*dfe0*/  FFMA.FTZ R49, R179, c[0x0][0x23c], -R142 ;  /* 0x00008f00b3317a23 */ /* 0x000fe2000001088e */
[----:B------:R-:W-:Y:S01]  /*dff0*/  SHF.R.U32.HI R148, RZ, 0x18, R22 ;  /* 0x00000018ff947819 */ /* 0x000fe20000011616 */
[----:B------:R-:W-:Y:S01]  /*e000*/  FFMA.FTZ R51, R229, c[0x0][0x23c], -R142 ;  /* 0x00008f00e5337a23 */ /* 0x000fe2000001088e */
[----:B------:R-:W-:Y:S01]  /*e010*/  PRMT R144, R23, 0x5410, R144 ;  /* 0x0000541017907816 */ /* 0x000fe20000000090 */
[----:B------:R-:W-:Y:S01]  /*e020*/  MUFU.EX2 R50, R50 ;  /* 0x0000003200327308 */ /* 0x000fe20000000800 */
[----:B------:R-:W-:Y:S01]  /*e030*/  SHF.R.U32.HI R23, RZ, 0x10, R22 ;  /* 0x00000010ff177819 */ /* 0x000fe20000011616 */
[--C-:B------:R-:W-:Y:S01]  /*e040*/  FFMA.FTZ R154, R154, c[0x0][0x23c], -R142.reuse ;  /* 0x00008f009a9a7a23 */ /* 0x100fe2000001088e */
[----:B------:R-:W-:Y:S01]  /*e050*/  FSEL R22, R136, RZ, P0 ;  /* 0x000000ff88167208 */ /* 0x000fe20000000000 */
[--C-:B------:R-:W-:Y:S01]  /*e060*/  FFMA.FTZ R155, R155, c[0x0][0x23c], -R142.reuse ;  /* 0x00008f009b9b7a23 */ /* 0x100fe2000001088e */
[----:B------:R-:W-:Y:S01]  /*e070*/  LOP3.LUT R23, R23, 0xff, RZ, 0xc0, !PT ;  /* 0x000000ff17177812 */ /* 0x000fe200078ec0ff */
[----:B------:R-:W-:Y:S01]  /*e080*/  FFMA.FTZ R151, R151, c[0x0][0x23c], -R142 ;  /* 0x00008f0097977a23 */ /* 0x000fe2000001088e */
[----:B------:R-:W-:Y:S01]  /*e090*/  LOP3.LUT R228, R251, UR7, R248, 0x96, !PT ;  /* 0x00000007fbe47c12 */ /* 0x000fe2000f8e96f8 */
[----:B------:R-:W2:Y:S01]  /*e0a0*/  MUFU.EX2 R49, R49 ;  /* 0x0000003100317308 */ /* 0x000ea20000000800 */
[----:B------:R-:W-:Y:S01]  /*e0b0*/  PRMT R148, R23, 0x5410, R148 ;  /* 0x0000541017947816 */ /* 0x000fe20000000094 */
[----:B------:R-:W-:Y:S01]  /*e0c0*/  FFMA.FTZ R158, R158, c[0x0][0x23c], -R142 ;  /* 0x00008f009e9e7a23 */ /* 0x000fe2000001088e */
[----:B------:R-:W-:Y:S01]  /*e0d0*/  FSEL R23, R137, RZ, P2 ;  /* 0x000000ff89177208 */ /* 0x000fe20001000000 */
[----:B------:R-:W-:-:S04]  /*e0e0*/  IMAD.WIDE.U32 R228, R228, -0x2daee0ad, RZ ;  /* 0xd2511f53e4e47825 */ /* 0x000fc800078e00ff */
[----:B------:R-:W-:Y:S01]  /*e0f0*/  FADD.FTZ R23, R3, -R23 ;  /* 0x8000001703177221 */ /* 0x000fe20000010000 */
[----:B------:R-:W-:Y:S01]  /*e100*/  MUFU.EX2 R51, R51 ;  /* 0x0000003300337308 */ /* 0x000fe20000000800 */
[----:B------:R-:W-:Y:S01]  /*e110*/  FADD.FTZ R3, R2, -R22 ;  /* 0x8000001602037221 */ /* 0x000fe20000010000 */
[----:B-1----:R-:W-:Y:S01]  /*e120*/  F2FP.PACK_AB R22, R61, R62 ;  /* 0x0000003e3d16723e */ /* 0x002fe200000000ff */
[----:B------:R-:W-:Y:S01]  /*e130*/  FMUL.FTZ R23, R23, c[0x0][0x23c] ;  /* 0x00008f0017177a20 */ /* 0x000fe20000410000 */
[----:B------:R-:W-:Y:S01]  /*e140*/  LOP3.LUT R240, R229, UR17, R240, 0x96, !PT ;  /* 0x00000011e5f07c12 */ /* 0x000fe2000f8e96f0 */
[----:B------:R-:W-:Y:S01]  /*e150*/  FMUL.FTZ R3, R3, c[0x0][0x23c] ;  /* 0x00008f0003037a20 */ /* 0x000fe20000410000 */
[----:B------:R-:W-:Y:S01]  /*e160*/  LOP3.LUT R22, R21, R22, RZ, 0xc0, !PT ;  /* 0x0000001615167212 */ /* 0x000fe200078ec0ff */
[----:B------:R-:W-:Y:S01]  /*e170*/  FFMA.FTZ R150, R150, c[0x0][0x23c], -R142 ;  /* 0x00008f0096967a23 */ /* 0x000fe2000001088e */
[----:B------:R1:W-:Y:S01]  /*e180*/  MUFU.EX2 R2, R154 ;  /* 0x0000009a00027308 */ /* 0x0003e20000000800 */
[----:B------:R-:W-:Y:S01]  /*e190*/  F2FP.PACK_AB R21, R63, R65 ;  /* 0x000000413f15723e */ /* 0x000fe200000000ff */
[----:B------:R-:W-:Y:S01]  /*e1a0*/  IMAD.WIDE.U32 R178, R178, -0x326172a9, RZ ;  /* 0xcd9e8d57b2b27825 */ /* 0x000fe200078e00ff */
[----:B------:R-:W-:-:S03]  /*e1b0*/  LOP3.LUT R174, R240, 0xffff, RZ, 0xc0, !PT ;  /* 0x0000fffff0ae7812 */ /* 0x000fc600078ec0ff */
[----:B------:R-:W-:Y:S01]  /*e1c0*/  FFMA.FTZ R60, R60, c[0x0][0x23c], -R142 ;  /* 0x00008f003c3c7a23 */ /* 0x000fe2000001088e */
[----:B------:R-:W-:Y:S01]  /*e1d0*/  LOP3.LUT R172, R179, UR15, R172, 0x96, !PT ;  /* 0x0000000fb3ac7c12 */ /* 0x000fe2000f8e96ac */
[----:B------:R2:W3:Y:S01]  /*e1e0*/  MUFU.EX2 R66, R23 ;  /* 0x0000001700427308 */ /* 0x0004e20000000800 */
[----:B------:R-:W-:Y:S01]  /*e1f0*/  SHF.R.U32.HI R174, RZ, 0x8, R174 ;  /* 0x00000008ffae7819 */ /* 0x000fe200000116ae */
[----:B------:R-:W-:Y:S01]  /*e200*/  FFMA.FTZ R57, R57, c[0x0][0x23c], -R142 ;  /* 0x00008f0039397a23 */ /* 0x000fe2000001088e */
[----:B------:R-:W-:Y:S01]  /*e210*/  LOP3.LUT R176, R179, UR15, R176, 0x96, !PT ;  /* 0x0000000fb3b07c12 */ /* 0x000fe2000f8e96b0 */
[----:B------:R-:W-:-:S04]  /*e220*/  IMAD.WIDE.U32 R172, R172, -0x2daee0ad, RZ ;  /* 0xd2511f53acac7825 */ /* 0x000fc800078e00ff */
[----:B------:R-:W4:Y:S01]  /*e230*/  MUFU.EX2 R3, R3 ;  /* 0x0000000300037308 */ /* 0x000f220000000800 */
[----:B-1----:R-:W-:Y:S01]  /*e240*/  FFMA.FTZ R154, R25, c[0x0][0x23c], -R42 ;  /* 0x00008f00199a7a23 */ /* 0x002fe2000001082a */
[----:B------:R-:W-:Y:S01]  /*e250*/  LOP3.LUT R170, R173, UR12, R170, 0x96, !PT ;  /* 0x0000000cadaa7c12 */ /* 0x000fe2000f8e96aa */
[----:B------:R-:W-:-:S04]  /*e260*/  IMAD.WIDE.U32 R176, R176, -0x2daee0ad, RZ ;  /* 0xd2511f53b0b07825 */ /* 0x000fc800078e00ff */
[----:B------:R-:W-:Y:S01]  /*e270*/  FFMA.FTZ R64, R64, c[0x0][0x23c], -R142 ;  /* 0x00008f0040407a23 */ /* 0x000fe2000001088e */
[----:B--2---:R-:W-:Y:S01]  /*e280*/  F2FP.PACK_AB R23, R49, R50 ;  /* 0x000000323117723e */ /* 0x004fe200000000ff */
[-C--:B---3--:R-:W-:Y:S01]  /*e290*/  FMUL.FTZ R76, R76, R66.reuse ;  /* 0x000000424c4c7220 */ /* 0x088fe20000410000 */
[----:B------:R-:W-:Y:S01]  /*e2a0*/  MUFU.EX2 R154, R154 ;  /* 0x0000009a009a7308 */ /* 0x000fe20000000800 */
[-C--:B------:R-:W-:Y:S01]  /*e2b0*/  FMUL.FTZ R77, R77, R66.reuse ;  /* 0x000000424d4d7220 */ /* 0x080fe20000410000 */
[----:B------:R-:W-:Y:S01]  /*e2c0*/  LOP3.LUT R23, R20, R23, RZ, 0xc0, !PT ;  /* 0x0000001714177212 */ /* 0x000fe200078ec0ff */
[--C-:B------:R-:W-:Y:S01]  /*e2d0*/  HSET2.LE.AND R20, R144, R39.reuse, PT ;  /* 0x0000002790147233 */ /* 0x100fe20003803000 */
[----:B------:R-:W-:Y:S01]  /*e2e0*/  F2FP.PACK_AB R144, R2, R51 ;  /* 0x000000330290723e */ /* 0x000fe200000000ff */
[-C--:B------:R-:W-:Y:S01]  /*e2f0*/  FMUL.FTZ R112, R112, R66.reuse ;  /* 0x0000004270707220 */ /* 0x080fe20000410000 */
[----:B------:R-:W-:Y:S01]  /*e300*/  LOP3.LUT R171, R177, UR12, R171, 0x96, !PT ;  /* 0x0000000cb1ab7c12 */ /* 0x000fe2000f8e96ab */
[----:B----4-:R-:W-:Y:S01]  /*e310*/  FMUL.FTZ R78, R78, R3 ;  /* 0x000000034e4e7220 */ /* 0x010fe20000410000 */
[----:B------:R-:W-:Y:S01]  /*e320*/  LOP3.LUT R20, R20, R21, RZ, 0xc0, !PT ;  /* 0x0000001514147212 */ /* 0x000fe200078ec0ff */
[----:B------:R-:W-:Y:S01]  /*e330*/  HSET2.LE.AND R21, R148, R39, PT ;  /* 0x0000002794157233 */ /* 0x000fe20003803000 */
[----:B------:R-:W-:Y:S01]  /*e340*/  FMUL.FTZ R79, R79, R3 ;  /* 0x000000034f4f7220 */ /* 0x000fe20000410000 */
[----:B------:R-:W-:Y:S01]  /*e350*/  MUFU.EX2 R155, R155 ;  /* 0x0000009b009b7308 */ /* 0x000fe20000000800 */
[----:B------:R-:W-:-:S02]  /*e360*/  FMUL.FTZ R113, R113, R66 ;  /* 0x0000004271717220 */ /* 0x000fc40000410000 */
[----:B------:R-:W-:Y:S01]  /*e370*/  LOP3.LUT R21, R21, R144, RZ, 0xc0, !PT ;  /* 0x0000009015157212 */ /* 0x000fe200078ec0ff */
[-C--:B------:R-:W-:Y:S02]  /*e380*/  FMUL.FTZ R114, R114, R3.reuse ;  /* 0x0000000372727220 */ /* 0x080fe40000410000 */
[-C--:B------:R-:W-:Y:S02]  /*e390*/  FMUL.FTZ R115, R115, R3.reuse ;  /* 0x0000000373737220 */ /* 0x080fe40000410000 */
[-C--:B------:R-:W-:Y:S01]  /*e3a0*/  FMUL.FTZ R108, R108, R66.reuse ;  /* 0x000000426c6c7220 */ /* 0x080fe20000410000 */
[----:B------:R-:W-:Y:S01]  /*e3b0*/  MUFU.EX2 R151, R151 ;  /* 0x0000009700977308 */ /* 0x000fe20000000800 */
[----:B------:R-:W-:Y:S01]  /*e3c0*/  FMUL.FTZ R109, R109, R66 ;  /* 0x000000426d6d7220 */ /* 0x000fe20000410000 */
[----:B------:R-:W-:Y:S01]  /*e3d0*/  HMMA.16816.F32 R76, R20, R14, R76 ;  /* 0x0000000e144c723c */ /* 0x000fe2000000184c */
[-C--:B------:R-:W-:Y:S02]  /*e3e0*/  FMUL.FTZ R110, R110, R3.reuse ;  /* 0x000000036e6e7220 */ /* 0x080fe40000410000 */
[----:B------:R-:W-:-:S02]  /*e3f0*/  FMUL.FTZ R111, R111, R3 ;  /* 0x000000036f6f7220 */ /* 0x000fc40000410000 */
[----:B------:R-:W-:Y:S01]  /*e400*/  FFMA.FTZ R144, R149, c[0x0][0x23c], -R133 ;  /* 0x00008f0095907a23 */ /* 0x000fe20000010885 */
[----:B------:R-:W-:Y:S01]  /*e410*/  MUFU.EX2 R152, R152 ;  /* 0x0000009800987308 */ /* 0x000fe20000000800 */
[----:B------:R-:W-:Y:S01]  /*e420*/  LOP3.LUT R14, R244, 0xffff, RZ, 0xc0, !PT ;  /* 0x0000fffff40e7812 */ /* 0x000fe200078ec0ff */
[-C--:B------:R-:W-:Y:S01]  /*e430*/  FMUL.FTZ R104, R104, R66.reuse ;  /* 0x0000004268687220 */ /* 0x080fe20000410000 */
[C---:B------:R-:W-:Y:S01]  /*e440*/  HMMA.16816.F32 R112, R20.reuse, R12, R112 ;  /* 0x0000000c1470723c */ /* 0x040fe20000001870 */
[-C--:B------:R-:W-:Y:S01]  /*e450*/  FMUL.FTZ R105, R105, R66.reuse ;  /* 0x0000004269697220 */ /* 0x080fe20000410000 */
[----:B------:R-:W-:Y:S01]  /*e460*/  SHF.R.U32.HI R14, RZ, 0x8, R14 ;  /* 0x00000008ff0e7819 */ /* 0x000fe2000001160e */
[-C--:B------:R-:W-:Y:S02]  /*e470*/  FMUL.FTZ R106, R106, R3.reuse ;  /* 0x000000036a6a7220 */ /* 0x080fe40000410000 */
[-C--:B------:R-:W-:Y:S01]  /*e480*/  FMUL.FTZ R107, R107, R3.reuse ;  /* 0x000000036b6b7220 */ /* 0x080fe20000410000 */
[----:B------:R-:W1:Y:S01]  /*e490*/  MUFU.EX2 R144, R144 ;  /* 0x0000009000907308 */ /* 0x000e620000000800 */
[--C-:B------:R-:W-:Y:S01]  /*e4a0*/  FFMA.FTZ R149, R27, c[0x0][0x23c], -R42.reuse ;  /* 0x00008f001b957a23 */ /* 0x100fe2000001082a */
[C---:B------:R-:W-:Y:S01]  /*e4b0*/  HMMA.16816.F32 R108, R20.reuse, R8, R108 ;  /* 0x00000008146c723c */ /* 0x040fe2000000186c */
[----:B------:R-:W-:Y:S01]  /*e4c0*/  FFMA.FTZ R148, R26, c[0x0][0x23c], -R42 ;  /* 0x00008f001a947a23 */ /* 0x000fe2000001082a */
[----:B------:R-:W-:Y:S01]  /*e4d0*/  SHF.R.U32.HI R13, RZ, 0x10, R244 ;  /* 0x00000010ff0d7819 */ /* 0x000fe200000116f4 */
[-C--:B------:R-:W-:Y:S01]  /*e4e0*/  FMUL.FTZ R128, R128, R66.reuse ;  /* 0x0000004280807220 */ /* 0x080fe20000410000 */
[----:B------:R-:W-:Y:S01]  /*e4f0*/  LOP3.LUT R12, R245, UR17, R230, 0x96, !PT ;  /* 0x00000011f50c7c12 */ /* 0x000fe2000f8e96e6 */
[-C--:B------:R-:W-:Y:S01]  /*e500*/  FMUL.FTZ R129, R129, R66.reuse ;  /* 0x0000004281817220 */ /* 0x080fe20000410000 */
[----:B------:R-:W-:Y:S01]  /*e510*/  MUFU.EX2 R149, R149 ;  /* 0x0000009500957308 */ /* 0x000fe20000000800 */
[----:B------:R-:W-:Y:S01]  /*e520*/  LOP3.LUT R8, R244, 0xff, RZ, 0xc0, !PT ;  /* 0x000000fff4087812 */ /* 0x000fe200078ec0ff */
[-C--:B------:R-:W-:Y:S01]  /*e530*/  FMUL.FTZ R130, R130, R3.reuse ;  /* 0x0000000382827220 */ /* 0x080fe20000410000 */
[C---:B------:R-:W-:Y:S01]  /*e540*/  HMMA.16816.F32 R104, R20.reuse, R10, R104 ;  /* 0x0000000a1468723c */ /* 0x040fe20000001868 */
[-C--:B------:R-:W-:Y:S01]  /*e550*/  FMUL.FTZ R131, R131, R3.reuse ;  /* 0x0000000383837220 */ /* 0x080fe20000410000 */
[----:B------:R-:W-:Y:S01]  /*e560*/  PRMT R8, R8, 0x5410, R14 ;  /* 0x0000541008087816 */ /* 0x000fe2000000000e */
[-C--:B------:R-:W-:Y:S01]  /*e570*/  FMUL.FTZ R116, R116, R66.reuse ;  /* 0x0000004274747220 */ /* 0x080fe20000410000 */
[----:B------:R-:W-:Y:S01]  /*e580*/  SHF.R.U32.HI R14, RZ, 0x10, R12 ;  /* 0x00000010ff0e7819 */ /* 0x000fe2000001160c */
[-C--:B------:R-:W-:Y:S01]  /*e590*/  FMUL.FTZ R117, R117, R66.reuse ;  /* 0x0000004275757220 */ /* 0x080fe20000410000 */
[----:B------:R-:W2:Y:S01]  /*e5a0*/  MUFU.EX2 R148, R148 ;  /* 0x0000009400947308 */ /* 0x000ea20000000800 */
[-C--:B------:R-:W-:Y:S01]  /*e5b0*/  FMUL.FTZ R118, R118, R3.reuse ;  /* 0x0000000376767220 */ /* 0x080fe20000410000 */
[----:B------:R-:W-:Y:S01]  /*e5c0*/  LOP3.LUT R11, R13, 0xff, RZ, 0xc0, !PT ;  /* 0x000000ff0d0b7812 */ /* 0x000fe200078ec0ff */
[-C--:B------:R-:W-:Y:S01]  /*e5d0*/  FMUL.FTZ R119, R119, R3.reuse ;  /* 0x0000000377777220 */ /* 0x080fe20000410000 */
[----:B------:R-:W-:Y:S01]  /*e5e0*/  LOP3.LUT R13, R12, 0xffff, RZ, 0xc0, !PT ;  /* 0x0000ffff0c0d7812 */ /* 0x000fe200078ec0ff */
[-C--:B------:R-:W-:Y:S01]  /*e5f0*/  FMUL.FTZ R88, R88, R66.reuse ;  /* 0x0000004258587220 */ /* 0x080fe20000410000 */
[C---:B------:R-:W-:Y:S01]  /*e600*/  HMMA.16816.F32 R128, R20.reuse, R16, R128 ;  /* 0x000000101480723c */ /* 0x040fe20000001880 */
[-C--:B------:R-:W-:Y:S01]  /*e610*/  FMUL.FTZ R89, R89, R66.reuse ;  /* 0x0000004259597220 */ /* 0x080fe20000410000 */
[----:B------:R-:W-:Y:S01]  /*e620*/  SHF.R.U32.HI R9, RZ, 0x18, R244 ;  /* 0x00000018ff097819 */ /* 0x000fe200000116f4 */
[-C--:B------:R-:W-:Y:S01]  /*e630*/  FMUL.FTZ R90, R90, R3.reuse ;  /* 0x000000035a5a7220 */ /* 0x080fe20000410000 */
[----:B------:R-:W-:Y:S01]  /*e640*/  LOP3.LUT R10, R12, 0xff, RZ, 0xc0, !PT ;  /* 0x000000ff0c0a7812 */ /* 0x000fe200078ec0ff */
[-C--:B------:R-:W-:Y:S01]  /*e650*/  FMUL.FTZ R91, R91, R3.reuse ;  /* 0x000000035b5b7220 */ /* 0x080fe20000410000 */
[----:B------:R-:W-:Y:S01]  /*e660*/  SHF.R.U32.HI R12, RZ, 0x18, R12 ;  /* 0x00000018ff0c7819 */ /* 0x000fe2000001160c */
[-C--:B------:R-:W-:Y:S01]  /*e670*/  FMUL.FTZ R96, R96, R66.reuse ;  /* 0x0000004260607220 */ /* 0x080fe20000410000 */
[C---:B------:R-:W-:Y:S01]  /*e680*/  HMMA.16816.F32 R116, R20.reuse, R18, R116 ;  /* 0x000000121474723c */ /* 0x040fe20000001874 */
[----:B------:R-:W-:Y:S01]  /*e690*/  FMUL.FTZ R97, R97, R66 ;  /* 0x0000004261617220 */ /* 0x000fe20000410000 */
[----:B------:R-:W3:Y:S01]  /*e6a0*/  LDSM.16.MT88.4 R16, [R188+0x6800] ;  /* 0x00680000bc10783b */ /* 0x000ee20000004200 */
[-C--:B------:R-:W-:Y:S01]  /*e6b0*/  FMUL.FTZ R98, R98, R3.reuse ;  /* 0x0000000362627220 */ /* 0x080fe20000410000 */
[----:B------:R-:W-:Y:S01]  /*e6c0*/  SHF.R.U32.HI R13, RZ, 0x8, R13 ;  /* 0x00000008ff0d7819 */ /* 0x000fe2000001160d */
[----:B------:R-:W-:Y:S01]  /*e6d0*/  FMUL.FTZ R99, R99, R3 ;  /* 0x0000000363637220 */ /* 0x000fe20000410000 */
[----:B------:R-:W-:Y:S01]  /*e6e0*/  LOP3.LUT R14, R14, 0xff, RZ, 0xc0, !PT ;  /* 0x000000ff0e0e7812 */ /* 0x000fe200078ec0ff */
[--C-:B------:R-:W-:Y:S01]  /*e6f0*/  HSET2.LE.AND R8, R8, R39.reuse, PT ;  /* 0x0000002708087233 */ /* 0x100fe20003803000 */
[----:B------:R-:W-:Y:S01]  /*e700*/  PRMT R11, R11, 0x5410, R9 ;  /* 0x000054100b0b7816 */ /* 0x000fe20000000009 */
[C---:B------:R-:W-:Y:S01]  /*e710*/  HMMA.16816.F32 R88, R20.reuse, R4, R88 ;  /* 0x000000041458723c */ /* 0x040fe20000001858 */
[----:B------:R-:W-:Y:S01]  /*e720*/  PRMT R10, R10, 0x5410, R13 ;  /* 0x000054100a0a7816 */ /* 0x000fe2000000000d */
[----:B------:R-:W-:Y:S01]  /*e730*/  MUFU.EX2 R158, R158 ;  /* 0x0000009e009e7308 */ /* 0x000fe20000000800 */
[----:B------:R-:W-:Y:S01]  /*e740*/  PRMT R9, R14, 0x5410, R12 ;  /* 0x000054100e097816 */ /* 0x000fe2000000000c */
[--C-:B------:R-:W-:Y:S01]  /*e750*/  HSET2.LE.AND R11, R11, R39.reuse, PT ;  /* 0x000000270b0b7233 */ /* 0x100fe20003803000 */
[----:B------:R-:W-:Y:S01]  /*e760*/  F2FP.PACK_AB R26, R145, R146 ;  /* 0x00000092911a723e */ /* 0x000fe200000000ff */
[--C-:B------:R-:W-:Y:S01]  /*e770*/  HSET2.LE.AND R24, R10, R39.reuse, PT ;  /* 0x000000270a187233 */ /* 0x100fe20003803000 */
[----:B-1----:R-:W-:Y:S01]  /*e780*/  F2FP.PACK_AB R5, R143, R144 ;  /* 0x000000908f05723e */ /* 0x002fe200000000ff */
[----:B------:R-:W-:Y:S01]  /*e790*/  HMMA.16816.F32 R96, R20, R6, R96 ;  /* 0x000000061460723c */ /* 0x000fe20000001860 */
[--C-:B------:R-:W-:Y:S01]  /*e7a0*/  HSET2.LE.AND R25, R9, R39.reuse, PT ;  /* 0x0000002709197233 */ /* 0x100fe20003803000 */
[----:B------:R-:W-:Y:S01]  /*e7b0*/  F2FP.PACK_AB R4, R156, R154 ;  /* 0x0000009a9c04723e */ /* 0x000fe200000000ff */
[----:B------:R-:W1:Y:S01]  /*e7c0*/  MUFU.EX2 R150, R150 ;  /* 0x0000009600967308 */ /* 0x000e620000000800 */
[----:B--2---:R-:W-:Y:S01]  /*e7d0*/  F2FP.PACK_AB R27, R148, R149 ;  /* 0x00000095941b723e */ /* 0x004fe200000000ff */
[----:B------:R-:W2:Y:S01]  /*e7e0*/  LDSM.16.MT88.4 R12, [R186+0x6800] ;  /* 0x00680000ba0c783b */ /* 0x000ea20000004200 */
[----:B------:R-:W-:Y:S01]  /*e7f0*/  LOP3.LUT R26, R8, R26, RZ, 0xc0, !PT ;  /* 0x0000001a081a7212 */ /* 0x000fe200078ec0ff */
[----:B------:R-:W-:Y:S01]  /*e800*/  FFMA.FTZ R56, R56, c[0x0][0x23c], -R142 ;  /* 0x00008f0038387a23 */ /* 0x000fe2000001088e */
[C---:B------:R-:W-:Y:S01]  /*e810*/  LOP3.LUT R23, R228.reuse, 0xffff, RZ, 0xc0, !PT ;  /* 0x0000ffffe4177812 */ /* 0x040fe200078ec0ff */
[----:B------:R-:W-:Y:S01]  /*e820*/  FFMA.FTZ R65, R225, R66, R65 ;  /* 0x00000042e1417223 */ /* 0x000fe20000010041 */
[--C-:B------:R-:W-:Y:S01]  /*e830*/  SHF.R.U32.HI R20, RZ, 0x10, R228.reuse ;  /* 0x00000010ff147819 */ /* 0x100fe200000116e4 */
[----:B------:R-:W-:Y:S01]  /*e840*/  MUFU.EX2 R59, R59 ;  /* 0x0000003b003b7308 */ /* 0x000fe20000000800 */
[----:B------:R-:W-:Y:S01]  /*e850*/  LOP3.LUT R22, R228, 0xff, RZ, 0xc0, !PT ;  /* 0x000000ffe4167812 */ /* 0x000fe200078ec0ff */
[----:B------:R-:W-:Y:S01]  /*e860*/  FFMA.FTZ R3, R224, R3, R51 ;  /* 0x00000003e0037223 */ /* 0x000fe20000010033 */
[----:B------:R-:W-:Y:S01]  /*e870*/  SHF.R.U32.HI R23, RZ, 0x8, R23 ;  /* 0x00000008ff177819 */ /* 0x000fe20000011617 */
[----:B------:R-:W-:Y:S01]  /*e880*/  FADD.FTZ R65, R63, R65 ;  /* 0x000000413f417221 */ /* 0x000fe20000010000 */
[----:B------:R-:W-:Y:S01]  /*e890*/  SHF.R.U32.HI R21, RZ, 0x18, R228 ;  /* 0x00000018ff157819 */ /* 0x000fe200000116e4 */
[----:B------:R-:W-:Y:S01]  /*e8a0*/  FADD.FTZ R3, R2, R3 ;  /* 0x0000000302037221 */ /* 0x000fe20000010000 */
[----:B------:R-:W-:Y:S01]  /*e8b0*/  LOP3.LUT R20, R20, 0xff, RZ, 0xc0, !PT ;  /* 0x000000ff14147812 */ /* 0x000fe200078ec0ff */
[----:B------:R-:W4:Y:S01]  /*e8c0*/  MUFU.EX2 R58, R58 ;  /* 0x0000003a003a7308 */ /* 0x000f220000000800 */
[----:B------:R-:W-:Y:S01]  /*e8d0*/  LOP3.LUT R27, R11, R27, RZ, 0xc0, !PT ;  /* 0x0000001b0b1b7212 */ /* 0x000fe200078ec0ff */
[----:B------:R-:W-:Y:S01]  /*e8e0*/  FADD.FTZ R36, R35, R36 ;  /* 0x0000002423247221 */ /* 0x000fe20000010000 */
[----:B------:R-:W-:Y:S01]  /*e8f0*/  LOP3.LUT R24, R24, R5, RZ, 0xc0, !PT ;  /* 0x0000000518187212 */ /* 0x000fe200078ec0ff */
[----:B------:R-:W5:Y:S01]  /*e900*/  LDSM.16.MT88.4 R8, [R185+0x6800] ;  /* 0x00680000b908783b */ /* 0x000f620000004200 */
[----:B------:R-:W-:Y:S01]  /*e910*/  LOP3.LUT R25, R25, R4, RZ, 0xc0, !PT ;  /* 0x0000000419197212 */ /* 0x000fe200078ec0ff */
[----:B------:R-:W-:Y:S01]  /*e920*/  FADD.FTZ R65, R62, R65 ;  /* 0x000000413e417221 */ /* 0x000fe20000010000 */
[----:B------:R-:W-:Y:S01]  /*e930*/  PRMT R22, R22, 0x5410, R23 ;  /* 0x0000541016167816 */ /* 0x000fe20000000017 */
[----:B------:R-:W4:Y:S01]  /*e940*/  LDSM.16.MT88.4 R4, [R184+0x6800] ;  /* 0x00680000b804783b */ /* 0x000f220000004200 */
[----:B------:R-:W-:Y:S01]  /*e950*/  PRMT R20, R20, 0x5410, R21 ;  /* 0x0000541014147816 */ /* 0x000fe20000000015 */
[----:B------:R-:W-:Y:S01]  /*e960*/  MUFU.EX2 R60, R60 ;  /* 0x0000003c003c7308 */ /* 0x000fe20000000800 */
[----:B------:R-:W-:Y:S01]  /*e970*/  SHF.R.U32.HI R23, RZ, 0x10, R240 ;  /* 0x00000010ff177819 */ /* 0x000fe200000116f0 */
[--C-:B------:R-:W-:Y:S01]  /*e980*/  HSET2.LE.AND R22, R22, R39.reuse, PT ;  /* 0x0000002716167233 */ /* 0x100fe20003803000 */
[----:B------:R-:W-:Y:S01]  /*e990*/  LOP3.LUT R21, R240, 0xff, RZ, 0xc0, !PT ;  /* 0x000000fff0157812 */ /* 0x000fe200078ec0ff */
[----:B------:R-:W-:Y:S01]  /*e9a0*/  HSET2.LE.AND R20, R20, R39, PT ;  /* 0x0000002714147233 */ /* 0x000fe20003803000 */
[----:B------:R-:W-:Y:S01]  /*e9b0*/  LOP3.LUT R228, R169, UR13, R178, 0x96, !PT ;  /* 0x0000000da9e47c12 */ /* 0x000fe2000f8e96b2 */
[----:B---3--:R-:W-:Y:S01]  /*e9c0*/  HMMA.16816.F32 R124, R24, R16, R124 ;  /* 0x00000010187c723c */ /* 0x008fe2000000187c */
[----:B------:R-:W-:Y:S01]  /*e9d0*/  SHF.R.U32.HI R240, RZ, 0x18, R240 ;  /* 0x00000018fff07819 */ /* 0x000fe200000116f0 */
[----:B------:R-:W-:Y:S01]  /*e9e0*/  MUFU.EX2 R57, R57 ;  /* 0x0000003900397308 */ /* 0x000fe20000000800 */
[----:B------:R-:W-:Y:S01]  /*e9f0*/  LOP3.LUT R23, R23, 0xff, RZ, 0xc0, !PT ;  /* 0x000000ff17177812 */ /* 0x000fe200078ec0ff */
[----:B------:R-:W-:Y:S01]  /*ea00*/  IMAD.WIDE.U32 R228, R228, -0x2daee0ad, RZ ;  /* 0xd2511f53e4e47825 */ /* 0x000fe200078e00ff */
[----:B------:R-:W-:-:S02]  /*ea10*/  PRMT R21, R21, 0x5410, R174 ;  /* 0x0000541015157816 */ /* 0x000fc400000000ae */
[----:B------:R-:W-:Y:S01]  /*ea20*/  PRMT R240, R23, 0x5410, R240 ;  /* 0x0000541017f07816 */ /* 0x000fe200000000f0 */
[C---:B------:R-:W-:Y:S01]  /*ea30*/  HMMA.16816.F32 R120, R24.reuse, R18, R120 ;  /* 0x000000121878723c */ /* 0x040fe20000001878 */
[----:B------:R-:W-:Y:S01]  /*ea40*/  F2FP.PACK_AB R23, R151, R155 ;  /* 0x0000009b9717723e */ /* 0x000fe200000000ff */
[--C-:B------:R-:W-:Y:S01]  /*ea50*/  HSET2.LE.AND R173, R21, R39.reuse, PT ;  /* 0x0000002715ad7233 */ /* 0x100fe20003803000 */
[----:B------:R-:W-:Y:S01]  /*ea60*/  F2FP.PACK_AB R175, R152, R153 ;  /* 0x0000009998af723e */ /* 0x000fe200000000ff */
[----:B------:R-:W-:Y:S01]  /*ea70*/  HSET2.LE.AND R21, R240, R39, PT ;  /* 0x00000027f0157233 */ /* 0x000fe20003803000 */
[----:B------:R-:W-:Y:S01]  /*ea80*/  F2FP.PACK_AB R174, R157, R159 ;  /* 0x0000009f9dae723e */ /* 0x000fe200000000ff */
[----:B------:R-:W-:Y:S01]  /*ea90*/  MUFU.EX2 R140, R140 ;  /* 0x0000008c008c7308 */ /* 0x000fe20000000800 */
[----:B------:R-:W-:Y:S01]  /*eaa0*/  LOP3.LUT R172, R229, UR10, R172, 0x96, !PT ;  /* 0x0000000ae5ac7c12 */ /* 0x000fe2000f8e96ac */
[C---:B--2---:R-:W-:Y:S01]  /*eab0*/  HMMA.16816.F32 R68, R24.reuse, R12, R68 ;  /* 0x0000000c1844723c */ /* 0x044fe20000001844 */
[----:B------:R-:W-:Y:S01]  /*eac0*/  LOP3.LUT R23, R20, R23, RZ, 0xc0, !PT ;  /* 0x0000001714177212 */ /* 0x000fe200078ec0ff */
[----:B------:R-:W-:Y:S01]  /*ead0*/  FADD.FTZ R3, R50, R3 ;  /* 0x0000000332037221 */ /* 0x000fe20000010000 */
[----:B-1----:R-:W-:Y:S01]  /*eae0*/  F2FP.PACK_AB R169, R150, R158 ;  /* 0x0000009e96a9723e */ /* 0x002fe200000000ff */
[----:B------:R-:W-:Y:S01]  /*eaf0*/  FADD.FTZ R34, R31, R34 ;  /* 0x000000221f227221 */ /* 0x000fe20000010000 */
[----:B------:R-:W-:Y:S01]  /*eb00*/  LOP3.LUT R22, R22, R175, RZ, 0xc0, !PT ;  /* 0x000000af16167212 */ /* 0x000fe200078ec0ff */
[----:B------:R-:W-:Y:S01]  /*eb10*/  MUFU.EX2 R132, R132 ;  /* 0x0000008400847308 */ /* 0x000fe20000000800 */
[----:B------:R-:W-:Y:S01]  /*eb20*/  LOP3.LUT R20, R173, R174, RZ, 0xc0, !PT ;  /* 0x000000aead147212 */ /* 0x000fe200078ec0ff */
[----:B------:R-:W-:Y:S01]  /*eb30*/  IMAD.WIDE.U32 R174, R170, -0x326172a9, RZ ;  /* 0xcd9e8d57aaae7825 */ /* 0x000fe200078e00ff */
[----:B------:R-:W-:Y:S01]  /*eb40*/  LOP3.LUT R21, R21, R169, RZ, 0xc0, !PT ;  /* 0x000000a915157212 */ /* 0x000fe200078ec0ff */
[----:B------:R-:W-:Y:S01]  /*eb50*/  HMMA.16816.F32 R72, R24, R14, R72 ;  /* 0x0000000e1848723c */ /* 0x000fe20000001848 */
[----:B------:R-:W-:Y:S01]  /*eb60*/  LOP3.LUT R178, R243, UR13, R178, 0x96, !PT ;  /* 0x0000000df3b27c12 */ /* 0x000fe2000f8e96b2 */
        /* <DEDUP_REMOVED lines=9> */
[----:B------:R-:W-:Y:S01]  /*ec00*/  IMAD.WIDE.U32 R174, R174, -0x2daee0ad, RZ ;  /* 0xd2511f53aeae7825 */ /* 0x000fe200078e00ff */
[----:B------:R-:W-:Y:S01]  /*ec10*/  LOP3.LUT R242, R171, UR11, R242, 0x96, !PT ;  /* 0x0000000babf27c12 */ /* 0x000fe2000f8e96f2 */
[----:B-----5:R-:W-:Y:S02]  /*ec20*/  HMMA.16816.F32 R80, R24, R8, R80 ;  /* 0x000000081850723c */ /* 0x020fe40000001850 */
[----:B------:R-:W-:-:S02]  /*ec30*/  IMAD.WIDE.U32 R16, R168, -0x2daee0ad, RZ ;  /* 0xd2511f53a8107825 */ /* 0x000fc400078e00ff */
[----:B------:R-:W-:Y:S02]  /*ec40*/  MUFU.EX2 R41, R41 ;  /* 0x0000002900297308 */ /* 0x000fe40000000800 */
[----:B------:R-:W-:Y:S01]  /*ec50*/  IMAD.WIDE.U32 R176, R176, -0x326172a9, RZ ;  /* 0xcd9e8d57b0b07825 */ /* 0x000fe200078e00ff */
[----:B------:R-:W-:Y:S01]  /*ec60*/  LOP3.LUT R168, R17, UR8, R228, 0x96, !PT ;  /* 0x0000000811a87c12 */ /* 0x000fe2000f8e96e4 */
[C---:B------:R-:W-:Y:S01]  /*ec70*/  HMMA.16816.F32 R84, R24.reuse, R10, R84 ;  /* 0x0000000a1854723c */ /* 0x040fe20000001854 */
[----:B------:R-:W-:Y:S01]  /*ec80*/  LOP3.LUT R16, R175, UR6, R16, 0x96, !PT ;  /* 0x00000006af107c12 */ /* 0x000fe2000f8e9610 */
[----:B------:R-:W-:Y:S01]  /*ec90*/  IMAD.WIDE.U32 R242, R242, -0x2daee0ad, RZ ;  /* 0xd2511f53f2f27825 */ /* 0x000fe200078e00ff */
[----:B------:R-:W-:Y:S01]  /*eca0*/  LOP3.LUT R170, R177, UR9, R170, 0x96, !PT ;  /* 0x00000009b1aa7c12 */ /* 0x000fe2000f8e96aa */
[----:B------:R-:W-:Y:S01]  /*ecb0*/  MUFU.EX2 R40, R40 ;  /* 0x0000002800287308 */ /* 0x000fe20000000800 */
[----:B----4-:R-:W-:Y:S01]  /*ecc0*/  F2FP.PACK_AB R175, R58, R59 ;  /* 0x0000003b3aaf723e */ /* 0x010fe200000000ff */
[----:B------:R-:W-:Y:S01]  /*ecd0*/  IMAD.WIDE.U32 R168, R168, -0x326172a9, RZ ;  /* 0xcd9e8d57a8a87825 */ /* 0x000fe200078e00ff */
[----:B------:R-:W-:Y:S01]  /*ece0*/  LOP3.LUT R178, R243, UR8, R178, 0x96, !PT ;  /* 0x00000008f3b27c12 */ /* 0x000fe2000f8e96b2 */
[----:B------:R-:W-:Y:S02]  /*ecf0*/  HMMA.16816.F32 R92, R24, R4, R92 ;  /* 0x00000004185c723c */ /* 0x000fe4000000185c */
[----:B------:R-:W-:Y:S01]  /*ed00*/  IMAD.WIDE.U32 R16, R16, -0x326172a9, RZ ;  /* 0xcd9e8d5710107825 */ /* 0x000fe200078e00ff */
[----:B------:R-:W-:Y:S01]  /*ed10*/  LOP3.LUT R169, R169, UR7, R172, 0x96, !PT ;  /* 0x00000007a9a97c12 */ /* 0x000fe2000f8e96ac */
[----:B------:R-:W-:Y:S02]  /*ed20*/  MUFU.EX2 R138, R138 ;  /* 0x0000008a008a7308 */ /* 0x000fe40000000800 */
[----:B------:R-:W-:-:S02]  /*ed30*/  IMAD.WIDE.U32 R170, R170, -0x2daee0ad, RZ ;  /* 0xd2511f53aaaa7825 */ /* 0x000fc400078e00ff */
[----:B------:R-:W-:Y:S02]  /*ed40*/  HMMA.16816.F32 R100, R24, R6, R100 ;  /* 0x000000061864723c */ /* 0x000fe40000001864 */
[----:B------:R-:W-:Y:S02]  /*ed50*/  IMAD.WIDE.U32 R178, R178, -0x326172a9, RZ ;  /* 0xcd9e8d57b2b27825 */ /* 0x000fe400078e00ff */
[----:B------:R-:W-:Y:S02]  /*ed60*/  MUFU.EX2 R139, R139 ;  /* 0x0000008b008b7308 */ /* 0x000fe40000000800 */
[----:B------:R-:W-:Y:S01]  /*ed70*/  FADD.FTZ R36, R29, R36 ;  /* 0x000000241d247221 */ /* 0x000fe20000010000 */
[----:B------:R-:W-:Y:S01]  /*ed80*/  LOP3.LUT R24, R17, UR16, R168, 0x96, !PT ;  /* 0x0000001011187c12 */ /* 0x000fe2000f8e96a8 */
[--C-:B------:R-:W-:Y:S01]  /*ed90*/  FFMA.FTZ R168, R160, c[0x0][0x23c], -R42.reuse ;  /* 0x00008f00a0a87a23 */ /* 0x100fe2000001082a */
[C---:B------:R-:W-:Y:S01]  /*eda0*/  HMMA.16816.F32 R108, R20.reuse, R8, R108 ;  /* 0x00000008146c723c */ /* 0x040fe2000000186c */
[----:B------:R-:W-:Y:S01]  /*edb0*/  FFMA.FTZ R160, R163, c[0x0][0x23c], -R42 ;  /* 0x00008f00a3a07a23 */ /* 0x000fe2000001082a */
[C---:B------:R-:W-:Y:S01]  /*edc0*/  LOP3.LUT R25, R24.reuse, 0xff, RZ, 0xc0, !PT ;  /* 0x000000ff18197812 */ /* 0x040fe200078ec0ff */
[----:B------:R-:W-:Y:S01]  /*edd0*/  MUFU.EX2 R141, R141 ;  /* 0x0000008d008d7308 */ /* 0x000fe20000000800 */
[----:B------:R-:W-:Y:S01]  /*ede0*/  FADD.FTZ R65, R61, R65 ;  /* 0x000000413d417221 */ /* 0x000fe20000010000 */
[----:B------:R-:W-:Y:S01]  /*edf0*/  LOP3.LUT R172, R179, UR7, R176, 0x96, !PT ;  /* 0x00000007b3ac7c12 */ /* 0x000fe2000f8e96b0 */
[----:B------:R-:W-:Y:S01]  /*ee00*/  FADD.FTZ R3, R49, R3 ;  /* 0x0000000331037221 */ /* 0x000fe20000010000 */
[----:B------:R-:W-:Y:S01]  /*ee10*/  LOP3.LUT R8, R24, 0xffff, RZ, 0xc0, !PT ;  /* 0x0000ffff18087812 */ /* 0x000fe200078ec0ff */
[C---:B------:R-:W-:Y:S01]  /*ee20*/  HMMA.16816.F32 R76, R20.reuse, R14, R76 ;  /* 0x0000000e144c723c */ /* 0x040fe2000000184c */
[----:B------:R-:W-:Y:S01]  /*ee30*/  SHF.R.U32.HI R9, RZ, 0x10, R24 ;  /* 0x00000010ff097819 */ /* 0x000fe20000011618 */
[----:B------:R-:W-:Y:S01]  /*ee40*/  FADD.FTZ R34, R30, R34 ;  /* 0x000000221e227221 */ /* 0x000fe20000010000 */
[----:B------:R-:W1:Y:S01]  /*ee50*/  MUFU.EX2 R168, R168 ;  /* 0x000000a800a87308 */ /* 0x000e620000000800 */
[----:B------:R-:W-:Y:S01]  /*ee60*/  SHF.R.U32.HI R26, RZ, 0x8, R8 ;  /* 0x00000008ff1a7819 */ /* 0x000fe20000011608 */
[----:B------:R-:W-:Y:S01]  /*ee70*/  FADD.FTZ R36, R28, R36 ;  /* 0x000000241c247221 */ /* 0x000fe20000010000 */
[----:B------:R-:W-:Y:S01]  /*ee80*/  SHF.R.U32.HI R24, RZ, 0x18, R24 ;  /* 0x00000018ff187819 */ /* 0x000fe20000011618 */
[----:B------:R-:W-:Y:S01]  /*ee90*/  FADD.FTZ R65, R159, R65 ;  /* 0x000000419f417221 */ /* 0x000fe20000010000 */
[----:B------:R-:W-:Y:S01]  /*eea0*/  LOP3.LUT R14, R16, 0xffff, RZ, 0xc0, !PT ;  /* 0x0000ffff100e7812 */ /* 0x000fe200078ec0ff */
[C---:B------:R-:W-:Y:S01]  /*eeb0*/  HMMA.16816.F32 R112, R20.reuse, R12, R112 ;  /* 0x0000000c1470723c */ /* 0x040fe20000001870 */
[----:B------:R-:W-:Y:S01]  /*eec0*/  SHF.R.U32.HI R15, RZ, 0x10, R16 ;  /* 0x00000010ff0f7819 */ /* 0x000fe20000011610 */
[----:B------:R-:W2:Y:S01]  /*eed0*/  MUFU.EX2 R160, R160 ;  /* 0x000000a000a07308 */ /* 0x000ea20000000800 */
[----:B------:R-:W-:Y:S01]  /*eee0*/  SHF.R.U32.HI R14, RZ, 0x8, R14 ;  /* 0x00000008ff0e7819 */ /* 0x000fe2000001160e */
[----:B------:R-:W-:Y:S01]  /*eef0*/  FADD.FTZ R3, R158, R3 ;  /* 0x000000039e037221 */ /* 0x000fe20000010000 */
[----:B------:R-:W-:Y:S01]  /*ef00*/  LOP3.LUT R15, R15, 0xff, RZ, 0xc0, !PT ;  /* 0x000000ff0f0f7812 */ /* 0x000fe200078ec0ff */
[----:B------:R-:W-:Y:S01]  /*ef10*/  FADD.FTZ R34, R144, R34 ;  /* 0x0000002290227221 */ /* 0x000fe20000010000 */
[----:B------:R-:W-:Y:S01]  /*ef20*/  LOP3.LUT R13, R16, 0xff, RZ, 0xc0, !PT ;  /* 0x000000ff100d7812 */ /* 0x000fe200078ec0ff */
[C---:B------:R-:W-:Y:S01]  /*ef30*/  HMMA.16816.F32 R116, R20.reuse, R18, R116 ;  /* 0x000000121474723c */ /* 0x040fe20000001874 */
[----:B------:R-:W-:Y:S01]  /*ef40*/  SHF.R.U32.HI R12, RZ, 0x18, R16 ;  /* 0x00000018ff0c7819 */ /* 0x000fe20000011610 */
[----:B------:R-:W-:Y:S01]  /*ef50*/  MUFU.EX2 R67, R67 ;  /* 0x0000004300437308 */ /* 0x000fe20000000800 */
[----:B------:R-:W-:Y:S01]  /*ef60*/  LOP3.LUT R27, R9, 0xff, RZ, 0xc0, !PT ;  /* 0x000000ff091b7812 */ /* 0x000fe200078ec0ff */
[----:B------:R-:W3:Y:S01]  /*ef70*/  LDSM.16.MT88.4 R16, [R188+0x7000] ;  /* 0x00700000bc10783b */ /* 0x000ee20000004200 */
[----:B------:R-:W-:Y:S01]  /*ef80*/  PRMT R25, R25, 0x5410, R26 ;  /* 0x0000541019197816 */ /* 0x000fe2000000001a */
[----:B------:R-:W-:Y:S01]  /*ef90*/  FADD.FTZ R36, R154, R36 ;  /* 0x000000249a247221 */ /* 0x000fe20000010000 */
[----:B------:R-:W-:Y:S01]  /*efa0*/  PRMT R8, R13, 0x5410, R14 ;  /* 0x000054100d087816 */ /* 0x000fe2000000000e */
[C---:B------:R-:W-:Y:S01]  /*efb0*/  HMMA.16816.F32 R104, R20.reuse, R10, R104 ;  /* 0x0000000a1468723c */ /* 0x040fe20000001868 */
[----:B------:R-:W-:Y:S01]  /*efc0*/  PRMT R9, R15, 0x5410, R12 ;  /* 0x000054100f097816 */ /* 0x000fe2000000000c */
[----:B------:R-:W-:Y:S01]  /*efd0*/  MUFU.EX2 R43, R43 ;  /* 0x0000002b002b7308 */ /* 0x000fe20000000800 */
[----:B------:R-:W-:Y:S01]  /*efe0*/  PRMT R24, R27, 0x5410, R24 ;  /* 0x000054101b187816 */ /* 0x000fe20000000018 */
[----:B------:R-:W4:Y:S01]  /*eff0*/  LDSM.16.MT88.4 R12, [R186+0x7000] ;  /* 0x00700000ba0c783b */ /* 0x000f220000004200 */
[--C-:B------:R-:W-:Y:S01]  /*f000*/  HSET2.LE.AND R8, R8, R39.reuse, PT ;  /* 0x0000002708087233 */ /* 0x100fe20003803000 */
[----:B------:R-:W-:Y:S01]  /*f010*/  F2FP.PACK_AB R26, R166, R167 ;  /* 0x000000a7a61a723e */ /* 0x000fe200000000ff */
[--C-:B------:R-:W-:Y:S01]  /*f020*/  HSET2.LE.AND R10, R25, R39.reuse, PT ;  /* 0x00000027190a7233 */ /* 0x100fe20003803000 */
[C---:B------:R-:W-:Y:S01]  /*f030*/  HMMA.16816.F32 R88, R20.reuse, R4, R88 ;  /* 0x000000041458723c */ /* 0x040fe20000001858 */
[--C-:B------:R-:W-:Y:S01]  /*f040*/  HSET2.LE.AND R25, R24, R39.reuse, PT ;  /* 0x0000002718197233 */ /* 0x100fe20003803000 */
[----:B-1----:R-:W-:Y:S01]  /*f050*/  F2FP.PACK_AB R11, R168, R161 ;  /* 0x000000a1a80b723e */ /* 0x002fe200000000ff */
[----:B------:R-:W-:Y:S01]  /*f060*/  HSET2.LE.AND R9, R9, R39, PT ;  /* 0x0000002709097233 */ /* 0x000fe20003803000 */
[----:B------:R-:W-:Y:S01]  /*f070*/  F2FP.PACK_AB R24, R164, R165 ;  /* 0x000000a5a418723e */ /* 0x000fe200000000ff */
[----:B------:R-:W1:Y:S01]  /*f080*/  MUFU.EX2 R48, R48 ;  /* 0x0000003000307308 */ /* 0x000e620000000800 */
[----:B--2---:R-:W-:Y:S01]  /*f090*/  F2FP.PACK_AB R27, R162, R160 ;  /* 0x000000a0a21b723e */ /* 0x004fe200000000ff */
[----:B------:R-:W-:Y:S01]  /*f0a0*/  FADD.FTZ R65, R157, R65 ;  /* 0x000000419d417221 */ /* 0x000fe20000010000 */
[----:B------:R-:W-:Y:S01]  /*f0b0*/  HMMA.16816.F32 R96, R20, R6, R96 ;  /* 0x000000061460723c */ /* 0x000fe20000001860 */
[----:B------:R-:W-:Y:S01]  /*f0c0*/  LOP3.LUT R24, R10, R24, RZ, 0xc0, !PT ;  /* 0x000000180a187212 */ /* 0x000fe200078ec0ff */
[----:B------:R-:W-:Y:S01]  /*f0d0*/  LDSM.16.MT88.4 R4, [R184+0x7000] ;  /* 0x00700000b804783b */ /* 0x000fe20000004200 */
[----:B------:R-:W-:Y:S01]  /*f0e0*/  LOP3.LUT R25, R25, R11, RZ, 0xc0, !PT ;  /* 0x0000000b19197212 */ /* 0x000fe200078ec0ff */
[----:B------:R-:W-:Y:S01]  /*f0f0*/  FADD.FTZ R3, R150, R3 ;  /* 0x0000000396037221 */ /* 0x000fe20000010000 */
[----:B------:R-:W-:Y:S01]  /*f100*/  LOP3.LUT R26, R8, R26, RZ, 0xc0, !PT ;  /* 0x0000001a081a7212 */ /* 0x000fe200078ec0ff */
[----:B------:R-:W-:Y:S01]  /*f110*/  FADD.FTZ R34, R143, R34 ;  /* 0x000000228f227221 */ /* 0x000fe20000010000 */
[----:B------:R-:W-:Y:S01]  /*f120*/  LOP3.LUT R22, R171, UR6, R242, 0x96, !PT ;  /* 0x00000006ab167c12 */ /* 0x000fe2000f8e96f2 */
[----:B------:R-:W-:Y:S01]  /*f130*/  FADD.FTZ R36, R156, R36 ;  /* 0x000000249c247221 */ /* 0x000fe20000010000 */
[----:B------:R-:W-:Y:S01]  /*f140*/  LOP3.LUT R27, R9, R27, RZ, 0xc0, !PT ;  /* 0x0000001b091b7212 */ /* 0x000fe200078ec0ff */
[----:B------:R-:W-:Y:S01]  /*f150*/  FFMA.FTZ R42, R46, c[0x0][0x23c], -R147 ;  /* 0x00008f002e2a7a23 */ /* 0x000fe20000010893 */
[----:B------:R-:W2:Y:S01]  /*f160*/  LDSM.16.MT88.4 R8, [R185+0x7000] ;  /* 0x00700000b908783b */ /* 0x000ea20000004200 */
[----:B------:R-:W-:-:S04]  /*f170*/  IMAD.WIDE.U32 R22, R22, -0x326172a9, RZ ;  /* 0xcd9e8d5716167825 */ /* 0x000fc800078e00ff */
[--C-:B------:R-:W-:Y:S01]  /*f180*/  FFMA.FTZ R46, R55, c[0x0][0x23c], -R147.reuse ;  /* 0x00008f00372e7a23 */ /* 0x100fe20000010893 */
[--C-:B------:R-:W-:Y:S01]  /*f190*/  SHF.R.U32.HI R20, RZ, 0x10, R22.reuse ;  /* 0x00000010ff147819 */ /* 0x100fe20000011616 */
[--C-:B------:R-:W-:Y:S01]  /*f1a0*/  FFMA.FTZ R52, R52, c[0x0][0x23c], -R147.reuse ;  /* 0x00008f0034347a23 */ /* 0x100fe20000010893 */
[C---:B------:R-:W-:Y:S01]  /*f1b0*/  LOP3.LUT R163, R22.reuse, 0xffff, RZ, 0xc0, !PT ;  /* 0x0000ffff16a37812 */ /* 0x040fe200078ec0ff */
[C---:B---3--:R-:W-:Y:S01]  /*f1c0*/  HMMA.16816.F32 R124, R24.reuse, R16, R124 ;  /* 0x00000010187c723c */ /* 0x048fe2000000187c */
[----:B------:R-:W-:Y:S01]  /*f1d0*/  LOP3.LUT R21, R22, 0xff, RZ, 0xc0, !PT ;  /* 0x000000ff16157812 */ /* 0x000fe200078ec0ff */
[----:B------:R-:W-:Y:S01]  /*f1e0*/  FFMA.FTZ R54, R54, c[0x0][0x23c], -R147 ;  /* 0x00008f0036367a23 */ /* 0x000fe20000010893 */
[----:B------:R-:W-:Y:S01]  /*f1f0*/  SHF.R.U32.HI R22, RZ, 0x18, R22 ;  /* 0x00000018ff167819 */ /* 0x000fe20000011616 */
[--C-:B------:R-:W-:Y:S01]  /*f200*/  FFMA.FTZ R45, R45, c[0x0][0x23c], -R142.reuse ;  /* 0x00008f002d2d7a23 */ /* 0x100fe2000001088e */
[----:B------:R-:W-:Y:S01]  /*f210*/  LOP3.LUT R20, R20, 0xff, RZ, 0xc0, !PT ;  /* 0x000000ff14147812 */ /* 0x000fe200078ec0ff */
[----:B------:R-:W-:Y:S01]  /*f220*/  FFMA.FTZ R53, R53, c[0x0][0x23c], -R142 ;  /* 0x00008f0035357a23 */ /* 0x000fe2000001088e */
[----:B------:R-:W-:Y:S01]  /*f230*/  LOP3.LUT R23, R23, UR16, R178, 0x96, !PT ;  /* 0x0000001017177c12 */ /* 0x000fe2000f8e96b2 */
[C---:B----4-:R-:W-:Y:S01]  /*f240*/  HMMA.16816.F32 R72, R24.reuse, R14, R72 ;  /* 0x0000000e1848723c */ /* 0x050fe20000001848 */
[----:B------:R-:W-:Y:S01]  /*f250*/  SHF.R.U32.HI R163, RZ, 0x8, R163 ;  /* 0x00000008ffa37819 */ /* 0x000fe200000116a3 */
[----:B------:R-:W-:Y:S01]  /*f260*/  FFMA.FTZ R32, R32, c[0x0][0x23c], -R142 ;  /* 0x00008f0020207a23 */ /* 0x000fe2000001088e */
[----:B------:R-:W-:Y:S01]  /*f270*/  PRMT R20, R20, 0x5410, R22 ;  /* 0x0000541014147816 */ /* 0x000fe20000000016 */
[----:B------:R-:W-:Y:S01]  /*f280*/  FFMA.FTZ R47, R47, c[0x0][0x23c], -R142 ;  /* 0x00008f002f2f7a23 */ /* 0x000fe2000001088e */
[----:B------:R-:W-:Y:S01]  /*f290*/  LOP3.LUT R22, R23, 0xffff, RZ, 0xc0, !PT ;  /* 0x0000ffff17167812 */ /* 0x000fe200078ec0ff */
[----:B------:R-:W-:Y:S01]  /*f2a0*/  FADD.FTZ R65, R153, R65 ;  /* 0x0000004199417221 */ /* 0x000fe20000010000 */
[----:B------:R-:W-:Y:S01]  /*f2b0*/  SHF.R.U32.HI R173, RZ, 0x10, R23 ;  /* 0x00000010ffad7819 */ /* 0x000fe20000011617 */
[--C-:B------:R-:W-:Y:S01]  /*f2c0*/  HSET2.LE.AND R20, R20, R39.reuse, PT ;  /* 0x0000002714147233 */ /* 0x100fe20003803000 */
[----:B------:R-:W-:Y:S01]  /*f2d0*/  PRMT R21, R21, 0x5410, R163 ;  /* 0x0000541015157816 */ /* 0x000fe200000000a3 */
[C---:B------:R-:W-:Y:S01]  /*f2e0*/  HMMA.16816.F32 R68, R24.reuse, R12, R68 ;  /* 0x0000000c1844723c */ /* 0x040fe20000001844 */
[----:B------:R-:W-:Y:S01]  /*f2f0*/  LOP3.LUT R163, R23, 0xff, RZ, 0xc0, !PT ;  /* 0x000000ff17a37812 */ /* 0x000fe200078ec0ff */
[----:B------:R-:W-:Y:S01]  /*f300*/  FADD.FTZ R3, R155, R3 ;  /* 0x000000039b037221 */ /* 0x000fe20000010000 */
[----:B------:R-:W-:Y:S01]  /*f310*/  SHF.R.U32.HI R171, RZ, 0x8, R22 ;  /* 0x00000008ffab7819 */ /* 0x000fe20000011616 */
[----:B------:R-:W-:Y:S01]  /*f320*/  FADD.FTZ R34, R146, R34 ;  /* 0x0000002292227221 */ /* 0x000fe20000010000 */
[----:B------:R-:W-:Y:S01]  /*f330*/  SHF.R.U32.HI R23, RZ, 0x18, R23 ;  /* 0x00000018ff177819 */ /* 0x000fe20000011617 */
[----:B------:R-:W-:Y:S01]  /*f340*/  FADD.FTZ R36, R149, R36 ;  /* 0x0000002495247221 */ /* 0x000fe20000010000 */
[----:B------:R-:W-:Y:S01]  /*f350*/  LOP3.LUT R22, R173, 0xff, RZ, 0xc0, !PT ;  /* 0x000000ffad167812 */ /* 0x000fe200078ec0ff */
[--C-:B------:R-:W-:Y:S01]  /*f360*/  HSET2.LE.AND R173, R21, R39.reuse, PT ;  /* 0x0000002715ad7233 */ /* 0x100fe20003803000 */
[----:B------:R-:W-:Y:S01]  /*f370*/  PRMT R163, R163, 0x5410, R171 ;  /* 0x00005410a3a37816 */ /* 0x000fe200000000ab */
[C---:B------:R-:W-:Y:S01]  /*f380*/  HMMA.16816.F32 R120, R24.reuse, R18, R120 ;  /* 0x000000121878723c */ /* 0x040fe20000001878 */
[----:B------:R-:W-:Y:S01]  /*f390*/  PRMT R21, R22, 0x5410, R23 ;  /* 0x0000541016157816 */ /* 0x000fe20000000017 */
[----:B------:R-:W-:Y:S01]  /*f3a0*/  FADD.FTZ R65, R152, R65 ;  /* 0x0000004198417221 */ /* 0x000fe20000010000 */
[----:B------:R-:W-:Y:S01]  /*f3b0*/  LOP3.LUT R22, R173, R175, RZ, 0xc0, !PT ;  /* 0x000000afad167212 */ /* 0x000fe200078ec0ff */
[--C-:B------:R-:W-:Y:S01]  /*f3c0*/  HSET2.LE.AND R171, R163, R39.reuse, PT ;  /* 0x00000027a3ab7233 */ /* 0x100fe20003803000 */
[----:B------:R-:W-:Y:S01]  /*f3d0*/  F2FP.PACK_AB R23, R57, R60 ;  /* 0x0000003c3917723e */ /* 0x000fe200000000ff */
        /* <DEDUP_REMOVED lines=11> */
[----:B------:R-:W2:Y:S01]  /*f490*/  MUFU.EX2 R42, R42 ;  /* 0x0000002a002a7308 */ /* 0x000ea20000000800 */
[----:B------:R-:W-:Y:S01]  /*f4a0*/  FADD.FTZ R36, R148, R36 ;  /* 0x0000002494247221 */ /* 0x000fe20000010000 */
[----:B------:R-:W-:Y:S01]  /*f4b0*/  LOP3.LUT R170, R173, UR17, R170, 0x96, !PT ;  /* 0x00000011adaa7c12 */ /* 0x000fe2000f8e96aa */
[----:B------:R-:W-:-:S02]  /*f4c0*/  FADD.FTZ R65, R140, R65 ;  /* 0x000000418c417221 */ /* 0x000fc40000010000 */
[----:B------:R-:W-:Y:S01]  /*f4d0*/  FADD.FTZ R3, R64, R3 ;  /* 0x0000000340037221 */ /* 0x000fe20000010000 */
[C---:B------:R-:W-:Y:S01]  /*f4e0*/  LOP3.LUT R133, R170.reuse, 0xffff, RZ, 0xc0, !PT ;  /* 0x0000ffffaa857812 */ /* 0x040fe200078ec0ff */
[C---:B------:R-:W-:Y:S01]  /*f4f0*/  HMMA.16816.F32 R76, R20.reuse, R14, R76 ;  /* 0x0000000e144c723c */ /* 0x040fe2000000184c */
[----:B------:R-:W3:Y:S01]  /*f500*/  MUFU.EX2 R46, R46 ;  /* 0x0000002e002e7308 */ /* 0x000ee20000000800 */
[----:B------:R-:W-:Y:S01]  /*f510*/  SHF.R.U32.HI R142, RZ, 0x10, R170 ;  /* 0x00000010ff8e7819 */ /* 0x000fe200000116aa */
[----:B------:R-:W-:Y:S01]  /*f520*/  FADD.FTZ R34, R165, R34 ;  /* 0x00000022a5227221 */ /* 0x000fe20000010000 */
[----:B------:R-:W-:Y:S01]  /*f530*/  LOP3.LUT R55, R170, 0xff, RZ, 0xc0, !PT ;  /* 0x000000ffaa377812 */ /* 0x000fe200078ec0ff */
[----:B------:R-:W-:Y:S01]  /*f540*/  FADD.FTZ R36, R161, R36 ;  /* 0x00000024a1247221 */ /* 0x000fe20000010000 */
[----:B------:R-:W-:Y:S01]  /*f550*/  SHF.R.U32.HI R170, RZ, 0x18, R170 ;  /* 0x00000018ffaa7819 */ /* 0x000fe200000116aa */
[----:B------:R-:W-:Y:S01]  /*f560*/  IMAD.WIDE.U32 R14, R169, -0x2daee0ad, RZ ;  /* 0xd2511f53a90e7825 */ /* 0x000fe200078e00ff */
[C---:B------:R-:W-:Y:S01]  /*f570*/  HMMA.16816.F32 R108, R20.reuse, R8, R108 ;  /* 0x00000008146c723c */ /* 0x040fe2000000186c */
[----:B------:R-:W-:Y:S01]  /*f580*/  MUFU.EX2 R52, R52 ;  /* 0x0000003400347308 */ /* 0x000fe20000000800 */
[----:B------:R-:W-:Y:S01]  /*f590*/  SHF.R.U32.HI R133, RZ, 0x8, R133 ;  /* 0x00000008ff857819 */ /* 0x000fe20000011685 */
[----:B------:R-:W-:Y:S01]  /*f5a0*/  FADD.FTZ R65, R132, R65 ;  /* 0x0000004184417221 */ /* 0x000fe20000010000 */
[----:B------:R-:W-:Y:S01]  /*f5b0*/  LOP3.LUT R174, R15, UR17, R174, 0x96, !PT ;  /* 0x000000110fae7c12 */ /* 0x000fe2000f8e96ae */
[----:B------:R-:W-:Y:S01]  /*f5c0*/  FADD.FTZ R3, R56, R3 ;  /* 0x0000000338037221 */ /* 0x000fe20000010000 */
[----:B------:R-:W-:Y:S01]  /*f5d0*/  LOP3.LUT R142, R142, 0xff, RZ, 0xc0, !PT ;  /* 0x000000ff8e8e7812 */ /* 0x000fe200078ec0ff */
[----:B------:R-:W-:Y:S01]  /*f5e0*/  FADD.FTZ R34, R164, R34 ;  /* 0x00000022a4227221 */ /* 0x000fe20000010000 */
[C---:B------:R-:W-:Y:S01]  /*f5f0*/  HMMA.16816.F32 R112, R20.reuse, R12, R112 ;  /* 0x0000000c1470723c */ /* 0x040fe20000001870 */
[C---:B------:R-:W-:Y:S01]  /*f600*/  LOP3.LUT R9, R14.reuse, 0xffff, RZ, 0xc0, !PT ;  /* 0x0000ffff0e097812 */ /* 0x040fe200078ec0ff */
[----:B------:R-:W-:Y:S01]  /*f610*/  MUFU.EX2 R54, R54 ;  /* 0x0000003600367308 */ /* 0x000fe20000000800 */
[----:B------:R-:W-:Y:S01]  /*f620*/  LOP3.LUT R8, R14, 0xff, RZ, 0xc0, !PT ;  /* 0x000000ff0e087812 */ /* 0x000fe200078ec0ff */
[----:B------:R-:W-:Y:S01]  /*f630*/  FADD.FTZ R36, R168, R36 ;  /* 0x00000024a8247221 */ /* 0x000fe20000010000 */
[----:B------:R-:W-:Y:S01]  /*f640*/  SHF.R.U32.HI R9, RZ, 0x8, R9 ;  /* 0x00000008ff097819 */ /* 0x000fe20000011609 */
[----:B------:R-:W-:Y:S01]  /*f650*/  FADD.FTZ R65, R59, R65 ;  /* 0x000000413b417221 */ /* 0x000fe20000010000 */
[----:B------:R-:W-:Y:S01]  /*f660*/  SHF.R.U32.HI R12, RZ, 0x10, R14 ;  /* 0x00000010ff0c7819 */ /* 0x000fe2000001160e */
[----:B------:R-:W-:Y:S01]  /*f670*/  HMMA.16816.F32 R104, R20, R10, R104 ;  /* 0x0000000a1468723c */ /* 0x000fe20000001868 */
[----:B------:R-:W-:Y:S01]  /*f680*/  SHF.R.U32.HI R13, RZ, 0x10, R174 ;  /* 0x00000010ff0d7819 */ /* 0x000fe200000116ae */
[----:B------:R-:W4:Y:S01]  /*f690*/  MUFU.EX2 R45, R45 ;  /* 0x0000002d002d7308 */ /* 0x000f220000000800 */
[----:B------:R-:W-:Y:S01]  /*f6a0*/  LOP3.LUT R12, R12, 0xff, RZ, 0xc0, !PT ;  /* 0x000000ff0c0c7812 */ /* 0x000fe200078ec0ff */
[----:B------:R-:W-:Y:S01]  /*f6b0*/  FADD.FTZ R3, R60, R3 ;  /* 0x000000033c037221 */ /* 0x000fe20000010000 */
[----:B------:R-:W-:Y:S01]  /*f6c0*/  LOP3.LUT R13, R13, 0xff, RZ, 0xc0, !PT ;  /* 0x000000ff0d0d7812 */ /* 0x000fe200078ec0ff */
[----:B------:R-:W-:Y:S01]  /*f6d0*/  FADD.FTZ R34, R167, R34 ;  /* 0x00000022a7227221 */ /* 0x000fe20000010000 */
[C---:B------:R-:W-:Y:S01]  /*f6e0*/  LOP3.LUT R11, R174.reuse, 0xffff, RZ, 0xc0, !PT ;  /* 0x0000ffffae0b7812 */ /* 0x040fe200078ec0ff */
[C---:B------:R-:W-:Y:S01]  /*f6f0*/  HMMA.16816.F32 R92, R24.reuse, R4, R92 ;  /* 0x00000004185c723c */ /* 0x040fe2000000185c */
[----:B------:R-:W-:Y:S01]  /*f700*/  LOP3.LUT R10, R174, 0xff, RZ, 0xc0, !PT ;  /* 0x000000ffae0a7812 */ /* 0x000fe200078ec0ff */
[----:B------:R-:W-:Y:S01]  /*f710*/  MUFU.EX2 R53, R53 ;  /* 0x0000003500357308 */ /* 0x000fe20000000800 */
[----:B------:R-:W-:Y:S01]  /*f720*/  SHF.R.U32.HI R174, RZ, 0x18, R174 ;  /* 0x00000018ffae7819 */ /* 0x000fe200000116ae */
[----:B------:R-:W-:Y:S01]  /*f730*/  FADD.FTZ R36, R160, R36 ;  /* 0x00000024a0247221 */ /* 0x000fe20000010000 */
[----:B------:R-:W-:Y:S01]  /*f740*/  SHF.R.U32.HI R11, RZ, 0x8, R11 ;  /* 0x00000008ff0b7819 */ /* 0x000fe2000001160b */
[----:B------:R-:W-:Y:S01]  /*f750*/  FADD.FTZ R65, R58, R65 ;  /* 0x000000413a417221 */ /* 0x000fe20000010000 */
[----:B------:R-:W-:Y:S01]  /*f760*/  PRMT R8, R8, 0x5410, R9 ;  /* 0x0000541008087816 */ /* 0x000fe20000000009 */
[----:B------:R-:W-:Y:S01]  /*f770*/  HMMA.16816.F32 R100, R24, R6, R100 ;  /* 0x000000061864723c */ /* 0x000fe20000001864 */
[----:B------:R-:W-:Y:S01]  /*f780*/  PRMT R10, R10, 0x5410, R11 ;  /* 0x000054100a0a7816 */ /* 0x000fe2000000000b */
[----:B------:R-:W-:Y:S01]  /*f790*/  MUFU.EX2 R32, R32 ;  /* 0x0000002000207308 */ /* 0x000fe20000000800 */
[----:B------:R-:W-:Y:S01]  /*f7a0*/  PRMT R9, R13, 0x5410, R174 ;  /* 0x000054100d097816 */ /* 0x000fe200000000ae */
[--C-:B------:R-:W-:Y:S01]  /*f7b0*/  HSET2.LE.AND R8, R8, R39.reuse, PT ;  /* 0x0000002708087233 */ /* 0x100fe20003803000 */
[----:B------:R-:W-:Y:S01]  /*f7c0*/  PRMT R55, R55, 0x5410, R133 ;  /* 0x0000541037377816 */ /* 0x000fe20000000085 */
[--C-:B------:R-:W-:Y:S01]  /*f7d0*/  HSET2.LE.AND R10, R10, R39.reuse, PT ;  /* 0x000000270a0a7233 */ /* 0x100fe20003803000 */
[----:B------:R-:W-:Y:S01]  /*f7e0*/  SHF.R.U32.HI R27, RZ, 0x18, R14 ;  /* 0x00000018ff1b7819 */ /* 0x000fe2000001160e */
[C---:B------:R-:W-:Y:S01]  /*f7f0*/  HMMA.16816.F32 R88, R20.reuse, R4, R88 ;  /* 0x000000041458723c */ /* 0x040fe20000001858 */
[--C-:B------:R-:W-:Y:S01]  /*f800*/  HSET2.LE.AND R9, R9, R39.reuse, PT ;  /* 0x0000002709097233 */ /* 0x100fe20003803000 */
[----:B------:R-:W-:Y:S01]  /*f810*/  F2FP.PACK_AB R24, R139, R138 ;  /* 0x0000008a8b18723e */ /* 0x000fe200000000ff */
[----:B------:R-:W5:Y:S01]  /*f820*/  MUFU.EX2 R47, R47 ;  /* 0x0000002f002f7308 */ /* 0x000f620000000800 */
[----:B------:R-:W-:Y:S01]  /*f830*/  PRMT R27, R12, 0x5410, R27 ;  /* 0x000054100c1b7816 */ /* 0x000fe2000000001b */
[----:B------:R-:W-:Y:S01]  /*f840*/  FADD.FTZ R3, R57, R3 ;  /* 0x0000000339037221 */ /* 0x000fe20000010000 */
[----:B-1----:R-:W-:Y:S01]  /*f850*/  F2FP.PACK_AB R25, R48, R43 ;  /* 0x0000002b3019723e */ /* 0x002fe200000000ff */
[----:B------:R-:W1:Y:S01]  /*f860*/  LDSM.16.MT88.4 R12, [R186+0x7800] ;  /* 0x00780000ba0c783b */ /* 0x000e620000004200 */
[----:B------:R-:W-:Y:S01]  /*f870*/  F2FP.PACK_AB R4, R40, R41 ;  /* 0x000000292804723e */ /* 0x000fe200000000ff */
[----:B------:R-:W-:Y:S01]  /*f880*/  HSET2.LE.AND R27, R27, R39, PT ;  /* 0x000000271b1b7233 */ /* 0x000fe20003803000 */
[----:B------:R-:W-:Y:S01]  /*f890*/  F2FP.PACK_AB R26, R67, R141 ;  /* 0x0000008d431a723e */ /* 0x000fe200000000ff */
[C---:B------:R-:W-:Y:S01]  /*f8a0*/  HMMA.16816.F32 R128, R20.reuse, R16, R128 ;  /* 0x000000101480723c */ /* 0x040fe20000001880 */
[----:B------:R-:W-:Y:S01]  /*f8b0*/  LOP3.LUT R24, R10, R24, RZ, 0xc0, !PT ;  /* 0x000000180a187212 */ /* 0x000fe200078ec0ff */
[----:B------:R-:W-:Y:S01]  /*f8c0*/  FADD.FTZ R34, R166, R34 ;  /* 0x00000022a6227221 */ /* 0x000fe20000010000 */
[----:B------:R-:W-:Y:S01]  /*f8d0*/  LOP3.LUT R25, R9, R25, RZ, 0xc0, !PT ;  /* 0x0000001909197212 */ /* 0x000fe200078ec0ff */
[----:B------:R-:W-:Y:S01]  /*f8e0*/  FADD.FTZ R36, R162, R36 ;  /* 0x00000024a2247221 */ /* 0x000fe20000010000 */
[----:B------:R-:W-:Y:S01]  /*f8f0*/  LOP3.LUT R26, R8, R26, RZ, 0xc0, !PT ;  /* 0x0000001a081a7212 */ /* 0x000fe200078ec0ff */
[----:B--2---:R-:W-:Y:S01]  /*f900*/  FADD.FTZ R65, R42, R65 ;  /* 0x000000412a417221 */ /* 0x004fe20000010000 */
[----:B------:R-:W-:Y:S01]  /*f910*/  LOP3.LUT R27, R27, R4, RZ, 0xc0, !PT ;  /* 0x000000041b1b7212 */ /* 0x000fe200078ec0ff */
[----:B------:R-:W-:Y:S01]  /*f920*/  HMMA.16816.F32 R116, R20, R18, R116 ;  /* 0x000000121474723c */ /* 0x000fe20000001874 */
[----:B------:R-:W2:Y:S01]  /*f930*/  LDSM.16.MT88.4 R16, [R188+0x7800] ;  /* 0x00780000bc10783b */ /* 0x000ea20000004200 */
[----:B---3--:R-:W-:Y:S01]  /*f940*/  F2FP.PACK_AB R133, R46, R42 ;  /* 0x0000002a2e85723e */ /* 0x008fe200000000ff */
[----:B----4-:R-:W-:-:S02]  /*f950*/  FADD.FTZ R3, R45, R3 ;  /* 0x000000032d037221 */ /* 0x010fc40000010000 */
[----:B------:R-:W3:Y:S01]  /*f960*/  LDSM.16.MT88.4 R8, [R185+0x7800] ;  /* 0x00780000b908783b */ /* 0x000ee20000004200 */
[----:B------:R-:W-:Y:S02]  /*f970*/  FADD.FTZ R34, R138, R34 ;  /* 0x000000228a227221 */ /* 0x000fe40000010000 */
[----:B------:R-:W-:Y:S01]  /*f980*/  HMMA.16816.F32 R96, R20, R6, R96 ;  /* 0x000000061460723c */ /* 0x000fe20000001860 */
[----:B------:R-:W4:Y:S01]  /*f990*/  LDSM.16.MT88.4 R4, [R184+0x7800] ;  /* 0x00780000b804783b */ /* 0x000f220000004200 */
[----:B------:R-:W-:Y:S02]  /*f9a0*/  FADD.FTZ R36, R43, R36 ;  /* 0x000000242b247221 */ /* 0x000fe40000010000 */
[----:B------:R-:W-:Y:S02]  /*f9b0*/  FADD.FTZ R65, R46, R65 ;  /* 0x000000412e417221 */ /* 0x000fe40000010000 */
[----:B-----5:R-:W-:Y:S01]  /*f9c0*/  FADD.FTZ R3, R47, R3 ;  /* 0x000000032f037221 */ /* 0x020fe20000010000 */
        /* <DEDUP_REMOVED lines=13> */
[C---:B-1----:R-:W-:Y:S01]  /*faa0*/  HMMA.16816.F32 R68, R24.reuse, R12, R68 ;  /* 0x0000000c1844723c */ /* 0x042fe20000001844 */
[----:B------:R-:W-:Y:S01]  /*fab0*/  PRMT R23, R22, 0x5410, R21 ;  /* 0x0000541016177816 */ /* 0x000fe20000000015 */
[----:B------:R-:W-:Y:S01]  /*fac0*/  FADD.FTZ R225, R54, R65 ;  /* 0x0000004136e17221 */ /* 0x000fe20000010000 */
[----:B------:R-:W-:Y:S01]  /*fad0*/  PRMT R21, R142, 0x5410, R170 ;  /* 0x000054108e157816 */ /* 0x000fe200000000aa */
[--C-:B------:R-:W-:Y:S01]  /*fae0*/  HSET2.LE.AND R22, R20, R39.reuse, PT ;  /* 0x0000002714167233 */ /* 0x100fe20003803000 */
[C---:B------:R-:W-:Y:S01]  /*faf0*/  F2FP.PACK_AB R142, R32.reuse, R53 ;  /* 0x00000035208e723e */ /* 0x040fe200000000ff */
[--C-:B------:R-:W-:Y:S01]  /*fb00*/  HSET2.LE.AND R23, R23, R39.reuse, PT ;  /* 0x0000002717177233 */ /* 0x100fe20003803000 */
[----:B------:R-:W-:Y:S01]  /*fb10*/  FADD.FTZ R224, R32, R3 ;  /* 0x0000000320e07221 */ /* 0x000fe20000010000 */
[--C-:B------:R-:W-:Y:S01]  /*fb20*/  HSET2.LE.AND R20, R55, R39.reuse, PT ;  /* 0x0000002737147233 */ /* 0x100fe20003803000 */
        /* <DEDUP_REMOVED lines=9> */
[----:B------:R-:W-:Y:S01]  /*fbc0*/  IMAD.MOV.U32 R132, RZ, RZ, R44 ;  /* 0x000000ffff847224 */ /* 0x000fe200078e002c */
[----:B------:R-:W-:Y:S01]  /*fbd0*/  LOP3.LUT R21, R21, R39, RZ, 0xc0, !PT ;  /* 0x0000002715157212 */ /* 0x000fe200078ec0ff */
        /* <DEDUP_REMOVED lines=16> */
.L_x_745:
[----:B------:R-:W-:-:S07]  /*fce0*/  IADD3 R221, R132, -0x1, RZ ;  /* 0xffffffff84dd7810 */ /* 0x000fce0007ffe0ff */
.L_x_752:
        /* <DEDUP_REMOVED lines=8> */
[----:B------:R-:W-:Y:S01]  /*fd70*/  LOP3.LUT R230, R233, R227, RZ, 0x3c, !PT ;  /* 0x000000e3e9e67212 */ /* 0x000fe200078e3cff */
[----:B------:R-:W-:Y:S01]  /*fd80*/  USHF.L.U32 UR19, UR4, 0x5, URZ ;  /* 0x0000000504137899 */ /* 0x000fe2000800063f */
[----:B------:R-:W-:Y:S01]  /*fd90*/  MOV R133, R137 ;  /* 0x0000008900857202 */ /* 0x000fe20000000f00 */
[----:B------:R-:W-:Y:S01]  /*fda0*/  UIMAD.WIDE.U32 UR26, UR4, 0x30, URZ ;  /* 0x00000030041a78a5 */ /* 0x000fe2000f8e003f */
[----:B------:R-:W-:Y:S01]  /*fdb0*/  LOP3.LUT R227, R229, R227, RZ, 0x3c, !PT ;  /* 0x000000e3e5e37212 */ /* 0x000fe200078e3cff */
[----:B------:R-:W-:Y:S01]  /*fdc0*/  UIMAD UR22, UR5, 0x30, URZ ;  /* 0x00000030051678a4 */ /* 0x000fe2000f8e023f */
[----:B------:R-:W-:Y:S01]  /*fdd0*/  IMAD.WIDE.U32 R234, R226, -0x2daee0ad, RZ ;  /* 0xd2511f53e2ea7825 */ /* 0x000fe200078e00ff */
[----:B------:R-:W-:Y:S01]  /*fde0*/  MOV R3, R135 ;  /* 0x0000008700037202 */ /* 0x000fe20000000f00 */
[----:B------:R-:W-:Y:S01]  /*fdf0*/  ULDC.64 UR4, c[0x0][0x198] ;  /* 0x0000660000047ab9 */ /* 0x000fe20000000a00 */
[----:B------:R-:W-:Y:S01]  /*fe00*/  ISETP.GE.AND P0, PT, R216, c[0x0][0x220], PT ;  /* 0x00008800d8007a0c */ /* 0x000fe20003f06270 */
[----:B------:R-:W-:Y:S01]  /*fe10*/  USHF.L.U64.HI UR23, UR4, 0x5, UR5 ;  /* 0x0000000504177899 */ /* 0x000fe20008010205 */
[----:B------:R-:W-:Y:S01]  /*fe20*/  IMAD.MOV.U32 R2, RZ, RZ, R134 ;  /* 0x000000ffff027224 */ /* 0x000fe200078e0086 */
[----:B------:R-:W-:Y:S01]  /*fe30*/  UIMAD.WIDE.U32 UR28, UR4, 0x30, URZ ;  /* 0x00000030041c78a5 */ /* 0x000fe2000f8e003f */
[----:B------:R-:W-:Y:S01]  /*fe40*/  IMAD.WIDE.U32 R230, R230, -0x2daee0ad, RZ ;  /* 0xd2511f53e6e67825 */ /* 0x000fe200078e00ff */
[----:B------:R-:W-:-:S02]  /*fe50*/  UIMAD UR5, UR5, 0x30, URZ ;  /* 0x00000030050578a4 */ /* 0x000fc4000f8e023f */
[----:B------:R-:W-:Y:S01]  /*fe60*/  USHF.L.U32 UR4, UR4, 0x5, URZ ;  /* 0x0000000504047899 */ /* 0x000fe2000800063f */
[----:B------:R-:W-:Y:S01]  /*fe70*/  IMAD.WIDE.U32 R226, R227, -0x2daee0ad, RZ ;  /* 0xd2511f53e3e27825 */ /* 0x000fe200078e00ff */
[----:B-1----:R-:W-:Y:S01]  /*fe80*/  PRMT R220, R220, 0x7054, R220 ;  /* 0x00007054dcdc7816 */ /* 0x002fe200000000dc */
[----:B------:R-:W-:Y:S02]  /*fe90*/  UIADD3 UR22, UR22, UR27, URZ ;  /* 0x0000001b16167290 */ /* 0x000fe4000fffe03f */
[----:B------:R-:W-:Y:S01]  /*fea0*/  IMAD.MOV.U32 R237, RZ, RZ, R239 ;  /* 0x000000ffffed7224 */ /* 0x000fe200078e00ef */
[----:B------:R-:W-:Y:S01]  /*feb0*/  UIADD3 UR5, UR5, UR29, URZ ;  /* 0x0000001d05057290 */ /* 0x000fe2000fffe03f */
[----:B------:R-:W-:Y:S05]  /*fec0*/  BRA `(.L_x_754) ;  /* 0x000002c000007947 */ /* 0x000fea0003800000 */
.L_x_756:
[----:B------:R1:W-:Y:S01]  /*fed0*/  @P0 STS.128 [R210+0x4000], RZ ;  /* 0x004000ffd2000388 */ /* 0x0003e20000000c00 */
[----:B------:R-:W-:Y:S04]  /*fee0*/  IADD3 R135, R221, -0x1, RZ ;  /* 0xffffffffdd877810 */ /* 0x000fe80007ffe0ff */
[----:B------:R-:W-:Y:S01]  /*fef0*/  SHF.R.S32.HI R134, RZ, 0x1f, R135 ;  /* 0x0000001fff867819 */ /* 0x000fe20000011487 */
[C---:B------:R-:W-:Y:S04]  /*ff00*/  IMAD.WIDE.U32 R136, R135.reuse, c[0x0][0x198], RZ ;  /* 0x0000660087887a25 */ /* 0x040fe800078e00ff */
[----:B------:R-:W-:Y:S04]  /*ff10*/  IMAD R134, R134, c[0x0][0x198], RZ ;  /* 0x0000660086867a24 */ /* 0x000fe800078e02ff */
[----:B------:R-:W-:Y:S01]  /*ff20*/  IMAD R134, R135, c[0x0][0x19c], R134 ;  /* 0x0000670087867a24 */ /* 0x000fe200078e0286 */
[C---:B------:R-:W-:Y:S03]  /*ff30*/  LEA R135, P3, R136.reuse, R212, 0x6 ;  /* 0x000000d488877211 */ /* 0x040fe600078630ff */
[----:B------:R-:W-:Y:S01]  /*ff40*/  IMAD.IADD R134, R137, 0x1, R134 ;  /* 0x0000000189867824 */ /* 0x000fe200078e0286 */
[----:B------:R-:W-:Y:S02]  /*ff50*/  @!P0 LEA R148, P6, R135, c[0x0][0x168], 0x1 ;  /* 0x00005a0087948a11 */ /* 0x000fe400078c08ff */
[----:B------:R-:W-:Y:S02]  /*ff60*/  @!P0 IADD3 R137, P4, R197, R135, RZ ;  /* 0x00000087c5898210 */ /* 0x000fe40007f9e0ff */
[----:B------:R-:W-:Y:S02]  /*ff70*/  LEA.HI.X R134, R136, R215, R134, 0x6, P3 ;  /* 0x000000d788867211 */ /* 0x000fe400018f3486 */
[----:B------:R-:W-:Y:S02]  /*ff80*/  @!P0 LEA R146, P5, R137, c[0x0][0x168], 0x1 ;  /* 0x00005a0089928a11 */ /* 0x000fe400078a08ff */
[C-C-:B------:R-:W-:Y:S01]  /*ff90*/  @!P0 LEA.HI.X R149, R135.reuse, c[0x0][0x16c], R134.reuse, 0x1, P6 ;  /* 0x00005b0087958a11 */ /* 0x140fe200030f0c86 */
        /* <DEDUP_REMOVED lines=31> */
.L_x_754:
        /* <DEDUP_REMOVED lines=12> */
[----:B------:R-:W-:Y:S02]  /*10250*/  @!P0 LEA.HI.X R21, R12, c[0x0][0x174], R4, 0x1, P6 ;  /* 0x00005d000c158a11 */ /* 0x000fe400030f0c04 */
        /* <DEDUP_REMOVED lines=30> */
[----:B------:R-:W-:Y:S06]  /*10440*/  LDSM.16.M88.4 R60, [R194+0x2000] ;  /* 0x00200000c23c783b */ /* 0x000fec0000000200 */
[----:B--2---:R-:W2:Y:S06]  /*10450*/  LDSM.16.M88.4 R16, [R193+0x4000] ;  /* 0x00400000c110783b */ /* 0x004eac0000000200 */
[----:B------:R-:W1:Y:S06]  /*10460*/  LDSM.16.M88.4 R32, [R193+0x4800] ;  /* 0x00480000c120783b */ /* 0x000e6c0000000200 */
[----:B------:R-:W0:Y:S06]  /*10470*/  LDGDEPBAR ;  /* 0x00000000000079af */ /* 0x000e2c0000000000 */
[----:B------:R-:W4:Y:S06]  /*10480*/  LDSM.16.M88.4 R48, [R193+0x5000] ;  /* 0x00500000c130783b */ /* 0x000f2c0000000200 */
[----:B------:R-:W5:Y:S06]  /*10490*/  LDSM.16.M88.4 R136, [R193+0x5800] ;  /* 0x00580000c188783b */ /* 0x000f6c0000000200 */
[----:B------:R-:W-:Y:S06]  /*104a0*/  LDSM.16.M88.4 R140, [R192] ;  /* 0x00000000c08c783b */ /* 0x000fec0000000200 */
[----:B------:R-:W4:Y:S01]  /*104b0*/  LDSM.16.M88.4 R144, [R187+0x4000] ;  /* 0x00400000bb90783b */ /* 0x000f220000000200 */
[-C--:B--2---:R-:W-:Y:S05]  /*104c0*/  HMMA.16816.F32 R4, R64, R16.reuse, RZ ;  /* 0x000000104004723c */ /* 0x084fea00000018ff */
[----:B------:R-:W2:Y:S03]  /*104d0*/  LDSM.16.M88.4 R148, [R192+0x2000] ;  /* 0x00200000c094783b */ /* 0x000ea60000000200 */
[C---:B------:R-:W-:Y:S03]  /*104e0*/  HMMA.16816.F32 R8, R60.reuse, R16, RZ ;  /* 0x000000103c08723c */ /* 0x040fe600000018ff */
[----:B------:R-:W2:Y:S06]  /*104f0*/  LDSM.16.M88.4 R152, [R187+0x4800] ;  /* 0x00480000bb98783b */ /* 0x000eac0000000200 */
[----:B------:R-:W2:Y:S01]  /*10500*/  LDSM.16.M88.4 R156, [R187+0x5000] ;  /* 0x00500000bb9c783b */ /* 0x000ea20000000200 */
[-C--:B---3--:R-:W-:Y:S05]  /*10510*/  HMMA.16816.F32 R12, R60, R18.reuse, RZ ;  /* 0x000000123c0c723c */ /* 0x088fea00000018ff */
[----:B------:R-:W3:Y:S03]  /*10520*/  LDSM.16.M88.4 R160, [R187+0x5800] ;  /* 0x00580000bba0783b */ /* 0x000ee60000000200 */
[C---:B------:R-:W-:Y:S03]  /*10530*/  HMMA.16816.F32 R16, R64.reuse, R18, RZ ;  /* 0x000000124010723c */ /* 0x040fe600000018ff */
[----:B------:R-:W-:Y:S05]  /*10540*/  LDSM.16.M88.4 R164, [R191+0x2000] ;  /* 0x00200000bfa4783b */ /* 0x000fea0000000200 */
[-C--:B-1----:R-:W-:Y:S01]  /*10550*/  HMMA.16816.F32 R20, R64, R32.reuse, RZ ;  /* 0x000000204014723c */ /* 0x082fe200000018ff */
[----:B------:R-:W-:Y:S06]  /*10560*/  LDSM.16.M88.4 R168, [R189+0x2000] ;  /* 0x00200000bda8783b */ /* 0x000fec0000000200 */
[----:B------:R-:W-:Y:S01]  /*10570*/  LDSM.16.M88.4 R172, [R180+0x800] ;  /* 0x00080000b4ac783b */ /* 0x000fe20000000200 */
[C---:B------:R-:W-:Y:S05]  /*10580*/  HMMA.16816.F32 R24, R60.reuse, R32, RZ ;  /* 0x000000203c18723c */ /* 0x040fea00000018ff */
[----:B------:R-:W-:Y:S03]  /*10590*/  LDSM.16.M88.4 R176, [R180+0x1000] ;  /* 0x00100000b4b0783b */ /* 0x000fe60000000200 */
        /* <DEDUP_REMOVED lines=10> */
[----:B------:R-:W-:Y:S07]  /*10640*/  LDSM.16.M88.4 R136, [R191] ;  /* 0x00000000bf88783b */ /* 0x000fee0000000200 */
[-C--:B------:R-:W-:Y:S08]  /*10650*/  HMMA.16816.F32 R4, R140, R144.reuse, R4 ;  /* 0x000000908c04723c */ /* 0x080ff00000001804 */
        /* <DEDUP_REMOVED lines=13> */
[----:B------:R-:W-:Y:S07]  /*10730*/  LDSM.16.M88.4 R156, [R181] ;  /* 0x00000000b59c783b */ /* 0x000fee0000000200 */
[-C--:B---3--:R-:W-:Y:S08]  /*10740*/  HMMA.16816.F32 R52, R140, R160.reuse, R52 ;  /* 0x000000a08c34723c */ /* 0x088ff00000001834 */
[C---:B------:R-:W-:Y:S08]  /*10750*/  HMMA.16816.F32 R56, R148.reuse, R160, R56 ;  /* 0x000000a09438723c */ /* 0x040ff00000001838 */
[-C--:B------:R-:W-:Y:S01]  /*10760*/  HMMA.16816.F32 R60, R148, R162.reuse, R60 ;  /* 0x000000a2943c723c */ /* 0x080fe2000000183c */
[----:B------:R-:W3:Y:S07]  /*10770*/  LDSM.16.M88.4 R148, [R182] ;  /* 0x00000000b694783b */ /* 0x000eee0000000200 */
[----:B------:R-:W-:Y:S01]  /*10780*/  HMMA.16816.F32 R64, R140, R162, R64 ;  /* 0x000000a28c40723c */ /* 0x000fe20000001840 */
[----:B------:R-:W-:Y:S06]  /*10790*/  LDSM.16.M88.4 R140, [R189] ;  /* 0x00000000bd8c783b */ /* 0x000fec0000000200 */
[----:B------:R-:W4:Y:S01]  /*107a0*/  LDSM.16.M88.4 R160, [R180] ;  /* 0x00000000b4a0783b */ /* 0x000f220000000200 */
        /* <DEDUP_REMOVED lines=19> */
[-C--:B----4-:R-:W-:Y:S08]  /*108e0*/  HMMA.16816.F32 R4, R140, R160.reuse, R4 ;  /* 0x000000a08c04723c */ /* 0x090ff00000001804 */
        /* <DEDUP_REMOVED lines=16> */
.L_x_755:
[----:B------:R-:W-:Y:S01]  /*109f0*/  IMAD R134, R221, 0x40, R204 ;  /* 0x00000040dd867824 */ /* 0x000fe200078e02cc */
[--C-:B------:R-:W-:Y:S01]  /*10a00*/  LOP3.LUT R244, R231, UR14, R234.reuse, 0x96, !PT ;  /* 0x0000000ee7f47c12 */ /* 0x100fe2000f8e96ea */
[----:B------:R-:W-:Y:S01]  /*10a10*/  IMAD.SHL.U32 R241, R221, 0x2, RZ ;  /* 0x00000002ddf17824 */ /* 0x000fe200078e00ff */
[----:B------:R-:W-:Y:S01]  /*10a20*/  LOP3.LUT R242, R227, UR14, R234, 0x96, !PT ;  /* 0x0000000ee3f27c12 */ /* 0x000fe2000f8e96ea */
[----:B-1----:R1:W2:Y:S01]  /*10a30*/  I2F R149, R134 ;  /* 0x0000008600957306 */ /* 0x0022a20000201400 */
[----:B------:R-:W-:Y:S01]  /*10a40*/  IADD3 R148, R134, 0x1, RZ ;  /* 0x0000000186947810 */ /* 0x000fe20007ffe0ff */
[----:B------:R-:W-:Y:S01]  /*10a50*/  IMAD.WIDE.U32 R244, R244, -0x326172a9, RZ ;  /* 0xcd9e8d57f4f47825 */ /* 0x000fe200078e00ff */
[C---:B------:R-:W-:Y:S02]  /*10a60*/  IADD3 R147, R134.reuse, 0x8, RZ ;  /* 0x0000000886937810 */ /* 0x040fe40007ffe0ff */
[----:B------:R-:W-:Y:S01]  /*10a70*/  IADD3 R146, R134, 0x9, RZ ;  /* 0x0000000986927810 */ /* 0x000fe20007ffe0ff */
[----:B------:R-:W-:Y:S01]  /*10a80*/  IMAD.WIDE.U32 R242, R242, -0x326172a9, RZ ;  /* 0xcd9e8d57f2f27825 */ /* 0x000fe200078e00ff */
[C---:B------:R-:W-:Y:S02]  /*10a90*/  IADD3 R144, R134.reuse, 0x11, RZ ;  /* 0x0000001186907810 */ /* 0x040fe40007ffe0ff */
[C---:B------:R-:W-:Y:S01]  /*10aa0*/  IADD3 R142, R134.reuse, 0x19, RZ ;  /* 0x00000019868e7810 */ /* 0x040fe20007ffe0ff */
[----:B------:R-:W3:Y:S01]  /*10ab0*/  I2F R148, R148 ;  /* 0x0000009400947306 */ /* 0x000ee20000201400 */
[C---:B------:R-:W-:Y:S02]  /*10ac0*/  IADD3 R141, R134.reuse, 0x20, RZ ;  /* 0x00000020868d7810 */ /* 0x040fe40007ffe0ff */
[C---:B------:R-:W-:Y:S02]  /*10ad0*/  IADD3 R137, R134.reuse, 0x28, RZ ;  /* 0x0000002886897810 */ /* 0x040fe40007ffe0ff */
[C---:B------:R-:W-:Y:S02]  /*10ae0*/  IADD3 R136, R134.reuse, 0x29, RZ ;  /* 0x0000002986887810 */ /* 0x040fe40007ffe0ff */
[C---:B------:R-:W-:Y:S02]  /*10af0*/  IADD3 R139, R134.reuse, 0x38, RZ ;  /* 0x00000038868b7810 */ /* 0x040fe40007ffe0ff */
[C---:B------:R-:W-:Y:S01]  /*10b00*/  IADD3 R145, R134.reuse, 0x10, RZ ;  /* 0x0000001086917810 */ /* 0x040fe20007ffe0ff */
[----:B------:R-:W4:Y:S01]  /*10b10*/  I2F R147, R147 ;  /* 0x0000009300937306 */ /* 0x000f220000201400 */
[C---:B------:R-:W-:Y:S02]  /*10b20*/  IADD3 R143, R134.reuse, 0x18, RZ ;  /* 0x00000018868f7810 */ /* 0x040fe40007ffe0ff */
[C---:B------:R-:W-:Y:S02]  /*10b30*/  IADD3 R140, R134.reuse, 0x21, RZ ;  /* 0x00000021868c7810 */ /* 0x040fe40007ffe0ff */
[C---:B------:R-:W-:Y:S02]  /*10b40*/  IADD3 R135, R134.reuse, 0x30, RZ ;  /* 0x0000003086877810 */ /* 0x040fe40007ffe0ff */
[C---:B------:R-:W-:Y:S02]  /*10b50*/  IADD3 R138, R134.reuse, 0x31, RZ ;  /* 0x00000031868a7810 */ /* 0x040fe40007ffe0ff */
[----:B-1----:R-:W-:Y:S01]  /*10b60*/  IADD3 R134, R134, 0x39, RZ ;  /* 0x0000003986867810 */ /* 0x002fe20007ffe0ff */
[----:B------:R-:W1:Y:S01]  /*10b70*/  I2F R146, R146 ;  /* 0x0000009200927306 */ /* 0x000e620000201400 */
[----:B------:R-:W-:Y:S09]  /*10b80*/  IADD3 R221, R221, -0x1, RZ ;  /* 0xffffffffdddd7810 */ /* 0x000ff20007ffe0ff */
[----:B------:R-:W5:Y:S10]  /*10b90*/  I2F R145, R145 ;  /* 0x0000009100917306 */ /* 0x000f740000201400 */
[----:B------:R-:W1:Y:S10]  /*10ba0*/  I2F R144, R144 ;  /* 0x0000009000907306 */ /* 0x000e740000201400 */
[----:B------:R-:W1:Y:S10]  /*10bb0*/  I2F R143, R143 ;  /* 0x0000008f008f7306 */ /* 0x000e740000201400 */
[----:B------:R-:W1:Y:S10]  /*10bc0*/  I2F R142, R142 ;  /* 0x0000008e008e7306 */ /* 0x000e740000201400 */
[----:B------:R-:W1:Y:S10]  /*10bd0*/  I2F R141, R141 ;  /* 0x0000008d008d7306 */ /* 0x000e740000201400 */
[----:B------:R-:W1:Y:S10]  /*10be0*/  I2F R140, R140 ;  /* 0x0000008c008c7306 */ /* 0x000e740000201400 */
[----:B------:R-:W1:Y:S10]  /*10bf0*/  I2F R137, R137 ;  /* 0x0000008900897306 */ /* 0x000e740000201400 */
[----:B------:R-:W1:Y:S10]  /*10c00*/  I2F R136, R136 ;  /* 0x0000008800887306 */ /* 0x000e740000201400 */
[----:B------:R-:W1:Y:S10]  /*10c10*/  I2F R135, R135 ;  /* 0x0000008700877306 */ /* 0x000e740000201400 */
[----:B------:R-:W5:Y:S10]  /*10c20*/  I2F R138, R138 ;  /* 0x0000008a008a7306 */ /* 0x000f740000201400 */
[----:B------:R-:W5:Y:S01]  /*10c30*/  I2F R139, R139 ;  /* 0x0000008b008b7306 */ /* 0x000f620000201400 */
[-C--:B--2---:R-:W-:Y:S02]  /*10c40*/  FFMA.FTZ R4, R149, R0.reuse, R4 ;  /* 0x0000000095047223 */ /* 0x084fe40000010004 */
[-C--:B---3--:R-:W-:Y:S02]  /*10c50*/  FFMA.FTZ R5, R148, R0.reuse, R5 ;  /* 0x0000000094057223 */ /* 0x088fe40000010005 */
[-C--:B----4-:R-:W-:Y:S01]  /*10c60*/  FFMA.FTZ R16, R147, R0.reuse, R16 ;  /* 0x0000000093107223 */ /* 0x090fe20000010010 */
[----:B------:R-:W-:Y:S01]  /*10c70*/  FMNMX.FTZ R151, R4, R133, !PT ;  /* 0x0000008504977209 */ /* 0x000fe20007810000 */
[-C--:B-1----:R-:W-:Y:S02]  /*10c80*/  FFMA.FTZ R17, R146, R0.reuse, R17 ;  /* 0x0000000092117223 */ /* 0x082fe40000010011 */
[-C--:B-----5:R-:W-:Y:S01]  /*10c90*/  FFMA.FTZ R20, R145, R0.reuse, R20 ;  /* 0x0000000091147223 */ /* 0x0a0fe20000010014 */
[----:B------:R-:W1:Y:S01]  /*10ca0*/  I2F R134, R134 ;  /* 0x0000008600867306 */ /* 0x000e620000201400 */
[-C--:B------:R-:W-:Y:S01]  /*10cb0*/  FFMA.FTZ R21, R144, R0.reuse, R21 ;  /* 0x0000000090157223 */ /* 0x080fe20000010015 */
[----:B------:R-:W-:Y:S01]  /*10cc0*/  FMNMX.FTZ R151, R5, R151, !PT ;  /* 0x0000009705977209 */ /* 0x000fe20007810000 */
[-C--:B------:R-:W-:Y:S02]  /*10cd0*/  FFMA.FTZ R32, R143, R0.reuse, R32 ;  /* 0x000000008f207223 */ /* 0x080fe40000010020 */
[-C--:B------:R-:W-:Y:S01]  /*10ce0*/  FFMA.FTZ R6, R149, R0.reuse, R6 ;  /* 0x0000000095067223 */ /* 0x080fe20000010006 */
[----:B------:R-:W-:Y:S01]  /*10cf0*/  FMNMX.FTZ R151, R16, R151, !PT ;  /* 0x0000009710977209 */ /* 0x000fe20007810000 */
[-C--:B------:R-:W-:Y:S02]  /*10d00*/  FFMA.FTZ R33, R142, R0.reuse, R33 ;  /* 0x000000008e217223 */ /* 0x080fe40000010021 */
[-C--:B------:R-:W-:Y:S01]  /*10d10*/  FFMA.FTZ R7, R148, R0.reuse, R7 ;  /* 0x0000000094077223 */ /* 0x080fe20000010007 */
[----:B------:R-:W-:Y:S01]  /*10d20*/  FMNMX.FTZ R151, R17, R151, !PT ;  /* 0x0000009711977209 */ /* 0x000fe20007810000 */
[----:B------:R-:W-:Y:S01]  /*10d30*/  FFMA.FTZ R36, R141, R0, R36 ;  /* 0x000000008d247223 */ /* 0x000fe20000010024 */
[----:B------:R-:W-:Y:S01]  /*10d40*/  FMNMX.FTZ R150, R6, R132, !PT ;  /* 0x0000008406967209 */ /* 0x000fe20007810000 */
        /* <DEDUP_REMOVED lines=26> */
[----:B-1----:R-:W-:Y:S01]  /*10ef0*/  FFMA.FTZ R65, R134, R0, R65 ;  /* 0x0000000086417223 */ /* 0x002fe20000010041 */
        /* <DEDUP_REMOVED lines=9> */
[CC--:B------:R-:W-:Y:S01]  /*10f90*/  FFMA.FTZ R9, R148.reuse, R0.reuse, R9 ;  /* 0x0000000094097223 */ /* 0x0c0fe20000010009 */
[----:B------:R-:W-:Y:S01]  /*10fa0*/  FMNMX.FTZ R151, R53, R151, !PT ;  /* 0x0000009735977209 */ /* 0x000fe20007810000 */
[----:B------:R-:W-:Y:S01]  /*10fb0*/  FFMA.FTZ R11, R148, R0, R11 ;  /* 0x00000000940b7223 */ /* 0x000fe2000001000b */
[----:B------:R-:W-:Y:S01]  /*10fc0*/  FMNMX.FTZ R150, R50, R150, !PT ;  /* 0x0000009632967209 */ /* 0x000fe20007810000 */
[-C--:B------:R-:W-:Y:S01]  /*10fd0*/  FFMA.FTZ R12, R147, R0.reuse, R12 ;  /* 0x00000000930c7223 */ /* 0x080fe2000001000c */
[----:B------:R-:W-:Y:S01]  /*10fe0*/  FMNMX.FTZ R151, R64, R151, !PT ;  /* 0x0000009740977209 */ /* 0x000fe20007810000 */
[-C--:B------:R-:W-:Y:S01]  /*10ff0*/  FFMA.FTZ R54, R135, R0.reuse, R54 ;  /* 0x0000000087367223 */ /* 0x080fe20000010036 */
[----:B------:R-:W-:Y:S01]  /*11000*/  FMNMX.FTZ R148, R8, R3, !PT ;  /* 0x0000000308947209 */ /* 0x000fe20007810000 */
[-C--:B------:R-:W-:Y:S01]  /*11010*/  FFMA.FTZ R55, R138, R0.reuse, R55 ;  /* 0x000000008a377223 */ /* 0x080fe20000010037 */
[----:B------:R-:W-:Y:S01]  /*11020*/  FMNMX.FTZ R153, R65, R151, !PT ;  /* 0x0000009741997209 */ /* 0x000fe20007810000 */
[----:B------:R-:W-:Y:S01]  /*11030*/  FFMA.FTZ R13, R146, R0, R13 ;  /* 0x00000000920d7223 */ /* 0x000fe2000001000d */
[----:B------:R-:W-:Y:S01]  /*11040*/  FMNMX.FTZ R150, R51, R150, !PT ;  /* 0x0000009633967209 */ /* 0x000fe20007810000 */
[----:B------:R-:W-:Y:S01]  /*11050*/  FFMA.FTZ R66, R139, R0, R66 ;  /* 0x000000008b427223 */ /* 0x000fe20000010042 */
[----:B------:R-:W-:Y:S01]  /*11060*/  FMNMX.FTZ R148, R9, R148, !PT ;  /* 0x0000009409947209 */ /* 0x000fe20007810000 */
[----:B------:R-:W1:Y:S01]  /*11070*/  SHFL.BFLY PT, R152, R153, 0x2, 0x1f ;  /* 0x0c401f0099987f89 */ /* 0x000e6200000e0000 */
[----:B------:R-:W-:Y:S01]  /*11080*/  FMNMX.FTZ R150, R54, R150, !PT ;  /* 0x0000009636967209 */ /* 0x000fe20007810000 */
[----:B------:R-:W-:Y:S01]  /*11090*/  FFMA.FTZ R10, R149, R0, R10 ;  /* 0x00000000950a7223 */ /* 0x000fe2000001000a */
        /* <DEDUP_REMOVED lines=13> */
[-C--:B------:R-:W-:Y:S01]  /*11170*/  FFMA.FTZ R28, R143, R0.reuse, R28 ;  /* 0x000000008f1c7223 */ /* 0x080fe2000001001c */
[----:B------:R-:W-:Y:S01]  /*11180*/  FMNMX.FTZ R145, R25, R145, !PT ;  /* 0x0000009119917209 */ /* 0x000fe20007810000 */
[CC--:B------:R-:W-:Y:S02]  /*11190*/  FFMA.FTZ R29, R142.reuse, R0.reuse, R29 ;  /* 0x000000008e1d7223 */ /* 0x0c0fe4000001001d */
[----:B------:R-:W-:Y:S01]  /*111a0*/  FFMA.FTZ R31, R142, R0, R31 ;  /* 0x000000008e1f7223 */ /* 0x000fe2000001001f */
[----:B------:R-:W-:Y:S01]  /*111b0*/  FMNMX.FTZ R142, R11, R146, !PT ;  /* 0x000000920b8e7209 */ /* 0x000fe20007810000 */
[----:B------:R-:W2:Y:S01]  /*111c0*/  SHFL.BFLY PT, R150, R151, 0x2, 0x1f ;  /* 0x0c401f0097967f89 */ /* 0x000ea200000e0000 */
[----:B------:R-:W-:Y:S01]  /*111d0*/  FMNMX.FTZ R145, R28, R145, !PT ;  /* 0x000000911c917209 */ /* 0x000fe20007810000 */
[----:B------:R-:W-:Y:S01]  /*111e0*/  FFMA.FTZ R27, R144, R0, R27 ;  /* 0x00000000901b7223 */ /* 0x000fe2000001001b */
[----:B-1----:R-:W-:Y:S01]  /*111f0*/  FMNMX.FTZ R152, R153, R152, !PT ;  /* 0x0000009899987209 */ /* 0x002fe20007810000 */
[----:B------:R-:W-:Y:S01]  /*11200*/  FFMA.FTZ R40, R141, R0, R40 ;  /* 0x000000008d287223 */ /* 0x000fe20000010028 */
[----:B------:R-:W-:Y:S01]  /*11210*/  FMNMX.FTZ R142, R14, R142, !PT ;  /* 0x0000008e0e8e7209 */ /* 0x000fe20007810000 */
[----:B------:R-:W-:Y:S01]  /*11220*/  FFMA.FTZ R41, R140, R0, R41 ;  /* 0x000000008c297223 */ /* 0x000fe20000010029 */
[----:B------:R-:W-:Y:S01]  /*11230*/  FMNMX.FTZ R145, R29, R145, !PT ;  /* 0x000000911d917209 */ /* 0x000fe20007810000 */
[----:B------:R-:W1:Y:S01]  /*11240*/  SHFL.BFLY PT, R144, R152, 0x1, 0x1f ;  /* 0x0c201f0098907f89 */ /* 0x000e6200000e0000 */
        /* <DEDUP_REMOVED lines=21> */
[----:B------:R-:W-:Y:S01]  /*113a0*/  FFMA.FTZ R61, R134, R0, R61 ;  /* 0x00000000863d7223 */ /* 0x000fe2000001003d */
[----:B--2---:R-:W-:Y:S01]  /*113b0*/  FMNMX.FTZ R150, R151, R150, !PT ;  /* 0x0000009697967209 */ /* 0x004fe20007810000 */
[----:B------:R-:W-:Y:S01]  /*113c0*/  FFMA.FTZ R58, R135, R0, R58 ;  /* 0x00000000873a7223 */ /* 0x000fe2000001003a */
[----:B------:R-:W-:Y:S01]  /*113d0*/  FMNMX.FTZ R140, R43, R140, !PT ;  /* 0x0000008c2b8c7209 */ /* 0x000fe20007810000 */
[----:B------:R-:W-:Y:S01]  /*113e0*/  FFMA.FTZ R59, R138, R0, R59 ;  /* 0x000000008a3b7223 */ /* 0x000fe2000001003b */
[----:B------:R-:W-:Y:S01]  /*113f0*/  FMNMX.FTZ R141, R57, R141, !PT ;  /* 0x0000008d398d7209 */ /* 0x000fe20007810000 */
[----:B------:R-:W2:Y:S01]  /*11400*/  SHFL.BFLY PT, R143, R150, 0x1, 0x1f ;  /* 0x0c201f00968f7f89 */ /* 0x000ea200000e0000 */
[----:B-1----:R-:W-:Y:S01]  /*11410*/  FMNMX.FTZ R137, R152, R144, !PT ;  /* 0x0000009098897209 */ /* 0x002fe20007810000 */
[----:B------:R-:W-:Y:S01]  /*11420*/  FFMA.FTZ R62, R139, R0, R62 ;  /* 0x000000008b3e7223 */ /* 0x000fe2000001003e */
[----:B------:R-:W-:Y:S01]  /*11430*/  FMNMX.FTZ R140, R46, R140, !PT ;  /* 0x0000008c2e8c7209 */ /* 0x000fe20007810000 */
[----:B------:R-:W-:Y:S01]  /*11440*/  FFMA.FTZ R63, R134, R0, R63 ;  /* 0x00000000863f7223 */ /* 0x000fe2000001003f */
[----:B------:R-:W-:Y:S01]  /*11450*/  FMNMX.FTZ R141, R60, R141, !PT ;  /* 0x0000008d3c8d7209 */ /* 0x000fe20007810000 */
[C---:B------:R-:W-:Y:S01]  /*11460*/  FMUL.FTZ R179, R137.reuse, c[0x0][0x23c] ;  /* 0x00008f0089b37a20 */ /* 0x040fe20000410000 */
[----:B------:R-:W-:Y:S01]  /*11470*/  FSETP.NEU.FTZ.AND P2, PT, R137, -INF , PT ;  /* 0xff8000008900780b */ /* 0x000fe20003f5d000 */
[----:B------:R-:W-:Y:S01]  /*11480*/  LDSM.16.MT88.4 R144, [R188+0x6000] ;  /* 0x00600000bc90783b */ /* 0x000fe20000004200 */
[----:B------:R-:W-:Y:S01]  /*11490*/  FMNMX.FTZ R135, R61, R141, !PT ;  /* 0x0000008d3d877209 */ /* 0x000fe20007810000 */
[----:B------:R-:W-:Y:S01]  /*114a0*/  FADD.FTZ R133, -R137, R133 ;  /* 0x0000008589857221 */ /* 0x000fe20000010100 */
[----:B------:R-:W-:Y:S02]  /*114b0*/  FMNMX.FTZ R141, R47, R140, !PT ;  /* 0x0000008c2f8d7209 */ /* 0x000fe40007810000 */
[----:B------:R-:W-:Y:S01]  /*114c0*/  FSEL R179, R179, RZ, P2 ;  /* 0x000000ffb3b37208 */ /* 0x000fe20001000000 */
[----:B------:R-:W-:Y:S01]  /*114d0*/  FMUL.FTZ R133, R133, c[0x0][0x23c] ;  /* 0x00008f0085857a20 */ /* 0x000fe20000410000 */
[----:B------:R-:W-:Y:S01]  /*114e0*/  FMNMX.FTZ R141, R58, R141, !PT ;  /* 0x0000008d3a8d7209 */ /* 0x000fe20007810000 */
[----:B------:R-:W1:Y:S02]  /*114f0*/  SHFL.BFLY PT, R140, R135, 0x2, 0x1f ;  /* 0x0c401f00878c7f89 */ /* 0x000e6400000e0000 */
[--C-:B------:R-:W-:Y:S01]  /*11500*/  FFMA.FTZ R138, R16, c[0x0][0x23c], -R179.reuse ;  /* 0x00008f00108a7a23 */ /* 0x100fe200000108b3 */
[----:B------:R-:W-:Y:S01]  /*11510*/  FMNMX.FTZ R16, R59, R141, !PT ;  /* 0x0000008d3b107209 */ /* 0x000fe20007810000 */
[----:B------:R-:W3:Y:S01]  /*11520*/  MUFU.EX2 R133, R133 ;  /* 0x0000008500857308 */ /* 0x000ee20000000800 */
[--C-:B------:R-:W-:Y:S02]  /*11530*/  FFMA.FTZ R153, R17, c[0x0][0x23c], -R179.reuse ;  /* 0x00008f0011997a23 */ /* 0x100fe400000108b3 */
[----:B------:R-:W-:Y:S01]  /*11540*/  FMNMX.FTZ R16, R62, R16, !PT ;  /* 0x000000103e107209 */ /* 0x000fe20007810000 */
[--C-:B------:R-:W-:Y:S01]  /*11550*/  FFMA.FTZ R157, R5, c[0x0][0x23c], -R179.reuse ;  /* 0x00008f00059d7a23 */ /* 0x100fe200000108b3 */
[----:B--2---:R-:W-:Y:S01]  /*11560*/  FMNMX.FTZ R136, R150, R143, !PT ;  /* 0x0000008f96887209 */ /* 0x004fe20007810000 */
[--C-:B------:R-:W-:Y:S01]  /*11570*/  FFMA.FTZ R154, R4, c[0x0][0x23c], -R179.reuse ;  /* 0x00008f00049a7a23 */ /* 0x100fe200000108b3 */
[----:B------:R-:W-:Y:S01]  /*11580*/  FMNMX.FTZ R17, R63, R16, !PT ;  /* 0x000000103f117209 */ /* 0x000fe20007810000 */
[----:B------:R-:W-:Y:S01]  /*11590*/  FFMA.FTZ R33, R33, c[0x0][0x23c], -R179 ;  /* 0x00008f0021217a23 */ /* 0x000fe200000108b3 */
[C---:B------:R-:W-:Y:S01]  /*115a0*/  FSETP.NEU.FTZ.AND P2, PT, R136.reuse, -INF , PT ;  /* 0xff8000008800780b */ /* 0x040fe20003f5d000 */
[----:B------:R-:W-:Y:S01]  /*115b0*/  MUFU.EX2 R138, R138 ;  /* 0x0000008a008a7308 */ /* 0x000fe20000000800 */
[----:B------:R-:W-:Y:S01]  /*115c0*/  FMUL.FTZ R177, R136, c[0x0][0x23c] ;  /* 0x00008f0088b17a20 */ /* 0x000fe20000410000 */
[----:B------:R-:W2:Y:S01]  /*115d0*/  SHFL.BFLY PT, R16, R17, 0x2, 0x1f ;  /* 0x0c401f0011107f89 */ /* 0x000ea200000e0000 */
[----:B------:R-:W-:Y:S01]  /*115e0*/  LOP3.LUT R5, R235, UR25, R241, 0x96, !PT ;  /* 0x00000019eb057c12 */ /* 0x000fe2000f8e96f1 */
[--C-:B------:R-:W-:Y:S01]  /*115f0*/  FFMA.FTZ R166, R32, c[0x0][0x23c], -R179.reuse ;  /* 0x00008f0020a67a23 */ /* 0x100fe200000108b3 */
[----:B------:R-:W-:Y:S01]  /*11600*/  IADD3 R241, R241, 0x1, RZ ;  /* 0x00000001f1f17810 */ /* 0x000fe20007ffe0ff */
[----:B------:R-:W-:Y:S01]  /*11610*/  FFMA.FTZ R49, R49, c[0x0][0x23c], -R179 ;  /* 0x00008f0031317a23 */ /* 0x000fe200000108b3 */
[----:B------:R-:W-:Y:S01]  /*11620*/  FSEL R177, R177, RZ, P2 ;  /* 0x000000ffb1b17208 */ /* 0x000fe20001000000 */
[----:B------:R-:W-:Y:S01]  /*11630*/  IMAD.WIDE.U32 R172, R5, -0x326172a9, RZ ;  /* 0xcd9e8d5705ac7825 */ /* 0x000fe200078e00ff */
[----:B------:R-:W-:Y:S01]  /*11640*/  LOP3.LUT R241, R235, UR25, R241, 0x96, !PT ;  /* 0x00000019ebf17c12 */ /* 0x000fe2000f8e96f1 */
[----:B------:R-:W-:Y:S01]  /*11650*/  MUFU.EX2 R153, R153 ;  /* 0x0000009900997308 */ /* 0x000fe20000000800 */
[----:B-1----:R-:W-:Y:S01]  /*11660*/  FMNMX.FTZ R135, R135, R140, !PT ;  /* 0x0000008c87877209 */ /* 0x002fe20007810000 */
[--C-:B------:R-:W-:Y:S01]  /*11670*/  FFMA.FTZ R152, R18, c[0x0][0x23c], -R177.reuse ;  /* 0x00008f0012987a23 */ /* 0x100fe200000108b1 */
[----:B------:R-:W-:Y:S01]  /*11680*/  LOP3.LUT R248, R245, UR13, R172, 0x96, !PT ;  /* 0x0000000df5f87c12 */ /* 0x000fe2000f8e96ac */
[--C-:B------:R-:W-:Y:S01]  /*11690*/  FFMA.FTZ R156, R6, c[0x0][0x23c], -R177.reuse ;  /* 0x00008f00069c7a23 */ /* 0x100fe200000108b1 */
[C---:B------:R-:W-:Y:S01]  /*116a0*/  LOP3.LUT R6, R173.reuse, UR15, R232, 0x96, !PT ;  /* 0x0000000fad067c12 */ /* 0x040fe2000f8e96e8 */
[----:B------:R-:W1:Y:S01]  /*116b0*/  SHFL.BFLY PT, R18, R135, 0x1, 0x1f ;  /* 0x0c201f0087127f89 */ /* 0x000e6200000e0000 */
[----:B------:R-:W-:Y:S01]  /*116c0*/  LOP3.LUT R5, R173, UR15, R228, 0x96, !PT ;  /* 0x0000000fad057c12 */ /* 0x000fe2000f8e96e4 */
[----:B------:R-:W-:Y:S01]  /*116d0*/  IMAD.WIDE.U32 R248, R248, -0x2daee0ad, RZ ;  /* 0xd2511f53f8f87825 */ /* 0x000fe200078e00ff */
[----:B------:R-:W-:Y:S01]  /*116e0*/  LOP3.LUT R172, R243, UR13, R172, 0x96, !PT ;  /* 0x0000000df3ac7c12 */ /* 0x000fe2000f8e96ac */
[----:B------:R-:W-:Y:S02]  /*116f0*/  MUFU.EX2 R152, R152 ;  /* 0x0000009800987308 */ /* 0x000fe40000000800 */
[----:B------:R-:W-:Y:S01]  /*11700*/  IMAD.WIDE.U32 R168, R6, -0x2daee0ad, RZ ;  /* 0xd2511f5306a87825 */ /* 0x000fe200078e00ff */
[----:B--2---:R-:W-:Y:S03]  /*11710*/  FMNMX.FTZ R4, R17, R16, !PT ;  /* 0x0000001011047209 */ /* 0x004fe60007810000 */
[----:B------:R-:W-:Y:S01]  /*11720*/  IMAD.WIDE.U32 R238, R5, -0x2daee0ad, RZ ;  /* 0xd2511f5305ee7825 */ /* 0x000fe200078e00ff */
[----:B------:R-:W-:Y:S03]  /*11730*/  LOP3.LUT R6, R169, UR12, R230, 0x96, !PT ;  /* 0x0000000ca9067c12 */ /* 0x000fe6000f8e96e6 */
[----:B------:R-:W-:Y:S01]  /*11740*/  MUFU.EX2 R154, R154 ;  /* 0x0000009a009a7308 */ /* 0x000fe20000000800 */
[----:B------:R-:W2:Y:S01]  /*11750*/  SHFL.BFLY PT, R134, R4, 0x1, 0x1f ;  /* 0x0c201f0004867f89 */ /* 0x000ea200000e0000 */
[----:B------:R-:W-:Y:S01]  /*11760*/  LOP3.LUT R168, R249, UR10, R168, 0x96, !PT ;  /* 0x0000000af9a87c12 */ /* 0x000fe2000f8e96a8 */
[----:B------:R-:W-:Y:S01]  /*11770*/  IMAD.WIDE.U32 R172, R172, -0x2daee0ad, RZ ;  /* 0xd2511f53acac7825 */ /* 0x000fe200078e00ff */
[----:B------:R-:W-:Y:S03]  /*11780*/  LOP3.LUT R5, R239, UR12, R226, 0x96, !PT ;  /* 0x0000000cef057c12 */ /* 0x000fe6000f8e96e2 */
[--C-:B------:R-:W-:Y:S01]  /*11790*/  FFMA.FTZ R155, R7, c[0x0][0x23c], -R177.reuse ;  /* 0x00008f00079b7a23 */ /* 0x100fe200000108b1 */
[----:B------:R-:W-:Y:S01]  /*117a0*/  LOP3.LUT R238, R173, UR10, R238, 0x96, !PT ;  /* 0x0000000aadee7c12 */ /* 0x000fe2000f8e96ee */
[----:B------:R-:W-:Y:S01]  /*117b0*/  IMAD.WIDE.U32 R168, R168, -0x326172a9, RZ ;  /* 0xcd9e8d57a8a87825 */ /* 0x000fe200078e00ff */
[----:B------:R-:W-:Y:S01]  /*117c0*/  MUFU.EX2 R157, R157 ;  /* 0x0000009d009d7308 */ /* 0x000fe20000000800 */
[----:B-1----:R-:W-:Y:S02]  /*117d0*/  FMNMX.FTZ R135, R135, R18, !PT ;  /* 0x0000001287877209 */ /* 0x002fe40007810000 */
[----:B------:R-:W-:Y:S02]  /*117e0*/  IMAD.WIDE.U32 R6, R6, -0x326172a9, RZ ;  /* 0xcd9e8d5706067825 */ /* 0x000fe400078e00ff */
[C---:B------:R-:W-:Y:S02]  /*117f0*/  FSETP.NEU.FTZ.AND P2, PT, R135.reuse, -INF , PT ;  /* 0xff8000008700780b */ /* 0x040fe40003f5d000 */
[----:B------:R-:W-:Y:S01]  /*11800*/  FMUL.FTZ R170, R135, c[0x0][0x23c] ;  /* 0x00008f0087aa7a20 */ /* 0x000fe20000410000 */
[----:B------:R-:W-:Y:S01]  /*11810*/  LOP3.LUT R246, R169, UR9, R6, 0x96, !PT ;  /* 0x00000009a9f67c12 */ /* 0x000fe2000f8e9606 */
[----:B------:R-:W-:Y:S01]  /*11820*/  IMAD.WIDE.U32 R174, R5, -0x326172a9, RZ ;  /* 0xcd9e8d5705ae7825 */ /* 0x000fe200078e00ff */
[----:B------:R-:W-:Y:S01]  /*11830*/  MUFU.EX2 R156, R156 ;  /* 0x0000009c009c7308 */ /* 0x000fe20000000800 */
[----:B------:R-:W-:Y:S02]  /*11840*/  LOP3.LUT R5, R7, UR11, R244, 0x96, !PT ;  /* 0x0000000b07057c12 */ /* 0x000fe4000f8e96f4 */
[----:B------:R-:W-:Y:S01]  /*11850*/  FSEL R170, R170, RZ, P2 ;  /* 0x000000ffaaaa7208 */ /* 0x000fe20001000000 */
[----:B------:R-:W-:Y:S01]  /*11860*/  IMAD.WIDE.U32 R238, R238, -0x326172a9, RZ ;  /* 0xcd9e8d57eeee7825 */ /* 0x000fe200078e00ff */
[----:B--2---:R-:W-:Y:S02]  /*11870*/  FMNMX.FTZ R134, R4, R134, !PT ;  /* 0x0000008604867209 */ /* 0x004fe40007810000 */
[----:B------:R-:W-:Y:S01]  /*11880*/  LOP3.LUT R4, R175, UR11, R242, 0x96, !PT ;  /* 0x0000000baf047c12 */ /* 0x000fe2000f8e96f2 */
[----:B------:R-:W-:Y:S01]  /*11890*/  IMAD.WIDE.U32 R246, R246, -0x2daee0ad, RZ ;  /* 0xd2511f53f6f67825 */ /* 0x000fe200078e00ff */
[----:B------:R-:W-:Y:S01]  /*118a0*/  LOP3.LUT R174, R239, UR9, R174, 0x96, !PT ;  /* 0x00000009efae7c12 */ /* 0x000fe2000f8e96ae */
[----:B------:R-:W-:Y:S01]  /*118b0*/  MUFU.EX2 R155, R155 ;  /* 0x0000009b009b7308 */ /* 0x000fe20000000800 */
[----:B------:R-:W-:Y:S01]  /*118c0*/  FSETP.NEU.FTZ.AND P2, PT, R134, -INF , PT ;  /* 0xff8000008600780b */ /* 0x000fe20003f5d000 */
[--C-:B------:R-:W-:Y:S02]  /*118d0*/  FFMA.FTZ R163, R12, c[0x0][0x23c], -R170.reuse ;  /* 0x00008f000ca37a23 */ /* 0x100fe400000108aa */
[----:B------:R-:W-:Y:S02]  /*118e0*/  FFMA.FTZ R162, R13, c[0x0][0x23c], -R170 ;  /* 0x00008f000da27a23 */ /* 0x000fe400000108aa */
[----:B------:R-:W-:Y:S04]  /*118f0*/  IMAD.WIDE.U32 R12, R5, -0x2daee0ad, RZ ;  /* 0xd2511f53050c7825 */ /* 0x000fe800078e00ff */
[----:B------:R-:W-:Y:S01]  /*11900*/  MUFU.EX2 R163, R163 ;  /* 0x000000a300a37308 */ /* 0x000fe20000000800 */
[----:B------:R-:W-:Y:S01]  /*11910*/  LOP3.LUT R5, R247, UR6, R12, 0x96, !PT ;  /* 0x00000006f7057c12 */ /* 0x000fe2000f8e960c */
[----:B------:R-:W-:Y:S01]  /*11920*/  FMUL.FTZ R167, R134, c[0x0][0x23c] ;  /* 0x00008f0086a77a20 */ /* 0x000fe20000410000 */
[----:B------:R-:W-:Y:S01]  /*11930*/  LOP3.LUT R248, R13, UR8, R248, 0x96, !PT ;  /* 0x000000080df87c12 */ /* 0x000fe2000f8e96f8 */
[----:B------:R-:W-:Y:S03]  /*11940*/  IMAD.WIDE.U32 R174, R174, -0x2daee0ad, RZ ;  /* 0xd2511f53aeae7825 */ /* 0x000fe600078e00ff */
[----:B------:R-:W-:Y:S01]  /*11950*/  FSEL R167, R167, RZ, P2 ;  /* 0x000000ffa7a77208 */ /* 0x000fe20001000000 */
[----:B------:R-:W-:Y:S02]  /*11960*/  IMAD.WIDE.U32 R6, R4, -0x2daee0ad, RZ ;  /* 0xd2511f5304067825 */ /* 0x000fe400078e00ff */
[----:B------:R-:W1:Y:S02]  /*11970*/  MUFU.EX2 R162, R162 ;  /* 0x000000a200a27308 */ /* 0x000e640000000800 */
[----:B------:R-:W-:Y:S01]  /*11980*/  IMAD.WIDE.U32 R16, R5, -0x326172a9, RZ ;  /* 0xcd9e8d5705107825 */ /* 0x000fe200078e00ff */
[----:B------:R-:W-:Y:S02]  /*11990*/  LOP3.LUT R4, R175, UR6, R6, 0x96, !PT ;  /* 0x00000006af047c12 */ /* 0x000fe4000f8e9606 */
[----:B------:R-:W-:Y:S01]  /*119a0*/  LOP3.LUT R172, R7, UR8, R172, 0x96, !PT ;  /* 0x0000000807ac7c12 */ /* 0x000fe2000f8e96ac */
[----:B------:R-:W-:Y:S01]  /*119b0*/  FFMA.FTZ R139, R19, c[0x0][0x23c], -R177 ;  /* 0x00008f00138b7a23 */ /* 0x000fe200000108b1 */
[--C-:B------:R-:W-:Y:S01]  /*119c0*/  SHF.R.U32.HI R6, RZ, 0x10, R16.reuse ;  /* 0x00000010ff067819 */ /* 0x100fe20000011610 */
[----:B------:R-:W-:Y:S01]  /*119d0*/  IMAD.WIDE.U32 R248, R248, -0x326172a9, RZ ;  /* 0xcd9e8d57f8f87825 */ /* 0x000fe200078e00ff */
[----:B------:R-:W-:Y:S01]  /*119e0*/  SHF.R.U32.HI R143, RZ, 0x18, R16 ;  /* 0x00000018ff8f7819 */ /* 0x000fe20000011610 */
[----:B------:R-:W-:Y:S01]  /*119f0*/  MUFU.EX2 R166, R166 ;  /* 0x000000a600a67308 */ /* 0x000fe20000000800 */
[----:B------:R-:W-:Y:S01]  /*11a00*/  LOP3.LUT R12, R16, 0xffff, RZ, 0xc0, !PT ;  /* 0x0000ffff100c7812 */ /* 0x000fe200078ec0ff */
[----:B------:R-:W-:Y:S01]  /*11a10*/  FADD.FTZ R132, -R136, R132 ;  /* 0x0000008488847221 */ /* 0x000fe20000010100 */
[----:B------:R-:W-:Y:S01]  /*11a20*/  LOP3.LUT R142, R16, 0xff, RZ, 0xc0, !PT ;  /* 0x000000ff108e7812 */ /* 0x000fe200078ec0ff */
[--C-:B------:R-:W-:Y:S01]  /*11a30*/  FFMA.FTZ R159, R14, c[0x0][0x23c], -R167.reuse ;  /* 0x00008f000e9f7a23 */ /* 0x100fe200000108a7 */
[----:B------:R-:W-:Y:S01]  /*11a40*/  LOP3.LUT R6, R6, 0xff, RZ, 0xc0, !PT ;  /* 0x000000ff06067812 */ /* 0x000fe200078ec0ff */
[----:B------:R-:W-:Y:S02]  /*11a50*/  FFMA.FTZ R158, R15, c[0x0][0x23c], -R167 ;  /* 0x00008f000f9e7a23 */ /* 0x000fe400000108a7 */
[--C-:B------:R-:W-:Y:S01]  /*11a60*/  FFMA.FTZ R165, R8, c[0x0][0x23c], -R170.reuse ;  /* 0x00008f0008a57a23 */ /* 0x100fe200000108aa */
[----:B------:R-:W-:Y:S01]  /*11a70*/  PRMT R143, R6, 0x5410, R143 ;  /* 0x00005410068f7816 */ /* 0x000fe2000000008f */
[----:B------:R-:W2:Y:S01]  /*11a80*/  MUFU.EX2 R139, R139 ;  /* 0x0000008b008b7308 */ /* 0x000ea20000000800 */
[----:B------:R-:W-:Y:S01]  /*11a90*/  FFMA.FTZ R164, R9, c[0x0][0x23c], -R170 ;  /* 0x00008f0009a47a23 */ /* 0x000fe200000108aa */
[----:B------:R-:W-:Y:S01]  /*11aa0*/  SHF.R.U32.HI R8, RZ, 0x8, R12 ;  /* 0x00000008ff087819 */ /* 0x000fe2000001160c */
[--C-:B------:R-:W-:Y:S01]  /*11ab0*/  FFMA.FTZ R161, R10, c[0x0][0x23c], -R167.reuse ;  /* 0x00008f000aa17a23 */ /* 0x100fe200000108a7 */
[--C-:B------:R-:W-:Y:S01]  /*11ac0*/  HSET2.LE.AND R143, R143, R220.reuse, PT ;  /* 0x000000dc8f8f7233 */ /* 0x100fe20003803000 */
[--C-:B------:R-:W-:Y:S01]  /*11ad0*/  FFMA.FTZ R160, R11, c[0x0][0x23c], -R167.reuse ;  /* 0x00008f000ba07a23 */ /* 0x100fe200000108a7 */
[----:B------:R-:W-:Y:S01]  /*11ae0*/  PRMT R142, R142, 0x5410, R8 ;  /* 0x000054108e8e7816 */ /* 0x000fe20000000008 */
[----:B------:R-:W-:Y:S01]  /*11af0*/  IMAD.WIDE.U32 R14, R4, -0x326172a9, RZ ;  /* 0xcd9e8d57040e7825 */ /* 0x000fe200078e00ff */
[----:B------:R-:W-:Y:S02]  /*11b00*/  LOP3.LUT R4, R17, UR16, R248, 0x96, !PT ;  /* 0x0000001011047c12 */ /* 0x000fe4000f8e96f8 */
[----:B------:R-:W-:Y:S01]  /*11b10*/  MUFU.EX2 R159, R159 ;  /* 0x0000009f009f7308 */ /* 0x000fe20000000800 */
[----:B------:R-:W-:Y:S01]  /*11b20*/  FMUL.FTZ R132, R132, c[0x0][0x23c] ;  /* 0x00008f0084847a20 */ /* 0x000fe20000410000 */
[--C-:B------:R-:W-:Y:S01]  /*11b30*/  HSET2.LE.AND R142, R142, R220.reuse, PT ;  /* 0x000000dc8e8e7233 */ /* 0x100fe20003803000 */
[----:B---3--:R-:W-:Y:S01]  /*11b40*/  FMUL.FTZ R32, R133, R112 ;  /* 0x0000007085207220 */ /* 0x008fe20000410000 */
[----:B------:R-:W-:Y:S01]  /*11b50*/  LOP3.LUT R248, R249, UR7, R168, 0x96, !PT ;  /* 0x00000007f9f87c12 */ /* 0x000fe2000f8e96a8 */
[----:B------:R-:W-:Y:S01]  /*11b60*/  FFMA.FTZ R247, R47, c[0x0][0x23c], -R167 ;  /* 0x00008f002ff77a23 */ /* 0x000fe200000108a7 */
[--C-:B------:R-:W-:Y:S01]  /*11b70*/  SHF.R.U32.HI R5, RZ, 0x10, R14.reuse ;  /* 0x00000010ff057819 */ /* 0x100fe2000001160e */
[--C-:B------:R-:W-:Y:S01]  /*11b80*/  FFMA.FTZ R250, R66, c[0x0][0x23c], -R177.reuse ;  /* 0x00008f0042fa7a23 */ /* 0x100fe200000108b1 */
[----:B------:R-:W-:Y:S01]  /*11b90*/  SHF.R.U32.HI R151, RZ, 0x18, R14 ;  /* 0x00000018ff977819 */ /* 0x000fe2000001160e */
[--C-:B------:R-:W-:Y:S01]  /*11ba0*/  FFMA.FTZ R251, R67, c[0x0][0x23c], -R177.reuse ;  /* 0x00008f0043fb7a23 */ /* 0x100fe200000108b1 */
[----:B------:R-:W-:Y:S01]  /*11bb0*/  MUFU.EX2 R158, R158 ;  /* 0x0000009e009e7308 */ /* 0x000fe20000000800 */
[----:B------:R-:W-:Y:S01]  /*11bc0*/  FFMA.FTZ R35, R35, c[0x0][0x23c], -R177 ;  /* 0x00008f0023237a23 */ /* 0x000fe200000108b1 */
[C---:B------:R-:W-:Y:S01]  /*11bd0*/  LOP3.LUT R7, R14.reuse, 0xffff, RZ, 0xc0, !PT ;  /* 0x0000ffff0e077812 */ /* 0x040fe200078ec0ff */
[----:B------:R-:W-:Y:S01]  /*11be0*/  FFMA.FTZ R169, R21, c[0x0][0x23c], -R179 ;  /* 0x00008f0015a97a23 */ /* 0x000fe200000108b3 */
[----:B------:R-:W-:Y:S01]  /*11bf0*/  LOP3.LUT R150, R14, 0xff, RZ, 0xc0, !PT ;  /* 0x000000ff0e967812 */ /* 0x000fe200078ec0ff */
[----:B------:R-:W-:Y:S01]  /*11c00*/  FMUL.FTZ R21, R133, R109 ;  /* 0x0000006d85157220 */ /* 0x000fe20000410000 */
[----:B------:R-:W-:Y:S01]  /*11c10*/  SHF.R.U32.HI R7, RZ, 0x8, R7 ;  /* 0x00000008ff077819 */ /* 0x000fe20000011607 */
[----:B------:R-:W-:Y:S01]  /*11c20*/  FFMA.FTZ R168, R22, c[0x0][0x23c], -R177 ;  /* 0x00008f0016a87a23 */ /* 0x000fe200000108b1 */
[----:B------:R-:W-:Y:S01]  /*11c30*/  LOP3.LUT R6, R4, 0xffff, RZ, 0xc0, !PT ;  /* 0x0000ffff04067812 */ /* 0x000fe200078ec0ff */
[----:B------:R-:W-:Y:S01]  /*11c40*/  FFMA.FTZ R178, R29, c[0x0][0x23c], -R170 ;  /* 0x00008f001db27a23 */ /* 0x000fe200000108aa */
[----:B------:R-:W-:Y:S01]  /*11c50*/  MUFU.EX2 R165, R165 ;  /* 0x000000a500a57308 */ /* 0x000fe20000000800 */
[C---:B------:R-:W-:Y:S01]  /*11c60*/  FMUL.FTZ R96, R133.reuse, R96 ;  /* 0x0000006085607220 */ /* 0x040fe20000410000 */
[----:B------:R-:W-:Y:S01]  /*11c70*/  PRMT R150, R150, 0x5410, R7 ;  /* 0x0000541096967816 */ /* 0x000fe20000000007 */
[----:B------:R-:W-:Y:S01]  /*11c80*/  FMUL.FTZ R97, R133, R97 ;  /* 0x0000006185617220 */ /* 0x000fe20000410000 */
[----:B-1----:R-:W-:Y:S01]  /*11c90*/  F2FP.PACK_AB R7, R162, R163 ;  /* 0x000000a3a207723e */ /* 0x002fe200000000ff */
[--C-:B------:R-:W-:Y:S01]  /*11ca0*/  FFMA.FTZ R54, R54, c[0x0][0x23c], -R177.reuse ;  /* 0x00008f0036367a23 */ /* 0x100fe200000108b1 */
[----:B------:R-:W-:Y:S01]  /*11cb0*/  LOP3.LUT R5, R5, 0xff, RZ, 0xc0, !PT ;  /* 0x000000ff05057812 */ /* 0x000fe200078ec0ff */
[----:B------:R-:W-:Y:S01]  /*11cc0*/  IMAD.WIDE.U32 R172, R172, -0x326172a9, RZ ;  /* 0xcd9e8d57acac7825 */ /* 0x000fe200078e00ff */
[--C-:B------:R-:W-:Y:S01]  /*11cd0*/  HSET2.LE.AND R150, R150, R220.reuse, PT ;  /* 0x000000dc96967233 */ /* 0x100fe20003803000 */
[----:B------:R-:W-:Y:S01]  /*11ce0*/  SHF.R.U32.HI R141, RZ, 0x10, R4 ;  /* 0x00000010ff8d7819 */ /* 0x000fe20000011604 */
[----:B------:R-:W-:Y:S01]  /*11cf0*/  MUFU.EX2 R164, R164 ;  /* 0x000000a400a47308 */ /* 0x000fe20000000800 */
[----:B------:R-:W-:Y:S01]  /*11d00*/  FMUL.FTZ R16, R133, R116 ;  /* 0x0000007485107220 */ /* 0x000fe20000410000 */
[----:B------:R-:W-:Y:S01]  /*11d10*/  LOP3.LUT R149, R15, UR16, R172, 0x96, !PT ;  /* 0x000000100f957c12 */ /* 0x000fe2000f8e96ac */
[----:B------:R-:W-:Y:S01]  /*11d20*/  FFMA.FTZ R172, R23, c[0x0][0x23c], -R177 ;  /* 0x00008f0017ac7a23 */ /* 0x000fe200000108b1 */
[----:B------:R-:W-:Y:S01]  /*11d30*/  LOP3.LUT R150, R150, R7, RZ, 0xc0, !PT ;  /* 0x0000000796967212 */ /* 0x000fe200078ec0ff */
[----:B------:R-:W-:Y:S01]  /*11d40*/  FMUL.FTZ R17, R133, R117 ;  /* 0x0000007585117220 */ /* 0x000fe20000410000 */
[----:B------:R-:W-:Y:S01]  /*11d50*/  PRMT R151, R5, 0x5410, R151 ;  /* 0x0000541005977816 */ /* 0x000fe20000000097 */
[C---:B------:R-:W-:Y:S01]  /*11d60*/  FMUL.FTZ R76, R133.reuse, R76 ;  /* 0x0000004c854c7220 */ /* 0x040fe20000410000 */
[----:B------:R-:W-:Y:S01]  /*11d70*/  LOP3.LUT R140, R4, 0xff, RZ, 0xc0, !PT ;  /* 0x000000ff048c7812 */ /* 0x000fe200078ec0ff */
[----:B------:R-:W-:Y:S01]  /*11d80*/  FMUL.FTZ R77, R133, R77 ;  /* 0x0000004d854d7220 */ /* 0x000fe20000410000 */
[----:B------:R-:W-:Y:S01]  /*11d90*/  MUFU.EX2 R161, R161 ;  /* 0x000000a100a17308 */ /* 0x000fe20000000800 */
[----:B------:R-:W-:Y:S01]  /*11da0*/  FADD.FTZ R3, -R135, R3 ;  /* 0x0000000387037221 */ /* 0x000fe20000010100 */
[----:B------:R-:W-:Y:S01]  /*11db0*/  SHF.R.U32.HI R6, RZ, 0x8, R6 ;  /* 0x00000008ff067819 */ /* 0x000fe20000011606 */
[----:B------:R-:W-:Y:S01]  /*11dc0*/  FADD.FTZ R2, -R134, R2 ;  /* 0x0000000286027221 */ /* 0x000fe20000010100 */
[----:B------:R-:W-:Y:S01]  /*11dd0*/  SHF.R.U32.HI R4, RZ, 0x18, R4 ;  /* 0x00000018ff047819 */ /* 0x000fe20000011604 */
[----:B------:R-:W-:Y:S01]  /*11de0*/  FMUL.FTZ R3, R3, c[0x0][0x23c] ;  /* 0x00008f0003037a20 */ /* 0x000fe20000410000 */
[----:B------:R-:W-:Y:S01]  /*11df0*/  PRMT R140, R140, 0x5410, R6 ;  /* 0x000054108c8c7816 */ /* 0x000fe20000000006 */
[----:B------:R-:W-:Y:S01]  /*11e00*/  FMUL.FTZ R2, R2, c[0x0][0x23c] ;  /* 0x00008f0002027a20 */ /* 0x000fe20000410000 */
[----:B------:R-:W-:Y:S01]  /*11e10*/  LOP3.LUT R141, R141, 0xff, RZ, 0xc0, !PT ;  /* 0x000000ff8d8d7812 */ /* 0x000fe200078ec0ff */
[--C-:B------:R-:W-:Y:S01]  /*11e20*/  HSET2.LE.AND R151, R151, R220.reuse, PT ;  /* 0x000000dc97977233 */ /* 0x100fe20003803000 */
[----:B------:R-:W-:Y:S01]  /*11e30*/  MUFU.EX2 R160, R160 ;  /* 0x000000a000a07308 */ /* 0x000fe20000000800 */
[----:B------:R-:W-:Y:S01]  /*11e40*/  LOP3.LUT R6, R149, 0xffff, RZ, 0xc0, !PT ;  /* 0x0000ffff95067812 */ /* 0x000fe200078ec0ff */
[--C-:B------:R-:W-:Y:S01]  /*11e50*/  HSET2.LE.AND R140, R140, R220.reuse, PT ;  /* 0x000000dc8c8c7233 */ /* 0x100fe20003803000 */
[--C-:B------:R-:W-:Y:S01]  /*11e60*/  SHF.R.U32.HI R5, RZ, 0x10, R149.reuse ;  /* 0x00000010ff057819 */ /* 0x100fe20000011695 */
[----:B------:R-:W-:Y:S01]  /*11e70*/  FFMA.FTZ R25, R25, c[0x0][0x23c], -R170 ;  /* 0x00008f0019197a23 */ /* 0x000fe200000108aa */
[----:B------:R-:W-:Y:S01]  /*11e80*/  PRMT R141, R141, 0x5410, R4 ;  /* 0x000054108d8d7816 */ /* 0x000fe20000000004 */
[----:B------:R-:W-:Y:S01]  /*11e90*/  IMAD.WIDE.U32 R248, R248, -0x2daee0ad, RZ ;  /* 0xd2511f53f8f87825 */ /* 0x000fe200078e00ff */
[----:B------:R-:W-:Y:S02]  /*11ea0*/  SHF.R.U32.HI R6, RZ, 0x8, R6 ;  /* 0x00000008ff067819 */ /* 0x000fe40000011606 */
[----:B------:R-:W-:Y:S01]  /*11eb0*/  LOP3.LUT R5, R5, 0xff, RZ, 0xc0, !PT ;  /* 0x000000ff05057812 */ /* 0x000fe200078ec0ff */
[----:B------:R-:W1:Y:S01]  /*11ec0*/  MUFU.EX2 R132, R132 ;  /* 0x0000008400847308 */ /* 0x000e620000000800 */
[----:B------:R-:W-:Y:S01]  /*11ed0*/  LOP3.LUT R148, R149, 0xff, RZ, 0xc0, !PT ;  /* 0x000000ff95947812 */ /* 0x000fe200078ec0ff */
[--C-:B------:R-:W-:Y:S01]  /*11ee0*/  HSET2.LE.AND R141, R141, R220.reuse, PT ;  /* 0x000000dc8d8d7233 */ /* 0x100fe20003803000 */
[----:B------:R-:W-:Y:S01]  /*11ef0*/  SHF.R.U32.HI R149, RZ, 0x18, R149 ;  /* 0x00000018ff957819 */ /* 0x000fe20000011695 */
[----:B------:R-:W-:Y:S01]  /*11f00*/  FFMA.FTZ R171, R24, c[0x0][0x23c], -R170 ;  /* 0x00008f0018ab7a23 */ /* 0x000fe200000108aa */
[----:B------:R-:W-:Y:S01]  /*11f10*/  F2FP.PACK_AB R4, R153, R138 ;  /* 0x0000008a9904723e */ /* 0x000fe200000000ff */
[----:B------:R-:W-:Y:S01]  /*11f20*/  FFMA.FTZ R175, R27, c[0x0][0x23c], -R167 ;  /* 0x00008f001baf7a23 */ /* 0x000fe200000108a7 */
[----:B------:R-:W-:Y:S01]  /*11f30*/  PRMT R148, R148, 0x5410, R6 ;  /* 0x0000541094947816 */ /* 0x000fe20000000006 */
[----:B------:R-:W-:Y:S01]  /*11f40*/  FFMA.FTZ R176, R28, c[0x0][0x23c], -R170 ;  /* 0x00008f001cb07a23 */ /* 0x000fe200000108aa */
[----:B------:R-:W-:Y:S01]  /*11f50*/  PRMT R149, R5, 0x5410, R149 ;  /* 0x0000541005957816 */ /* 0x000fe20000000095 */
[----:B------:R-:W3:Y:S01]  /*11f60*/  MUFU.EX2 R3, R3 ;  /* 0x0000000300037308 */ /* 0x000ee20000000800 */
[----:B------:R-:W-:Y:S01]  /*11f70*/  LOP3.LUT R142, R142, R4, RZ, 0xc0, !PT ;  /* 0x000000048e8e7212 */ /* 0x000fe200078ec0ff */
[--C-:B------:R-:W-:Y:S01]  /*11f80*/  HSET2.LE.AND R148, R148, R220.reuse, PT ;  /* 0x000000dc94947233 */ /* 0x100fe20003803000 */
[----:B--2---:R-:W-:Y:S01]  /*11f90*/  F2FP.PACK_AB R6, R139, R152 ;  /* 0x000000988b06723e */ /* 0x004fe200000000ff */
[--C-:B------:R-:W-:Y:S01]  /*11fa0*/  HSET2.LE.AND R149, R149, R220.reuse, PT ;  /* 0x000000dc95957233 */ /* 0x100fe20003803000 */
[----:B------:R-:W-:Y:S01]  /*11fb0*/  F2FP.PACK_AB R5, R157, R154 ;  /* 0x0000009a9d05723e */ /* 0x000fe200000000ff */
[----:B------:R-:W-:Y:S01]  /*11fc0*/  FFMA.FTZ R240, R31, c[0x0][0x23c], -R167 ;  /* 0x00008f001ff07a23 */ /* 0x000fe200000108a7 */
[----:B------:R-:W-:Y:S01]  /*11fd0*/  F2FP.PACK_AB R4, R155, R156 ;  /* 0x0000009c9b04723e */ /* 0x000fe200000000ff */
[----:B------:R-:W-:Y:S01]  /*11fe0*/  FFMA.FTZ R239, R48, c[0x0][0x23c], -R179 ;  /* 0x00008f0030ef7a23 */ /* 0x000fe200000108b3 */
[----:B------:R-:W-:Y:S01]  /*11ff0*/  LOP3.LUT R143, R143, R6, RZ, 0xc0, !PT ;  /* 0x000000068f8f7212 */ /* 0x000fe200078ec0ff */
[----:B------:R-:W2:Y:S01]  /*12000*/  MUFU.EX2 R2, R2 ;  /* 0x0000000200027308 */ /* 0x000ea20000000800 */
[----:B------:R-:W-:Y:S01]  /*12010*/  LOP3.LUT R140, R140, R5, RZ, 0xc0, !PT ;  /* 0x000000058c8c7212 */ /* 0x000fe200078ec0ff */
[----:B------:R-:W-:Y:S01]  /*12020*/  FMUL.FTZ R88, R133, R88 ;  /* 0x0000005885587220 */ /* 0x000fe20000410000 */
[----:B------:R-:W-:Y:S01]  /*12030*/  LOP3.LUT R141, R141, R4, RZ, 0xc0, !PT ;  /* 0x000000048d8d7212 */ /* 0x000fe200078ec0ff */
[----:B-1----:R-:W-:Y:S01]  /*12040*/  FMUL.FTZ R7, R132, R131 ;  /* 0x0000008384077220 */ /* 0x002fe20000410000 */
[----:B------:R-:W-:Y:S01]  /*12050*/  F2FP.PACK_AB R6, R158, R159 ;  /* 0x0000009f9e06723e */ /* 0x000fe200000000ff */
[----:B------:R-:W-:Y:S01]  /*12060*/  FMUL.FTZ R18, R132, R118 ;  /* 0x0000007684127220 */ /* 0x000fe20000410000 */
[----:B------:R-:W-:Y:S01]  /*12070*/  F2FP.PACK_AB R5, R164, R165 ;  /* 0x000000a5a405723e */ /* 0x000fe200000000ff */
[----:B------:R-:W-:Y:S01]  /*12080*/  FMUL.FTZ R19, R132, R119 ;  /* 0x0000007784137220 */ /* 0x000fe20000410000 */
[----:B------:R-:W-:Y:S01]  /*12090*/  F2FP.PACK_AB R4, R160, R161 ;  /* 0x000000a1a004723e */ /* 0x000fe200000000ff */
[C---:B------:R-:W-:Y:S01]  /*120a0*/  FMUL.FTZ R22, R132.reuse, R110 ;  /* 0x0000006e84167220 */ /* 0x040fe20000410000 */
[----:B------:R-:W-:Y:S01]  /*120b0*/  LOP3.LUT R151, R151, R6, RZ, 0xc0, !PT ;  /* 0x0000000697977212 */ /* 0x000fe200078ec0ff */
[----:B------:R-:W-:Y:S01]  /*120c0*/  FMUL.FTZ R6, R132, R130 ;  /* 0x0000008284067220 */ /* 0x000fe20000410000 */
[----:B------:R-:W-:Y:S01]  /*120d0*/  LOP3.LUT R148, R148, R5, RZ, 0xc0, !PT ;  /* 0x0000000594947212 */ /* 0x000fe200078ec0ff */
[----:B------:R-:W-:Y:S01]  /*120e0*/  FMUL.FTZ R5, R133, R129 ;  /* 0x0000008185057220 */ /* 0x000fe20000410000 */
[----:B------:R-:W-:Y:S01]  /*120f0*/  LOP3.LUT R149, R149, R4, RZ, 0xc0, !PT ;  /* 0x0000000495957212 */ /* 0x000fe200078ec0ff */
[----:B------:R-:W-:Y:S01]  /*12100*/  FMUL.FTZ R4, R133, R128 ;  /* 0x0000008085047220 */ /* 0x000fe20000410000 */
[----:B------:R-:W-:Y:S01]  /*12110*/  LOP3.LUT R246, R249, UR17, R246, 0x96, !PT ;  /* 0x00000011f9f67c12 */ /* 0x000fe2000f8e96f6 */
[----:B------:R-:W1:Y:S01]  /*12120*/  LDSM.16.MT88.4 R128, [R186+0x6000] ;  /* 0x00600000ba80783b */ /* 0x000e620000004200 */
[C---:B------:R-:W-:Y:S01]  /*12130*/  FMUL.FTZ R23, R132.reuse, R111 ;  /* 0x0000006f84177220 */ /* 0x040fe20000410000 */
[----:B------:R-:W-:Y:S01]  /*12140*/  MUFU.EX2 R168, R168 ;  /* 0x000000a800a87308 */ /* 0x000fe20000000800 */
[----:B------:R-:W-:Y:S01]  /*12150*/  FMUL.FTZ R27, R132, R107 ;  /* 0x0000006b841b7220 */ /* 0x000fe20000410000 */
[----:B------:R-:W-:Y:S01]  /*12160*/  SHF.R.U32.HI R107, RZ, 0x10, R246 ;  /* 0x00000010ff6b7819 */ /* 0x000fe200000116f6 */
[-C--:B------:R-:W-:Y:S01]  /*12170*/  HMMA.16816.F32 R4, R140, R144.reuse, R4 ;  /* 0x000000908c04723c */ /* 0x080fe20000001804 */
[C---:B---3--:R-:W-:Y:S01]  /*12180*/  FMUL.FTZ R8, R3.reuse, R124 ;  /* 0x0000007c03087220 */ /* 0x048fe20000410000 */
[----:B------:R-:W-:Y:S01]  /*12190*/  LOP3.LUT R28, R246, 0xff, RZ, 0xc0, !PT ;  /* 0x000000fff61c7812 */ /* 0x000fe200078ec0ff */
[----:B------:R-:W-:Y:S01]  /*121a0*/  FMUL.FTZ R9, R3, R125 ;  /* 0x0000007d03097220 */ /* 0x000fe20000410000 */
[----:B------:R-:W-:Y:S01]  /*121b0*/  LOP3.LUT R29, R107, 0xff, RZ, 0xc0, !PT ;  /* 0x000000ff6b1d7812 */ /* 0x000fe200078ec0ff */
[----:B--2---:R-:W-:Y:S01]  /*121c0*/  FMUL.FTZ R10, R2, R126 ;  /* 0x0000007e020a7220 */ /* 0x004fe20000410000 */
[----:B------:R-:W-:Y:S01]  /*121d0*/  LOP3.LUT R24, R248, 0xffff, RZ, 0xc0, !PT ;  /* 0x0000fffff8187812 */ /* 0x000fe200078ec0ff */
[C---:B------:R-:W-:Y:S01]  /*121e0*/  FMUL.FTZ R11, R2.reuse, R127 ;  /* 0x0000007f020b7220 */ /* 0x040fe20000410000 */
[----:B------:R-:W-:Y:S01]  /*121f0*/  MUFU.EX2 R172, R172 ;  /* 0x000000ac00ac7308 */ /* 0x000fe20000000800 */
[----:B------:R-:W-:Y:S03]  /*12200*/  FMUL.FTZ R31, R2, R103 ;  /* 0x00000067021f7220 */ /* 0x000fe60000410000 */
[----:B------:R-:W-:Y:S01]  /*12210*/  FMUL.FTZ R98, R132, R98 ;  /* 0x0000006284627220 */ /* 0x000fe20000410000 */
[----:B------:R-:W-:Y:S01]  /*12220*/  LOP3.LUT R118, R248, 0xff, RZ, 0xc0, !PT ;  /* 0x000000fff8767812 */ /* 0x000fe200078ec0ff */
[C---:B------:R-:W-:Y:S01]  /*12230*/  HMMA.16816.F32 R8, R148.reuse, R144, R8 ;  /* 0x000000909408723c */ /* 0x040fe20000001808 */
[----:B------:R-:W-:Y:S01]  /*12240*/  FMUL.FTZ R12, R3, R120 ;  /* 0x00000078030c7220 */ /* 0x000fe20000410000 */
[----:B------:R-:W-:Y:S01]  /*12250*/  LOP3.LUT R120, R173, UR7, R238, 0x96, !PT ;  /* 0x00000007ad787c12 */ /* 0x000fe2000f8e96ee */
[----:B------:R-:W-:Y:S01]  /*12260*/  FMUL.FTZ R13, R3, R121 ;  /* 0x00000079030d7220 */ /* 0x000fe20000410000 */
[----:B------:R2:W3:Y:S01]  /*12270*/  MUFU.EX2 R145, R33 ;  /* 0x0000002100917308 */ /* 0x0004e20000000800 */
[C---:B------:R-:W-:Y:S01]  /*12280*/  FMUL.FTZ R14, R2.reuse, R122 ;  /* 0x0000007a020e7220 */ /* 0x040fe20000410000 */
[--C-:B------:R-:W-:Y:S01]  /*12290*/  SHF.R.U32.HI R122, RZ, 0x10, R248.reuse ;  /* 0x00000010ff7a7819 */ /* 0x100fe200000116f8 */
[----:B------:R-:W-:Y:S01]  /*122a0*/  FMUL.FTZ R15, R2, R123 ;  /* 0x0000007b020f7220 */ /* 0x000fe20000410000 */
[----:B------:R-:W-:Y:S01]  /*122b0*/  SHF.R.U32.HI R117, RZ, 0x18, R248 ;  /* 0x00000018ff757819 */ /* 0x000fe200000116f8 */
[----:B------:R-:W-:Y:S03]  /*122c0*/  FFMA.FTZ R144, R34, c[0x0][0x23c], -R177 ;  /* 0x00008f0022907a23 */ /* 0x000fe600000108b1 */
[----:B------:R-:W-:Y:S01]  /*122d0*/  FMUL.FTZ R34, R132, R114 ;  /* 0x0000007284227220 */ /* 0x000fe20000410000 */
[----:B------:R-:W-:Y:S01]  /*122e0*/  LOP3.LUT R122, R122, 0xff, RZ, 0xc0, !PT ;  /* 0x000000ff7a7a7812 */ /* 0x000fe200078ec0ff */
[-C--:B------:R-:W-:Y:S01]  /*122f0*/  HMMA.16816.F32 R12, R148, R146.reuse, R12 ;  /* 0x00000092940c723c */ /* 0x080fe2000000180c */
[----:B------:R-:W-:Y:S01]  /*12300*/  IMAD.WIDE.U32 R120, R120, -0x2daee0ad, RZ ;  /* 0xd2511f5378787825 */ /* 0x000fe200078e00ff */
[----:B------:R-:W-:Y:S01]  /*12310*/  MUFU.EX2 R171, R171 ;  /* 0x000000ab00ab7308 */ /* 0x000fe20000000800 */
[----:B------:R-:W-:Y:S02]  /*12320*/  PRMT R117, R122, 0x5410, R117 ;  /* 0x000054107a757816 */ /* 0x000fe40000000075 */
[----:B------:R-:W-:Y:S01]  /*12330*/  FMUL.FTZ R99, R132, R99 ;  /* 0x0000006384637220 */ /* 0x000fe20000410000 */
[----:B------:R-:W-:Y:S01]  /*12340*/  LOP3.LUT R116, R121, UR17, R174, 0x96, !PT ;  /* 0x0000001179747c12 */ /* 0x000fe2000f8e96ae */
[C---:B------:R-:W-:Y:S01]  /*12350*/  FMUL.FTZ R68, R3.reuse, R68 ;  /* 0x0000004403447220 */ /* 0x040fe20000410000 */
[C---:B------:R-:W-:Y:S01]  /*12360*/  HMMA.16816.F32 R16, R140.reuse, R146, R16 ;  /* 0x000000928c10723c */ /* 0x040fe20000001810 */
[----:B------:R-:W-:Y:S03]  /*12370*/  FMUL.FTZ R69, R3, R69 ;  /* 0x0000004503457220 */ /* 0x000fe60000410000 */
[----:B------:R4:W-:Y:S01]  /*12380*/  MUFU.EX2 R146, R35 ;  /* 0x0000002300927308 */ /* 0x0009e20000000800 */
[C---:B------:R-:W-:Y:S01]  /*12390*/  FMUL.FTZ R70, R2.reuse, R70 ;  /* 0x0000004602467220 */ /* 0x040fe20000410000 */
[----:B------:R-:W-:Y:S01]  /*123a0*/  SHF.R.U32.HI R119, RZ, 0x10, R120 ;  /* 0x00000010ff777819 */ /* 0x000fe20000011678 */
[----:B--2---:R-:W-:Y:S02]  /*123b0*/  FMUL.FTZ R33, R133, R113 ;  /* 0x0000007185217220 */ /* 0x004fe40000410000 */
[C---:B------:R-:W-:Y:S03]  /*123c0*/  FMUL.FTZ R71, R2.reuse, R71 ;  /* 0x0000004702477220 */ /* 0x040fe60000410000 */
[C---:B------:R-:W-:Y:S02]  /*123d0*/  FMUL.FTZ R72, R3.reuse, R72 ;  /* 0x0000004803487220 */ /* 0x040fe40000410000 */
[----:B------:R-:W-:Y:S01]  /*123e0*/  FMUL.FTZ R73, R3, R73 ;  /* 0x0000004903497220 */ /* 0x000fe20000410000 */
[----:B------:R2:W-:Y:S01]  /*123f0*/  MUFU.EX2 R174, R25 ;  /* 0x0000001900ae7308 */ /* 0x0005e20000000800 */
[C---:B------:R-:W-:Y:S02]  /*12400*/  FMUL.FTZ R74, R2.reuse, R74 ;  /* 0x0000004a024a7220 */ /* 0x040fe40000410000 */
[----:B------:R-:W-:Y:S02]  /*12410*/  FMUL.FTZ R75, R2, R75 ;  /* 0x0000004b024b7220 */ /* 0x000fe40000410000 */
[C---:B------:R-:W-:Y:S02]  /*12420*/  FMUL.FTZ R78, R132.reuse, R78 ;  /* 0x0000004e844e7220 */ /* 0x040fe40000410000 */
[----:B------:R-:W-:Y:S02]  /*12430*/  FMUL.FTZ R79, R132, R79 ;  /* 0x0000004f844f7220 */ /* 0x000fe40000410000 */
[----:B------:R-:W-:Y:S01]  /*12440*/  FFMA.FTZ R147, R20, c[0x0][0x23c], -R179 ;  /* 0x00008f0014937a23 */ /* 0x000fe200000108b3 */
[----:B------:R-:W-:Y:S01]  /*12450*/  MUFU.EX2 R247, R247 ;  /* 0x000000f700f77308 */ /* 0x000fe20000000800 */
[----:B------:R-:W-:Y:S02]  /*12460*/  FMUL.FTZ R20, R133, R108 ;  /* 0x0000006c85147220 */ /* 0x000fe40000410000 */
[----:B----4-:R-:W-:Y:S01]  /*12470*/  FMUL.FTZ R35, R132, R115 ;  /* 0x0000007384237220 */ /* 0x010fe20000410000 */
[----:B------:R-:W-:Y:S01]  /*12480*/  LDSM.16.MT88.4 R108, [R184+0x6000] ;  /* 0x00600000b86c783b */ /* 0x000fe20000004200 */
[C---:B------:R-:W-:Y:S02]  /*12490*/  FMUL.FTZ R80, R3.reuse, R80 ;  /* 0x0000005003507220 */ /* 0x040fe40000410000 */
[C---:B------:R-:W-:Y:S02]  /*124a0*/  FMUL.FTZ R81, R3.reuse, R81 ;  /* 0x0000005103517220 */ /* 0x040fe40000410000 */
[C---:B------:R-:W-:Y:S01]  /*124b0*/  FMUL.FTZ R82, R2.reuse, R82 ;  /* 0x0000005202527220 */ /* 0x040fe20000410000 */
[-C--:B-1----:R-:W-:Y:S01]  /*124c0*/  HMMA.16816.F32 R32, R140, R128.reuse, R32 ;  /* 0x000000808c20723c */ /* 0x082fe20000001820 */
[----:B------:R-:W-:Y:S01]  /*124d0*/  MUFU.EX2 R124, R54 ;  /* 0x00000036007c7308 */ /* 0x000fe20000000800 */
[----:B------:R-:W1:Y:S01]  /*124e0*/  LDSM.16.MT88.4 R112, [R185+0x6000] ;  /* 0x00600000b970783b */ /* 0x000e620000004200 */
[C---:B------:R-:W-:Y:S02]  /*124f0*/  FMUL.FTZ R83, R2.reuse, R83 ;  /* 0x0000005302537220 */ /* 0x040fe40000410000 */
[C---:B------:R-:W-:Y:S02]  /*12500*/  FMUL.FTZ R84, R3.reuse, R84 ;  /* 0x0000005403547220 */ /* 0x040fe40000410000 */
[C---:B------:R-:W-:Y:S01]  /*12510*/  FMUL.FTZ R85, R3.reuse, R85 ;  /* 0x0000005503557220 */ /* 0x040fe20000410000 */
[C---:B------:R-:W-:Y:S01]  /*12520*/  HMMA.16816.F32 R68, R148.reuse, R128, R68 ;  /* 0x000000809444723c */ /* 0x040fe20000001844 */
[C---:B------:R-:W-:Y:S02]  /*12530*/  FMUL.FTZ R86, R2.reuse, R86 ;  /* 0x0000005602567220 */ /* 0x040fe40000410000 */
[----:B------:R-:W-:Y:S01]  /*12540*/  MUFU.EX2 R175, R175 ;  /* 0x000000af00af7308 */ /* 0x000fe20000000800 */
[C---:B------:R-:W-:Y:S02]  /*12550*/  FMUL.FTZ R87, R2.reuse, R87 ;  /* 0x0000005702577220 */ /* 0x040fe40000410000 */
[C---:B------:R-:W-:Y:S02]  /*12560*/  FMUL.FTZ R92, R3.reuse, R92 ;  /* 0x0000005c035c7220 */ /* 0x040fe40000410000 */
[-C--:B------:R-:W-:Y:S01]  /*12570*/  HMMA.16816.F32 R72, R148, R130.reuse, R72 ;  /* 0x000000829448723c */ /* 0x080fe20000001848 */
[----:B------:R-:W-:Y:S03]  /*12580*/  FMUL.FTZ R93, R3, R93 ;  /* 0x0000005d035d7220 */ /* 0x000fe60000410000 */
[C---:B------:R-:W-:Y:S01]  /*12590*/  FMUL.FTZ R94, R2.reuse, R94 ;  /* 0x0000005e025e7220 */ /* 0x040fe20000410000 */
[----:B------:R-:W-:Y:S01]  /*125a0*/  MUFU.EX2 R176, R176 ;  /* 0x000000b000b07308 */ /* 0x000fe20000000800 */
[----:B------:R-:W-:Y:S02]  /*125b0*/  FMUL.FTZ R95, R2, R95 ;  /* 0x0000005f025f7220 */ /* 0x000fe40000410000 */
[C---:B------:R-:W-:Y:S01]  /*125c0*/  HMMA.16816.F32 R76, R140.reuse, R130, R76 ;  /* 0x000000828c4c723c */ /* 0x040fe2000000184c */
[----:B------:R-:W-:Y:S03]  /*125d0*/  FFMA.FTZ R238, R30, c[0x0][0x23c], -R167 ;  /* 0x00008f001eee7a23 */ /* 0x000fe600000108a7 */
[----:B------:R-:W-:Y:S01]  /*125e0*/  FMUL.FTZ R30, R2, R102 ;  /* 0x00000066021e7220 */ /* 0x000fe20000410000 */
[----:B---3--:R-:W-:Y:S01]  /*125f0*/  F2FP.PACK_AB R102, R145, R166 ;  /* 0x000000a69166723e */ /* 0x008fe200000000ff */
[--C-:B------:R-:W-:Y:S01]  /*12600*/  FFMA.FTZ R248, R64, c[0x0][0x23c], -R179.reuse ;  /* 0x00008f0040f87a23 */ /* 0x100fe200000108b3 */
[----:B------:R-:W-:Y:S01]  /*12610*/  MUFU.EX2 R178, R178 ;  /* 0x000000b200b27308 */ /* 0x000fe20000000800 */
[----:B------:R-:W-:Y:S04]  /*12620*/  FFMA.FTZ R249, R65, c[0x0][0x23c], -R179 ;  /* 0x00008f0041f97a23 */ /* 0x000fe800000108b3 */
[----:B------:R-:W-:Y:S02]  /*12630*/  FFMA.FTZ R173, R26, c[0x0][0x23c], -R167 ;  /* 0x00008f001aad7a23 */ /* 0x000fe400000108a7 */
[----:B------:R-:W-:Y:S01]  /*12640*/  FMUL.FTZ R26, R132, R106 ;  /* 0x0000006a841a7220 */ /* 0x000fe20000410000 */
[----:B------:R-:W-:Y:S01]  /*12650*/  LOP3.LUT R106, R246, 0xffff, RZ, 0xc0, !PT ;  /* 0x0000fffff66a7812 */ /* 0x000fe200078ec0ff */
[C---:B--2---:R-:W-:Y:S01]  /*12660*/  FMUL.FTZ R25, R133.reuse, R105 ;  /* 0x0000006985197220 */ /* 0x044fe20000410000 */
[----:B------:R-:W-:Y:S01]  /*12670*/  MUFU.EX2 R238, R238 ;  /* 0x000000ee00ee7308 */ /* 0x000fe20000000800 */
[-C--:B-1----:R-:W-:Y:S01]  /*12680*/  HMMA.16816.F32 R20, R140, R112.reuse, R20 ;  /* 0x000000708c14723c */ /* 0x082fe20000001814 */
[----:B------:R-:W-:Y:S01]  /*12690*/  SHF.R.U32.HI R106, RZ, 0x8, R106 ;  /* 0x00000008ff6a7819 */ /* 0x000fe2000001166a */
[C---:B------:R-:W-:Y:S02]  /*126a0*/  FMUL.FTZ R89, R133.reuse, R89 ;  /* 0x0000005985597220 */ /* 0x040fe40000410000 */
[----:B------:R-:W-:Y:S01]  /*126b0*/  FMUL.FTZ R90, R132, R90 ;  /* 0x0000005a845a7220 */ /* 0x000fe20000410000 */
[----:B------:R-:W-:Y:S01]  /*126c0*/  PRMT R28, R28, 0x5410, R106 ;  /* 0x000054101c1c7816 */ /* 0x000fe2000000006a */
[----:B------:R-:W-:Y:S02]  /*126d0*/  FMUL.FTZ R91, R132, R91 ;  /* 0x0000005b845b7220 */ /* 0x000fe40000410000 */
[C---:B------:R-:W-:Y:S01]  /*126e0*/  HMMA.16816.F32 R80, R148.reuse, R112, R80 ;  /* 0x000000709450723c */ /* 0x040fe20000001850 */
[----:B------:R-:W-:Y:S03]  /*126f0*/  MUFU.EX2 R173, R173 ;  /* 0x000000ad00ad7308 */ /* 0x000fe60000000800 */
[----:B------:R-:W-:Y:S02]  /*12700*/  FFMA.FTZ R252, R52, c[0x0][0x23c], -R179 ;  /* 0x00008f0034fc7a23 */ /* 0x000fe400000108b3 */
[----:B------:R-:W-:Y:S01]  /*12710*/  FFMA.FTZ R56, R56, c[0x0][0x23c], -R170 ;  /* 0x00008f0038387a23 */ /* 0x000fe200000108aa */
[C---:B------:R-:W-:Y:S01]  /*12720*/  LOP3.LUT R112, R120.reuse, 0xffff, RZ, 0xc0, !PT ;  /* 0x0000ffff78707812 */ /* 0x040fe200078ec0ff */
[-C--:B------:R-:W-:Y:S01]  /*12730*/  HMMA.16816.F32 R84, R148, R114.reuse, R84 ;  /* 0x000000729454723c */ /* 0x080fe20000001854 */
[----:B------:R-:W-:Y:S02]  /*12740*/  SHF.R.U32.HI R121, RZ, 0x8, R24 ;  /* 0x00000008ff797819 */ /* 0x000fe40000011618 */
[----:B------:R-:W1:Y:S01]  /*12750*/  MUFU.EX2 R144, R144 ;  /* 0x0000009000907308 */ /* 0x000e620000000800 */
[----:B------:R-:W-:Y:S01]  /*12760*/  FMUL.FTZ R24, R133, R104 ;  /* 0x0000006885187220 */ /* 0x000fe20000410000 */
[----:B------:R-:W-:Y:S01]  /*12770*/  SHF.R.U32.HI R104, RZ, 0x18, R120 ;  /* 0x00000018ff687819 */ /* 0x000fe20000011678 */
[----:B------:R-:W-:Y:S01]  /*12780*/  FFMA.FTZ R57, R57, c[0x0][0x23c], -R170 ;  /* 0x00008f0039397a23 */ /* 0x000fe200000108aa */
[----:B------:R-:W-:Y:S01]  /*12790*/  LOP3.LUT R113, R120, 0xff, RZ, 0xc0, !PT ;  /* 0x000000ff78717812 */ /* 0x000fe200078ec0ff */
[----:B------:R-:W-:Y:S01]  /*127a0*/  FFMA.FTZ R58, R58, c[0x0][0x23c], -R167 ;  /* 0x00008f003a3a7a23 */ /* 0x000fe200000108a7 */
[----:B------:R-:W-:Y:S02]  /*127b0*/  SHF.R.U32.HI R105, RZ, 0x8, R112 ;  /* 0x00000008ff697819 */ /* 0x000fe40000011670 */
[C---:B------:R-:W-:Y:S01]  /*127c0*/  HMMA.16816.F32 R24, R140.reuse, R114, R24 ;  /* 0x000000728c18723c */ /* 0x040fe20000001818 */
[----:B------:R-:W-:Y:S01]  /*127d0*/  PRMT R112, R118, 0x5410, R121 ;  /* 0x0000541076707816 */ /* 0x000fe20000000079 */
[----:B------:R-:W2:Y:S01]  /*127e0*/  MUFU.EX2 R240, R240 ;  /* 0x000000f000f07308 */ /* 0x000ea20000000800 */
[----:B------:R-:W-:Y:S01]  /*127f0*/  SHF.R.U32.HI R118, RZ, 0x18, R246 ;  /* 0x00000018ff767819 */ /* 0x000fe200000116f6 */
[----:B------:R-:W-:Y:S01]  /*12800*/  FFMA.FTZ R246, R46, c[0x0][0x23c], -R167 ;  /* 0x00008f002ef67a23 */ /* 0x000fe200000108a7 */
[----:B------:R-:W-:Y:S01]  /*12810*/  PRMT R113, R113, 0x5410, R105 ;  /* 0x0000541071717816 */ /* 0x000fe20000000069 */
[--C-:B------:R-:W-:Y:S01]  /*12820*/  HSET2.LE.AND R112, R112, R220.reuse, PT ;  /* 0x000000dc70707233 */ /* 0x100fe20003803000 */
[----:B------:R-:W-:Y:S01]  /*12830*/  LOP3.LUT R105, R116, 0xffff, RZ, 0xc0, !PT ;  /* 0x0000ffff74697812 */ /* 0x000fe200078ec0ff */
[-C--:B------:R-:W-:Y:S01]  /*12840*/  HMMA.16816.F32 R88, R140, R108.reuse, R88 ;  /* 0x0000006c8c58723c */ /* 0x080fe20000001858 */
[----:B------:R-:W-:Y:S03]  /*12850*/  LOP3.LUT R114, R119, 0xff, RZ, 0xc0, !PT ;  /* 0x000000ff77727812 */ /* 0x000fe600078ec0ff */
[----:B------:R-:W-:Y:S01]  /*12860*/  SHF.R.U32.HI R105, RZ, 0x8, R105 ;  /* 0x00000008ff697819 */ /* 0x000fe20000011669 */
[----:B------:R-:W-:Y:S01]  /*12870*/  MUFU.EX2 R246, R246 ;  /* 0x000000f600f67308 */ /* 0x000fe20000000800 */
[----:B------:R-:W-:Y:S01]  /*12880*/  PRMT R114, R114, 0x5410, R104 ;  /* 0x0000541072727816 */ /* 0x000fe20000000068 */
[----:B------:R-:W-:Y:S01]  /*12890*/  FFMA.FTZ R59, R59, c[0x0][0x23c], -R167 ;  /* 0x00008f003b3b7a23 */ /* 0x000fe200000108a7 */
[C---:B------:R-:W-:Y:S01]  /*128a0*/  HMMA.16816.F32 R92, R148.reuse, R108, R92 ;  /* 0x0000006c945c723c */ /* 0x040fe2000000185c */
[----:B------:R-:W-:Y:S03]  /*128b0*/  LOP3.LUT R115, R116, 0xff, RZ, 0xc0, !PT ;  /* 0x000000ff74737812 */ /* 0x000fe600078ec0ff */
[----:B------:R-:W-:Y:S01]  /*128c0*/  PRMT R118, R29, 0x5410, R118 ;  /* 0x000054101d767816 */ /* 0x000fe20000000076 */
[----:B------:R-:W-:Y:S01]  /*128d0*/  FFMA.FTZ R60, R60, c[0x0][0x23c], -R170 ;  /* 0x00008f003c3c7a23 */ /* 0x000fe200000108aa */
[--C-:B------:R-:W-:Y:S01]  /*128e0*/  SHF.R.U32.HI R29, RZ, 0x10, R116.reuse ;  /* 0x00000010ff1d7819 */ /* 0x100fe20000011674 */
[----:B------:R-:W-:Y:S01]  /*128f0*/  MUFU.EX2 R147, R147 ;  /* 0x0000009300937308 */ /* 0x000fe20000000800 */
[----:B------:R-:W-:Y:S01]  /*12900*/  PRMT R115, R115, 0x5410, R105 ;  /* 0x0000541073737816 */ /* 0x000fe20000000069 */
[--C-:B------:R-:W-:Y:S01]  /*12910*/  HSET2.LE.AND R108, R28, R220.reuse, PT ;  /* 0x000000dc1c6c7233 */ /* 0x100fe20003803000 */
[----:B------:R-:W3:Y:S02]  /*12920*/  LDSM.16.MT88.4 R104, [R188+0x6800] ;  /* 0x00680000bc68783b */ /* 0x000ee40000004200 */
[----:B------:R-:W-:Y:S01]  /*12930*/  FMUL.FTZ R28, R3, R100 ;  /* 0x00000064031c7220 */ /* 0x000fe20000410000 */
[----:B------:R-:W-:Y:S01]  /*12940*/  SHF.R.U32.HI R119, RZ, 0x18, R116 ;  /* 0x00000018ff777819 */ /* 0x000fe20000011674 */
[--C-:B------:R-:W-:Y:S01]  /*12950*/  HSET2.LE.AND R109, R117, R220.reuse, PT ;  /* 0x000000dc756d7233 */ /* 0x100fe20003803000 */
[----:B------:R-:W-:Y:S01]  /*12960*/  LOP3.LUT R116, R29, 0xff, RZ, 0xc0, !PT ;  /* 0x000000ff1d747812 */ /* 0x000fe200078ec0ff */
[----:B------:R-:W-:Y:S01]  /*12970*/  FMUL.FTZ R29, R3, R101 ;  /* 0x00000065031d7220 */ /* 0x000fe20000410000 */
[----:B------:R-:W4:Y:S01]  /*12980*/  MUFU.EX2 R169, R169 ;  /* 0x000000a900a97308 */ /* 0x000f220000000800 */
[--C-:B------:R-:W-:Y:S01]  /*12990*/  HSET2.LE.AND R101, R118, R220.reuse, PT ;  /* 0x000000dc76657233 */ /* 0x100fe20003803000 */
[----:B------:R-:W-:Y:S01]  /*129a0*/  PRMT R116, R116, 0x5410, R119 ;  /* 0x0000541074747816 */ /* 0x000fe20000000077 */
[--C-:B------:R-:W-:Y:S01]  /*129b0*/  HSET2.LE.AND R48, R115, R220.reuse, PT ;  /* 0x000000dc73307233 */ /* 0x100fe20003803000 */
[----:B------:R-:W-:Y:S01]  /*129c0*/  LOP3.LUT R102, R112, R102, RZ, 0xc0, !PT ;  /* 0x0000006670667212 */ /* 0x000fe200078ec0ff */
[----:B------:R-:W-:Y:S01]  /*129d0*/  FFMA.FTZ R62, R62, c[0x0][0x23c], -R167 ;  /* 0x00008f003e3e7a23 */ /* 0x000fe200000108a7 */
[-C--:B------:R-:W-:Y:S01]  /*129e0*/  HMMA.16816.F32 R28, R148, R110.reuse, R28 ;  /* 0x0000006e941c723c */ /* 0x080fe2000000181c */
[----:B-1----:R-:W-:Y:S01]  /*129f0*/  F2FP.PACK_AB R103, R146, R144 ;  /* 0x000000909267723e */ /* 0x002fe200000000ff */
[----:B------:R-:W-:Y:S01]  /*12a00*/  FFMA.FTZ R154, R133, R225, R154 ;  /* 0x000000e1859a7223 */ /* 0x000fe2000001009a */
[----:B--2---:R-:W-:Y:S01]  /*12a10*/  F2FP.PACK_AB R112, R240, R238 ;  /* 0x000000eef070723e */ /* 0x004fe200000000ff */
[----:B------:R1:W-:Y:S01]  /*12a20*/  MUFU.EX2 R148, R49 ;  /* 0x0000003100947308 */ /* 0x0003e20000000800 */
[----:B------:R-:W-:Y:S01]  /*12a30*/  LOP3.LUT R103, R109, R103, RZ, 0xc0, !PT ;  /* 0x000000676d677212 */ /* 0x000fe200078ec0ff */
[----:B------:R-:W-:Y:S01]  /*12a40*/  FFMA.FTZ R156, R132, R224, R156 ;  /* 0x000000e0849c7223 */ /* 0x000fe2000001009c */
[----:B------:R-:W-:Y:S01]  /*12a50*/  F2FP.PACK_AB R109, R172, R168 ;  /* 0x000000a8ac6d723e */ /* 0x000fe200000000ff */
[----:B------:R-:W-:Y:S01]  /*12a60*/  HMMA.16816.F32 R96, R140, R110, R96 ;  /* 0x0000006e8c60723c */ /* 0x000fe20000001860 */
[--C-:B------:R-:W-:Y:S03]  /*12a70*/  FFMA.FTZ R149, R50, c[0x0][0x23c], -R177.reuse ;  /* 0x00008f0032957a23 */ /* 0x100fe600000108b1 */
[----:B------:R-:W-:Y:S01]  /*12a80*/  LOP3.LUT R101, R101, R109, RZ, 0xc0, !PT ;  /* 0x0000006d65657212 */ /* 0x000fe200078ec0ff */
[--C-:B------:R-:W-:Y:S01]  /*12a90*/  FFMA.FTZ R150, R39, c[0x0][0x23c], -R177.reuse ;  /* 0x00008f0027967a23 */ /* 0x100fe200000108b1 */
[----:B------:R-:W-:Y:S01]  /*12aa0*/  F2FP.PACK_AB R50, R175, R173 ;  /* 0x000000adaf32723e */ /* 0x000fe200000000ff */
[----:B------:R-:W-:Y:S01]  /*12ab0*/  FFMA.FTZ R140, R51, c[0x0][0x23c], -R177 ;  /* 0x00008f00338c7a23 */ /* 0x000fe200000108b1 */
[--C-:B------:R-:W-:Y:S01]  /*12ac0*/  HSET2.LE.AND R51, R114, R220.reuse, PT ;  /* 0x000000dc72337233 */ /* 0x100fe20003803000 */
[--C-:B------:R-:W-:Y:S01]  /*12ad0*/  FFMA.FTZ R141, R36, c[0x0][0x23c], -R179.reuse ;  /* 0x00008f00248d7a23 */ /* 0x100fe200000108b3 */
[----:B------:R-:W-:Y:S02]  /*12ae0*/  MUFU.EX2 R239, R239 ;  /* 0x000000ef00ef7308 */ /* 0x000fe40000000800 */
[----:B----4-:R-:W-:Y:S01]  /*12af0*/  F2FP.PACK_AB R100, R169, R147 ;  /* 0x00000093a964723e */ /* 0x010fe200000000ff */
[----:B------:R-:W-:Y:S01]  /*12b00*/  FFMA.FTZ R142, R37, c[0x0][0x23c], -R179 ;  /* 0x00008f00258e7a23 */ /* 0x000fe200000108b3 */
[----:B------:R-:W-:Y:S01]  /*12b10*/  LOP3.LUT R51, R51, R112, RZ, 0xc0, !PT ;  /* 0x0000007033337212 */ /* 0x000fe200078ec0ff */
[--C-:B------:R-:W-:Y:S01]  /*12b20*/  FFMA.FTZ R143, R38, c[0x0][0x23c], -R177.reuse ;  /* 0x00008f00268f7a23 */ /* 0x100fe200000108b1 */
[----:B------:R-:W-:Y:S01]  /*12b30*/  LOP3.LUT R100, R108, R100, RZ, 0xc0, !PT ;  /* 0x000000646c647212 */ /* 0x000fe200078ec0ff */
[----:B------:R-:W-:Y:S01]  /*12b40*/  FFMA.FTZ R177, R55, c[0x0][0x23c], -R177 ;  /* 0x00008f0037b17a23 */ /* 0x000fe200000108b1 */
[----:B------:R-:W-:Y:S01]  /*12b50*/  F2FP.PACK_AB R108, R174, R171 ;  /* 0x000000abae6c723e */ /* 0x000fe200000000ff */
[----:B------:R-:W-:Y:S01]  /*12b60*/  FFMA.FTZ R151, R40, c[0x0][0x23c], -R170 ;  /* 0x00008f0028977a23 */ /* 0x000fe200000108aa */
[--C-:B-1----:R-:W-:Y:S01]  /*12b70*/  HSET2.LE.AND R49, R116, R220.reuse, PT ;  /* 0x000000dc74317233 */ /* 0x102fe20003803000 */
[----:B------:R-:W-:Y:S01]  /*12b80*/  MUFU.EX2 R143, R143 ;  /* 0x0000008f008f7308 */ /* 0x000fe20000000800 */
[----:B------:R-:W-:Y:S01]  /*12b90*/  LOP3.LUT R48, R48, R108, RZ, 0xc0, !PT ;  /* 0x0000006c30307212 */ /* 0x000fe200078ec0ff */
[-C--:B---3--:R-:W-:Y:S01]  /*12ba0*/  HMMA.16816.F32 R4, R100, R104.reuse, R4 ;  /* 0x000000686404723c */ /* 0x088fe20000001804 */
[----:B------:R-:W1:Y:S01]  /*12bb0*/  LDSM.16.MT88.4 R108, [R186+0x6800] ;  /* 0x00680000ba6c783b */ /* 0x000e620000004200 */
[----:B------:R-:W-:Y:S01]  /*12bc0*/  LOP3.LUT R49, R49, R50, RZ, 0xc0, !PT ;  /* 0x0000003231317212 */ /* 0x000fe200078ec0ff */
[--C-:B------:R-:W-:Y:S01]  /*12bd0*/  HSET2.LE.AND R50, R113, R220.reuse, PT ;  /* 0x000000dc71327233 */ /* 0x100fe20003803000 */
[----:B------:R-:W-:Y:S01]  /*12be0*/  F2FP.PACK_AB R113, R178, R176 ;  /* 0x000000b0b271723e */ /* 0x000fe200000000ff */
[----:B------:R-:W-:Y:S02]  /*12bf0*/  FFMA.FTZ R179, R53, c[0x0][0x23c], -R179 ;  /* 0x00008f0035b37a23 */ /* 0x000fe400000108b3 */
[----:B------:R-:W-:Y:S01]  /*12c00*/  FFMA.FTZ R165, R3, R223, R165 ;  /* 0x000000df03a57223 */ /* 0x000fe200000100a5 */
[----:B------:R-:W-:Y:S01]  /*12c10*/  LOP3.LUT R50, R50, R113, RZ, 0xc0, !PT ;  /* 0x0000007132327212 */ /* 0x000fe200078ec0ff */
[----:B------:R-:W-:Y:S03]  /*12c20*/  MUFU.EX2 R150, R150 ;  /* 0x0000009600967308 */ /* 0x000fe60000000800 */
[----:B------:R-:W-:Y:S02]  /*12c30*/  FFMA.FTZ R161, R2, R222, R161 ;  /* 0x000000de02a17223 */ /* 0x000fe400000100a1 */
[----:B------:R-:W-:Y:S01]  /*12c40*/  FADD.FTZ R154, R157, R154 ;  /* 0x0000009a9d9a7221 */ /* 0x000fe20000010000 */
[C---:B------:R-:W-:Y:S01]  /*12c50*/  HMMA.16816.F32 R8, R48.reuse, R104, R8 ;  /* 0x000000683008723c */ /* 0x040fe20000001808 */
[----:B------:R-:W-:Y:S02]  /*12c60*/  FADD.FTZ R156, R155, R156 ;  /* 0x0000009c9b9c7221 */ /* 0x000fe40000010000 */
[----:B------:R-:W-:Y:S01]  /*12c70*/  FADD.FTZ R165, R164, R165 ;  /* 0x000000a5a4a57221 */ /* 0x000fe20000010000 */
[----:B------:R-:W-:Y:S01]  /*12c80*/  MUFU.EX2 R141, R141 ;  /* 0x0000008d008d7308 */ /* 0x000fe20000000800 */
[----:B------:R-:W-:Y:S02]  /*12c90*/  FADD.FTZ R161, R160, R161 ;  /* 0x000000a1a0a17221 */ /* 0x000fe40000010000 */
[----:B------:R-:W-:Y:S01]  /*12ca0*/  IMAD.WIDE.U32 R104, R241, -0x326172a9, RZ ;  /* 0xcd9e8d57f1687825 */ /* 0x000fe200078e00ff */
[-C--:B------:R-:W-:Y:S04]  /*12cb0*/  HMMA.16816.F32 R12, R48, R106.reuse, R12 ;  /* 0x0000006a300c723c */ /* 0x080fe8000000180c */
[----:B------:R-:W-:Y:S01]  /*12cc0*/  LOP3.LUT R116, R105, UR15, R232, 0x96, !PT ;  /* 0x0000000f69747c12 */ /* 0x000fe2000f8e96e8 */
[----:B------:R-:W-:Y:S01]  /*12cd0*/  FFMA.FTZ R241, R41, c[0x0][0x23c], -R170 ;  /* 0x00008f0029f17a23 */ /* 0x000fe200000108aa */
[----:B------:R-:W-:Y:S01]  /*12ce0*/  LOP3.LUT R118, R245, UR13, R104, 0x96, !PT ;  /* 0x0000000df5767c12 */ /* 0x000fe2000f8e9668 */
[----:B------:R-:W-:Y:S01]  /*12cf0*/  MUFU.EX2 R142, R142 ;  /* 0x0000008e008e7308 */ /* 0x000fe20000000800 */
[C---:B------:R-:W-:Y:S01]  /*12d00*/  HMMA.16816.F32 R16, R100.reuse, R106, R16 ;  /* 0x0000006a6410723c */ /* 0x040fe20000001810 */
[----:B------:R-:W-:Y:S03]  /*12d10*/  LOP3.LUT R37, R105, UR15, R228, 0x96, !PT ;  /* 0x0000000f69257c12 */ /* 0x000fe6000f8e96e4 */
[----:B------:R-:W-:Y:S01]  /*12d20*/  LOP3.LUT R36, R243, UR13, R104, 0x96, !PT ;  /* 0x0000000df3247c12 */ /* 0x000fe2000f8e9668 */
[----:B------:R-:W-:Y:S01]  /*12d30*/  IMAD.WIDE.U32 R116, R116, -0x2daee0ad, RZ ;  /* 0xd2511f5374747825 */ /* 0x000fe200078e00ff */
[----:B------:R-:W2:Y:S03]  /*12d40*/  LDSM.16.MT88.4 R104, [R185+0x6800] ;  /* 0x00680000b968783b */ /* 0x000ea60000004200 */
[----:B------:R-:W-:Y:S01]  /*12d50*/  IMAD.WIDE.U32 R112, R37, -0x2daee0ad, RZ ;  /* 0xd2511f5325707825 */ /* 0x000fe200078e00ff */
[-C--:B-1----:R-:W-:Y:S01]  /*12d60*/  HMMA.16816.F32 R32, R100, R108.reuse, R32 ;  /* 0x0000006c6420723c */ /* 0x082fe20000001820 */
[----:B------:R-:W-:Y:S01]  /*12d70*/  MUFU.EX2 R151, R151 ;  /* 0x0000009700977308 */ /* 0x000fe20000000800 */
[----:B------:R-:W-:Y:S01]  /*12d80*/  LOP3.LUT R38, R117, UR12, R230, 0x96, !PT ;  /* 0x0000000c75267c12 */ /* 0x000fe2000f8e96e6 */
[----:B------:R-:W-:Y:S04]  /*12d90*/  IMAD.WIDE.U32 R36, R36, -0x2daee0ad, RZ ;  /* 0xd2511f5324247825 */ /* 0x000fe800078e00ff */
[----:B------:R-:W-:Y:S01]  /*12da0*/  IMAD.WIDE.U32 R118, R118, -0x2daee0ad, RZ ;  /* 0xd2511f5376767825 */ /* 0x000fe200078e00ff */
[C---:B------:R-:W-:Y:S01]  /*12db0*/  HMMA.16816.F32 R68, R48.reuse, R108, R68 ;  /* 0x0000006c3044723c */ /* 0x040fe20000001844 */
[----:B------:R-:W-:Y:S02]  /*12dc0*/  LOP3.LUT R112, R37, UR10, R112, 0x96, !PT ;  /* 0x0000000a25707c12 */ /* 0x000fe4000f8e9670 */
[----:B------:R-:W1:Y:S01]  /*12dd0*/  MUFU.EX2 R241, R241 ;  /* 0x000000f100f17308 */ /* 0x000e620000000800 */
[----:B------:R-:W-:Y:S01]  /*12de0*/  IMAD.WIDE.U32 R114, R38, -0x326172a9, RZ ;  /* 0xcd9e8d5726727825 */ /* 0x000fe200078e00ff */
[----:B------:R-:W-:Y:S02]  /*12df0*/  LOP3.LUT R38, R113, UR12, R226, 0x96, !PT ;  /* 0x0000000c71267c12 */ /* 0x000fe4000f8e96e2 */
[----:B------:R-:W-:Y:S01]  /*12e00*/  LOP3.LUT R116, R119, UR10, R116, 0x96, !PT ;  /* 0x0000000a77747c12 */ /* 0x000fe2000f8e9674 */
        /* <DEDUP_REMOVED lines=12> */
[----:B------:R-:W3:Y:S01]  /*12ed0*/  MUFU.EX2 R140, R140 ;  /* 0x0000008c008c7308 */ /* 0x000ee20000000800 */
[-C--:B--2---:R-:W-:Y:S02]  /*12ee0*/  HMMA.16816.F32 R20, R100, R104.reuse, R20 ;  /* 0x000000686414723c */ /* 0x084fe40000001814 */
[----:B------:R-:W-:Y:S01]  /*12ef0*/  IMAD.WIDE.U32 R108, R108, -0x2daee0ad, RZ ;  /* 0xd2511f536c6c7825 */ /* 0x000fe200078e00ff */
[----:B------:R-:W-:Y:S02]  /*12f00*/  LOP3.LUT R41, R121, UR8, R36, 0x96, !PT ;  /* 0x0000000879297c12 */ /* 0x000fe4000f8e9624 */
[----:B------:R-:W2:Y:S01]  /*12f10*/  LDSM.16.MT88.4 R36, [R184+0x6800] ;  /* 0x00680000b824783b */ /* 0x000ea20000004200 */
[----:B------:R-:W-:Y:S01]  /*12f20*/  IMAD.WIDE.U32 R114, R114, -0x2daee0ad, RZ ;  /* 0xd2511f5372727825 */ /* 0x000fe200078e00ff */
[----:B------:R-:W-:Y:S01]  /*12f30*/  LOP3.LUT R113, R245, UR8, R118, 0x96, !PT ;  /* 0x00000008f5717c12 */ /* 0x000fe2000f8e9676 */
[C---:B------:R-:W-:Y:S01]  /*12f40*/  HMMA.16816.F32 R80, R48.reuse, R104, R80 ;  /* 0x000000683050723c */ /* 0x040fe20000001850 */
[----:B------:R-:W-:Y:S01]  /*12f50*/  LOP3.LUT R120, R109, UR6, R120, 0x96, !PT ;  /* 0x000000066d787c12 */ /* 0x000fe2000f8e9678 */
[----:B------:R-:W-:Y:S02]  /*12f60*/  MUFU.EX2 R248, R248 ;  /* 0x000000f800f87308 */ /* 0x000fe40000000800 */
[----:B------:R-:W-:Y:S01]  /*12f70*/  LOP3.LUT R40, R115, UR6, R244, 0x96, !PT ;  /* 0x0000000673287c12 */ /* 0x000fe2000f8e96f4 */
[----:B------:R-:W-:Y:S01]  /*12f80*/  IMAD.WIDE.U32 R110, R113, -0x326172a9, RZ ;  /* 0xcd9e8d57716e7825 */ /* 0x000fe200078e00ff */
[----:B-1----:R-:W-:Y:S02]  /*12f90*/  F2FP.PACK_AB R65, R241, R151 ;  /* 0x00000097f141723e */ /* 0x002fe400000000ff */
[-C--:B------:R-:W-:Y:S01]  /*12fa0*/  HMMA.16816.F32 R84, R48, R106.reuse, R84 ;  /* 0x0000006a3054723c */ /* 0x080fe20000001854 */
[----:B------:R-:W-:Y:S03]  /*12fb0*/  IMAD.WIDE.U32 R118, R40, -0x326172a9, RZ ;  /* 0xcd9e8d5728767825 */ /* 0x000fe600078e00ff */
[----:B------:R-:W-:Y:S01]  /*12fc0*/  MUFU.EX2 R249, R249 ;  /* 0x000000f900f97308 */ /* 0x000fe20000000800 */
[----:B------:R-:W-:Y:S01]  /*12fd0*/  IMAD.WIDE.U32 R120, R120, -0x326172a9, RZ ;  /* 0xcd9e8d5778787825 */ /* 0x000fe200078e00ff */
[----:B------:R-:W-:Y:S02]  /*12fe0*/  LOP3.LUT R113, R118, 0xffff, RZ, 0xc0, !PT ;  /* 0x0000ffff76717812 */ /* 0x000fe400078ec0ff */
[C---:B------:R-:W-:Y:S01]  /*12ff0*/  HMMA.16816.F32 R24, R100.reuse, R106, R24 ;  /* 0x0000006a6418723c */ /* 0x040fe20000001818 */
[----:B------:R-:W-:Y:S03]  /*13000*/  IMAD.WIDE.U32 R104, R41, -0x326172a9, RZ ;  /* 0xcd9e8d5729687825 */ /* 0x000fe600078e00ff */
[--C-:B------:R-:W-:Y:S01]  /*13010*/  SHF.R.U32.HI R115, RZ, 0x10, R118.reuse ;  /* 0x00000010ff737819 */ /* 0x100fe20000011676 */
[--C-:B------:R-:W-:Y:S01]  /*13020*/  FFMA.FTZ R242, R42, c[0x0][0x23c], -R167.reuse ;  /* 0x00008f002af27a23 */ /* 0x100fe200000108a7 */
[----:B------:R-:W-:Y:S01]  /*13030*/  LOP3.LUT R42, R118, 0xff, RZ, 0xc0, !PT ;  /* 0x000000ff762a7812 */ /* 0x000fe200078ec0ff */
[--C-:B------:R-:W-:Y:S01]  /*13040*/  FFMA.FTZ R243, R43, c[0x0][0x23c], -R167.reuse ;  /* 0x00008f002bf37a23 */ /* 0x100fe200000108a7 */
[----:B------:R-:W-:Y:S01]  /*13050*/  SHF.R.U32.HI R43, RZ, 0x18, R118 ;  /* 0x00000018ff2b7819 */ /* 0x000fe20000011676 */
[--C-:B------:R-:W-:Y:S01]  /*13060*/  FFMA.FTZ R244, R44, c[0x0][0x23c], -R170.reuse ;  /* 0x00008f002cf47a23 */ /* 0x100fe200000108aa */
[----:B------:R-:W-:Y:S02]  /*13070*/  MUFU.EX2 R250, R250 ;  /* 0x000000fa00fa7308 */ /* 0x000fe40000000800 */
[----:B------:R-:W-:Y:S01]  /*13080*/  LOP3.LUT R118, R120, 0xffff, RZ, 0xc0, !PT ;  /* 0x0000ffff78767812 */ /* 0x000fe200078ec0ff */
[----:B------:R-:W-:Y:S01]  /*13090*/  FFMA.FTZ R245, R45, c[0x0][0x23c], -R170 ;  /* 0x00008f002df57a23 */ /* 0x000fe200000108aa */
[----:B------:R-:W-:Y:S01]  /*130a0*/  LOP3.LUT R40, R119, UR16, R110, 0x96, !PT ;  /* 0x0000001077287c12 */ /* 0x000fe2000f8e966e */
[----:B------:R-:W-:Y:S01]  /*130b0*/  FFMA.FTZ R170, R61, c[0x0][0x23c], -R170 ;  /* 0x00008f003daa7a23 */ /* 0x000fe200000108aa */
[----:B------:R-:W-:Y:S01]  /*130c0*/  SHF.R.U32.HI R44, RZ, 0x8, R118 ;  /* 0x00000008ff2c7819 */ /* 0x000fe20000011676 */
[----:B------:R-:W-:Y:S01]  /*130d0*/  FFMA.FTZ R167, R63, c[0x0][0x23c], -R167 ;  /* 0x00008f003fa77a23 */ /* 0x000fe200000108a7 */
[----:B------:R-:W-:Y:S01]  /*130e0*/  LOP3.LUT R41, R121, UR16, R104, 0x96, !PT ;  /* 0x0000001079297c12 */ /* 0x000fe2000f8e9668 */
[----:B------:R-:W-:Y:S01]  /*130f0*/  FADD.FTZ R154, R138, R154 ;  /* 0x0000009a8a9a7221 */ /* 0x000fe20000010000 */
[-C--:B--2---:R-:W-:Y:S01]  /*13100*/  HMMA.16816.F32 R88, R100, R36.reuse, R88 ;  /* 0x000000246458723c */ /* 0x084fe20000001858 */
[----:B------:R-:W-:Y:S01]  /*13110*/  LOP3.LUT R110, R120, 0xff, RZ, 0xc0, !PT ;  /* 0x000000ff786e7812 */ /* 0x000fe200078ec0ff */
[----:B------:R-:W-:Y:S01]  /*13120*/  MUFU.EX2 R242, R242 ;  /* 0x000000f200f27308 */ /* 0x000fe20000000800 */
[----:B------:R-:W-:Y:S01]  /*13130*/  SHF.R.U32.HI R117, RZ, 0x10, R120 ;  /* 0x00000010ff757819 */ /* 0x000fe20000011678 */
[----:B------:R-:W-:Y:S01]  /*13140*/  FADD.FTZ R156, R152, R156 ;  /* 0x0000009c989c7221 */ /* 0x000fe20000010000 */
[----:B------:R-:W-:Y:S01]  /*13150*/  LOP3.LUT R45, R40, 0xffff, RZ, 0xc0, !PT ;  /* 0x0000ffff282d7812 */ /* 0x000fe200078ec0ff */
[----:B------:R-:W-:Y:S01]  /*13160*/  FADD.FTZ R165, R163, R165 ;  /* 0x000000a5a3a57221 */ /* 0x000fe20000010000 */
[----:B------:R-:W-:Y:S01]  /*13170*/  PRMT R110, R110, 0x5410, R44 ;  /* 0x000054106e6e7816 */ /* 0x000fe2000000002c */
[C---:B------:R-:W-:Y:S01]  /*13180*/  HMMA.16816.F32 R92, R48.reuse, R36, R92 ;  /* 0x00000024305c723c */ /* 0x040fe2000000185c */
[----:B------:R-:W-:Y:S03]  /*13190*/  SHF.R.U32.HI R44, RZ, 0x10, R41 ;  /* 0x00000010ff2c7819 */ /* 0x000fe60000011629 */
[----:B------:R-:W-:Y:S01]  /*131a0*/  SHF.R.U32.HI R113, RZ, 0x8, R113 ;  /* 0x00000008ff717819 */ /* 0x000fe20000011671 */
[----:B------:R-:W1:Y:S01]  /*131b0*/  MUFU.EX2 R243, R243 ;  /* 0x000000f300f37308 */ /* 0x000e620000000800 */
[----:B------:R-:W-:Y:S01]  /*131c0*/  LOP3.LUT R115, R115, 0xff, RZ, 0xc0, !PT ;  /* 0x000000ff73737812 */ /* 0x000fe200078ec0ff */
[----:B------:R-:W-:Y:S01]  /*131d0*/  FADD.FTZ R161, R159, R161 ;  /* 0x000000a19fa17221 */ /* 0x000fe20000010000 */
[-C--:B------:R-:W-:Y:S01]  /*131e0*/  HMMA.16816.F32 R28, R48, R38.reuse, R28 ;  /* 0x00000026301c723c */ /* 0x080fe2000000181c */
[----:B------:R-:W-:Y:S01]  /*131f0*/  LOP3.LUT R117, R117, 0xff, RZ, 0xc0, !PT ;  /* 0x000000ff75757812 */ /* 0x000fe200078ec0ff */
[----:B------:R-:W-:Y:S02]  /*13200*/  LDSM.16.MT88.4 R48, [R186+0x7000] ;  /* 0x00700000ba30783b */ /* 0x000fe40000004200 */
[----:B------:R-:W-:Y:S01]  /*13210*/  SHF.R.U32.HI R109, RZ, 0x18, R120 ;  /* 0x00000018ff6d7819 */ /* 0x000fe20000011678 */
[----:B------:R-:W-:Y:S01]  /*13220*/  FADD.FTZ R154, R153, R154 ;  /* 0x0000009a999a7221 */ /* 0x000fe20000010000 */
[----:B------:R-:W-:Y:S01]  /*13230*/  SHF.R.U32.HI R107, RZ, 0x18, R40 ;  /* 0x00000018ff6b7819 */ /* 0x000fe20000011628 */
[----:B------:R-:W-:Y:S01]  /*13240*/  MUFU.EX2 R244, R244 ;  /* 0x000000f400f47308 */ /* 0x000fe20000000800 */
[----:B------:R-:W-:Y:S01]  /*13250*/  HMMA.16816.F32 R96, R100, R38, R96 ;  /* 0x000000266460723c */ /* 0x000fe20000001860 */
[----:B------:R-:W-:Y:S03]  /*13260*/  LOP3.LUT R106, R41, 0xff, RZ, 0xc0, !PT ;  /* 0x000000ff296a7812 */ /* 0x000fe600078ec0ff */
[----:B------:R-:W-:Y:S01]  /*13270*/  SHF.R.U32.HI R104, RZ, 0x18, R41 ;  /* 0x00000018ff687819 */ /* 0x000fe20000011629 */
[----:B------:R-:W-:Y:S01]  /*13280*/  FADD.FTZ R156, R139, R156 ;  /* 0x0000009c8b9c7221 */ /* 0x000fe20000010000 */
[----:B------:R-:W-:Y:S01]  /*13290*/  PRMT R42, R42, 0x5410, R113 ;  /* 0x000054102a2a7816 */ /* 0x000fe20000000071 */
[--C-:B------:R-:W-:Y:S01]  /*132a0*/  HSET2.LE.AND R38, R110, R220.reuse, PT ;  /* 0x000000dc6e267233 */ /* 0x100fe20003803000 */
[----:B------:R-:W-:Y:S01]  /*132b0*/  LOP3.LUT R113, R40, 0xff, RZ, 0xc0, !PT ;  /* 0x000000ff28717812 */ /* 0x000fe200078ec0ff */
[----:B------:R-:W2:Y:S03]  /*132c0*/  MUFU.EX2 R245, R245 ;  /* 0x000000f500f57308 */ /* 0x000ea60000000800 */
[----:B------:R-:W-:Y:S01]  /*132d0*/  PRMT R43, R115, 0x5410, R43 ;  /* 0x00005410732b7816 */ /* 0x000fe2000000002b */
[--C-:B------:R-:W-:Y:S01]  /*132e0*/  HSET2.LE.AND R42, R42, R220.reuse, PT ;  /* 0x000000dc2a2a7233 */ /* 0x100fe20003803000 */
[----:B------:R-:W-:Y:S01]  /*132f0*/  LOP3.LUT R115, R41, 0xffff, RZ, 0xc0, !PT ;  /* 0x0000ffff29737812 */ /* 0x000fe200078ec0ff */
[----:B------:R-:W-:Y:S01]  /*13300*/  FADD.FTZ R165, R162, R165 ;  /* 0x000000a5a2a57221 */ /* 0x000fe20000010000 */
[----:B------:R-:W-:Y:S01]  /*13310*/  LOP3.LUT R41, R44, 0xff, RZ, 0xc0, !PT ;  /* 0x000000ff2c297812 */ /* 0x000fe200078ec0ff */
[--C-:B------:R-:W-:Y:S01]  /*13320*/  HSET2.LE.AND R43, R43, R220.reuse, PT ;  /* 0x000000dc2b2b7233 */ /* 0x100fe20003803000 */
[----:B------:R-:W-:Y:S01]  /*13330*/  PRMT R109, R117, 0x5410, R109 ;  /* 0x00005410756d7816 */ /* 0x000fe2000000006d */
[----:B------:R-:W4:Y:S01]  /*13340*/  MUFU.EX2 R251, R251 ;  /* 0x000000fb00fb7308 */ /* 0x000f220000000800 */
[----:B------:R-:W-:Y:S01]  /*13350*/  SHF.R.U32.HI R117, RZ, 0x10, R40 ;  /* 0x00000010ff757819 */ /* 0x000fe20000011628 */
[----:B------:R-:W-:Y:S01]  /*13360*/  FADD.FTZ R161, R158, R161 ;  /* 0x000000a19ea17221 */ /* 0x000fe20000010000 */
[----:B------:R-:W-:Y:S01]  /*13370*/  SHF.R.U32.HI R40, RZ, 0x8, R45 ;  /* 0x00000008ff287819 */ /* 0x000fe2000001162d */
[--C-:B------:R-:W-:Y:S01]  /*13380*/  HSET2.LE.AND R39, R109, R220.reuse, PT ;  /* 0x000000dc6d277233 */ /* 0x100fe20003803000 */
[----:B------:R-:W5:Y:S01]  /*13390*/  LDSM.16.MT88.4 R44, [R188+0x7000] ;  /* 0x00700000bc2c783b */ /* 0x000f620000004200 */
[----:B------:R-:W-:Y:S01]  /*133a0*/  LOP3.LUT R117, R117, 0xff, RZ, 0xc0, !PT ;  /* 0x000000ff75757812 */ /* 0x000fe200078ec0ff */
[----:B------:R-:W-:Y:S01]  /*133b0*/  FADD.FTZ R154, R147, R154 ;  /* 0x0000009a939a7221 */ /* 0x000fe20000010000 */
[----:B------:R-:W-:Y:S01]  /*133c0*/  PRMT R40, R113, 0x5410, R40 ;  /* 0x0000541071287816 */ /* 0x000fe20000000028 */
[----:B------:R-:W-:Y:S01]  /*133d0*/  FADD.FTZ R156, R168, R156 ;  /* 0x0000009ca89c7221 */ /* 0x000fe20000010000 */
[----:B------:R-:W-:Y:S01]  /*133e0*/  PRMT R107, R117, 0x5410, R107 ;  /* 0x00005410756b7816 */ /* 0x000fe2000000006b */
[----:B------:R-:W-:Y:S01]  /*133f0*/  MUFU.EX2 R252, R252 ;  /* 0x000000fc00fc7308 */ /* 0x000fe20000000800 */
[----:B------:R-:W-:Y:S01]  /*13400*/  SHF.R.U32.HI R115, RZ, 0x8, R115 ;  /* 0x00000008ff737819 */ /* 0x000fe20000011673 */
[--C-:B------:R-:W-:Y:S01]  /*13410*/  HSET2.LE.AND R40, R40, R220.reuse, PT ;  /* 0x000000dc28287233 */ /* 0x100fe20003803000 */
[----:B------:R-:W-:Y:S01]  /*13420*/  PRMT R104, R41, 0x5410, R104 ;  /* 0x0000541029687816 */ /* 0x000fe20000000068 */
[----:B------:R-:W-:Y:S01]  /*13430*/  FADD.FTZ R165, R171, R165 ;  /* 0x000000a5aba57221 */ /* 0x000fe20000010000 */
[----:B------:R-:W-:Y:S01]  /*13440*/  F2FP.PACK_AB R41, R148, R239 ;  /* 0x000000ef9429723e */ /* 0x000fe200000000ff */
[----:B------:R-:W-:Y:S01]  /*13450*/  FADD.FTZ R161, R173, R161 ;  /* 0x000000a1ada17221 */ /* 0x000fe20000010000 */
[----:B---3--:R-:W-:Y:S01]  /*13460*/  F2FP.PACK_AB R37, R140, R149 ;  /* 0x000000958c25723e */ /* 0x008fe200000000ff */
[----:B------:R-:W-:Y:S01]  /*13470*/  FADD.FTZ R154, R169, R154 ;  /* 0x0000009aa99a7221 */ /* 0x000fe20000010000 */
[----:B------:R-:W-:Y:S01]  /*13480*/  PRMT R106, R106, 0x5410, R115 ;  /* 0x000054106a6a7816 */ /* 0x000fe20000000073 */
[----:B------:R-:W3:Y:S01]  /*13490*/  MUFU.EX2 R179, R179 ;  /* 0x000000b300b37308 */ /* 0x000ee20000000800 */
[----:B------:R-:W-:Y:S01]  /*134a0*/  F2FP.PACK_AB R36, R142, R141 ;  /* 0x0000008d8e24723e */ /* 0x000fe200000000ff */
[----:B------:R-:W-:Y:S01]  /*134b0*/  FADD.FTZ R156, R172, R156 ;  /* 0x0000009cac9c7221 */ /* 0x000fe20000010000 */
[----:B------:R-:W-:Y:S01]  /*134c0*/  LOP3.LUT R42, R42, R41, RZ, 0xc0, !PT ;  /* 0x000000292a2a7212 */ /* 0x000fe200078ec0ff */
[--C-:B------:R-:W-:Y:S01]  /*134d0*/  HSET2.LE.AND R41, R107, R220.reuse, PT ;  /* 0x000000dc6b297233 */ /* 0x100fe20003803000 */
[----:B------:R-:W-:Y:S01]  /*134e0*/  LOP3.LUT R43, R43, R37, RZ, 0xc0, !PT ;  /* 0x000000252b2b7212 */ /* 0x000fe200078ec0ff */
[--C-:B------:R-:W-:Y:S01]  /*134f0*/  HSET2.LE.AND R37, R104, R220.reuse, PT ;  /* 0x000000dc68257233 */ /* 0x100fe20003803000 */
[----:B------:R-:W-:Y:S01]  /*13500*/  F2FP.PACK_AB R104, R150, R143 ;  /* 0x0000008f9668723e */ /* 0x000fe200000000ff */
[----:B------:R-:W-:Y:S01]  /*13510*/  FADD.FTZ R165, R174, R165 ;  /* 0x000000a5aea57221 */ /* 0x000fe20000010000 */
[----:B------:R-:W-:Y:S01]  /*13520*/  LOP3.LUT R40, R40, R36, RZ, 0xc0, !PT ;  /* 0x0000002428287212 */ /* 0x000fe200078ec0ff */
[--C-:B------:R-:W-:Y:S01]  /*13530*/  HSET2.LE.AND R36, R106, R220.reuse, PT ;  /* 0x000000dc6a247233 */ /* 0x100fe20003803000 */
[----:B------:R-:W-:Y:S01]  /*13540*/  LOP3.LUT R41, R41, R104, RZ, 0xc0, !PT ;  /* 0x0000006829297212 */ /* 0x000fe200078ec0ff */
[----:B------:R-:W3:Y:S01]  /*13550*/  MUFU.EX2 R177, R177 ;  /* 0x000000b100b17308 */ /* 0x000ee20000000800 */
[----:B-1----:R-:W-:Y:S01]  /*13560*/  F2FP.PACK_AB R64, R243, R242 ;  /* 0x000000f2f340723e */ /* 0x002fe200000000ff */
[----:B------:R-:W-:Y:S01]  /*13570*/  FADD.FTZ R161, R175, R161 ;  /* 0x000000a1afa17221 */ /* 0x000fe20000010000 */
[----:B------:R-:W-:Y:S01]  /*13580*/  LOP3.LUT R36, R36, R65, RZ, 0xc0, !PT ;  /* 0x0000004124247212 */ /* 0x000fe200078ec0ff */
[----:B------:R-:W-:Y:S01]  /*13590*/  FADD.FTZ R154, R166, R154 ;  /* 0x0000009aa69a7221 */ /* 0x000fe20000010000 */
[----:B--2---:R-:W-:Y:S01]  /*135a0*/  F2FP.PACK_AB R65, R245, R244 ;  /* 0x000000f4f541723e */ /* 0x004fe200000000ff */
[----:B------:R-:W-:Y:S01]  /*135b0*/  FADD.FTZ R156, R144, R156 ;  /* 0x0000009c909c7221 */ /* 0x000fe20000010000 */
[----:B------:R-:W-:Y:S01]  /*135c0*/  LOP3.LUT R37, R37, R64, RZ, 0xc0, !PT ;  /* 0x0000004025257212 */ /* 0x000fe200078ec0ff */
[----:B------:R-:W-:Y:S01]  /*135d0*/  FADD.FTZ R165, R176, R165 ;  /* 0x000000a5b0a57221 */ /* 0x000fe20000010000 */
[----:B------:R-:W-:Y:S01]  /*135e0*/  F2FP.PACK_AB R64, R247, R246 ;  /* 0x000000f6f740723e */ /* 0x000fe200000000ff */
[----:B------:R-:W-:Y:S01]  /*135f0*/  MUFU.EX2 R56, R56 ;  /* 0x0000003800387308 */ /* 0x000fe20000000800 */
[----:B------:R-:W-:Y:S01]  /*13600*/  LOP3.LUT R38, R38, R65, RZ, 0xc0, !PT ;  /* 0x0000004126267212 */ /* 0x000fe200078ec0ff */
[-C--:B-----5:R-:W-:Y:S01]  /*13610*/  HMMA.16816.F32 R4, R40, R44.reuse, R4 ;  /* 0x0000002c2804723c */ /* 0x0a0fe20000001804 */
[----:B------:R-:W-:Y:S01]  /*13620*/  LOP3.LUT R39, R39, R64, RZ, 0xc0, !PT ;  /* 0x0000004027277212 */ /* 0x000fe200078ec0ff */
[----:B------:R-:W-:Y:S01]  /*13630*/  FADD.FTZ R161, R238, R161 ;  /* 0x000000a1eea17221 */ /* 0x000fe20000010000 */
[----:B------:R-:W1:Y:S01]  /*13640*/  LDSM.16.MT88.4 R64, [R185+0x7000] ;  /* 0x00700000b940783b */ /* 0x000e620000004200 */
[----:B------:R-:W-:Y:S01]  /*13650*/  LOP3.LUT R110, R111, UR7, R116, 0x96, !PT ;  /* 0x000000076f6e7c12 */ /* 0x000fe2000f8e9674 */
[----:B------:R-:W-:Y:S01]  /*13660*/  FADD.FTZ R154, R145, R154 ;  /* 0x0000009a919a7221 */ /* 0x000fe20000010000 */
[----:B------:R-:W-:Y:S01]  /*13670*/  LOP3.LUT R54, R105, UR7, R112, 0x96, !PT ;  /* 0x0000000769367c12 */ /* 0x000fe2000f8e9670 */
[----:B------:R-:W-:Y:S01]  /*13680*/  FADD.FTZ R156, R146, R156 ;  /* 0x0000009c929c7221 */ /* 0x000fe20000010000 */
[C---:B------:R-:W-:Y:S01]  /*13690*/  HMMA.16816.F32 R8, R36.reuse, R44, R8 ;  /* 0x0000002c2408723c */ /* 0x040fe20000001808 */
[----:B------:R-:W-:Y:S01]  /*136a0*/  IMAD.WIDE.U32 R110, R110, -0x2daee0ad, RZ ;  /* 0xd2511f536e6e7825 */ /* 0x000fe200078e00ff */
[----:B------:R-:W2:Y:S01]  /*136b0*/  MUFU.EX2 R57, R57 ;  /* 0x0000003900397308 */ /* 0x000ea20000000800 */
[----:B------:R-:W-:Y:S02]  /*136c0*/  LDSM.16.MT88.4 R116, [R188+0x7800] ;  /* 0x00780000bc74783b */ /* 0x000fe40000004200 */
[----:B------:R-:W-:Y:S01]  /*136d0*/  IMAD.WIDE.U32 R54, R54, -0x2daee0ad, RZ ;  /* 0xd2511f5336367825 */ /* 0x000fe200078e00ff */
[----:B------:R-:W-:Y:S02]  /*136e0*/  LOP3.LUT R52, R110, 0xffff, RZ, 0xc0, !PT ;  /* 0x0000ffff6e347812 */ /* 0x000fe400078ec0ff */
[-C--:B------:R-:W-:Y:S01]  /*136f0*/  HMMA.16816.F32 R12, R36, R46.reuse, R12 ;  /* 0x0000002e240c723c */ /* 0x080fe2000000180c */
[----:B------:R-:W-:Y:S02]  /*13700*/  LOP3.LUT R114, R111, UR17, R114, 0x96, !PT ;  /* 0x000000116f727c12 */ /* 0x000fe4000f8e9672 */
[----:B------:R-:W-:Y:S01]  /*13710*/  LDSM.16.MT88.4 R104, [R185+0x7800] ;  /* 0x00780000b968783b */ /* 0x000fe20000004200 */
[----:B------:R-:W-:Y:S01]  /*13720*/  LOP3.LUT R108, R55, UR17, R108, 0x96, !PT ;  /* 0x00000011376c7c12 */ /* 0x000fe2000f8e966c */
[----:B------:R-:W-:Y:S01]  /*13730*/  FADD.FTZ R165, R178, R165 ;  /* 0x000000a5b2a57221 */ /* 0x000fe20000010000 */
[----:B------:R-:W-:Y:S01]  /*13740*/  SHF.R.U32.HI R52, RZ, 0x8, R52 ;  /* 0x00000008ff347819 */ /* 0x000fe20000011634 */
[----:B------:R-:W-:Y:S01]  /*13750*/  MUFU.EX2 R58, R58 ;  /* 0x0000003a003a7308 */ /* 0x000fe20000000800 */
[C---:B------:R-:W-:Y:S01]  /*13760*/  HMMA.16816.F32 R16, R40.reuse, R46, R16 ;  /* 0x0000002e2810723c */ /* 0x040fe20000001810 */
[----:B------:R-:W-:Y:S02]  /*13770*/  LOP3.LUT R102, R54, 0xff, RZ, 0xc0, !PT ;  /* 0x000000ff36667812 */ /* 0x000fe400078ec0ff */
[----:B------:R-:W5:Y:S01]  /*13780*/  LDSM.16.MT88.4 R44, [R184+0x7000] ;  /* 0x00700000b82c783b */ /* 0x000f620000004200 */
[----:B------:R-:W-:Y:S01]  /*13790*/  SHF.R.U32.HI R103, RZ, 0x18, R54 ;  /* 0x00000018ff677819 */ /* 0x000fe20000011636 */
[----:B------:R-:W-:Y:S01]  /*137a0*/  FADD.FTZ R161, R240, R161 ;  /* 0x000000a1f0a17221 */ /* 0x000fe20000010000 */
[----:B------:R-:W-:Y:S01]  /*137b0*/  SHF.R.U32.HI R53, RZ, 0x10, R110 ;  /* 0x00000010ff357819 */ /* 0x000fe2000001166e */
[----:B------:R-:W-:Y:S01]  /*137c0*/  FADD.FTZ R154, R141, R154 ;  /* 0x0000009a8d9a7221 */ /* 0x000fe20000010000 */
[-C--:B------:R-:W-:Y:S01]  /*137d0*/  HMMA.16816.F32 R32, R40, R48.reuse, R32 ;  /* 0x000000302820723c */ /* 0x080fe20000001820 */
[C---:B------:R-:W-:Y:S01]  /*137e0*/  LOP3.LUT R61, R108.reuse, 0xffff, RZ, 0xc0, !PT ;  /* 0x0000ffff6c3d7812 */ /* 0x040fe200078ec0ff */
[----:B------:R-:W1:Y:S02]  /*137f0*/  MUFU.EX2 R59, R59 ;  /* 0x0000003b003b7308 */ /* 0x000e640000000800 */
[----:B------:R-:W-:Y:S01]  /*13800*/  LOP3.LUT R53, R53, 0xff, RZ, 0xc0, !PT ;  /* 0x000000ff35357812 */ /* 0x000fe200078ec0ff */
[----:B------:R-:W-:Y:S01]  /*13810*/  FADD.FTZ R156, R143, R156 ;  /* 0x0000009c8f9c7221 */ /* 0x000fe20000010000 */
[----:B------:R-:W-:Y:S01]  /*13820*/  SHF.R.U32.HI R101, RZ, 0x10, R108 ;  /* 0x00000010ff657819 */ /* 0x000fe2000001166c */
[----:B------:R-:W-:Y:S01]  /*13830*/  FADD.FTZ R165, R151, R165 ;  /* 0x000000a597a57221 */ /* 0x000fe20000010000 */
[C---:B------:R-:W-:Y:S01]  /*13840*/  HMMA.16816.F32 R68, R36.reuse, R48, R68 ;  /* 0x000000302444723c */ /* 0x040fe20000001844 */
[----:B------:R-:W-:Y:S03]  /*13850*/  LOP3.LUT R100, R108, 0xff, RZ, 0xc0, !PT ;  /* 0x000000ff6c647812 */ /* 0x000fe600078ec0ff */
[----:B------:R-:W-:Y:S01]  /*13860*/  MUFU.EX2 R60, R60 ;  /* 0x0000003c003c7308 */ /* 0x000fe20000000800 */
[----:B------:R-:W-:Y:S01]  /*13870*/  SHF.R.U32.HI R61, RZ, 0x8, R61 ;  /* 0x00000008ff3d7819 */ /* 0x000fe2000001163d */
[----:B------:R-:W-:Y:S01]  /*13880*/  FADD.FTZ R161, R242, R161 ;  /* 0x000000a1f2a17221 */ /* 0x000fe20000010000 */
[----:B------:R-:W-:Y:S01]  /*13890*/  LOP3.LUT R48, R54, 0xffff, RZ, 0xc0, !PT ;  /* 0x0000ffff36307812 */ /* 0x000fe200078ec0ff */
[-C--:B------:R-:W-:Y:S01]  /*138a0*/  HMMA.16816.F32 R72, R36, R50.reuse, R72 ;  /* 0x000000322448723c */ /* 0x080fe20000001848 */
[----:B------:R-:W-:Y:S03]  /*138b0*/  SHF.R.U32.HI R49, RZ, 0x10, R54 ;  /* 0x00000010ff317819 */ /* 0x000fe60000011636 */
[----:B------:R-:W-:Y:S01]  /*138c0*/  LOP3.LUT R54, R114, 0xffff, RZ, 0xc0, !PT ;  /* 0x0000ffff72367812 */ /* 0x000fe200078ec0ff */
[----:B------:R-:W-:Y:S01]  /*138d0*/  FADD.FTZ R154, R142, R154 ;  /* 0x0000009a8e9a7221 */ /* 0x000fe20000010000 */
[----:B------:R-:W-:Y:S01]  /*138e0*/  SHF.R.U32.HI R108, RZ, 0x18, R108 ;  /* 0x00000018ff6c7819 */ /* 0x000fe2000001166c */
[----:B------:R-:W2:Y:S01]  /*138f0*/  MUFU.EX2 R170, R170 ;  /* 0x000000aa00aa7308 */ /* 0x000ea20000000800 */
[C---:B------:R-:W-:Y:S01]  /*13900*/  HMMA.16816.F32 R76, R40.reuse, R50, R76 ;  /* 0x00000032284c723c */ /* 0x040fe2000000184c */
[----:B------:R-:W-:Y:S03]  /*13910*/  SHF.R.U32.HI R54, RZ, 0x8, R54 ;  /* 0x00000008ff367819 */ /* 0x000fe60000011636 */
[----:B------:R-:W-:Y:S01]  /*13920*/  LOP3.LUT R101, R101, 0xff, RZ, 0xc0, !PT ;  /* 0x000000ff65657812 */ /* 0x000fe200078ec0ff */
[----:B------:R-:W-:Y:S01]  /*13930*/  FADD.FTZ R156, R150, R156 ;  /* 0x0000009c969c7221 */ /* 0x000fe20000010000 */
[----:B------:R-:W-:Y:S01]  /*13940*/  PRMT R100, R100, 0x5410, R61 ;  /* 0x0000541064647816 */ /* 0x000fe2000000003d */
[----:B------:R-:W-:Y:S01]  /*13950*/  FADD.FTZ R165, R241, R165 ;  /* 0x000000a5f1a57221 */ /* 0x000fe20000010000 */
[-C--:B-1----:R-:W-:Y:S01]  /*13960*/  HMMA.16816.F32 R20, R40, R64.reuse, R20 ;  /* 0x000000402814723c */ /* 0x082fe20000001814 */
[----:B------:R-:W-:Y:S01]  /*13970*/  LOP3.LUT R50, R110, 0xff, RZ, 0xc0, !PT ;  /* 0x000000ff6e327812 */ /* 0x000fe200078ec0ff */
[----:B------:R-:W-:Y:S02]  /*13980*/  MUFU.EX2 R167, R167 ;  /* 0x000000a700a77308 */ /* 0x000fe40000000800 */
[----:B------:R-:W-:Y:S01]  /*13990*/  SHF.R.U32.HI R51, RZ, 0x18, R110 ;  /* 0x00000018ff337819 */ /* 0x000fe2000001166e */
[--C-:B------:R-:W-:Y:S01]  /*139a0*/  HSET2.LE.AND R100, R100, R220.reuse, PT ;  /* 0x000000dc64647233 */ /* 0x100fe20003803000 */
[----:B------:R-:W-:Y:S01]  /*139b0*/  PRMT R50, R50, 0x5410, R52 ;  /* 0x0000541032327816 */ /* 0x000fe20000000034 */
[----:B------:R-:W-:Y:S01]  /*139c0*/  FADD.FTZ R161, R243, R161 ;  /* 0x000000a1f3a17221 */ /* 0x000fe20000010000 */
[C---:B------:R-:W-:Y:S01]  /*139d0*/  HMMA.16816.F32 R80, R36.reuse, R64, R80 ;  /* 0x000000402450723c */ /* 0x040fe20000001850 */
[----:B------:R-:W-:Y:S03]  /*139e0*/  LOP3.LUT R52, R49, 0xff, RZ, 0xc0, !PT ;  /* 0x000000ff31347812 */ /* 0x000fe600078ec0ff */
[----:B------:R-:W-:Y:S01]  /*139f0*/  PRMT R51, R53, 0x5410, R51 ;  /* 0x0000541035337816 */ /* 0x000fe20000000033 */
[--C-:B------:R-:W-:Y:S01]  /*13a00*/  HSET2.LE.AND R50, R50, R220.reuse, PT ;  /* 0x000000dc32327233 */ /* 0x100fe20003803000 */
[----:B------:R-:W-:Y:S01]  /*13a10*/  SHF.R.U32.HI R53, RZ, 0x8, R48 ;  /* 0x00000008ff357819 */ /* 0x000fe20000011630 */
[----:B------:R-:W-:Y:S01]  /*13a20*/  IMAD.MOV.U32 R65, RZ, RZ, R124 ;  /* 0x000000ffff417224 */ /* 0x000fe200078e007c */
[-C--:B------:R-:W-:Y:S01]  /*13a30*/  HMMA.16816.F32 R84, R36, R66.reuse, R84 ;  /* 0x000000422454723c */ /* 0x080fe20000001854 */
[----:B------:R-:W-:Y:S03]  /*13a40*/  PRMT R103, R52, 0x5410, R103 ;  /* 0x0000541034677816 */ /* 0x000fe60000000067 */
[----:B------:R-:W-:Y:S01]  /*13a50*/  PRMT R102, R102, 0x5410, R53 ;  /* 0x0000541066667816 */ /* 0x000fe20000000035 */
[--C-:B------:R-:W-:Y:S01]  /*13a60*/  HSET2.LE.AND R51, R51, R220.reuse, PT ;  /* 0x000000dc33337233 */ /* 0x100fe20003803000 */
[----:B------:R-:W-:Y:S01]  /*13a70*/  LOP3.LUT R48, R114, 0xff, RZ, 0xc0, !PT ;  /* 0x000000ff72307812 */ /* 0x000fe200078ec0ff */
[--C-:B------:R-:W-:Y:S01]  /*13a80*/  HSET2.LE.AND R103, R103, R220.reuse, PT ;  /* 0x000000dc67677233 */ /* 0x100fe20003803000 */
[C---:B------:R-:W-:Y:S01]  /*13a90*/  HMMA.16816.F32 R24, R40.reuse, R66, R24 ;  /* 0x000000422818723c */ /* 0x040fe20000001818 */
[----:B------:R-:W-:Y:S03]  /*13aa0*/  SHF.R.U32.HI R49, RZ, 0x10, R114 ;  /* 0x00000010ff317819 */ /* 0x000fe60000011672 */
[----:B------:R-:W-:Y:S01]  /*13ab0*/  PRMT R48, R48, 0x5410, R54 ;  /* 0x0000541030307816 */ /* 0x000fe20000000036 */
[----:B------:R-:W-:Y:S01]  /*13ac0*/  FADD.FTZ R154, R239, R154 ;  /* 0x0000009aef9a7221 */ /* 0x000fe20000010000 */
[----:B------:R-:W1:Y:S01]  /*13ad0*/  LDSM.16.MT88.4 R52, [R186+0x7800] ;  /* 0x00780000ba34783b */ /* 0x000e620000004200 */
[----:B------:R-:W-:Y:S01]  /*13ae0*/  SHF.R.U32.HI R114, RZ, 0x18, R114 ;  /* 0x00000018ff727819 */ /* 0x000fe20000011672 */
[-C--:B-----5:R-:W-:Y:S01]  /*13af0*/  HMMA.16816.F32 R88, R40, R44.reuse, R88 ;  /* 0x0000002c2858723c */ /* 0x0a0fe20000001858 */
[--C-:B------:R-:W-:Y:S03]  /*13b00*/  HSET2.LE.AND R48, R48, R220.reuse, PT ;  /* 0x000000dc30307233 */ /* 0x100fe60003803000 */
[----:B------:R-:W-:Y:S01]  /*13b10*/  LOP3.LUT R49, R49, 0xff, RZ, 0xc0, !PT ;  /* 0x000000ff31317812 */ /* 0x000fe200078ec0ff */
[--C-:B------:R-:W-:Y:S01]  /*13b20*/  HSET2.LE.AND R102, R102, R220.reuse, PT ;  /* 0x000000dc66667233 */ /* 0x100fe20003803000 */
[----:B------:R-:W-:Y:S01]  /*13b30*/  PRMT R101, R101, 0x5410, R108 ;  /* 0x0000541065657816 */ /* 0x000fe2000000006c */
[----:B------:R-:W-:Y:S01]  /*13b40*/  FADD.FTZ R156, R149, R156 ;  /* 0x0000009c959c7221 */ /* 0x000fe20000010000 */
[C---:B------:R-:W-:Y:S01]  /*13b50*/  HMMA.16816.F32 R92, R36.reuse, R44, R92 ;  /* 0x0000002c245c723c */ /* 0x040fe2000000185c */
[----:B------:R-:W5:Y:S03]  /*13b60*/  MUFU.EX2 R45, R62 ;  /* 0x0000003e002d7308 */ /* 0x000f660000000800 */
[----:B------:R-:W-:Y:S01]  /*13b70*/  PRMT R49, R49, 0x5410, R114 ;  /* 0x0000541031317816 */ /* 0x000fe20000000072 */
[--C-:B------:R-:W-:Y:S01]  /*13b80*/  HSET2.LE.AND R101, R101, R220.reuse, PT ;  /* 0x000000dc65657233 */ /* 0x100fe20003803000 */
[----:B------:R-:W-:Y:S01]  /*13b90*/  FADD.FTZ R165, R244, R165 ;  /* 0x000000a5f4a57221 */ /* 0x000fe20000010000 */
[----:B------:R-:W-:Y:S01]  /*13ba0*/  F2FP.PACK_AB R44, R249, R248 ;  /* 0x000000f8f92c723e */ /* 0x000fe200000000ff */
[-C--:B------:R-:W-:Y:S01]  /*13bb0*/  HMMA.16816.F32 R28, R36, R46.reuse, R28 ;  /* 0x0000002e241c723c */ /* 0x080fe2000000181c */
[----:B------:R-:W-:Y:S03]  /*13bc0*/  HSET2.LE.AND R49, R49, R220, PT ;  /* 0x000000dc31317233 */ /* 0x000fe60003803000 */
[----:B------:R-:W-:Y:S01]  /*13bd0*/  LOP3.LUT R50, R50, R44, RZ, 0xc0, !PT ;  /* 0x0000002c32327212 */ /* 0x000fe200078ec0ff */
[----:B------:R-:W-:Y:S02]  /*13be0*/  FADD.FTZ R161, R246, R161 ;  /* 0x000000a1f6a17221 */ /* 0x000fe40000010000 */
[----:B----4-:R-:W-:Y:S01]  /*13bf0*/  F2FP.PACK_AB R39, R251, R250 ;  /* 0x000000fafb27723e */ /* 0x010fe200000000ff */
[----:B------:R-:W-:Y:S01]  /*13c00*/  HMMA.16816.F32 R96, R40, R46, R96 ;  /* 0x0000002e2860723c */ /* 0x000fe20000001860 */
[----:B---3--:R-:W-:Y:S03]  /*13c10*/  F2FP.PACK_AB R38, R179, R252 ;  /* 0x000000fcb326723e */ /* 0x008fe600000000ff */
[----:B------:R-:W-:Y:S01]  /*13c20*/  F2FP.PACK_AB R37, R177, R65 ;  /* 0x00000041b125723e */ /* 0x000fe200000000ff */
[----:B------:R-:W-:Y:S01]  /*13c30*/  FADD.FTZ R154, R148, R154 ;  /* 0x0000009a949a7221 */ /* 0x000fe20000010000 */
[----:B------:R-:W-:Y:S01]  /*13c40*/  LOP3.LUT R51, R51, R39, RZ, 0xc0, !PT ;  /* 0x0000002733337212 */ /* 0x000fe200078ec0ff */
[----:B------:R-:W-:Y:S01]  /*13c50*/  FADD.FTZ R156, R140, R156 ;  /* 0x0000009c8c9c7221 */ /* 0x000fe20000010000 */
[----:B------:R-:W-:Y:S01]  /*13c60*/  LOP3.LUT R48, R48, R38, RZ, 0xc0, !PT ;  /* 0x0000002630307212 */ /* 0x000fe200078ec0ff */
[----:B------:R-:W-:Y:S03]  /*13c70*/  FADD.FTZ R165, R245, R165 ;  /* 0x000000a5f5a57221 */ /* 0x000fe60000010000 */
[----:B------:R-:W-:Y:S01]  /*13c80*/  LOP3.LUT R49, R49, R37, RZ, 0xc0, !PT ;  /* 0x0000002531317212 */ /* 0x000fe200078ec0ff */
[----:B------:R-:W-:Y:S01]  /*13c90*/  FADD.FTZ R161, R247, R161 ;  /* 0x000000a1f7a17221 */ /* 0x000fe20000010000 */
[----:B--2---:R-:W-:Y:S01]  /*13ca0*/  F2FP.PACK_AB R36, R57, R56 ;  /* 0x000000383924723e */ /* 0x004fe200000000ff */
[----:B------:R-:W-:Y:S01]  /*13cb0*/  FADD.FTZ R154, R252, R154 ;  /* 0x0000009afc9a7221 */ /* 0x000fe20000010000 */
[----:B------:R-:W-:Y:S01]  /*13cc0*/  F2FP.PACK_AB R38, R59, R58 ;  /* 0x0000003a3b26723e */ /* 0x000fe200000000ff */
[----:B------:R-:W-:Y:S01]  /*13cd0*/  FADD.FTZ R156, R65, R156 ;  /* 0x0000009c419c7221 */ /* 0x000fe20000010000 */
[----:B------:R-:W-:Y:S01]  /*13ce0*/  LOP3.LUT R100, R100, R36, RZ, 0xc0, !PT ;  /* 0x0000002464647212 */ /* 0x000fe200078ec0ff */
[-C--:B------:R-:W-:Y:S01]  /*13cf0*/  HMMA.16816.F32 R128, R48, R116.reuse, R4 ;  /* 0x000000743080723c */ /* 0x080fe20000001804 */
[----:B------:R-:W-:Y:S01]  /*13d00*/  F2FP.PACK_AB R37, R170, R60 ;  /* 0x0000003caa25723e */ /* 0x000fe200000000ff */
[----:B------:R-:W2:Y:S01]  /*13d10*/  LDSM.16.MT88.4 R4, [R184+0x7800] ;  /* 0x00780000b804783b */ /* 0x000ea20000004200 */
[----:B-----5:R-:W-:Y:S01]  /*13d20*/  F2FP.PACK_AB R36, R167, R45 ;  /* 0x0000002da724723e */ /* 0x020fe200000000ff */
[----:B------:R-:W-:Y:S01]  /*13d30*/  FADD.FTZ R165, R56, R165 ;  /* 0x000000a538a57221 */ /* 0x000fe20000010000 */
[----:B------:R-:W-:Y:S01]  /*13d40*/  LOP3.LUT R101, R101, R38, RZ, 0xc0, !PT ;  /* 0x0000002665657212 */ /* 0x000fe200078ec0ff */
[----:B------:R-:W-:Y:S01]  /*13d50*/  FADD.FTZ R161, R58, R161 ;  /* 0x000000a13aa17221 */ /* 0x000fe20000010000 */
[----:B------:R-:W-:Y:S01]  /*13d60*/  LOP3.LUT R102, R102, R37, RZ, 0xc0, !PT ;  /* 0x0000002566667212 */ /* 0x000fe200078ec0ff */
[----:B------:R-:W-:Y:S01]  /*13d70*/  FADD.FTZ R154, R179, R154 ;  /* 0x0000009ab39a7221 */ /* 0x000fe20000010000 */
[----:B------:R-:W-:Y:S03]  /*13d80*/  LOP3.LUT R103, R103, R36, RZ, 0xc0, !PT ;  /* 0x0000002467677212 */ /* 0x000fe600078ec0ff */
[----:B------:R-:W-:Y:S02]  /*13d90*/  FADD.FTZ R156, R177, R156 ;  /* 0x0000009cb19c7221 */ /* 0x000fe40000010000 */
        /* <DEDUP_REMOVED lines=13> */
[----:B------:R-:W-:Y:S02]  /*13e70*/  IMAD.MOV.U32 R2, RZ, RZ, R134 ;  /* 0x000000ffff027224 */ /* 0x000fe400078e0086 */
[-C--:B-1----:R-:W-:Y:S01]  /*13e80*/  HMMA.16816.F32 R112, R48, R52.reuse, R32 ;  /* 0x000000343070723c */ /* 0x082fe20000001820 */
[----:B------:R-:W-:Y:S03]  /*13e90*/  IMAD.MOV.U32 R132, RZ, RZ, R136 ;  /* 0x000000ffff847224 */ /* 0x000fe600078e0088 */
[----:B------:R-:W-:Y:S02]  /*13ea0*/  IMAD.MOV.U32 R133, RZ, RZ, R137 ;  /* 0x000000ffff857224 */ /* 0x000fe400078e0089 */
[----:B------:R-:W-:Y:S02]  /*13eb0*/  IMAD.MOV.U32 R3, RZ, RZ, R135 ;  /* 0x000000ffff037224 */ /* 0x000fe400078e0087 */
        /* <DEDUP_REMOVED lines=12> */
.L_x_753:
[----:B------:R-:W1:Y:S01]  /*13f80*/  SHFL.BFLY PT, R3, R224, 0x2, 0x1f ;  /* 0x0c401f00e0037f89 */ /* 0x000e6200000e0000 */
[----:B------:R-:W-:Y:S01]  /*13f90*/  ISETP.NE.AND P0, PT, R202, -0x1, PT ;  /* 0xffffffffca00780c */ /* 0x000fe20003f05270 */
[----:B------:R-:W-:Y:S01]  /*13fa0*/  BSSY B0, `(.L_x_757) ;  /* 0x0000127000007945 */ /* 0x000fe20003800000 */
[----:B------:R-:W-:Y:S01]  /*13fb0*/  MOV R12, 0x3f800000 ;  /* 0x3f800000000c7802 */ /* 0x000fe20000000f00 */
[----:B------:R-:W2:Y:S01]  /*13fc0*/  SHFL.BFLY PT, R0, R223, 0x2, 0x1f ;  /* 0x0c401f00df007f89 */ /* 0x000ea200000e0000 */
[----:B------:R-:W-:-:S03]  /*13fd0*/  MOV R11, 0x3f800000 ;  /* 0x3f800000000b7802 */ /* 0x000fc60000000f00 */
[----:B------:R-:W3:Y:S06]  /*13fe0*/  SHFL.BFLY PT, R2, R225, 0x2, 0x1f ;  /* 0x0c401f00e1027f89 */ /* 0x000eec00000e0000 */
[----:B------:R-:W-:-:S04]  /*13ff0*/  @P0 IMAD.WIDE.U32 R14, R202, c[0x0][0x1e8], RZ ;  /* 0x00007a00ca0e0a25 */ /* 0x000fc800078e00ff */
[----:B------:R-:W-:Y:S02]  /*14000*/  @P0 IMAD R7, R202, c[0x0][0x1ec], R15 ;  /* 0x00007b00ca070a24 */ /* 0x000fe400078e020f */
[----:B-1----:R-:W-:Y:S02]  /*14010*/  FADD.FTZ R224, R3, R224 ;  /* 0x000000e003e07221 */ /* 0x002fe40000010000 */
[----:B------:R-:W1:Y:S01]  /*14020*/  SHFL.BFLY PT, R3, R222, 0x2, 0x1f ;  /* 0x0c401f00de037f89 */ /* 0x000e6200000e0000 */
[----:B--2---:R-:W-:-:S03]  /*14030*/  FADD.FTZ R223, R0, R223 ;  /* 0x000000df00df7221 */ /* 0x004fc60000010000 */
[----:B------:R-:W2:Y:S01]  /*14040*/  S2R R0, SR_TID.X ;  /* 0x0000000000007919 */ /* 0x000ea20000002100 */
[----:B---3--:R-:W-:-:S03]  /*14050*/  FADD.FTZ R225, R2, R225 ;  /* 0x000000e102e17221 */ /* 0x008fc60000010000 */
[----:B------:R-:W3:Y:S04]  /*14060*/  SHFL.BFLY PT, R5, R223, 0x1, 0x1f ;  /* 0x0c201f00df057f89 */ /* 0x000ee800000e0000 */
[----:B------:R-:W4:Y:S04]  /*14070*/  SHFL.BFLY PT, R6, R224, 0x1, 0x1f ;  /* 0x0c201f00e0067f89 */ /* 0x000f2800000e0000 */
[----:B------:R-:W5:Y:S01]  /*14080*/  SHFL.BFLY PT, R2, R225, 0x1, 0x1f ;  /* 0x0c201f00e1027f89 */ /* 0x000f6200000e0000 */
[----:B-1----:R-:W-:Y:S01]  /*14090*/  FADD.FTZ R222, R3, R222 ;  /* 0x000000de03de7221 */ /* 0x002fe20000010000 */
[----:B--2---:R-:W-:-:S04]  /*140a0*/  SHF.R.S32.HI R4, RZ, 0x1f, R0 ;  /* 0x0000001fff047819 */ /* 0x004fc80000011400 */
[----:B------:R-:W1:Y:S01]  /*140b0*/  SHFL.BFLY PT, R13, R222, 0x1, 0x1f ;  /* 0x0c201f00de0d7f89 */ /* 0x000e6200000e0000 */
[CC--:B------:R-:W-:Y:S01]  /*140c0*/  LEA.HI R8, R4.reuse, R0.reuse, RZ, 0x2 ;  /* 0x0000000004087211 */ /* 0x0c0fe200078f10ff */
[----:B---3--:R-:W-:Y:S01]  /*140d0*/  FADD.FTZ R5, R223, R5 ;  /* 0x00000005df057221 */ /* 0x008fe20000010000 */
[----:B------:R-:W-:Y:S02]  /*140e0*/  LEA.HI R4, R4, R0, RZ, 0x5 ;  /* 0x0000000004047211 */ /* 0x000fe400078f28ff */
[----:B------:R-:W-:Y:S01]  /*140f0*/  SHF.R.S32.HI R10, RZ, 0x2, R8 ;  /* 0x00000002ff0a7819 */ /* 0x000fe20000011408 */
[----:B----4-:R-:W-:Y:S01]  /*14100*/  FADD.FTZ R6, R224, R6 ;  /* 0x00000006e0067221 */ /* 0x010fe20000010000 */
[----:B------:R-:W-:Y:S02]  /*14110*/  SHF.R.S32.HI R9, RZ, 0x1f, R8 ;  /* 0x0000001fff097819 */ /* 0x000fe40000011408 */
[----:B------:R-:W-:Y:S01]  /*14120*/  LOP3.LUT R8, R8, 0x3ffffffc, RZ, 0xc0, !PT ;  /* 0x3ffffffc08087812 */ /* 0x000fe200078ec0ff */
[----:B-----5:R-:W-:Y:S01]  /*14130*/  FADD.FTZ R2, R225, R2 ;  /* 0x00000002e1027221 */ /* 0x020fe20000010000 */
[----:B------:R-:W-:-:S02]  /*14140*/  FSETP.NE.FTZ.AND P4, PT, R5, RZ, PT ;  /* 0x000000ff0500720b */ /* 0x000fc40003f95000 */
[----:B------:R-:W-:Y:S02]  /*14150*/  SHF.R.S32.HI R3, RZ, 0x5, R4 ;  /* 0x00000005ff037819 */ /* 0x000fe40000011404 */
[----:B------:R-:W-:Y:S02]  /*14160*/  IADD3 R8, -R8, R0, RZ ;  /* 0x0000000008087210 */ /* 0x000fe40007ffe1ff */
[----:B------:R-:W-:Y:S02]  /*14170*/  LEA.HI R9, R9, R10, RZ, 0x3 ;  /* 0x0000000a09097211 */ /* 0x000fe400078f18ff */
[----:B------:R-:W-:Y:S02]  /*14180*/  FSETP.NE.FTZ.AND P5, PT, R6, RZ, PT ;  /* 0x000000ff0600720b */ /* 0x000fe40003fb5000 */
[----:B------:R-:W-:Y:S01]  /*14190*/  LEA R3, R3, R8, 0x9 ;  /* 0x0000000803037211 */ /* 0x000fe200078e48ff */
[----:B-1----:R-:W-:Y:S01]  /*141a0*/  FADD.FTZ R13, R222, R13 ;  /* 0x0000000dde0d7221 */ /* 0x002fe20000010000 */
[----:B------:R-:W-:-:S02]  /*141b0*/  LOP3.LUT R9, R9, 0xfffffff8, RZ, 0xc0, !PT ;  /* 0xfffffff809097812 */ /* 0x000fc400078ec0ff */
[----:B------:R-:W-:Y:S02]  /*141c0*/  MOV R8, 0x3f800000 ;  /* 0x3f80000000087802 */ /* 0x000fe40000000f00 */
[----:B------:R-:W-:Y:S02]  /*141d0*/  FSETP.NE.FTZ.AND P6, PT, R2, RZ, PT ;  /* 0x000000ff0200720b */ /* 0x000fe40003fd5000 */
[----:B------:R-:W-:Y:S02]  /*141e0*/  FSETP.NE.FTZ.AND P3, PT, R13, RZ, PT ;  /* 0x000000ff0d00720b */ /* 0x000fe40003f75000 */
[----:B------:R-:W-:Y:S01]  /*141f0*/  IADD3 R9, R10, -R9, RZ ;  /* 0x800000090a097210 */ /* 0x000fe20007ffe0ff */
[----:B------:R-:W1:Y:S01]  /*14200*/  @P4 MUFU.RCP R8, R5 ;  /* 0x0000000500084308 */ /* 0x000e620000001000 */
[----:B------:R-:W-:Y:S02]  /*14210*/  MOV R10, 0x3f800000 ;  /* 0x3f800000000a7802 */ /* 0x000fe40000000f00 */
[----:B------:R-:W-:-:S02]  /*14220*/  LOP3.LUT R15, R9, 0x1, RZ, 0xc0, !PT ;  /* 0x00000001090f7812 */ /* 0x000fc400078ec0ff */
[----:B------:R-:W-:Y:S02]  /*14230*/  LOP3.LUT R4, R4, 0xffffffe0, RZ, 0xc0, !PT ;  /* 0xffffffe004047812 */ /* 0x000fe400078ec0ff */
[----:B------:R-:W-:Y:S01]  /*14240*/  ISETP.NE.U32.AND P1, PT, R15, 0x1, PT ;  /* 0x000000010f00780c */ /* 0x000fe20003f25070 */
[----:B------:R-:W2:Y:S01]  /*14250*/  @P5 MUFU.RCP R12, R6 ;  /* 0x00000006000c5308 */ /* 0x000ea20000001000 */
[----:B------:R-:W-:Y:S01]  /*14260*/  IMAD.MOV.U32 R15, RZ, RZ, -0x10 ;  /* 0xfffffff0ff0f7424 */ /* 0x000fe200078e00ff */
[----:B------:R-:W-:-:S04]  /*14270*/  IADD3 R4, -R4, R0, RZ ;  /* 0x0000000004047210 */ /* 0x000fc80007ffe1ff */
[----:B------:R-:W-:Y:S02]  /*14280*/  SEL R15, R15, 0x10, !P1 ;  /* 0x000000100f0f7807 */ /* 0x000fe40004800000 */
[----:B------:R-:W3:Y:S01]  /*14290*/  @P6 MUFU.RCP R11, R2 ;  /* 0x00000002000b6308 */ /* 0x000ee20000001000 */
[C---:B------:R-:W-:Y:S01]  /*142a0*/  R2P PR, R9.reuse, 0x6 ;  /* 0x0000000609007804 */ /* 0x040fe20000000000 */
[----:B-1----:R-:W-:Y:S01]  /*142b0*/  FMUL.FTZ R8, R8, c[0x0][0x2dc] ;  /* 0x0000b70008087a20 */ /* 0x002fe20000410000 */
[----:B------:R-:W-:-:S03]  /*142c0*/  SHF.L.U32 R9, R9, 0x6, RZ ;  /* 0x0000000609097819 */ /* 0x000fc600000006ff */
[----:B------:R-:W-:Y:S01]  /*142d0*/  FMUL.FTZ R124, R8, R124 ;  /* 0x0000007c087c7220 */ /* 0x000fe20000410000 */
[----:B------:R-:W-:Y:S01]  /*142e0*/  LOP3.LUT R9, R9, 0x1c0, RZ, 0xc0, !PT ;  /* 0x000001c009097812 */ /* 0x000fe200078ec0ff */
[----:B------:R-:W1:Y:S01]  /*142f0*/  @P3 MUFU.RCP R10, R13 ;  /* 0x0000000d000a3308 */ /* 0x000e620000001000 */
[----:B--2---:R-:W-:Y:S02]  /*14300*/  FMUL.FTZ R12, R12, c[0x0][0x2dc] ;  /* 0x0000b7000c0c7a20 */ /* 0x004fe40000410000 */
[C---:B------:R-:W-:Y:S01]  /*14310*/  FMUL.FTZ R125, R8.reuse, R125 ;  /* 0x0000007d087d7220 */ /* 0x040fe20000410000 */
[----:B------:R-:W-:Y:S01]  /*14320*/  LEA.HI R9, R9, R9, RZ, 0x1d ;  /* 0x0000000909097211 */ /* 0x000fe200078fe8ff */
[C---:B------:R-:W-:Y:S02]  /*14330*/  FMUL.FTZ R120, R8.reuse, R120 ;  /* 0x0000007808787220 */ /* 0x040fe40000410000 */
[C---:B------:R-:W-:Y:S01]  /*14340*/  FMUL.FTZ R121, R8.reuse, R121 ;  /* 0x0000007908797220 */ /* 0x040fe20000410000 */
[----:B------:R-:W-:Y:S01]  /*14350*/  LEA R3, R3, R9, 0x1 ;  /* 0x0000000903037211 */ /* 0x000fe200078e08ff */
[C---:B------:R-:W-:Y:S01]  /*14360*/  FMUL.FTZ R68, R8.reuse, R68 ;  /* 0x0000004408447220 */ /* 0x040fe20000410000 */
[----:B------:R-:W-:Y:S01]  /*14370*/  F2FP.PACK_AB R124, R125, R124 ;  /* 0x0000007c7d7c723e */ /* 0x000fe200000000ff */
[C---:B------:R-:W-:Y:S01]  /*14380*/  FMUL.FTZ R69, R8.reuse, R69 ;  /* 0x0000004508457220 */ /* 0x040fe20000410000 */
[----:B------:R-:W-:Y:S01]  /*14390*/  SHF.L.U32 R3, R3, 0x1, RZ ;  /* 0x0000000103037819 */ /* 0x000fe200000006ff */
[C---:B------:R-:W-:Y:S01]  /*143a0*/  FMUL.FTZ R72, R8.reuse, R72 ;  /* 0x0000004808487220 */ /* 0x040fe20000410000 */
[----:B------:R-:W-:Y:S01]  /*143b0*/  F2FP.PACK_AB R120, R121, R120 ;  /* 0x000000787978723e */ /* 0x000fe200000000ff */
[C---:B------:R-:W-:Y:S01]  /*143c0*/  FMUL.FTZ R73, R8.reuse, R73 ;  /* 0x0000004908497220 */ /* 0x040fe20000410000 */
[----:B------:R-:W-:Y:S01]  /*143d0*/  IADD3 R9, R3, R15, RZ ;  /* 0x0000000f03097210 */ /* 0x000fe20007ffe0ff */
[C---:B------:R-:W-:Y:S01]  /*143e0*/  FMUL.FTZ R80, R8.reuse, R80 ;  /* 0x0000005008507220 */ /* 0x040fe20000410000 */
[----:B------:R-:W-:Y:S01]  /*143f0*/  F2FP.PACK_AB R68, R69, R68 ;  /* 0x000000444544723e */ /* 0x000fe200000000ff */
[C---:B------:R-:W-:Y:S01]  /*14400*/  FMUL.FTZ R81, R8.reuse, R81 ;  /* 0x0000005108517220 */ /* 0x040fe20000410000 */
[----:B------:R-:W-:Y:S01]  /*14410*/  F2FP.PACK_AB R72, R73, R72 ;  /* 0x000000484948723e */ /* 0x000fe200000000ff */
[C---:B------:R-:W-:Y:S01]  /*14420*/  FMUL.FTZ R84, R8.reuse, R84 ;  /* 0x0000005408547220 */ /* 0x040fe20000410000 */
[----:B------:R2:W4:Y:S01]  /*14430*/  @P6 MUFU.LG2 R45, R2 ;  /* 0x00000002002d6308 */ /* 0x0005220000000c00 */
[C---:B------:R-:W-:Y:S01]  /*14440*/  FMUL.FTZ R85, R8.reuse, R85 ;  /* 0x0000005508557220 */ /* 0x040fe20000410000 */
[----:B------:R-:W-:Y:S01]  /*14450*/  F2FP.PACK_AB R80, R81, R80 ;  /* 0x000000505150723e */ /* 0x000fe200000000ff */
[----:B------:R-:W-:-:S02]  /*14460*/  FMUL.FTZ R92, R8, R92 ;  /* 0x0000005c085c7220 */ /* 0x000fc40000410000 */
[C---:B------:R-:W-:Y:S01]  /*14470*/  FMUL.FTZ R93, R8.reuse, R93 ;  /* 0x0000005d085d7220 */ /* 0x040fe20000410000 */
[----:B------:R-:W-:Y:S01]  /*14480*/  F2FP.PACK_AB R84, R85, R84 ;  /* 0x000000545554723e */ /* 0x000fe200000000ff */
[C---:B------:R-:W-:Y:S01]  /*14490*/  FMUL.FTZ R100, R8.reuse, R100 ;  /* 0x0000006408647220 */ /* 0x040fe20000410000 */
[----:B------:R-:W-:Y:S01]  /*144a0*/  @P3 MUFU.LG2 R13, R13 ;  /* 0x0000000d000d3308 */ /* 0x000fe20000000c00 */
[----:B------:R-:W-:Y:S01]  /*144b0*/  FMUL.FTZ R8, R8, R101 ;  /* 0x0000006508087220 */ /* 0x000fe20000410000 */
[----:B------:R-:W-:Y:S01]  /*144c0*/  F2FP.PACK_AB R92, R93, R92 ;  /* 0x0000005c5d5c723e */ /* 0x000fe200000000ff */
[----:B---3--:R-:W-:Y:S02]  /*144d0*/  FMUL.FTZ R11, R11, c[0x0][0x2dc] ;  /* 0x0000b7000b0b7a20 */ /* 0x008fe40000410000 */
[----:B------:R-:W-:Y:S01]  /*144e0*/  FMUL.FTZ R130, R12, R130 ;  /* 0x000000820c827220 */ /* 0x000fe20000410000 */
[----:B------:R-:W-:Y:S01]  /*144f0*/  F2FP.PACK_AB R100, R8, R100 ;  /* 0x000000640864723e */ /* 0x000fe200000000ff */
[C---:B------:R-:W-:Y:S01]  /*14500*/  FMUL.FTZ R131, R12.reuse, R131 ;  /* 0x000000830c837220 */ /* 0x040fe20000410000 */
[----:B------:R-:W3:Y:S01]  /*14510*/  LDC.U8 R8, c[0x0][0x329] ;  /* 0x0000ca40ff087b82 */ /* 0x000ee20000000000 */
[C---:B------:R-:W-:Y:S01]  /*14520*/  FMUL.FTZ R118, R12.reuse, R118 ;  /* 0x000000760c767220 */ /* 0x040fe20000410000 */
[----:B--2---:R-:W2:Y:S01]  /*14530*/  S2R R2, SR_CTAID.X ;  /* 0x0000000000027919 */ /* 0x004ea20000002500 */
[C---:B------:R-:W-:Y:S01]  /*14540*/  FMUL.FTZ R119, R12.reuse, R119 ;  /* 0x000000770c777220 */ /* 0x040fe20000410000 */
[----:B------:R-:W-:Y:S01]  /*14550*/  F2FP.PACK_AB R130, R131, R130 ;  /* 0x000000828382723e */ /* 0x000fe200000000ff */
[C---:B------:R-:W-:Y:S01]  /*14560*/  FMUL.FTZ R114, R12.reuse, R114 ;  /* 0x000000720c727220 */ /* 0x040fe20000410000 */
[----:B------:R-:W5:Y:S01]  /*14570*/  @P5 MUFU.LG2 R6, R6 ;  /* 0x0000000600065308 */ /* 0x000f620000000c00 */
[C---:B------:R-:W-:Y:S01]  /*14580*/  FMUL.FTZ R115, R12.reuse, R115 ;  /* 0x000000730c737220 */ /* 0x040fe20000410000 */
[----:B------:R-:W-:Y:S01]  /*14590*/  F2FP.PACK_AB R118, R119, R118 ;  /* 0x000000767776723e */ /* 0x000fe200000000ff */
[C---:B------:R-:W-:Y:S01]  /*145a0*/  FMUL.FTZ R78, R12.reuse, R78 ;  /* 0x0000004e0c4e7220 */ /* 0x040fe20000410000 */
[----:B------:R-:W-:Y:S01]  /*145b0*/  STS [R3+0x400], R130 ;  /* 0x0004008203007388 */ /* 0x000fe20000000800 */
[C---:B------:R-:W-:Y:S01]  /*145c0*/  FMUL.FTZ R79, R12.reuse, R79 ;  /* 0x0000004f0c4f7220 */ /* 0x040fe20000410000 */
[----:B------:R-:W-:Y:S01]  /*145d0*/  F2FP.PACK_AB R114, R115, R114 ;  /* 0x000000727372723e */ /* 0x000fe200000000ff */
[C---:B------:R-:W-:Y:S01]  /*145e0*/  FMUL.FTZ R110, R12.reuse, R110 ;  /* 0x0000006e0c6e7220 */ /* 0x040fe20000410000 */
[----:B------:R-:W2:Y:S01]  /*145f0*/  @P4 MUFU.LG2 R5, R5 ;  /* 0x0000000500054308 */ /* 0x000ea20000000c00 */
        /* <DEDUP_REMOVED lines=11> */
[----:B-1----:R-:W-:-:S02]  /*146b0*/  FMUL.FTZ R10, R10, c[0x0][0x2dc] ;  /* 0x0000b7000a0a7a20 */ /* 0x002fc40000410000 */
[C---:B------:R-:W-:Y:S01]  /*146c0*/  FMUL.FTZ R128, R11.reuse, R128 ;  /* 0x000000800b807220 */ /* 0x040fe20000410000 */
[----:B------:R-:W-:Y:S01]  /*146d0*/  F2FP.PACK_AB R98, R12, R98 ;  /* 0x000000620c62723e */ /* 0x000fe200000000ff */
[C---:B------:R-:W-:Y:S01]  /*146e0*/  FMUL.FTZ R129, R11.reuse, R129 ;  /* 0x000000810b817220 */ /* 0x040fe20000410000 */
[----:B------:R-:W-:Y:S01]  /*146f0*/  MOV R12, 0x20 ;  /* 0x00000020000c7802 */ /* 0x000fe20000000f00 */
[C---:B------:R-:W-:Y:S02]  /*14700*/  FMUL.FTZ R116, R11.reuse, R116 ;  /* 0x000000740b747220 */ /* 0x040fe40000410000 */
[----:B------:R-:W-:Y:S01]  /*14710*/  FMUL.FTZ R117, R11, R117 ;  /* 0x000000750b757220 */ /* 0x000fe20000410000 */
[----:B------:R-:W-:Y:S01]  /*14720*/  F2FP.PACK_AB R128, R129, R128 ;  /* 0x000000808180723e */ /* 0x000fe200000000ff */
[----:B------:R-:W-:Y:S01]  /*14730*/  FMUL.FTZ R126, R10, R126 ;  /* 0x0000007e0a7e7220 */ /* 0x000fe20000410000 */
[----:B------:R-:W-:Y:S01]  /*14740*/  SEL R16, R12, 0xffffffe0, !P1 ;  /* 0xffffffe00c107807 */ /* 0x000fe20004800000 */
[C---:B------:R-:W-:Y:S01]  /*14750*/  FMUL.FTZ R127, R10.reuse, R127 ;  /* 0x0000007f0a7f7220 */ /* 0x040fe20000410000 */
[----:B------:R-:W-:Y:S01]  /*14760*/  F2FP.PACK_AB R116, R117, R116 ;  /* 0x000000747574723e */ /* 0x000fe200000000ff */
[C---:B------:R-:W-:Y:S01]  /*14770*/  FMUL.FTZ R122, R10.reuse, R122 ;  /* 0x0000007a0a7a7220 */ /* 0x040fe20000410000 */
[----:B------:R-:W-:Y:S01]  /*14780*/  STS [R3], R128 ;  /* 0x0000008003007388 */ /* 0x000fe20000000800 */
[C---:B------:R-:W-:Y:S01]  /*14790*/  FMUL.FTZ R123, R10.reuse, R123 ;  /* 0x0000007b0a7b7220 */ /* 0x040fe20000410000 */
[----:B------:R-:W-:Y:S01]  /*147a0*/  F2FP.PACK_AB R126, R127, R126 ;  /* 0x0000007e7f7e723e */ /* 0x000fe200000000ff */
[----:B------:R-:W-:Y:S01]  /*147b0*/  FMUL.FTZ R112, R11, R112 ;  /* 0x000000700b707220 */ /* 0x000fe20000410000 */
[----:B------:R-:W-:Y:S01]  /*147c0*/  IADD3 R12, R3, 0x40, RZ ;  /* 0x00000040030c7810 */ /* 0x000fe20007ffe0ff */
[----:B------:R-:W-:Y:S01]  /*147d0*/  FMUL.FTZ R113, R11, R113 ;  /* 0x000000710b717220 */ /* 0x000fe20000410000 */
[----:B------:R-:W-:Y:S01]  /*147e0*/  F2FP.PACK_AB R122, R123, R122 ;  /* 0x0000007a7b7a723e */ /* 0x000fe200000000ff */
[C---:B------:R-:W-:Y:S01]  /*147f0*/  FMUL.FTZ R76, R11.reuse, R76 ;  /* 0x0000004c0b4c7220 */ /* 0x040fe20000410000 */
[----:B------:R-:W-:Y:S01]  /*14800*/  STS [R9], R116 ;  /* 0x0000007409007388 */ /* 0x000fe20000000800 */
[----:B------:R-:W-:Y:S01]  /*14810*/  FMUL.FTZ R77, R11, R77 ;  /* 0x0000004d0b4d7220 */ /* 0x000fe20000410000 */
[----:B------:R-:W-:Y:S01]  /*14820*/  @P2 IADD3 R12, R3, -0x40, RZ ;  /* 0xffffffc0030c2810 */ /* 0x000fe20007ffe0ff */
[C---:B------:R-:W-:Y:S01]  /*14830*/  FMUL.FTZ R70, R10.reuse, R70 ;  /* 0x000000460a467220 */ /* 0x040fe20000410000 */
[----:B------:R-:W-:Y:S01]  /*14840*/  STS [R9+0x400], R118 ;  /* 0x0004007609007388 */ /* 0x000fe20000000800 */
[C---:B------:R-:W-:Y:S01]  /*14850*/  FMUL.FTZ R71, R10.reuse, R71 ;  /* 0x000000470a477220 */ /* 0x040fe20000410000 */
[----:B------:R-:W-:Y:S01]  /*14860*/  F2FP.PACK_AB R112, R113, R112 ;  /* 0x000000707170723e */ /* 0x000fe200000000ff */
[----:B------:R-:W-:Y:S01]  /*14870*/  IMAD.IADD R17, R3, 0x1, R16 ;  /* 0x0000000103117824 */ /* 0x000fe200078e0210 */
[----:B------:R-:W-:Y:S01]  /*14880*/  STS [R3+0x2000], R124 ;  /* 0x0020007c03007388 */ /* 0x000fe20000000800 */
[----:B------:R-:W-:Y:S01]  /*14890*/  FMUL.FTZ R74, R10, R74 ;  /* 0x0000004a0a4a7220 */ /* 0x000fe20000410000 */
[----:B------:R-:W-:Y:S01]  /*148a0*/  IADD3 R18, R16, 0x400, R12 ;  /* 0x0000040010127810 */ /* 0x000fe20007ffe00c */
        /* <DEDUP_REMOVED lines=8> */
[----:B------:R-:W-:Y:S01]  /*14930*/  FMUL.FTZ R105, R11, R105 ;  /* 0x000000690b697220 */ /* 0x000fe20000410000 */
[----:B------:R2:W-:Y:S01]  /*14940*/  STS [R9+0x2400], R122 ;  /* 0x0024007a09007388 */ /* 0x0005e20000000800 */
[C---:B------:R-:W-:Y:S01]  /*14950*/  FMUL.FTZ R82, R10.reuse, R82 ;  /* 0x000000520a527220 */ /* 0x040fe20000410000 */
        /* <DEDUP_REMOVED lines=13> */
[----:B------:R-:W-:Y:S01]  /*14a30*/  FMUL.FTZ R11, R11, R97 ;  /* 0x000000610b0b7220 */ /* 0x000fe20000410000 */
[----:B------:R-:W-:Y:S01]  /*14a40*/  F2FP.PACK_AB R82, R83, R82 ;  /* 0x000000525352723e */ /* 0x000fe200000000ff */
[C---:B------:R-:W-:Y:S01]  /*14a50*/  FMUL.FTZ R94, R10.reuse, R94 ;  /* 0x0000005e0a5e7220 */ /* 0x040fe20000410000 */
[----:B-1----:R-:W-:Y:S01]  /*14a60*/  IADD3 R3, R9, R16, RZ ;  /* 0x0000001009037210 */ /* 0x002fe20007ffe0ff */
[C---:B------:R-:W-:Y:S01]  /*14a70*/  FMUL.FTZ R95, R10.reuse, R95 ;  /* 0x0000005f0a5f7220 */ /* 0x040fe20000410000 */
[----:B------:R-:W-:Y:S01]  /*14a80*/  F2FP.PACK_AB R86, R87, R86 ;  /* 0x000000565756723e */ /* 0x000fe200000000ff */
[----:B------:R-:W-:Y:S01]  /*14a90*/  FMUL.FTZ R102, R10, R102 ;  /* 0x000000660a667220 */ /* 0x000fe20000410000 */
[----:B---3--:R-:W-:Y:S01]  /*14aa0*/  ISETP.NE.AND P2, PT, R8, RZ, PT ;  /* 0x000000ff0800720c */ /* 0x008fe20003f45270 */
[----:B------:R-:W-:Y:S01]  /*14ab0*/  STS [R3], R76 ;  /* 0x0000004c03007388 */ /* 0x000fe20000000800 */
[----:B------:R-:W-:Y:S01]  /*14ac0*/  FMUL.FTZ R10, R10, R103 ;  /* 0x000000670a0a7220 */ /* 0x000fe20000410000 */
[----:B--2---:R-:W1:Y:S01]  /*14ad0*/  LDC.U8 R9, c[0x0][0x328] ;  /* 0x0000ca00ff097b82 */ /* 0x004e620000000000 */
[----:B------:R-:W-:Y:S01]  /*14ae0*/  F2FP.PACK_AB R88, R89, R88 ;  /* 0x000000585958723e */ /* 0x000fe200000000ff */
[----:B------:R-:W-:Y:S01]  /*14af0*/  STS [R3+0x400], R78 ;  /* 0x0004004e03007388 */ /* 0x000fe20000000800 */
[C---:B------:R-:W-:Y:S01]  /*14b00*/  IADD3 R19, R16.reuse, R12, RZ ;  /* 0x0000000c10137210 */ /* 0x040fe20007ffe0ff */
[----:B------:R-:W-:Y:S01]  /*14b10*/  IMAD.IADD R16, R16, 0x1, R15 ;  /* 0x0000000110107824 */ /* 0x000fe200078e020f */
[----:B------:R-:W-:Y:S01]  /*14b20*/  F2FP.PACK_AB R11, R11, R96 ;  /* 0x000000600b0b723e */ /* 0x000fe200000000ff */
[----:B------:R-:W-:Y:S01]  /*14b30*/  STS [R17+0x2000], R68 ;  /* 0x0020004411007388 */ /* 0x000fe20000000800 */
[----:B------:R-:W-:Y:S01]  /*14b40*/  F2FP.PACK_AB R94, R95, R94 ;  /* 0x0000005e5f5e723e */ /* 0x000fe200000000ff */
[----:B----4-:R-:W-:Y:S01]  /*14b50*/  @P6 FMUL.FTZ R45, R45, 0.69314718246459960938 ;  /* 0x3f3172182d2d6820 */ /* 0x010fe20000410000 */
[----:B------:R-:W-:Y:S01]  /*14b60*/  F2FP.PACK_AB R10, R10, R102 ;  /* 0x000000660a0a723e */ /* 0x000fe200000000ff */
[----:B------:R2:W-:Y:S01]  /*14b70*/  STS [R17+0x2400], R70 ;  /* 0x0024004611007388 */ /* 0x0005e20000000800 */
[----:B------:R-:W-:Y:S01]  /*14b80*/  @P2 MOV R44, 0x1 ;  /* 0x00000001002c2802 */ /* 0x000fe20000000f00 */
[----:B------:R-:W-:Y:S01]  /*14b90*/  @P2 IMAD.MOV.U32 R0, RZ, RZ, c[0x0][0x210] ;  /* 0x00008400ff002624 */ /* 0x000fe200078e00ff */
[----:B------:R-:W-:Y:S01]  /*14ba0*/  @!P2 MOV R0, 0x1 ;  /* 0x000000010000a802 */ /* 0x000fe20000000f00 */
[----:B------:R-:W-:Y:S01]  /*14bb0*/  STS [R3+0x2000], R72 ;  /* 0x0020004803007388 */ /* 0x000fe20000000800 */
[----:B-----5:R-:W-:-:S02]  /*14bc0*/  @P5 FMUL.FTZ R6, R6, 0.69314718246459960938 ;  /* 0x3f31721806065820 */ /* 0x020fc40000410000 */
[----:B------:R-:W-:Y:S01]  /*14bd0*/  @P4 FMUL.FTZ R5, R5, 0.69314718246459960938 ;  /* 0x3f31721805054820 */ /* 0x000fe20000410000 */
[----:B------:R3:W-:Y:S01]  /*14be0*/  STS [R3+0x2400], R74 ;  /* 0x0024004a03007388 */ /* 0x0007e20000000800 */
[----:B------:R-:W-:-:S03]  /*14bf0*/  IMAD R2, R2, R0, RZ ;  /* 0x0000000002027224 */ /* 0x000fc600078e02ff */
[----:B------:R-:W-:Y:S01]  /*14c00*/  STS [R12], R108 ;  /* 0x0000006c0c007388 */ /* 0x000fe20000000800 */
[----:B-1----:R-:W-:-:S03]  /*14c10*/  @!P2 ISETP.NE.AND P1, PT, R9, RZ, PT ;  /* 0x000000ff0900a20c */ /* 0x002fc60003f25270 */
[----:B------:R-:W-:Y:S01]  /*14c20*/  STS [R12+0x400], R110 ;  /* 0x0004006e0c007388 */ /* 0x000fe20000000800 */
[----:B------:R-:W-:-:S03]  /*14c30*/  SHF.L.U32 R2, R2, 0x7, RZ ;  /* 0x0000000702027819 */ /* 0x000fc600000006ff */
[----:B------:R-:W-:Y:S04]  /*14c40*/  STS [R15], R104 ;  /* 0x000000680f007388 */ /* 0x000fe80000000800 */
[----:B------:R-:W-:Y:S01]  /*14c50*/  STS [R15+0x400], R106 ;  /* 0x0004006a0f007388 */ /* 0x000fe20000000800 */
[----:B--2---:R-:W-:-:S03]  /*14c60*/  @P2 MOV R17, c[0x0][0x210] ;  /* 0x0000840000112a02 */ /* 0x004fc60000000f00 */
[----:B------:R-:W-:Y:S04]  /*14c70*/  STS [R12+0x2000], R80 ;  /* 0x002000500c007388 */ /* 0x000fe80000000800 */
[----:B------:R1:W-:Y:S04]  /*14c80*/  STS [R12+0x2400], R82 ;  /* 0x002400520c007388 */ /* 0x0003e80000000800 */
[----:B---3--:R-:W2:Y:S04]  /*14c90*/  S2R R3, SR_CTAID.Y ;  /* 0x0000000000037919 */ /* 0x008ea80000002600 */
[----:B------:R-:W-:Y:S04]  /*14ca0*/  STS [R15+0x2000], R84 ;  /* 0x002000540f007388 */ /* 0x000fe80000000800 */
[----:B------:R3:W-:Y:S04]  /*14cb0*/  STS [R15+0x2400], R86 ;  /* 0x002400560f007388 */ /* 0x0007e80000000800 */
[----:B------:R4:W-:Y:S04]  /*14cc0*/  STS [R19], R88 ;  /* 0x0000005813007388 */ /* 0x0009e80000000800 */
[----:B------:R4:W-:Y:S04]  /*14cd0*/  STS [R19+0x400], R90 ;  /* 0x0004005a13007388 */ /* 0x0009e80000000800 */
[----:B------:R4:W-:Y:S01]  /*14ce0*/  STS [R16], R11 ;  /* 0x0000000b10007388 */ /* 0x0009e20000000800 */
[----:B-1----:R-:W-:-:S03]  /*14cf0*/  @P2 IMAD R12, R17, c[0x0][0x214], RZ ;  /* 0x00008500110c2a24 */ /* 0x002fc600078e02ff */
[----:B------:R4:W-:Y:S01]  /*14d00*/  STS [R18], R98 ;  /* 0x0000006212007388 */ /* 0x0009e20000000800 */
[----:B--2---:R-:W-:-:S03]  /*14d10*/  @!P0 IMAD.WIDE.U32 R48, R3, c[0x0][0x1e0], RZ ;  /* 0x0000780003308a25 */ /* 0x004fc600078e00ff */
[----:B------:R4:W-:Y:S02]  /*14d20*/  STS [R19+0x2000], R92 ;  /* 0x0020005c13007388 */ /* 0x0009e40000000800 */
[----:B------:R-:W-:Y:S02]  /*14d30*/  @!P0 MOV R14, R48 ;  /* 0x00000030000e8202 */ /* 0x000fe40000000f00 */
[----:B------:R4:W-:Y:S01]  /*14d40*/  STS [R19+0x2400], R94 ;  /* 0x0024005e13007388 */ /* 0x0009e20000000800 */
[----:B---3--:R-:W-:-:S03]  /*14d50*/  @!P2 MOV R15, c[0x0][0x214] ;  /* 0x00008500000faa02 */ /* 0x008fc60000000f00 */
[----:B------:R4:W-:Y:S01]  /*14d60*/  STS [R16+0x2000], R100 ;  /* 0x0020006410007388 */ /* 0x0009e20000000800 */
[----:B------:R-:W-:Y:S02]  /*14d70*/  @!P2 SEL R12, R15, c[0x0][0x234], !P1 ;  /* 0x00008d000f0caa07 */ /* 0x000fe40004800000 */
[----:B------:R-:W-:Y:S01]  /*14d80*/  ISETP.NE.AND P1, PT, R9, RZ, PT ;  /* 0x000000ff0900720c */ /* 0x000fe20003f25270 */
[----:B------:R4:W-:Y:S02]  /*14d90*/  STS [R18+0x2000], R10 ;  /* 0x0020000a12007388 */ /* 0x0009e40000000800 */
[----:B------:R-:W-:Y:S02]  /*14da0*/  @!P2 IMAD R44, R12, c[0x0][0x1c0], RZ ;  /* 0x000070000c2caa24 */ /* 0x000fe400078e02ff */
[----:B------:R-:W-:Y:S01]  /*14db0*/  BAR.SYNC.DEFER_BLOCKING 0x0 ;  /* 0x0000000000007b1d */ /* 0x000fe20000010000 */
[----:B------:R-:W-:Y:S01]  /*14dc0*/  ISETP.EQ.AND P1, PT, R8, RZ, P1 ;  /* 0x000000ff0800720c */ /* 0x000fe20000f22270 */
[----:B------:R-:W-:Y:S01]  /*14dd0*/  IMAD R44, R3, R44, RZ ;  /* 0x0000002c032c7224 */ /* 0x000fe200078e02ff */
[----:B------:R-:W-:-:S03]  /*14de0*/  @!P0 SHF.R.S32.HI R8, RZ, 0x1f, R3 ;  /* 0x0000001fff088819 */ /* 0x000fc60000011403 */
[----:B------:R-:W1:Y:S01]  /*14df0*/  S2R R15, SR_CTAID.Z ;  /* 0x00000000000f7919 */ /* 0x000e620000002700 */
[----:B------:R-:W-:Y:S01]  /*14e00*/  SEL R44, R44, RZ, !P1 ;  /* 0x000000ff2c2c7207 */ /* 0x000fe20004800000 */
[----:B------:R-:W-:-:S04]  /*14e10*/  @!P0 IMAD R8, R8, c[0x0][0x1e0], RZ ;  /* 0x0000780008088a24 */ /* 0x000fc800078e02ff */
[C---:B------:R-:W-:Y:S02]  /*14e20*/  @!P0 IMAD R46, R3.reuse, c[0x0][0x1e4], R8 ;  /* 0x00007900032e8a24 */ /* 0x040fe400078e0208 */
[----:B------:R-:W-:Y:S01]  /*14e30*/  @P1 IMAD R47, R3, c[0x0][0x214], RZ ;  /* 0x00008500032f1a24 */ /* 0x000fe200078e02ff */
[----:B------:R-:W-:Y:S01]  /*14e40*/  MOV R3, 0x7f800000 ;  /* 0x7f80000000037802 */ /* 0x000fe20000000f00 */
[----:B------:R-:W-:Y:S01]  /*14e50*/  @P6 FFMA.FTZ R3, R137, c[0x0][0x238], R45 ;  /* 0x00008e0089036a23 */ /* 0x000fe2000001002d */
[----:B------:R-:W-:Y:S01]  /*14e60*/  @!P0 IADD3 R7, R49, R46, RZ ;  /* 0x0000002e31078210 */ /* 0x000fe20007ffe0ff */
[----:B------:R-:W-:Y:S01]  /*14e70*/  @P3 FMUL.FTZ R46, R13, 0.69314718246459960938 ;  /* 0x3f3172180d2e3820 */ /* 0x000fe20000410000 */
[----:B------:R-:W-:Y:S01]  /*14e80*/  @P1 SEL R47, R47, R202, !P0 ;  /* 0x000000ca2f2f1207 */ /* 0x000fe20004000000 */
[----:B------:R-:W-:Y:S01]  /*14e90*/  @!P1 CS2R R48, SRZ ;  /* 0x0000000000309805 */ /* 0x000fe2000001ff00 */
[----:B------:R-:W-:Y:S02]  /*14ea0*/  LOP3.LUT P0, RZ, R4, 0x3, RZ, 0xc0, !PT ;  /* 0x0000000304ff7812 */ /* 0x000fe4000780c0ff */
[----:B------:R-:W-:Y:S01]  /*14eb0*/  @P1 MOV R48, R47 ;  /* 0x0000002f00301202 */ /* 0x000fe20000000f00 */
[----:B------:R4:W2:Y:S01]  /*14ec0*/  LDS.128 R36, [R210] ;  /* 0x00000000d2247984 */ /* 0x0008a20000000c00 */
[----:B------:R-:W-:-:S02]  /*14ed0*/  @P1 SHF.R.S32.HI R49, RZ, 0x1f, R47 ;  /* 0x0000001fff311819 */ /* 0x000fc4000001142f */
[----:B------:R-:W-:Y:S01]  /*14ee0*/  MOV R45, 0x7f800000 ;  /* 0x7f800000002d7802 */ /* 0x000fe20000000f00 */
[----:B------:R4:W3:Y:S01]  /*14ef0*/  LDS.128 R32, [R210+0x800] ;  /* 0x00080000d2207984 */ /* 0x0008e20000000c00 */
[----:B------:R-:W-:Y:S01]  /*14f00*/  MOV R4, 0x7f800000 ;  /* 0x7f80000000047802 */ /* 0x000fe20000000f00 */
[----:B-1----:R-:W-:Y:S01]  /*14f10*/  IMAD R44, R15, R12, R44 ;  /* 0x0000000c0f2c7224 */ /* 0x002fe200078e022c */
[----:B------:R-:W-:Y:S01]  /*14f20*/  MOV R12, 0x7f800000 ;  /* 0x7f800000000c7802 */ /* 0x000fe20000000f00 */
[----:B------:R4:W1:Y:S01]  /*14f30*/  LDS.128 R28, [R210+0x1000] ;  /* 0x00100000d21c7984 */ /* 0x0008620000000c00 */
[----:B------:R-:W-:Y:S02]  /*14f40*/  @P5 FFMA.FTZ R45, R136, c[0x0][0x238], R6 ;  /* 0x00008e00882d5a23 */ /* 0x000fe40000010006 */
[----:B------:R-:W-:Y:S01]  /*14f50*/  IADD3 R13, P2, P1, R2, R48, R44 ;  /* 0x00000030020d7210 */ /* 0x000fe2000795e02c */
[----:B------:R4:W1:Y:S01]  /*14f60*/  LDS.128 R24, [R210+0x1800] ;  /* 0x00180000d2187984 */ /* 0x0008620000000c00 */
[----:B------:R-:W-:Y:S01]  /*14f70*/  SHF.R.S32.HI R2, RZ, 0x1f, R2 ;  /* 0x0000001fff027819 */ /* 0x000fe20000011402 */
[----:B------:R-:W-:Y:S01]  /*14f80*/  @P4 FFMA.FTZ R4, R135, c[0x0][0x238], R5 ;  /* 0x00008e0087044a23 */ /* 0x000fe20000010005 */
[----:B------:R-:W-:Y:S01]  /*14f90*/  SHF.R.S32.HI R44, RZ, 0x1f, R44 ;  /* 0x0000001fff2c7819 */ /* 0x000fe2000001142c */
[----:B------:R4:W1:Y:S01]  /*14fa0*/  LDS.128 R20, [R210+0x2000] ;  /* 0x00200000d2147984 */ /* 0x0008620000000c00 */
[----:B------:R-:W-:-:S02]  /*14fb0*/  @P3 FFMA.FTZ R12, R134, c[0x0][0x238], R46 ;  /* 0x00008e00860c3a23 */ /* 0x000fc4000001002e */
[----:B------:R-:W-:Y:S01]  /*14fc0*/  IADD3.X R2, R2, R49, R44, P2, P1 ;  /* 0x0000003102027210 */ /* 0x000fe200017e242c */
[----:B------:R4:W1:Y:S04]  /*14fd0*/  LDS.128 R16, [R210+0x2800] ;  /* 0x00280000d2107984 */ /* 0x0008680000000c00 */
[----:B------:R4:W1:Y:S04]  /*14fe0*/  LDS.128 R8, [R210+0x3000] ;  /* 0x00300000d2087984 */ /* 0x0008680000000c00 */
[----:B------:R4:W1:Y:S01]  /*14ff0*/  LDS.128 R40, [R210+0x3800] ;  /* 0x00380000d2287984 */ /* 0x0008620000000c00 */
[----:B------:R-:W-:Y:S05]  /*15000*/  @P0 BRA `(.L_x_758) ;  /* 0x0000020000000947 */ /* 0x000fea0003800000 */
        /* <DEDUP_REMOVED lines=18> */
[----:B------:R-:W-:Y:S01]  /*15130*/  @!P5 LEA.HI.X.SX32 R46, R46, R2, 0x1, P2 ;  /* 0x000000022e2ed211 */ /* 0x000fe200010f0eff */
[----:B------:R4:W-:Y:S01]  /*15140*/  @!P6 STG.E [R48.64], R3 ;  /* 0x000000033000e986 */ /* 0x0009e2000c101914 */
[----:B------:R-:W-:-:S02]  /*15150*/  @!P3 IADD3 R13, P0, R47, R13, RZ ;  /* 0x0000000d2f0db210 */ /* 0x000fc40007f1e0ff */
[----:B------:R-:W-:Y:S02]  /*15160*/  @!P5 LEA R50, P2, R0, c[0x0][0x200], 0x2 ;  /* 0x000080000032da11 */ /* 0x000fe400078410ff */
[-C--:B------:R-:W-:Y:S02]  /*15170*/  @!P4 LEA.HI.X.SX32 R44, R44, R2.reuse, 0x1, P1 ;  /* 0x000000022c2cc211 */ /* 0x080fe400008f0eff */
[----:B------:R-:W-:Y:S02]  /*15180*/  @!P3 LEA.HI.X.SX32 R2, R47, R2, 0x1, P0 ;  /* 0x000000022f02b211 */ /* 0x000fe400000f0eff */
[----:B------:R-:W-:Y:S02]  /*15190*/  @!P5 LEA.HI.X R51, R0, c[0x0][0x204], R46, 0x2, P2 ;  /* 0x000081000033da11 */ /* 0x000fe400010f142e */
[----:B------:R-:W-:Y:S02]  /*151a0*/  @!P4 LEA R52, P1, R5, c[0x0][0x200], 0x2 ;  /* 0x000080000534ca11 */ /* 0x000fe400078210ff */
[----:B------:R-:W-:Y:S01]  /*151b0*/  @!P3 LEA R46, P0, R13, c[0x0][0x200], 0x2 ;  /* 0x000080000d2eba11 */ /* 0x000fe200078010ff */
[----:B------:R4:W-:Y:S01]  /*151c0*/  @!P5 STG.E [R50.64], R45 ;  /* 0x0000002d3200d986 */ /* 0x0009e2000c101914 */
[----:B------:R-:W-:-:S02]  /*151d0*/  @!P4 LEA.HI.X R53, R5, c[0x0][0x204], R44, 0x2, P1 ;  /* 0x000081000535ca11 */ /* 0x000fc400008f142c */
[----:B------:R-:W-:-:S03]  /*151e0*/  @!P3 LEA.HI.X R47, R13, c[0x0][0x204], R2, 0x2, P0 ;  /* 0x000081000d2fba11 */ /* 0x000fc600000f1402 */
[----:B------:R4:W-:Y:S04]  /*151f0*/  @!P4 STG.E [R52.64], R4 ;  /* 0x000000043400c986 */ /* 0x0009e8000c101914 */
[----:B------:R4:W-:Y:S02]  /*15200*/  @!P3 STG.E [R46.64], R12 ;  /* 0x0000000c2e00b986 */ /* 0x0009e4000c101914 */
.L_x_758:
[----:B------:R-:W-:Y:S05]  /*15210*/  BSYNC B0 ;  /* 0x0000000000007941 */ /* 0x000fea0003800000 */
.L_x_757:
[----:B------:R-:W5:Y:S01]  /*15220*/  S2R R2, SR_TID.X ;  /* 0x0000000000027919 */ /* 0x000f620000002100 */
[C---:B----4-:R-:W-:Y:S01]  /*15230*/  IADD3 R4, P0, R216.reuse, R14, RZ ;  /* 0x0000000ed8047210 */ /* 0x050fe20007f1e0ff */
[----:B------:R-:W-:Y:S01]  /*15240*/  BSSY B0, `(.L_x_759) ;  /* 0x0000015000007945 */ /* 0x000fe20003800000 */
[----:B------:R-:W-:Y:S02]  /*15250*/  ISETP.GE.AND P1, PT, R216, c[0x0][0x220], PT ;  /* 0x00008800d8007a0c */ /* 0x000fe40003f26270 */
[----:B------:R-:W-:Y:S01]  /*15260*/  SHF.R.S32.HI R3, RZ, 0x1f, R15 ;  /* 0x0000001fff037819 */ /* 0x000fe2000001140f */
[----:B------:R-:W-:-:S04]  /*15270*/  IMAD.X R5, R217, 0x1, R7, P0 ;  /* 0x00000001d9057824 */ /* 0x000fc800000e0607 */
[----:B------:R-:W-:Y:S02]  /*15280*/  IMAD R3, R3, c[0x0][0x1f0], RZ ;  /* 0x00007c0003037a24 */ /* 0x000fe400078e02ff */
[----:B------:R-:W-:-:S04]  /*15290*/  IMAD.WIDE.U32 R4, R15, c[0x0][0x1f0], R4 ;  /* 0x00007c000f047a25 */ /* 0x000fc800078e0004 */
[----:B------:R-:W-:-:S04]  /*152a0*/  IMAD R3, R15, c[0x0][0x1f4], R3 ;  /* 0x00007d000f037a24 */ /* 0x000fc800078e0203 */
[----:B------:R-:W-:Y:S01]  /*152b0*/  IMAD.IADD R7, R5, 0x1, R3 ;  /* 0x0000000105077824 */ /* 0x000fe200078e0203 */
[----:B-----5:R-:W-:-:S04]  /*152c0*/  SHF.R.S32.HI R0, RZ, 0x1f, R2 ;  /* 0x0000001fff007819 */ /* 0x020fc80000011402 */
[----:B------:R-:W-:-:S04]  /*152d0*/  LEA.HI R0, R0, R2, RZ, 0x3 ;  /* 0x0000000200007211 */ /* 0x000fc800078f18ff */
[----:B------:R-:W-:-:S04]  /*152e0*/  SHF.R.S32.HI R0, RZ, 0x3, R0 ;  /* 0x00000003ff007819 */ /* 0x000fc80000011400 */
[----:B------:R-:W-:-:S13]  /*152f0*/  ISETP.GE.OR P0, PT, R0, R195, P1 ;  /* 0x000000c30000720c */ /* 0x000fda0000f06670 */
        /* <DEDUP_REMOVED lines=8> */
[----:B--2---:R2:W-:Y:S02]  /*15380*/  STG.E.128 [R14.64], R36 ;  /* 0x000000240e007986 */ /* 0x0045e4000c101d14 */
.L_x_760:
[----:B------:R-:W-:Y:S05]  /*15390*/  BSYNC B0 ;  /* 0x0000000000007941 */ /* 0x000fea0003800000 */
.L_x_759:
        /* <DEDUP_REMOVED lines=14> */
[----:B---3--:R2:W-:Y:S02]  /*15480*/  STG.E.128 [R14.64], R32 ;  /* 0x000000200e007986 */ /* 0x0085e4000c101d14 */
.L_x_762:
[----:B------:R-:W-:Y:S05]  /*15490*/  BSYNC B0 ;  /* 0x0000000000007941 */ /* 0x000fea0003800000 */
.L_x_761:
        /* <DEDUP_REMOVED lines=15> */
.L_x_764:
[----:B------:R-:W-:Y:S05]  /*15590*/  BSYNC B0 ;  /* 0x0000000000007941 */ /* 0x000fea0003800000 */
.L_x_763:
[----:B------:R-:W-:Y:S01]  /*155a0*/  ISETP.GE.OR P0, PT, R209, R195, P1 ;  /* 0x000000c3d100720c */ /* 0x000fe20000f06670 */
[----:B------:R-:W-:-:S12]  /*155b0*/  BSSY B0, `(.L_x_765) ;  /* 0x000000d000007945 */ /* 0x000fd80003800000 */
        /* <DEDUP_REMOVED lines=12> */
.L_x_766:
[----:B------:R-:W-:Y:S05]  /*15680*/  BSYNC B0 ;  /* 0x0000000000007941 */ /* 0x000fea0003800000 */
.L_x_765:
        /* <DEDUP_REMOVED lines=14> */
.L_x_768:
[----:B------:R-:W-:Y:S05]  /*15770*/  BSYNC B0 ;  /* 0x0000000000007941 */ /* 0x000fea0003800000 */
.L_x_767:
        /* <DEDUP_REMOVED lines=14> */
.L_x_770:
[----:B------:R-:W-:Y:S05]  /*15860*/  BSYNC B0 ;  /* 0x0000000000007941 */ /* 0x000fea0003800000 */
.L_x_769:
        /* <DEDUP_REMOVED lines=14> */
.L_x_772:
[----:B------:R-:W-:Y:S05]  /*15950*/  BSYNC B0 ;  /* 0x0000000000007941 */ /* 0x000fea0003800000 */
.L_x_771:
[----:B------:R-:W-:-:S13]  /*15960*/  ISETP.GE.OR P1, PT, R205, R195, P1 ;  /* 0x000000c3cd00720c */ /* 0x000fda0000f26670 */
[----:B------:R-:W-:Y:S05]  /*15970*/  @P1 EXIT ;  /* 0x000000000000194d */ /* 0x000fea0003800000 */
        /* <DEDUP_REMOVED lines=12> */
.L_x_707:
[----:B------:R-:W1:Y:S01]  /*15a40*/  LDC.U8 R0, c[0x0][0x329] ;  /* 0x0000ca40ff007b82 */ /* 0x000e620000000000 */
[----:B------:R-:W-:Y:S01]  /*15a50*/  ISETP.NE.AND P4, PT, R202, -0x1, PT ;  /* 0xffffffffca00780c */ /* 0x000fe20003f85270 */
[----:B------:R-:W-:Y:S01]  /*15a60*/  BSSY B0, `(.L_x_773) ;  /* 0x000003f000007945 */ /* 0x000fe20003800000 */
[----:B------:R-:W-:Y:S02]  /*15a70*/  LEA.HI R2, R8, R14, RZ, 0x3 ;  /* 0x0000000e08027211 */ /* 0x000fe400078f18ff */
[----:B------:R-:W-:-:S03]  /*15a80*/  IADD3 R13, -R12, R13, RZ ;  /* 0x0000000d0c0d7210 */ /* 0x000fc60007ffe1ff */
[----:B------:R-:W2:Y:S06]  /*15a90*/  LDC.U8 R4, c[0x0][0x328] ;  /* 0x0000ca00ff047b82 */ /* 0x000eac0000000000 */
[----:B------:R-:W-:Y:S01]  /*15aa0*/  @P4 IMAD.WIDE.U32 R6, R202, c[0x0][0x1e8], RZ ;  /* 0x00007a00ca064a25 */ /* 0x000fe200078e00ff */
[----:B------:R-:W-:-:S03]  /*15ab0*/  @!P4 SHF.R.S32.HI R5, RZ, 0x1f, R16 ;  /* 0x0000001fff05c819 */ /* 0x000fc60000011410 */
[----:B------:R-:W-:-:S04]  /*15ac0*/  @!P4 IMAD.WIDE.U32 R8, R16, c[0x0][0x1e0], RZ ;  /* 0x000078001008ca25 */ /* 0x000fc800078e00ff */
[----:B------:R-:W-:Y:S01]  /*15ad0*/  @!P4 IMAD R5, R5, c[0x0][0x1e0], RZ ;  /* 0x000078000505ca24 */ /* 0x000fe200078e02ff */
[----:B-1----:R-:W-:Y:S01]  /*15ae0*/  ISETP.NE.AND P2, PT, R0, RZ, PT ;  /* 0x000000ff0000720c */ /* 0x002fe20003f45270 */
[----:B------:R-:W-:Y:S02]  /*15af0*/  @!P4 IMAD.MOV.U32 R6, RZ, RZ, R8 ;  /* 0x000000ffff06c224 */ /* 0x000fe400078e0008 */
[----:B------:R-:W-:Y:S01]  /*15b00*/  @!P4 IMAD R5, R16, c[0x0][0x1e4], R5 ;  /* 0x000079001005ca24 */ /* 0x000fe200078e0205 */
[----:B--2---:R-:W-:-:S04]  /*15b10*/  ISETP.NE.AND P0, PT, R4, RZ, PT ;  /* 0x000000ff0400720c */ /* 0x004fc80003f05270 */
[----:B------:R-:W-:Y:S01]  /*15b20*/  ISETP.EQ.AND P0, PT, R0, RZ, P0 ;  /* 0x000000ff0000720c */ /* 0x000fe20000702270 */
[----:B------:R-:W-:-:S04]  /*15b30*/  @P4 IMAD R0, R202, c[0x0][0x1ec], R7 ;  /* 0x00007b00ca004a24 */ /* 0x000fc800078e0207 */
[----:B------:R-:W-:Y:S01]  /*15b40*/  @!P2 ISETP.NE.AND P3, PT, R4, RZ, PT ;  /* 0x000000ff0400a20c */ /* 0x000fe20003f65270 */
[----:B------:R-:W-:Y:S01]  /*15b50*/  @P2 IMAD.MOV.U32 R3, RZ, RZ, c[0x0][0x210] ;  /* 0x00008400ff032624 */ /* 0x000fe200078e00ff */
[----:B------:R-:W-:Y:S01]  /*15b60*/  LOP3.LUT R7, R2, 0xfffffff8, RZ, 0xc0, !PT ;  /* 0xfffffff802077812 */ /* 0x000fe200078ec0ff */
[----:B------:R-:W-:Y:S01]  /*15b70*/  @!P2 IMAD.MOV.U32 R4, RZ, RZ, c[0x0][0x214] ;  /* 0x00008500ff04a624 */ /* 0x000fe200078e00ff */
[----:B------:R-:W-:Y:S01]  /*15b80*/  ISETP.NE.OR P1, PT, R202, -0x1, !P0 ;  /* 0xffffffffca00780c */ /* 0x000fe20004725670 */
[----:B------:R-:W-:Y:S01]  /*15b90*/  @P2 IMAD R3, R3, c[0x0][0x214], RZ ;  /* 0x0000850003032a24 */ /* 0x000fe200078e02ff */
[----:B------:R-:W-:Y:S01]  /*15ba0*/  SHF.R.S32.HI R2, RZ, 0x3, R2 ;  /* 0x00000003ff027819 */ /* 0x000fe20000011402 */
[----:B------:R-:W-:Y:S01]  /*15bb0*/  IMAD.IADD R14, R14, 0x1, -R7 ;  /* 0x000000010e0e7824 */ /* 0x000fe200078e0a07 */
[----:B------:R-:W-:Y:S01]  /*15bc0*/  @!P2 SEL R3, R4, c[0x0][0x234], !P3 ;  /* 0x00008d000403aa07 */ /* 0x000fe20005800000 */
[----:B------:R-:W-:Y:S01]  /*15bd0*/  @!P4 IMAD.IADD R0, R9, 0x1, R5 ;  /* 0x000000010900c824 */ /* 0x000fe200078e0205 */
[----:B------:R-:W-:Y:S01]  /*15be0*/  @P2 MOV R5, 0x1 ;  /* 0x0000000100052802 */ /* 0x000fe20000000f00 */
[----:B------:R-:W-:Y:S01]  /*15bf0*/  IMAD.SHL.U32 R7, R14, 0x8, RZ ;  /* 0x000000080e077824 */ /* 0x000fe200078e00ff */
[----:B------:R-:W-:Y:S01]  /*15c00*/  SHF.R.S32.HI R4, RZ, 0x1f, R20 ;  /* 0x0000001fff047819 */ /* 0x000fe20000011414 */
[----:B------:R-:W-:Y:S01]  /*15c10*/  @!P2 IMAD R5, R3, c[0x0][0x1c0], RZ ;  /* 0x000070000305aa24 */ /* 0x000fe200078e02ff */
[----:B------:R-:W-:-:S02]  /*15c20*/  @!P0 CS2R R18, SRZ ;  /* 0x0000000000128805 */ /* 0x000fc4000001ff00 */
[C---:B------:R-:W-:Y:S01]  /*15c30*/  IADD3 R6, P3, R7.reuse, R6, RZ ;  /* 0x0000000607067210 */ /* 0x040fe20007f7e0ff */
[C---:B------:R-:W-:Y:S01]  /*15c40*/  @!P1 IMAD R202, R16.reuse, c[0x0][0x214], RZ ;  /* 0x0000850010ca9a24 */ /* 0x040fe200078e02ff */
[C---:B------:R-:W-:Y:S01]  /*15c50*/  ISETP.GE.AND P1, PT, R7.reuse, c[0x0][0x220], PT ;  /* 0x0000880007007a0c */ /* 0x040fe20003f26270 */
[----:B------:R-:W-:Y:S01]  /*15c60*/  IMAD R5, R16, R5, RZ ;  /* 0x0000000510057224 */ /* 0x000fe200078e02ff */
[----:B------:R-:W-:Y:S01]  /*15c70*/  LEA.HI.X.SX32 R7, R7, R0, 0x1, P3 ;  /* 0x0000000007077211 */ /* 0x000fe200018f0eff */
[----:B------:R-:W-:Y:S01]  /*15c80*/  @P2 IMAD.MOV.U32 R0, RZ, RZ, c[0x0][0x210] ;  /* 0x00008400ff002624 */ /* 0x000fe200078e00ff */
[----:B------:R-:W-:Y:S01]  /*15c90*/  ISETP.GE.OR P3, PT, R2, R13, P1 ;  /* 0x0000000d0200720c */ /* 0x000fe20000f66670 */
[----:B------:R-:W-:Y:S01]  /*15ca0*/  IMAD R4, R4, c[0x0][0x1f0], RZ ;  /* 0x00007c0004047a24 */ /* 0x000fe200078e02ff */
[----:B------:R-:W-:Y:S01]  /*15cb0*/  SEL R5, R5, RZ, !P0 ;  /* 0x000000ff05057207 */ /* 0x000fe20004000000 */
[----:B------:R-:W-:Y:S01]  /*15cc0*/  @!P2 IMAD.MOV.U32 R0, RZ, RZ, 0x1 ;  /* 0x00000001ff00a424 */ /* 0x000fe200078e00ff */
[----:B------:R-:W-:Y:S01]  /*15cd0*/  @P0 SHF.R.S32.HI R19, RZ, 0x1f, R202 ;  /* 0x0000001fff130819 */ /* 0x000fe200000114ca */
[----:B------:R-:W-:-:S02]  /*15ce0*/  IMAD R21, R20, c[0x0][0x1f4], R4 ;  /* 0x00007d0014157a24 */ /* 0x000fc400078e0204 */
[----:B------:R-:W-:Y:S01]  /*15cf0*/  @P0 IMAD.MOV.U32 R18, RZ, RZ, R202 ;  /* 0x000000ffff120224 */ /* 0x000fe200078e00ca */
[----:B------:R-:W-:Y:S01]  /*15d00*/  ISETP.GE.AND P0, PT, R2, R13, PT ;  /* 0x0000000d0200720c */ /* 0x000fe20003f06270 */
[----:B------:R-:W-:Y:S02]  /*15d10*/  IMAD R4, R12, R0, RZ ;  /* 0x000000000c047224 */ /* 0x000fe400078e02ff */
[----:B------:R-:W-:-:S03]  /*15d20*/  IMAD.WIDE.U32 R16, R20, c[0x0][0x1f0], R6 ;  /* 0x00007c0014107a25 */ /* 0x000fc600078e0006 */
[----:B------:R-:W-:Y:S01]  /*15d30*/  SHF.R.S32.HI R6, RZ, 0x1f, R4 ;  /* 0x0000001fff067819 */ /* 0x000fe20000011404 */
        /* <DEDUP_REMOVED lines=17> */
.L_x_774:
[----:B------:R-:W-:Y:S05]  /*15e50*/  BSYNC B0 ;  /* 0x0000000000007941 */ /* 0x000fea0003800000 */
.L_x_773:
[----:B------:R-:W-:Y:S01]  /*15e60*/  IADD3 R15, R2, 0x10, RZ ;  /* 0x00000010020f7810 */ /* 0x000fe20007ffe0ff */
[----:B------:R-:W-:Y:S03]  /*15e70*/  BSSY B0, `(.L_x_775) ;  /* 0x0000010000007945 */ /* 0x000fe60003800000 */
[CC--:B------:R-:W-:Y:S02]  /*15e80*/  ISETP.GE.OR P0, PT, R15.reuse, R13.reuse, P1 ;  /* 0x0000000d0f00720c */ /* 0x0c0fe40000f06670 */
[----:B------:R-:W-:-:S04]  /*15e90*/  ISETP.GE.AND P2, PT, R15, R13, PT ;  /* 0x0000000d0f00720c */ /* 0x000fc80003f46270 */
[----:B------:R-:W-:-:S07]  /*15ea0*/  P2R R19, PR, RZ, 0x4 ;  /* 0x00000004ff137803 */ /* 0x000fce0000000000 */
[----:B------:R-:W-:Y:S05]  /*15eb0*/  @P0 BRA `(.L_x_776) ;  /* 0x000000b000000947 */ /* 0x000fea0003800000 */
[----:B------:R-:W-:Y:S01]  /*15ec0*/  IADD3 R7, P0, R232, 0x10, RZ ;  /* 0x00000010e8077810 */ /* 0x000fe20007f1e0ff */
[----:B------:R-:W-:Y:S01]  /*15ed0*/  IMAD.MOV.U32 R8, RZ, RZ, R16 ;  /* 0x000000ffff087224 */ /* 0x000fe200078e0010 */
[----:B------:R-:W-:-:S03]  /*15ee0*/  MOV R9, R21 ;  /* 0x0000001500097202 */ /* 0x000fc60000000f00 */
[----:B------:R-:W-:Y:S02]  /*15ef0*/  IMAD.X R6, RZ, RZ, R233, P0 ;  /* 0x000000ffff067224 */ /* 0x000fe400000e06e9 */
[----:B------:R-:W-:-:S04]  /*15f00*/  IMAD.WIDE.U32 R8, R7, c[0x0][0x1e8], R8 ;  /* 0x00007a0007087a25 */ /* 0x000fc800078e0008 */
[----:B------:R-:W-:Y:S01]  /*15f10*/  IMAD R6, R6, c[0x0][0x1e8], RZ ;  /* 0x00007a0006067a24 */ /* 0x000fe200078e02ff */
[----:B-1----:R-:W-:-:S03]  /*15f20*/  LEA R10, P0, R8, c[0x0][0x1d0], 0x1 ;  /* 0x00007400080a7a11 */ /* 0x002fc600078008ff */
[----:B------:R-:W-:-:S05]  /*15f30*/  IMAD R6, R7, c[0x0][0x1ec], R6 ;  /* 0x00007b0007067a24 */ /* 0x000fca00078e0206 */
[----:B------:R-:W-:-:S04]  /*15f40*/  IADD3 R6, R6, R9, RZ ;  /* 0x0000000906067210 */ /* 0x000fc80007ffe0ff */
[----:B------:R-:W-:-:S05]  /*15f50*/  LEA.HI.X R11, R8, c[0x0][0x1d4], R6, 0x1, P0 ;  /* 0x00007500080b7a11 */ /* 0x000fca00000f0c06 */
[----:B------:R1:W-:Y:S02]  /*15f60*/  STG.E.128 [R10.64], RZ ;  /* 0x000000ff0a007986 */ /* 0x0003e4000c101d14 */
.L_x_776:
[----:B------:R-:W-:Y:S05]  /*15f70*/  BSYNC B0 ;  /* 0x0000000000007941 */ /* 0x000fea0003800000 */
.L_x_775:
[----:B------:R-:W-:Y:S01]  /*15f80*/  IADD3 R12, R2, 0x20, RZ ;  /* 0x00000020020c7810 */ /* 0x000fe20007ffe0ff */
        /* <DEDUP_REMOVED lines=15> */
.L_x_778:
[----:B------:R-:W-:Y:S05]  /*16080*/  BSYNC B0 ;  /* 0x0000000000007941 */ /* 0x000fea0003800000 */
.L_x_777:
        /* <DEDUP_REMOVED lines=16> */
.L_x_780:
[----:B------:R-:W-:Y:S05]  /*16190*/  BSYNC B0 ;  /* 0x0000000000007941 */ /* 0x000fea0003800000 */
.L_x_779:
        /* <DEDUP_REMOVED lines=16> */
.L_x_782:
[----:B------:R-:W-:Y:S05]  /*162a0*/  BSYNC B0 ;  /* 0x0000000000007941 */ /* 0x000fea0003800000 */
.L_x_781:
        /* <DEDUP_REMOVED lines=16> */
.L_x_784:
[----:B------:R-:W-:Y:S05]  /*163b0*/  BSYNC B0 ;  /* 0x0000000000007941 */ /* 0x000fea0003800000 */
.L_x_783:
        /* <DEDUP_REMOVED lines=16> */
.L_x_786:
[----:B------:R-:W-:Y:S05]  /*164c0*/  BSYNC B0 ;  /* 0x0000000000007941 */ /* 0x000fea0003800000 */
.L_x_785:
[----:B------:R-:W-:Y:S01]  /*164d0*/  IADD3 R6, R2, 0x70, RZ ;  /* 0x0000007002067810 */ /* 0x000fe20007ffe0ff */
[----:B------:R-:W-:Y:S03]  /*164e0*/  BSSY B0, `(.L_x_787) ;  /* 0x000000e000007945 */ /* 0x000fe60003800000 */
[CC--:B------:R-:W-:Y:S02]  /*164f0*/  ISETP.GE.OR P0, PT, R6.reuse, R13.reuse, P1 ;  /* 0x0000000d0600720c */ /* 0x0c0fe40000f06670 */
[----:B------:R-:W-:-:S11]  /*16500*/  ISETP.GE.AND P1, PT, R6, R13, PT ;  /* 0x0000000d0600720c */ /* 0x000fd60003f26270 */
        /* <DEDUP_REMOVED lines=11> */
.L_x_788:
[----:B------:R-:W-:Y:S05]  /*165c0*/  BSYNC B0 ;  /* 0x0000000000007941 */ /* 0x000fea0003800000 */
.L_x_787:
        /* <DEDUP_REMOVED lines=10> */
[----:B------:R-:W-:Y:S01]  /*16670*/  @!P0 IADD3 R7, P1, R2, R4, RZ ;  /* 0x0000000402078210 */ /* 0x000fe20007f3e0ff */
[----:B------:R-:W-:-:S03]  /*16680*/  @!P6 IMAD R12, R12, R0, RZ ;  /* 0x000000000c0ce224 */ /* 0x000fc600078e02ff */
[----:B------:R-:W-:Y:S01]  /*16690*/  @!P0 LEA.HI.X.SX32 R2, R2, R18, 0x1, P1 ;  /* 0x0000001202028211 */ /* 0x000fe200008f0eff */
[----:B------:R-:W-:Y:S01]  /*166a0*/  @!P4 IMAD R10, R10, R0, RZ ;  /* 0x000000000a0ac224 */ /* 0x000fe200078e02ff */
[----:B------:R-:W-:-:S13]  /*166b0*/  ISETP.NE.OR P1, PT, R14, RZ, P2 ;  /* 0x000000ff0e00720c */ /* 0x000fda0001725670 */
[----:B------:R-:W-:-:S05]  /*166c0*/  @!P1 IMAD R13, R15, R0, RZ ;  /* 0x000000000f0d9224 */ /* 0x000fca00078e02ff */
[----:B------:R-:W-:-:S04]  /*166d0*/  @!P1 IADD3 R15, P2, R13, R4, RZ ;  /* 0x000000040d0f9210 */ /* 0x000fc80007f5e0ff */
[----:B------:R-:W-:Y:S02]  /*166e0*/  @!P1 LEA.HI.X.SX32 R13, R13, R18, 0x1, P2 ;  /* 0x000000120d0d9211 */ /* 0x000fe400010f0eff */
[----:B------:R-:W-:-:S04]  /*166f0*/  @!P0 LEA R16, P2, R7, c[0x0][0x200], 0x2 ;  /* 0x0000800007108a11 */ /* 0x000fc800078410ff */
[----:B------:R-:W-:Y:S01]  /*16700*/  @!P0 LEA.HI.X R17, R7, c[0x0][0x204], R2, 0x2, P2 ;  /* 0x0000810007118a11 */ /* 0x000fe200010f1402 */
[----:B------:R-:W-:Y:S01]  /*16710*/  @!P0 IMAD.MOV.U32 R2, RZ, RZ, 0x7f800000 ;  /* 0x7f800000ff028424 */ /* 0x000fe200078e00ff */
[----:B--2---:R-:W-:Y:S01]  /*16720*/  @!P1 LEA R20, P2, R15, c[0x0][0x200], 0x2 ;  /* 0x000080000f149a11 */ /* 0x004fe200078410ff */
[----:B------:R-:W-:-:S03]  /*16730*/  @!P3 IMAD R7, R9, R0, RZ ;  /* 0x000000000907b224 */ /* 0x000fc600078e02ff */
[----:B------:R2:W-:Y:S01]  /*16740*/  @!P0 STG.E [R16.64], R2 ;  /* 0x0000000210008986 */ /* 0x0005e2000c101914 */
[----:B------:R-:W-:Y:S02]  /*16750*/  @!P1 LEA.HI.X R21, R15, c[0x0][0x204], R13, 0x2, P2 ;  /* 0x000081000f159a11 */ /* 0x000fe400010f140d */
[----:B------:R-:W-:Y:S01]  /*16760*/  ISETP.NE.AND P2, PT, R3, RZ, PT ;  /* 0x000000ff0300720c */ /* 0x000fe20003f45270 */
[----:B------:R-:W-:-:S03]  /*16770*/  @!P5 IMAD R3, R11, R0, RZ ;  /* 0x000000000b03d224 */ /* 0x000fc600078e02ff */
[----:B------:R-:W-:-:S13]  /*16780*/  ISETP.NE.OR P2, PT, R14, RZ, P2 ;  /* 0x000000ff0e00720c */ /* 0x000fda0001745670 */
[----:B------:R-:W-:Y:S02]  /*16790*/  @!P2 IMAD R8, R8, R0, RZ ;  /* 0x000000000808a224 */ /* 0x000fe400078e02ff */
[----:B--2---:R-:W-:-:S05]  /*167a0*/  @!P1 IMAD.MOV.U32 R2, RZ, RZ, 0x7f800000 ;  /* 0x7f800000ff029424 */ /* 0x004fca00078e00ff */
[----:B------:R2:W-:Y:S01]  /*167b0*/  @!P1 STG.E [R20.64], R2 ;  /* 0x0000000214009986 */ /* 0x0005e2000c101914 */
[----:B------:R-:W-:-:S04]  /*167c0*/  ISETP.NE.AND P1, PT, R5, RZ, PT ;  /* 0x000000ff0500720c */ /* 0x000fc80003f25270 */
[----:B------:R-:W-:Y:S02]  /*167d0*/  ISETP.NE.OR P1, PT, R14, RZ, P1 ;  /* 0x000000ff0e00720c */ /* 0x000fe40000f25670 */
[----:B--2---:R-:W-:-:S04]  /*167e0*/  @!P6 IADD3 R2, P0, R12, R4, RZ ;  /* 0x000000040c02e210 */ /* 0x004fc80007f1e0ff */
[----:B------:R-:W-:Y:S02]  /*167f0*/  @!P6 LEA.HI.X.SX32 R5, R12, R18, 0x1, P0 ;  /* 0x000000120c05e211 */ /* 0x000fe400000f0eff */
[----:B------:R-:W-:-:S04]  /*16800*/  @!P6 LEA R12, P0, R2, c[0x0][0x200], 0x2 ;  /* 0x00008000020cea11 */ /* 0x000fc800078010ff */
        /* <DEDUP_REMOVED lines=19> */
[----:B------:R-:W-:-:S05]  /*16940*/  @!P5 IMAD.MOV.U32 R5, RZ, RZ, 0x7f800000 ;  /* 0x7f800000ff05d424 */ /* 0x000fca00078e00ff */
[----:B------:R3:W-:Y:S01]  /*16950*/  @!P5 STG.E [R2.64], R5 ;  /* 0x000000050200d986 */ /* 0x0007e2000c101914 */
[----:B--2---:R-:W-:-:S05]  /*16960*/  @!P4 IMAD.MOV.U32 R7, RZ, RZ, 0x7f800000 ;  /* 0x7f800000ff07c424 */ /* 0x004fca00078e00ff */
[----:B------:R2:W-:Y:S01]  /*16970*/  @!P4 STG.E [R10.64], R7 ;  /* 0x000000070a00c986 */ /* 0x0005e2000c101914 */
[----:B---3--:R-:W-:Y:S02]  /*16980*/  @!P3 IMAD.MOV.U32 R3, RZ, RZ, 0x7f800000 ;  /* 0x7f800000ff03b424 */ /* 0x008fe400078e00ff */
[----:B------:R-:W-:-:S03]  /*16990*/  @!P2 IMAD.MOV.U32 R2, RZ, RZ, 0x7f800000 ;  /* 0x7f800000ff02a424 */ /* 0x000fc600078e00ff */
[----:B------:R2:W-:Y:S04]  /*169a0*/  @!P3 STG.E [R16.64], R3 ;  /* 0x000000031000b986 */ /* 0x0005e8000c101914 */
[----:B------:R2:W-:Y:S01]  /*169b0*/  @!P2 STG.E [R20.64], R2 ;  /* 0x000000021400a986 */ /* 0x0005e2000c101914 */
[----:B------:R-:W-:Y:S05]  /*169c0*/  @P1 EXIT ;  /* 0x000000000000194d */ /* 0x000fea0003800000 */
[----:B------:R-:W-:-:S05]  /*169d0*/  IMAD R0, R6, R0, RZ ;  /* 0x0000000006007224 */ /* 0x000fca00078e02ff */
[----:B------:R-:W-:-:S04]  /*169e0*/  IADD3 R4, P0, R0, R4, RZ ;  /* 0x0000000400047210 */ /* 0x000fc80007f1e0ff */
[----:B------:R-:W-:Y:S02]  /*169f0*/  LEA.HI.X.SX32 R0, R0, R18, 0x1, P0 ;  /* 0x0000001200007211 */ /* 0x000fe400000f0eff */
[----:B--2---:R-:W-:-:S04]  /*16a00*/  LEA R2, P0, R4, c[0x0][0x200], 0x2 ;  /* 0x0000800004027a11 */ /* 0x004fc800078010ff */
[----:B------:R-:W-:Y:S01]  /*16a10*/  LEA.HI.X R3, R4, c[0x0][0x204], R0, 0x2, P0 ;  /* 0x0000810004037a11 */ /* 0x000fe200000f1400 */
[----:B------:R-:W-:-:S05]  /*16a20*/  IMAD.MOV.U32 R0, RZ, RZ, 0x7f800000 ;  /* 0x7f800000ff007424 */ /* 0x000fca00078e00ff */
[----:B------:R-:W-:Y:S01]  /*16a30*/  STG.E [R2.64], R0 ;  /* 0x0000000002007986 */ /* 0x000fe2000c101914 */
[----:B------:R-:W-:Y:S05]  /*16a40*/  EXIT ;  /* 0x000000000000794d */ /* 0x000fea0003800000 */
.L_x_789:
        /* <DEDUP_REMOVED lines=11> */
.L_x_1143:


//--------------------- .text._ZN5flash16flash_fwd_kernelI23Flash_fwd_kernel_traitsILi64ELi128ELi64ELi4ELb0ELb0EN7cutlass6half_tE19Flash_kernel_traitsILi64ELi128ELi64ELi4ES3_EELb1ELb1ELb0ELb0ELb0ELb0ELb0ELb1EEEvNS_16Flash_fwd_paramsE --------------------------
	.section	.text._ZN5flash16flash_fwd_kernelI23Flash_fwd_kernel_traitsILi64ELi128ELi64ELi4ELb0ELb0EN7cutlass6half_tE19Flash_kernel_traitsILi64ELi128ELi64ELi4ES3_EELb1ELb1ELb0ELb0ELb0ELb0ELb0ELb1EEEvNS_16Flash_fwd_paramsE,"ax",@progbits
	.sectioninfo	@"SHI_REGISTERS=255"
	.align	128
        .global         _ZN5flash16flash_fwd_kernelI23Flash_fwd_kernel_traitsILi64ELi128ELi64ELi4ELb0ELb0EN7cutlass6half_tE19Flash_kernel_traitsILi64ELi128ELi64ELi4ES3_EELb1ELb1ELb0ELb0ELb0ELb0ELb0ELb1EEEvNS_16Flash_fwd_paramsE
        .type           _ZN5flash16flash_fwd_kernelI23Flash_fwd_kernel_traitsILi64ELi128ELi64ELi4ELb0ELb0EN7cutlass6half_tE19Flash_kernel_traitsILi64ELi128ELi64ELi4ES3_EELb1ELb1ELb0ELb0ELb0ELb0ELb0ELb1EEEvNS_16Flash_fwd_paramsE,@function
        .size           _ZN5flash16flash_fwd_kernelI23Flash_fwd_kernel_traitsILi64ELi128ELi64ELi4ELb0ELb0EN7cutlass6half_tE19Flash_kernel_traitsILi64ELi128ELi64ELi4ES3_EELb1ELb1ELb0ELb0ELb0ELb0ELb0ELb1EEEvNS_16Flash_fwd_paramsE,(.L_x_1144 - _ZN5flash16flash_fwd_kernelI23Flash_fwd_kernel_traitsILi64ELi128ELi64ELi4ELb0ELb0EN7cutlass6half_tE19Flash_kernel_traitsILi64ELi128ELi64ELi4ES3_EELb1ELb1ELb0ELb0ELb0ELb0ELb0ELb1EEEvNS_16Flash_fwd_paramsE)
        .other          _ZN5flash16flash_fwd_kernelI23Flash_fwd_kernel_traitsILi64ELi128ELi64ELi4ELb0ELb0EN7cutlass6half_tE19Flash_kernel_traitsILi64ELi128ELi64ELi4ES3_EELb1ELb1ELb0ELb0ELb0ELb0ELb0ELb1EEEvNS_16Flash_fwd_paramsE,@"STO_CUDA_ENTRY STV_DEFAULT"
_ZN5flash16flash_fwd_kernelI23Flash_fwd_kernel_traitsILi64ELi128ELi64ELi4ELb0ELb0EN7cutlass6half_tE19Flash_kernel_traitsILi64ELi128ELi64ELi4ES3_EELb1ELb1ELb0ELb0ELb0ELb0ELb0ELb1EEEvNS_16Flash_fwd_paramsE:
.text._ZN5flash16flash_fwd_kernelI23Flash_fwd_kernel_traitsILi64ELi128ELi64ELi4ELb0ELb0EN7cutlass6half_tE19Flash_kernel_traitsILi64ELi128ELi64ELi4ES3_EELb1ELb1ELb0ELb0ELb0ELb0ELb0ELb1EEEvNS_16Flash_fwd_paramsE:
[----:B------:R-:W-:-:S03]  /*0000*/  MOV R1, c[0x0][0x28] ;  /* 0x00000a0000017a02 */ /* 0x000fc60000000f00 */
[----:B------:R-:W-:Y:S01]  /*0010*/  ULDC.U8 UR4, c[0x0][0x304] ;  /* 0x0000c10000047ab9 */ /* 0x000fe20000000000 */
[----:B------:R-:W-:Y:S01]  /*0020*/  IADD3 R1, R1, -0x1d0, RZ ;  /* 0xfffffe3001017810 */ /* 0x000fe20007ffe0ff */
[----:B------:R-:W-:Y:S01]  /*0030*/  ULDC.64 UR36, c[0x0][0x2f0] ;  /* 0x0000bc0000247ab9 */ /* 0x000fe20000000a00 */
[----:B------:R-:W-:Y:S01]  /*0040*/  ISETP.NE.AND P1, PT, RZ, UR4, PT ;  /* 0x00000004ff007c0c */ /* 0x000fe2000bf25270 */
[----:B------:R-:W-:Y:S01]  /*0050*/  IMAD.U32 R2, RZ, RZ, UR36 ;  /* 0x00000024ff027e24 */ /* 0x000fe2000f8e00ff */
[----:B------:R-:W-:Y:S01]  /*0060*/  ULDC.64 UR34, c[0x0][0x118] ;  /* 0x0000460000227ab9 */ /* 0x000fe20000000a00 */
[----:B------:R-:W-:Y:S02]  /*0070*/  IMAD.U32 R3, RZ, RZ, UR37 ;  /* 0x00000025ff037e24 */ /* 0x000fe4000f8e00ff */
[----:B------:R-:W-:-:S08]  /*0080*/  IMAD.MOV.U32 R10, RZ, RZ, c[0x0][0x2fc] ;  /* 0x0000bf00ff0a7624 */ /* 0x000fd000078e00ff */
[----:B------:R1:W2:Y:S01]  /*0090*/  @P1 LDG.E.64 R4, [R2.64] ;  /* 0x0000002202041981 */ /* 0x0002a2000c1e1b00 */
[----:B------:R-:W-:-:S04]  /*00a0*/  IMAD.MOV.U32 R9, RZ, RZ, c[0x0][0x2f8] ;  /* 0x0000be00ff097624 */ /* 0x000fc800078e00ff */
[----:B-1----:R-:W-:Y:S01]  /*00b0*/  @P1 IMAD.MOV.U32 R2, RZ, RZ, R9 ;  /* 0x000000ffff021224 */ /* 0x002fe200078e0009 */
[----:B------:R-:W-:-:S06]  /*00c0*/  @P1 MOV R3, R10 ;  /* 0x0000000a00031202 */ /* 0x000fcc0000000f00 */
[----:B------:R-:W3:Y:S01]  /*00d0*/  @P1 LDG.E.64 R2, [R2.64] ;  /* 0x0000002202021981 */ /* 0x000ee2000c1e1b00 */
[----:B------:R-:W1:Y:S01]  /*00e0*/  LDC.U8 R6, c[0x0][0x312] ;  /* 0x0000c480ff067b82 */ /* 0x000e620000000000 */
[----:B------:R-:W-:Y:S01]  /*00f0*/  ISETP.NE.U32.AND P2, PT, RZ, c[0x0][0x240], PT ;  /* 0x00009000ff007a0c */ /* 0x000fe20003f45070 */
[----:B------:R-:W-:Y:S01]  /*0100*/  IMAD.MOV.U32 R27, RZ, RZ, 0x4 ;  /* 0x00000004ff1b7424 */ /* 0x000fe200078e00ff */
[----:B------:R-:W4:Y:S01]  /*0110*/  S2R R31, SR_CTAID.X ;  /* 0x00000000001f7919 */ /* 0x000f220000002500 */
[----:B------:R-:W-:Y:S01]  /*0120*/  IMAD.MOV.U32 R13, RZ, RZ, -0x1 ;  /* 0xffffffffff0d7424 */ /* 0x000fe200078e00ff */
[----:B------:R-:W-:Y:S02]  /*0130*/  ISETP.NE.AND.EX P2, PT, RZ, c[0x0][0x244], PT, P2 ;  /* 0x00009100ff007a0c */ /* 0x000fe40003f45320 */
[----:B------:R-:W4:Y:S04]  /*0140*/  S2R R18, SR_CTAID.Y ;  /* 0x0000000000127919 */ /* 0x000f280000002600 */
[----:B------:R-:W4:Y:S04]  /*0150*/  S2R R19, SR_CTAID.Z ;  /* 0x0000000000137919 */ /* 0x000f280000002700 */
[----:B------:R-:W4:Y:S01]  /*0160*/  S2R R26, SR_TID.X ;  /* 0x00000000001a7919 */ /* 0x000f220000002100 */
[----:B-1----:R-:W-:-:S02]  /*0170*/  ISETP.NE.AND P3, PT, R6, RZ, PT ;  /* 0x000000ff0600720c */ /* 0x002fc40003f65270 */
[----:B----4-:R-:W-:-:S04]  /*0180*/  LOP3.LUT R0, R19, R31, R18, 0xfe, !PT ;  /* 0x0000001f13007212 */ /* 0x010fc800078efe12 */
[----:B------:R-:W-:-:S13]  /*0190*/  LOP3.LUT P4, RZ, R0, R26, RZ, 0xfc, !PT ;  /* 0x0000001a00ff7212 */ /* 0x000fda000788fcff */
[----:B------:R-:W-:Y:S01]  /*01a0*/  @!P4 IMAD.MOV.U32 R6, RZ, RZ, c[0x0][0x308] ;  /* 0x0000c200ff06c624 */ /* 0x000fe200078e00ff */
[----:B------:R-:W-:Y:S01]  /*01b0*/  @!P4 MOV R7, c[0x0][0x30c] ;  /* 0x0000c3000007ca02 */ /* 0x000fe20000000f00 */
[----:B------:R-:W-:Y:S01]  /*01c0*/  IMAD.MOV.U32 R11, RZ, RZ, -0x1 ;  /* 0xffffffffff0b7424 */ /* 0x000fe200078e00ff */
[----:B--2---:R1:W2:Y:S08]  /*01d0*/  @P1 R2UR UR36, R4 ;  /* 0x00000000042413c2 */ /* 0x0042b000000e0000 */
[----:B------:R1:W4:Y:S02]  /*01e0*/  @P1 R2UR UR37, R5 ;  /* 0x00000000052513c2 */ /* 0x00032400000e0000 */
[----:B-1----:R-:W-:Y:S01]  /*01f0*/  IMAD.WIDE R4, R18, R27, c[0x0][0x240] ;  /* 0x0000900012047625 */ /* 0x002fe200078e021b */
[----:B---3--:R-:W-:-:S03]  /*0200*/  @P1 IADD3 R9, P0, R2, c[0x0][0x300], RZ ;  /* 0x0000c00002091a10 */ /* 0x008fc60007f1e0ff */
[----:B--2---:R-:W-:Y:S02]  /*0210*/  IMAD.U32 R2, RZ, RZ, UR36 ;  /* 0x00000024ff027e24 */ /* 0x004fe4000f8e00ff */
[----:B------:R-:W-:Y:S01]  /*0220*/  @P1 IMAD.X R10, RZ, RZ, R3, P0 ;  /* 0x000000ffff0a1224 */ /* 0x000fe200000e0603 */
[----:B------:R-:W-:Y:S01]  /*0230*/  ISETP.EQ.U32.AND P1, PT, RZ, c[0x0][0x248], PT ;  /* 0x00009200ff007a0c */ /* 0x000fe20003f22070 */
[----:B----4-:R-:W-:Y:S01]  /*0240*/  IMAD.U32 R3, RZ, RZ, UR37 ;  /* 0x00000025ff037e24 */ /* 0x010fe2000f8e00ff */
[----:B------:R-:W-:Y:S02]  /*0250*/  ISETP.NE.U32.AND P0, PT, RZ, c[0x0][0x250], PT ;  /* 0x00009400ff007a0c */ /* 0x000fe40003f05070 */
[----:B------:R-:W-:Y:S02]  /*0260*/  ISETP.EQ.OR.EX P1, PT, RZ, c[0x0][0x24c], !P3, P1 ;  /* 0x00009300ff007a0c */ /* 0x000fe40005f22710 */
[----:B------:R1:W-:Y:S01]  /*0270*/  @!P4 STG.E.64 [R6.64], R2 ;  /* 0x000000020600c986 */ /* 0x0003e2000c101b22 */
[----:B------:R-:W-:-:S02]  /*0280*/  ISETP.NE.AND.EX P0, PT, RZ, c[0x0][0x254], PT, P0 ;  /* 0x00009500ff007a0c */ /* 0x000fc40003f05300 */
[----:B-1----:R-:W-:Y:S01]  /*0290*/  @!P4 MOV R2, R9 ;  /* 0x000000090002c202 */ /* 0x002fe20000000f00 */
[----:B------:R-:W-:-:S05]  /*02a0*/  @!P4 IMAD.MOV.U32 R3, RZ, RZ, R10 ;  /* 0x000000ffff03c224 */ /* 0x000fca00078e000a */
[----:B------:R1:W-:Y:S04]  /*02b0*/  @!P4 STG.E.64 [R6.64+0x8], R2 ;  /* 0x000008020600c986 */ /* 0x0003e8000c101b22 */
[----:B------:R2:W3:Y:S04]  /*02c0*/  @P2 LDG.E R13, [R4.64] ;  /* 0x00000022040d2981 */ /* 0x0004e8000c1e1900 */
[----:B--2---:R-:W2:Y:S01]  /*02d0*/  @P2 LDG.E R4, [R4.64+0x4] ;  /* 0x0000042204042981 */ /* 0x004ea2000c1e1900 */
[----:B-1----:R-:W-:-:S04]  /*02e0*/  IMAD.WIDE R6, R18, R27, c[0x0][0x248] ;  /* 0x0000920012067625 */ /* 0x002fc800078e021b */
[----:B------:R-:W-:Y:S01]  /*02f0*/  IMAD.MOV.U32 R8, RZ, RZ, RZ ;  /* 0x000000ffff087224 */ /* 0x000fe200078e00ff */
[----:B------:R1:W5:Y:S01]  /*0300*/  @!P1 LDG.E R11, [R6.64] ;  /* 0x00000022060b9981 */ /* 0x000362000c1e1900 */
[----:B------:R-:W-:Y:S01]  /*0310*/  @P0 IMAD.WIDE R2, R18, R27, c[0x0][0x250] ;  /* 0x0000940012020625 */ /* 0x000fe200078e021b */
[----:B------:R-:W4:Y:S04]  /*0320*/  LDC.U8 R237, c[0x0][0x2d8] ;  /* 0x0000b600ffed7b82 */ /* 0x000f280000000000 */
[----:B------:R1:W5:Y:S01]  /*0330*/  @P0 LDG.E R8, [R2.64] ;  /* 0x0000002202080981 */ /* 0x000362000c1e1900 */
[----:B------:R-:W-:Y:S02]  /*0340*/  ISETP.NE.U32.AND P0, PT, RZ, c[0x0][0x248], PT ;  /* 0x00009200ff007a0c */ /* 0x000fe40003f05070 */
[----:B------:R-:W-:-:S02]  /*0350*/  SHF.R.S32.HI R17, RZ, 0x1f, R26 ;  /* 0x0000001fff117819 */ /* 0x000fc4000001141a */
[----:B------:R-:W-:Y:S02]  /*0360*/  ISETP.NE.AND.EX P0, PT, RZ, c[0x0][0x24c], PT, P0 ;  /* 0x00009300ff007a0c */ /* 0x000fe40003f05300 */
[----:B------:R-:W-:-:S04]  /*0370*/  LEA.HI R15, R17, R26, RZ, 0x5 ;  /* 0x0000001a110f7211 */ /* 0x000fc800078f28ff */
[----:B------:R-:W-:-:S05]  /*0380*/  LOP3.LUT R0, R15, 0xffffffe0, RZ, 0xc0, !PT ;  /* 0xffffffe00f007812 */ /* 0x000fca00078ec0ff */
[----:B------:R-:W-:Y:S01]  /*0390*/  IMAD.IADD R144, R26, 0x1, -R0 ;  /* 0x000000011a907824 */ /* 0x000fe200078e0a00 */
[----:B---3--:R1:W-:Y:S01]  /*03a0*/  STL [R1+0x134], R13 ;  /* 0x0001340d01007387 */ /* 0x0083e20000100800 */
[----:B--2---:R-:W-:Y:S01]  /*03b0*/  @P2 IADD3 R30, R4, -R13, RZ ;  /* 0x8000000d041e2210 */ /* 0x004fe20007ffe0ff */
[----:B------:R-:W-:-:S05]  /*03c0*/  @!P2 IMAD.MOV.U32 R30, RZ, RZ, c[0x0][0x214] ;  /* 0x00008500ff1ea624 */ /* 0x000fca00078e00ff */
[----:B------:R1:W-:Y:S01]  /*03d0*/  STL [R1+0x15c], R30 ;  /* 0x00015c1e01007387 */ /* 0x0003e20000100800 */
[----:B------:R-:W-:Y:S05]  /*03e0*/  @!P0 BRA `(.L_x_790) ;  /* 0x0000004000008947 */ /* 0x000fea0003800000 */
[----:B----4-:R-:W2:Y:S02]  /*03f0*/  @P3 LDG.E R0, [R6.64+0x4] ;  /* 0x0000042206003981 */ /* 0x010ea4000c1e1900 */
[----:B--2--5:R-:W-:-:S06]  /*0400*/  @P3 IADD3 R0, R0, -R11, RZ ;  /* 0x8000000b00003210 */ /* 0x024fcc0007ffe0ff */
[----:B------:R2:W5:Y:S01]  /*0410*/  @!P3 LDG.E R0, [R6.64] ;  /* 0x000000220600b981 */ /* 0x000562000c1e1900 */
[----:B------:R-:W-:Y:S05]  /*0420*/  BRA `(.L_x_791) ;  /* 0x0000001000007947 */ /* 0x000fea0003800000 */
.L_x_790:
[----:B----4-:R-:W-:Y:S02]  /*0430*/  MOV R0, c[0x0][0x218] ;  /* 0x0000860000007a02 */ /* 0x010fe40000000f00 */
.L_x_791:
[----:B------:R-:W-:-:S04]  /*0440*/  ISETP.NE.U32.AND P2, PT, RZ, c[0x0][0x258], PT ;  /* 0x00009600ff007a0c */ /* 0x000fc80003f45070 */
[----:B------:R-:W-:-:S13]  /*0450*/  ISETP.NE.AND.EX P2, PT, RZ, c[0x0][0x25c], PT, P2 ;  /* 0x00009700ff007a0c */ /* 0x000fda0003f45320 */
[----:B-1----:R-:W-:-:S06]  /*0460*/  @P2 IMAD.WIDE R2, R18, R27, c[0x0][0x258] ;  /* 0x0000960012022625 */ /* 0x002fcc00078e021b */
[----:B------:R-:W3:Y:S01]  /*0470*/  @P2 LDG.E R3, [R2.64] ;  /* 0x0000002202032981 */ /* 0x000ee2000c1e1900 */
[----:B------:R-:W-:Y:S01]  /*0480*/  IMAD.SHL.U32 R28, R31, 0x80, RZ ;  /* 0x000000801f1c7824 */ /* 0x000fe200078e00ff */
[----:B------:R-:W-:-:S04]  /*0490*/  @!P2 ISETP.NE.U32.AND P1, PT, RZ, c[0x0][0x268], PT ;  /* 0x00009a00ff00aa0c */ /* 0x000fc80003f25070 */
[----:B------:R-:W-:Y:S02]  /*04a0*/  ISETP.GT.AND P0, PT, R30, R28, PT ;  /* 0x0000001c1e00720c */ /* 0x000fe40003f04270 */
[----:B------:R-:W-:-:S04]  /*04b0*/  @!P2 ISETP.NE.AND.EX P1, PT, RZ, c[0x0][0x26c], PT, P1 ;  /* 0x00009b00ff00aa0c */ /* 0x000fc80003f25310 */
[----:B------:R-:W-:Y:S01]  /*04c0*/  @!P2 SEL R2, RZ, c[0x0][0x21c], !P1 ;  /* 0x00008700ff02aa07 */ /* 0x000fe20004800000 */
[----:B---3-5:R-:W-:-:S03]  /*04d0*/  @P2 IMAD.IADD R54, R3, 0x1, -R8 ;  /* 0x0000000103362824 */ /* 0x028fc600078e0a08 */
        /* <DEDUP_REMOVED lines=12> */
[----:B------:R-:W-:Y:S01]  /*05a0*/  ISETP.GE.AND P0, PT, R247, 0x1, PT ;  /* 0x00000001f700780c */ /* 0x000fe20003f06270 */
[----:B------:R1:W-:-:S12]  /*05b0*/  STL [R1+0x24], R247 ;  /* 0x000024f701007387 */ /* 0x0003d80000100800 */
[----:B------:R-:W-:Y:S05]  /*05c0*/  @!P0 BRA `(.L_x_792) ;  /* 0x000208e000008947 */ /* 0x000fea0003800000 */
[----:B------:R-:W-:Y:S01]  /*05d0*/  IMAD R12, R18, c[0x0][0x1c0], R19 ;  /* 0x00007000120c7a24 */ /* 0x000fe200078e0213 */
[----:B------:R-:W-:Y:S02]  /*05e0*/  ISETP.NE.AND P3, PT, R13, -0x1, PT ;  /* 0xffffffff0d00780c */ /* 0x000fe40003f65270 */
[----:B------:R-:W-:Y:S02]  /*05f0*/  ISETP.NE.AND P0, PT, R11, -0x1, PT ;  /* 0xffffffff0b00780c */ /* 0x000fe40003f05270 */
[----:B------:R-:W-:Y:S02]  /*0600*/  SHF.L.U32 R0, R12, 0x5, RZ ;  /* 0x000000050c007819 */ /* 0x000fe400000006ff */
[--C-:B------:R-:W-:Y:S02]  /*0610*/  SHF.R.S32.HI R5, RZ, 0x1f, R144.reuse ;  /* 0x0000001fff057819 */ /* 0x100fe40000011490 */
[----:B------:R-:W-:Y:S02]  /*0620*/  IADD3 R173, P2, P1, R0, R9, R144 ;  /* 0x0000000900ad7210 */ /* 0x000fe4000795e090 */
[----:B------:R-:W-:-:S03]  /*0630*/  SHF.R.S32.HI R0, RZ, 0x1f, R0 ;  /* 0x0000001fff007819 */ /* 0x000fc60000011400 */
[----:B------:R3:W-:Y:S01]  /*0640*/  STL [R1+0x130], R173 ;  /* 0x000130ad01007387 */ /* 0x0007e20000100800 */
[----:B------:R-:W-:Y:S01]  /*0650*/  @!P3 SHF.R.S32.HI R4, RZ, 0x1f, R18 ;  /* 0x0000001fff04b819 */ /* 0x000fe20000011412 */
[C---:B------:R-:W-:Y:S01]  /*0660*/  @P3 IMAD.WIDE.U32 R2, R13.reuse, c[0x0][0x190], RZ ;  /* 0x000064000d023a25 */ /* 0x040fe200078e00ff */
[----:B--2---:R-:W-:Y:S02]  /*0670*/  @P0 IADD3 R6, R8, R11, RZ ;  /* 0x0000000b08060210 */ /* 0x004fe40007ffe0ff */
[----:B------:R-:W-:Y:S01]  /*0680*/  IADD3.X R158, R0, R10, R5, P2, P1 ;  /* 0x0000000a009e7210 */ /* 0x000fe200017e2405 */
[----:B------:R-:W-:Y:S01]  /*0690*/  @!P3 IMAD R7, R4, c[0x0][0x178], RZ ;  /* 0x00005e000407ba24 */ /* 0x000fe200078e02ff */
[----:B------:R-:W-:Y:S01]  /*06a0*/  @P3 MOV R9, R2 ;  /* 0x0000000200093202 */ /* 0x000fe20000000f00 */
[----:B------:R-:W-:Y:S02]  /*06b0*/  @P3 IMAD R13, R13, c[0x0][0x194], R3 ;  /* 0x000065000d0d3a24 */ /* 0x000fe400078e0203 */
[----:B------:R-:W-:-:S04]  /*06c0*/  @P0 IMAD.WIDE.U32 R2, R6, c[0x0][0x198], RZ ;  /* 0x0000660006020a25 */ /* 0x000fc800078e00ff */
[----:B------:R-:W-:Y:S01]  /*06d0*/  @!P3 IMAD.WIDE.U32 R4, R18, c[0x0][0x178], RZ ;  /* 0x00005e001204ba25 */ /* 0x000fe200078e00ff */
[----:B------:R-:W-:-:S03]  /*06e0*/  @P0 MOV R23, R2 ;  /* 0x0000000200170202 */ /* 0x000fc60000000f00 */
[----:B------:R-:W-:Y:S01]  /*06f0*/  @!P3 IMAD R7, R18, c[0x0][0x17c], R7 ;  /* 0x00005f001207ba24 */ /* 0x000fe200078e0207 */
[----:B------:R-:W-:Y:S01]  /*0700*/  @!P3 MOV R9, R4 ;  /* 0x000000040009b202 */ /* 0x000fe20000000f00 */
[----:B------:R-:W-:Y:S02]  /*0710*/  IMAD R0, R12, c[0x0][0x224], R28 ;  /* 0x000089000c007a24 */ /* 0x000fe400078e021c */
[----:B------:R-:W-:Y:S01]  /*0720*/  @P0 IMAD R24, R6, c[0x0][0x19c], R3 ;  /* 0x0000670006180a24 */ /* 0x000fe200078e0203 */
[----:B------:R-:W-:Y:S01]  /*0730*/  @!P3 IADD3 R13, R5, R7, RZ ;  /* 0x00000007050db210 */ /* 0x000fe20007ffe0ff */
[----:B------:R-:W-:Y:S01]  /*0740*/  IMAD R164, R0, c[0x0][0x228], RZ ;  /* 0x00008a0000a47a24 */ /* 0x000fe200078e02ff */
[----:B------:R-:W-:Y:S05]  /*0750*/  @P0 BRA `(.L_x_793) ;  /* 0x000000b000000947 */ /* 0x000fea0003800000 */
[----:B---3--:R-:W-:Y:S01]  /*0760*/  SHF.R.S32.HI R0, RZ, 0x1f, R8 ;  /* 0x0000001fff007819 */ /* 0x008fe20000011408 */
[----:B------:R-:W-:Y:S01]  /*0770*/  IMAD.WIDE.U32 R2, R8, c[0x0][0x198], RZ ;  /* 0x0000660008027a25 */ /* 0x000fe200078e00ff */
[----:B------:R-:W-:-:S03]  /*0780*/  SHF.R.S32.HI R4, RZ, 0x1f, R18 ;  /* 0x0000001fff047819 */ /* 0x000fc60000011412 */
[----:B------:R-:W-:Y:S02]  /*0790*/  IMAD R0, R0, c[0x0][0x198], RZ ;  /* 0x0000660000007a24 */ /* 0x000fe400078e02ff */
[----:B------:R-:W-:Y:S02]  /*07a0*/  IMAD R4, R4, c[0x0][0x180], RZ ;  /* 0x0000600004047a24 */ /* 0x000fe400078e02ff */
[----:B------:R-:W-:-:S05]  /*07b0*/  IMAD R0, R8, c[0x0][0x19c], R0 ;  /* 0x0000670008007a24 */ /* 0x000fca00078e0200 */
[----:B------:R-:W-:Y:S01]  /*07c0*/  IADD3 R3, R3, R0, RZ ;  /* 0x0000000003037210 */ /* 0x000fe20007ffe0ff */
[----:B------:R-:W-:-:S04]  /*07d0*/  IMAD R0, R18, c[0x0][0x184], R4 ;  /* 0x0000610012007a24 */ /* 0x000fc800078e0204 */
[----:B------:R-:W-:-:S05]  /*07e0*/  IMAD.WIDE.U32 R2, R18, c[0x0][0x180], R2 ;  /* 0x0000600012027a25 */ /* 0x000fca00078e0002 */
[----:B------:R-:W-:Y:S02]  /*07f0*/  IADD3 R24, R3, R0, RZ ;  /* 0x0000000003187210 */ /* 0x000fe40007ffe0ff */
[----:B------:R-:W-:Y:S02]  /*0800*/  MOV R23, R2 ;  /* 0x0000000200177202 */ /* 0x000fe40000000f00 */
.L_x_793:
[----:B---3--:R-:W-:Y:S02]  /*0810*/  IABS R4, c[0x0][0x1c8] ;  /* 0x0000720000047a13 */ /* 0x008fe40000000000 */
[----:B------:R-:W-:Y:S02]  /*0820*/  IABS R5, R19 ;  /* 0x0000001300057213 */ /* 0x000fe40000000000 */
[----:B------:R-:W2:Y:S08]  /*0830*/  I2F.RP R2, R4 ;  /* 0x0000000400027306 */ /* 0x000eb00000209400 */
[----:B--2---:R-:W2:Y:S02]  /*0840*/  MUFU.RCP R2, R2 ;  /* 0x0000000200027308 */ /* 0x004ea40000001000 */
[----:B--2---:R-:W-:-:S06]  /*0850*/  IADD3 R2, R2, 0xffffffe, RZ ;  /* 0x0ffffffe02027810 */ /* 0x004fcc0007ffe0ff */
[----:B------:R-:W2:Y:S02]  /*0860*/  F2I.FTZ.U32.TRUNC.NTZ R3, R2 ;  /* 0x0000000200037305 */ /* 0x000ea4000021f000 */
[----:B--2---:R-:W-:Y:S02]  /*0870*/  IMAD.MOV R0, RZ, RZ, -R3 ;  /* 0x000000ffff007224 */ /* 0x004fe400078e0a03 */
[----:B------:R-:W-:Y:S02]  /*0880*/  IMAD.MOV.U32 R2, RZ, RZ, RZ ;  /* 0x000000ffff027224 */ /* 0x000fe400078e00ff */
[----:B------:R-:W-:-:S04]  /*0890*/  IMAD R0, R0, R4, RZ ;  /* 0x0000000400007224 */ /* 0x000fc800078e02ff */
[----:B------:R-:W-:-:S04]  /*08a0*/  IMAD.HI.U32 R0, R3, R0, R2 ;  /* 0x0000000003007227 */ /* 0x000fc800078e0002 */
[----:B------:R-:W-:Y:S01]  /*08b0*/  IMAD.MOV.U32 R3, RZ, RZ, R5 ;  /* 0x000000ffff037224 */ /* 0x000fe200078e0005 */
[----:B------:R-:W-:-:S03]  /*08c0*/  SHF.R.S32.HI R5, RZ, 0x1f, R19 ;  /* 0x0000001fff057819 */ /* 0x000fc60000011413 */
        /* <DEDUP_REMOVED lines=9> */
[----:B------:R-:W-:-:S04]  /*0960*/  LOP3.LUT R2, R19, c[0x0][0x1c8], RZ, 0x3c, !PT ;  /* 0x0000720013027a12 */ /* 0x000fc800078e3cff */
[----:B------:R-:W-:Y:S01]  /*0970*/  ISETP.GE.AND P1, PT, R2, RZ, PT ;  /* 0x000000ff0200720c */ /* 0x000fe20003f26270 */
[----:B------:R-:W-:-:S04]  /*0980*/  @P0 IMAD.WIDE.U32 R2, R4, c[0x0][0x1a0], RZ ;  /* 0x0000680004020a25 */ /* 0x000fc800078e00ff */
[----:B------:R-:W-:Y:S01]  /*0990*/  @P0 IMAD R22, R4, c[0x0][0x1a4], R3 ;  /* 0x0000690004160a24 */ /* 0x000fe200078e0203 */
[----:B------:R-:W-:Y:S02]  /*09a0*/  @P0 MOV R16, R2 ;  /* 0x0000000200100202 */ /* 0x000fe40000000f00 */
[----:B------:R-:W-:-:S04]  /*09b0*/  @P3 IADD3 R0, R0, 0x1, RZ ;  /* 0x0000000100003810 */ /* 0x000fc80007ffe0ff */
[----:B------:R-:W-:-:S05]  /*09c0*/  MOV R14, R0 ;  /* 0x00000000000e7202 */ /* 0x000fca0000000f00 */
        /* <DEDUP_REMOVED lines=14> */
.L_x_794:
[CC--:B------:R-:W-:Y:S01]  /*0ab0*/  LEA.HI R2, R17.reuse, R26.reuse, RZ, 0x3 ;  /* 0x0000001a11027211 */ /* 0x0c0fe200078f18ff */
[----:B------:R-:W-:Y:S01]  /*0ac0*/  IMAD.IADD R29, R30, 0x1, -R28 ;  /* 0x000000011e1d7824 */ /* 0x000fe200078e0a1c */
[----:B------:R-:W-:Y:S01]  /*0ad0*/  LEA.HI R3, R17, R26, RZ, 0x6 ;  /* 0x0000001a11037211 */ /* 0x000fe200078f30ff */
[----:B------:R-:W-:Y:S01]  /*0ae0*/  IMAD R4, R5, c[0x0][0x1a8], RZ ;  /* 0x00006a0005047a24 */ /* 0x000fe200078e02ff */
[----:B------:R-:W-:Y:S01]  /*0af0*/  SHF.R.S32.HI R6, RZ, 0x3, R2 ;  /* 0x00000003ff067819 */ /* 0x000fe20000011402 */
[----:B------:R-:W-:Y:S01]  /*0b00*/  BSSY B0, `(.L_x_795) ;  /* 0x0000030000007945 */ /* 0x000fe20003800000 */
[----:B------:R-:W-:Y:S01]  /*0b10*/  LOP3.LUT R2, R2, 0xfffffff8, RZ, 0xc0, !PT ;  /* 0xfffffff802027812 */ /* 0x000fe200078ec0ff */
[----:B------:R-:W-:Y:S01]  /*0b20*/  IMAD R4, R19, c[0x0][0x1ac], R4 ;  /* 0x00006b0013047a24 */ /* 0x000fe200078e0204 */
[----:B------:R-:W-:Y:S01]  /*0b30*/  SHF.R.S32.HI R21, RZ, 0x5, R15 ;  /* 0x00000005ff157819 */ /* 0x000fe2000001140f */
[----:B------:R-:W-:Y:S01]  /*0b40*/  IMAD.SHL.U32 R0, R6, 0x40, RZ ;  /* 0x0000004006007824 */ /* 0x000fe200078e00ff */
[----:B------:R-:W-:Y:S01]  /*0b50*/  SHF.R.S32.HI R7, RZ, 0x1f, R6 ;  /* 0x0000001fff077819 */ /* 0x000fe20000011406 */
[----:B------:R-:W-:-:S03]  /*0b60*/  IMAD.IADD R55, R26, 0x1, -R2 ;  /* 0x000000011a377824 */ /* 0x000fc600078e0a02 */
[----:B------:R-:W-:Y:S01]  /*0b70*/  LOP3.LUT R2, R0, 0x1c0, RZ, 0xc0, !PT ;  /* 0x000001c000027812 */ /* 0x000fe200078ec0ff */
[----:B------:R-:W-:-:S05]  /*0b80*/  IMAD.SHL.U32 R168, R55, 0x8, RZ ;  /* 0x0000000837a87824 */ /* 0x000fca00078e00ff */
[--C-:B------:R-:W-:Y:S02]  /*0b90*/  SHF.R.S32.HI R169, RZ, 0x1f, R168.reuse ;  /* 0x0000001fffa97819 */ /* 0x100fe400000114a8 */
[----:B------:R-:W-:Y:S02]  /*0ba0*/  LOP3.LUT R0, R2, 0x38, R168, 0xf8, !PT ;  /* 0x0000003802007812 */ /* 0x000fe400078ef8a8 */
[----:B------:R-:W-:Y:S01]  /*0bb0*/  SHF.R.U32.HI R2, RZ, 0x3, R2 ;  /* 0x00000003ff027819 */ /* 0x000fe20000011602 */
[----:B------:R2:W-:Y:S01]  /*0bc0*/  STL.64 [R1+0x140], R168 ;  /* 0x000140a801007387 */ /* 0x0005e20000100a00 */
[----:B------:R-:W-:Y:S02]  /*0bd0*/  IADD3 R8, P0, R168, R9, RZ ;  /* 0x00000009a8087210 */ /* 0x000fe40007f1e0ff */
[----:B------:R-:W-:Y:S01]  /*0be0*/  LOP3.LUT R0, R0, R2, RZ, 0x3c, !PT ;  /* 0x0000000200007212 */ /* 0x000fe200078e3cff */
[----:B------:R2:W-:Y:S01]  /*0bf0*/  STL [R1+0x158], R29 ;  /* 0x0001581d01007387 */ /* 0x0005e20000100800 */
[----:B------:R-:W-:Y:S01]  /*0c00*/  IMAD.SHL.U32 R2, R3, 0x8, RZ ;  /* 0x0000000803027824 */ /* 0x000fe200078e00ff */
[----:B------:R-:W-:Y:S01]  /*0c10*/  SHF.R.S32.HI R3, RZ, 0x1f, R15 ;  /* 0x0000001fff037819 */ /* 0x000fe2000001140f */
[----:B------:R-:W-:Y:S01]  /*0c20*/  IMAD.X R9, R169, 0x1, R13, P0 ;  /* 0x00000001a9097824 */ /* 0x000fe200000e060d */
[----:B------:R-:W-:-:S02]  /*0c30*/  ISETP.GE.AND P0, PT, R6, R29, PT ;  /* 0x0000001d0600720c */ /* 0x000fc40003f06270 */
[----:B------:R-:W-:Y:S01]  /*0c40*/  LOP3.LUT R188, R0, 0xfffffe00, R2, 0xf8, !PT ;  /* 0xfffffe0000bc7812 */ /* 0x000fe200078ef802 */
[----:B------:R-:W-:Y:S01]  /*0c50*/  IMAD.WIDE.U32 R8, R19, c[0x0][0x1a8], R8 ;  /* 0x00006a0013087a25 */ /* 0x000fe200078e0008 */
[----:B------:R-:W-:Y:S02]  /*0c60*/  SHF.R.S32.HI R2, RZ, 0x1f, R144 ;  /* 0x0000001fff027819 */ /* 0x000fe40000011490 */
[----:B------:R-:W-:Y:S01]  /*0c70*/  LEA.HI R0, R3, R21, RZ, 0x2 ;  /* 0x0000001503007211 */ /* 0x000fe200078f10ff */
[----:B------:R-:W-:Y:S01]  /*0c80*/  IMAD.SHL.U32 R188, R188, 0x2, RZ ;  /* 0x00000002bcbc7824 */ /* 0x000fe200078e00ff */
[----:B------:R-:W-:Y:S01]  /*0c90*/  LEA.HI R145, R2, R144, RZ, 0x2 ;  /* 0x0000009002917211 */ /* 0x000fe200078f10ff */
[----:B------:R-:W-:Y:S01]  /*0ca0*/  IMAD.WIDE R2, R31, 0x80, R6 ;  /* 0x000000801f027825 */ /* 0x000fe200078e0206 */
[----:B------:R-:W-:Y:S02]  /*0cb0*/  LOP3.LUT R0, R0, 0xffffffc, RZ, 0xc0, !PT ;  /* 0x0ffffffc00007812 */ /* 0x000fe400078ec0ff */
[----:B------:R-:W-:Y:S01]  /*0cc0*/  SHF.R.S32.HI R25, RZ, 0x2, R145 ;  /* 0x00000002ff197819 */ /* 0x000fe20000011491 */
[----:B------:R-:W-:Y:S01]  /*0cd0*/  IMAD.IADD R5, R9, 0x1, R4 ;  /* 0x0000000109057824 */ /* 0x000fe200078e0204 */
[----:B------:R-:W-:Y:S01]  /*0ce0*/  SHF.R.S32.HI R15, RZ, 0x1f, R14 ;  /* 0x0000001fff0f7819 */ /* 0x000fe2000001140e */
[----:B------:R-:W-:-:S04]  /*0cf0*/  IMAD.IADD R0, R21, 0x1, -R0 ;  /* 0x0000000115007824 */ /* 0x000fc800078e0a00 */
[----:B------:R-:W-:Y:S01]  /*0d00*/  IMAD R159, R0, 0x10, R25 ;  /* 0x00000010009f7824 */ /* 0x000fe200078e0219 */
        /* <DEDUP_REMOVED lines=15> */
.L_x_796:
[----:B------:R-:W-:Y:S05]  /*0e00*/  BSYNC B0 ;  /* 0x0000000000007941 */ /* 0x000fea0003800000 */
.L_x_795:
[----:B------:R-:W-:Y:S01]  /*0e10*/  IADD3 R20, R6, 0x10, RZ ;  /* 0x0000001006147810 */ /* 0x000fe20007ffe0ff */
[----:B------:R-:W-:Y:S03]  /*0e20*/  BSSY B0, `(.L_x_797) ;  /* 0x0000014000007945 */ /* 0x000fe60003800000 */
[----:B------:R-:W-:-:S13]  /*0e30*/  ISETP.GE.AND P0, PT, R20, R29, PT ;  /* 0x0000001d1400720c */ /* 0x000fda0003f06270 */
[----:B------:R-:W-:Y:S05]  /*0e40*/  @P0 BRA `(.L_x_798) ;  /* 0x0000011000000947 */ /* 0x000fea0003800000 */
[----:B------:R-:W-:-:S13]  /*0e50*/  ISETP.GE.AND P0, PT, R168, c[0x0][0x220], PT ;  /* 0x00008800a8007a0c */ /* 0x000fda0003f06270 */
[----:B------:R1:W-:Y:S01]  /*0e60*/  @P0 STS.128 [R188+0x800], RZ ;  /* 0x000800ffbc000388 */ /* 0x0003e20000000c00 */
[----:B------:R-:W-:Y:S05]  /*0e70*/  @P0 BRA `(.L_x_798) ;  /* 0x000000e000000947 */ /* 0x000fea0003800000 */
[----:B------:R-:W-:Y:S02]  /*0e80*/  IADD3 R0, P0, R2, 0x10, RZ ;  /* 0x0000001002007810 */ /* 0x000fe40007f1e0ff */
[----:B------:R-:W-:-:S03]  /*0e90*/  MOV R11, R5 ;  /* 0x00000005000b7202 */ /* 0x000fc60000000f00 */
[----:B------:R-:W-:-:S04]  /*0ea0*/  IMAD.X R10, RZ, RZ, R3, P0 ;  /* 0x000000ffff0a7224 */ /* 0x000fc800000e0603 */
[----:B----4-:R-:W-:Y:S02]  /*0eb0*/  IMAD R12, R10, c[0x0][0x190], RZ ;  /* 0x000064000a0c7a24 */ /* 0x010fe400078e02ff */
        /* <DEDUP_REMOVED lines=10> */
.L_x_798:
[----:B------:R-:W-:Y:S05]  /*0f60*/  BSYNC B0 ;  /* 0x0000000000007941 */ /* 0x000fea0003800000 */
.L_x_797:
        /* <DEDUP_REMOVED lines=21> */
.L_x_800:
[----:B------:R-:W-:Y:S05]  /*10c0*/  BSYNC B0 ;  /* 0x0000000000007941 */ /* 0x000fea0003800000 */
.L_x_799:
        /* <DEDUP_REMOVED lines=21> */
.L_x_802:
[----:B------:R-:W-:Y:S05]  /*1220*/  BSYNC B0 ;  /* 0x0000000000007941 */ /* 0x000fea0003800000 */
.L_x_801:
        /* <DEDUP_REMOVED lines=21> */
.L_x_804:
[----:B------:R-:W-:Y:S05]  /*1380*/  BSYNC B0 ;  /* 0x0000000000007941 */ /* 0x000fea0003800000 */
.L_x_803:
        /* <DEDUP_REMOVED lines=21> */
.L_x_806:
[----:B------:R-:W-:Y:S05]  /*14e0*/  BSYNC B0 ;  /* 0x0000000000007941 */ /* 0x000fea0003800000 */
.L_x_805:
        /* <DEDUP_REMOVED lines=21> */
.L_x_808:
[----:B------:R-:W-:Y:S05]  /*1640*/  BSYNC B0 ;  /* 0x0000000000007941 */ /* 0x000fea0003800000 */
.L_x_807:
[----:B------:R-:W-:Y:S01]  /*1650*/  IADD3 R0, R6, 0x70, RZ ;  /* 0x0000007006007810 */ /* 0x000fe20007ffe0ff */
[----:B------:R-:W-:Y:S01]  /*1660*/  IMAD.MOV.U32 R156, RZ, RZ, c[0x0][0x198] ;  /* 0x00006600ff9c7624 */ /* 0x000fe200078e00ff */
[----:B------:R-:W-:Y:S02]  /*1670*/  BSSY B0, `(.L_x_809) ;  /* 0x0000016000007945 */ /* 0x000fe40003800000 */
[----:B------:R-:W-:Y:S01]  /*1680*/  ISETP.GE.AND P0, PT, R0, R29, PT ;  /* 0x0000001d0000720c */ /* 0x000fe20003f06270 */
[----:B--2---:R-:W-:Y:S02]  /*1690*/  IMAD.MOV.U32 R29, RZ, RZ, 0x6 ;  /* 0x00000006ff1d7424 */ /* 0x004fe400078e00ff */
[----:B------:R-:W-:-:S03]  /*16a0*/  IMAD.SHL.U32 R157, R156, 0x40, RZ ;  /* 0x000000409c9d7824 */ /* 0x000fc600078e00ff */
[----:B------:R-:W-:-:S07]  /*16b0*/  SHF.L.U64.HI R147, R156, R29, c[0x0][0x19c] ;  /* 0x000067009c937619 */ /* 0x000fce000001021d */
        /* <DEDUP_REMOVED lines=17> */
.L_x_810:
[----:B------:R-:W-:Y:S05]  /*17d0*/  BSYNC B0 ;  /* 0x0000000000007941 */ /* 0x000fea0003800000 */
.L_x_809:
[----:B------:R-:W-:Y:S01]  /*17e0*/  IMAD R8, R7, c[0x0][0x198], RZ ;  /* 0x0000660007087a24 */ /* 0x000fe200078e02ff */
[----:B------:R-:W-:Y:S01]  /*17f0*/  LEA.HI R17, R17, R26, RZ, 0x4 ;  /* 0x0000001a11117211 */ /* 0x000fe200078f20ff */
[----:B------:R-:W-:Y:S01]  /*1800*/  IMAD R0, R7, c[0x0][0x1a0], RZ ;  /* 0x0000680007007a24 */ /* 0x000fe200078e02ff */
[----:B------:R-:W-:Y:S01]  /*1810*/  IADD3 R52, R247, -0x1, RZ ;  /* 0xfffffffff7347810 */ /* 0x000fe20007ffe0ff */
[C-C-:B------:R-:W-:Y:S01]  /*1820*/  IMAD.WIDE.U32 R4, R6.reuse, c[0x0][0x198], R168.reuse ;  /* 0x0000660006047a25 */ /* 0x140fe200078e00a8 */
[----:B------:R-:W-:Y:S01]  /*1830*/  LOP3.LUT R9, R17, 0xfffffff0, RZ, 0xc0, !PT ;  /* 0xfffffff011097812 */ /* 0x000fe200078ec0ff */
[----:B------:R-:W-:Y:S01]  /*1840*/  BSSY B0, `(.L_x_811) ;  /* 0x0000034000007945 */ /* 0x000fe20003800000 */
[----:B------:R-:W-:Y:S01]  /*1850*/  MOV R174, R52 ;  /* 0x0000003400ae7202 */ /* 0x000fe20000000f00 */
[C---:B-1----:R-:W-:Y:S01]  /*1860*/  IMAD.WIDE.U32 R2, R6.reuse, c[0x0][0x1a0], R168 ;  /* 0x0000680006027a25 */ /* 0x042fe200078e00a8 */
[----:B------:R-:W-:Y:S02]  /*1870*/  IADD3 R4, P1, R23, R4, RZ ;  /* 0x0000000417047210 */ /* 0x000fe40007f3e0ff */
[----:B------:R-:W-:Y:S01]  /*1880*/  MOV R23, 0x10 ;  /* 0x0000001000177802 */ /* 0x000fe20000000f00 */
[----:B------:R-:W-:Y:S01]  /*1890*/  IMAD R10, R6, c[0x0][0x19c], R8 ;  /* 0x00006700060a7a24 */ /* 0x000fe200078e0208 */
[----:B------:R-:W-:Y:S01]  /*18a0*/  IADD3 R2, P0, R16, R2, RZ ;  /* 0x0000000210027210 */ /* 0x000fe20007f1e0ff */
[----:B------:R-:W-:Y:S01]  /*18b0*/  IMAD R8, R6, c[0x0][0x1a4], R0 ;  /* 0x0000690006087a24 */ /* 0x000fe200078e0200 */
[----:B------:R-:W-:Y:S01]  /*18c0*/  SHF.R.S32.HI R16, RZ, 0x1f, R52 ;  /* 0x0000001fff107819 */ /* 0x000fe20000011434 */
[----:B------:R-:W-:Y:S01]  /*18d0*/  IMAD.IADD R0, R26, 0x1, -R9 ;  /* 0x000000011a007824 */ /* 0x000fe200078e0a09 */
[----:B------:R-:W-:Y:S01]  /*18e0*/  IADD3.X R5, R24, R5, R10, P1, !PT ;  /* 0x0000000518057210 */ /* 0x000fe20000ffe40a */
[C---:B------:R-:W-:Y:S01]  /*18f0*/  IMAD R10, R15.reuse, c[0x0][0x1b0], RZ ;  /* 0x00006c000f0a7a24 */ /* 0x040fe200078e02ff */
[----:B------:R-:W-:Y:S01]  /*1900*/  IADD3.X R3, R22, R3, R8, P0, !PT ;  /* 0x0000000316037210 */ /* 0x000fe200007fe408 */
[----:B------:R-:W-:Y:S01]  /*1910*/  IMAD R9, R15, c[0x0][0x1b8], RZ ;  /* 0x00006e000f097a24 */ /* 0x000fe200078e02ff */
[----:B------:R-:W-:Y:S01]  /*1920*/  SHF.R.S32.HI R8, RZ, 0x1f, R0 ;  /* 0x0000001fff087819 */ /* 0x000fe20000011400 */
[----:B------:R-:W-:-:S02]  /*1930*/  IMAD R10, R14, c[0x0][0x1b4], R10 ;  /* 0x00006d000e0a7a24 */ /* 0x000fc400078e020a */
[----:B------:R-:W-:Y:S01]  /*1940*/  IMAD R11, R14, c[0x0][0x1bc], R9 ;  /* 0x00006f000e0b7a24 */ /* 0x000fe200078e0209 */
[----:B------:R-:W-:Y:S01]  /*1950*/  LEA.HI R8, R8, R0, RZ, 0x3 ;  /* 0x0000000008087211 */ /* 0x000fe200078f18ff */
[----:B------:R-:W-:-:S03]  /*1960*/  IMAD.WIDE.U32 R36, R14, c[0x0][0x1b0], R4 ;  /* 0x00006c000e247a25 */ /* 0x000fc600078e0004 */
[----:B------:R-:W-:Y:S01]  /*1970*/  LOP3.LUT R9, R8, 0xfffffff8, RZ, 0xc0, !PT ;  /* 0xfffffff808097812 */ /* 0x000fe200078ec0ff */
[----:B------:R-:W-:Y:S01]  /*1980*/  IMAD.WIDE.U32 R34, R14, c[0x0][0x1b8], R2 ;  /* 0x00006e000e227a25 */ /* 0x000fe200078e0002 */
[----:B------:R1:W-:Y:S03]  /*1990*/  STL.64 [R1+0x150], R36 ;  /* 0x0001502401007387 */ /* 0x0003e60000100a00 */
[----:B------:R-:W-:Y:S01]  /*19a0*/  IMAD.IADD R167, R37, 0x1, R10 ;  /* 0x0000000125a77824 */ /* 0x000fe200078e020a */
[----:B------:R-:W-:Y:S01]  /*19b0*/  IADD3 R33, R35, R11, RZ ;  /* 0x0000000b23217210 */ /* 0x000fe20007ffe0ff */
[----:B------:R-:W-:Y:S01]  /*19c0*/  IMAD.MOV.U32 R166, RZ, RZ, R36 ;  /* 0x000000ffffa67224 */ /* 0x000fe200078e0024 */
[----:B------:R1:W-:Y:S01]  /*19d0*/  STL.64 [R1+0x118], R34 ;  /* 0x0001182201007387 */ /* 0x0003e20000100a00 */
[----:B------:R-:W-:Y:S02]  /*19e0*/  IMAD R14, R52, -0x40, R54 ;  /* 0xffffffc0340e7824 */ /* 0x000fe400078e0236 */
[----:B------:R-:W-:Y:S01]  /*19f0*/  IMAD.IADD R4, R0, 0x1, -R9 ;  /* 0x0000000100047824 */ /* 0x000fe200078e0a09 */
[----:B------:R1:W-:Y:S01]  /*1a00*/  STL [R1+0x9c], R174 ;  /* 0x00009cae01007387 */ /* 0x0003e20000100800 */
[----:B------:R-:W-:Y:S01]  /*1a10*/  IMAD R0, R147, R52, RZ ;  /* 0x0000003493007224 */ /* 0x000fe200078e02ff */
[----:B------:R-:W-:Y:S01]  /*1a20*/  ISETP.GE.AND P0, PT, R6, R14, PT ;  /* 0x0000000e0600720c */ /* 0x000fe20003f06270 */
[----:B----4-:R-:W-:Y:S01]  /*1a30*/  IMAD.MOV.U32 R12, RZ, RZ, 0x20 ;  /* 0x00000020ff0c7424 */ /* 0x010fe200078e00ff */
[----:B------:R1:W-:Y:S01]  /*1a40*/  STL.64 [R1+0x148], R166 ;  /* 0x000148a601007387 */ /* 0x0003e20000100a00 */
[-C--:B------:R-:W-:Y:S01]  /*1a50*/  IMAD R10, R16, R157.reuse, R0 ;  /* 0x0000009d100a7224 */ /* 0x080fe200078e0200 */
[----:B------:R-:W-:Y:S01]  /*1a60*/  SHF.L.U32 R0, R8, 0x6, RZ ;  /* 0x0000000608007819 */ /* 0x000fe200000006ff */
[----:B------:R-:W-:Y:S01]  /*1a70*/  IMAD.WIDE.U32 R8, R52, R157, R166 ;  /* 0x0000009d34087225 */ /* 0x000fe200078e00a6 */
[----:B------:R1:W-:Y:S01]  /*1a80*/  STL [R1+0x114], R33 ;  /* 0x0001142101007387 */ /* 0x0003e20000100800 */
[----:B------:R-:W-:-:S02]  /*1a90*/  R2P PR, R4, 0x6 ;  /* 0x0000000604007804 */ /* 0x000fc40000000000 */
[----:B------:R-:W-:Y:S02]  /*1aa0*/  LOP3.LUT R15, R0, 0xfffffe00, RZ, 0xc0, !PT ;  /* 0xfffffe00000f7812 */ /* 0x000fe400078ec0ff */
[----:B------:R-:W-:Y:S02]  /*1ab0*/  IADD3 R11, R9, R10, RZ ;  /* 0x0000000a090b7210 */ /* 0x000fe40007ffe0ff */
        /* <DEDUP_REMOVED lines=12> */
.L_x_812:
[----:B------:R-:W-:Y:S05]  /*1b80*/  BSYNC B0 ;  /* 0x0000000000007941 */ /* 0x000fea0003800000 */
.L_x_811:
        /* <DEDUP_REMOVED lines=16> */
.L_x_814:
[----:B------:R-:W-:Y:S05]  /*1c90*/  BSYNC B0 ;  /* 0x0000000000007941 */ /* 0x000fea0003800000 */
.L_x_813:
        /* <DEDUP_REMOVED lines=15> */
.L_x_816:
[----:B------:R-:W-:Y:S05]  /*1d90*/  BSYNC B0 ;  /* 0x0000000000007941 */ /* 0x000fea0003800000 */
.L_x_815:
[----:B------:R-:W-:Y:S01]  /*1da0*/  IMAD.MOV.U32 R22, RZ, RZ, c[0x0][0x1a0] ;  /* 0x00006800ff167624 */ /* 0x000fe200078e00ff */
[----:B------:R-:W-:Y:S01]  /*1db0*/  ISETP.GE.AND P0, PT, R18, R14, PT ;  /* 0x0000000e1200720c */ /* 0x000fe20003f06270 */
[----:B------:R-:W-:Y:S02]  /*1dc0*/  BSSY B0, `(.L_x_817) ;  /* 0x0000013000007945 */ /* 0x000fe40003800000 */
[C---:B-1----:R-:W-:Y:S01]  /*1dd0*/  IMAD.SHL.U32 R12, R22.reuse, 0x40, RZ ;  /* 0x00000040160c7824 */ /* 0x042fe200078e00ff */
[----:B------:R-:W-:-:S05]  /*1de0*/  SHF.L.U64.HI R13, R22, R29, c[0x0][0x1a4] ;  /* 0x00006900160d7619 */ /* 0x000fca000001021d */
[----:B------:R1:W-:Y:S04]  /*1df0*/  STL [R1+0x164], R13 ;  /* 0x0001640d01007387 */ /* 0x0003e80000100800 */
        /* <DEDUP_REMOVED lines=15> */
.L_x_818:
[----:B------:R-:W-:Y:S05]  /*1ef0*/  BSYNC B0 ;  /* 0x0000000000007941 */ /* 0x000fea0003800000 */
.L_x_817:
[----:B------:R-:W0:Y:S01]  /*1f00*/  LDGDEPBAR ;  /* 0x00000000000079af */ /* 0x000e220000000000 */
[----:B-1----:R-:W-:Y:S01]  /*1f10*/  SHF.R.S32.HI R8, RZ, 0x4, R17 ;  /* 0x00000004ff087819 */ /* 0x002fe20000011411 */
[----:B------:R-:W-:Y:S01]  /*1f20*/  IMAD.MOV.U32 R32, RZ, RZ, R34 ;  /* 0x000000ffff207224 */ /* 0x000fe200078e0022 */
[----:B------:R-:W-:Y:S01]  /*1f30*/  ISETP.GE.AND P0, PT, R6, R14, PT ;  /* 0x0000000e0600720c */ /* 0x000fe20003f06270 */
[----:B------:R-:W-:Y:S01]  /*1f40*/  IMAD.SHL.U32 R7, R55, 0x40, RZ ;  /* 0x0000004037077824 */ /* 0x000fe200078e00ff */
[----:B------:R-:W-:Y:S01]  /*1f50*/  LEA.HI R0, R17, R8, RZ, 0x1 ;  /* 0x0000000811007211 */ /* 0x000fe200078f08ff */
[----:B------:R-:W-:Y:S01]  /*1f60*/  IMAD R175, R31, 0x8, R21 ;  /* 0x000000081faf7824 */ /* 0x000fe200078e0215 */
[----:B------:R1:W-:Y:S01]  /*1f70*/  STL.64 [R1+0x110], R32 ;  /* 0x0001102001007387 */ /* 0x0003e20000100a00 */
[----:B------:R-:W-:Y:S01]  /*1f80*/  IMAD.SHL.U32 R3, R4, 0x40, RZ ;  /* 0x0000004004037824 */ /* 0x000fe200078e00ff */
[----:B------:R-:W-:Y:S01]  /*1f90*/  LOP3.LUT R0, R0, 0xfffffffe, RZ, 0xc0, !PT ;  /* 0xfffffffe00007812 */ /* 0x000fe200078ec0ff */
[----:B------:R-:W-:Y:S01]  /*1fa0*/  IMAD.SHL.U32 R4, R6, 0x8, RZ ;  /* 0x0000000806047824 */ /* 0x000fe200078e00ff */
[----:B------:R1:W-:Y:S01]  /*1fb0*/  STL [R1+0x100], R175 ;  /* 0x000100af01007387 */ /* 0x0003e20000100800 */
[----:B------:R-:W-:Y:S01]  /*1fc0*/  IMAD.SHL.U32 R26, R26, 0x2, RZ ;  /* 0x000000021a1a7824 */ /* 0x000fe200078e00ff */
[----:B------:R-:W-:Y:S01]  /*1fd0*/  LOP3.LUT R3, R3, 0x1c0, RZ, 0xc0, !PT ;  /* 0x000001c003037812 */ /* 0x000fe200078ec0ff */
[----:B------:R-:W-:Y:S01]  /*1fe0*/  IMAD.IADD R8, R8, 0x1, -R0 ;  /* 0x0000000108087824 */ /* 0x000fe200078e0a00 */
[----:B------:R-:W-:Y:S01]  /*1ff0*/  LOP3.LUT R0, R7, 0x1c0, RZ, 0xc0, !PT ;  /* 0x000001c007007812 */ /* 0x000fe200078ec0ff */
[----:B------:R-:W-:Y:S01]  /*2000*/  UIADD3 UR14, UR37, 0x646e171e, URZ ;  /* 0x646e171e250e7890 */ /* 0x000fe2000fffe03f */
[----:B------:R-:W-:Y:S01]  /*2010*/  LOP3.LUT P1, RZ, R55, 0x2, RZ, 0xc0, !PT ;  /* 0x0000000237ff7812 */ /* 0x000fe2000782c0ff */
[----:B------:R-:W-:Y:S01]  /*2020*/  IMAD.SHL.U32 R7, R8, 0x8, RZ ;  /* 0x0000000808077824 */ /* 0x000fe200078e00ff */
[----:B------:R-:W-:Y:S01]  /*2030*/  LOP3.LUT R9, R0, 0x8, R4, 0xf8, !PT ;  /* 0x0000000800097812 */ /* 0x000fe200078ef804 */
[----:B------:R-:W-:Y:S01]  /*2040*/  BSSY B0, `(.L_x_819) ;  /* 0x0000021000007945 */ /* 0x000fe20003800000 */
[----:B------:R-:W-:-:S02]  /*2050*/  SHF.R.U32.HI R4, RZ, 0x3, R0 ;  /* 0x00000003ff047819 */ /* 0x000fc40000011600 */
[----:B------:R-:W-:Y:S01]  /*2060*/  LOP3.LUT R6, R3, 0x8, R7, 0xf8, !PT ;  /* 0x0000000803067812 */ /* 0x000fe200078ef807 */
[----:B------:R-:W-:-:S04]  /*2070*/  DEPBAR.LE SB0, 0x0 ;  /* 0x000080000000791a */ /* 0x000fc80000000000 */
[----:B------:R-:W-:Y:S01]  /*2080*/  BAR.SYNC.DEFER_BLOCKING 0x0 ;  /* 0x0000000000007b1d */ /* 0x000fe20000010000 */
[----:B------:R-:W-:Y:S01]  /*2090*/  SHF.R.U32.HI R0, RZ, 0x3, R3 ;  /* 0x00000003ff007819 */ /* 0x000fe20000011603 */
[----:B------:R-:W-:Y:S01]  /*20a0*/  IMAD R7, R21, 0x10, R28 ;  /* 0x0000001015077824 */ /* 0x000fe200078e021c */
[----:B------:R-:W-:Y:S01]  /*20b0*/  LOP3.LUT R3, R9, R4, RZ, 0x3c, !PT ;  /* 0x0000000409037212 */ /* 0x000fe200078e3cff */
[----:B------:R-:W-:Y:S01]  /*20c0*/  IMAD R4, R21, 0x400, R15 ;  /* 0x0000040015047824 */ /* 0x000fe200078e020f */
[----:B------:R-:W-:Y:S01]  /*20d0*/  LOP3.LUT R6, R6, R0, RZ, 0x3c, !PT ;  /* 0x0000000006067212 */ /* 0x000fe200078e3cff */
[----:B------:R-:W-:Y:S01]  /*20e0*/  IMAD R0, R13, R52, RZ ;  /* 0x000000340d007224 */ /* 0x000fe200078e02ff */
[----:B------:R-:W-:Y:S01]  /*20f0*/  IADD3 R7, R7, 0x1, R25 ;  /* 0x0000000107077810 */ /* 0x000fe20007ffe019 */
[----:B------:R-:W-:Y:S01]  /*2100*/  IMAD R3, R8, 0x200, R3 ;  /* 0x0000020008037824 */ /* 0x000fe200078e0203 */
[----:B------:R-:W-:Y:S01]  /*2110*/  LOP3.LUT R190, R26, 0x6, RZ, 0xc0, !PT ;  /* 0x000000061abe7812 */ /* 0x000fe200078ec0ff */
[-C--:B------:R-:W-:Y:S01]  /*2120*/  IMAD R10, R16, R12.reuse, R0 ;  /* 0x0000000c100a7224 */ /* 0x080fe200078e0200 */
[----:B------:R-:W-:Y:S01]  /*2130*/  IADD3 R7, R54, R7, -R30 ;  /* 0x0000000736077210 */ /* 0x000fe20007ffe81e */
[----:B------:R-:W-:Y:S01]  /*2140*/  IMAD.WIDE.U32 R8, R52, R12, R32 ;  /* 0x0000000c34087225 */ /* 0x000fe200078e0020 */
[----:B------:R-:W-:-:S02]  /*2150*/  SEL R0, R23, 0xfffffff0, !P1 ;  /* 0xfffffff017007807 */ /* 0x000fc40004800000 */
[----:B------:R-:W-:Y:S01]  /*2160*/  IADD3 R53, R7, c[0x0][0x2e8], RZ ;  /* 0x0000ba0007357a10 */ /* 0x000fe20007ffe0ff */
[----:B------:R-:W-:Y:S02]  /*2170*/  IMAD.IADD R4, R6, 0x1, R4 ;  /* 0x0000000106047824 */ /* 0x000fe400078e0204 */
[----:B------:R-:W-:Y:S02]  /*2180*/  IMAD.IADD R6, R15, 0x1, R6 ;  /* 0x000000010f067824 */ /* 0x000fe400078e0206 */
[----:B------:R-:W-:Y:S01]  /*2190*/  IMAD.IADD R11, R9, 0x1, R10 ;  /* 0x00000001090b7824 */ /* 0x000fe200078e020a */
        /* <DEDUP_REMOVED lines=11> */
.L_x_820:
[----:B------:R-:W-:Y:S05]  /*2250*/  BSYNC B0 ;  /* 0x0000000000007941 */ /* 0x000fea0003800000 */
.L_x_819:
[----:B------:R-:W-:Y:S01]  /*2260*/  ISETP.GE.AND P0, PT, R20, R14, PT ;  /* 0x0000000e1400720c */ /* 0x000fe20003f06270 */
[----:B------:R-:W-:Y:S01]  /*2270*/  BSSY B0, `(.L_x_821) ;  /* 0x0000011000007945 */ /* 0x000fe20003800000 */
[C---:B-1----:R-:W-:Y:S01]  /*2280*/  SHF.L.U64.HI R12, R22.reuse, R27, c[0x0][0x1a4] ;  /* 0x00006900160c7619 */ /* 0x042fe2000001021b */
[----:B------:R-:W-:-:S04]  /*2290*/  IMAD.SHL.U32 R7, R22, 0x10, RZ ;  /* 0x0000001016077824 */ /* 0x000fc800078e00ff */
[----:B------:R1:W-:Y:S06]  /*22a0*/  STL [R1+0x160], R12 ;  /* 0x0001600c01007387 */ /* 0x0003ec0000100800 */
[----:B------:R1:W-:Y:S01]  /*22b0*/  @P0 STS.128 [R188+0x6800], RZ ;  /* 0x006800ffbc000388 */ /* 0x0003e20000000c00 */
        /* <DEDUP_REMOVED lines=12> */
.L_x_822:
[----:B------:R-:W-:Y:S05]  /*2380*/  BSYNC B0 ;  /* 0x0000000000007941 */ /* 0x000fea0003800000 */
.L_x_821:
[----:B------:R-:W-:Y:S01]  /*2390*/  ISETP.GE.AND P0, PT, R19, R14, PT ;  /* 0x0000000e1300720c */ /* 0x000fe20003f06270 */
[----:B------:R-:W-:-:S12]  /*23a0*/  BSSY B0, `(.L_x_823) ;  /* 0x000000f000007945 */ /* 0x000fd80003800000 */
[----:B------:R1:W-:Y:S01]  /*23b0*/  @P0 STS.128 [R188+0x7000], RZ ;  /* 0x007000ffbc000388 */ /* 0x0003e20000000c00 */
[----:B------:R-:W-:Y:S05]  /*23c0*/  @P0 BRA `(.L_x_824) ;  /* 0x000000c000000947 */ /* 0x000fea0003800000 */
[----:B------:R-:W-:-:S13]  /*23d0*/  ISETP.GE.AND P0, PT, R168, c[0x0][0x220], PT ;  /* 0x00008800a8007a0c */ /* 0x000fda0003f06270 */
[----:B------:R1:W-:Y:S01]  /*23e0*/  @P0 STS.128 [R188+0x7000], RZ ;  /* 0x007000ffbc000388 */ /* 0x0003e20000000c00 */
[----:B------:R-:W-:Y:S05]  /*23f0*/  @P0 BRA `(.L_x_824) ;  /* 0x0000009000000947 */ /* 0x000fea0003800000 */
[----:B-1----:R-:W-:Y:S01]  /*2400*/  IMAD.MOV.U32 R13, RZ, RZ, c[0x0][0x1a4] ;  /* 0x00006900ff0d7624 */ /* 0x002fe200078e00ff */
        /* <DEDUP_REMOVED lines=8> */
.L_x_824:
[----:B------:R-:W-:Y:S05]  /*2490*/  BSYNC B0 ;  /* 0x0000000000007941 */ /* 0x000fea0003800000 */
.L_x_823:
        /* <DEDUP_REMOVED lines=18> */
.L_x_826:
[----:B------:R-:W-:Y:S05]  /*25c0*/  BSYNC B0 ;  /* 0x0000000000007941 */ /* 0x000fea0003800000 */
.L_x_825:
[----:B------:R-:W-:Y:S01]  /*25d0*/  IMAD.SHL.U32 R179, R4, 0x2, RZ ;  /* 0x0000000204b37824 */ /* 0x000fe200078e00ff */
[----:B------:R-:W-:Y:S01]  /*25e0*/  LOP3.LUT P0, RZ, R55, 0x4, RZ, 0xc0, !PT ;  /* 0x0000000437ff7812 */ /* 0x000fe2000780c0ff */
[----:B------:R-:W-:Y:S01]  /*25f0*/  IMAD.SHL.U32 R172, R3, 0x2, RZ ;  /* 0x0000000203ac7824 */ /* 0x000fe200078e00ff */
[----:B------:R-:W0:Y:S01]  /*2600*/  LDGDEPBAR ;  /* 0x00000000000079af */ /* 0x000e220000000000 */
[--C-:B------:R-:W-:Y:S01]  /*2610*/  IMAD R182, R2, 0x2, R179.reuse ;  /* 0x0000000202b67824 */ /* 0x100fe200078e02b3 */
[----:B------:R-:W-:Y:S01]  /*2620*/  ISETP.GE.AND P1, PT, R247, 0x2, PT ;  /* 0x00000002f700780c */ /* 0x000fe20003f26270 */
[----:B------:R-:W-:Y:S01]  /*2630*/  IMAD R178, R0, 0x2, R172 ;  /* 0x0000000200b27824 */ /* 0x000fe200078e02ac */
[----:B-1----:R-:W-:Y:S01]  /*2640*/  LDSM.16.M88.4 R12, [R179] ;  /* 0x00000000b30c783b */ /* 0x002fe20000000200 */
[C---:B------:R-:W-:Y:S01]  /*2650*/  IADD3 R3, R172.reuse, 0x4000, RZ ;  /* 0x00004000ac037810 */ /* 0x040fe20007ffe0ff */
[----:B------:R-:W-:Y:S01]  /*2660*/  IMAD R180, R5, 0x2, R179 ;  /* 0x0000000205b47824 */ /* 0x000fe200078e02b3 */
[----:B------:R-:W-:Y:S01]  /*2670*/  IADD3 R183, R172, 0x4040, RZ ;  /* 0x00004040acb77810 */ /* 0x000fe20007ffe0ff */
[----:B------:R-:W1:Y:S01]  /*2680*/  LDSM.16.M88.4 R20, [R172+0x4000] ;  /* 0x00400000ac14783b */ /* 0x000e620000000200 */
[----:B------:R-:W-:Y:S01]  /*2690*/  IADD3 R4, R53, 0x8, RZ ;  /* 0x0000000835047810 */ /* 0x000fe20007ffe0ff */
[----:B------:R-:W-:Y:S01]  /*26a0*/  IMAD R181, R2, 0x2, R180 ;  /* 0x0000000202b57824 */ /* 0x000fe200078e02b4 */
[----:B------:R-:W-:Y:S01]  /*26b0*/  @P0 IADD3 R183, R3, -0x40, RZ ;  /* 0xffffffc003b70810 */ /* 0x000fe20007ffe0ff */
[----:B------:R-:W5:Y:S01]  /*26c0*/  LDSM.16.M88.4 R8, [R179+0x2000] ;  /* 0x00200000b308783b */ /* 0x000f620000000200 */
[----:B------:R-:W-:-:S02]  /*26d0*/  IADD3 R3, R53, 0x40, RZ ;  /* 0x0000004035037810 */ /* 0x000fc40007ffe0ff */
[----:B------:R-:W-:Y:S01]  /*26e0*/  IADD3 R186, R183, 0x800, RZ ;  /* 0x00000800b7ba7810 */ /* 0x000fe20007ffe0ff */
[----:B------:R-:W2:Y:S01]  /*26f0*/  LDSM.16.M88.4 R32, [R172+0x4800] ;  /* 0x00480000ac20783b */ /* 0x000ea20000000200 */
[----:B------:R-:W-:Y:S01]  /*2700*/  IMAD R177, R0, 0x2, R183 ;  /* 0x0000000200b17824 */ /* 0x000fe200078e02b7 */
[----:B------:R-:W-:Y:S02]  /*2710*/  IADD3 R0, R53, 0x48, RZ ;  /* 0x0000004835007810 */ /* 0x000fe40007ffe0ff */
[----:B------:R-:W3:Y:S01]  /*2720*/  LDSM.16.M88.4 R28, [R172+0x5000] ;  /* 0x00500000ac1c783b */ /* 0x000ee20000000200 */
[C---:B------:R-:W-:Y:S02]  /*2730*/  IADD3 R185, R183.reuse, 0x1000, RZ ;  /* 0x00001000b7b97810 */ /* 0x040fe40007ffe0ff */
[----:B------:R-:W-:Y:S01]  /*2740*/  IADD3 R184, R183, 0x1800, RZ ;  /* 0x00001800b7b87810 */ /* 0x000fe20007ffe0ff */
[----:B------:R-:W4:Y:S04]  /*2750*/  LDSM.16.M88.4 R24, [R172+0x5800] ;  /* 0x00580000ac18783b */ /* 0x000f280000000200 */
[----:B------:R-:W-:Y:S04]  /*2760*/  LDSM.16.M88.4 R16, [R182+0x2000] ;  /* 0x00200000b610783b */ /* 0x000fe80000000200 */
[----:B------:R-:W2:Y:S04]  /*2770*/  LDSM.16.M88.4 R40, [R178+0x5000] ;  /* 0x00500000b228783b */ /* 0x000ea80000000200 */
[----:B------:R-:W2:Y:S04]  /*2780*/  LDSM.16.M88.4 R36, [R178+0x5800] ;  /* 0x00580000b224783b */ /* 0x000ea80000000200 */
[----:B------:R-:W2:Y:S04]  /*2790*/  LDSM.16.M88.4 R48, [R178+0x4000] ;  /* 0x00400000b230783b */ /* 0x000ea80000000200 */
[----:B------:R-:W3:Y:S01]  /*27a0*/  LDSM.16.M88.4 R44, [R178+0x4800] ;  /* 0x00480000b22c783b */ /* 0x000ee20000000200 */
[-C--:B-1----:R-:W-:Y:S08]  /*27b0*/  HMMA.16816.F32 R100, R12, R20.reuse, RZ ;  /* 0x000000140c64723c */ /* 0x082ff000000018ff */
[C---:B-----5:R-:W-:Y:S08]  /*27c0*/  HMMA.16816.F32 R60, R8.reuse, R20, RZ ;  /* 0x00000014083c723c */ /* 0x060ff000000018ff */
[-C--:B------:R-:W-:Y:S08]  /*27d0*/  HMMA.16816.F32 R68, R8, R22.reuse, RZ ;  /* 0x000000160844723c */ /* 0x080ff000000018ff */
[----:B------:R-:W-:Y:S08]  /*27e0*/  HMMA.16816.F32 R96, R12, R22, RZ ;  /* 0x000000160c60723c */ /* 0x000ff000000018ff */
[C---:B--2---:R-:W-:Y:S08]  /*27f0*/  HMMA.16816.F32 R56, R8.reuse, R32, RZ ;  /* 0x000000200838723c */ /* 0x044ff000000018ff */
[C---:B---3--:R-:W-:Y:S08]  /*2800*/  HMMA.16816.F32 R20, R8.reuse, R28, RZ ;  /* 0x0000001c0814723c */ /* 0x048ff000000018ff */
[C---:B----4-:R-:W-:Y:S08]  /*2810*/  HMMA.16816.F32 R64, R8.reuse, R24, RZ ;  /* 0x000000180840723c */ /* 0x050ff000000018ff */
[C---:B------:R-:W-:Y:S08]  /*2820*/  HMMA.16816.F32 R76, R8.reuse, R34, RZ ;  /* 0x00000022084c723c */ /* 0x040ff000000018ff */
[C---:B------:R-:W-:Y:S08]  /*2830*/  HMMA.16816.F32 R88, R8.reuse, R30, RZ ;  /* 0x0000001e0858723c */ /* 0x040ff000000018ff */
[----:B------:R-:W-:Y:S01]  /*2840*/  HMMA.16816.F32 R84, R8, R26, RZ ;  /* 0x0000001a0854723c */ /* 0x000fe200000018ff */
[----:B------:R-:W1:Y:S07]  /*2850*/  LDSM.16.M88.4 R8, [R182] ;  /* 0x00000000b608783b */ /* 0x000e6e0000000200 */
[C---:B------:R-:W-:Y:S08]  /*2860*/  HMMA.16816.F32 R80, R12.reuse, R32, RZ ;  /* 0x000000200c50723c */ /* 0x040ff000000018ff */
[C---:B------:R-:W-:Y:S08]  /*2870*/  HMMA.16816.F32 R92, R12.reuse, R34, RZ ;  /* 0x000000220c5c723c */ /* 0x040ff000000018ff */
[C---:B------:R-:W-:Y:S08]  /*2880*/  HMMA.16816.F32 R32, R12.reuse, R28, RZ ;  /* 0x0000001c0c20723c */ /* 0x040ff000000018ff */
[----:B------:R-:W-:Y:S08]  /*2890*/  HMMA.16816.F32 R72, R12, R30, RZ ;  /* 0x0000001e0c48723c */ /* 0x000ff000000018ff */
[C---:B------:R-:W-:Y:S01]  /*28a0*/  HMMA.16816.F32 R116, R16.reuse, R40, R20 ;  /* 0x000000281074723c */ /* 0x040fe20000001814 */
[----:B------:R-:W-:Y:S07]  /*28b0*/  LDSM.16.M88.4 R20, [R180+0x2000] ;  /* 0x00200000b414783b */ /* 0x000fee0000000200 */
[----:B------:R-:W-:Y:S01]  /*28c0*/  HMMA.16816.F32 R152, R16, R36, R64 ;  /* 0x000000241098723c */ /* 0x000fe20000001840 */
[----:B------:R-:W2:Y:S07]  /*28d0*/  LDSM.16.M88.4 R64, [R183] ;  /* 0x00000000b740783b */ /* 0x000eae0000000200 */
[C---:B------:R-:W-:Y:S08]  /*28e0*/  HMMA.16816.F32 R28, R12.reuse, R24, RZ ;  /* 0x000000180c1c723c */ /* 0x040ff000000018ff */
[----:B------:R-:W-:Y:S08]  /*28f0*/  HMMA.16816.F32 R12, R12, R26, RZ ;  /* 0x0000001a0c0c723c */ /* 0x000ff000000018ff */
[C---:B------:R-:W-:Y:S01]  /*2900*/  HMMA.16816.F32 R24, R16.reuse, R48, R60 ;  /* 0x000000301018723c */ /* 0x040fe2000000183c */
[----:B------:R-:W-:Y:S07]  /*2910*/  LDSM.16.M88.4 R60, [R183+0x800] ;  /* 0x00080000b73c783b */ /* 0x000fee0000000200 */
[C---:B------:R-:W-:Y:S01]  /*2920*/  HMMA.16816.F32 R112, R16.reuse, R44, R56 ;  /* 0x0000002c1070723c */ /* 0x040fe20000001838 */
[----:B------:R-:W-:Y:S07]  /*2930*/  LDSM.16.M88.4 R56, [R183+0x1000] ;  /* 0x00100000b738783b */ /* 0x000fee0000000200 */
[C---:B------:R-:W-:Y:S08]  /*2940*/  HMMA.16816.F32 R128, R16.reuse, R50, R68 ;  /* 0x000000321080723c */ /* 0x040ff00000001844 */
[C---:B------:R-:W-:Y:S08]  /*2950*/  HMMA.16816.F32 R148, R16.reuse, R46, R76 ;  /* 0x0000002e1094723c */ /* 0x040ff0000000184c */
[C---:B------:R-:W-:Y:S08]  /*2960*/  HMMA.16816.F32 R140, R16.reuse, R42, R88 ;  /* 0x0000002a108c723c */ /* 0x040ff00000001858 */
[----:B------:R-:W-:Y:S01]  /*2970*/  HMMA.16816.F32 R120, R16, R38, R84 ;  /* 0x000000261078723c */ /* 0x000fe20000001854 */
[----:B------:R-:W3:Y:S07]  /*2980*/  LDSM.16.M88.4 R16, [R180] ;  /* 0x00000000b410783b */ /* 0x000eee0000000200 */
[C---:B-1----:R-:W-:Y:S01]  /*2990*/  HMMA.16816.F32 R132, R8.reuse, R40, R32 ;  /* 0x000000280884723c */ /* 0x042fe20000001820 */
[----:B------:R-:W-:Y:S07]  /*29a0*/  LDSM.16.M88.4 R32, [R177+0x800] ;  /* 0x00080000b120783b */ /* 0x000fee0000000200 */
[C---:B------:R-:W-:Y:S01]  /*29b0*/  HMMA.16816.F32 R108, R8.reuse, R42, R72 ;  /* 0x0000002a086c723c */ /* 0x040fe20000001848 */
[----:B------:R-:W1:Y:S07]  /*29c0*/  LDSM.16.M88.4 R40, [R183+0x1800] ;  /* 0x00180000b728783b */ /* 0x000e6e0000000200 */
[C---:B------:R-:W-:Y:S08]  /*29d0*/  HMMA.16816.F32 R68, R8.reuse, R48, R100 ;  /* 0x000000300844723c */ /* 0x040ff00000001864 */
[C---:B------:R-:W-:Y:S08]  /*29e0*/  HMMA.16816.F32 R48, R8.reuse, R50, R96 ;  /* 0x000000320830723c */ /* 0x040ff00000001860 */
[C---:B------:R-:W-:Y:S08]  /*29f0*/  HMMA.16816.F32 R124, R8.reuse, R44, R80 ;  /* 0x0000002c087c723c */ /* 0x040ff00000001850 */
[C---:B------:R-:W-:Y:S08]  /*2a00*/  HMMA.16816.F32 R44, R8.reuse, R46, R92 ;  /* 0x0000002e082c723c */ /* 0x040ff0000000185c */
[C---:B------:R-:W-:Y:S01]  /*2a10*/  HMMA.16816.F32 R136, R8.reuse, R36, R28 ;  /* 0x000000240888723c */ /* 0x040fe2000000181c */
[----:B------:R-:W-:Y:S07]  /*2a20*/  LDSM.16.M88.4 R28, [R177+0x1000] ;  /* 0x00100000b11c783b */ /* 0x000fee0000000200 */
[----:B------:R-:W-:Y:S01]  /*2a30*/  HMMA.16816.F32 R104, R8, R38, R12 ;  /* 0x000000260868723c */ /* 0x000fe2000000180c */
[----:B------:R-:W4:Y:S04]  /*2a40*/  LDSM.16.M88.4 R8, [R181+0x2000] ;  /* 0x00200000b508783b */ /* 0x000f280000000200 */
[----:B------:R-:W5:Y:S03]  /*2a50*/  LDSM.16.M88.4 R12, [R181] ;  /* 0x00000000b50c783b */ /* 0x000f660000000200 */
[----:B--2---:R-:W-:Y:S01]  /*2a60*/  HMMA.16816.F32 R100, R20, R64, R24 ;  /* 0x000000401464723c */ /* 0x004fe20000001818 */
[----:B------:R-:W2:Y:S04]  /*2a70*/  LDSM.16.M88.4 R36, [R177] ;  /* 0x00000000b124783b */ /* 0x000ea80000000200 */
[----:B------:R-:W1:Y:S01]  /*2a80*/  LDSM.16.M88.4 R24, [R177+0x1800] ;  /* 0x00180000b118783b */ /* 0x000e620000000200 */
[----:B------:R-:W-:-:S04]  /*2a90*/  DEPBAR.LE SB0, 0x0 ;  /* 0x000080000000791a */ /* 0x000fc80000000000 */
[----:B------:R-:W-:Y:S08]  /*2aa0*/  HMMA.16816.F32 R96, R20, R66, R128 ;  /* 0x000000421460723c */ /* 0x000ff00000001880 */
[C---:B---3--:R-:W-:Y:S08]  /*2ab0*/  HMMA.16816.F32 R68, R16.reuse, R64, R68 ;  /* 0x000000401044723c */ /* 0x048ff00000001844 */
[----:B------:R-:W-:Y:S08]  /*2ac0*/  HMMA.16816.F32 R64, R16, R66, R48 ;  /* 0x000000421040723c */ /* 0x000ff00000001830 */
[C---:B------:R-:W-:Y:S08]  /*2ad0*/  HMMA.16816.F32 R92, R20.reuse, R60, R112 ;  /* 0x0000003c145c723c */ /* 0x040ff00000001870 */
[----:B------:R-:W-:Y:S08]  /*2ae0*/  HMMA.16816.F32 R88, R20, R62, R148 ;  /* 0x0000003e1458723c */ /* 0x000ff00000001894 */
[C---:B------:R-:W-:Y:S08]  /*2af0*/  HMMA.16816.F32 R48, R16.reuse, R60, R124 ;  /* 0x0000003c1030723c */ /* 0x040ff0000000187c */
[----:B------:R-:W-:Y:S08]  /*2b00*/  HMMA.16816.F32 R60, R16, R62, R44 ;  /* 0x0000003e103c723c */ /* 0x000ff0000000182c */
[C---:B------:R-:W-:Y:S08]  /*2b10*/  HMMA.16816.F32 R84, R20.reuse, R56, R116 ;  /* 0x000000381454723c */ /* 0x040ff00000001874 */
[----:B------:R-:W-:Y:S08]  /*2b20*/  HMMA.16816.F32 R80, R20, R58, R140 ;  /* 0x0000003a1450723c */ /* 0x000ff0000000188c */
[----:B------:R-:W-:Y:S08]  /*2b30*/  HMMA.16816.F32 R44, R16, R56, R132 ;  /* 0x00000038102c723c */ /* 0x000ff00000001884 */
[C---:B-1----:R-:W-:Y:S08]  /*2b40*/  HMMA.16816.F32 R76, R20.reuse, R40, R152 ;  /* 0x00000028144c723c */ /* 0x042ff00000001898 */
[----:B------:R-:W-:Y:S08]  /*2b50*/  HMMA.16816.F32 R72, R20, R42, R120 ;  /* 0x0000002a1448723c */ /* 0x000ff00000001878 */
[C---:B------:R-:W-:Y:S08]  /*2b60*/  HMMA.16816.F32 R56, R16.reuse, R58, R108 ;  /* 0x0000003a1038723c */ /* 0x040ff0000000186c */
[C---:B------:R-:W-:Y:S08]  /*2b70*/  HMMA.16816.F32 R20, R16.reuse, R40, R136 ;  /* 0x000000281014723c */ /* 0x040ff00000001888 */
[----:B------:R-:W-:Y:S08]  /*2b80*/  HMMA.16816.F32 R16, R16, R42, R104 ;  /* 0x0000002a1010723c */ /* 0x000ff00000001868 */
[C---:B----4-:R-:W-:Y:S08]  /*2b90*/  HMMA.16816.F32 R84, R8.reuse, R28, R84 ;  /* 0x0000001c0854723c */ /* 0x050ff00000001854 */
[----:B------:R-:W-:Y:S08]  /*2ba0*/  HMMA.16816.F32 R80, R8, R30, R80 ;  /* 0x0000001e0850723c */ /* 0x000ff00000001850 */
[C---:B-----5:R-:W-:Y:S08]  /*2bb0*/  HMMA.16816.F32 R44, R12.reuse, R28, R44 ;  /* 0x0000001c0c2c723c */ /* 0x060ff0000000182c */
[----:B------:R-:W-:Y:S08]  /*2bc0*/  HMMA.16816.F32 R56, R12, R30, R56 ;  /* 0x0000001e0c38723c */ /* 0x000ff00000001838 */
[C---:B--2---:R-:W-:Y:S08]  /*2bd0*/  HMMA.16816.F32 R100, R8.reuse, R36, R100 ;  /* 0x000000240864723c */ /* 0x044ff00000001864 */
[C---:B------:R-:W-:Y:S08]  /*2be0*/  HMMA.16816.F32 R96, R8.reuse, R38, R96 ;  /* 0x000000260860723c */ /* 0x040ff00000001860 */
[C---:B------:R-:W-:Y:S08]  /*2bf0*/  HMMA.16816.F32 R148, R8.reuse, R24, R76 ;  /* 0x000000180894723c */ /* 0x040ff0000000184c */
[----:B------:R-:W-:Y:S08]  /*2c00*/  HMMA.16816.F32 R160, R8, R26, R72 ;  /* 0x0000001a08a0723c */ /* 0x000ff00000001848 */
[C---:B------:R-:W-:Y:S08]  /*2c10*/  HMMA.16816.F32 R68, R12.reuse, R36, R68 ;  /* 0x000000240c44723c */ /* 0x040ff00000001844 */
[C---:B------:R-:W-:Y:S08]  /*2c20*/  HMMA.16816.F32 R64, R12.reuse, R38, R64 ;  /* 0x000000260c40723c */ /* 0x040ff00000001840 */
[----:B------:R-:W-:Y:S08]  /*2c30*/  HMMA.16816.F32 R28, R12, R24, R20 ;  /* 0x000000180c1c723c */ /* 0x000ff00000001814 */
[C---:B------:R-:W-:Y:S08]  /*2c40*/  HMMA.16816.F32 R92, R8.reuse, R32, R92 ;  /* 0x00000020085c723c */ /* 0x040ff0000000185c */
[----:B------:R-:W-:Y:S08]  /*2c50*/  HMMA.16816.F32 R88, R8, R34, R88 ;  /* 0x000000220858723c */ /* 0x000ff00000001858 */
[C---:B------:R-:W-:Y:S07]  /*2c60*/  HMMA.16816.F32 R36, R12.reuse, R32, R48 ;  /* 0x000000200c24723c */ /* 0x040fee0000001830 */
[-C--:B------:R-:W-:Y:S01]  /*2c70*/  IMNMX R48, R53, R54.reuse, PT ;  /* 0x0000003635307217 */ /* 0x080fe20003800200 */
[----:B------:R-:W-:Y:S01]  /*2c80*/  HMMA.16816.F32 R60, R12, R34, R60 ;  /* 0x000000220c3c723c */ /* 0x000fe2000000183c */
[----:B------:R-:W-:-:S02]  /*2c90*/  IMNMX R49, R4, R54, PT ;  /* 0x0000003604317217 */ /* 0x000fc40003800200 */
[-C--:B------:R-:W-:Y:S02]  /*2ca0*/  IMNMX R51, R3, R54.reuse, PT ;  /* 0x0000003603337217 */ /* 0x080fe40003800200 */
[----:B------:R-:W-:-:S03]  /*2cb0*/  IMNMX R50, R0, R54, PT ;  /* 0x0000003600327217 */ /* 0x000fc60003800200 */
[----:B------:R-:W-:Y:S01]  /*2cc0*/  HMMA.16816.F32 R24, R12, R26, R16 ;  /* 0x0000001a0c18723c */ /* 0x000fe20000001810 */
[----:B------:R-:W-:Y:S06]  /*2cd0*/  BAR.SYNC.DEFER_BLOCKING 0x0 ;  /* 0x0000000000007b1d */ /* 0x000fec0000010000 */
        /* <DEDUP_REMOVED lines=48> */
.L_x_829:
[----:B------:R-:W-:Y:S05]  /*2fe0*/  BSYNC B0 ;  /* 0x0000000000007941 */ /* 0x000fea0003800000 */
.L_x_828:
[----:B------:R-:W0:Y:S02]  /*2ff0*/  LDGDEPBAR ;  /* 0x00000000000079af */ /* 0x000e240000000000 */
.L_x_827:
[----:B------:R-:W-:Y:S01]  /*3000*/  LOP3.LUT R4, R145, 0x7ffffffc, RZ, 0xc0, !PT ;  /* 0x7ffffffc91047812 */ /* 0x000fe200078ec0ff */
[----:B------:R-:W-:Y:S01]  /*3010*/  IMAD R0, R52, 0x40, R190 ;  /* 0x0000004034007824 */ /* 0x000fe200078e02be */
[----:B------:R-:W-:Y:S01]  /*3020*/  LOP3.LUT R117, R158, UR36, RZ, 0x3c, !PT ;  /* 0x000000249e757c12 */ /* 0x000fe2000f8e3cff */
[----:B------:R-:W-:Y:S01]  /*3030*/  IMAD.MOV.U32 R123, RZ, RZ, R175 ;  /* 0x000000ffff7b7224 */ /* 0x000fe200078e00af */
[----:B------:R-:W-:Y:S01]  /*3040*/  UIADD3 UR17, UR37, -0x4498517b, URZ ;  /* 0xbb67ae8525117890 */ /* 0x000fe2000fffe03f */
[----:B------:R-:W-:Y:S01]  /*3050*/  IMAD.IADD R113, R144, 0x1, -R4 ;  /* 0x0000000190717824 */ /* 0x000fe200078e0a04 */
[C---:B------:R-:W-:Y:S01]  /*3060*/  IADD3 R3, R0.reuse, 0x8, RZ ;  /* 0x0000000800037810 */ /* 0x040fe20007ffe0ff */
[----:B------:R-:W-:Y:S01]  /*3070*/  IMAD.WIDE.U32 R156, R123, -0x326172a9, RZ ;  /* 0xcd9e8d577b9c7825 */ /* 0x000fe200078e00ff */
[----:B------:R-:W-:Y:S01]  /*3080*/  IADD3 R4, R0, 0x9, RZ ;  /* 0x0000000900047810 */ /* 0x000fe20007ffe0ff */
[----:B------:R-:W-:Y:S01]  /*3090*/  UIADD3 UR18, UR36, -0x61c88647, URZ ;  /* 0x9e3779b924127890 */ /* 0x000fe2000fffe03f */
[----:B------:R-:W-:Y:S01]  /*30a0*/  ISETP.GE.AND P5, PT, R3, R48, PT ;  /* 0x000000300300720c */ /* 0x000fe20003fa6270 */
[----:B------:R-:W-:Y:S01]  /*30b0*/  IMAD.WIDE.U32 R72, R173, -0x2daee0ad, RZ ;  /* 0xd2511f53ad487825 */ /* 0x000fe200078e00ff */
[C---:B------:R-:W-:Y:S01]  /*30c0*/  ISETP.GE.AND P4, PT, R3.reuse, R49, PT ;  /* 0x000000310300720c */ /* 0x040fe20003f86270 */
[----:B------:R-:W-:Y:S01]  /*30d0*/  UIADD3 UR16, UR36, 0x3c6ef372, URZ ;  /* 0x3c6ef37224107890 */ /* 0x000fe2000fffe03f */
[C---:B------:R-:W-:Y:S01]  /*30e0*/  ISETP.GE.AND P0, PT, R3.reuse, R51, PT ;  /* 0x000000330300720c */ /* 0x040fe20003f06270 */
[----:B------:R-:W-:Y:S01]  /*30f0*/  UIADD3 UR11, UR37, 0x32370b8f, URZ ;  /* 0x32370b8f250b7890 */ /* 0x000fe2000fffe03f */
[----:B------:R-:W-:Y:S01]  /*3100*/  ISETP.GE.AND P2, PT, R3, R50, PT ;  /* 0x000000320300720c */ /* 0x000fe20003f46270 */
[----:B------:R-:W-:Y:S01]  /*3110*/  UIADD3 UR15, UR37, 0x76cf5d0a, URZ ;  /* 0x76cf5d0a250f7890 */ /* 0x000fe2000fffe03f */
[----:B------:R-:W-:Y:S01]  /*3120*/  ISETP.GE.AND P6, PT, R4, R48, PT ;  /* 0x000000300400720c */ /* 0x000fe20003fc6270 */
[----:B------:R-:W-:Y:S01]  /*3130*/  UIADD3 UR12, UR36, -0x255992d5, URZ ;  /* 0xdaa66d2b240c7890 */ /* 0x000fe2000fffe03f */
[----:B------:R-:W-:Y:S01]  /*3140*/  IADD3 R3, R0, 0x10, RZ ;  /* 0x0000001000037810 */ /* 0x000fe20007ffe0ff */
[----:B------:R-:W-:Y:S01]  /*3150*/  UIADD3 UR10, UR36, 0x78dde6e4, URZ ;  /* 0x78dde6e4240a7890 */ /* 0x000fe2000fffe03f */
[----:B------:R-:W-:Y:S01]  /*3160*/  FSEL R41, R64, -INF , !P5 ;  /* 0xff80000040297808 */ /* 0x000fe20006800000 */
[----:B------:R-:W-:Y:S01]  /*3170*/  UIADD3 UR6, UR37, -0x56f99767, URZ ;  /* 0xa906689925067890 */ /* 0x000fe2000fffe03f */
[----:B------:R-:W-:Y:S01]  /*3180*/  FSEL R43, R66, -INF , !P4 ;  /* 0xff800000422b7808 */ /* 0x000fe20006000000 */
[----:B------:R-:W-:Y:S01]  /*3190*/  UIADD3 UR9, UR37, -0x126145ec, URZ ;  /* 0xed9eba1425097890 */ /* 0x000fe2000fffe03f */
[----:B------:R-:W-:Y:S01]  /*31a0*/  FSEL R40, R65, -INF , !P6 ;  /* 0xff80000041287808 */ /* 0x000fe20007000000 */
[----:B------:R-:W-:Y:S01]  /*31b0*/  UIADD3 UR8, UR36, 0x1715609d, URZ ;  /* 0x1715609d24087890 */ /* 0x000fe2000fffe03f */
[----:B------:R-:W-:Y:S01]  /*31c0*/  FSEL R121, R96, -INF , !P0 ;  /* 0xff80000060797808 */ /* 0x000fe20004000000 */
[----:B------:R-:W-:Y:S01]  /*31d0*/  UIADD3 UR13, UR36, -0x4ab325aa, URZ ;  /* 0xb54cda56240d7890 */ /* 0x000fe2000fffe03f */
[C---:B------:R-:W-:Y:S01]  /*31e0*/  ISETP.GE.AND P3, PT, R4.reuse, R49, PT ;  /* 0x000000310400720c */ /* 0x040fe20003f66270 */
[----:B------:R-:W-:Y:S01]  /*31f0*/  STL [R1+0x104], R117 ;  /* 0x0001047501007387 */ /* 0x000fe20000100800 */
[----:B------:R-:W-:-:S02]  /*3200*/  ISETP.GE.AND P5, PT, R4, R51, PT ;  /* 0x000000330400720c */ /* 0x000fc40003fa6270 */
[----:B------:R-:W-:Y:S02]  /*3210*/  ISETP.GE.AND P4, PT, R4, R50, PT ;  /* 0x000000320400720c */ /* 0x000fe40003f86270 */
[C---:B------:R-:W-:Y:S02]  /*3220*/  ISETP.GE.AND P6, PT, R3.reuse, R48, PT ;  /* 0x000000300300720c */ /* 0x040fe40003fc6270 */
[----:B------:R-:W-:Y:S02]  /*3230*/  ISETP.GE.AND P0, PT, R3, R49, PT ;  /* 0x000000310300720c */ /* 0x000fe40003f06270 */
[----:B------:R-:W-:Y:S02]  /*3240*/  IADD3 R4, R0, 0x11, RZ ;  /* 0x0000001100047810 */ /* 0x000fe40007ffe0ff */
        /* <DEDUP_REMOVED lines=9> */
[C---:B------:R-:W-:Y:S02]  /*32e0*/  ISETP.GE.AND P4, PT, R4.reuse, R49, PT ;  /* 0x000000310400720c */ /* 0x040fe40003f86270 */
[C---:B------:R-:W-:Y:S02]  /*32f0*/  ISETP.GE.AND P6, PT, R4.reuse, R51, PT ;  /* 0x000000330400720c */ /* 0x040fe40003fc6270 */
[----:B------:R-:W-:Y:S02]  /*3300*/  ISETP.GE.AND P0, PT, R4, R50, PT ;  /* 0x000000320400720c */ /* 0x000fe40003f06270 */
[C---:B------:R-:W-:Y:S02]  /*3310*/  IADD3 R3, R0.reuse, 0x18, RZ ;  /* 0x0000001800037810 */ /* 0x040fe40007ffe0ff */
[----:B------:R-:W-:-:S02]  /*3320*/  IADD3 R4, R0, 0x19, RZ ;  /* 0x0000001900047810 */ /* 0x000fc40007ffe0ff */
[----:B------:R-:W-:Y:S02]  /*3330*/  FSEL R52, R37, -INF , !P5 ;  /* 0xff80000025347808 */ /* 0x000fe40006800000 */
[----:B------:R-:W-:Y:S02]  /*3340*/  FSEL R54, R39, -INF , !P4 ;  /* 0xff80000027367808 */ /* 0x000fe40006000000 */
        /* <DEDUP_REMOVED lines=19> */
[----:B------:R-:W-:Y:S02]  /*3480*/  IADD3 R3, R0, 0x21, RZ ;  /* 0x0000002100037810 */ /* 0x000fe40007ffe0ff */
[----:B------:R-:W-:Y:S02]  /*3490*/  FSEL R145, R84, -INF , !P2 ;  /* 0xff80000054917808 */ /* 0x000fe40005000000 */
[----:B------:R-:W-:-:S02]  /*34a0*/  ISETP.GE.AND P2, PT, R3, R49, PT ;  /* 0x000000310300720c */ /* 0x000fc40003f46270 */
[----:B------:R-:W-:Y:S02]  /*34b0*/  FSEL R37, R60, -INF , !P5 ;  /* 0xff8000003c257808 */ /* 0x000fe40006800000 */
[----:B------:R-:W-:Y:S02]  /*34c0*/  FSEL R62, R62, -INF , !P3 ;  /* 0xff8000003e3e7808 */ /* 0x000fe40005800000 */
[----:B------:R-:W-:Y:S02]  /*34d0*/  FSEL R147, R86, -INF , !P6 ;  /* 0xff80000056937808 */ /* 0x000fe40007000000 */
[CC--:B------:R-:W-:Y:S02]  /*34e0*/  ISETP.GE.AND P5, PT, R4.reuse, R51.reuse, PT ;  /* 0x000000330400720c */ /* 0x0c0fe40003fa6270 */
[----:B------:R-:W-:Y:S02]  /*34f0*/  ISETP.GE.AND P3, PT, R4, R50, PT ;  /* 0x000000320400720c */ /* 0x000fe40003f66270 */
[----:B------:R-:W-:-:S02]  /*3500*/  ISETP.GE.AND P6, PT, R3, R51, PT ;  /* 0x000000330300720c */ /* 0x000fc40003fc6270 */
[----:B------:R-:W-:Y:S02]  /*3510*/  IADD3 R4, R0, 0x1, RZ ;  /* 0x0000000100047810 */ /* 0x000fe40007ffe0ff */
[----:B------:R-:W-:Y:S02]  /*3520*/  FSEL R64, R46, -INF , !P4 ;  /* 0xff8000002e407808 */ /* 0x000fe40006000000 */
[----:B------:R-:W-:Y:S02]  /*3530*/  FSEL R60, R47, -INF , !P2 ;  /* 0xff8000002f3c7808 */ /* 0x000fe40005000000 */
[C---:B------:R-:W-:Y:S02]  /*3540*/  ISETP.GE.AND P4, PT, R3.reuse, R48, PT ;  /* 0x000000300300720c */ /* 0x040fe40003f86270 */
        /* <DEDUP_REMOVED lines=14> */
[C---:B------:R-:W-:Y:S02]  /*3630*/  ISETP.GE.AND P3, PT, R3.reuse, R49, PT ;  /* 0x000000310300720c */ /* 0x040fe40003f66270 */
[C---:B------:R-:W-:Y:S02]  /*3640*/  ISETP.GE.AND P5, PT, R3.reuse, R51, PT ;  /* 0x000000330300720c */ /* 0x040fe40003fa6270 */
[----:B------:R-:W-:Y:S02]  /*3650*/  ISETP.GE.AND P2, PT, R3, R50, PT ;  /* 0x000000320300720c */ /* 0x000fe40003f46270 */
[----:B------:R-:W-:Y:S02]  /*3660*/  FMNMX.FTZ R3, R23, R32, !PT ;  /* 0x0000002017037209 */ /* 0x000fe40007810000 */
[----:B------:R-:W-:Y:S02]  /*3670*/  FSEL R65, R58, -INF , !P3 ;  /* 0xff8000003a417808 */ /* 0x000fe40005800000 */
[----:B------:R-:W-:-:S02]  /*3680*/  FMNMX.FTZ R3, R41, R3, !PT ;  /* 0x0000000329037209 */ /* 0x000fc40007810000 */
[----:B------:R-:W-:Y:S02]  /*3690*/  ISETP.GE.AND P3, PT, R0, R49, PT ;  /* 0x000000310000720c */ /* 0x000fe40003f66270 */
[----:B------:R-:W-:Y:S02]  /*36a0*/  FMNMX.FTZ R3, R40, R3, !PT ;  /* 0x0000000328037209 */ /* 0x000fe40007810000 */
[----:B------:R-:W-:Y:S02]  /*36b0*/  IADD3 R7, R0, 0x29, RZ ;  /* 0x0000002900077810 */ /* 0x000fe40007ffe0ff */
[----:B------:R-:W-:Y:S02]  /*36c0*/  FMNMX.FTZ R3, R53, R3, !PT ;  /* 0x0000000335037209 */ /* 0x000fe40007810000 */
[----:B------:R-:W-:Y:S02]  /*36d0*/  FSEL R33, R70, -INF , !P3 ;  /* 0xff80000046217808 */ /* 0x000fe40005800000 */
[----:B------:R-:W-:-:S02]  /*36e0*/  FSEL R44, R44, -INF , !P0 ;  /* 0xff8000002c2c7808 */ /* 0x000fc40004000000 */
[----:B------:R-:W-:Y:S02]  /*36f0*/  FSEL R45, R45, -INF , !P4 ;  /* 0xff8000002d2d7808 */ /* 0x000fe40006000000 */
[C---:B------:R-:W-:Y:S02]  /*3700*/  ISETP.GE.AND P0, PT, R4.reuse, R51, PT ;  /* 0x000000330400720c */ /* 0x040fe40003f06270 */
[----:B------:R-:W-:Y:S02]  /*3710*/  ISETP.GE.AND P4, PT, R4, R50, PT ;  /* 0x000000320400720c */ /* 0x000fe40003f86270 */
[----:B------:R-:W-:Y:S02]  /*3720*/  ISETP.GE.AND P6, PT, R7, R48, PT ;  /* 0x000000300700720c */ /* 0x000fe40003fc6270 */
[----:B------:R-:W-:Y:S02]  /*3730*/  FMNMX.FTZ R4, R52, R3, !PT ;  /* 0x0000000334047209 */ /* 0x000fe40007810000 */
[----:B------:R-:W-:-:S02]  /*3740*/  FMNMX.FTZ R3, R33, R36, !PT ;  /* 0x0000002421037209 */ /* 0x000fc40007810000 */
[----:B------:R-:W-:Y:S02]  /*3750*/  FSEL R57, R57, -INF , !P6 ;  /* 0xff80000039397808 */ /* 0x000fe40007000000 */
[----:B------:R-:W-:Y:S02]  /*3760*/  ISETP.GE.AND P6, PT, R7, R49, PT ;  /* 0x000000310700720c */ /* 0x000fe40003fc6270 */
[----:B------:R-:W-:Y:S02]  /*3770*/  FMNMX.FTZ R4, R37, R4, !PT ;  /* 0x0000000425047209 */ /* 0x000fe40007810000 */
[----:B--2---:R-:W-:Y:S02]  /*3780*/  IADD3 R8, R0, 0x30, RZ ;  /* 0x0000003000087810 */ /* 0x004fe40007ffe0ff */
[----:B------:R-:W-:Y:S02]  /*3790*/  FMNMX.FTZ R3, R43, R3, !PT ;  /* 0x000000032b037209 */ /* 0x000fe40007810000 */
[----:B------:R-:W-:-:S02]  /*37a0*/  FSEL R59, R59, -INF , !P6 ;  /* 0xff8000003b3b7808 */ /* 0x000fc40007000000 */
[----:B------:R-:W-:Y:S02]  /*37b0*/  FMNMX.FTZ R4, R61, R4, !PT ;  /* 0x000000043d047209 */ /* 0x000fe40007810000 */
[----:B------:R-:W-:Y:S02]  /*37c0*/  ISETP.GE.AND P6, PT, R8, R48, PT ;  /* 0x000000300800720c */ /* 0x000fe40003fc6270 */
[----:B------:R-:W-:Y:S02]  /*37d0*/  FMNMX.FTZ R3, R42, R3, !PT ;  /* 0x000000032a037209 */ /* 0x000fe40007810000 */
[----:B------:R-:W-:Y:S02]  /*37e0*/  FMNMX.FTZ R4, R44, R4, !PT ;  /* 0x000000042c047209 */ /* 0x000fe40007810000 */
[----:B------:R-:W-:Y:S02]  /*37f0*/  FSEL R67, R28, -INF , !P6 ;  /* 0xff8000001c437808 */ /* 0x000fe40007000000 */
[----:B------:R-:W-:-:S02]  /*3800*/  FMNMX.FTZ R3, R55, R3, !PT ;  /* 0x0000000337037209 */ /* 0x000fc40007810000 */
[----:B------:R-:W-:Y:S02]  /*3810*/  ISETP.GE.AND P6, PT, R8, R49, PT ;  /* 0x000000310800720c */ /* 0x000fe40003fc6270 */
[C---:B------:R-:W-:Y:S02]  /*3820*/  IADD3 R98, R0.reuse, 0x31, RZ ;  /* 0x0000003100627810 */ /* 0x040fe40007ffe0ff */
[----:B------:R-:W-:Y:S02]  /*3830*/  IADD3 R87, R0, 0x38, RZ ;  /* 0x0000003800577810 */ /* 0x000fe40007ffe0ff */
[----:B------:R-:W-:Y:S02]  /*3840*/  FMNMX.FTZ R4, R45, R4, !PT ;  /* 0x000000042d047209 */ /* 0x000fe40007810000 */
[----:B------:R-:W-:Y:S02]  /*3850*/  FMNMX.FTZ R3, R54, R3, !PT ;  /* 0x0000000336037209 */ /* 0x000fe40007810000 */
[----:B------:R-:W-:-:S02]  /*3860*/  FSEL R71, R30, -INF , !P6 ;  /* 0xff8000001e477808 */ /* 0x000fc40007000000 */
[----:B------:R-:W-:Y:S02]  /*3870*/  FSEL R119, R103, -INF , !P4 ;  /* 0xff80000067777808 */ /* 0x000fe40006000000 */
[----:B------:R-:W-:Y:S02]  /*3880*/  ISETP.GE.AND P6, PT, R98, R49, PT ;  /* 0x000000316200720c */ /* 0x000fe40003fc6270 */
[----:B------:R-:W-:Y:S02]  /*3890*/  ISETP.GE.AND P4, PT, R87, R48, PT ;  /* 0x000000305700720c */ /* 0x000fe40003f86270 */
[----:B------:R-:W-:Y:S02]  /*38a0*/  FMNMX.FTZ R4, R56, R4, !PT ;  /* 0x0000000438047209 */ /* 0x000fe40007810000 */
[----:B------:R-:W-:Y:S02]  /*38b0*/  FMNMX.FTZ R3, R62, R3, !PT ;  /* 0x000000033e037209 */ /* 0x000fe40007810000 */
[----:B------:R-:W-:-:S02]  /*38c0*/  FSEL R116, R101, -INF , !P0 ;  /* 0xff80000065747808 */ /* 0x000fc40004000000 */
[----:B------:R-:W-:Y:S02]  /*38d0*/  FSEL R68, R31, -INF , !P6 ;  /* 0xff8000001f447808 */ /* 0x000fe40007000000 */
[----:B------:R-:W-:Y:S02]  /*38e0*/  FSEL R105, R24, -INF , !P4 ;  /* 0xff80000018697808 */ /* 0x000fe40006000000 */
[----:B------:R-:W-:Y:S02]  /*38f0*/  ISETP.GE.AND P0, PT, R98, R48, PT ;  /* 0x000000306200720c */ /* 0x000fe40003f06270 */
[C---:B------:R-:W-:Y:S02]  /*3900*/  ISETP.GE.AND P6, PT, R0.reuse, R51, PT ;  /* 0x000000330000720c */ /* 0x040fe40003fc6270 */
[----:B------:R-:W-:Y:S02]  /*3910*/  FMNMX.FTZ R4, R57, R4, !PT ;  /* 0x0000000439047209 */ /* 0x000fe40007810000 */
[----:B------:R-:W-:-:S02]  /*3920*/  ISETP.GE.AND P4, PT, R0, R50, PT ;  /* 0x000000320000720c */ /* 0x000fc40003f86270 */
[----:B------:R-:W-:Y:S02]  /*3930*/  IADD3 R86, R0, 0x39, RZ ;  /* 0x0000003900567810 */ /* 0x000fe40007ffe0ff */
[----:B------:R-:W-:Y:S02]  /*3940*/  FMNMX.FTZ R0, R63, R3, !PT ;  /* 0x000000033f007209 */ /* 0x000fe40007810000 */
[----:B------:R-:W-:Y:S02]  /*3950*/  FSEL R66, R29, -INF , !P0 ;  /* 0xff8000001d427808 */ /* 0x000fe40004000000 */
[----:B------:R-:W-:Y:S02]  /*3960*/  FMNMX.FTZ R3, R67, R4, !PT ;  /* 0x0000000443037209 */ /* 0x000fe40007810000 */
[----:B------:R-:W-:Y:S02]  /*3970*/  FMNMX.FTZ R0, R64, R0, !PT ;  /* 0x0000000040007209 */ /* 0x000fe40007810000 */
[----:B------:R-:W-:-:S02]  /*3980*/  FSEL R112, R100, -INF , !P6 ;  /* 0xff80000064707808 */ /* 0x000fc40007000000 */
[----:B------:R-:W-:Y:S02]  /*3990*/  ISETP.GE.AND P6, PT, R86, R48, PT ;  /* 0x000000305600720c */ /* 0x000fe40003fc6270 */
[----:B------:R-:W-:Y:S02]  /*39a0*/  FMNMX.FTZ R3, R66, R3, !PT ;  /* 0x0000000342037209 */ /* 0x000fe40007810000 */
[----:B------:R-:W-:Y:S02]  /*39b0*/  FMNMX.FTZ R0, R60, R0, !PT ;  /* 0x000000003c007209 */ /* 0x000fe40007810000 */
[----:B------:R-:W-:Y:S02]  /*39c0*/  FSEL R104, R25, -INF , !P6 ;  /* 0xff80000019687808 */ /* 0x000fe40007000000 */
[----:B------:R-:W-:Y:S02]  /*39d0*/  FMNMX.FTZ R3, R105, R3, !PT ;  /* 0x0000000369037209 */ /* 0x000fe40007810000 */
[----:B------:R-:W-:-:S02]  /*39e0*/  FMNMX.FTZ R0, R65, R0, !PT ;  /* 0x0000000041007209 */ /* 0x000fc40007810000 */
[----:B------:R-:W-:Y:S02]  /*39f0*/  FMNMX.FTZ R3, R104, R3, !PT ;  /* 0x0000000368037209 */ /* 0x000fe40007810000 */
[----:B------:R-:W-:Y:S02]  /*3a00*/  FMNMX.FTZ R0, R59, R0, !PT ;  /* 0x000000003b007209 */ /* 0x000fe40007810000 */
[----:B------:R-:W-:Y:S01]  /*3a10*/  FSEL R118, R102, -INF , !P4 ;  /* 0xff80000066767808 */ /* 0x000fe20006000000 */
[----:B------:R-:W2:Y:S01]  /*3a20*/  SHFL.BFLY PT, R10, R3, 0x2, 0x1f ;  /* 0x0c401f00030a7f89 */ /* 0x000ea200000e0000 */
[----:B------:R-:W-:Y:S02]  /*3a30*/  ISETP.GE.AND P4, PT, R87, R49, PT ;  /* 0x000000315700720c */ /* 0x000fe40003f86270 */
[----:B------:R-:W-:Y:S01]  /*3a40*/  FMNMX.FTZ R4, R71, R0, !PT ;  /* 0x0000000047047209 */ /* 0x000fe20007810000 */
[----:B------:R-:W-:Y:S01]  /*3a50*/  IMAD.SHL.U32 R0, R174, 0x2, RZ ;  /* 0x00000002ae007824 */ /* 0x000fe200078e00ff */
[----:B------:R-:W-:-:S02]  /*3a60*/  FSEL R111, R26, -INF , !P4 ;  /* 0xff8000001a6f7808 */ /* 0x000fc40006000000 */
[----:B------:R-:W-:Y:S02]  /*3a70*/  ISETP.GE.AND P4, PT, R86, R49, PT ;  /* 0x000000315600720c */ /* 0x000fe40003f86270 */
[----:B------:R-:W-:Y:S02]  /*3a80*/  FMNMX.FTZ R4, R68, R4, !PT ;  /* 0x0000000444047209 */ /* 0x000fe40007810000 */
[C---:B------:R-:W-:Y:S02]  /*3a90*/  ISETP.GE.AND P3, PT, R7.reuse, R51, PT ;  /* 0x000000330700720c */ /* 0x040fe40003f66270 */
[----:B------:R-:W-:Y:S02]  /*3aa0*/  ISETP.GE.AND P0, PT, R7, R50, PT ;  /* 0x000000320700720c */ /* 0x000fe40003f06270 */
[----:B------:R-:W-:Y:S02]  /*3ab0*/  FSEL R142, R80, -INF , !P5 ;  /* 0xff800000508e7808 */ /* 0x000fe40006800000 */
[----:B------:R-:W-:-:S02]  /*3ac0*/  FSEL R106, R27, -INF , !P4 ;  /* 0xff8000001b6a7808 */ /* 0x000fc40006000000 */
[----:B------:R-:W-:Y:S02]  /*3ad0*/  FMNMX.FTZ R7, R111, R4, !PT ;  /* 0x000000046f077209 */ /* 0x000fe40007810000 */
[C---:B------:R-:W-:Y:S02]  /*3ae0*/  ISETP.GE.AND P5, PT, R8.reuse, R51, PT ;  /* 0x000000330800720c */ /* 0x040fe40003fa6270 */
[----:B------:R-:W-:Y:S02]  /*3af0*/  ISETP.GE.AND P6, PT, R8, R50, PT ;  /* 0x000000320800720c */ /* 0x000fe40003fc6270 */
[----:B------:R-:W-:Y:S02]  /*3b00*/  LOP3.LUT R8, R157, R117, RZ, 0x3c, !PT ;  /* 0x000000759d087212 */ /* 0x000fe400078e3cff */
[C---:B------:R-:W-:Y:S02]  /*3b10*/  IADD3 R9, R0.reuse, 0x1, RZ ;  /* 0x0000000100097810 */ /* 0x040fe40007ffe0ff */
[----:B------:R-:W-:Y:S01]  /*3b20*/  LOP3.LUT R4, R0, UR37, RZ, 0x3c, !PT ;  /* 0x0000002500047c12 */ /* 0x000fe2000f8e3cff */
[----:B------:R-:W-:Y:S01]  /*3b30*/  IMAD.WIDE.U32 R238, R8, -0x2daee0ad, RZ ;  /* 0xd2511f5308ee7825 */ /* 0x000fe200078e00ff */
[----:B------:R-:W-:-:S02]  /*3b40*/  FMNMX.FTZ R0, R106, R7, !PT ;  /* 0x000000076a007209 */ /* 0x000fc40007810000 */
[----:B------:R-:W-:Y:S02]  /*3b50*/  LOP3.LUT R58, R9, UR37, RZ, 0x3c, !PT ;  /* 0x00000025093a7c12 */ /* 0x000fe4000f8e3cff */
[C---:B------:R-:W-:Y:S01]  /*3b60*/  LOP3.LUT R8, R73.reuse, R4, RZ, 0x3c, !PT ;  /* 0x0000000449087212 */ /* 0x040fe200078e3cff */
[----:B------:R-:W3:Y:S01]  /*3b70*/  SHFL.BFLY PT, R11, R0, 0x2, 0x1f ;  /* 0x0c401f00000b7f89 */ /* 0x000ee200000e0000 */
[----:B------:R-:W-:Y:S02]  /*3b80*/  LOP3.LUT R4, R73, R58, RZ, 0x3c, !PT ;  /* 0x0000003a49047212 */ /* 0x000fe400078e3cff */
[----:B------:R-:W-:Y:S01]  /*3b90*/  LOP3.LUT R7, R239, UR17, R72, 0x96, !PT ;  /* 0x00000011ef077c12 */ /* 0x000fe2000f8e9648 */
[----:B------:R-:W-:Y:S01]  /*3ba0*/  IMAD.WIDE.U32 R24, R8, -0x326172a9, RZ ;  /* 0xcd9e8d5708187825 */ /* 0x000fe200078e00ff */
[----:B-12---:R-:W-:Y:S02]  /*3bb0*/  FMNMX.FTZ R12, R3, R10, !PT ;  /* 0x0000000a030c7209 */ /* 0x006fe40007810000 */
[----:B------:R-:W-:Y:S01]  /*3bc0*/  FSEL R141, R83, -INF , !P0 ;  /* 0xff800000538d7808 */ /* 0x000fe20004000000 */
[----:B------:R-:W-:Y:S01]  /*3bd0*/  IMAD.WIDE.U32 R26, R4, -0x326172a9, RZ ;  /* 0xcd9e8d57041a7825 */ /* 0x000fe200078e00ff */
[--C-:B------:R-:W-:Y:S01]  /*3be0*/  LOP3.LUT R4, R25, UR18, R156.reuse, 0x96, !PT ;  /* 0x0000001219047c12 */ /* 0x100fe2000f8e969c */
[----:B------:R-:W1:Y:S01]  /*3bf0*/  SHFL.BFLY PT, R13, R12, 0x1, 0x1f ;  /* 0x0c201f000c0d7f89 */ /* 0x000e6200000e0000 */
[----:B------:R-:W-:Y:S01]  /*3c00*/  FSEL R143, R82, -INF , !P2 ;  /* 0xff800000528f7808 */ /* 0x000fe20005000000 */
[----:B------:R-:W-:Y:S01]  /*3c10*/  IMAD.WIDE.U32 R28, R7, -0x326172a9, RZ ;  /* 0xcd9e8d57071c7825 */ /* 0x000fe200078e00ff */
[----:B------:R-:W-:-:S02]  /*3c20*/  LOP3.LUT R3, R27, UR18, R156, 0x96, !PT ;  /* 0x000000121b037c12 */ /* 0x000fc4000f8e969c */
[----:B------:R-:W-:Y:S01]  /*3c30*/  FSEL R140, R81, -INF , !P3 ;  /* 0xff800000518c7808 */ /* 0x000fe20005800000 */
[----:B------:R-:W-:Y:S01]  /*3c40*/  IMAD.WIDE.U32 R30, R4, -0x2daee0ad, RZ ;  /* 0xd2511f53041e7825 */ /* 0x000fe200078e00ff */
[C---:B------:R-:W-:Y:S02]  /*3c50*/  LOP3.LUT R7, R29.reuse, UR16, R26, 0x96, !PT ;  /* 0x000000101d077c12 */ /* 0x040fe4000f8e961a */
[----:B------:R-:W-:Y:S01]  /*3c60*/  LOP3.LUT R10, R29, UR16, R24, 0x96, !PT ;  /* 0x000000101d0a7c12 */ /* 0x000fe2000f8e9618 */
[----:B------:R-:W-:Y:S01]  /*3c70*/  IMAD.WIDE.U32 R8, R3, -0x2daee0ad, RZ ;  /* 0xd2511f5303087825 */ /* 0x000fe200078e00ff */
[--C-:B------:R-:W-:Y:S02]  /*3c80*/  LOP3.LUT R4, R31, UR15, R238.reuse, 0x96, !PT ;  /* 0x0000000f1f047c12 */ /* 0x100fe4000f8e96ee */
[----:B------:R-:W-:Y:S01]  /*3c90*/  IADD3 R123, R123, 0x4, RZ ;  /* 0x000000047b7b7810 */ /* 0x000fe20007ffe0ff */
[----:B------:R-:W-:Y:S01]  /*3ca0*/  IMAD.WIDE.U32 R14, R7, -0x2daee0ad, RZ ;  /* 0xd2511f53070e7825 */ /* 0x000fe200078e00ff */
[----:B------:R-:W-:-:S02]  /*3cb0*/  LOP3.LUT R9, R9, UR15, R238, 0x96, !PT ;  /* 0x0000000f09097c12 */ /* 0x000fc4000f8e96ee */
[----:B------:R-:W-:Y:S01]  /*3cc0*/  FSEL R115, R150, -INF , !P6 ;  /* 0xff80000096737808 */ /* 0x000fe20007000000 */
[----:B------:R-:W-:Y:S01]  /*3cd0*/  IMAD.WIDE.U32 R46, R10, -0x2daee0ad, RZ ;  /* 0xd2511f530a2e7825 */ /* 0x000fe200078e00ff */
[----:B------:R-:W-:Y:S01]  /*3ce0*/  LOP3.LUT R7, R15, UR11, R8, 0x96, !PT ;  /* 0x0000000b0f077c12 */ /* 0x000fe2000f8e9608 */
[----:B------:R-:W-:Y:S01]  /*3cf0*/  STL [R1+0x10c], R123 ;  /* 0x00010c7b01007387 */ /* 0x000fe20000100800 */
[----:B---3--:R-:W-:Y:S01]  /*3d00*/  FMNMX.FTZ R15, R0, R11, !PT ;  /* 0x0000000b000f7209 */ /* 0x008fe20007810000 */
[----:B------:R-:W-:Y:S01]  /*3d10*/  IMAD.WIDE.U32 R10, R4, -0x326172a9, RZ ;  /* 0xcd9e8d57040a7825 */ /* 0x000fe200078e00ff */
[----:B------:R-:W-:Y:S02]  /*3d20*/  LOP3.LUT R3, R47, UR11, R30, 0x96, !PT ;  /* 0x0000000b2f037c12 */ /* 0x000fe4000f8e961e */
[----:B-1----:R-:W-:Y:S01]  /*3d30*/  FMNMX.FTZ R70, R12, R13, !PT ;  /* 0x0000000d0c467209 */ /* 0x002fe20007810000 */
[----:B------:R-:W1:Y:S01]  /*3d40*/  SHFL.BFLY PT, R22, R15, 0x1, 0x1f ;  /* 0x0c201f000f167f89 */ /* 0x000e6200000e0000 */
[----:B------:R-:W-:Y:S01]  /*3d50*/  IMAD.WIDE.U32 R8, R9, -0x326172a9, RZ ;  /* 0xcd9e8d5709087825 */ /* 0x000fe200078e00ff */
[----:B------:R-:W-:-:S02]  /*3d60*/  LOP3.LUT R0, R11, UR12, R28, 0x96, !PT ;  /* 0x0000000c0b007c12 */ /* 0x000fc4000f8e961c */
[----:B------:R-:W-:Y:S01]  /*3d70*/  FSETP.NEU.FTZ.AND P0, PT, R70, -INF , PT ;  /* 0xff8000004600780b */ /* 0x000fe20003f1d000 */
[----:B------:R-:W-:Y:S01]  /*3d80*/  IMAD.WIDE.U32 R16, R3, -0x326172a9, RZ ;  /* 0xcd9e8d5703107825 */ /* 0x000fe200078e00ff */
[----:B------:R-:W-:Y:S02]  /*3d90*/  LOP3.LUT R3, R9, UR12, R28, 0x96, !PT ;  /* 0x0000000c09037c12 */ /* 0x000fe4000f8e961c */
[----:B------:R-:W-:Y:S01]  /*3da0*/  ISETP.GE.AND P6, PT, R87, R51, PT ;  /* 0x000000335700720c */ /* 0x000fe20003fc6270 */
[----:B------:R-:W-:Y:S01]  /*3db0*/  IMAD.WIDE.U32 R18, R7, -0x326172a9, RZ ;  /* 0xcd9e8d5707127825 */ /* 0x000fe200078e00ff */
[----:B------:R-:W-:Y:S02]  /*3dc0*/  LOP3.LUT R4, R17, UR10, R10, 0x96, !PT ;  /* 0x0000000a11047c12 */ /* 0x000fe4000f8e960a */
[----:B------:R-:W-:Y:S01]  /*3dd0*/  FSEL R114, R148, -INF , !P5 ;  /* 0xff80000094727808 */ /* 0x000fe20006800000 */
[----:B------:R-:W-:Y:S01]  /*3de0*/  IMAD.WIDE.U32 R12, R3, -0x2daee0ad, RZ ;  /* 0xd2511f53030c7825 */ /* 0x000fe200078e00ff */
[----:B------:R-:W-:-:S02]  /*3df0*/  LOP3.LUT R10, R19, UR10, R8, 0x96, !PT ;  /* 0x0000000a130a7c12 */ /* 0x000fc4000f8e9608 */
[----:B------:R-:W-:Y:S01]  /*3e00*/  ISETP.GE.AND P5, PT, R98, R51, PT ;  /* 0x000000336200720c */ /* 0x000fe20003fa6270 */
[----:B------:R-:W-:Y:S01]  /*3e10*/  IMAD.WIDE.U32 R8, R0, -0x2daee0ad, RZ ;  /* 0xd2511f5300087825 */ /* 0x000fe200078e00ff */
[----:B------:R-:W-:-:S03]  /*3e20*/  LOP3.LUT R7, R13, UR9, R14, 0x96, !PT ;  /* 0x000000090d077c12 */ /* 0x000fc6000f8e960e */
[----:B------:R-:W-:Y:S01]  /*3e30*/  IMAD.WIDE.U32 R20, R4, -0x2daee0ad, RZ ;  /* 0xd2511f5304147825 */ /* 0x000fe200078e00ff */
[----:B------:R-:W-:Y:S02]  /*3e40*/  LOP3.LUT R3, R9, UR9, R46, 0x96, !PT ;  /* 0x0000000909037c12 */ /* 0x000fe4000f8e962e */
[----:B-1----:R-:W-:Y:S01]  /*3e50*/  FMNMX.FTZ R69, R15, R22, !PT ;  /* 0x000000160f457209 */ /* 0x002fe20007810000 */
[----:B------:R-:W-:Y:S01]  /*3e60*/  FMUL.FTZ R4, R70, c[0x0][0x23c] ;  /* 0x00008f0046047a20 */ /* 0x000fe20000410000 */
[----:B------:R-:W-:Y:S01]  /*3e70*/  LOP3.LUT R0, R21, UR6, R8, 0x96, !PT ;  /* 0x0000000615007c12 */ /* 0x000fe2000f8e9608 */
[----:B------:R-:W-:-:S03]  /*3e80*/  IMAD.WIDE.U32 R34, R10, -0x2daee0ad, RZ ;  /* 0xd2511f530a227825 */ /* 0x000fc600078e00ff */
[----:B------:R-:W-:Y:S01]  /*3e90*/  FSEL R38, R4, RZ, P0 ;  /* 0x000000ff04267208 */ /* 0x000fe20000000000 */
[----:B------:R-:W-:Y:S01]  /*3ea0*/  IMAD.WIDE.U32 R10, R0, -0x326172a9, RZ ;  /* 0xcd9e8d57000a7825 */ /* 0x000fe200078e00ff */
[----:B------:R-:W-:-:S03]  /*3eb0*/  FSETP.NEU.FTZ.AND P0, PT, R69, -INF , PT ;  /* 0xff8000004500780b */ /* 0x000fc60003f1d000 */
[----:B------:R-:W-:Y:S01]  /*3ec0*/  IMAD.WIDE.U32 R8, R3, -0x326172a9, RZ ;  /* 0xcd9e8d5703087825 */ /* 0x000fe200078e00ff */
[----:B------:R-:W-:Y:S02]  /*3ed0*/  LOP3.LUT R3, R35, UR6, R12, 0x96, !PT ;  /* 0x0000000623037c12 */ /* 0x000fe4000f8e960c */
[----:B------:R-:W-:Y:S01]  /*3ee0*/  LOP3.LUT R15, R10, 0xffff, RZ, 0xc0, !PT ;  /* 0x0000ffff0a0f7812 */ /* 0x000fe200078ec0ff */
[----:B------:R-:W-:Y:S01]  /*3ef0*/  FFMA.FTZ R0, R23, c[0x0][0x23c], -R38 ;  /* 0x00008f0017007a23 */ /* 0x000fe20000010826 */
[----:B------:R-:W-:Y:S01]  /*3f00*/  LOP3.LUT R16, R9, UR8, R16, 0x96, !PT ;  /* 0x0000000809107c12 */ /* 0x000fe2000f8e9610 */
[----:B------:R-:W-:Y:S01]  /*3f10*/  FFMA.FTZ R4, R32, c[0x0][0x23c], -R38 ;  /* 0x00008f0020047a23 */ /* 0x000fe20000010826 */
[----:B------:R-:W-:Y:S01]  /*3f20*/  LOP3.LUT R14, R10, 0xff, RZ, 0xc0, !PT ;  /* 0x000000ff0a0e7812 */ /* 0x000fe200078ec0ff */
[----:B------:R1:W-:Y:S01]  /*3f30*/  MUFU.EX2 R251, R0 ;  /* 0x0000000000fb7308 */ /* 0x0003e20000000800 */
[----:B------:R-:W-:Y:S01]  /*3f40*/  IMAD.WIDE.U32 R12, R7, -0x326172a9, RZ ;  /* 0xcd9e8d57070c7825 */ /* 0x000fe200078e00ff */
[----:B------:R-:W-:-:S02]  /*3f50*/  SHF.R.U32.HI R17, RZ, 0x10, R10 ;  /* 0x00000010ff117819 */ /* 0x000fc4000001160a */
[----:B------:R-:W-:Y:S02]  /*3f60*/  ISETP.GE.U32.AND P2, PT, R237, R14, PT ;  /* 0x0000000eed00720c */ /* 0x000fe40003f46070 */
[----:B------:R-:W-:Y:S02]  /*3f70*/  LOP3.LUT R22, R13, UR8, R18, 0x96, !PT ;  /* 0x000000080d167c12 */ /* 0x000fe4000f8e9612 */
[----:B------:R2:W3:Y:S01]  /*3f80*/  MUFU.EX2 R249, R4 ;  /* 0x0000000400f97308 */ /* 0x0004e20000000800 */
[----:B-1----:R-:W-:Y:S01]  /*3f90*/  LOP3.LUT R0, R11, UR13, R8, 0x96, !PT ;  /* 0x0000000d0b007c12 */ /* 0x002fe2000f8e9608 */
[----:B------:R-:W-:Y:S01]  /*3fa0*/  IMAD.WIDE.U32 R8, R3, -0x326172a9, RZ ;  /* 0xcd9e8d5703087825 */ /* 0x000fe200078e00ff */
[----:B------:R-:W-:-:S03]  /*3fb0*/  SHF.R.U32.HI R11, RZ, 0x18, R10 ;  /* 0x00000018ff0b7819 */ /* 0x000fc6000001160a */
[----:B------:R-:W-:Y:S01]  /*3fc0*/  FMUL.FTZ R3, R69, c[0x0][0x23c] ;  /* 0x00008f0045037a20 */ /* 0x000fe20000410000 */
[----:B------:R-:W-:Y:S02]  /*3fd0*/  LOP3.LUT R10, R9, UR13, R12, 0x96, !PT ;  /* 0x0000000d090a7c12 */ /* 0x000fe4000f8e960c */
[----:B------:R-:W-:Y:S02]  /*3fe0*/  LOP3.LUT R19, R8, 0xff, RZ, 0xc0, !PT ;  /* 0x000000ff08137812 */ /* 0x000fe400078ec0ff */
[----:B------:R-:W-:Y:S02]  /*3ff0*/  FSEL R39, R3, RZ, P0 ;  /* 0x000000ff03277208 */ /* 0x000fe40000000000 */
[----:B------:R-:W-:Y:S02]  /*4000*/  LOP3.LUT R3, R0, 0xff, RZ, 0xc0, !PT ;  /* 0x000000ff00037812 */ /* 0x000fe400078ec0ff */
[----:B------:R-:W-:Y:S01]  /*4010*/  LOP3.LUT R21, R8, 0xffff, RZ, 0xc0, !PT ;  /* 0x0000ffff08157812 */ /* 0x000fe200078ec0ff */
[--C-:B--2---:R-:W-:Y:S01]  /*4020*/  FFMA.FTZ R4, R33, c[0x0][0x23c], -R39.reuse ;  /* 0x00008f0021047a23 */ /* 0x104fe20000010827 */
[----:B------:R-:W-:Y:S01]  /*4030*/  ISETP.GE.U32.AND P4, PT, R237, R3, PT ;  /* 0x00000003ed00720c */ /* 0x000fe20003f86070 */
[----:B------:R-:W-:Y:S01]  /*4040*/  FFMA.FTZ R7, R36, c[0x0][0x23c], -R39 ;  /* 0x00008f0024077a23 */ /* 0x000fe20000010827 */
[----:B------:R-:W-:Y:S01]  /*4050*/  LOP3.LUT R3, R0, 0xffff, RZ, 0xc0, !PT ;  /* 0x0000ffff00037812 */ /* 0x000fe200078ec0ff */
[----:B------:R3:W-:Y:S01]  /*4060*/  MUFU.EX2 R193, R4 ;  /* 0x0000000400c17308 */ /* 0x0007e20000000800 */
[----:B------:R-:W-:-:S02]  /*4070*/  SHF.R.U32.HI R18, RZ, 0x10, R8 ;  /* 0x00000010ff127819 */ /* 0x000fc40000011608 */
[----:B------:R-:W-:Y:S02]  /*4080*/  SHF.R.U32.HI R3, RZ, 0x8, R3 ;  /* 0x00000008ff037819 */ /* 0x000fe40000011603 */
[----:B------:R-:W-:Y:S01]  /*4090*/  SHF.R.U32.HI R13, RZ, 0x18, R8 ;  /* 0x00000018ff0d7819 */ /* 0x000fe20000011608 */
[----:B------:R-:W-:Y:S01]  /*40a0*/  IMAD.WIDE.U32 R8, R16, -0x2daee0ad, RZ ;  /* 0xd2511f5310087825 */ /* 0x000fe200078e00ff */
[----:B------:R-:W-:Y:S01]  /*40b0*/  LOP3.LUT R3, R3, 0xffff, RZ, 0xc0, !PT ;  /* 0x0000ffff03037812 */ /* 0x000fe200078ec0ff */
[----:B------:R1:W2:Y:S01]  /*40c0*/  MUFU.EX2 R192, R7 ;  /* 0x0000000700c07308 */ /* 0x0002a20000000800 */
[C---:B------:R-:W-:Y:S02]  /*40d0*/  ISETP.GE.U32.AND P3, PT, R237.reuse, R11, PT ;  /* 0x0000000bed00720c */ /* 0x040fe40003f66070 */
[----:B------:R-:W-:Y:S01]  /*40e0*/  ISETP.GE.U32.AND P0, PT, R237, R3, PT ;  /* 0x00000003ed00720c */ /* 0x000fe20003f06070 */
[----:B------:R-:W-:Y:S01]  /*40f0*/  FFMA.FTZ R3, R41, c[0x0][0x23c], -R38 ;  /* 0x00008f0029037a23 */ /* 0x000fe20000010826 */
[----:B------:R-:W-:-:S02]  /*4100*/  LOP3.LUT R11, R8, 0xff, RZ, 0xc0, !PT ;  /* 0x000000ff080b7812 */ /* 0x000fc400078ec0ff */
[----:B------:R-:W-:Y:S01]  /*4110*/  SHF.R.U32.HI R12, RZ, 0x10, R8 ;  /* 0x00000010ff0c7819 */ /* 0x000fe20000011608 */
[----:B------:R4:W-:Y:S01]  /*4120*/  MUFU.EX2 R248, R3 ;  /* 0x0000000300f87308 */ /* 0x0009e20000000800 */
[----:B---3--:R-:W-:-:S04]  /*4130*/  F2FP.PACK_AB R4, R249, R251 ;  /* 0x000000fbf904723e */ /* 0x008fc800000000ff */
[C---:B------:R-:W-:Y:S02]  /*4140*/  PRMT R110, R4.reuse, 0x7610, R110 ;  /* 0x00007610046e7816 */ /* 0x040fe4000000006e */
[----:B------:R-:W-:Y:S01]  /*4150*/  PRMT R109, R4, 0x7632, R109 ;  /* 0x00007632046d7816 */ /* 0x000fe2000000006d */
[----:B------:R-:W-:Y:S02]  /*4160*/  FFMA.FTZ R4, R40, c[0x0][0x23c], -R38 ;  /* 0x00008f0028047a23 */ /* 0x000fe40000010826 */
[----:B------:R-:W-:Y:S01]  /*4170*/  @!P4 HADD2 R74, -R110.H0_H0, -RZ.H0_H0 ;  /* 0xa00000ff6e4ac230 */ /* 0x000fe20000000900 */
[----:B------:R-:W-:Y:S01]  /*4180*/  PRMT R155, R110, 0x5410, R109 ;  /* 0x000054106e9b7816 */ /* 0x000fe2000000006d */
[----:B------:R-:W-:Y:S01]  /*4190*/  @!P0 HADD2 R75, -R109.H0_H0, -RZ.H0_H0 ;  /* 0xa00000ff6d4b8230 */ /* 0x000fe20000000900 */
[----:B------:R2:W3:Y:S01]  /*41a0*/  MUFU.EX2 R217, R4 ;  /* 0x0000000400d97308 */ /* 0x0004e20000000800 */
[----:B-1----:R-:W-:Y:S01]  /*41b0*/  FFMA.FTZ R7, R43, c[0x0][0x23c], -R39 ;  /* 0x00008f002b077a23 */ /* 0x002fe20000010827 */
[----:B------:R-:W-:-:S02]  /*41c0*/  @!P4 PRMT R110, R74, 0x5410, RZ ;  /* 0x000054104a6ec816 */ /* 0x000fc400000000ff */
[--C-:B----4-:R-:W-:Y:S02]  /*41d0*/  SHF.R.U32.HI R3, RZ, 0x18, R0.reuse ;  /* 0x00000018ff037819 */ /* 0x110fe40000011600 */
[----:B------:R-:W-:Y:S02]  /*41e0*/  @!P0 PRMT R109, R75, 0x5410, RZ ;  /* 0x000054104b6d8816 */ /* 0x000fe400000000ff */
[----:B------:R-:W-:Y:S01]  /*41f0*/  ISETP.GE.U32.AND P4, PT, R237, R3, PT ;  /* 0x00000003ed00720c */ /* 0x000fe20003f86070 */
[----:B------:R3:W-:Y:S01]  /*4200*/  MUFU.EX2 R191, R7 ;  /* 0x0000000700bf7308 */ /* 0x0007e20000000800 */
[----:B------:R-:W-:Y:S02]  /*4210*/  SHF.R.U32.HI R3, RZ, 0x10, R0 ;  /* 0x00000010ff037819 */ /* 0x000fe40000011600 */
[----:B------:R-:W-:Y:S02]  /*4220*/  LOP3.LUT R0, R9, UR14, R20, 0x96, !PT ;  /* 0x0000000e09007c12 */ /* 0x000fe4000f8e9614 */
[----:B------:R-:W-:-:S02]  /*4230*/  LOP3.LUT R3, R3, 0xff, RZ, 0xc0, !PT ;  /* 0x000000ff03037812 */ /* 0x000fc400078ec0ff */
[----:B--2---:R-:W-:Y:S02]  /*4240*/  F2FP.PACK_AB R4, R192, R193 ;  /* 0x000000c1c004723e */ /* 0x004fe400000000ff */
[----:B------:R-:W-:Y:S02]  /*4250*/  ISETP.GE.U32.AND P0, PT, R237, R3, PT ;  /* 0x00000003ed00720c */ /* 0x000fe40003f06070 */
[C---:B------:R-:W-:Y:S02]  /*4260*/  PRMT R108, R4.reuse, 0x7632, R108 ;  /* 0x00007632046c7816 */ /* 0x040fe4000000006c */
[----:B------:R-:W-:Y:S01]  /*4270*/  PRMT R107, R4, 0x7610, R107 ;  /* 0x00007610046b7816 */ /* 0x000fe2000000006b */
[----:B------:R-:W-:Y:S01]  /*4280*/  FFMA.FTZ R4, R42, c[0x0][0x23c], -R39 ;  /* 0x00008f002a047a23 */ /* 0x000fe20000010827 */
[----:B------:R-:W-:Y:S01]  /*4290*/  SHF.R.U32.HI R3, RZ, 0x8, R15 ;  /* 0x00000008ff037819 */ /* 0x000fe2000001160f */
[----:B------:R-:W-:Y:S01]  /*42a0*/  @!P4 HADD2 R76, -R108.H0_H0, -RZ.H0_H0 ;  /* 0xa00000ff6c4cc230 */ /* 0x000fe20000000900 */
[----:B------:R-:W-:Y:S01]  /*42b0*/  PRMT R154, R107, 0x5410, R108 ;  /* 0x000054106b9a7816 */ /* 0x000fe2000000006c */
[----:B------:R1:W2:Y:S01]  /*42c0*/  MUFU.EX2 R210, R4 ;  /* 0x0000000400d27308 */ /* 0x0002a20000000800 */
[----:B------:R-:W-:-:S02]  /*42d0*/  LOP3.LUT R3, R3, 0xffff, RZ, 0xc0, !PT ;  /* 0x0000ffff03037812 */ /* 0x000fc400078ec0ff */
[----:B------:R-:W-:Y:S01]  /*42e0*/  @!P4 PRMT R108, R76, 0x5410, RZ ;  /* 0x000054104c6cc816 */ /* 0x000fe200000000ff */
[----:B------:R-:W-:Y:S01]  /*42f0*/  @!P0 HADD2 R77, -R107.H0_H0, -RZ.H0_H0 ;  /* 0xa00000ff6b4d8230 */ /* 0x000fe20000000900 */
[----:B------:R-:W-:Y:S02]  /*4300*/  ISETP.GE.U32.AND P4, PT, R237, R3, PT ;  /* 0x00000003ed00720c */ /* 0x000fe40003f86070 */
[----:B------:R-:W-:Y:S02]  /*4310*/  LOP3.LUT R3, R17, 0xff, RZ, 0xc0, !PT ;  /* 0x000000ff11037812 */ /* 0x000fe400078ec0ff */
[----:B---3--:R-:W-:Y:S02]  /*4320*/  F2FP.PACK_AB R7, R217, R248 ;  /* 0x000000f8d907723e */ /* 0x008fe400000000ff */
[----:B------:R-:W-:Y:S02]  /*4330*/  @!P0 PRMT R107, R77, 0x5410, RZ ;  /* 0x000054104d6b8816 */ /* 0x000fe400000000ff */
[----:B------:R-:W-:-:S02]  /*4340*/  ISETP.GE.U32.AND P0, PT, R237, R3, PT ;  /* 0x00000003ed00720c */ /* 0x000fc40003f06070 */
[----:B------:R-:W-:Y:S01]  /*4350*/  PRMT R234, R7, 0x7632, R234 ;  /* 0x0000763207ea7816 */ /* 0x000fe200000000ea */
[----:B-1----:R-:W-:Y:S01]  /*4360*/  FFMA.FTZ R4, R53, c[0x0][0x23c], -R38 ;  /* 0x00008f0035047a23 */ /* 0x002fe20000010826 */
[----:B--2---:R-:W-:Y:S02]  /*4370*/  F2FP.PACK_AB R3, R210, R191 ;  /* 0x000000bfd203723e */ /* 0x004fe400000000ff */
[----:B------:R-:W-:Y:S01]  /*4380*/  PRMT R235, R7, 0x7610, R235 ;  /* 0x0000761007eb7816 */ /* 0x000fe200000000eb */
[----:B------:R1:W-:Y:S01]  /*4390*/  MUFU.EX2 R190, R4 ;  /* 0x0000000400be7308 */ /* 0x0003e20000000800 */
[C---:B------:R-:W-:Y:S01]  /*43a0*/  PRMT R232, R3.reuse, 0x7632, R232 ;  /* 0x0000763203e87816 */ /* 0x040fe200000000e8 */
[----:B------:R-:W-:Y:S01]  /*43b0*/  @!P4 HADD2 R79, -R234.H0_H0, -RZ.H0_H0 ;  /* 0xa00000ffea4fc230 */ /* 0x000fe20000000900 */
[----:B------:R-:W-:Y:S01]  /*43c0*/  PRMT R231, R3, 0x7610, R231 ;  /* 0x0000761003e77816 */ /* 0x000fe200000000e7 */
[----:B------:R-:W-:Y:S01]  /*43d0*/  FFMA.FTZ R7, R37, c[0x0][0x23c], -R38 ;  /* 0x00008f0025077a23 */ /* 0x000fe20000010826 */
[----:B------:R-:W-:Y:S01]  /*43e0*/  PRMT R153, R235, 0x5410, R234 ;  /* 0x00005410eb997816 */ /* 0x000fe200000000ea */
[----:B------:R-:W-:Y:S01]  /*43f0*/  @!P2 HADD2 R78, -R235.H0_H0, -RZ.H0_H0 ;  /* 0xa00000ffeb4ea230 */ /* 0x000fe20000000900 */
[----:B------:R-:W-:Y:S01]  /*4400*/  @!P4 PRMT R234, R79, 0x5410, RZ ;  /* 0x000054104feac816 */ /* 0x000fe200000000ff */
[----:B------:R2:W-:Y:S01]  /*4410*/  MUFU.EX2 R252, R7 ;  /* 0x0000000700fc7308 */ /* 0x0005e20000000800 */
[----:B------:R-:W-:Y:S01]  /*4420*/  @!P0 HADD2 R83, -R231.H0_H0, -RZ.H0_H0 ;  /* 0xa00000ffe7538230 */ /* 0x000fe20000000900 */
[----:B------:R-:W-:Y:S01]  /*4430*/  PRMT R152, R231, 0x5410, R232 ;  /* 0x00005410e7987816 */ /* 0x000fe200000000e8 */
[----:B------:R-:W-:Y:S01]  /*4440*/  @!P3 HADD2 R80, -R232.H0_H0, -RZ.H0_H0 ;  /* 0xa00000ffe850b230 */ /* 0x000fe20000000900 */
[----:B------:R-:W-:-:S02]  /*4450*/  @!P2 PRMT R235, R78, 0x5410, RZ ;  /* 0x000054104eeba816 */ /* 0x000fc400000000ff */
[----:B------:R-:W-:Y:S01]  /*4460*/  @!P0 PRMT R231, R83, 0x5410, RZ ;  /* 0x0000541053e78816 */ /* 0x000fe200000000ff */
[----:B-1----:R-:W-:Y:S01]  /*4470*/  FFMA.FTZ R4, R52, c[0x0][0x23c], -R38 ;  /* 0x00008f0034047a23 */ /* 0x002fe20000010826 */
[----:B------:R-:W-:Y:S02]  /*4480*/  @!P3 PRMT R232, R80, 0x5410, RZ ;  /* 0x0000541050e8b816 */ /* 0x000fe400000000ff */
[----:B------:R-:W-:Y:S01]  /*4490*/  LOP3.LUT R9, R8, 0xffff, RZ, 0xc0, !PT ;  /* 0x0000ffff08097812 */ /* 0x000fe200078ec0ff */
[----:B------:R1:W-:Y:S01]  /*44a0*/  MUFU.EX2 R216, R4 ;  /* 0x0000000400d87308 */ /* 0x0003e20000000800 */
[----:B------:R-:W-:Y:S01]  /*44b0*/  SHF.R.U32.HI R8, RZ, 0x18, R8 ;  /* 0x00000018ff087819 */ /* 0x000fe20000011608 */
[----:B--2---:R-:W-:-:S06]  /*44c0*/  FFMA.FTZ R7, R55, c[0x0][0x23c], -R39 ;  /* 0x00008f0037077a23 */ /* 0x004fcc0000010827 */
[----:B------:R2:W-:Y:S01]  /*44d0*/  MUFU.EX2 R174, R7 ;  /* 0x0000000700ae7308 */ /* 0x0005e20000000800 */
[----:B-1----:R-:W-:-:S04]  /*44e0*/  LOP3.LUT R4, R0, 0xffff, RZ, 0xc0, !PT ;  /* 0x0000ffff00047812 */ /* 0x002fc800078ec0ff */
[----:B------:R-:W-:Y:S02]  /*44f0*/  SHF.R.U32.HI R3, RZ, 0x8, R4 ;  /* 0x00000008ff037819 */ /* 0x000fe40000011604 */
[----:B------:R-:W-:Y:S02]  /*4500*/  LOP3.LUT R4, R0, 0xff, RZ, 0xc0, !PT ;  /* 0x000000ff00047812 */ /* 0x000fe400078ec0ff */
[----:B------:R-:W-:Y:S01]  /*4510*/  LOP3.LUT R3, R3, 0xffff, RZ, 0xc0, !PT ;  /* 0x0000ffff03037812 */ /* 0x000fe200078ec0ff */
[----:B--2---:R-:W-:Y:S01]  /*4520*/  FFMA.FTZ R7, R61, c[0x0][0x23c], -R38 ;  /* 0x00008f003d077a23 */ /* 0x004fe20000010826 */
[C---:B------:R-:W-:Y:S02]  /*4530*/  ISETP.GE.U32.AND P2, PT, R237.reuse, R4, PT ;  /* 0x00000004ed00720c */ /* 0x040fe40003f46070 */
[----:B------:R-:W-:Y:S01]  /*4540*/  ISETP.GE.U32.AND P4, PT, R237, R3, PT ;  /* 0x00000003ed00720c */ /* 0x000fe20003f86070 */
[----:B------:R-:W-:Y:S01]  /*4550*/  FFMA.FTZ R3, R54, c[0x0][0x23c], -R39 ;  /* 0x00008f0036037a23 */ /* 0x000fe20000010827 */
[--C-:B------:R-:W-:Y:S01]  /*4560*/  SHF.R.U32.HI R4, RZ, 0x18, R0.reuse ;  /* 0x00000018ff047819 */ /* 0x100fe20000011600 */
[----:B------:R-:W1:Y:S01]  /*4570*/  MUFU.EX2 R250, R7 ;  /* 0x0000000700fa7308 */ /* 0x000e620000000800 */
[----:B------:R-:W-:-:S02]  /*4580*/  SHF.R.U32.HI R0, RZ, 0x10, R0 ;  /* 0x00000010ff007819 */ /* 0x000fc40000011600 */
[----:B------:R-:W-:Y:S02]  /*4590*/  ISETP.GE.U32.AND P3, PT, R237, R4, PT ;  /* 0x00000004ed00720c */ /* 0x000fe40003f66070 */
[----:B------:R-:W-:-:S03]  /*45a0*/  LOP3.LUT R0, R0, 0xff, RZ, 0xc0, !PT ;  /* 0x000000ff00007812 */ /* 0x000fc600078ec0ff */
[----:B------:R2:W3:Y:S01]  /*45b0*/  MUFU.EX2 R175, R3 ;  /* 0x0000000300af7308 */ /* 0x0004e20000000800 */
[----:B------:R-:W-:Y:S01]  /*45c0*/  ISETP.GE.U32.AND P0, PT, R237, R0, PT ;  /* 0x00000000ed00720c */ /* 0x000fe20003f06070 */
[----:B------:R-:W-:-:S06]  /*45d0*/  FFMA.FTZ R0, R62, c[0x0][0x23c], -R39 ;  /* 0x00008f003e007a23 */ /* 0x000fcc0000010827 */
[----:B------:R3:W-:Y:S01]  /*45e0*/  MUFU.EX2 R211, R0 ;  /* 0x0000000000d37308 */ /* 0x0007e20000000800 */
[----:B-1----:R-:W-:-:S04]  /*45f0*/  F2FP.PACK_AB R4, R250, R252 ;  /* 0x000000fcfa04723e */ /* 0x002fc800000000ff */
[C---:B------:R-:W-:Y:S02]  /*4600*/  PRMT R225, R4.reuse, 0x7610, R225 ;  /* 0x0000761004e17816 */ /* 0x040fe400000000e1 */
[----:B------:R-:W-:Y:S01]  /*4610*/  PRMT R224, R4, 0x7632, R224 ;  /* 0x0000763204e07816 */ /* 0x000fe200000000e0 */
[----:B------:R-:W-:Y:S01]  /*4620*/  FFMA.FTZ R4, R64, c[0x0][0x23c], -R39 ;  /* 0x00008f0040047a23 */ /* 0x000fe20000010827 */
[----:B--2---:R-:W-:Y:S02]  /*4630*/  F2FP.PACK_AB R3, R216, R190 ;  /* 0x000000bed803723e */ /* 0x004fe400000000ff */
[----:B------:R-:W-:Y:S01]  /*4640*/  PRMT R61, R225, 0x5410, R224 ;  /* 0x00005410e13d7816 */ /* 0x000fe200000000e0 */
[----:B------:R-:W-:Y:S01]  /*4650*/  MUFU.EX2 R236, R4 ;  /* 0x0000000400ec7308 */ /* 0x000fe20000000800 */
[C---:B------:R-:W-:Y:S02]  /*4660*/  PRMT R230, R3.reuse, 0x7610, R230 ;  /* 0x0000761003e67816 */ /* 0x040fe400000000e6 */
[----:B------:R-:W-:Y:S01]  /*4670*/  PRMT R229, R3, 0x7632, R229 ;  /* 0x0000763203e57816 */ /* 0x000fe200000000e5 */
[----:B------:R-:W-:Y:S01]  /*4680*/  FFMA.FTZ R3, R63, c[0x0][0x23c], -R39 ;  /* 0x00008f003f037a23 */ /* 0x000fe20000010827 */
[----:B---3--:R-:W-:Y:S01]  /*4690*/  F2FP.PACK_AB R0, R175, R174 ;  /* 0x000000aeaf00723e */ /* 0x008fe200000000ff */
[----:B------:R-:W-:Y:S01]  /*46a0*/  @!P2 HADD2 R81, -R230.H0_H0, -RZ.H0_H0 ;  /* 0xa00000ffe651a230 */ /* 0x000fe20000000900 */
[----:B------:R-:W-:Y:S01]  /*46b0*/  PRMT R75, R230, 0x5410, R229 ;  /* 0x00005410e64b7816 */ /* 0x000fe200000000e5 */
[----:B------:R1:W2:Y:S01]  /*46c0*/  MUFU.EX2 R228, R3 ;  /* 0x0000000300e47308 */ /* 0x0002a20000000800 */
[----:B------:R-:W-:Y:S01]  /*46d0*/  PRMT R227, R0, 0x7632, R227 ;  /* 0x0000763200e37816 */ /* 0x000fe200000000e3 */
[----:B------:R-:W-:Y:S01]  /*46e0*/  @!P4 HADD2 R82, -R229.H0_H0, -RZ.H0_H0 ;  /* 0xa00000ffe552c230 */ /* 0x000fe20000000900 */
[----:B------:R-:W-:-:S02]  /*46f0*/  @!P2 PRMT R230, R81, 0x5410, RZ ;  /* 0x0000541051e6a816 */ /* 0x000fc400000000ff */
[----:B------:R-:W-:Y:S01]  /*4700*/  PRMT R226, R0, 0x7610, R226 ;  /* 0x0000761000e27816 */ /* 0x000fe200000000e2 */
[----:B------:R-:W-:Y:S01]  /*4710*/  @!P3 HADD2 R84, -R227.H0_H0, -RZ.H0_H0 ;  /* 0xa00000ffe354b230 */ /* 0x000fe20000000900 */
[C---:B------:R-:W-:Y:S02]  /*4720*/  ISETP.GE.U32.AND P2, PT, R237.reuse, R11, PT ;  /* 0x0000000bed00720c */ /* 0x040fe40003f46070 */
[----:B------:R-:W-:Y:S01]  /*4730*/  SHF.R.U32.HI R0, RZ, 0x8, R9 ;  /* 0x00000008ff007819 */ /* 0x000fe20000011609 */
[----:B------:R-:W-:Y:S01]  /*4740*/  @!P0 HADD2 R85, -R226.H0_H0, -RZ.H0_H0 ;  /* 0xa00000ffe2558230 */ /* 0x000fe20000000900 */
[----:B------:R-:W-:Y:S02]  /*4750*/  PRMT R74, R226, 0x5410, R227 ;  /* 0x00005410e24a7816 */ /* 0x000fe400000000e3 */
[----:B------:R-:W-:Y:S02]  /*4760*/  LOP3.LUT R0, R0, 0xffff, RZ, 0xc0, !PT ;  /* 0x0000ffff00007812 */ /* 0x000fe400078ec0ff */
[----:B------:R-:W-:Y:S01]  /*4770*/  @!P3 PRMT R227, R84, 0x5410, RZ ;  /* 0x0000541054e3b816 */ /* 0x000fe200000000ff */
[----:B-1----:R-:W-:Y:S01]  /*4780*/  FFMA.FTZ R3, R44, c[0x0][0x23c], -R38 ;  /* 0x00008f002c037a23 */ /* 0x002fe20000010826 */
[----:B------:R-:W-:-:S02]  /*4790*/  ISETP.GE.U32.AND P3, PT, R237, R0, PT ;  /* 0x00000000ed00720c */ /* 0x000fc40003f66070 */
[----:B------:R-:W-:Y:S01]  /*47a0*/  LOP3.LUT R0, R10, 0xff, RZ, 0xc0, !PT ;  /* 0x000000ff0a007812 */ /* 0x000fe200078ec0ff */
[----:B------:R1:W-:Y:S01]  /*47b0*/  MUFU.EX2 R78, R3 ;  /* 0x00000003004e7308 */ /* 0x0003e20000000800 */
[----:B------:R-:W-:Y:S01]  /*47c0*/  @!P4 PRMT R229, R82, 0x5410, RZ ;  /* 0x0000541052e5c816 */ /* 0x000fe200000000ff */
[----:B------:R-:W-:Y:S01]  /*47d0*/  @!P2 HADD2 R89, -R225.H0_H0, -RZ.H0_H0 ;  /* 0xa00000ffe159a230 */ /* 0x000fe20000000900 */
[----:B------:R-:W-:Y:S02]  /*47e0*/  ISETP.GE.U32.AND P4, PT, R237, R8, PT ;  /* 0x00000008ed00720c */ /* 0x000fe40003f86070 */
[----:B------:R-:W-:Y:S02]  /*47f0*/  @!P0 PRMT R226, R85, 0x5410, RZ ;  /* 0x0000541055e28816 */ /* 0x000fe400000000ff */
[----:B------:R-:W-:Y:S02]  /*4800*/  ISETP.GE.U32.AND P0, PT, R237, R0, PT ;  /* 0x00000000ed00720c */ /* 0x000fe40003f06070 */
[----:B--2---:R-:W-:Y:S01]  /*4810*/  F2FP.PACK_AB R0, R228, R211 ;  /* 0x000000d3e400723e */ /* 0x004fe200000000ff */
[----:B------:R-:W-:Y:S01]  /*4820*/  @!P3 HADD2 R88, -R224.H0_H0, -RZ.H0_H0 ;  /* 0xa00000ffe058b230 */ /* 0x000fe20000000900 */
[----:B------:R-:W-:-:S02]  /*4830*/  @!P2 PRMT R225, R89, 0x5410, RZ ;  /* 0x0000541059e1a816 */ /* 0x000fc400000000ff */
[C---:B------:R-:W-:Y:S02]  /*4840*/  PRMT R223, R0.reuse, 0x7632, R223 ;  /* 0x0000763200df7816 */ /* 0x040fe400000000df */
[----:B------:R-:W-:Y:S01]  /*4850*/  PRMT R222, R0, 0x7610, R222 ;  /* 0x0000761000de7816 */ /* 0x000fe200000000de */
[----:B-1----:R-:W-:Y:S01]  /*4860*/  FFMA.FTZ R3, R45, c[0x0][0x23c], -R38 ;  /* 0x00008f002d037a23 */ /* 0x002fe20000010826 */
[----:B------:R-:W-:Y:S01]  /*4870*/  LOP3.LUT R0, R10, 0xffff, RZ, 0xc0, !PT ;  /* 0x0000ffff0a007812 */ /* 0x000fe200078ec0ff */
[----:B------:R-:W-:Y:S01]  /*4880*/  @!P4 HADD2 R90, -R223.H0_H0, -RZ.H0_H0 ;  /* 0xa00000ffdf5ac230 */ /* 0x000fe20000000900 */
[----:B------:R-:W-:Y:S01]  /*4890*/  SHF.R.U32.HI R4, RZ, 0x18, R10 ;  /* 0x00000018ff047819 */ /* 0x000fe2000001160a */
[----:B------:R1:W2:Y:S01]  /*48a0*/  MUFU.EX2 R83, R3 ;  /* 0x0000000300537308 */ /* 0x0002a20000000800 */
[----:B------:R-:W-:Y:S01]  /*48b0*/  SHF.R.U32.HI R0, RZ, 0x8, R0 ;  /* 0x00000008ff007819 */ /* 0x000fe20000011600 */
[----:B------:R-:W-:Y:S01]  /*48c0*/  IMAD.WIDE.U32 R44, R22, -0x2daee0ad, RZ ;  /* 0xd2511f53162c7825 */ /* 0x000fe200078e00ff */
[----:B------:R-:W-:-:S02]  /*48d0*/  @!P3 PRMT R224, R88, 0x5410, RZ ;  /* 0x0000541058e0b816 */ /* 0x000fc400000000ff */
[----:B------:R-:W-:Y:S02]  /*48e0*/  LOP3.LUT R0, R0, 0xffff, RZ, 0xc0, !PT ;  /* 0x0000ffff00007812 */ /* 0x000fe400078ec0ff */
[----:B------:R-:W-:Y:S01]  /*48f0*/  ISETP.GE.U32.AND P3, PT, R237, R4, PT ;  /* 0x00000004ed00720c */ /* 0x000fe20003f66070 */
[----:B------:R-:W-:Y:S01]  /*4900*/  FFMA.FTZ R4, R57, c[0x0][0x23c], -R38 ;  /* 0x00008f0039047a23 */ /* 0x000fe20000010826 */
[----:B------:R-:W-:-:S03]  /*4910*/  LOP3.LUT R52, R45, UR14, R34, 0x96, !PT ;  /* 0x0000000e2d347c12 */ /* 0x000fc6000f8e9622 */
[----:B------:R3:W-:Y:S01]  /*4920*/  MUFU.EX2 R173, R4 ;  /* 0x0000000400ad7308 */ /* 0x0007e20000000800 */
[----:B-1----:R-:W-:-:S04]  /*4930*/  LOP3.LUT R3, R12, 0xff, RZ, 0xc0, !PT ;  /* 0x000000ff0c037812 */ /* 0x002fc800078ec0ff */
[C---:B------:R-:W-:Y:S01]  /*4940*/  ISETP.GE.U32.AND P2, PT, R237.reuse, R3, PT ;  /* 0x00000003ed00720c */ /* 0x040fe20003f46070 */
[----:B------:R-:W-:Y:S01]  /*4950*/  FFMA.FTZ R3, R60, c[0x0][0x23c], -R39 ;  /* 0x00008f003c037a23 */ /* 0x000fe20000010827 */
[----:B------:R-:W-:Y:S02]  /*4960*/  PRMT R60, R222, 0x5410, R223 ;  /* 0x00005410de3c7816 */ /* 0x000fe400000000df */
[----:B------:R-:W-:Y:S01]  /*4970*/  @!P4 PRMT R223, R90, 0x5410, RZ ;  /* 0x000054105adfc816 */ /* 0x000fe200000000ff */
[----:B------:R1:W4:Y:S01]  /*4980*/  MUFU.EX2 R243, R3 ;  /* 0x0000000300f37308 */ /* 0x0003220000000800 */
[----:B------:R-:W-:Y:S02]  /*4990*/  ISETP.GE.U32.AND P4, PT, R237, R0, PT ;  /* 0x00000000ed00720c */ /* 0x000fe40003f86070 */
[----:B--2---:R-:W-:Y:S01]  /*49a0*/  F2FP.PACK_AB R0, R83, R78 ;  /* 0x0000004e5300723e */ /* 0x004fe200000000ff */
[----:B---3--:R-:W-:-:S03]  /*49b0*/  FFMA.FTZ R4, R65, c[0x0][0x23c], -R39 ;  /* 0x00008f0041047a23 */ /* 0x008fc60000010827 */
[C---:B------:R-:W-:Y:S01]  /*49c0*/  PRMT R221, R0.reuse, 0x7610, R221 ;  /* 0x0000761000dd7816 */ /* 0x040fe200000000dd */
[----:B------:R-:W-:Y:S01]  /*49d0*/  @!P2 HADD2 R93, -R222.H0_H0, -RZ.H0_H0 ;  /* 0xa00000ffde5da230 */ /* 0x000fe20000000900 */
[----:B------:R-:W-:Y:S01]  /*49e0*/  PRMT R220, R0, 0x7632, R220 ;  /* 0x0000763200dc7816 */ /* 0x000fe200000000dc */
[----:B------:R-:W-:Y:S02]  /*49f0*/  MUFU.EX2 R84, R4 ;  /* 0x0000000400547308 */ /* 0x000fe40000000800 */
[----:B------:R-:W-:Y:S01]  /*4a00*/  @!P0 HADD2 R94, -R221.H0_H0, -RZ.H0_H0 ;  /* 0xa00000ffdd5e8230 */ /* 0x000fe20000000900 */
[----:B------:R-:W-:Y:S01]  /*4a10*/  @!P2 PRMT R222, R93, 0x5410, RZ ;  /* 0x000054105ddea816 */ /* 0x000fe200000000ff */
[----:B------:R-:W-:Y:S01]  /*4a20*/  @!P4 HADD2 R92, -R220.H0_H0, -RZ.H0_H0 ;  /* 0xa00000ffdc5cc230 */ /* 0x000fe20000000900 */
[----:B------:R-:W-:Y:S01]  /*4a30*/  PRMT R242, R221, 0x5410, R220 ;  /* 0x00005410ddf27816 */ /* 0x000fe200000000dc */
[----:B-1----:R-:W-:Y:S01]  /*4a40*/  FFMA.FTZ R3, R56, c[0x0][0x23c], -R38 ;  /* 0x00008f0038037a23 */ /* 0x002fe20000010826 */
[----:B------:R-:W-:-:S02]  /*4a50*/  @!P0 PRMT R221, R94, 0x5410, RZ ;  /* 0x000054105edd8816 */ /* 0x000fc400000000ff */
[C---:B------:R-:W-:Y:S01]  /*4a60*/  ISETP.GE.U32.AND P0, PT, R237.reuse, R19, PT ;  /* 0x00000013ed00720c */ /* 0x040fe20003f06070 */
[----:B------:R1:W-:Y:S01]  /*4a70*/  MUFU.EX2 R244, R3 ;  /* 0x0000000300f47308 */ /* 0x0003e20000000800 */
[----:B------:R-:W-:Y:S02]  /*4a80*/  @!P4 PRMT R220, R92, 0x5410, RZ ;  /* 0x000054105cdcc816 */ /* 0x000fe400000000ff */
[----:B------:R-:W-:Y:S01]  /*4a90*/  ISETP.GE.U32.AND P4, PT, R237, R13, PT ;  /* 0x0000000ded00720c */ /* 0x000fe20003f86070 */
[----:B------:R-:W-:-:S05]  /*4aa0*/  IMAD.WIDE.U32 R12, R123, -0x326172a9, RZ ;  /* 0xcd9e8d577b0c7825 */ /* 0x000fca00078e00ff */
[----:B------:R-:W-:-:S05]  /*4ab0*/  LOP3.LUT R7, R13, R117, RZ, 0x3c, !PT ;  /* 0x000000750d077212 */ /* 0x000fca00078e3cff */
[----:B------:R-:W-:Y:S01]  /*4ac0*/  IMAD.WIDE.U32 R16, R7, -0x2daee0ad, RZ ;  /* 0xd2511f5307107825 */ /* 0x000fe200078e00ff */
[----:B-1----:R-:W-:-:S03]  /*4ad0*/  SHF.R.U32.HI R3, RZ, 0x10, R10 ;  /* 0x00000010ff037819 */ /* 0x002fc6000001160a */
[----:B------:R-:W-:Y:S01]  /*4ae0*/  IMAD.WIDE.U32 R10, R123, -0x326172a9, RZ ;  /* 0xcd9e8d577b0a7825 */ /* 0x000fe200078e00ff */
[----:B------:R-:W-:Y:S02]  /*4af0*/  LOP3.LUT R13, R17, UR17, R72, 0x96, !PT ;  /* 0x00000011110d7c12 */ /* 0x000fe4000f8e9648 */
[----:B------:R-:W-:Y:S02]  /*4b00*/  LOP3.LUT R0, R3, 0xff, RZ, 0xc0, !PT ;  /* 0x000000ff03007812 */ /* 0x000fe400078ec0ff */
[----:B----4-:R-:W-:Y:S02]  /*4b10*/  F2FP.PACK_AB R3, R243, R236 ;  /* 0x000000ecf303723e */ /* 0x010fe400000000ff */
[----:B------:R-:W-:Y:S01]  /*4b20*/  ISETP.GE.U32.AND P2, PT, R237, R0, PT ;  /* 0x00000000ed00720c */ /* 0x000fe20003f46070 */
[----:B------:R-:W-:Y:S01]  /*4b30*/  FFMA.FTZ R0, R59, c[0x0][0x23c], -R39 ;  /* 0x00008f003b007a23 */ /* 0x000fe20000010827 */
[C---:B------:R-:W-:Y:S02]  /*4b40*/  PRMT R219, R3.reuse, 0x7632, R219 ;  /* 0x0000763203db7816 */ /* 0x040fe400000000db */
[----:B------:R-:W-:Y:S01]  /*4b50*/  PRMT R218, R3, 0x7610, R218 ;  /* 0x0000761003da7816 */ /* 0x000fe200000000da */
[----:B------:R1:W2:Y:S01]  /*4b60*/  MUFU.EX2 R245, R0 ;  /* 0x0000000000f57308 */ /* 0x0002a20000000800 */
[----:B------:R-:W-:Y:S01]  /*4b70*/  SHF.R.U32.HI R3, RZ, 0x8, R21 ;  /* 0x00000008ff037819 */ /* 0x000fe20000011615 */
[----:B------:R-:W-:Y:S01]  /*4b80*/  @!P3 HADD2 R91, -R219.H0_H0, -RZ.H0_H0 ;  /* 0xa00000ffdb5bb230 */ /* 0x000fe20000000900 */
[----:B------:R-:W-:-:S04]  /*4b90*/  PRMT R241, R218, 0x5410, R219 ;  /* 0x00005410daf17816 */ /* 0x000fc800000000db */
[----:B------:R-:W-:Y:S01]  /*4ba0*/  @!P3 PRMT R219, R91, 0x5410, RZ ;  /* 0x000054105bdbb816 */ /* 0x000fe200000000ff */
[----:B------:R-:W-:-:S05]  /*4bb0*/  @!P2 HADD2 R95, -R218.H0_H0, -RZ.H0_H0 ;  /* 0xa00000ffda5fa230 */ /* 0x000fca0000000900 */
[----:B------:R-:W-:Y:S02]  /*4bc0*/  @!P2 PRMT R218, R95, 0x5410, RZ ;  /* 0x000054105fdaa816 */ /* 0x000fe400000000ff */
[----:B-1----:R-:W-:Y:S02]  /*4bd0*/  LOP3.LUT R0, R18, 0xff, RZ, 0xc0, !PT ;  /* 0x000000ff12007812 */ /* 0x002fe400078ec0ff */
[----:B--2---:R-:W-:Y:S02]  /*4be0*/  F2FP.PACK_AB R4, R245, R84 ;  /* 0x00000054f504723e */ /* 0x004fe400000000ff */
[----:B------:R-:W-:Y:S02]  /*4bf0*/  ISETP.GE.U32.AND P3, PT, R237, R0, PT ;  /* 0x00000000ed00720c */ /* 0x000fe40003f66070 */
[----:B------:R-:W-:Y:S01]  /*4c00*/  LOP3.LUT R0, R3, 0xffff, RZ, 0xc0, !PT ;  /* 0x0000ffff03007812 */ /* 0x000fe200078ec0ff */
[----:B------:R-:W-:Y:S01]  /*4c10*/  FFMA.FTZ R3, R67, c[0x0][0x23c], -R38 ;  /* 0x00008f0043037a23 */ /* 0x000fe20000010826 */
[----:B------:R-:W-:-:S02]  /*4c20*/  PRMT R213, R4, 0x7632, R213 ;  /* 0x0000763204d57816 */ /* 0x000fc400000000d5 */
[----:B------:R-:W-:Y:S01]  /*4c30*/  ISETP.GE.U32.AND P2, PT, R237, R0, PT ;  /* 0x00000000ed00720c */ /* 0x000fe20003f46070 */
[----:B------:R1:W-:Y:S01]  /*4c40*/  MUFU.EX2 R204, R3 ;  /* 0x0000000300cc7308 */ /* 0x0003e20000000800 */
[----:B------:R-:W-:Y:S01]  /*4c50*/  F2FP.PACK_AB R0, R173, R244 ;  /* 0x000000f4ad00723e */ /* 0x000fe200000000ff */
[----:B------:R-:W-:Y:S01]  /*4c60*/  @!P4 HADD2 R96, -R213.H0_H0, -RZ.H0_H0 ;  /* 0xa00000ffd560c230 */ /* 0x000fe20000000900 */
[----:B------:R-:W-:Y:S02]  /*4c70*/  PRMT R212, R4, 0x7610, R212 ;  /* 0x0000761004d47816 */ /* 0x000fe400000000d4 */
[C---:B------:R-:W-:Y:S02]  /*4c80*/  PRMT R215, R0.reuse, 0x7610, R215 ;  /* 0x0000761000d77816 */ /* 0x040fe400000000d7 */
[----:B------:R-:W-:Y:S01]  /*4c90*/  PRMT R214, R0, 0x7632, R214 ;  /* 0x0000763200d67816 */ /* 0x000fe200000000d6 */
[----:B------:R-:W-:Y:S01]  /*4ca0*/  @!P3 HADD2 R100, -R212.H0_H0, -RZ.H0_H0 ;  /* 0xa00000ffd464b230 */ /* 0x000fe20000000900 */
[----:B------:R-:W-:Y:S01]  /*4cb0*/  LOP3.LUT R0, R52, 0xffff, RZ, 0xc0, !PT ;  /* 0x0000ffff34007812 */ /* 0x000fe200078ec0ff */
[----:B------:R-:W-:Y:S01]  /*4cc0*/  @!P0 HADD2 R101, -R215.H0_H0, -RZ.H0_H0 ;  /* 0xa00000ffd7658230 */ /* 0x000fe20000000900 */
[----:B------:R-:W-:Y:S01]  /*4cd0*/  PRMT R77, R215, 0x5410, R214 ;  /* 0x00005410d74d7816 */ /* 0x000fe200000000d6 */
[----:B------:R-:W-:Y:S01]  /*4ce0*/  @!P2 HADD2 R97, -R214.H0_H0, -RZ.H0_H0 ;  /* 0xa00000ffd661a230 */ /* 0x000fe20000000900 */
[----:B------:R-:W-:-:S02]  /*4cf0*/  SHF.R.U32.HI R0, RZ, 0x8, R0 ;  /* 0x00000008ff007819 */ /* 0x000fc40000011600 */
[----:B------:R-:W-:Y:S01]  /*4d00*/  @!P0 PRMT R215, R101, 0x5410, RZ ;  /* 0x0000541065d78816 */ /* 0x000fe200000000ff */
[----:B-1----:R-:W-:Y:S01]  /*4d10*/  FFMA.FTZ R3, R66, c[0x0][0x23c], -R38 ;  /* 0x00008f0042037a23 */ /* 0x002fe20000010826 */
[----:B------:R-:W-:Y:S01]  /*4d20*/  LOP3.LUT R0, R0, 0xffff, RZ, 0xc0, !PT ;  /* 0x0000ffff00007812 */ /* 0x000fe200078ec0ff */
[----:B------:R-:W-:Y:S01]  /*4d30*/  IMAD.MOV.U32 R101, RZ, RZ, R244 ;  /* 0x000000ffff657224 */ /* 0x000fe200078e00f4 */
[----:B------:R-:W-:Y:S01]  /*4d40*/  @!P2 PRMT R214, R97, 0x5410, RZ ;  /* 0x0000541061d6a816 */ /* 0x000fe200000000ff */
[----:B------:R1:W2:Y:S01]  /*4d50*/  MUFU.EX2 R240, R3 ;  /* 0x0000000300f07308 */ /* 0x0002a20000000800 */
[----:B------:R-:W-:Y:S01]  /*4d60*/  ISETP.GE.U32.AND P2, PT, R237, R0, PT ;  /* 0x00000000ed00720c */ /* 0x000fe20003f46070 */
[----:B------:R-:W-:Y:S01]  /*4d70*/  FFMA.FTZ R0, R71, c[0x0][0x23c], -R39 ;  /* 0x00008f0047007a23 */ /* 0x000fe20000010827 */
[----:B------:R-:W-:Y:S02]  /*4d80*/  LOP3.LUT R4, R11, R117, RZ, 0x3c, !PT ;  /* 0x000000750b047212 */ /* 0x000fe400078e3cff */
[----:B------:R-:W-:-:S02]  /*4d90*/  PRMT R246, R212, 0x5410, R213 ;  /* 0x00005410d4f67816 */ /* 0x000fc400000000d5 */
[----:B------:R-:W-:Y:S01]  /*4da0*/  @!P3 PRMT R212, R100, 0x5410, RZ ;  /* 0x0000541064d4b816 */ /* 0x000fe200000000ff */
[----:B------:R3:W-:Y:S01]  /*4db0*/  MUFU.EX2 R233, R0 ;  /* 0x0000000000e97308 */ /* 0x0007e20000000800 */
[----:B------:R-:W-:Y:S01]  /*4dc0*/  IMAD.WIDE.U32 R14, R4, -0x2daee0ad, RZ ;  /* 0xd2511f53040e7825 */ /* 0x000fe200078e00ff */
[----:B------:R-:W-:Y:S02]  /*4dd0*/  ISETP.GE.AND P3, PT, R87, R50, PT ;  /* 0x000000325700720c */ /* 0x000fe40003f66270 */
[----:B------:R-:W-:Y:S01]  /*4de0*/  @!P4 PRMT R213, R96, 0x5410, RZ ;  /* 0x0000541060d5c816 */ /* 0x000fe200000000ff */
[----:B------:R-:W-:Y:S01]  /*4df0*/  IMAD R4, R247, 0x40, R164 ;  /* 0x00000040f7047824 */ /* 0x000fe200078e02a4 */
[----:B------:R-:W-:Y:S01]  /*4e00*/  LOP3.LUT R7, R15, UR17, R72, 0x96, !PT ;  /* 0x000000110f077c12 */ /* 0x000fe2000f8e9648 */
[----:B------:R-:W-:Y:S01]  /*4e10*/  IMAD.MOV.U32 R72, RZ, RZ, R236 ;  /* 0x000000ffff487224 */ /* 0x000fe200078e00ec */
[----:B-1----:R-:W-:Y:S01]  /*4e20*/  LOP3.LUT R3, R52, 0xff, RZ, 0xc0, !PT ;  /* 0x000000ff34037812 */ /* 0x002fe200078ec0ff */
[----:B------:R-:W-:Y:S01]  /*4e30*/  IMAD.MOV.U32 R100, RZ, RZ, R245 ;  /* 0x000000ffff647224 */ /* 0x000fe200078e00f5 */
[----:B------:R-:W-:-:S02]  /*4e40*/  IADD3 R15, R4, -0x40, RZ ;  /* 0xffffffc0040f7810 */ /* 0x000fc40007ffe0ff */
[----:B------:R-:W-:Y:S02]  /*4e50*/  ISETP.GE.U32.AND P0, PT, R237, R3, PT ;  /* 0x00000003ed00720c */ /* 0x000fe40003f06070 */
[----:B--2---:R-:W-:Y:S01]  /*4e60*/  F2FP.PACK_AB R3, R240, R204 ;  /* 0x000000ccf003723e */ /* 0x004fe200000000ff */
[----:B---3--:R-:W-:Y:S01]  /*4e70*/  FFMA.FTZ R0, R68, c[0x0][0x23c], -R39 ;  /* 0x00008f0044007a23 */ /* 0x008fe20000010827 */
[----:B------:R-:W-:Y:S02]  /*4e80*/  ISETP.GE.AND P4, PT, R98, R50, PT ;  /* 0x000000326200720c */ /* 0x000fe40003f86270 */
[C---:B------:R-:W-:Y:S01]  /*4e90*/  PRMT R209, R3.reuse, 0x7610, R209 ;  /* 0x0000761003d17816 */ /* 0x040fe200000000d1 */
[----:B------:R1:W2:Y:S01]  /*4ea0*/  MUFU.EX2 R205, R0 ;  /* 0x0000000000cd7308 */ /* 0x0002a20000000800 */
[----:B------:R-:W-:Y:S02]  /*4eb0*/  PRMT R208, R3, 0x7632, R208 ;  /* 0x0000763203d07816 */ /* 0x000fe400000000d0 */
[----:B------:R-:W-:-:S03]  /*4ec0*/  FSEL R98, R149, -INF , !P5 ;  /* 0xff80000095627808 */ /* 0x000fc60006800000 */
[----:B------:R-:W-:Y:S01]  /*4ed0*/  @!P0 HADD2 R102, -R209.H0_H0, -RZ.H0_H0 ;  /* 0xa00000ffd1668230 */ /* 0x000fe20000000900 */
[----:B------:R-:W-:Y:S01]  /*4ee0*/  PRMT R80, R209, 0x5410, R208 ;  /* 0x00005410d1507816 */ /* 0x000fe200000000d0 */
[----:B------:R-:W-:Y:S01]  /*4ef0*/  @!P2 HADD2 R99, -R208.H0_H0, -RZ.H0_H0 ;  /* 0xa00000ffd063a230 */ /* 0x000fe20000000900 */
[----:B------:R-:W-:Y:S02]  /*4f00*/  ISETP.GE.AND P5, PT, R86, R51, PT ;  /* 0x000000335600720c */ /* 0x000fe40003fa6270 */
[----:B------:R-:W-:Y:S02]  /*4f10*/  @!P0 PRMT R209, R102, 0x5410, RZ ;  /* 0x0000541066d18816 */ /* 0x000fe400000000ff */
[----:B------:R-:W-:Y:S02]  /*4f20*/  @!P2 PRMT R208, R99, 0x5410, RZ ;  /* 0x0000541063d0a816 */ /* 0x000fe400000000ff */
[----:B------:R-:W-:Y:S02]  /*4f30*/  FSEL R99, R160, -INF , !P6 ;  /* 0xff800000a0637808 */ /* 0x000fe40007000000 */
[----:B-1----:R-:W-:-:S02]  /*4f40*/  SHF.R.U32.HI R0, RZ, 0x10, R52 ;  /* 0x00000010ff007819 */ /* 0x002fc40000011634 */
[----:B--2---:R-:W-:Y:S02]  /*4f50*/  F2FP.PACK_AB R3, R205, R233 ;  /* 0x000000e9cd03723e */ /* 0x004fe400000000ff */
[----:B------:R-:W-:Y:S02]  /*4f60*/  LOP3.LUT R0, R0, 0xff, RZ, 0xc0, !PT ;  /* 0x000000ff00007812 */ /* 0x000fe400078ec0ff */
[----:B------:R-:W-:Y:S02]  /*4f70*/  PRMT R207, R3, 0x7610, R207 ;  /* 0x0000761003cf7816 */ /* 0x000fe400000000cf */
[----:B------:R-:W-:Y:S01]  /*4f80*/  ISETP.GE.U32.AND P0, PT, R237, R0, PT ;  /* 0x00000000ed00720c */ /* 0x000fe20003f06070 */
[----:B------:R-:W-:Y:S01]  /*4f90*/  IMAD.SHL.U32 R0, R113, 0x2, RZ ;  /* 0x0000000271007824 */ /* 0x000fe200078e00ff */
[----:B------:R-:W-:Y:S02]  /*4fa0*/  PRMT R206, R3, 0x7632, R206 ;  /* 0x0000763203ce7816 */ /* 0x000fe400000000ce */
[----:B------:R-:W-:Y:S01]  /*4fb0*/  LOP3.LUT R3, R73, R58, RZ, 0x3c, !PT ;  /* 0x0000003a49037212 */ /* 0x000fe200078e3cff */
[----:B------:R-:W-:Y:S01]  /*4fc0*/  IMAD R0, R159, c[0x0][0x228], R0 ;  /* 0x00008a009f007a24 */ /* 0x000fe200078e0200 */
[----:B------:R-:W-:Y:S01]  /*4fd0*/  PRMT R81, R207, 0x5410, R206 ;  /* 0x00005410cf517816 */ /* 0x000fe200000000ce */
[----:B------:R-:W-:Y:S01]  /*4fe0*/  IMAD.MOV.U32 R73, RZ, RZ, R246 ;  /* 0x000000ffff497224 */ /* 0x000fe200078e00f6 */
[----:B------:R-:W-:Y:S01]  /*4ff0*/  ISETP.GE.AND P2, PT, R86, R50, PT ;  /* 0x000000325600720c */ /* 0x000fe20003f46270 */
[----:B------:R-:W-:Y:S01]  /*5000*/  IMAD.WIDE.U32 R8, R3, -0x326172a9, RZ ;  /* 0xcd9e8d5703087825 */ /* 0x000fe200078e00ff */
[----:B------:R-:W-:-:S02]  /*5010*/  SHF.R.S32.HI R4, RZ, 0x1f, R0 ;  /* 0x0000001fff047819 */ /* 0x000fc40000011400 */
[--C-:B------:R-:W-:Y:S01]  /*5020*/  LOP3.LUT R3, R25, UR18, R10.reuse, 0x96, !PT ;  /* 0x0000001219037c12 */ /* 0x100fe2000f8e960a */
[----:B------:R-:W-:Y:S01]  /*5030*/  @!P0 HADD2 R103, -R207.H0_H0, -RZ.H0_H0 ;  /* 0xa00000ffcf678230 */ /* 0x000fe20000000900 */
[----:B------:R-:W-:Y:S02]  /*5040*/  FSEL R94, R163, -INF , !P2 ;  /* 0xff800000a35e7808 */ /* 0x000fe40005000000 */
[----:B------:R-:W-:Y:S02]  /*5050*/  FSEL R97, R162, -INF , !P3 ;  /* 0xff800000a2617808 */ /* 0x000fe40005800000 */
[----:B------:R-:W-:Y:S02]  /*5060*/  @!P0 PRMT R207, R103, 0x5410, RZ ;  /* 0x0000541067cf8816 */ /* 0x000fe400000000ff */
[----:B------:R-:W-:Y:S02]  /*5070*/  IADD3 R123, P0, R15, R0, RZ ;  /* 0x000000000f7b7210 */ /* 0x000fe40007f1e0ff */
[----:B------:R-:W-:Y:S01]  /*5080*/  LOP3.LUT R0, R27, UR18, R10, 0x96, !PT ;  /* 0x000000121b007c12 */ /* 0x000fe2000f8e960a */
[----:B------:R-:W-:Y:S01]  /*5090*/  IMAD.WIDE.U32 R10, R7, -0x326172a9, RZ ;  /* 0xcd9e8d57070a7825 */ /* 0x000fe200078e00ff */
[----:B------:R-:W-:-:S02]  /*50a0*/  LEA.HI.X.SX32 R82, R15, R4, 0x1, P0 ;  /* 0x000000040f527211 */ /* 0x000fc400000f0eff */
[--C-:B------:R-:W-:Y:S01]  /*50b0*/  LOP3.LUT R15, R25, UR18, R12.reuse, 0x96, !PT ;  /* 0x00000012190f7c12 */ /* 0x100fe2000f8e960c */
[----:B------:R-:W-:Y:S01]  /*50c0*/  IMAD.WIDE.U32 R22, R0, -0x2daee0ad, RZ ;  /* 0xd2511f5300167825 */ /* 0x000fe200078e00ff */
[C---:B------:R-:W-:Y:S02]  /*50d0*/  LOP3.LUT R7, R9.reuse, UR18, R12, 0x96, !PT ;  /* 0x0000001209077c12 */ /* 0x040fe4000f8e960c */
[----:B------:R-:W-:Y:S01]  /*50e0*/  LOP3.LUT R4, R9, UR18, R156, 0x96, !PT ;  /* 0x0000001209047c12 */ /* 0x000fe2000f8e969c */
[----:B------:R-:W-:Y:S01]  /*50f0*/  IMAD.WIDE.U32 R12, R13, -0x326172a9, RZ ;  /* 0xcd9e8d570d0c7825 */ /* 0x000fe200078e00ff */
[C---:B------:R-:W-:Y:S02]  /*5100*/  LOP3.LUT R9, R11.reuse, UR16, R24, 0x96, !PT ;  /* 0x000000100b097c12 */ /* 0x040fe4000f8e9618 */
[----:B------:R-:W-:Y:S01]  /*5110*/  LOP3.LUT R11, R11, UR16, R26, 0x96, !PT ;  /* 0x000000100b0b7c12 */ /* 0x000fe2000f8e961a */
[----:B------:R-:W-:Y:S01]  /*5120*/  IMAD.WIDE.U32 R24, R3, -0x2daee0ad, RZ ;  /* 0xd2511f5303187825 */ /* 0x000fe200078e00ff */
[----:B------:R-:W-:-:S02]  /*5130*/  LOP3.LUT R0, R29, UR16, R8, 0x96, !PT ;  /* 0x000000101d007c12 */ /* 0x000fc4000f8e9608 */
[----:B------:R-:W-:Y:S01]  /*5140*/  LOP3.LUT R3, R13, UR16, R8, 0x96, !PT ;  /* 0x000000100d037c12 */ /* 0x000fe2000f8e9608 */
[----:B------:R-:W-:Y:S01]  /*5150*/  IMAD.WIDE.U32 R18, R15, -0x2daee0ad, RZ ;  /* 0xd2511f530f127825 */ /* 0x000fe200078e00ff */
[--C-:B------:R-:W-:Y:S02]  /*5160*/  LOP3.LUT R17, R25, UR15, R14.reuse, 0x96, !PT ;  /* 0x0000000f19117c12 */ /* 0x100fe4000f8e960e */
[----:B------:R-:W-:Y:S01]  /*5170*/  LOP3.LUT R13, R23, UR15, R14, 0x96, !PT ;  /* 0x0000000f170d7c12 */ /* 0x000fe2000f8e960e */
[----:B------:R-:W-:Y:S01]  /*5180*/  IMAD.WIDE.U32 R8, R9, -0x2daee0ad, RZ ;  /* 0xd2511f5309087825 */ /* 0x000fe200078e00ff */
[----:B------:R-:W-:Y:S02]  /*5190*/  LOP3.LUT R23, R31, UR15, R238, 0x96, !PT ;  /* 0x0000000f1f177c12 */ /* 0x000fe4000f8e96ee */
[----:B------:R-:W-:Y:S01]  /*51a0*/  LOP3.LUT R29, R47, UR11, R30, 0x96, !PT ;  /* 0x0000000b2f1d7c12 */ /* 0x000fe2000f8e961e */
[----:B------:R-:W-:Y:S01]  /*51b0*/  IMAD.WIDE.U32 R20, R4, -0x2daee0ad, RZ ;  /* 0xd2511f5304147825 */ /* 0x000fe200078e00ff */
[----:B------:R-:W-:-:S03]  /*51c0*/  LOP3.LUT R18, R9, UR11, R18, 0x96, !PT ;  /* 0x0000000b09127c12 */ /* 0x000fc6000f8e9612 */
[----:B------:R-:W-:Y:S01]  /*51d0*/  IMAD.WIDE.U32 R36, R0, -0x2daee0ad, RZ ;  /* 0xd2511f5300247825 */ /* 0x000fe200078e00ff */
[----:B------:R-:W-:Y:S02]  /*51e0*/  LOP3.LUT R0, R19, UR15, R16, 0x96, !PT ;  /* 0x0000000f13007c12 */ /* 0x000fe4000f8e9610 */
[----:B------:R-:W-:Y:S01]  /*51f0*/  LOP3.LUT R19, R9, UR11, R24, 0x96, !PT ;  /* 0x0000000b09137c12 */ /* 0x000fe2000f8e9618 */
[----:B------:R-:W-:Y:S01]  /*5200*/  IMAD.WIDE.U32 R32, R11, -0x2daee0ad, RZ ;  /* 0xd2511f530b207825 */ /* 0x000fe200078e00ff */
[----:B------:R-:W-:Y:S02]  /*5210*/  LOP3.LUT R21, R21, UR15, R238, 0x96, !PT ;  /* 0x0000000f15157c12 */ /* 0x000fe4000f8e96ee */
[----:B------:R-:W-:Y:S01]  /*5220*/  LOP3.LUT R20, R37, UR11, R20, 0x96, !PT ;  /* 0x0000000b25147c12 */ /* 0x000fe2000f8e9614 */
[----:B------:R-:W-:Y:S01]  /*5230*/  IMAD.WIDE.U32 R14, R7, -0x2daee0ad, RZ ;  /* 0xd2511f53070e7825 */ /* 0x000fe200078e00ff */
[----:B------:R-:W-:-:S03]  /*5240*/  LOP3.LUT R4, R33, UR11, R22, 0x96, !PT ;  /* 0x0000000b21047c12 */ /* 0x000fc6000f8e9616 */
        /* <DEDUP_REMOVED lines=24> */
[----:B------:R-:W-:-:S04]  /*53d0*/  IMAD.WIDE.U32 R14, R19, -0x326172a9, RZ ;  /* 0xcd9e8d57130e7825 */ /* 0x000fc800078e00ff */
[----:B------:R-:W-:Y:S01]  /*53e0*/  IMAD.WIDE.U32 R10, R35, -0x2daee0ad, RZ ;  /* 0xd2511f53230a7825 */ /* 0x000fe200078e00ff */
[----:B------:R-:W-:-:S03]  /*53f0*/  LOP3.LUT R7, R15, UR10, R26, 0x96, !PT ;  /* 0x0000000a0f077c12 */ /* 0x000fc6000f8e961a */
        /* <DEDUP_REMOVED lines=30> */
[----:B------:R-:W-:Y:S02]  /*55e0*/  LOP3.LUT R15, R9, UR13, R10, 0x96, !PT ;  /* 0x0000000d090f7c12 */ /* 0x000fe4000f8e960a */
[C---:B------:R-:W-:Y:S01]  /*55f0*/  LOP3.LUT R23, R8.reuse, 0xffff, RZ, 0xc0, !PT ;  /* 0x0000ffff08177812 */ /* 0x040fe200078ec0ff */
[----:B------:R-:W-:Y:S01]  /*5600*/  IMAD.WIDE.U32 R16, R17, -0x326172a9, RZ ;  /* 0xcd9e8d5711107825 */ /* 0x000fe200078e00ff */
[----:B------:R-:W-:Y:S02]  /*5610*/  LOP3.LUT R25, R8, 0xff, RZ, 0xc0, !PT ;  /* 0x000000ff08197812 */ /* 0x000fe400078ec0ff */
[--C-:B------:R-:W-:Y:S01]  /*5620*/  SHF.R.U32.HI R29, RZ, 0x10, R8.reuse ;  /* 0x00000010ff1d7819 */ /* 0x100fe20000011608 */
[----:B------:R-:W-:Y:S01]  /*5630*/  IMAD.WIDE.U32 R10, R19, -0x326172a9, RZ ;  /* 0xcd9e8d57130a7825 */ /* 0x000fe200078e00ff */
[----:B------:R-:W-:Y:S02]  /*5640*/  SHF.R.U32.HI R28, RZ, 0x18, R8 ;  /* 0x00000018ff1c7819 */ /* 0x000fe40000011608 */
[----:B------:R-:W-:Y:S01]  /*5650*/  LOP3.LUT R93, R13, UR8, R42, 0x96, !PT ;  /* 0x000000080d5d7c12 */ /* 0x000fe2000f8e962a */
[----:B------:R-:W-:Y:S01]  /*5660*/  IMAD.WIDE.U32 R8, R0, -0x326172a9, RZ ;  /* 0xcd9e8d5700087825 */ /* 0x000fe200078e00ff */
[----:B------:R-:W-:-:S02]  /*5670*/  FMNMX.FTZ R0, R112, R116, !PT ;  /* 0x0000007470007209 */ /* 0x000fc40007810000 */
[----:B------:R-:W-:Y:S01]  /*5680*/  LOP3.LUT R18, R17, UR8, R18, 0x96, !PT ;  /* 0x0000000811127c12 */ /* 0x000fe2000f8e9612 */
[----:B------:R-:W-:Y:S01]  /*5690*/  IMAD.WIDE.U32 R54, R31, -0x2daee0ad, RZ ;  /* 0xd2511f531f367825 */ /* 0x000fe200078e00ff */
[----:B------:R-:W-:Y:S02]  /*56a0*/  FMNMX.FTZ R0, R121, R0, !PT ;  /* 0x0000000079007209 */ /* 0x000fe40007810000 */
[----:B------:R-:W-:Y:S02]  /*56b0*/  LOP3.LUT R53, R11, UR13, R12, 0x96, !PT ;  /* 0x0000000d0b357c12 */ /* 0x000fe4000f8e960c */
[----:B------:R-:W-:Y:S02]  /*56c0*/  FMNMX.FTZ R0, R122, R0, !PT ;  /* 0x000000007a007209 */ /* 0x000fe40007810000 */
[----:B------:R-:W-:Y:S02]  /*56d0*/  LOP3.LUT R67, R10, 0xffff, RZ, 0xc0, !PT ;  /* 0x0000ffff0a437812 */ /* 0x000fe400078ec0ff */
[----:B------:R-:W-:-:S02]  /*56e0*/  FMNMX.FTZ R0, R131, R0, !PT ;  /* 0x0000000083007209 */ /* 0x000fc40007810000 */
[----:B------:R-:W-:Y:S02]  /*56f0*/  LOP3.LUT R87, R10, 0xff, RZ, 0xc0, !PT ;  /* 0x000000ff0a577812 */ /* 0x000fe400078ec0ff */
[----:B------:R-:W-:Y:S02]  /*5700*/  FMNMX.FTZ R0, R134, R0, !PT ;  /* 0x0000000086007209 */ /* 0x000fe40007810000 */
[--C-:B------:R-:W-:Y:S02]  /*5710*/  SHF.R.U32.HI R76, RZ, 0x10, R10.reuse ;  /* 0x00000010ff4c7819 */ /* 0x100fe4000001160a */
[----:B------:R-:W-:Y:S02]  /*5720*/  FMNMX.FTZ R0, R120, R0, !PT ;  /* 0x0000000078007209 */ /* 0x000fe40007810000 */
[----:B------:R-:W-:Y:S01]  /*5730*/  SHF.R.U32.HI R79, RZ, 0x18, R10 ;  /* 0x00000018ff4f7819 */ /* 0x000fe2000001160a */
[----:B------:R-:W-:Y:S01]  /*5740*/  IMAD.WIDE.U32 R10, R21, -0x2daee0ad, RZ ;  /* 0xd2511f53150a7825 */ /* 0x000fe200078e00ff */
[----:B------:R-:W-:-:S02]  /*5750*/  FMNMX.FTZ R0, R126, R0, !PT ;  /* 0x000000007e007209 */ /* 0x000fc40007810000 */
[----:B------:R-:W-:Y:S02]  /*5760*/  LOP3.LUT R13, R9, UR13, R20, 0x96, !PT ;  /* 0x0000000d090d7c12 */ /* 0x000fe4000f8e9614 */
[----:B------:R-:W-:Y:S02]  /*5770*/  FMNMX.FTZ R0, R145, R0, !PT ;  /* 0x0000000091007209 */ /* 0x000fe40007810000 */
[----:B------:R-:W-:Y:S02]  /*5780*/  LOP3.LUT R19, R8, 0xff, RZ, 0xc0, !PT ;  /* 0x000000ff08137812 */ /* 0x000fe400078ec0ff */
[----:B------:R-:W-:Y:S02]  /*5790*/  FMNMX.FTZ R0, R144, R0, !PT ;  /* 0x0000000090007209 */ /* 0x000fe40007810000 */
[----:B------:R-:W-:Y:S02]  /*57a0*/  LOP3.LUT R63, R8, 0xffff, RZ, 0xc0, !PT ;  /* 0x0000ffff083f7812 */ /* 0x000fe400078ec0ff */
[----:B------:R-:W-:-:S02]  /*57b0*/  SHF.R.U32.HI R20, RZ, 0x10, R8 ;  /* 0x00000010ff147819 */ /* 0x000fc40000011608 */
[----:B------:R-:W-:Y:S01]  /*57c0*/  SHF.R.U32.HI R17, RZ, 0x18, R8 ;  /* 0x00000018ff117819 */ /* 0x000fe20000011608 */
[----:B------:R-:W-:Y:S01]  /*57d0*/  IMAD.WIDE.U32 R8, R4, -0x326172a9, RZ ;  /* 0xcd9e8d5704087825 */ /* 0x000fe200078e00ff */
[----:B------:R-:W-:Y:S02]  /*57e0*/  FMNMX.FTZ R0, R142, R0, !PT ;  /* 0x000000008e007209 */ /* 0x000fe40007810000 */
[----:B------:R-:W-:Y:S02]  /*57f0*/  LOP3.LUT R22, R11, UR14, R22, 0x96, !PT ;  /* 0x0000000e0b167c12 */ /* 0x000fe4000f8e9616 */
[C---:B------:R-:W-:Y:S02]  /*5800*/  LOP3.LUT R65, R10.reuse, 0xff, RZ, 0xc0, !PT ;  /* 0x000000ff0a417812 */ /* 0x040fe400078ec0ff */
[----:B------:R-:W-:Y:S02]  /*5810*/  LOP3.LUT R66, R10, 0xffff, RZ, 0xc0, !PT ;  /* 0x0000ffff0a427812 */ /* 0x000fe400078ec0ff */
[----:B------:R-:W-:-:S02]  /*5820*/  SHF.R.U32.HI R88, RZ, 0x10, R10 ;  /* 0x00000010ff587819 */ /* 0x000fc4000001160a */
[----:B------:R-:W-:Y:S01]  /*5830*/  SHF.R.U32.HI R64, RZ, 0x18, R10 ;  /* 0x00000018ff407819 */ /* 0x000fe2000001160a */
[----:B------:R-:W-:Y:S01]  /*5840*/  IMAD.WIDE.U32 R10, R3, -0x2daee0ad, RZ ;  /* 0xd2511f53030a7825 */ /* 0x000fe200078e00ff */
[----:B------:R-:W-:Y:S02]  /*5850*/  LOP3.LUT R30, R9, UR13, R14, 0x96, !PT ;  /* 0x0000000d091e7c12 */ /* 0x000fe4000f8e960e */
[C---:B------:R-:W-:Y:S02]  /*5860*/  LOP3.LUT R62, R8.reuse, 0xff, RZ, 0xc0, !PT ;  /* 0x000000ff083e7812 */ /* 0x040fe400078ec0ff */
[----:B------:R-:W-:Y:S02]  /*5870*/  LOP3.LUT R117, R8, 0xffff, RZ, 0xc0, !PT ;  /* 0x0000ffff08757812 */ /* 0x000fe400078ec0ff */
[--C-:B------:R-:W-:Y:S02]  /*5880*/  SHF.R.U32.HI R113, RZ, 0x10, R8.reuse ;  /* 0x00000010ff717819 */ /* 0x100fe40000011608 */
[----:B------:R-:W-:Y:S01]  /*5890*/  SHF.R.U32.HI R59, RZ, 0x18, R8 ;  /* 0x00000018ff3b7819 */ /* 0x000fe20000011608 */
[----:B------:R-:W-:Y:S01]  /*58a0*/  IMAD.WIDE.U32 R8, R7, -0x326172a9, RZ ;  /* 0xcd9e8d5707087825 */ /* 0x000fe200078e00ff */
[----:B------:R-:W-:-:S02]  /*58b0*/  FMNMX.FTZ R68, R140, R0, !PT ;  /* 0x000000008c447209 */ /* 0x000fc40007810000 */
[----:B------:R-:W-:Y:S02]  /*58c0*/  SHF.R.U32.HI R0, RZ, 0x8, R23 ;  /* 0x00000008ff007819 */ /* 0x000fe40000011617 */
        /* <DEDUP_REMOVED lines=13> */
[----:B------:R-:W-:-:S02]  /*59a0*/  PRMT R27, R25, 0x5410, R0 ;  /* 0x00005410191b7816 */ /* 0x000fc40000000000 */
[----:B------:R-:W-:Y:S02]  /*59b0*/  LOP3.LUT R3, R55, UR6, R32, 0x96, !PT ;  /* 0x0000000637037c12 */ /* 0x000fe4000f8e9620 */
[----:B------:R-:W-:Y:S02]  /*59c0*/  FMNMX.FTZ R68, R98, R68, !PT ;  /* 0x0000004462447209 */ /* 0x000fe40007810000 */
[----:B------:R-:W-:Y:S02]  /*59d0*/  SHF.R.U32.HI R0, RZ, 0x18, R52 ;  /* 0x00000018ff007819 */ /* 0x000fe40000011634 */
[----:B------:R-:W-:Y:S02]  /*59e0*/  FSEL R52, R151, -INF , !P4 ;  /* 0xff80000097347808 */ /* 0x000fe40006000000 */
[----:B------:R-:W-:Y:S02]  /*59f0*/  LOP3.LUT R14, R9, UR14, R24, 0x96, !PT ;  /* 0x0000000e090e7c12 */ /* 0x000fe4000f8e9618 */
[----:B------:R-:W-:-:S02]  /*5a00*/  LOP3.LUT R31, R8, 0xffff, RZ, 0xc0, !PT ;  /* 0x0000ffff081f7812 */ /* 0x000fc400078ec0ff */
[----:B------:R-:W-:Y:S02]  /*5a10*/  LOP3.LUT R37, R8, 0xff, RZ, 0xc0, !PT ;  /* 0x000000ff08257812 */ /* 0x000fe400078ec0ff */
[--C-:B------:R-:W-:Y:S02]  /*5a20*/  SHF.R.U32.HI R32, RZ, 0x10, R8.reuse ;  /* 0x00000010ff207819 */ /* 0x100fe40000011608 */
[----:B------:R-:W-:Y:S01]  /*5a30*/  SHF.R.U32.HI R35, RZ, 0x18, R8 ;  /* 0x00000018ff237819 */ /* 0x000fe20000011608 */
[----:B------:R-:W-:Y:S01]  /*5a40*/  IMAD.WIDE.U32 R8, R3, -0x326172a9, RZ ;  /* 0xcd9e8d5703087825 */ /* 0x000fe200078e00ff */
[----:B------:R-:W-:Y:S02]  /*5a50*/  FSEL R55, R161, -INF , !P5 ;  /* 0xff800000a1377808 */ /* 0x000fe40006800000 */
[----:B------:R-:W-:Y:S02]  /*5a60*/  FMNMX.FTZ R68, R99, R68, !PT ;  /* 0x0000004463447209 */ /* 0x000fe40007810000 */
[----:B------:R-:W-:Y:S01]  /*5a70*/  ISETP.GE.U32.AND P4, PT, R237, R0, PT ;  /* 0x00000000ed00720c */ /* 0x000fe20003f86070 */
[----:B------:R-:W-:Y:S01]  /*5a80*/  FFMA.FTZ R0, R105, c[0x0][0x23c], -R38 ;  /* 0x00008f0069007a23 */ /* 0x000fe20000010826 */
[----:B------:R-:W-:Y:S01]  /*5a90*/  FMNMX.FTZ R3, R118, R119, !PT ;  /* 0x0000007776037209 */ /* 0x000fe20007810000 */
[----:B------:R1:W2:Y:S01]  /*5aa0*/  LDL.LU.S16 R105, [R1+0x8] ;  /* 0x0000080001697983 */ /* 0x0002a20000300600 */
[----:B------:R-:W-:Y:S01]  /*5ab0*/  FMNMX.FTZ R68, R55, R68, !PT ;  /* 0x0000004437447209 */ /* 0x000fe20007810000 */
[----:B------:R3:W-:Y:S01]  /*5ac0*/  MUFU.EX2 R247, R0 ;  /* 0x0000000000f77308 */ /* 0x0007e20000000800 */
[----:B------:R-:W-:-:S02]  /*5ad0*/  LOP3.LUT R95, R8, 0xffff, RZ, 0xc0, !PT ;  /* 0x0000ffff085f7812 */ /* 0x000fc400078ec0ff */
[----:B------:R-:W-:Y:S01]  /*5ae0*/  LOP3.LUT R103, R8, 0xff, RZ, 0xc0, !PT ;  /* 0x000000ff08677812 */ /* 0x000fe200078ec0ff */
[----:B------:R-:W4:Y:S01]  /*5af0*/  SHFL.BFLY PT, R4, R68, 0x2, 0x1f ;  /* 0x0c401f0044047f89 */ /* 0x000f2200000e0000 */
[--C-:B------:R-:W-:Y:S02]  /*5b00*/  SHF.R.U32.HI R96, RZ, 0x10, R8.reuse ;  /* 0x00000010ff607819 */ /* 0x100fe40000011608 */
[----:B------:R-:W-:Y:S01]  /*5b10*/  SHF.R.U32.HI R102, RZ, 0x18, R8 ;  /* 0x00000018ff667819 */ /* 0x000fe20000011608 */
[----:B------:R-:W-:Y:S01]  /*5b20*/  @!P4 HADD2 R127, -R206.H0_H0, -RZ.H0_H0 ;  /* 0xa00000ffce7fc230 */ /* 0x000fe20000000900 */
[C---:B------:R-:W-:Y:S02]  /*5b30*/  LOP3.LUT R8, R44.reuse, 0xffff, RZ, 0xc0, !PT ;  /* 0x0000ffff2c087812 */ /* 0x040fe400078ec0ff */
[----:B------:R-:W-:Y:S02]  /*5b40*/  LOP3.LUT R7, R44, 0xff, RZ, 0xc0, !PT ;  /* 0x000000ff2c077812 */ /* 0x000fe400078ec0ff */
[----:B------:R-:W-:-:S02]  /*5b50*/  LOP3.LUT R26, R9, UR13, R10, 0x96, !PT ;  /* 0x0000000d091a7c12 */ /* 0x000fc4000f8e960a */
[----:B------:R-:W-:Y:S02]  /*5b60*/  ISETP.GE.U32.AND P3, PT, R237, R7, PT ;  /* 0x00000007ed00720c */ /* 0x000fe40003f66070 */
[----:B---3--:R-:W-:Y:S01]  /*5b70*/  FMNMX.FTZ R0, R124, R3, !PT ;  /* 0x000000037c007209 */ /* 0x008fe20007810000 */
[----:B------:R-:W-:Y:S01]  /*5b80*/  FFMA.FTZ R3, R104, c[0x0][0x23c], -R38 ;  /* 0x00008f0068037a23 */ /* 0x000fe20000010826 */
[----:B------:R-:W-:Y:S01]  /*5b90*/  SHF.R.U32.HI R9, RZ, 0x18, R44 ;  /* 0x00000018ff097819 */ /* 0x000fe2000001162c */
[----:B------:R-:W-:Y:S01]  /*5ba0*/  IMAD.MOV.U32 R104, RZ, RZ, R78 ;  /* 0x000000ffff687224 */ /* 0x000fe200078e004e */
[----:B------:R-:W-:Y:S01]  /*5bb0*/  FMNMX.FTZ R0, R125, R0, !PT ;  /* 0x000000007d007209 */ /* 0x000fe20007810000 */
[----:B------:R3:W5:Y:S01]  /*5bc0*/  MUFU.EX2 R246, R3 ;  /* 0x0000000300f67308 */ /* 0x0007620000000800 */
[----:B------:R-:W-:Y:S01]  /*5bd0*/  @!P4 PRMT R206, R127, 0x5410, RZ ;  /* 0x000054107fcec816 */ /* 0x000fe200000000ff */
[----:B------:R-:W-:Y:S01]  /*5be0*/  IMAD.MOV.U32 R127, RZ, RZ, R80 ;  /* 0x000000ffff7f7224 */ /* 0x000fe200078e0050 */
[----:B------:R-:W-:-:S02]  /*5bf0*/  FMNMX.FTZ R0, R136, R0, !PT ;  /* 0x0000000088007209 */ /* 0x000fc40007810000 */
[----:B------:R-:W-:Y:S02]  /*5c00*/  ISETP.GE.U32.AND P4, PT, R237, R9, PT ;  /* 0x00000009ed00720c */ /* 0x000fe40003f86070 */
[----:B------:R-:W-:Y:S02]  /*5c10*/  FMNMX.FTZ R0, R137, R0, !PT ;  /* 0x0000000089007209 */ /* 0x000fe40007810000 */
[----:B----4-:R-:W-:Y:S02]  /*5c20*/  FMNMX.FTZ R68, R68, R4, !PT ;  /* 0x0000000444447209 */ /* 0x010fe40007810000 */
[----:B------:R-:W-:Y:S02]  /*5c30*/  FMNMX.FTZ R0, R130, R0, !PT ;  /* 0x0000000082007209 */ /* 0x000fe40007810000 */
[----:B------:R-:W-:Y:S01]  /*5c40*/  SHF.R.U32.HI R10, RZ, 0x10, R44 ;  /* 0x00000010ff0a7819 */ /* 0x000fe2000001162c */
[----:B------:R-:W4:Y:S01]  /*5c50*/  SHFL.BFLY PT, R7, R68, 0x1, 0x1f ;  /* 0x0c201f0044077f89 */ /* 0x000f2200000e0000 */
[----:B------:R-:W-:-:S02]  /*5c60*/  ISETP.GE.U32.AND P5, PT, R237, R17, PT ;  /* 0x00000011ed00720c */ /* 0x000fc40003fa6070 */
[----:B---3--:R-:W-:Y:S02]  /*5c70*/  LOP3.LUT R3, R29, 0xff, RZ, 0xc0, !PT ;  /* 0x000000ff1d037812 */ /* 0x008fe400078ec0ff */
[----:B-----5:R-:W-:Y:S02]  /*5c80*/  F2FP.PACK_AB R4, R246, R247 ;  /* 0x000000f7f604723e */ /* 0x020fe400000000ff */
[----:B------:R-:W-:Y:S02]  /*5c90*/  PRMT R28, R3, 0x5410, R28 ;  /* 0x00005410031c7816 */ /* 0x000fe4000000001c */
[----:B------:R-:W-:Y:S02]  /*5ca0*/  FMNMX.FTZ R3, R132, R0, !PT ;  /* 0x0000000084037209 */ /* 0x000fe40007810000 */
[----:B------:R-:W-:Y:S02]  /*5cb0*/  SHF.R.U32.HI R0, RZ, 0x8, R8 ;  /* 0x00000008ff007819 */ /* 0x000fe40000011608 */
[----:B------:R-:W-:-:S02]  /*5cc0*/  FMNMX.FTZ R3, R147, R3, !PT ;  /* 0x0000000393037209 */ /* 0x000fc40007810000 */
[----:B------:R-:W-:Y:S02]  /*5cd0*/  LOP3.LUT R0, R0, 0xffff, RZ, 0xc0, !PT ;  /* 0x0000ffff00007812 */ /* 0x000fe400078ec0ff */
[----:B------:R-:W-:Y:S02]  /*5ce0*/  PRMT R189, R4, 0x7610, R189 ;  /* 0x0000761004bd7816 */ /* 0x000fe400000000bd */
[----:B------:R-:W-:Y:S02]  /*5cf0*/  ISETP.GE.U32.AND P2, PT, R237, R0, PT ;  /* 0x00000000ed00720c */ /* 0x000fe40003f46070 */
[----:B------:R-:W-:Y:S01]  /*5d00*/  FMNMX.FTZ R0, R146, R3, !PT ;  /* 0x0000000392007209 */ /* 0x000fe20007810000 */
[----:B------:R-:W-:Y:S01]  /*5d10*/  @!P3 HADD2 R128, -R189.H0_H0, -RZ.H0_H0 ;  /* 0xa00000ffbd80b230 */ /* 0x000fe20000000900 */
[----:B------:R-:W-:Y:S01]  /*5d20*/  PRMT R187, R4, 0x7632, R187 ;  /* 0x0000763204bb7816 */ /* 0x000fe200000000bb */
[----:B------:R-:W-:Y:S01]  /*5d30*/  FFMA.FTZ R4, R111, c[0x0][0x23c], -R39 ;  /* 0x00008f006f047a23 */ /* 0x000fe20000010827 */
[----:B------:R-:W-:Y:S01]  /*5d40*/  FMNMX.FTZ R0, R143, R0, !PT ;  /* 0x000000008f007209 */ /* 0x000fe20007810000 */
[----:B------:R-:W-:Y:S01]  /*5d50*/  IMAD R111, R237, 0x10000, R237 ;  /* 0x00010000ed6f7824 */ /* 0x000fe200078e02ed */
[----:B------:R-:W-:Y:S01]  /*5d60*/  LOP3.LUT R3, R20, 0xff, RZ, 0xc0, !PT ;  /* 0x000000ff14037812 */ /* 0x000fe200078ec0ff */
[----:B------:R3:W-:Y:S01]  /*5d70*/  MUFU.EX2 R244, R4 ;  /* 0x0000000400f47308 */ /* 0x0007e20000000800 */
[----:B------:R-:W-:-:S02]  /*5d80*/  FMNMX.FTZ R0, R141, R0, !PT ;  /* 0x000000008d007209 */ /* 0x000fc40007810000 */
[----:B------:R-:W-:Y:S01]  /*5d90*/  PRMT R38, R189, 0x5410, R187 ;  /* 0x00005410bd267816 */ /* 0x000fe200000000bb */
[----:B------:R-:W-:Y:S01]  /*5da0*/  @!P2 HADD2 R129, -R187.H0_H0, -RZ.H0_H0 ;  /* 0xa00000ffbb81a230 */ /* 0x000fe20000000900 */
[----:B------:R-:W-:Y:S02]  /*5db0*/  FMNMX.FTZ R71, R115, R0, !PT ;  /* 0x0000000073477209 */ /* 0x000fe40007810000 */
[----:B------:R-:W-:Y:S01]  /*5dc0*/  @!P3 PRMT R189, R128, 0x5410, RZ ;  /* 0x0000541080bdb816 */ /* 0x000fe200000000ff */
[----:B------:R-:W-:Y:S01]  /*5dd0*/  IMAD.MOV.U32 R128, RZ, RZ, R81 ;  /* 0x000000ffff807224 */ /* 0x000fe200078e0051 */
[----:B------:R-:W-:Y:S02]  /*5de0*/  FMNMX.FTZ R71, R52, R71, !PT ;  /* 0x0000004734477209 */ /* 0x000fe40007810000 */
[----:B------:R-:W-:Y:S01]  /*5df0*/  ISETP.GE.U32.AND P3, PT, R237, R3, PT ;  /* 0x00000003ed00720c */ /* 0x000fe20003f66070 */
[----:B------:R-:W-:Y:S01]  /*5e00*/  FFMA.FTZ R3, R106, c[0x0][0x23c], -R39 ;  /* 0x00008f006a037a23 */ /* 0x000fe20000010827 */
[----:B------:R-:W-:-:S02]  /*5e10*/  FMNMX.FTZ R71, R97, R71, !PT ;  /* 0x0000004761477209 */ /* 0x000fc40007810000 */
[----:B----4-:R-:W-:Y:S01]  /*5e20*/  FMNMX.FTZ R68, R68, R7, !PT ;  /* 0x0000000744447209 */ /* 0x010fe20007810000 */
[----:B------:R4:W5:Y:S01]  /*5e30*/  MUFU.EX2 R236, R3 ;  /* 0x0000000300ec7308 */ /* 0x0009620000000800 */
[----:B------:R-:W-:Y:S02]  /*5e40*/  FMNMX.FTZ R71, R94, R71, !PT ;  /* 0x000000475e477209 */ /* 0x000fe40007810000 */
[----:B------:R-:W-:Y:S02]  /*5e50*/  LOP3.LUT R0, R15, 0xffff, RZ, 0xc0, !PT ;  /* 0x0000ffff0f007812 */ /* 0x000fe400078ec0ff */
[----:B------:R-:W-:Y:S01]  /*5e60*/  @!P2 PRMT R187, R129, 0x5410, RZ ;  /* 0x0000541081bba816 */ /* 0x000fe200000000ff */
[----:B------:R-:W1:Y:S01]  /*5e70*/  SHFL.BFLY PT, R9, R71, 0x2, 0x1f ;  /* 0x0c401f0047097f89 */ /* 0x000e6200000e0000 */
[----:B---3--:R-:W-:Y:S01]  /*5e80*/  LOP3.LUT R4, R15, 0xff, RZ, 0xc0, !PT ;  /* 0x000000ff0f047812 */ /* 0x008fe200078ec0ff */
[----:B------:R-:W-:Y:S01]  /*5e90*/  IMAD.MOV.U32 R129, RZ, RZ, R240 ;  /* 0x000000ffff817224 */ /* 0x000fe200078e00f0 */
[----:B------:R-:W-:-:S02]  /*5ea0*/  SHF.R.U32.HI R0, RZ, 0x8, R0 ;  /* 0x00000008ff007819 */ /* 0x000fc40000011600 */
[----:B------:R-:W-:Y:S02]  /*5eb0*/  FSETP.NEU.FTZ.AND P2, PT, R68, -INF , PT ;  /* 0xff8000004400780b */ /* 0x000fe40003f5d000 */
[----:B------:R-:W-:Y:S02]  /*5ec0*/  LOP3.LUT R7, R10, 0xff, RZ, 0xc0, !PT ;  /* 0x000000ff0a077812 */ /* 0x000fe400078ec0ff */
[----:B------:R-:W-:Y:S01]  /*5ed0*/  PRMT R18, R4, 0x5410, R0 ;  /* 0x0000541004127816 */ /* 0x000fe20000000000 */
[----:B----4-:R-:W-:Y:S01]  /*5ee0*/  FMUL.FTZ R3, R68, c[0x0][0x23c] ;  /* 0x00008f0044037a20 */ /* 0x010fe20000410000 */
[--C-:B------:R-:W-:Y:S02]  /*5ef0*/  SHF.R.U32.HI R0, RZ, 0x10, R15.reuse ;  /* 0x00000010ff007819 */ /* 0x100fe4000001160f */
[----:B------:R-:W-:Y:S02]  /*5f00*/  SHF.R.U32.HI R4, RZ, 0x18, R15 ;  /* 0x00000018ff047819 */ /* 0x000fe4000001160f */
[----:B------:R-:W-:-:S02]  /*5f10*/  FSEL R3, R3, RZ, P2 ;  /* 0x000000ff03037208 */ /* 0x000fc40001000000 */
[C---:B------:R-:W-:Y:S02]  /*5f20*/  ISETP.GE.U32.AND P2, PT, R237.reuse, R7, PT ;  /* 0x00000007ed00720c */ /* 0x040fe40003f46070 */
[----:B-----5:R-:W-:Y:S01]  /*5f30*/  F2FP.PACK_AB R8, R236, R244 ;  /* 0x000000f4ec08723e */ /* 0x020fe200000000ff */
[----:B------:R-:W-:Y:S01]  /*5f40*/  FFMA.FTZ R7, R112, c[0x0][0x23c], -R3 ;  /* 0x00008f0070077a23 */ /* 0x000fe20000010803 */
[----:B------:R-:W-:Y:S01]  /*5f50*/  LOP3.LUT R0, R0, 0xff, RZ, 0xc0, !PT ;  /* 0x000000ff00007812 */ /* 0x000fe200078ec0ff */
[----:B------:R-:W-:Y:S01]  /*5f60*/  IMAD.MOV.U32 R112, RZ, RZ, R205 ;  /* 0x000000ffff707224 */ /* 0x000fe200078e00cd */
[----:B------:R-:W-:Y:S01]  /*5f70*/  PRMT R171, R8, 0x7610, R171 ;  /* 0x0000761008ab7816 */ /* 0x000fe200000000ab */
[----:B------:R-:W-:Y:S01]  /*5f80*/  MUFU.EX2 R91, R7 ;  /* 0x00000007005b7308 */ /* 0x000fe20000000800 */
[----:B------:R-:W-:Y:S01]  /*5f90*/  PRMT R17, R0, 0x5410, R4 ;  /* 0x0000541000117816 */ /* 0x000fe20000000004 */
[----:B------:R-:W-:Y:S01]  /*5fa0*/  FFMA.FTZ R4, R116, c[0x0][0x23c], -R3 ;  /* 0x00008f0074047a23 */ /* 0x000fe20000010803 */
[----:B------:R-:W-:Y:S01]  /*5fb0*/  SHF.R.U32.HI R0, RZ, 0x8, R21 ;  /* 0x00000008ff007819 */ /* 0x000fe20000011615 */
[----:B------:R-:W-:Y:S01]  /*5fc0*/  IMAD.MOV.U32 R116, RZ, RZ, R228 ;  /* 0x000000ffff747224 */ /* 0x000fe200078e00e4 */
[----:B------:R-:W-:Y:S01]  /*5fd0*/  ISETP.GE.U32.AND P0, PT, R237, R19, PT ;  /* 0x00000013ed00720c */ /* 0x000fe20003f06070 */
[----:B------:R-:W-:Y:S01]  /*5fe0*/  @!P2 HADD2 R133, -R171.H0_H0, -RZ.H0_H0 ;  /* 0xa00000ffab85a230 */ /* 0x000fe20000000900 */
[----:B------:R-:W-:Y:S01]  /*5ff0*/  PRMT R170, R8, 0x7632, R170 ;  /* 0x0000763208aa7816 */ /* 0x000fe200000000aa */
[----:B------:R3:W4:Y:S01]  /*6000*/  MUFU.EX2 R89, R4 ;  /* 0x0000000400597308 */ /* 0x0007220000000800 */
[----:B------:R-:W-:-:S02]  /*6010*/  PRMT R19, R33, 0x5410, R0 ;  /* 0x0000541021137816 */ /* 0x000fc40000000000 */
[----:B------:R-:W-:Y:S01]  /*6020*/  LOP3.LUT R0, R13, 0xff, RZ, 0xc0, !PT ;  /* 0x000000ff0d007812 */ /* 0x000fe200078ec0ff */
[----:B------:R-:W-:Y:S01]  /*6030*/  @!P4 HADD2 R135, -R170.H0_H0, -RZ.H0_H0 ;  /* 0xa00000ffaa87c230 */ /* 0x000fe20000000900 */
[----:B-1----:R-:W-:Y:S02]  /*6040*/  FMNMX.FTZ R71, R71, R9, !PT ;  /* 0x0000000947477209 */ /* 0x002fe40007810000 */
[----:B------:R-:W-:Y:S02]  /*6050*/  PRMT R245, R171, 0x5410, R170 ;  /* 0x00005410abf57816 */ /* 0x000fe400000000aa */
[----:B------:R-:W-:Y:S01]  /*6060*/  @!P2 PRMT R171, R133, 0x5410, RZ ;  /* 0x0000541085aba816 */ /* 0x000fe200000000ff */
[----:B------:R-:W1:Y:S01]  /*6070*/  SHFL.BFLY PT, R8, R71, 0x1, 0x1f ;  /* 0x0c201f0047087f89 */ /* 0x000e6200000e0000 */
[----:B------:R-:W-:Y:S01]  /*6080*/  ISETP.GE.U32.AND P2, PT, R237, R0, PT ;  /* 0x00000000ed00720c */ /* 0x000fe20003f46070 */
[----:B------:R-:W-:Y:S01]  /*6090*/  IMAD.MOV.U32 R133, RZ, RZ, R204 ;  /* 0x000000ffff857224 */ /* 0x000fe200078e00cc */
[----:B------:R-:W-:-:S02]  /*60a0*/  LOP3.LUT R0, R13, 0xffff, RZ, 0xc0, !PT ;  /* 0x0000ffff0d007812 */ /* 0x000fc400078ec0ff */
[----:B------:R-:W-:Y:S01]  /*60b0*/  @!P4 PRMT R170, R135, 0x5410, RZ ;  /* 0x0000541087aac816 */ /* 0x000fe200000000ff */
[----:B------:R-:W-:Y:S01]  /*60c0*/  IMAD.MOV.U32 R135, RZ, RZ, R173 ;  /* 0x000000ffff877224 */ /* 0x000fe200078e00ad */
[----:B---3--:R-:W-:Y:S02]  /*60d0*/  LOP3.LUT R4, R34, 0xff, RZ, 0xc0, !PT ;  /* 0x000000ff22047812 */ /* 0x008fe400078ec0ff */
[----:B------:R-:W-:Y:S02]  /*60e0*/  SHF.R.U32.HI R0, RZ, 0x8, R0 ;  /* 0x00000008ff007819 */ /* 0x000fe40000011600 */
[----:B------:R-:W-:Y:S02]  /*60f0*/  PRMT R24, R4, 0x5410, R36 ;  /* 0x0000541004187816 */ /* 0x000fe40000000024 */
[----:B------:R-:W-:Y:S02]  /*6100*/  LOP3.LUT R0, R0, 0xffff, RZ, 0xc0, !PT ;  /* 0x0000ffff00007812 */ /* 0x000fe400078ec0ff */
[----:B----4-:R-:W-:-:S02]  /*6110*/  F2FP.PACK_AB R4, R89, R91 ;  /* 0x0000005b5904723e */ /* 0x010fc400000000ff */
[----:B------:R-:W-:Y:S02]  /*6120*/  ISETP.GE.U32.AND P4, PT, R237, R0, PT ;  /* 0x00000000ed00720c */ /* 0x000fe40003f86070 */
[C---:B------:R-:W-:Y:S02]  /*6130*/  PRMT R169, R4.reuse, 0x7610, R169 ;  /* 0x0000761004a97816 */ /* 0x040fe400000000a9 */
[----:B------:R-:W-:Y:S02]  /*6140*/  SHF.R.U32.HI R0, RZ, 0x8, R40 ;  /* 0x00000008ff007819 */ /* 0x000fe40000011628 */
[----:B------:R-:W-:Y:S01]  /*6150*/  PRMT R168, R4, 0x7632, R168 ;  /* 0x0000763204a87816 */ /* 0x000fe200000000a8 */
[----:B------:R-:W-:Y:S01]  /*6160*/  @!P2 HADD2 R138, -R169.H0_H0, -RZ.H0_H0 ;  /* 0xa00000ffa98aa230 */ /* 0x000fe20000000900 */
[----:B------:R-:W-:Y:S02]  /*6170*/  PRMT R20, R41, 0x5410, R0 ;  /* 0x0000541029147816 */ /* 0x000fe40000000000 */
[----:B------:R-:W-:-:S02]  /*6180*/  LOP3.LUT R7, R42, 0xff, RZ, 0xc0, !PT ;  /* 0x000000ff2a077812 */ /* 0x000fc400078ec0ff */
[----:B------:R-:W-:Y:S01]  /*6190*/  SHF.R.U32.HI R0, RZ, 0x18, R13 ;  /* 0x00000018ff007819 */ /* 0x000fe2000001160d */
[----:B------:R-:W-:Y:S01]  /*61a0*/  @!P4 HADD2 R139, -R168.H0_H0, -RZ.H0_H0 ;  /* 0xa00000ffa88bc230 */ /* 0x000fe20000000900 */
[----:B------:R-:W-:Y:S02]  /*61b0*/  PRMT R36, R169, 0x5410, R168 ;  /* 0x00005410a9247816 */ /* 0x000fe400000000a8 */
[----:B------:R-:W-:Y:S02]  /*61c0*/  @!P2 PRMT R169, R138, 0x5410, RZ ;  /* 0x000054108aa9a816 */ /* 0x000fe400000000ff */
[----:B------:R-:W-:Y:S01]  /*61d0*/  PRMT R23, R7, 0x5410, R43 ;  /* 0x0000541007177816 */ /* 0x000fe2000000002b */
[----:B------:R-:W-:Y:S01]  /*61e0*/  FFMA.FTZ R7, R121, c[0x0][0x23c], -R3 ;  /* 0x00008f0079077a23 */ /* 0x000fe20000010803 */
[----:B------:R-:W-:Y:S02]  /*61f0*/  ISETP.GE.U32.AND P2, PT, R237, R0, PT ;  /* 0x00000000ed00720c */ /* 0x000fe40003f46070 */
[----:B-1----:R-:W-:Y:S01]  /*6200*/  FMNMX.FTZ R71, R71, R8, !PT ;  /* 0x0000000847477209 */ /* 0x002fe20007810000 */
[----:B------:R1:W-:Y:S01]  /*6210*/  MUFU.EX2 R85, R7 ;  /* 0x0000000700557308 */ /* 0x0003e20000000800 */
[----:B------:R-:W-:-:S02]  /*6220*/  LOP3.LUT R0, R32, 0xff, RZ, 0xc0, !PT ;  /* 0x000000ff20007812 */ /* 0x000fc400078ec0ff */
[----:B------:R-:W-:Y:S01]  /*6230*/  SHF.R.U32.HI R9, RZ, 0x10, R12 ;  /* 0x00000010ff097819 */ /* 0x000fe2000001160c */
[----:B------:R-:W-:Y:S01]  /*6240*/  FMUL.FTZ R8, R71, c[0x0][0x23c] ;  /* 0x00008f0047087a20 */ /* 0x000fe20000410000 */
[----:B------:R-:W-:Y:S02]  /*6250*/  SHF.R.U32.HI R4, RZ, 0x8, R31 ;  /* 0x00000008ff047819 */ /* 0x000fe4000001161f */
[----:B------:R-:W-:Y:S01]  /*6260*/  LOP3.LUT R57, R11, UR8, R46, 0x96, !PT ;  /* 0x000000080b397c12 */ /* 0x000fe2000f8e962e */
[----:B------:R-:W-:Y:S01]  /*6270*/  FFMA.FTZ R11, R120, c[0x0][0x23c], -R3 ;  /* 0x00008f00780b7a23 */ /* 0x000fe20000010803 */
[----:B------:R-:W-:Y:S01]  /*6280*/  PRMT R25, R0, 0x5410, R35 ;  /* 0x0000541000197816 */ /* 0x000fe20000000023 */
[----:B------:R-:W-:Y:S01]  /*6290*/  IMAD.SHL.U32 R173, R6, 0x2, RZ ;  /* 0x0000000206ad7824 */ /* 0x000fe200078e00ff */
[----:B------:R-:W-:Y:S01]  /*62a0*/  PRMT R21, R37, 0x5410, R4 ;  /* 0x0000541025157816 */ /* 0x000fe20000000004 */
[----:B------:R3:W-:Y:S01]  /*62b0*/  MUFU.EX2 R92, R11 ;  /* 0x0000000b005c7308 */ /* 0x0007e20000000800 */
[----:B------:R-:W-:Y:S01]  /*62c0*/  @!P4 PRMT R168, R139, 0x5410, RZ ;  /* 0x000054108ba8c816 */ /* 0x000fe200000000ff */
[----:B------:R-:W-:Y:S01]  /*62d0*/  IMAD.MOV.U32 R121, RZ, RZ, R38 ;  /* 0x000000ffff797224 */ /* 0x000fe200078e0026 */
[----:B------:R-:W-:Y:S01]  /*62e0*/  LOP3.LUT R0, R12, 0xffff, RZ, 0xc0, !PT ;  /* 0x0000ffff0c007812 */ /* 0x000fe200078ec0ff */
[----:B-1----:R-:W-:Y:S01]  /*62f0*/  FFMA.FTZ R7, R122, c[0x0][0x23c], -R3 ;  /* 0x00008f007a077a23 */ /* 0x002fe20000010803 */
[----:B------:R-:W-:Y:S01]  /*6300*/  SHF.R.U32.HI R4, RZ, 0x10, R13 ;  /* 0x00000010ff047819 */ /* 0x000fe2000001160d */
[----:B------:R-:W-:Y:S01]  /*6310*/  IMAD.MOV.U32 R120, RZ, RZ, R242 ;  /* 0x000000ffff787224 */ /* 0x000fe200078e00f2 */
[----:B------:R-:W-:Y:S01]  /*6320*/  FSETP.NEU.FTZ.AND P4, PT, R71, -INF , PT ;  /* 0xff8000004700780b */ /* 0x000fe20003f9d000 */
[----:B------:R1:W-:Y:S01]  /*6330*/  MUFU.EX2 R86, R7 ;  /* 0x0000000700567308 */ /* 0x0003e20000000800 */
[----:B------:R-:W-:Y:S01]  /*6340*/  LOP3.LUT R13, R12, 0xff, RZ, 0xc0, !PT ;  /* 0x000000ff0c0d7812 */ /* 0x000fe200078ec0ff */
[----:B------:R-:W-:Y:S01]  /*6350*/  IMAD.MOV.U32 R122, RZ, RZ, R241 ;  /* 0x000000ffff7a7224 */ /* 0x000fe200078e00f1 */
[----:B------:R-:W-:-:S02]  /*6360*/  LOP3.LUT R10, R4, 0xff, RZ, 0xc0, !PT ;  /* 0x000000ff040a7812 */ /* 0x000fc400078ec0ff */
[----:B------:R-:W-:Y:S02]  /*6370*/  SHF.R.U32.HI R12, RZ, 0x18, R12 ;  /* 0x00000018ff0c7819 */ /* 0x000fe4000001160c */
[----:B------:R-:W-:Y:S02]  /*6380*/  LOP3.LUT R4, R9, 0xff, RZ, 0xc0, !PT ;  /* 0x000000ff09047812 */ /* 0x000fe400078ec0ff */
[----:B------:R-:W-:Y:S02]  /*6390*/  SHF.R.U32.HI R9, RZ, 0x10, R16 ;  /* 0x00000010ff097819 */ /* 0x000fe40000011610 */
[----:B------:R-:W-:Y:S02]  /*63a0*/  PRMT R12, R4, 0x5410, R12 ;  /* 0x00005410040c7816 */ /* 0x000fe4000000000c */
[----:B------:R-:W-:Y:S02]  /*63b0*/  LOP3.LUT R4, R16, 0xffff, RZ, 0xc0, !PT ;  /* 0x0000ffff10047812 */ /* 0x000fe400078ec0ff */
[----:B---3--:R-:W-:-:S02]  /*63c0*/  SHF.R.U32.HI R11, RZ, 0x18, R16 ;  /* 0x00000018ff0b7819 */ /* 0x008fc40000011610 */
[----:B-1----:R-:W-:Y:S02]  /*63d0*/  SHF.R.U32.HI R7, RZ, 0x8, R0 ;  /* 0x00000008ff077819 */ /* 0x002fe40000011600 */
[----:B------:R-:W-:Y:S02]  /*63e0*/  FSEL R0, R8, RZ, P4 ;  /* 0x000000ff08007208 */ /* 0x000fe40002000000 */
[----:B------:R-:W-:Y:S02]  /*63f0*/  PRMT R13, R13, 0x5410, R7 ;  /* 0x000054100d0d7816 */ /* 0x000fe40000000007 */
[----:B------:R-:W-:Y:S01]  /*6400*/  ISETP.GE.U32.AND P4, PT, R237, R10, PT ;  /* 0x0000000aed00720c */ /* 0x000fe20003f86070 */
[--C-:B------:R-:W-:Y:S01]  /*6410*/  FFMA.FTZ R7, R124, c[0x0][0x23c], -R0.reuse ;  /* 0x00008f007c077a23 */ /* 0x100fe20000010800 */
[----:B------:R-:W-:Y:S01]  /*6420*/  LOP3.LUT R10, R16, 0xff, RZ, 0xc0, !PT ;  /* 0x000000ff100a7812 */ /* 0x000fe200078ec0ff */
[----:B------:R-:W-:Y:S01]  /*6430*/  FFMA.FTZ R8, R125, c[0x0][0x23c], -R0 ;  /* 0x00008f007d087a23 */ /* 0x000fe20000010800 */
[----:B------:R-:W-:Y:S01]  /*6440*/  LOP3.LUT R9, R9, 0xff, RZ, 0xc0, !PT ;  /* 0x000000ff09097812 */ /* 0x000fe200078ec0ff */
[----:B------:R1:W-:Y:S01]  /*6450*/  MUFU.EX2 R78, R7 ;  /* 0x00000007004e7308 */ /* 0x0003e20000000800 */
[----:B------:R-:W-:-:S02]  /*6460*/  IMAD.MOV.U32 R125, RZ, RZ, R72 ;  /* 0x000000ffff7d7224 */ /* 0x000fc400078e0048 */
[----:B------:R-:W-:Y:S01]  /*6470*/  IMAD.MOV.U32 R72, RZ, RZ, R77 ;  /* 0x000000ffff487224 */ /* 0x000fe200078e004d */
[----:B------:R-:W-:Y:S01]  /*6480*/  PRMT R11, R9, 0x5410, R11 ;  /* 0x00005410090b7816 */ /* 0x000fe2000000000b */
[----:B------:R-:W-:Y:S02]  /*6490*/  FFMA.FTZ R9, R119, c[0x0][0x23c], -R0 ;  /* 0x00008f0077097a23 */ /* 0x000fe40000010800 */
[----:B------:R-:W-:Y:S01]  /*64a0*/  IMAD.MOV.U32 R124, RZ, RZ, R100 ;  /* 0x000000ffff7c7224 */ /* 0x000fe200078e0064 */
[----:B------:R3:W4:Y:S01]  /*64b0*/  MUFU.EX2 R77, R8 ;  /* 0x00000008004d7308 */ /* 0x0007220000000800 */
[----:B------:R-:W-:Y:S01]  /*64c0*/  IMAD.MOV.U32 R119, RZ, RZ, R243 ;  /* 0x000000ffff777224 */ /* 0x000fe200078e00f3 */
[----:B-1----:R-:W-:-:S06]  /*64d0*/  SHF.R.U32.HI R7, RZ, 0x8, R4 ;  /* 0x00000008ff077819 */ /* 0x002fcc0000011604 */
[----:B------:R1:W-:Y:S01]  /*64e0*/  MUFU.EX2 R29, R9 ;  /* 0x00000009001d7308 */ /* 0x0003e20000000800 */
[----:B------:R-:W-:Y:S02]  /*64f0*/  LOP3.LUT R4, R14, 0xffff, RZ, 0xc0, !PT ;  /* 0x0000ffff0e047812 */ /* 0x000fe400078ec0ff */
[----:B------:R-:W-:Y:S02]  /*6500*/  PRMT R15, R10, 0x5410, R7 ;  /* 0x000054100a0f7816 */ /* 0x000fe40000000007 */
[----:B------:R-:W-:Y:S01]  /*6510*/  SHF.R.U32.HI R7, RZ, 0x8, R4 ;  /* 0x00000008ff077819 */ /* 0x000fe20000011604 */
[----:B---3--:R-:W-:Y:S01]  /*6520*/  FFMA.FTZ R8, R118, c[0x0][0x23c], -R0 ;  /* 0x00008f0076087a23 */ /* 0x008fe20000010800 */
[--C-:B------:R-:W-:Y:S01]  /*6530*/  SHF.R.U32.HI R4, RZ, 0x10, R14.reuse ;  /* 0x00000010ff047819 */ /* 0x100fe2000001160e */
[----:B------:R-:W-:Y:S01]  /*6540*/  IMAD.MOV.U32 R118, RZ, RZ, R101 ;  /* 0x000000ffff767224 */ /* 0x000fe200078e0065 */
[----:B------:R-:W-:Y:S01]  /*6550*/  LOP3.LUT R10, R14, 0xff, RZ, 0xc0, !PT ;  /* 0x000000ff0e0a7812 */ /* 0x000fe200078ec0ff */
[----:B------:R3:W5:Y:S03]  /*6560*/  MUFU.EX2 R31, R8 ;  /* 0x00000008001f7308 */ /* 0x0007660000000800 */
[----:B------:R-:W-:Y:S01]  /*6570*/  PRMT R16, R10, 0x5410, R7 ;  /* 0x000054100a107816 */ /* 0x000fe20000000007 */
[----:B------:R-:W-:Y:S01]  /*6580*/  HSET2.LE.AND R7, R18, R111, PT ;  /* 0x0000006f12077233 */ /* 0x000fe20003803000 */
[----:B-1----:R-:W-:Y:S01]  /*6590*/  FFMA.FTZ R9, R126, c[0x0][0x23c], -R3 ;  /* 0x00008f007e097a23 */ /* 0x002fe20000010803 */
[----:B------:R-:W-:Y:S01]  /*65a0*/  SHF.R.U32.HI R10, RZ, 0x18, R14 ;  /* 0x00000018ff0a7819 */ /* 0x000fe2000001160e */
[----:B------:R-:W-:-:S02]  /*65b0*/  IMAD.MOV.U32 R126, RZ, RZ, R233 ;  /* 0x000000ffff7e7224 */ /* 0x000fc400078e00e9 */
[----:B------:R1:W1:Y:S01]  /*65c0*/  MUFU.EX2 R233, R9 ;  /* 0x0000000900e97308 */ /* 0x0002620000000800 */
[----:B------:R-:W-:Y:S02]  /*65d0*/  LOP3.LUT R44, R7, R155, RZ, 0xc0, !PT ;  /* 0x0000009b072c7212 */ /* 0x000fe400078ec0ff */
[----:B----4-:R-:W-:Y:S02]  /*65e0*/  F2FP.PACK_AB R7, R77, R78 ;  /* 0x0000004e4d07723e */ /* 0x010fe400000000ff */
[----:B---3--:R-:W-:Y:S01]  /*65f0*/  LOP3.LUT R8, R4, 0xff, RZ, 0xc0, !PT ;  /* 0x000000ff04087812 */ /* 0x008fe200078ec0ff */
[--C-:B------:R-:W-:Y:S01]  /*6600*/  HSET2.LE.AND R4, R17, R111.reuse, PT ;  /* 0x0000006f11047233 */ /* 0x100fe20003803000 */
[C---:B------:R-:W-:Y:S02]  /*6610*/  PRMT R165, R7.reuse, 0x7610, R165 ;  /* 0x0000761007a57816 */ /* 0x040fe400000000a5 */
[----:B------:R-:W-:Y:S02]  /*6620*/  PRMT R14, R8, 0x5410, R10 ;  /* 0x00005410080e7816 */ /* 0x000fe4000000000a */
[----:B------:R-:W-:Y:S01]  /*6630*/  LOP3.LUT R45, R4, R154, RZ, 0xc0, !PT ;  /* 0x0000009a042d7212 */ /* 0x000fe200078ec0ff */
[--C-:B------:R-:W-:Y:S01]  /*6640*/  HSET2.LE.AND R4, R27, R111.reuse, PT ;  /* 0x0000006f1b047233 */ /* 0x100fe20003803000 */
[----:B------:R-:W-:Y:S01]  /*6650*/  F2FP.PACK_AB R8, R86, R85 ;  /* 0x000000555608723e */ /* 0x000fe200000000ff */
[--C-:B-1----:R-:W-:Y:S01]  /*6660*/  HSET2.LE.AND R9, R28, R111.reuse, PT ;  /* 0x0000006f1c097233 */ /* 0x102fe20003803000 */
[----:B------:R-:W-:Y:S01]  /*6670*/  PRMT R164, R7, 0x7632, R164 ;  /* 0x0000763207a47816 */ /* 0x000fe200000000a4 */
[--C-:B------:R-:W-:Y:S01]  /*6680*/  HSET2.LE.AND R7, R12, R111.reuse, PT ;  /* 0x0000006f0c077233 */ /* 0x100fe20003803000 */
[----:B------:R-:W-:Y:S01]  /*6690*/  LOP3.LUT R46, R4, R153, RZ, 0xc0, !PT ;  /* 0x00000099042e7212 */ /* 0x000fe200078ec0ff */
[----:B------:R-:W-:Y:S01]  /*66a0*/  FFMA.FTZ R4, R131, c[0x0][0x23c], -R3 ;  /* 0x00008f0083047a23 */ /* 0x000fe20000010803 */
[C---:B------:R-:W-:Y:S01]  /*66b0*/  PRMT R167, R8.reuse, 0x7610, R167 ;  /* 0x0000761008a77816 */ /* 0x040fe200000000a7 */
[----:B------:R-:W-:Y:S01]  /*66c0*/  IMAD.MOV.U32 R131, RZ, RZ, R72 ;  /* 0x000000ffff837224 */ /* 0x000fe200078e0048 */
[----:B------:R-:W-:Y:S01]  /*66d0*/  PRMT R166, R8, 0x7632, R166 ;  /* 0x0000763208a67816 */ /* 0x000fe200000000a6 */
[--C-:B------:R-:W-:Y:S01]  /*66e0*/  HSET2.LE.AND R8, R13, R111.reuse, PT ;  /* 0x0000006f0d087233 */ /* 0x100fe20003803000 */
[----:B------:R1:W-:Y:S01]  /*66f0*/  MUFU.EX2 R27, R4 ;  /* 0x00000004001b7308 */ /* 0x0003e20000000800 */
[----:B------:R-:W-:Y:S01]  /*6700*/  LOP3.LUT R41, R7, R74, RZ, 0xc0, !PT ;  /* 0x0000004a07297212 */ /* 0x000fe200078ec0ff */
[--C-:B------:R-:W-:Y:S01]  /*6710*/  HSET2.LE.AND R7, R24, R111.reuse, PT ;  /* 0x0000006f18077233 */ /* 0x100fe20003803000 */
[----:B------:R-:W-:Y:S01]  /*6720*/  LOP3.LUT R47, R9, R152, RZ, 0xc0, !PT ;  /* 0x00000098092f7212 */ /* 0x000fe200078ec0ff */
[----:B------:R-:W-:Y:S01]  /*6730*/  FFMA.FTZ R9, R134, c[0x0][0x23c], -R3 ;  /* 0x00008f0086097a23 */ /* 0x000fe20000010803 */
[----:B------:R-:W-:Y:S01]  /*6740*/  LOP3.LUT R40, R8, R75, RZ, 0xc0, !PT ;  /* 0x0000004b08287212 */ /* 0x000fe200078ec0ff */
[----:B------:R-:W-:Y:S01]  /*6750*/  FFMA.FTZ R8, R130, c[0x0][0x23c], -R0 ;  /* 0x00008f0082087a23 */ /* 0x000fe20000010800 */
[----:B------:R-:W-:Y:S01]  /*6760*/  LOP3.LUT R43, R7, R60, RZ, 0xc0, !PT ;  /* 0x0000003c072b7212 */ /* 0x000fe200078ec0ff */
[----:B------:R-:W-:Y:S01]  /*6770*/  IMAD.MOV.U32 R130, RZ, RZ, R84 ;  /* 0x000000ffff827224 */ /* 0x000fe200078e0054 */
[----:B------:R-:W-:Y:S01]  /*6780*/  PRMT R7, R167, 0x5410, R166 ;  /* 0x00005410a7077816 */ /* 0x000fe200000000a6 */
[----:B------:R3:W-:Y:S01]  /*6790*/  MUFU.EX2 R84, R8 ;  /* 0x0000000800547308 */ /* 0x0007e20000000800 */
[----:B------:R-:W-:Y:S01]  /*67a0*/  IMAD.MOV.U32 R134, RZ, RZ, R82 ;  /* 0x000000ffff867224 */ /* 0x000fe200078e0052 */
[----:B-----5:R-:W-:Y:S01]  /*67b0*/  F2FP.PACK_AB R10, R29, R31 ;  /* 0x0000001f1d0a723e */ /* 0x020fe200000000ff */
[----:B------:R-:W-:Y:S01]  /*67c0*/  IMAD.MOV.U32 R28, RZ, RZ, R73 ;  /* 0x000000ffff1c7224 */ /* 0x000fe200078e0049 */
[----:B------:R-:W-:Y:S01]  /*67d0*/  @!P0 HADD2 R195, -R167.H0_H0, -RZ.H0_H0 ;  /* 0xa00000ffa7c38230 */ /* 0x000fe20000000900 */
[----:B------:R-:W-:Y:S01]  /*67e0*/  LDSM.16.MT88.4 R72, [R173+0x6800] ;  /* 0x00680000ad48783b */ /* 0x000fe20000004200 */
[----:B-1----:R-:W-:Y:S01]  /*67f0*/  HSET2.LE.AND R4, R19, R111, PT ;  /* 0x0000006f13047233 */ /* 0x002fe20003803000 */
[----:B------:R-:W-:-:S04]  /*6800*/  PRMT R161, R10, 0x7610, R161 ;  /* 0x000076100aa17816 */ /* 0x000fc800000000a1 */
[----:B------:R-:W-:Y:S01]  /*6810*/  LOP3.LUT R42, R4, R61, RZ, 0xc0, !PT ;  /* 0x0000003d042a7212 */ /* 0x000fe200078ec0ff */
[----:B------:R-:W-:Y:S01]  /*6820*/  @!P4 HADD2 R148, -R161.H0_H0, -RZ.H0_H0 ;  /* 0xa00000ffa194c230 */ /* 0x000fe20000000900 */
[----:B------:R-:W-:Y:S01]  /*6830*/  F2FP.PACK_AB R4, R233, R92 ;  /* 0x0000005ce904723e */ /* 0x000fe200000000ff */
[----:B---3--:R-:W-:-:S03]  /*6840*/  FFMA.FTZ R8, R132, c[0x0][0x23c], -R0 ;  /* 0x00008f0084087a23 */ /* 0x008fc60000010800 */
[C---:B------:R-:W-:Y:S01]  /*6850*/  PRMT R163, R4.reuse, 0x7610, R163 ;  /* 0x0000761004a37816 */ /* 0x040fe200000000a3 */
[----:B------:R1:W-:Y:S01]  /*6860*/  MUFU.EX2 R61, R9 ;  /* 0x00000009003d7308 */ /* 0x0003e20000000800 */
[----:B------:R-:W-:Y:S01]  /*6870*/  PRMT R162, R4, 0x7632, R162 ;  /* 0x0000763204a27816 */ /* 0x000fe200000000a2 */
[--C-:B------:R-:W-:Y:S01]  /*6880*/  HSET2.LE.AND R4, R20, R111.reuse, PT ;  /* 0x0000006f14047233 */ /* 0x100fe20003803000 */
[----:B------:R-:W-:Y:S02]  /*6890*/  IMAD.MOV.U32 R132, RZ, RZ, R83 ;  /* 0x000000ffff847224 */ /* 0x000fe400078e0053 */
[----:B------:R-:W3:Y:S02]  /*68a0*/  LDSM.16.MT88.4 R80, [R173+0x6000] ;  /* 0x00600000ad50783b */ /* 0x000ee40000004200 */
[----:B------:R-:W-:Y:S01]  /*68b0*/  LOP3.LUT R38, R4, R7, RZ, 0xc0, !PT ;  /* 0x0000000704267212 */ /* 0x000fe200078ec0ff */
[----:B------:R-:W4:Y:S01]  /*68c0*/  MUFU.EX2 R228, R8 ;  /* 0x0000000800e47308 */ /* 0x000f220000000800 */
[----:B------:R-:W-:-:S02]  /*68d0*/  HSET2.LE.AND R7, R23, R111, PT ;  /* 0x0000006f17077233 */ /* 0x000fc40003803000 */
[----:B------:R-:W-:Y:S01]  /*68e0*/  HSET2.LE.AND R4, R21, R111, PT ;  /* 0x0000006f15047233 */ /* 0x000fe20003803000 */
[----:B-1----:R-:W-:-:S04]  /*68f0*/  PRMT R9, R165, 0x5410, R164 ;  /* 0x00005410a5097816 */ /* 0x002fc800000000a4 */
[----:B------:R-:W-:Y:S02]  /*6900*/  LOP3.LUT R39, R7, R9, RZ, 0xc0, !PT ;  /* 0x0000000907277212 */ /* 0x000fe400078ec0ff */
[----:B------:R-:W-:-:S04]  /*6910*/  PRMT R7, R163, 0x5410, R162 ;  /* 0x00005410a3077816 */ /* 0x000fc800000000a2 */
[----:B------:R-:W-:Y:S01]  /*6920*/  LOP3.LUT R34, R4, R7, RZ, 0xc0, !PT ;  /* 0x0000000704227212 */ /* 0x000fe200078ec0ff */
[----:B------:R-:W-:Y:S01]  /*6930*/  FFMA.FTZ R7, R136, c[0x0][0x23c], -R0 ;  /* 0x00008f0088077a23 */ /* 0x000fe20000010800 */
[----:B----4-:R-:W-:-:S03]  /*6940*/  F2FP.PACK_AB R6, R228, R84 ;  /* 0x00000054e406723e */ /* 0x010fc600000000ff */
[----:B------:R1:W-:Y:S01]  /*6950*/  MUFU.EX2 R24, R7 ;  /* 0x0000000700187308 */ /* 0x0003e20000000800 */
[C---:B------:R-:W-:Y:S02]  /*6960*/  PRMT R160, R6.reuse, 0x7610, R160 ;  /* 0x0000761006a07816 */ /* 0x040fe400000000a0 */
[----:B------:R-:W-:Y:S01]  /*6970*/  PRMT R159, R6, 0x7632, R159 ;  /* 0x00007632069f7816 */ /* 0x000fe2000000009f */
[--C-:B------:R-:W-:Y:S01]  /*6980*/  HSET2.LE.AND R4, R25, R111.reuse, PT ;  /* 0x0000006f19047233 */ /* 0x100fe20003803000 */
[----:B------:R-:W-:Y:S01]  /*6990*/  PRMT R158, R10, 0x7632, R158 ;  /* 0x000076320a9e7816 */ /* 0x000fe2000000009e */
[----:B------:R-:W-:Y:S01]  /*69a0*/  HSET2.LE.AND R6, R11, R111, PT ;  /* 0x0000006f0b067233 */ /* 0x000fe20003803000 */
[----:B-1----:R-:W-:-:S04]  /*69b0*/  FFMA.FTZ R7, R137, c[0x0][0x23c], -R0 ;  /* 0x00008f0089077a23 */ /* 0x002fc80000010800 */
[----:B------:R1:W4:Y:S01]  /*69c0*/  MUFU.EX2 R60, R7 ;  /* 0x00000007003c7308 */ /* 0x0003220000000800 */
[----:B------:R-:W-:Y:S01]  /*69d0*/  HSET2.LE.AND R8, R15, R111, PT ;  /* 0x0000006f0f087233 */ /* 0x000fe20003803000 */
[----:B-1----:R-:W-:-:S04]  /*69e0*/  PRMT R7, R160, 0x5410, R159 ;  /* 0x00005410a0077816 */ /* 0x002fc8000000009f */
[----:B------:R-:W-:Y:S02]  /*69f0*/  LOP3.LUT R35, R4, R7, RZ, 0xc0, !PT ;  /* 0x0000000704237212 */ /* 0x000fe400078ec0ff */
[----:B------:R-:W-:-:S04]  /*6a00*/  PRMT R4, R161, 0x5410, R158 ;  /* 0x00005410a1047816 */ /* 0x000fc8000000009e */
[----:B------:R-:W-:Y:S02]  /*6a10*/  LOP3.LUT R37, R6, R4, RZ, 0xc0, !PT ;  /* 0x0000000406257212 */ /* 0x000fe400078ec0ff */
[----:B------:R-:W-:Y:S02]  /*6a20*/  F2FP.PACK_AB R4, R61, R27 ;  /* 0x0000001b3d04723e */ /* 0x000fe400000000ff */
[----:B------:R-:W-:Y:S02]  /*6a30*/  LOP3.LUT R36, R8, R36, RZ, 0xc0, !PT ;  /* 0x0000002408247212 */ /* 0x000fe400078ec0ff */
[C---:B------:R-:W-:Y:S02]  /*6a40*/  PRMT R157, R4.reuse, 0x7610, R157 ;  /* 0x00007610049d7816 */ /* 0x040fe4000000009d */
[----:B------:R-:W-:Y:S02]  /*6a50*/  PRMT R156, R4, 0x7632, R156 ;  /* 0x00007632049c7816 */ /* 0x000fe4000000009c */
[----:B----4-:R-:W-:Y:S01]  /*6a60*/  F2FP.PACK_AB R4, R60, R24 ;  /* 0x000000183c04723e */ /* 0x010fe200000000ff */
[----:B---3--:R-:W-:Y:S03]  /*6a70*/  HMMA.16816.F32 R8, R36, R80, RZ ;  /* 0x000000502408723c */ /* 0x008fe600000018ff */
[----:B------:R-:W-:-:S02]  /*6a80*/  PRMT R155, R4, 0x7610, R155 ;  /* 0x00007610049b7816 */ /* 0x000fc4000000009b */
[----:B------:R-:W-:Y:S01]  /*6a90*/  PRMT R154, R4, 0x7632, R154 ;  /* 0x00007632049a7816 */ /* 0x000fe2000000009a */
[--C-:B------:R-:W-:Y:S02]  /*6aa0*/  HSET2.LE.AND R4, R14, R111.reuse, PT ;  /* 0x0000006f0e047233 */ /* 0x100fe40003803000 */
[----:B------:R-:W-:Y:S01]  /*6ab0*/  HMMA.16816.F32 R12, R44, R80, RZ ;  /* 0x000000502c0c723c */ /* 0x000fe200000018ff */
[----:B------:R1:W3:Y:S01]  /*6ac0*/  LDL.LU.S16 R80, [R1+0x4] ;  /* 0x0000040001507983 */ /* 0x0002e20000300600 */
[----:B------:R-:W-:Y:S01]  /*6ad0*/  HSET2.LE.AND R6, R16, R111, PT ;  /* 0x0000006f10067233 */ /* 0x000fe20003803000 */
[----:B------:R-:W-:Y:S02]  /*6ae0*/  PRMT R7, R157, 0x5410, R156 ;  /* 0x000054109d077816 */ /* 0x000fe4000000009c */
[----:B------:R-:W-:Y:S01]  /*6af0*/  @!P4 PRMT R161, R148, 0x5410, RZ ;  /* 0x0000541094a1c816 */ /* 0x000fe200000000ff */
[----:B------:R-:W-:Y:S01]  /*6b00*/  @!P2 HADD2 R150, -R158.H0_H0, -RZ.H0_H0 ;  /* 0xa00000ff9e96a230 */ /* 0x000fe20000000900 */
[----:B------:R-:W-:Y:S01]  /*6b10*/  LOP3.LUT R32, R6, R7, RZ, 0xc0, !PT ;  /* 0x0000000706207212 */ /* 0x000fe200078ec0ff */
[----:B------:R-:W-:Y:S01]  /*6b20*/  @!P3 HADD2 R197, -R165.H0_H0, -RZ.H0_H0 ;  /* 0xa00000ffa5c5b230 */ /* 0x000fe20000000900 */
[----:B------:R-:W-:Y:S01]  /*6b30*/  PRMT R6, R155, 0x5410, R154 ;  /* 0x000054109b067816 */ /* 0x000fe2000000009a */
[----:B------:R-:W-:Y:S01]  /*6b40*/  @!P5 HADD2 R176, -R164.H0_H0, -RZ.H0_H0 ;  /* 0xa00000ffa4b0d230 */ /* 0x000fe20000000900 */
[----:B------:R-:W-:Y:S01]  /*6b50*/  @!P0 PRMT R167, R195, 0x5410, RZ ;  /* 0x00005410c3a78816 */ /* 0x000fe200000000ff */
[----:B------:R1:W4:Y:S01]  /*6b60*/  LDL.LU.S16 R81, [R1+0xc] ;  /* 0x00000c0001517983 */ /* 0x0003220000300600 */
[----:B------:R-:W-:-:S02]  /*6b70*/  LOP3.LUT R33, R4, R6, RZ, 0xc0, !PT ;  /* 0x0000000604217212 */ /* 0x000fc400078ec0ff */
[----:B------:R-:W-:-:S04]  /*6b80*/  SHF.R.U32.HI R4, RZ, 0x8, R63 ;  /* 0x00000008ff047819 */ /* 0x000fc8000001163f */
[----:B------:R-:W-:-:S04]  /*6b90*/  LOP3.LUT R4, R4, 0xffff, RZ, 0xc0, !PT ;  /* 0x0000ffff04047812 */ /* 0x000fc800078ec0ff */
[----:B------:R-:W-:Y:S02]  /*6ba0*/  ISETP.GE.U32.AND P4, PT, R237, R4, PT ;  /* 0x00000004ed00720c */ /* 0x000fe40003f86070 */
[----:B------:R-:W-:-:S04]  /*6bb0*/  LOP3.LUT R4, R22, 0xffff, RZ, 0xc0, !PT ;  /* 0x0000ffff16047812 */ /* 0x000fc800078ec0ff */
[----:B------:R-:W-:-:S04]  /*6bc0*/  SHF.R.U32.HI R4, RZ, 0x8, R4 ;  /* 0x00000008ff047819 */ /* 0x000fc80000011604 */
[----:B------:R-:W-:Y:S02]  /*6bd0*/  LOP3.LUT R4, R4, 0xffff, RZ, 0xc0, !PT ;  /* 0x0000ffff04047812 */ /* 0x000fe400078ec0ff */
[----:B------:R-:W-:Y:S02]  /*6be0*/  @!P2 PRMT R158, R150, 0x5410, RZ ;  /* 0x00005410969ea816 */ /* 0x000fe400000000ff */
[----:B------:R-:W-:Y:S02]  /*6bf0*/  ISETP.GE.U32.AND P2, PT, R237, R4, PT ;  /* 0x00000004ed00720c */ /* 0x000fe40003f46070 */
[----:B------:R-:W-:Y:S01]  /*6c00*/  LOP3.LUT R4, R22, 0xff, RZ, 0xc0, !PT ;  /* 0x000000ff16047812 */ /* 0x000fe200078ec0ff */
[----:B------:R-:W-:-:S03]  /*6c10*/  @!P4 HADD2 R194, -R166.H0_H0, -RZ.H0_H0 ;  /* 0xa00000ffa6c2c230 */ /* 0x000fc60000000900 */
[----:B------:R-:W-:Y:S02]  /*6c20*/  ISETP.GE.U32.AND P0, PT, R237, R4, PT ;  /* 0x00000004ed00720c */ /* 0x000fe40003f06070 */
[----:B------:R-:W-:-:S04]  /*6c30*/  SHF.R.U32.HI R4, RZ, 0x10, R22 ;  /* 0x00000010ff047819 */ /* 0x000fc80000011616 */
[----:B------:R-:W-:Y:S02]  /*6c40*/  LOP3.LUT R4, R4, 0xff, RZ, 0xc0, !PT ;  /* 0x000000ff04047812 */ /* 0x000fe400078ec0ff */
[----:B------:R-:W-:Y:S02]  /*6c50*/  @!P4 PRMT R166, R194, 0x5410, RZ ;  /* 0x00005410c2a6c816 */ /* 0x000fe400000000ff */
[----:B------:R-:W-:Y:S02]  /*6c60*/  ISETP.GE.U32.AND P4, PT, R237, R4, PT ;  /* 0x00000004ed00720c */ /* 0x000fe40003f86070 */
[----:B------:R-:W-:-:S11]  /*6c70*/  SHF.R.U32.HI R4, RZ, 0x18, R22 ;  /* 0x00000018ff047819 */ /* 0x000fd60000011616 */
[----:B------:R-:W-:-:S05]  /*6c80*/  @!P4 HADD2 R149, -R155.H0_H0, -RZ.H0_H0 ;  /* 0xa00000ff9b95c230 */ /* 0x000fca0000000900 */
[----:B------:R-:W-:Y:S02]  /*6c90*/  @!P4 PRMT R155, R149, 0x5410, RZ ;  /* 0x00005410959bc816 */ /* 0x000fe400000000ff */
[----:B------:R-:W-:Y:S02]  /*6ca0*/  ISETP.GE.U32.AND P4, PT, R237, R4, PT ;  /* 0x00000004ed00720c */ /* 0x000fe40003f86070 */
[----:B------:R-:W-:Y:S02]  /*6cb0*/  LOP3.LUT R4, R76, 0xff, RZ, 0xc0, !PT ;  /* 0x000000ff4c047812 */ /* 0x000fe400078ec0ff */
[----:B------:R-:W-:Y:S02]  /*6cc0*/  @!P3 PRMT R165, R197, 0x5410, RZ ;  /* 0x00005410c5a5b816 */ /* 0x000fe400000000ff */
[----:B------:R-:W-:Y:S02]  /*6cd0*/  ISETP.GE.U32.AND P3, PT, R237, R65, PT ;  /* 0x00000041ed00720c */ /* 0x000fe40003f66070 */
[----:B------:R-:W-:-:S02]  /*6ce0*/  PRMT R100, R4, 0x5410, R79 ;  /* 0x0000541004647816 */ /* 0x000fc4000000004f */
[----:B------:R-:W-:-:S03]  /*6cf0*/  SHF.R.U32.HI R4, RZ, 0x8, R66 ;  /* 0x00000008ff047819 */ /* 0x000fc60000011642 */
[----:B------:R-:W-:Y:S01]  /*6d00*/  @!P4 HADD2 R198, -R154.H0_H0, -RZ.H0_H0 ;  /* 0xa00000ff9ac6c230 */ /* 0x000fe20000000900 */
[----:B------:R-:W-:-:S04]  /*6d10*/  LOP3.LUT R4, R4, 0xffff, RZ, 0xc0, !PT ;  /* 0x0000ffff04047812 */ /* 0x000fc800078ec0ff */
[----:B------:R-:W-:Y:S02]  /*6d20*/  @!P4 PRMT R154, R198, 0x5410, RZ ;  /* 0x00005410c69ac816 */ /* 0x000fe400000000ff */
[----:B------:R-:W-:Y:S01]  /*6d30*/  ISETP.GE.U32.AND P4, PT, R237, R4, PT ;  /* 0x00000004ed00720c */ /* 0x000fe20003f86070 */
[----:B------:R-:W-:Y:S01]  /*6d40*/  IMAD.WIDE.U32 R6, R90, -0x2daee0ad, RZ ;  /* 0xd2511f535a067825 */ /* 0x000fe200078e00ff */
[----:B------:R-:W-:Y:S01]  /*6d50*/  @!P3 HADD2 R199, -R163.H0_H0, -RZ.H0_H0 ;  /* 0xa00000ffa3c7b230 */ /* 0x000fe20000000900 */
[----:B------:R-:W-:Y:S01]  /*6d60*/  LOP3.LUT R4, R88, 0xff, RZ, 0xc0, !PT ;  /* 0x000000ff58047812 */ /* 0x000fe200078ec0ff */
[----:B------:R-:W-:Y:S02]  /*6d70*/  HMMA.16816.F32 R136, R40, R72, R12 ;  /* 0x000000482888723c */ /* 0x000fe4000000180c */
[----:B------:R-:W-:Y:S02]  /*6d80*/  LOP3.LUT R23, R6, 0xffff, RZ, 0xc0, !PT ;  /* 0x0000ffff06177812 */ /* 0x000fe400078ec0ff */
[----:B------:R-:W-:-:S03]  /*6d90*/  @!P3 PRMT R163, R199, 0x5410, RZ ;  /* 0x00005410c7a3b816 */ /* 0x000fc600000000ff */
[----:B------:R-:W-:Y:S01]  /*6da0*/  LOP3.LUT R13, R6, 0xff, RZ, 0xc0, !PT ;  /* 0x000000ff060d7812 */ /* 0x000fe200078ec0ff */
[----:B------:R-:W-:Y:S01]  /*6db0*/  HMMA.16816.F32 R240, R32, R72, R8 ;  /* 0x0000004820f0723c */ /* 0x000fe20000001808 */
[----:B------:R-:W-:Y:S02]  /*6dc0*/  SHF.R.U32.HI R14, RZ, 0x10, R6 ;  /* 0x00000010ff0e7819 */ /* 0x000fe40000011606 */
[----:B------:R-:W-:-:S04]  /*6dd0*/  ISETP.GE.U32.AND P3, PT, R237, R4, PT ;  /* 0x00000004ed00720c */ /* 0x000fc80003f66070 */
[----:B------:R-:W-:Y:S02]  /*6de0*/  LOP3.LUT R10, R7, UR14, R56, 0x96, !PT ;  /* 0x0000000e070a7c12 */ /* 0x000fe4000f8e9638 */
[----:B------:R-:W-:Y:S01]  /*6df0*/  SHF.R.U32.HI R9, RZ, 0x18, R6 ;  /* 0x00000018ff097819 */ /* 0x000fe20000011606 */
[----:B------:R-:W-:Y:S01]  /*6e00*/  IMAD.WIDE.U32 R6, R93, -0x2daee0ad, RZ ;  /* 0xd2511f535d067825 */ /* 0x000fe200078e00ff */
[----:B------:R-:W-:Y:S01]  /*6e10*/  SHF.R.U32.HI R4, RZ, 0x10, R30 ;  /* 0x00000010ff047819 */ /* 0x000fe2000001161e */
[----:B------:R-:W-:-:S03]  /*6e20*/  @!P4 HADD2 R200, -R162.H0_H0, -RZ.H0_H0 ;  /* 0xa00000ffa2c8c230 */ /* 0x000fc60000000900 */
[----:B------:R-:W-:Y:S02]  /*6e30*/  LOP3.LUT R11, R7, UR14, R58, 0x96, !PT ;  /* 0x0000000e070b7c12 */ /* 0x000fe4000f8e963a */
[C---:B------:R-:W-:Y:S02]  /*6e40*/  LOP3.LUT R15, R6.reuse, 0xffff, RZ, 0xc0, !PT ;  /* 0x0000ffff060f7812 */ /* 0x040fe400078ec0ff */
[----:B------:R-:W-:Y:S02]  /*6e50*/  LOP3.LUT R16, R6, 0xff, RZ, 0xc0, !PT ;  /* 0x000000ff06107812 */ /* 0x000fe400078ec0ff */
[--C-:B------:R-:W-:Y:S02]  /*6e60*/  SHF.R.U32.HI R18, RZ, 0x10, R6.reuse ;  /* 0x00000010ff127819 */ /* 0x100fe40000011606 */
[----:B------:R-:W-:Y:S01]  /*6e70*/  SHF.R.U32.HI R17, RZ, 0x18, R6 ;  /* 0x00000018ff117819 */ /* 0x000fe20000011606 */
[----:B------:R-:W-:Y:S01]  /*6e80*/  IMAD.WIDE.U32 R6, R57, -0x2daee0ad, RZ ;  /* 0xd2511f5339067825 */ /* 0x000fe200078e00ff */
[----:B------:R-:W-:-:S02]  /*6e90*/  LOP3.LUT R4, R4, 0xff, RZ, 0xc0, !PT ;  /* 0x000000ff04047812 */ /* 0x000fc400078ec0ff */
[----:B------:R-:W-:Y:S02]  /*6ea0*/  @!P4 PRMT R162, R200, 0x5410, RZ ;  /* 0x00005410c8a2c816 */ /* 0x000fe400000000ff */
[----:B------:R-:W-:Y:S01]  /*6eb0*/  ISETP.GE.U32.AND P4, PT, R237, R4, PT ;  /* 0x00000004ed00720c */ /* 0x000fe20003f86070 */
[--C-:B------:R-:W-:Y:S01]  /*6ec0*/  FFMA.FTZ R4, R144, c[0x0][0x23c], -R3.reuse ;  /* 0x00008f0090047a23 */ /* 0x100fe20000010803 */
[C---:B------:R-:W-:Y:S02]  /*6ed0*/  LOP3.LUT R19, R6.reuse, 0xffff, RZ, 0xc0, !PT ;  /* 0x0000ffff06137812 */ /* 0x040fe400078ec0ff */
[----:B------:R-:W-:Y:S02]  /*6ee0*/  LOP3.LUT R22, R6, 0xff, RZ, 0xc0, !PT ;  /* 0x000000ff06167812 */ /* 0x000fe400078ec0ff */
[--C-:B------:R-:W-:Y:S02]  /*6ef0*/  SHF.R.U32.HI R21, RZ, 0x10, R6.reuse ;  /* 0x00000010ff157819 */ /* 0x100fe40000011606 */
[----:B------:R-:W-:Y:S01]  /*6f00*/  SHF.R.U32.HI R20, RZ, 0x18, R6 ;  /* 0x00000018ff147819 */ /* 0x000fe20000011606 */
[----:B------:R-:W-:Y:S01]  /*6f10*/  FFMA.FTZ R6, R145, c[0x0][0x23c], -R3 ;  /* 0x00008f0091067a23 */ /* 0x000fe20000010803 */
[----:B------:R-:W-:Y:S01]  /*6f20*/  @!P5 PRMT R164, R176, 0x5410, RZ ;  /* 0x00005410b0a4d816 */ /* 0x000fe200000000ff */
[----:B------:R5:W-:Y:S01]  /*6f30*/  MUFU.EX2 R205, R4 ;  /* 0x0000000400cd7308 */ /* 0x000be20000000800 */
[----:B------:R-:W-:Y:S01]  /*6f40*/  ISETP.GE.U32.AND P5, PT, R237, R64, PT ;  /* 0x00000040ed00720c */ /* 0x000fe20003fa6070 */
[----:B------:R-:W-:-:S06]  /*6f50*/  @!P3 HADD2 R201, -R160.H0_H0, -RZ.H0_H0 ;  /* 0xa00000ffa0c9b230 */ /* 0x000fcc0000000900 */
[----:B------:R1:W1:Y:S01]  /*6f60*/  MUFU.EX2 R204, R6 ;  /* 0x0000000600cc7308 */ /* 0x0002620000000800 */
[----:B-----5:R-:W-:-:S04]  /*6f70*/  LOP3.LUT R4, R30, 0xffff, RZ, 0xc0, !PT ;  /* 0x0000ffff1e047812 */ /* 0x020fc800078ec0ff */
[----:B------:R-:W-:-:S04]  /*6f80*/  SHF.R.U32.HI R4, RZ, 0x8, R4 ;  /* 0x00000008ff047819 */ /* 0x000fc80000011604 */
[----:B------:R-:W-:Y:S01]  /*6f90*/  LOP3.LUT R4, R4, 0xffff, RZ, 0xc0, !PT ;  /* 0x0000ffff04047812 */ /* 0x000fe200078ec0ff */
[----:B------:R-:W-:Y:S01]  /*6fa0*/  @!P5 HADD2 R202, -R159.H0_H0, -RZ.H0_H0 ;  /* 0xa00000ff9fcad230 */ /* 0x000fe20000000900 */
[----:B------:R-:W-:Y:S02]  /*6fb0*/  @!P3 PRMT R160, R201, 0x5410, RZ ;  /* 0x00005410c9a0b816 */ /* 0x000fe400000000ff */
[----:B------:R-:W-:Y:S02]  /*6fc0*/  ISETP.GE.U32.AND P3, PT, R237, R4, PT ;  /* 0x00000004ed00720c */ /* 0x000fe40003f66070 */
[----:B-1----:R-:W-:Y:S02]  /*6fd0*/  LOP3.LUT R6, R30, 0xff, RZ, 0xc0, !PT ;  /* 0x000000ff1e067812 */ /* 0x002fe400078ec0ff */
[----:B------:R-:W-:Y:S02]  /*6fe0*/  F2FP.PACK_AB R4, R205, R204 ;  /* 0x000000cccd04723e */ /* 0x000fe400000000ff */
[----:B------:R-:W-:-:S02]  /*6ff0*/  @!P5 PRMT R159, R202, 0x5410, RZ ;  /* 0x00005410ca9fd816 */ /* 0x000fc400000000ff */
[----:B------:R-:W-:Y:S01]  /*7000*/  ISETP.GE.U32.AND P5, PT, R237, R6, PT ;  /* 0x00000006ed00720c */ /* 0x000fe20003fa6070 */
[----:B------:R-:W-:Y:S01]  /*7010*/  FFMA.FTZ R6, R146, c[0x0][0x23c], -R0 ;  /* 0x00008f0092067a23 */ /* 0x000fe20000010800 */
[----:B------:R-:W-:Y:S01]  /*7020*/  LOP3.LUT R12, R7, UR14, R54, 0x96, !PT ;  /* 0x0000000e070c7c12 */ /* 0x000fe2000f8e9636 */
[----:B------:R-:W-:Y:S01]  /*7030*/  FFMA.FTZ R7, R147, c[0x0][0x23c], -R0 ;  /* 0x00008f0093077a23 */ /* 0x000fe20000010800 */
[C---:B------:R-:W-:Y:S01]  /*7040*/  PRMT R152, R4.reuse, 0x7632, R152 ;  /* 0x0000763204987816 */ /* 0x040fe20000000098 */
[----:B------:R-:W-:Y:S01]  /*7050*/  MUFU.EX2 R202, R6 ;  /* 0x0000000600ca7308 */ /* 0x000fe20000000800 */
[----:B------:R-:W-:Y:S02]  /*7060*/  SHF.R.U32.HI R8, RZ, 0x8, R67 ;  /* 0x00000008ff087819 */ /* 0x000fe40000011643 */
[----:B------:R-:W-:-:S05]  /*7070*/  PRMT R153, R4, 0x7610, R153 ;  /* 0x0000761004997816 */ /* 0x000fca0000000099 */
[----:B------:R-:W1:Y:S01]  /*7080*/  MUFU.EX2 R200, R7 ;  /* 0x0000000700c87308 */ /* 0x000e620000000800 */
[----:B------:R-:W-:Y:S01]  /*7090*/  PRMT R101, R87, 0x5410, R8 ;  /* 0x0000541057657816 */ /* 0x000fe20000000008 */
[----:B------:R-:W-:Y:S01]  /*70a0*/  @!P5 HADD2 R203, -R153.H0_H0, -RZ.H0_H0 ;  /* 0xa00000ff99cbd230 */ /* 0x000fe20000000900 */
[----:B------:R-:W-:Y:S02]  /*70b0*/  SHF.R.U32.HI R4, RZ, 0x18, R30 ;  /* 0x00000018ff047819 */ /* 0x000fe4000001161e */
[----:B------:R-:W-:Y:S02]  /*70c0*/  PRMT R106, R153, 0x5410, R152 ;  /* 0x00005410996a7816 */ /* 0x000fe40000000098 */
[----:B------:R-:W-:Y:S02]  /*70d0*/  @!P5 PRMT R153, R203, 0x5410, RZ ;  /* 0x00005410cb99d816 */ /* 0x000fe400000000ff */
[----:B------:R-:W-:Y:S02]  /*70e0*/  ISETP.GE.U32.AND P5, PT, R237, R4, PT ;  /* 0x00000004ed00720c */ /* 0x000fe40003fa6070 */
[----:B-1----:R-:W-:-:S04]  /*70f0*/  F2FP.PACK_AB R4, R202, R200 ;  /* 0x000000c8ca04723e */ /* 0x002fc800000000ff */
[----:B------:R-:W-:Y:S01]  /*7100*/  PRMT R150, R4, 0x7632, R150 ;  /* 0x0000763204967816 */ /* 0x000fe20000000096 */
[----:B------:R-:W-:-:S06]  /*7110*/  @!P0 HADD2 R151, -R157.H0_H0, -RZ.H0_H0 ;  /* 0xa00000ff9d978230 */ /* 0x000fcc0000000900 */
[----:B--2---:R-:W-:Y:S01]  /*7120*/  @!P5 HADD2 R105, -R150.H0_H0, -RZ.H0_H0 ;  /* 0xa00000ff9669d230 */ /* 0x004fe20000000900 */
[----:B------:R-:W-:Y:S02]  /*7130*/  @!P0 PRMT R157, R151, 0x5410, RZ ;  /* 0x00005410979d8816 */ /* 0x000fe400000000ff */
[----:B------:R-:W-:Y:S02]  /*7140*/  PRMT R151, R4, 0x7610, R151 ;  /* 0x0000761004977816 */ /* 0x000fe40000000097 */
[----:B------:R-:W-:Y:S02]  /*7150*/  PRMT R30, R105, 0x7610, R30 ;  /* 0x00007610691e7816 */ /* 0x000fe4000000001e */
[----:B------:R-:W-:Y:S02]  /*7160*/  PRMT R105, R151, 0x5410, R150 ;  /* 0x0000541097697816 */ /* 0x000fe40000000096 */
[----:B------:R-:W-:Y:S01]  /*7170*/  @!P5 PRMT R150, R30, 0x5410, RZ ;  /* 0x000054101e96d816 */ /* 0x000fe200000000ff */
[----:B---3--:R-:W-:-:S05]  /*7180*/  @!P3 HADD2 R80, -R152.H0_H0, -RZ.H0_H0 ;  /* 0xa00000ff9850b230 */ /* 0x008fca0000000900 */
[----:B------:R-:W-:-:S04]  /*7190*/  PRMT R8, R80, 0x7610, R8 ;  /* 0x0000761050087816 */ /* 0x000fc80000000008 */
[----:B------:R-:W-:Y:S02]  /*71a0*/  @!P3 PRMT R152, R8, 0x5410, RZ ;  /* 0x000054100898b816 */ /* 0x000fe400000000ff */
[----:B------:R1:W2:Y:S04]  /*71b0*/  LDL.LU.S16 R8, [R1+0x10] ;  /* 0x0000100001087983 */ /* 0x0002a80000300600 */
[----:B------:R1:W3:Y:S01]  /*71c0*/  LDL.LU.S16 R30, [R1+0x1c] ;  /* 0x00001c00011e7983 */ /* 0x0002e20000300600 */
[----:B------:R-:W-:Y:S01]  /*71d0*/  FFMA.FTZ R6, R142, c[0x0][0x23c], -R3 ;  /* 0x00008f008e067a23 */ /* 0x000fe20000010803 */
[----:B----4-:R-:W-:-:S03]  /*71e0*/  @!P4 HADD2 R81, -R151.H0_H0, -RZ.H0_H0 ;  /* 0xa00000ff9751c230 */ /* 0x010fc60000000900 */
[----:B------:R4:W-:Y:S02]  /*71f0*/  MUFU.EX2 R201, R6 ;  /* 0x0000000600c97308 */ /* 0x0009e40000000800 */
[----:B------:R-:W-:-:S04]  /*7200*/  PRMT R25, R81, 0x7610, R25 ;  /* 0x0000761051197816 */ /* 0x000fc80000000019 */
[----:B------:R-:W-:Y:S01]  /*7210*/  @!P4 PRMT R151, R25, 0x5410, RZ ;  /* 0x000054101997c816 */ /* 0x000fe200000000ff */
[----:B----4-:R-:W-:-:S04]  /*7220*/  FFMA.FTZ R6, R140, c[0x0][0x23c], -R3 ;  /* 0x00008f008c067a23 */ /* 0x010fc80000010803 */
[----:B------:R-:W4:Y:S01]  /*7230*/  MUFU.EX2 R203, R6 ;  /* 0x0000000600cb7308 */ /* 0x000f220000000800 */
[C---:B------:R-:W-:Y:S02]  /*7240*/  ISETP.GE.U32.AND P4, PT, R237.reuse, R13, PT ;  /* 0x0000000ded00720c */ /* 0x040fe40003f86070 */
[----:B------:R1:W5:Y:S01]  /*7250*/  LDL.LU.S16 R13, [R1+0x2c] ;  /* 0x00002c00010d7983 */ /* 0x0003620000300600 */
[----:B------:R-:W-:Y:S02]  /*7260*/  ISETP.GE.U32.AND P0, PT, R237, R62, PT ;  /* 0x0000003eed00720c */ /* 0x000fe40003f06070 */
[----:B------:R-:W-:Y:S01]  /*7270*/  LOP3.LUT R4, R113, 0xff, RZ, 0xc0, !PT ;  /* 0x000000ff71047812 */ /* 0x000fe200078ec0ff */
[----:B------:R-:W-:Y:S01]  /*7280*/  IMAD.MOV.U32 R25, RZ, RZ, R134 ;  /* 0x000000ffff197224 */ /* 0x000fe200078e0086 */
[----:B----4-:R-:W-:-:S04]  /*7290*/  F2FP.PACK_AB R6, R203, R201 ;  /* 0x000000c9cb06723e */ /* 0x010fc800000000ff */
[C---:B------:R-:W-:Y:S01]  /*72a0*/  PRMT R149, R6.reuse, 0x7610, R149 ;  /* 0x0000761006957816 */ /* 0x040fe20000000095 */
[----:B------:R-:W-:Y:S01]  /*72b0*/  IMAD.MOV.U32 R134, RZ, RZ, R132 ;  /* 0x000000ffff867224 */ /* 0x000fe200078e0084 */
[----:B------:R-:W-:Y:S01]  /*72c0*/  ISETP.GE.U32.AND P3, PT, R237, R4, PT ;  /* 0x00000004ed00720c */ /* 0x000fe20003f66070 */
[----:B------:R-:W-:Y:S01]  /*72d0*/  IMAD.MOV.U32 R132, RZ, RZ, R130 ;  /* 0x000000ffff847224 */ /* 0x000fe200078e0082 */
[----:B------:R-:W-:Y:S01]  /*72e0*/  SHF.R.U32.HI R4, RZ, 0x8, R117 ;  /* 0x00000008ff047819 */ /* 0x000fe20000011675 */
[----:B------:R-:W-:Y:S01]  /*72f0*/  IMAD.MOV.U32 R130, RZ, RZ, R28 ;  /* 0x000000ffff827224 */ /* 0x000fe200078e001c */
[----:B------:R-:W-:Y:S01]  /*7300*/  PRMT R148, R6, 0x7632, R148 ;  /* 0x0000763206947816 */ /* 0x000fe20000000094 */
[----:B------:R-:W-:Y:S01]  /*7310*/  IMAD.MOV.U32 R28, RZ, RZ, R131 ;  /* 0x000000ffff1c7224 */ /* 0x000fe200078e0083 */
[----:B------:R-:W-:Y:S01]  /*7320*/  LOP3.LUT R4, R4, 0xffff, RZ, 0xc0, !PT ;  /* 0x0000ffff04047812 */ /* 0x000fe200078ec0ff */
[----:B------:R-:W-:Y:S02]  /*7330*/  IMAD.MOV.U32 R131, RZ, RZ, R126 ;  /* 0x000000ffff837224 */ /* 0x000fe400078e007e */
[----:B------:R-:W-:-:S02]  /*7340*/  IMAD.MOV.U32 R126, RZ, RZ, R125 ;  /* 0x000000ffff7e7224 */ /* 0x000fc400078e007d */
[----:B------:R-:W-:Y:S01]  /*7350*/  IMAD.MOV.U32 R125, RZ, RZ, R104 ;  /* 0x000000ffff7d7224 */ /* 0x000fe200078e0068 */
[----:B------:R-:W-:Y:S02]  /*7360*/  PRMT R104, R149, 0x5410, R148 ;  /* 0x0000541095687816 */ /* 0x000fe40000000094 */
[----:B------:R-:W-:Y:S02]  /*7370*/  ISETP.GE.U32.AND P5, PT, R237, R9, PT ;  /* 0x00000009ed00720c */ /* 0x000fe40003fa6070 */
[----:B------:R-:W-:Y:S01]  /*7380*/  SHF.R.U32.HI R9, RZ, 0x18, R53 ;  /* 0x00000018ff097819 */ /* 0x000fe20000011635 */
[----:B--2---:R-:W-:-:S05]  /*7390*/  @!P0 HADD2 R8, -R149.H0_H0, -RZ.H0_H0 ;  /* 0xa00000ff95088230 */ /* 0x004fca0000000900 */
[----:B------:R-:W-:-:S04]  /*73a0*/  PRMT R7, R8, 0x7610, R7 ;  /* 0x0000761008077816 */ /* 0x000fc80000000007 */
[----:B------:R-:W-:Y:S02]  /*73b0*/  @!P0 PRMT R149, R7, 0x5410, RZ ;  /* 0x0000541007958816 */ /* 0x000fe400000000ff */
[----:B------:R-:W-:Y:S02]  /*73c0*/  ISETP.GE.U32.AND P0, PT, R237, R4, PT ;  /* 0x00000004ed00720c */ /* 0x000fe40003f06070 */
[----:B------:R-:W-:-:S04]  /*73d0*/  LOP3.LUT R4, R53, 0xffff, RZ, 0xc0, !PT ;  /* 0x0000ffff35047812 */ /* 0x000fc800078ec0ff */
[----:B------:R-:W-:Y:S02]  /*73e0*/  SHF.R.U32.HI R6, RZ, 0x8, R4 ;  /* 0x00000008ff067819 */ /* 0x000fe40000011604 */
[----:B------:R-:W-:Y:S01]  /*73f0*/  LOP3.LUT R4, R53, 0xff, RZ, 0xc0, !PT ;  /* 0x000000ff35047812 */ /* 0x000fe200078ec0ff */
[----:B------:R-:W-:-:S03]  /*7400*/  FFMA.FTZ R7, R143, c[0x0][0x23c], -R0 ;  /* 0x00008f008f077a23 */ /* 0x000fc60000010800 */
[----:B------:R-:W-:Y:S02]  /*7410*/  PRMT R88, R4, 0x5410, R6 ;  /* 0x0000541004587816 */ /* 0x000fe40000000006 */
[----:B------:R-:W-:Y:S01]  /*7420*/  SHF.R.U32.HI R4, RZ, 0x10, R53 ;  /* 0x00000010ff047819 */ /* 0x000fe20000011635 */
[----:B------:R2:W-:Y:S01]  /*7430*/  MUFU.EX2 R198, R7 ;  /* 0x0000000700c67308 */ /* 0x0005e20000000800 */
[----:B---3--:R-:W-:Y:S02]  /*7440*/  @!P0 HADD2 R30, -R148.H0_H0, -RZ.H0_H0 ;  /* 0xa00000ff941e8230 */ /* 0x008fe40000000900 */
[----:B--2---:R-:W-:-:S04]  /*7450*/  LOP3.LUT R7, R4, 0xff, RZ, 0xc0, !PT ;  /* 0x000000ff04077812 */ /* 0x004fc800078ec0ff */
[----:B------:R-:W-:Y:S02]  /*7460*/  PRMT R81, R7, 0x5410, R9 ;  /* 0x0000541007517816 */ /* 0x000fe40000000009 */
[----:B------:R-:W-:-:S04]  /*7470*/  PRMT R7, R30, 0x7610, R7 ;  /* 0x000076101e077816 */ /* 0x000fc80000000007 */
[----:B------:R-:W-:Y:S02]  /*7480*/  @!P0 PRMT R148, R7, 0x5410, RZ ;  /* 0x0000541007948816 */ /* 0x000fe400000000ff */
[----:B------:R1:W2:Y:S01]  /*7490*/  LDL.LU.S16 R7, [R1+0x30] ;  /* 0x0000300001077983 */ /* 0x0002a20000300600 */
[----:B------:R-:W-:-:S04]  /*74a0*/  FFMA.FTZ R8, R141, c[0x0][0x23c], -R0 ;  /* 0x00008f008d087a23 */ /* 0x000fc80000010800 */
[----:B------:R-:W3:Y:S01]  /*74b0*/  MUFU.EX2 R199, R8 ;  /* 0x0000000800c77308 */ /* 0x000ee20000000800 */
[----:B------:R-:W-:Y:S02]  /*74c0*/  SHF.R.U32.HI R6, RZ, 0x8, R95 ;  /* 0x00000008ff067819 */ /* 0x000fe4000001165f */
[----:B------:R-:W-:Y:S02]  /*74d0*/  LOP3.LUT R4, R96, 0xff, RZ, 0xc0, !PT ;  /* 0x000000ff60047812 */ /* 0x000fe400078ec0ff */
[----:B------:R-:W-:Y:S02]  /*74e0*/  PRMT R96, R103, 0x5410, R6 ;  /* 0x0000541067607816 */ /* 0x000fe40000000006 */
[----:B------:R-:W-:Y:S02]  /*74f0*/  PRMT R95, R4, 0x5410, R102 ;  /* 0x00005410045f7816 */ /* 0x000fe40000000066 */
[----:B------:R-:W-:Y:S02]  /*7500*/  LOP3.LUT R4, R14, 0xff, RZ, 0xc0, !PT ;  /* 0x000000ff0e047812 */ /* 0x000fe400078ec0ff */
[----:B---3--:R-:W-:-:S04]  /*7510*/  F2FP.PACK_AB R6, R199, R198 ;  /* 0x000000c6c706723e */ /* 0x008fc800000000ff */
[----:B------:R-:W-:Y:S01]  /*7520*/  PRMT R147, R6, 0x7610, R147 ;  /* 0x0000761006937816 */ /* 0x000fe20000000093 */
[----:B------:R-:W-:Y:S01]  /*7530*/  @!P2 HADD2 R196, -R156.H0_H0, -RZ.H0_H0 ;  /* 0xa00000ff9cc4a230 */ /* 0x000fe20000000900 */
[----:B------:R-:W-:-:S03]  /*7540*/  ISETP.GE.U32.AND P0, PT, R237, R4, PT ;  /* 0x00000004ed00720c */ /* 0x000fc60003f06070 */
[----:B-----5:R-:W-:Y:S01]  /*7550*/  @!P3 HADD2 R13, -R147.H0_H0, -RZ.H0_H0 ;  /* 0xa00000ff930db230 */ /* 0x020fe20000000900 */
[----:B------:R-:W-:Y:S01]  /*7560*/  FFMA.FTZ R4, R114, c[0x0][0x23c], -R3 ;  /* 0x00008f0072047a23 */ /* 0x000fe20000010803 */
[----:B------:R-:W-:Y:S02]  /*7570*/  PRMT R146, R6, 0x7632, R146 ;  /* 0x0000763206927816 */ /* 0x000fe40000000092 */
[----:B------:R-:W-:Y:S02]  /*7580*/  @!P2 PRMT R156, R196, 0x5410, RZ ;  /* 0x00005410c49ca816 */ /* 0x000fe400000000ff */
[----:B------:R-:W-:Y:S01]  /*7590*/  PRMT R9, R13, 0x7610, R9 ;  /* 0x000076100d097816 */ /* 0x000fe20000000009 */
[----:B------:R3:W-:Y:S02]  /*75a0*/  MUFU.EX2 R196, R4 ;  /* 0x0000000400c47308 */ /* 0x0007e40000000800 */
[----:B---3--:R-:W-:Y:S01]  /*75b0*/  FFMA.FTZ R4, R98, c[0x0][0x23c], -R3 ;  /* 0x00008f0062047a23 */ /* 0x008fe20000010803 */
[----:B------:R-:W-:-:S02]  /*75c0*/  PRMT R98, R147, 0x5410, R146 ;  /* 0x0000541093627816 */ /* 0x000fc40000000092 */
[----:B------:R-:W-:Y:S02]  /*75d0*/  @!P3 PRMT R147, R9, 0x5410, RZ ;  /* 0x000054100993b816 */ /* 0x000fe400000000ff */
[----:B------:R1:W3:Y:S01]  /*75e0*/  LDL.LU.S16 R9, [R1+0x40] ;  /* 0x0000400001097983 */ /* 0x0002e20000300600 */
[----:B------:R-:W-:Y:S01]  /*75f0*/  ISETP.GE.U32.AND P2, PT, R237, R59, PT ;  /* 0x0000003bed00720c */ /* 0x000fe20003f46070 */
[----:B------:R4:W5:Y:S01]  /*7600*/  MUFU.EX2 R197, R4 ;  /* 0x0000000400c57308 */ /* 0x0009620000000800 */
[----:B------:R-:W-:-:S11]  /*7610*/  LOP3.LUT R6, R10, 0xff, RZ, 0xc0, !PT ;  /* 0x000000ff0a067812 */ /* 0x000fd600078ec0ff */
[----:B--2---:R-:W-:-:S05]  /*7620*/  @!P2 HADD2 R7, -R146.H0_H0, -RZ.H0_H0 ;  /* 0xa00000ff9207a230 */ /* 0x004fca0000000900 */
[----:B------:R-:W-:-:S04]  /*7630*/  PRMT R8, R7, 0x7610, R8 ;  /* 0x0000761007087816 */ /* 0x000fc80000000008 */
[----:B------:R-:W-:Y:S02]  /*7640*/  @!P2 PRMT R146, R8, 0x5410, RZ ;  /* 0x000054100892a816 */ /* 0x000fe400000000ff */
[----:B------:R1:W2:Y:S01]  /*7650*/  LDL.LU.S16 R8, [R1+0x3c] ;  /* 0x00003c0001087983 */ /* 0x0002a20000300600 */
[----:B----4-:R-:W-:-:S04]  /*7660*/  LOP3.LUT R4, R10, 0xffff, RZ, 0xc0, !PT ;  /* 0x0000ffff0a047812 */ /* 0x010fc800078ec0ff */
[----:B------:R-:W-:Y:S02]  /*7670*/  SHF.R.U32.HI R4, RZ, 0x8, R4 ;  /* 0x00000008ff047819 */ /* 0x000fe40000011604 */
[----:B------:R-:W-:Y:S02]  /*7680*/  ISETP.GE.U32.AND P3, PT, R237, R6, PT ;  /* 0x00000006ed00720c */ /* 0x000fe40003f66070 */
[----:B------:R-:W-:-:S04]  /*7690*/  LOP3.LUT R4, R4, 0xffff, RZ, 0xc0, !PT ;  /* 0x0000ffff04047812 */ /* 0x000fc800078ec0ff */
[----:B------:R-:W-:Y:S02]  /*76a0*/  ISETP.GE.U32.AND P2, PT, R237, R4, PT ;  /* 0x00000004ed00720c */ /* 0x000fe40003f46070 */
[----:B-----5:R-:W-:-:S04]  /*76b0*/  F2FP.PACK_AB R4, R197, R196 ;  /* 0x000000c4c504723e */ /* 0x020fc800000000ff */
[----:B------:R-:W-:Y:S02]  /*76c0*/  PRMT R145, R4, 0x7610, R145 ;  /* 0x0000761004917816 */ /* 0x000fe40000000091 */
[----:B------:R-:W-:-:S04]  /*76d0*/  SHF.R.U32.HI R7, RZ, 0x8, R15 ;  /* 0x00000008ff077819 */ /* 0x000fc8000001160f */
[----:B------:R-:W-:Y:S01]  /*76e0*/  PRMT R90, R16, 0x5410, R7 ;  /* 0x00005410105a7816 */ /* 0x000fe20000000007 */
[----:B---3--:R-:W-:-:S05]  /*76f0*/  @!P3 HADD2 R9, -R145.H0_H0, -RZ.H0_H0 ;  /* 0xa00000ff9109b230 */ /* 0x008fca0000000900 */
[----:B------:R-:W-:Y:S02]  /*7700*/  PRMT R7, R9, 0x7610, R7 ;  /* 0x0000761009077816 */ /* 0x000fe40000000007 */
[----:B------:R1:W3:Y:S01]  /*7710*/  LDL.LU.S16 R9, [R1+0x60] ;  /* 0x0000600001097983 */ /* 0x0002e20000300600 */
[----:B------:R-:W-:Y:S02]  /*7720*/  PRMT R144, R4, 0x7632, R144 ;  /* 0x0000763204907816 */ /* 0x000fe40000000090 */
[----:B------:R-:W-:Y:S02]  /*7730*/  SHF.R.U32.HI R4, RZ, 0x18, R10 ;  /* 0x00000018ff047819 */ /* 0x000fe4000001160a */
[----:B------:R-:W-:Y:S02]  /*7740*/  PRMT R93, R145, 0x5410, R144 ;  /* 0x00005410915d7816 */ /* 0x000fe40000000090 */
[----:B------:R-:W-:Y:S02]  /*7750*/  LOP3.LUT R6, R18, 0xff, RZ, 0xc0, !PT ;  /* 0x000000ff12067812 */ /* 0x000fe400078ec0ff */
[----:B------:R-:W-:-:S02]  /*7760*/  @!P3 PRMT R145, R7, 0x5410, RZ ;  /* 0x000054100791b816 */ /* 0x000fc400000000ff */
[----:B------:R-:W-:Y:S02]  /*7770*/  ISETP.GE.U32.AND P3, PT, R237, R4, PT ;  /* 0x00000004ed00720c */ /* 0x000fe40003f66070 */
[----:B------:R-:W-:Y:S02]  /*7780*/  SHF.R.U32.HI R4, RZ, 0x10, R10 ;  /* 0x00000010ff047819 */ /* 0x000fe4000001160a */
[----:B------:R-:W-:Y:S02]  /*7790*/  PRMT R87, R6, 0x5410, R17 ;  /* 0x0000541006577816 */ /* 0x000fe40000000011 */
[----:B------:R-:W-:Y:S01]  /*77a0*/  LOP3.LUT R4, R4, 0xff, RZ, 0xc0, !PT ;  /* 0x000000ff04047812 */ /* 0x000fe200078ec0ff */
[----:B------:R-:W-:-:S04]  /*77b0*/  FFMA.FTZ R7, R52, c[0x0][0x23c], -R0 ;  /* 0x00008f0034077a23 */ /* 0x000fc80000010800 */
[----:B------:R-:W-:Y:S01]  /*77c0*/  MUFU.EX2 R195, R7 ;  /* 0x0000000700c37308 */ /* 0x000fe20000000800 */
[----:B--2---:R-:W-:-:S05]  /*77d0*/  @!P2 HADD2 R8, -R144.H0_H0, -RZ.H0_H0 ;  /* 0xa00000ff9008a230 */ /* 0x004fca0000000900 */
[----:B------:R-:W-:-:S04]  /*77e0*/  PRMT R6, R8, 0x7610, R6 ;  /* 0x0000761008067816 */ /* 0x000fc80000000006 */
[----:B------:R-:W-:Y:S01]  /*77f0*/  @!P2 PRMT R144, R6, 0x5410, RZ ;  /* 0x000054100690a816 */ /* 0x000fe200000000ff */
[----:B------:R-:W-:Y:S01]  /*7800*/  FFMA.FTZ R6, R115, c[0x0][0x23c], -R0 ;  /* 0x00008f0073067a23 */ /* 0x000fe20000010800 */
[----:B------:R-:W-:Y:S02]  /*7810*/  ISETP.GE.U32.AND P2, PT, R237, R4, PT ;  /* 0x00000004ed00720c */ /* 0x000fe40003f46070 */
[C---:B------:R-:W-:Y:S01]  /*7820*/  LOP3.LUT R4, R26.reuse, 0xffff, RZ, 0xc0, !PT ;  /* 0x0000ffff1a047812 */ /* 0x040fe200078ec0ff */
[----:B------:R2:W4:Y:S03]  /*7830*/  MUFU.EX2 R194, R6 ;  /* 0x0000000600c27308 */ /* 0x0005260000000800 */
[----:B--2---:R-:W-:Y:S02]  /*7840*/  SHF.R.U32.HI R6, RZ, 0x8, R4 ;  /* 0x00000008ff067819 */ /* 0x004fe40000011604 */
[----:B------:R-:W-:-:S04]  /*7850*/  LOP3.LUT R4, R26, 0xff, RZ, 0xc0, !PT ;  /* 0x000000ff1a047812 */ /* 0x000fc800078ec0ff */
[----:B------:R-:W-:Y:S02]  /*7860*/  PRMT R80, R4, 0x5410, R6 ;  /* 0x0000541004507816 */ /* 0x000fe40000000006 */
[----:B------:R-:W-:-:S04]  /*7870*/  SHF.R.U32.HI R4, RZ, 0x10, R26 ;  /* 0x00000010ff047819 */ /* 0x000fc8000001161a */
[----:B------:R-:W-:Y:S02]  /*7880*/  LOP3.LUT R7, R4, 0xff, RZ, 0xc0, !PT ;  /* 0x000000ff04077812 */ /* 0x000fe400078ec0ff */
[----:B------:R-:W-:Y:S02]  /*7890*/  LOP3.LUT R4, R21, 0xff, RZ, 0xc0, !PT ;  /* 0x000000ff15047812 */ /* 0x000fe400078ec0ff */
[----:B------:R-:W-:Y:S02]  /*78a0*/  SHF.R.U32.HI R6, RZ, 0x8, R19 ;  /* 0x00000008ff067819 */ /* 0x000fe40000011613 */
[----:B------:R-:W-:Y:S02]  /*78b0*/  PRMT R62, R4, 0x5410, R20 ;  /* 0x00005410043e7816 */ /* 0x000fe40000000014 */
[----:B------:R-:W-:Y:S02]  /*78c0*/  SHF.R.U32.HI R4, RZ, 0x8, R23 ;  /* 0x00000008ff047819 */ /* 0x000fe40000011617 */
[----:B------:R-:W-:Y:S01]  /*78d0*/  PRMT R63, R22, 0x5410, R6 ;  /* 0x00005410163f7816 */ /* 0x000fe20000000006 */
[----:B------:R1:W2:Y:S04]  /*78e0*/  LDL.LU.S16 R23, [R1+0x68] ;  /* 0x0000680001177983 */ /* 0x0002a80000300600 */
[----:B------:R1:W5:Y:S04]  /*78f0*/  LDL.LU.S16 R22, [R1+0x74] ;  /* 0x0000740001167983 */ /* 0x0003680000300600 */
[----:B------:R1:W2:Y:S04]  /*7900*/  LDL.LU.S16 R21, [R1+0x70] ;  /* 0x0000700001157983 */ /* 0x0002a80000300600 */
[----:B------:R1:W2:Y:S01]  /*7910*/  LDL.LU.S16 R19, [R1+0x6c] ;  /* 0x00006c0001137983 */ /* 0x0002a20000300600 */
[----:B----4-:R-:W-:-:S04]  /*7920*/  F2FP.PACK_AB R6, R195, R194 ;  /* 0x000000c2c306723e */ /* 0x010fc800000000ff */
[----:B------:R-:W-:Y:S02]  /*7930*/  PRMT R143, R6, 0x7610, R143 ;  /* 0x00007610068f7816 */ /* 0x000fe4000000008f */
[----:B------:R-:W-:-:S03]  /*7940*/  SHF.R.U32.HI R8, RZ, 0x18, R26 ;  /* 0x00000018ff087819 */ /* 0x000fc6000001161a */
[----:B---3--:R-:W-:Y:S01]  /*7950*/  @!P2 HADD2 R9, -R143.H0_H0, -RZ.H0_H0 ;  /* 0xa00000ff8f09a230 */ /* 0x008fe20000000900 */
[----:B------:R-:W-:Y:S01]  /*7960*/  PRMT R76, R7, 0x5410, R8 ;  /* 0x00005410074c7816 */ /* 0x000fe20000000008 */
[----:B------:R-:W-:Y:S01]  /*7970*/  IMAD R176, R2, 0x2, R173 ;  /* 0x0000000202b07824 */ /* 0x000fe200078e02ad */
[----:B------:R-:W-:Y:S02]  /*7980*/  PRMT R142, R6, 0x7632, R142 ;  /* 0x00007632068e7816 */ /* 0x000fe4000000008e */
[----:B------:R-:W-:Y:S02]  /*7990*/  PRMT R7, R9, 0x7610, R7 ;  /* 0x0000761009077816 */ /* 0x000fe40000000007 */
[----:B------:R-:W-:Y:S01]  /*79a0*/  LOP3.LUT R4, R4, 0xffff, RZ, 0xc0, !PT ;  /* 0x0000ffff04047812 */ /* 0x000fe200078ec0ff */
[----:B------:R-:W3:Y:S01]  /*79b0*/  LDSM.16.MT88.4 R64, [R176+0x6000] ;  /* 0x00600000b040783b */ /* 0x000ee20000004200 */
[----:B------:R-:W-:Y:S02]  /*79c0*/  PRMT R79, R143, 0x5410, R142 ;  /* 0x000054108f4f7816 */ /* 0x000fe4000000008e */
[----:B------:R-:W-:-:S02]  /*79d0*/  @!P2 PRMT R143, R7, 0x5410, RZ ;  /* 0x00005410078fa816 */ /* 0x000fc400000000ff */
[----:B------:R-:W-:Y:S02]  /*79e0*/  ISETP.GE.U32.AND P2, PT, R237, R4, PT ;  /* 0x00000004ed00720c */ /* 0x000fe40003f46070 */
[----:B------:R-:W-:-:S04]  /*79f0*/  LOP3.LUT R4, R11, 0xffff, RZ, 0xc0, !PT ;  /* 0x0000ffff0b047812 */ /* 0x000fc800078ec0ff */
[----:B------:R-:W-:Y:S02]  /*7a00*/  SHF.R.U32.HI R6, RZ, 0x8, R4 ;  /* 0x00000008ff067819 */ /* 0x000fe40000011604 */
[----:B------:R-:W-:-:S04]  /*7a10*/  LOP3.LUT R4, R11, 0xff, RZ, 0xc0, !PT ;  /* 0x000000ff0b047812 */ /* 0x000fc800078ec0ff */
[----:B------:R-:W-:Y:S02]  /*7a20*/  PRMT R56, R4, 0x5410, R6 ;  /* 0x0000541004387816 */ /* 0x000fe40000000006 */
[----:B------:R-:W-:Y:S02]  /*7a30*/  SHF.R.U32.HI R6, RZ, 0x10, R11 ;  /* 0x00000010ff067819 */ /* 0x000fe4000001160b */
[----:B------:R-:W-:Y:S02]  /*7a40*/  LOP3.LUT R4, R12, 0xffff, RZ, 0xc0, !PT ;  /* 0x0000ffff0c047812 */ /* 0x000fe400078ec0ff */
[----:B------:R-:W-:Y:S02]  /*7a50*/  SHF.R.U32.HI R7, RZ, 0x10, R12 ;  /* 0x00000010ff077819 */ /* 0x000fe4000001160c */
[----:B------:R-:W-:Y:S02]  /*7a60*/  LOP3.LUT R8, R6, 0xff, RZ, 0xc0, !PT ;  /* 0x000000ff06087812 */ /* 0x000fe400078ec0ff */
[----:B------:R-:W-:-:S02]  /*7a70*/  SHF.R.U32.HI R6, RZ, 0x8, R4 ;  /* 0x00000008ff067819 */ /* 0x000fc40000011604 */
[----:B------:R-:W-:Y:S02]  /*7a80*/  SHF.R.U32.HI R9, RZ, 0x18, R12 ;  /* 0x00000018ff097819 */ /* 0x000fe4000001160c */
[----:B------:R-:W-:-:S04]  /*7a90*/  LOP3.LUT R4, R7, 0xff, RZ, 0xc0, !PT ;  /* 0x000000ff07047812 */ /* 0x000fc800078ec0ff */
[----:B------:R-:W-:Y:S01]  /*7aa0*/  PRMT R58, R4, 0x5410, R9 ;  /* 0x00005410043a7816 */ /* 0x000fe20000000009 */
[--C-:B------:R-:W-:Y:S02]  /*7ab0*/  FFMA.FTZ R4, R55, c[0x0][0x23c], -R3.reuse ;  /* 0x00008f0037047a23 */ /* 0x100fe40000010803 */
[----:B------:R-:W4:Y:S01]  /*7ac0*/  LDSM.16.MT88.4 R52, [R176+0x6800] ;  /* 0x00680000b034783b */ /* 0x000f220000004200 */
[----:B------:R-:W-:Y:S01]  /*7ad0*/  LOP3.LUT R10, R12, 0xff, RZ, 0xc0, !PT ;  /* 0x000000ff0c0a7812 */ /* 0x000fe200078ec0ff */
[----:B------:R-:W-:Y:S02]  /*7ae0*/  FFMA.FTZ R7, R99, c[0x0][0x23c], -R3 ;  /* 0x00008f0063077a23 */ /* 0x000fe40000010803 */
[----:B------:R-:W-:Y:S01]  /*7af0*/  FADD.FTZ R3, R251, R249 ;  /* 0x000000f9fb037221 */ /* 0x000fe20000010000 */
[----:B------:R-:W-:Y:S01]  /*7b00*/  PRMT R59, R10, 0x5410, R6 ;  /* 0x000054100a3b7816 */ /* 0x000fe20000000006 */
[----:B------:R-:W-:Y:S01]  /*7b10*/  FADD.FTZ R6, R193, R192 ;  /* 0x000000c0c1067221 */ /* 0x000fe20000010000 */
[----:B---3--:R-:W-:Y:S01]  /*7b20*/  HMMA.16816.F32 R12, R44, R64, RZ ;  /* 0x000000402c0c723c */ /* 0x008fe200000018ff */
[----:B------:R3:W-:Y:S01]  /*7b30*/  MUFU.EX2 R192, R4 ;  /* 0x0000000400c07308 */ /* 0x0007e20000000800 */
[----:B------:R-:W-:-:S02]  /*7b40*/  FFMA.FTZ R17, R97, c[0x0][0x23c], -R0 ;  /* 0x00008f0061117a23 */ /* 0x000fc40000010800 */
[----:B------:R-:W-:-:S05]  /*7b50*/  FFMA.FTZ R18, R94, c[0x0][0x23c], -R0 ;  /* 0x00008f005e127a23 */ /* 0x000fca0000010800 */
[----:B------:R1:W-:Y:S01]  /*7b60*/  MUFU.EX2 R193, R7 ;  /* 0x0000000700c17308 */ /* 0x0003e20000000800 */
[----:B---3--:R-:W-:Y:S02]  /*7b70*/  FADD.FTZ R4, R248, R3 ;  /* 0x00000003f8047221 */ /* 0x008fe40000010000 */
[----:B------:R-:W-:Y:S02]  /*7b80*/  FADD.FTZ R3, R191, R6 ;  /* 0x00000006bf037221 */ /* 0x000fe40000010000 */
[----:B-1----:R-:W-:-:S03]  /*7b90*/  FADD.FTZ R7, R217, R4 ;  /* 0x00000004d9077221 */ /* 0x002fc60000010000 */
[----:B------:R-:W-:Y:S01]  /*7ba0*/  MUFU.EX2 R191, R17 ;  /* 0x0000001100bf7308 */ /* 0x000fe20000000800 */
[----:B------:R-:W-:Y:S02]  /*7bb0*/  FADD.FTZ R4, R210, R3 ;  /* 0x00000003d2047221 */ /* 0x000fe40000010000 */
[----:B------:R-:W-:Y:S02]  /*7bc0*/  FADD.FTZ R7, R190, R7 ;  /* 0x00000007be077221 */ /* 0x000fe40000010000 */
[----:B------:R-:W-:-:S03]  /*7bd0*/  FADD.FTZ R0, R31, R29 ;  /* 0x0000001d1f007221 */ /* 0x000fc60000010000 */
[----:B------:R-:W1:Y:S01]  /*7be0*/  MUFU.EX2 R190, R18 ;  /* 0x0000001200be7308 */ /* 0x000e620000000800 */
[----:B------:R-:W-:Y:S02]  /*7bf0*/  FADD.FTZ R4, R174, R4 ;  /* 0x00000004ae047221 */ /* 0x000fe40000010000 */
[----:B------:R-:W-:Y:S02]  /*7c00*/  IMAD R174, R5, 0x2, R173 ;  /* 0x0000000205ae7824 */ /* 0x000fe400078e02ad */
[----:B------:R-:W-:Y:S02]  /*7c10*/  FADD.FTZ R0, R78, R0 ;  /* 0x000000004e007221 */ /* 0x000fe40000010000 */
[----:B------:R-:W-:Y:S02]  /*7c20*/  IMAD.MOV.U32 R141, RZ, RZ, R28 ;  /* 0x000000ffff8d7224 */ /* 0x000fe400078e001c */
[----:B------:R-:W3:Y:S01]  /*7c30*/  LDSM.16.MT88.4 R28, [R174+0x6000] ;  /* 0x00600000ae1c783b */ /* 0x000ee20000004200 */
[----:B------:R-:W-:-:S02]  /*7c40*/  FADD.FTZ R0, R77, R0 ;  /* 0x000000004d007221 */ /* 0x000fc40000010000 */
[----:B------:R-:W-:Y:S02]  /*7c50*/  IMAD.MOV.U32 R20, RZ, RZ, R25 ;  /* 0x000000ffff147224 */ /* 0x000fe400078e0019 */
[----:B------:R-:W-:Y:S02]  /*7c60*/  IMAD.MOV.U32 R114, RZ, RZ, R126 ;  /* 0x000000ffff727224 */ /* 0x000fe400078e007e */
[----:B------:R-:W-:Y:S01]  /*7c70*/  IMAD.MOV.U32 R103, RZ, RZ, R125 ;  /* 0x000000ffff677224 */ /* 0x000fe200078e007d */
[----:B------:R-:W-:Y:S01]  /*7c80*/  SHF.R.U32.HI R11, RZ, 0x18, R11 ;  /* 0x00000018ff0b7819 */ /* 0x000fe2000001160b */
[----:B------:R-:W-:Y:S02]  /*7c90*/  IMAD.MOV.U32 R25, RZ, RZ, R134 ;  /* 0x000000ffff197224 */ /* 0x000fe400078e0086 */
[----:B------:R-:W-:Y:S02]  /*7ca0*/  IMAD.MOV.U32 R140, RZ, RZ, R132 ;  /* 0x000000ffff8c7224 */ /* 0x000fe400078e0084 */
[----:B------:R-:W-:-:S02]  /*7cb0*/  IMAD.MOV.U32 R126, RZ, RZ, R135 ;  /* 0x000000ffff7e7224 */ /* 0x000fc400078e0087 */
[----:B------:R-:W-:Y:S02]  /*7cc0*/  IMAD.MOV.U32 R125, RZ, RZ, R133 ;  /* 0x000000ffff7d7224 */ /* 0x000fe400078e0085 */
[----:B----4-:R-:W-:Y:S01]  /*7cd0*/  HMMA.16816.F32 R132, R40, R52, R12 ;  /* 0x000000342884723c */ /* 0x010fe2000000180c */
[----:B------:R-:W-:Y:S01]  /*7ce0*/  FADD.FTZ R16, R91, R89 ;  /* 0x000000595b107221 */ /* 0x000fe20000010000 */
[----:B------:R-:W-:-:S05]  /*7cf0*/  PRMT R57, R8, 0x5410, R11 ;  /* 0x0000541008397816 */ /* 0x000fca000000000b */
[----:B------:R-:W-:Y:S01]  /*7d00*/  FADD.FTZ R14, R24, R0 ;  /* 0x00000000180e7221 */ /* 0x000fe20000010000 */
[----:B-1----:R-:W-:Y:S01]  /*7d10*/  F2FP.PACK_AB R0, R190, R191 ;  /* 0x000000bfbe00723e */ /* 0x002fe200000000ff */
[----:B------:R-:W-:Y:S01]  /*7d20*/  HMMA.16816.F32 R8, R36, R64, RZ ;  /* 0x000000402408723c */ /* 0x000fe200000018ff */
[----:B------:R-:W-:-:S06]  /*7d30*/  FADD.FTZ R6, R85, R16 ;  /* 0x0000001055067221 */ /* 0x000fcc0000010000 */
[----:B------:R-:W-:Y:S01]  /*7d40*/  PRMT R64, R0, 0x7632, R64 ;  /* 0x0000763200407816 */ /* 0x000fe20000000040 */
[----:B------:R-:W-:Y:S02]  /*7d50*/  FADD.FTZ R3, R86, R6 ;  /* 0x0000000656037221 */ /* 0x000fe40000010000 */
[----:B------:R-:W-:Y:S02]  /*7d60*/  IMAD.MOV.U32 R117, RZ, RZ, R130 ;  /* 0x000000ffff757224 */ /* 0x000fe400078e0082 */
[----:B------:R-:W-:Y:S01]  /*7d70*/  FADD.FTZ R15, R27, R3 ;  /* 0x000000031b0f7221 */ /* 0x000fe20000010000 */
[----:B------:R-:W-:Y:S02]  /*7d80*/  F2FP.PACK_AB R3, R192, R193 ;  /* 0x000000c1c003723e */ /* 0x000fe400000000ff */
[----:B------:R-:W-:Y:S02]  /*7d90*/  PRMT R65, R0, 0x7610, R65 ;  /* 0x0000761000417816 */ /* 0x000fe40000000041 */
[----:B------:R-:W-:-:S02]  /*7da0*/  PRMT R72, R3, 0x7632, R72 ;  /* 0x0000763203487816 */ /* 0x000fc40000000048 */
[----:B------:R-:W-:Y:S01]  /*7db0*/  PRMT R73, R3, 0x7610, R73 ;  /* 0x0000761003497816 */ /* 0x000fe20000000049 */
[----:B------:R-:W-:Y:S02]  /*7dc0*/  IMAD.MOV.U32 R115, RZ, RZ, R128 ;  /* 0x000000ffff737224 */ /* 0x000fe400078e0080 */
[----:B------:R-:W-:Y:S02]  /*7dd0*/  IMAD.MOV.U32 R102, RZ, RZ, R131 ;  /* 0x000000ffff667224 */ /* 0x000fe400078e0083 */
[----:B------:R-:W-:Y:S02]  /*7de0*/  IMAD.MOV.U32 R113, RZ, RZ, R124 ;  /* 0x000000ffff717224 */ /* 0x000fe400078e007c */
[----:B------:R-:W-:Y:S01]  /*7df0*/  IMAD.MOV.U32 R124, RZ, RZ, R112 ;  /* 0x000000ffff7c7224 */ /* 0x000fe200078e0070 */
[----:B------:R-:W-:Y:S01]  /*7e00*/  @!P3 HADD2 R5, -R142.H0_H0, -RZ.H0_H0 ;  /* 0xa00000ff8e05b230 */ /* 0x000fe20000000900 */
[----:B------:R-:W-:Y:S02]  /*7e10*/  IMAD.MOV.U32 R112, RZ, RZ, R129 ;  /* 0x000000ffff707224 */ /* 0x000fe400078e0081 */
[----:B------:R-:W-:Y:S01]  /*7e20*/  HMMA.16816.F32 R128, R32, R52, R8 ;  /* 0x000000342080723c */ /* 0x000fe20000001808 */
[----:B------:R-:W-:-:S02]  /*7e30*/  FADD.FTZ R12, R175, R4 ;  /* 0x00000004af0c7221 */ /* 0x000fc40000010000 */
[----:B------:R-:W-:-:S04]  /*7e40*/  IMAD R175, R2, 0x2, R174 ;  /* 0x0000000202af7824 */ /* 0x000fc800078e02ae */
[----:B------:R-:W-:Y:S01]  /*7e50*/  PRMT R53, R65, 0x5410, R64 ;  /* 0x0000541041357816 */ /* 0x000fe20000000040 */
[----:B------:R-:W-:Y:S01]  /*7e60*/  FADD.FTZ R13, R216, R7 ;  /* 0x00000007d80d7221 */ /* 0x000fe20000010000 */
[----:B------:R-:W-:Y:S02]  /*7e70*/  PRMT R52, R73, 0x5410, R72 ;  /* 0x0000541049347816 */ /* 0x000fe40000000048 */
[----:B------:R-:W-:Y:S01]  /*7e80*/  @!P3 PRMT R142, R5, 0x5410, RZ ;  /* 0x00005410058eb816 */ /* 0x000fe200000000ff */
[----:B------:R-:W-:Y:S01]  /*7e90*/  HSET2.LE.AND R2, R100, R111, PT ;  /* 0x0000006f64027233 */ /* 0x000fe20003803000 */
[----:B------:R-:W-:Y:S02]  /*7ea0*/  IMAD.MOV.U32 R91, RZ, RZ, R120 ;  /* 0x000000ffff5b7224 */ /* 0x000fe400078e0078 */
[----:B------:R-:W-:Y:S02]  /*7eb0*/  IMAD.MOV.U32 R89, RZ, RZ, R122 ;  /* 0x000000ffff597224 */ /* 0x000fe400078e007a */
[----:B------:R-:W-:-:S02]  /*7ec0*/  IMAD.MOV.U32 R251, RZ, RZ, R119 ;  /* 0x000000fffffb7224 */ /* 0x000fc400078e0077 */
[----:B------:R-:W-:Y:S02]  /*7ed0*/  IMAD.MOV.U32 R97, RZ, RZ, R118 ;  /* 0x000000ffff617224 */ /* 0x000fe400078e0076 */
[----:B------:R-:W-:Y:S02]  /*7ee0*/  IMAD.MOV.U32 R99, RZ, RZ, R116 ;  /* 0x000000ffff637224 */ /* 0x000fe400078e0074 */
[----:B------:R-:W-:Y:S01]  /*7ef0*/  FADD.FTZ R211, R211, R12 ;  /* 0x0000000cd3d37221 */ /* 0x000fe20000010000 */
[----:B------:R-:W-:Y:S02]  /*7f00*/  ULDC UR7, c[0x0][0x228] ;  /* 0x00008a0000077ab9 */ /* 0x000fe40000000800 */
[----:B------:R-:W-:Y:S01]  /*7f10*/  USHF.L.U32 UR4, UR7, 0x3, URZ ;  /* 0x0000000307047899 */ /* 0x000fe2000800063f */
[----:B------:R-:W-:Y:S02]  /*7f20*/  IMAD.MOV.U32 R77, RZ, RZ, R251 ;  /* 0x000000ffff4d7224 */ /* 0x000fe400078e00fb */
[----:B------:R-:W-:-:S02]  /*7f30*/  IMAD.MOV.U32 R251, RZ, RZ, R126 ;  /* 0x000000fffffb7224 */ /* 0x000fc400078e007e */
[----:B------:R-:W-:Y:S02]  /*7f40*/  IMAD.MOV.U32 R78, RZ, RZ, R114 ;  /* 0x000000ffff4e7224 */ /* 0x000fe400078e0072 */
[----:B------:R-:W-:Y:S02]  /*7f50*/  IMAD.MOV.U32 R85, RZ, RZ, R103 ;  /* 0x000000ffff557224 */ /* 0x000fe400078e0067 */
[----:B------:R-:W-:Y:S01]  /*7f60*/  IMAD.MOV.U32 R103, RZ, RZ, R112 ;  /* 0x000000ffff677224 */ /* 0x000fe200078e0070 */
[----:B--2---:R-:W-:-:S05]  /*7f70*/  @!P5 HADD2 R19, -R64.H0_H0, -RZ.H0_H0 ;  /* 0xa00000ff4013d230 */ /* 0x004fca0000000900 */
[----:B------:R-:W-:Y:S01]  /*7f80*/  PRMT R0, R19, 0x7610, R0 ;  /* 0x0000761013007816 */ /* 0x000fe20000000000 */
[----:B------:R-:W-:Y:S02]  /*7f90*/  IMAD.MOV.U32 R19, RZ, RZ, R117 ;  /* 0x000000ffff137224 */ /* 0x000fe400078e0075 */
[----:B------:R-:W-:Y:S02]  /*7fa0*/  IMAD.MOV.U32 R117, RZ, RZ, R25 ;  /* 0x000000ffff757224 */ /* 0x000fe400078e0019 */
[----:B------:R-:W1:Y:S01]  /*7fb0*/  LDSM.16.MT88.4 R24, [R174+0x6800] ;  /* 0x00680000ae18783b */ /* 0x000e620000004200 */
[----:B------:R-:W-:Y:S02]  /*7fc0*/  @!P0 HADD2 R21, -R65.H0_H0, -RZ.H0_H0 ;  /* 0xa00000ff41158230 */ /* 0x000fe40000000900 */
[----:B-----5:R-:W-:Y:S02]  /*7fd0*/  @!P2 HADD2 R22, -R72.H0_H0, -RZ.H0_H0 ;  /* 0xa00000ff4816a230 */ /* 0x020fe40000000900 */
[----:B------:R-:W-:Y:S01]  /*7fe0*/  @!P4 HADD2 R23, -R73.H0_H0, -RZ.H0_H0 ;  /* 0xa00000ff4917c230 */ /* 0x000fe20000000900 */
[----:B------:R-:W-:-:S02]  /*7ff0*/  PRMT R3, R21, 0x7610, R3 ;  /* 0x0000761015037816 */ /* 0x000fc40000000003 */
[----:B------:R-:W-:Y:S01]  /*8000*/  PRMT R6, R22, 0x7610, R6 ;  /* 0x0000761016067816 */ /* 0x000fe20000000006 */
[----:B------:R-:W-:Y:S01]  /*8010*/  IMAD.MOV.U32 R22, RZ, RZ, R115 ;  /* 0x000000ffff167224 */ /* 0x000fe200078e0073 */
[----:B------:R-:W-:Y:S01]  /*8020*/  PRMT R8, R23, 0x7610, R8 ;  /* 0x0000761017087816 */ /* 0x000fe20000000008 */
[----:B------:R-:W-:Y:S01]  /*8030*/  IMAD.MOV.U32 R115, RZ, RZ, R102 ;  /* 0x000000ffff737224 */ /* 0x000fe200078e0066 */
[----:B------:R-:W-:Y:S01]  /*8040*/  @!P0 PRMT R65, R3, 0x5410, RZ ;  /* 0x0000541003418816 */ /* 0x000fe200000000ff */
[----:B------:R-:W-:Y:S02]  /*8050*/  IMAD.MOV.U32 R21, RZ, RZ, R141 ;  /* 0x000000ffff157224 */ /* 0x000fe400078e008d */
[----:B------:R-:W-:Y:S01]  /*8060*/  IMAD.MOV.U32 R102, RZ, RZ, R140 ;  /* 0x000000ffff667224 */ /* 0x000fe200078e008c */
[----:B------:R-:W-:Y:S02]  /*8070*/  LEA R140, P0, R123, c[0x0][0x1f8], 0x1 ;  /* 0x00007e007b8c7a11 */ /* 0x000fe400078008ff */
[----:B------:R-:W-:-:S02]  /*8080*/  @!P4 PRMT R73, R8, 0x5410, RZ ;  /* 0x000054100849c816 */ /* 0x000fc400000000ff */
[----:B------:R-:W-:Y:S01]  /*8090*/  @!P2 PRMT R72, R6, 0x5410, RZ ;  /* 0x000054100648a816 */ /* 0x000fe200000000ff */
[----:B---3--:R-:W-:Y:S01]  /*80a0*/  HMMA.16816.F32 R8, R44, R28, RZ ;  /* 0x0000001c2c08723c */ /* 0x008fe200000018ff */
[----:B------:R-:W-:Y:S01]  /*80b0*/  LEA.HI.X R141, R123, c[0x0][0x1fc], R20, 0x1, P0 ;  /* 0x00007f007b8d7a11 */ /* 0x000fe200000f0c14 */
[----:B------:R-:W-:-:S06]  /*80c0*/  IMAD.MOV.U32 R248, RZ, RZ, R21 ;  /* 0x000000fffff87224 */ /* 0x000fcc00078e0015 */
[----:B------:R-:W-:Y:S07]  /*80d0*/  HMMA.16816.F32 R4, R36, R28, RZ ;  /* 0x0000001c2404723c */ /* 0x000fee00000018ff */
[----:B------:R-:W-:Y:S02]  /*80e0*/  IMAD.MOV.U32 R29, RZ, RZ, R22 ;  /* 0x000000ffff1d7224 */ /* 0x000fe400078e0016 */
[----:B------:R-:W2:Y:S01]  /*80f0*/  LDSM.16.MT88.4 R20, [R175+0x6000] ;  /* 0x00600000af14783b */ /* 0x000ea20000004200 */
[----:B------:R-:W-:-:S02]  /*8100*/  IMAD.MOV.U32 R94, RZ, RZ, R102 ;  /* 0x000000ffff5e7224 */ /* 0x000fc400078e0066 */
[----:B------:R-:W-:-:S04]  /*8110*/  IMAD.MOV.U32 R102, RZ, RZ, R121 ;  /* 0x000000ffff667224 */ /* 0x000fc800078e0079 */
[-C--:B-1----:R-:W-:Y:S07]  /*8120*/  HMMA.16816.F32 R120, R40, R24.reuse, R8 ;  /* 0x000000182878723c */ /* 0x082fee0000001808 */
[----:B------:R-:W-:Y:S02]  /*8130*/  LOP3.LUT R11, R2, R19, RZ, 0xc0, !PT ;  /* 0x00000013020b7212 */ /* 0x000fe400078ec0ff */
[----:B------:R-:W1:Y:S01]  /*8140*/  LDSM.16.MT88.4 R16, [R175+0x6800] ;  /* 0x00680000af10783b */ /* 0x000e620000004200 */
[----:B------:R-:W-:Y:S01]  /*8150*/  IMAD.MOV.U32 R249, RZ, RZ, R117 ;  /* 0x000000fffff97224 */ /* 0x000fe200078e0075 */
[----:B------:R-:W-:Y:S01]  /*8160*/  @!P5 PRMT R64, R0, 0x5410, RZ ;  /* 0x000054100040d816 */ /* 0x000fe200000000ff */
[----:B------:R-:W-:Y:S01]  /*8170*/  HMMA.16816.F32 R116, R32, R24, R4 ;  /* 0x000000182074723c */ /* 0x000fe20000001804 */
[----:B------:R-:W-:-:S02]  /*8180*/  FADD.FTZ R0, R61, R15 ;  /* 0x0000000f3d007221 */ /* 0x000fc40000010000 */
[----:B------:R-:W-:-:S04]  /*8190*/  FADD.FTZ R3, R60, R14 ;  /* 0x0000000e3c037221 */ /* 0x000fc80000010000 */
[----:B------:R-:W-:-:S04]  /*81a0*/  FADD.FTZ R4, R252, R13 ;  /* 0x0000000dfc047221 */ /* 0x000fc80000010000 */
[----:B------:R-:W-:Y:S01]  /*81b0*/  FADD.FTZ R217, R250, R4 ;  /* 0x00000004fad97221 */ /* 0x000fe20000010000 */
[----:B--2---:R-:W-:Y:S01]  /*81c0*/  HMMA.16816.F32 R12, R44, R20, RZ ;  /* 0x000000142c0c723c */ /* 0x004fe200000018ff */
[----:B------:R-:W-:-:S07]  /*81d0*/  FADD.FTZ R210, R92, R0 ;  /* 0x000000005cd27221 */ /* 0x000fce0000010000 */
[----:B------:R-:W-:Y:S01]  /*81e0*/  HMMA.16816.F32 R4, R36, R20, RZ ;  /* 0x000000142404723c */ /* 0x000fe200000018ff */
[----:B------:R-:W-:Y:S01]  /*81f0*/  IMAD.U32 R0, RZ, RZ, UR4 ;  /* 0x00000004ff007e24 */ /* 0x000fe2000f8e00ff */
[--C-:B------:R-:W-:Y:S01]  /*8200*/  HSET2.LE.AND R2, R81, R111.reuse, PT ;  /* 0x0000006f51027233 */ /* 0x100fe20003803000 */
[----:B------:R-:W-:Y:S02]  /*8210*/  FADD.FTZ R216, R84, R3 ;  /* 0x0000000354d87221 */ /* 0x000fe40000010000 */
[----:B------:R-:W-:Y:S01]  /*8220*/  IMAD.WIDE R24, R0, 0x2, R140 ;  /* 0x0000000200187825 */ /* 0x000fe200078e028c */
[--C-:B------:R-:W-:Y:S02]  /*8230*/  HSET2.LE.AND R0, R101, R111.reuse, PT ;  /* 0x0000006f65007233 */ /* 0x100fe40003803000 */
[--C-:B------:R-:W-:Y:S01]  /*8240*/  HSET2.LE.AND R3, R56, R111.reuse, PT ;  /* 0x0000006f38037233 */ /* 0x100fe20003803000 */
[----:B------:R-:W-:Y:S01]  /*8250*/  LOP3.LUT R9, R2, R89, RZ, 0xc0, !PT ;  /* 0x0000005902097212 */ /* 0x000fe200078ec0ff */
[----:B------:R-:W-:Y:S01]  /*8260*/  IMAD.MOV.U32 R86, RZ, RZ, R249 ;  /* 0x000000ffff567224 */ /* 0x000fe200078e00f9 */
[----:B------:R-:W-:Y:S01]  /*8270*/  LOP3.LUT R10, R0, R248, RZ, 0xc0, !PT ;  /* 0x000000f8000a7212 */ /* 0x000fe200078ec0ff */
[----:B------:R-:W-:Y:S01]  /*8280*/  HSET2.LE.AND R0, R88, R111, PT ;  /* 0x0000006f58007233 */ /* 0x000fe20003803000 */
[----:B------:R-:W-:Y:S01]  /*8290*/  IMAD.MOV.U32 R89, RZ, RZ, R94 ;  /* 0x000000ffff597224 */ /* 0x000fe200078e005e */
[----:B------:R-:W-:Y:S01]  /*82a0*/  LOP3.LUT R100, R3, R127, RZ, 0xc0, !PT ;  /* 0x0000007f03647212 */ /* 0x000fe200078ec0ff */
[----:B------:R-:W-:-:S02]  /*82b0*/  IMAD.MOV.U32 R249, RZ, RZ, R125 ;  /* 0x000000fffff97224 */ /* 0x000fc400078e007d */
[----:B------:R-:W-:Y:S02]  /*82c0*/  IMAD.MOV.U32 R94, RZ, RZ, R124 ;  /* 0x000000ffff5e7224 */ /* 0x000fe400078e007c */
[----:B-1----:R-:W-:Y:S01]  /*82d0*/  HMMA.16816.F32 R124, R40, R16, R12 ;  /* 0x00000010287c723c */ /* 0x002fe2000000180c */
[----:B------:R-:W-:Y:S01]  /*82e0*/  LOP3.LUT R8, R0, R91, RZ, 0xc0, !PT ;  /* 0x0000005b00087212 */ /* 0x000fe200078ec0ff */
[----:B------:R-:W-:Y:S01]  /*82f0*/  STG.E.U16 [R140.64], R110 ;  /* 0x0000006e8c007986 */ /* 0x000fe2000c101522 */
[----:B------:R-:W-:-:S04]  /*8300*/  IMAD.MOV.U32 R91, RZ, RZ, R115 ;  /* 0x000000ffff5b7224 */ /* 0x000fc800078e0073 */
[--C-:B------:R-:W-:Y:S02]  /*8310*/  HSET2.LE.AND R13, R58, R111.reuse, PT ;  /* 0x0000006f3a0d7233 */ /* 0x100fe40003803000 */
[--C-:B------:R-:W-:Y:S02]  /*8320*/  HSET2.LE.AND R14, R63, R111.reuse, PT ;  /* 0x0000006f3f0e7233 */ /* 0x100fe40003803000 */
[--C-:B------:R-:W-:Y:S02]  /*8330*/  HSET2.LE.AND R15, R62, R111.reuse, PT ;  /* 0x0000006f3e0f7233 */ /* 0x100fe40003803000 */
[----:B------:R-:W-:Y:S01]  /*8340*/  HSET2.LE.AND R12, R59, R111, PT ;  /* 0x0000006f3b0c7233 */ /* 0x000fe20003803000 */
[----:B------:R-:W-:Y:S01]  /*8350*/  STG.E.U16 [R140.64+0x2], R109 ;  /* 0x0000026d8c007986 */ /* 0x000fe2000c101522 */
[----:B------:R-:W-:Y:S02]  /*8360*/  IMAD.MOV.U32 R248, RZ, RZ, R113 ;  /* 0x000000fffff87224 */ /* 0x000fe400078e0071 */
[----:B------:R-:W-:Y:S01]  /*8370*/  HMMA.16816.F32 R112, R32, R16, R4 ;  /* 0x000000102070723c */ /* 0x000fe20000001804 */
[----:B------:R1:W-:Y:S01]  /*8380*/  STG.E.U16 [R24.64], R107 ;  /* 0x0000006b18007986 */ /* 0x0003e2000c101522 */
[----:B------:R-:W-:Y:S01]  /*8390*/  IMAD.MOV.U32 R28, RZ, RZ, R77 ;  /* 0x000000ffff1c7224 */ /* 0x000fe200078e004d */
[----:B------:R-:W-:-:S02]  /*83a0*/  LOP3.LUT R77, R13, R79, RZ, 0xc0, !PT ;  /* 0x0000004f0d4d7212 */ /* 0x000fc400078ec0ff */
[----:B------:R-:W-:Y:S02]  /*83b0*/  LOP3.LUT R79, R15, R53, RZ, 0xc0, !PT ;  /* 0x000000350f4f7212 */ /* 0x000fe400078ec0ff */
[--C-:B------:R-:W-:Y:S01]  /*83c0*/  HSET2.LE.AND R5, R76, R111.reuse, PT ;  /* 0x0000006f4c057233 */ /* 0x100fe20003803000 */
[----:B------:R-:W-:Y:S01]  /*83d0*/  LOP3.LUT R76, R12, R93, RZ, 0xc0, !PT ;  /* 0x0000005d0c4c7212 */ /* 0x000fe200078ec0ff */
[--C-:B------:R-:W-:Y:S01]  /*83e0*/  HSET2.LE.AND R0, R57, R111.reuse, PT ;  /* 0x0000006f39007233 */ /* 0x100fe20003803000 */
[----:B-1----:R-:W-:Y:S01]  /*83f0*/  IMAD.MOV.U32 R107, RZ, RZ, R78 ;  /* 0x000000ffff6b7224 */ /* 0x002fe200078e004e */
[----:B------:R-:W-:Y:S02]  /*8400*/  LOP3.LUT R78, R14, R52, RZ, 0xc0, !PT ;  /* 0x000000340e4e7212 */ /* 0x000fe400078ec0ff */
[----:B------:R-:W-:Y:S01]  /*8410*/  HMMA.16816.F32 R12, R36, R30, RZ ;  /* 0x0000001e240c723c */ /* 0x000fe200000018ff */
[----:B------:R-:W-:Y:S01]  /*8420*/  LOP3.LUT R101, R0, R29, RZ, 0xc0, !PT ;  /* 0x0000001d00657212 */ /* 0x000fe200078ec0ff */
[----:B------:R-:W-:Y:S01]  /*8430*/  HSET2.LE.AND R2, R87, R111, PT ;  /* 0x0000006f57027233 */ /* 0x000fe20003803000 */
[----:B------:R-:W-:-:S02]  /*8440*/  IMAD.MOV.U32 R29, RZ, RZ, R86 ;  /* 0x000000ffff1d7224 */ /* 0x000fc400078e0056 */
[----:B------:R-:W-:-:S03]  /*8450*/  IMAD.MOV.U32 R252, RZ, RZ, R85 ;  /* 0x000000fffffc7224 */ /* 0x000fc600078e0055 */
[C---:B------:R-:W-:Y:S08]  /*8460*/  HMMA.16816.F32 R60, R36.reuse, R82, RZ ;  /* 0x00000052243c723c */ /* 0x040ff000000018ff */
[C---:B------:R-:W-:Y:S08]  /*8470*/  HMMA.16816.F32 R56, R36.reuse, R66, RZ ;  /* 0x000000422438723c */ /* 0x040ff000000018ff */
[----:B------:R-:W-:Y:S08]  /*8480*/  HMMA.16816.F32 R36, R36, R22, RZ ;  /* 0x000000162424723c */ /* 0x000ff000000018ff */
[----:B------:R-:W-:Y:S08]  /*8490*/  HMMA.16816.F32 R84, R32, R26, R12 ;  /* 0x0000001a2054723c */ /* 0x000ff0000000180c */
[----:B------:R-:W-:Y:S01]  /*84a0*/  HMMA.16816.F32 R12, R44, R82, RZ ;  /* 0x000000522c0c723c */ /* 0x000fe200000018ff */
[----:B------:R-:W-:Y:S01]  /*84b0*/  IMAD.MOV.U32 R109, RZ, RZ, R248 ;  /* 0x000000ffff6d7224 */ /* 0x000fe200078e00f8 */
[----:B------:R-:W-:Y:S01]  /*84c0*/  HSET2.LE.AND R7, R95, R111, PT ;  /* 0x0000006f5f077233 */ /* 0x000fe20003803000 */
[----:B------:R-:W-:-:S02]  /*84d0*/  IMAD.MOV.U32 R248, RZ, RZ, R249 ;  /* 0x000000fffff87224 */ /* 0x000fc400078e00f9 */
[----:B------:R-:W-:-:S03]  /*84e0*/  IMAD.MOV.U32 R249, RZ, RZ, R94 ;  /* 0x000000fffff97224 */ /* 0x000fc600078e005e */
[C---:B------:R-:W-:Y:S08]  /*84f0*/  HMMA.16816.F32 R92, R32.reuse, R54, R56 ;  /* 0x00000036205c723c */ /* 0x040ff00000001838 */
[----:B------:R-:W-:Y:S08]  /*8500*/  HMMA.16816.F32 R56, R32, R18, R36 ;  /* 0x000000122038723c */ /* 0x000ff00000001824 */
[-C--:B------:R-:W-:Y:S01]  /*8510*/  HMMA.16816.F32 R36, R40, R74.reuse, R12 ;  /* 0x0000004a2824723c */ /* 0x080fe2000000180c */
[----:B------:R-:W1:Y:S07]  /*8520*/  LDSM.16.MT88.4 R12, [R173+0x7000] ;  /* 0x00700000ad0c783b */ /* 0x000e6e0000004200 */
[----:B------:R-:W-:Y:S07]  /*8530*/  HMMA.16816.F32 R60, R32, R74, R60 ;  /* 0x0000004a203c723c */ /* 0x000fee000000183c */
[----:B------:R-:W-:Y:S01]  /*8540*/  IMAD.MOV.U32 R75, RZ, RZ, R28 ;  /* 0x000000ffff4b7224 */ /* 0x000fe200078e001c */
[----:B------:R-:W-:Y:S01]  /*8550*/  HMMA.16816.F32 R32, R44, R66, RZ ;  /* 0x000000422c20723c */ /* 0x000fe200000018ff */
[----:B------:R-:W-:-:S07]  /*8560*/  IMAD.MOV.U32 R74, RZ, RZ, R29 ;  /* 0x000000ffff4a7224 */ /* 0x000fce00078e001d */
[C---:B------:R-:W-:Y:S08]  /*8570*/  HMMA.16816.F32 R28, R44.reuse, R30, RZ ;  /* 0x0000001e2c1c723c */ /* 0x040ff000000018ff */
[----:B------:R-:W-:Y:S01]  /*8580*/  HMMA.16816.F32 R20, R44, R22, RZ ;  /* 0x000000162c14723c */ /* 0x000fe200000018ff */
[--C-:B------:R-:W-:Y:S02]  /*8590*/  HSET2.LE.AND R6, R96, R111.reuse, PT ;  /* 0x0000006f60067233 */ /* 0x100fe40003803000 */
[--C-:B------:R-:W-:Y:S01]  /*85a0*/  HSET2.LE.AND R0, R80, R111.reuse, PT ;  /* 0x0000006f50007233 */ /* 0x100fe20003803000 */
[----:B------:R-:W-:Y:S01]  /*85b0*/  LOP3.LUT R5, R5, R105, RZ, 0xc0, !PT ;  /* 0x0000006905057212 */ /* 0x000fe200078ec0ff */
[----:B------:R-:W-:Y:S01]  /*85c0*/  HSET2.LE.AND R3, R90, R111, PT ;  /* 0x0000006f5a037233 */ /* 0x000fe20003803000 */
[----:B------:R-:W-:-:S02]  /*85d0*/  LOP3.LUT R6, R6, R104, RZ, 0xc0, !PT ;  /* 0x0000006806067212 */ /* 0x000fc400078ec0ff */
[----:B------:R-:W-:Y:S02]  /*85e0*/  LOP3.LUT R4, R0, R106, RZ, 0xc0, !PT ;  /* 0x0000006a00047212 */ /* 0x000fe400078ec0ff */
[----:B------:R-:W-:Y:S01]  /*85f0*/  LOP3.LUT R7, R7, R98, RZ, 0xc0, !PT ;  /* 0x0000006207077212 */ /* 0x000fe200078ec0ff */
[----:B------:R-:W-:Y:S01]  /*8600*/  IMAD.MOV.U32 R110, RZ, RZ, R251 ;  /* 0x000000ffff6e7224 */ /* 0x000fe200078e00fb */
[C---:B------:R-:W-:Y:S01]  /*8610*/  HMMA.16816.F32 R52, R40.reuse, R54, R32 ;  /* 0x000000362834723c */ /* 0x040fe20000001820 */
[----:B------:R-:W-:Y:S01]  /*8620*/  LOP3.LUT R102, R3, R102, RZ, 0xc0, !PT ;  /* 0x0000006603667212 */ /* 0x000fe200078ec0ff */
[----:B------:R2:W-:Y:S01]  /*8630*/  STG.E.U16 [R24.64+0x2], R108 ;  /* 0x0000026c18007986 */ /* 0x0005e2000c101522 */
[----:B------:R-:W-:Y:S02]  /*8640*/  IMAD.MOV.U32 R47, RZ, RZ, R107 ;  /* 0x000000ffff2f7224 */ /* 0x000fe400078e006b */
[----:B------:R-:W-:Y:S02]  /*8650*/  IMAD.MOV.U32 R250, RZ, RZ, R109 ;  /* 0x000000fffffa7224 */ /* 0x000fe400078e006d */
[----:B------:R-:W-:Y:S01]  /*8660*/  IMAD.MOV.U32 R3, RZ, RZ, R110 ;  /* 0x000000ffff037224 */ /* 0x000fe200078e006e */
[C---:B------:R-:W-:Y:S08]  /*8670*/  HMMA.16816.F32 R32, R40.reuse, R26, R28 ;  /* 0x0000001a2820723c */ /* 0x040ff0000000181c */
[----:B------:R-:W-:Y:S01]  /*8680*/  HMMA.16816.F32 R28, R40, R18, R20 ;  /* 0x00000012281c723c */ /* 0x000fe20000001814 */
[----:B------:R-:W3:Y:S04]  /*8690*/  LDSM.16.MT88.4 R20, [R176+0x7000] ;  /* 0x00700000b014783b */ /* 0x000ee80000004200 */
[----:B------:R-:W4:Y:S03]  /*86a0*/  LDSM.16.MT88.4 R16, [R174+0x7000] ;  /* 0x00700000ae10783b */ /* 0x000f260000004200 */
[-C--:B-1----:R-:W-:Y:S08]  /*86b0*/  HMMA.16816.F32 R136, R8, R12.reuse, R136 ;  /* 0x0000000c0888723c */ /* 0x082ff00000001888 */
[C---:B--2---:R-:W-:Y:S08]  /*86c0*/  HMMA.16816.F32 R108, R4.reuse, R12, R240 ;  /* 0x0000000c046c723c */ /* 0x044ff000000018f0 */
[-C--:B------:R-:W-:Y:S08]  /*86d0*/  HMMA.16816.F32 R104, R4, R14.reuse, R60 ;  /* 0x0000000e0468723c */ /* 0x080ff0000000183c */
[----:B------:R-:W-:Y:S01]  /*86e0*/  HMMA.16816.F32 R40, R8, R14, R36 ;  /* 0x0000000e0828723c */ /* 0x000fe20000001824 */
[----:B------:R-:W1:Y:S01]  /*86f0*/  LDSM.16.MT88.4 R12, [R175+0x7000] ;  /* 0x00700000af0c783b */ /* 0x000e620000004200 */
[----:B------:R-:W-:Y:S01]  /*8700*/  IMAD.MOV.U32 R251, RZ, RZ, R103 ;  /* 0x000000fffffb7224 */ /* 0x000fe200078e0067 */
[----:B------:R-:W-:Y:S01]  /*8710*/  LOP3.LUT R103, R2, R245, RZ, 0xc0, !PT ;  /* 0x000000f502677212 */ /* 0x000fe200078ec0ff */
[----:B------:R-:W-:-:S02]  /*8720*/  IMAD.MOV.U32 R46, RZ, RZ, R252 ;  /* 0x000000ffff2e7224 */ /* 0x000fc400078e00fc */
[----:B------:R-:W-:Y:S02]  /*8730*/  IMAD.MOV.U32 R252, RZ, RZ, R248 ;  /* 0x000000fffffc7224 */ /* 0x000fe400078e00f8 */
[----:B------:R-:W-:Y:S01]  /*8740*/  IMAD.MOV.U32 R248, RZ, RZ, R91 ;  /* 0x000000fffff87224 */ /* 0x000fe200078e005b */
[----:B---3--:R-:W-:Y:S01]  /*8750*/  HMMA.16816.F32 R92, R4, R22, R92 ;  /* 0x00000016045c723c */ /* 0x008fe2000000185c */
[----:B------:R-:W-:Y:S02]  /*8760*/  IMAD.MOV.U32 R245, RZ, RZ, R89 ;  /* 0x000000fffff57224 */ /* 0x000fe400078e0059 */
[----:B------:R-:W-:Y:S02]  /*8770*/  IMAD.MOV.U32 R2, RZ, RZ, R97 ;  /* 0x000000ffff027224 */ /* 0x000fe400078e0061 */
[----:B------:R-:W-:-:S03]  /*8780*/  IMAD.MOV.U32 R0, RZ, RZ, R99 ;  /* 0x000000ffff007224 */ /* 0x000fc600078e0063 */
[C---:B------:R-:W-:Y:S08]  /*8790*/  HMMA.16816.F32 R96, R4.reuse, R20, R128 ;  /* 0x000000140460723c */ /* 0x040ff00000001880 */
[C---:B----4-:R-:W-:Y:S01]  /*87a0*/  HMMA.16816.F32 R88, R4.reuse, R16, R116 ;  /* 0x000000100458723c */ /* 0x050fe20000001874 */
[----:B------:R-:W-:Y:S07]  /*87b0*/  LDSM.16.MT88.4 R116, [R174+0x7800] ;  /* 0x00780000ae74783b */ /* 0x000fee0000004200 */
[C---:B------:R-:W-:Y:S08]  /*87c0*/  HMMA.16816.F32 R84, R4.reuse, R18, R84 ;  /* 0x000000120454723c */ /* 0x040ff00000001854 */
[C---:B-1----:R-:W-:Y:S08]  /*87d0*/  HMMA.16816.F32 R80, R4.reuse, R12, R112 ;  /* 0x0000000c0450723c */ /* 0x042ff00000001870 */
[----:B------:R-:W-:Y:S01]  /*87e0*/  HMMA.16816.F32 R36, R4, R14, R56 ;  /* 0x0000000e0424723c */ /* 0x000fe20000001838 */
[----:B------:R-:W1:Y:S07]  /*87f0*/  LDSM.16.MT88.4 R4, [R175+0x7800] ;  /* 0x00780000af04783b */ /* 0x000e6e0000004200 */
[C---:B------:R-:W-:Y:S01]  /*8800*/  HMMA.16816.F32 R128, R8.reuse, R20, R132 ;  /* 0x000000140880723c */ /* 0x040fe20000001884 */
[----:B------:R-:W2:Y:S07]  /*8810*/  LDSM.16.MT88.4 R132, [R173+0x7800] ;  /* 0x00780000ad84783b */ /* 0x000eae0000004200 */
[----:B------:R-:W-:Y:S01]  /*8820*/  HMMA.16816.F32 R112, R8, R12, R124 ;  /* 0x0000000c0870723c */ /* 0x000fe2000000187c */
[----:B------:R-:W3:Y:S01]  /*8830*/  LDSM.16.MT88.4 R124, [R176+0x7800] ;  /* 0x00780000b07c783b */ /* 0x000ee20000004200 */
[----:B------:R-:W-:-:S02]  /*8840*/  USHF.L.U32 UR4, UR7, 0x6, URZ ;  /* 0x0000000607047899 */ /* 0x000fc4000800063f */
[----:B------:R-:W-:Y:S01]  /*8850*/  UIMAD UR26, UR7, 0x48, URZ ;  /* 0x00000048071a78a4 */ /* 0x000fe2000f8e023f */
[----:B------:R-:W-:-:S03]  /*8860*/  IMAD.MOV.U32 R66, RZ, RZ, R2 ;  /* 0x000000ffff427224 */ /* 0x000fc600078e0002 */
[----:B------:R-:W-:Y:S02]  /*8870*/  HMMA.16816.F32 R120, R8, R16, R120 ;  /* 0x000000100878723c */ /* 0x000fe40000001878 */
[----:B------:R-:W-:-:S06]  /*8880*/  IMAD.U32 R2, RZ, RZ, UR26 ;  /* 0x0000001aff027e24 */ /* 0x000fcc000f8e00ff */
[----:B------:R-:W-:Y:S01]  /*8890*/  HMMA.16816.F32 R52, R8, R22, R52 ;  /* 0x000000160834723c */ /* 0x000fe20000001834 */
[----:B------:R-:W-:-:S07]  /*88a0*/  IMAD.MOV.U32 R67, RZ, RZ, R245 ;  /* 0x000000ffff437224 */ /* 0x000fce00078e00f5 */
[----:B------:R-:W-:Y:S01]  /*88b0*/  HMMA.16816.F32 R32, R8, R18, R32 ;  /* 0x000000120820723c */ /* 0x000fe20000001820 */
[----:B------:R-:W-:-:S07]  /*88c0*/  IMAD.MOV.U32 R245, RZ, RZ, R3 ;  /* 0x000000fffff57224 */ /* 0x000fce00078e0003 */
[----:B------:R-:W-:Y:S01]  /*88d0*/  HMMA.16816.F32 R12, R8, R14, R28 ;  /* 0x0000000e080c723c */ /* 0x000fe2000000181c */
[----:B------:R-:W-:-:S06]  /*88e0*/  IMAD.WIDE R2, R2, 0x2, R140 ;  /* 0x0000000202027825 */ /* 0x000fcc00078e028c */
[----:B------:R-:W-:Y:S02]  /*88f0*/  FADD.FTZ R9, R0, R211 ;  /* 0x000000d300097221 */ /* 0x000fe40000010000 */
[----:B------:R-:W-:-:S04]  /*8900*/  IMAD.U32 R0, RZ, RZ, UR4 ;  /* 0x00000004ff007e24 */ /* 0x000fc8000f8e00ff */
[----:B------:R-:W-:-:S05]  /*8910*/  IMAD.WIDE R28, R0, 0x2, R140 ;  /* 0x00000002001c7825 */ /* 0x000fca00078e028c */
[----:B------:R-:W-:Y:S04]  /*8920*/  STG.E.U16 [R28.64], R169 ;  /* 0x000000a91c007986 */ /* 0x000fe8000c101522 */
[----:B------:R-:W-:Y:S04]  /*8930*/  STG.E.U16 [R28.64+0x2], R168 ;  /* 0x000002a81c007986 */ /* 0x000fe8000c101522 */
[----:B------:R-:W-:Y:S04]  /*8940*/  STG.E.U16 [R2.64], R161 ;  /* 0x000000a102007986 */ /* 0x000fe8000c101522 */
[----:B------:R-:W-:Y:S04]  /*8950*/  STG.E.U16 [R2.64+0x2], R158 ;  /* 0x0000029e02007986 */ /* 0x000fe8000c101522 */
        /* <DEDUP_REMOVED lines=9> */
[----:B------:R-:W-:Y:S01]  /*89f0*/  STG.E.U16 [R140.64+0x22], R229 ;  /* 0x000022e58c007986 */ /* 0x000fe2000c101522 */
[----:B------:R-:W-:-:S03]  /*8a00*/  FADD.FTZ R10, R233, R210 ;  /* 0x000000d2e90a7221 */ /* 0x000fc60000010000 */
[----:B------:R-:W-:Y:S04]  /*8a10*/  STG.E.U16 [R24.64+0x20], R226 ;  /* 0x000020e218007986 */ /* 0x000fe8000c101522 */
[----:B------:R-:W-:Y:S01]  /*8a20*/  STG.E.U16 [R24.64+0x22], R227 ;  /* 0x000022e318007986 */ /* 0x000fe2000c101522 */
[----:B-1----:R-:W-:Y:S03]  /*8a30*/  HMMA.16816.F32 R80, R76, R4, R80 ;  /* 0x000000044c50723c */ /* 0x002fe60000001850 */
[----:B------:R-:W-:Y:S01]  /*8a40*/  STG.E.U16 [R28.64+0x20], R157 ;  /* 0x0000209d1c007986 */ /* 0x000fe2000c101522 */
[----:B------:R-:W-:-:S03]  /*8a50*/  FADD.FTZ R8, R228, R216 ;  /* 0x000000d8e4087221 */ /* 0x000fc60000010000 */
[----:B------:R-:W-:Y:S01]  /*8a60*/  STG.E.U16 [R28.64+0x22], R156 ;  /* 0x0000229c1c007986 */ /* 0x000fe2000c101522 */
[----:B------:R-:W-:Y:S03]  /*8a70*/  HMMA.16816.F32 R112, R100, R4, R112 ;  /* 0x000000046470723c */ /* 0x000fe60000001870 */
[----:B------:R-:W-:Y:S04]  /*8a80*/  STG.E.U16 [R2.64+0x20], R155 ;  /* 0x0000209b02007986 */ /* 0x000fe8000c101522 */
[----:B------:R-:W-:Y:S01]  /*8a90*/  STG.E.U16 [R2.64+0x22], R154 ;  /* 0x0000229a02007986 */ /* 0x000fe2000c101522 */
[----:B--2---:R-:W-:Y:S01]  /*8aa0*/  HMMA.16816.F32 R108, R76, R132, R108 ;  /* 0x000000844c6c723c */ /* 0x004fe2000000186c */
[----:B------:R-:W-:-:S02]  /*8ab0*/  FADD.FTZ R5, R46, R217 ;  /* 0x000000d92e057221 */ /* 0x000fc40000010000 */
[----:B------:R-:W-:Y:S01]  /*8ac0*/  STG.E.U16 [R140.64+0x30], R225 ;  /* 0x000030e18c007986 */ /* 0x000fe2000c101522 */
[----:B------:R-:W-:-:S03]  /*8ad0*/  FADD.FTZ R4, R47, R9 ;  /* 0x000000092f047221 */ /* 0x000fc60000010000 */
[----:B------:R-:W-:Y:S01]  /*8ae0*/  STG.E.U16 [R140.64+0x32], R224 ;  /* 0x000032e08c007986 */ /* 0x000fe2000c101522 */
[----:B------:R-:W-:Y:S03]  /*8af0*/  HMMA.16816.F32 R104, R76, R134, R104 ;  /* 0x000000864c68723c */ /* 0x000fe60000001868 */
[----:B------:R-:W-:Y:S01]  /*8b00*/  STG.E.U16 [R24.64+0x30], R222 ;  /* 0x000030de18007986 */ /* 0x000fe2000c101522 */
[----:B------:R-:W-:-:S03]  /*8b10*/  FADD.FTZ R0, R204, R10 ;  /* 0x0000000acc007221 */ /* 0x000fc60000010000 */
[----:B------:R-:W-:Y:S01]  /*8b20*/  STG.E.U16 [R24.64+0x32], R223 ;  /* 0x000032df18007986 */ /* 0x000fe2000c101522 */
[C---:B---3--:R-:W-:Y:S03]  /*8b30*/  HMMA.16816.F32 R96, R76.reuse, R124, R96 ;  /* 0x0000007c4c60723c */ /* 0x048fe60000001860 */
[----:B------:R-:W-:Y:S04]  /*8b40*/  STG.E.U16 [R28.64+0x30], R163 ;  /* 0x000030a31c007986 */ /* 0x000fe8000c101522 */
[----:B------:R-:W-:Y:S01]  /*8b50*/  STG.E.U16 [R28.64+0x32], R162 ;  /* 0x000032a21c007986 */ /* 0x000fe2000c101522 */
[C---:B------:R-:W-:Y:S03]  /*8b60*/  HMMA.16816.F32 R92, R76.reuse, R126, R92 ;  /* 0x0000007e4c5c723c */ /* 0x040fe6000000185c */
[----:B------:R-:W-:Y:S04]  /*8b70*/  STG.E.U16 [R2.64+0x30], R160 ;  /* 0x000030a002007986 */ /* 0x000fe8000c101522 */
[----:B------:R-:W-:Y:S01]  /*8b80*/  STG.E.U16 [R2.64+0x32], R159 ;  /* 0x0000329f02007986 */ /* 0x000fe2000c101522 */
[C---:B------:R-:W-:Y:S03]  /*8b90*/  HMMA.16816.F32 R88, R76.reuse, R116, R88 ;  /* 0x000000744c58723c */ /* 0x040fe60000001858 */
[----:B------:R-:W-:Y:S05]  /*8ba0*/  STG.E.U16 [R140.64+0x40], R221 ;  /* 0x000040dd8c007986 */ /* 0x000fea000c101522 */
[----:B------:R-:W-:Y:S01]  /*8bb0*/  HMMA.16816.F32 R84, R76, R118, R84 ;  /* 0x000000764c54723c */ /* 0x000fe20000001854 */
[----:B------:R-:W-:Y:S04]  /*8bc0*/  STG.E.U16 [R140.64+0x42], R220 ;  /* 0x000042dc8c007986 */ /* 0x000fe8000c101522 */
[----:B------:R-:W-:Y:S03]  /*8bd0*/  STG.E.U16 [R24.64+0x40], R218 ;  /* 0x000040da18007986 */ /* 0x000fe6000c101522 */
[C---:B------:R-:W-:Y:S01]  /*8be0*/  HMMA.16816.F32 R136, R100.reuse, R132, R136 ;  /* 0x000000846488723c */ /* 0x040fe20000001888 */
[----:B------:R-:W-:Y:S07]  /*8bf0*/  STG.E.U16 [R24.64+0x42], R219 ;  /* 0x000042db18007986 */ /* 0x000fee000c101522 */
        /* <DEDUP_REMOVED lines=8> */
[----:B------:R-:W-:Y:S01]  /*8c80*/  HMMA.16816.F32 R116, R100, R118, R32 ;  /* 0x000000766474723c */ /* 0x000fe20000001820 */
[----:B------:R-:W-:Y:S07]  /*8c90*/  STG.E.U16 [R140.64+0x50], R215 ;  /* 0x000050d78c007986 */ /* 0x000fee000c101522 */
[-C--:B------:R-:W-:Y:S01]  /*8ca0*/  HMMA.16816.F32 R76, R76, R6.reuse, R36 ;  /* 0x000000064c4c723c */ /* 0x080fe20000001824 */
[----:B------:R-:W-:Y:S07]  /*8cb0*/  STG.E.U16 [R140.64+0x52], R214 ;  /* 0x000052d68c007986 */ /* 0x000fee000c101522 */
[----:B------:R-:W-:Y:S01]  /*8cc0*/  HMMA.16816.F32 R100, R100, R6, R12 ;  /* 0x000000066464723c */ /* 0x000fe2000000180c */
[----:B------:R-:W-:Y:S06]  /*8cd0*/  STG.E.U16 [R24.64+0x50], R212 ;  /* 0x000050d418007986 */ /* 0x000fec000c101522 */
[----:B------:R-:W-:-:S02]  /*8ce0*/  FADD.FTZ R6, R200, R8 ;  /* 0x00000008c8067221 */ /* 0x000fc40000010000 */
[----:B------:R-:W-:Y:S02]  /*8cf0*/  FADD.FTZ R7, R74, R5 ;  /* 0x000000054a077221 */ /* 0x000fe40000010000 */
[----:B------:R-:W-:Y:S01]  /*8d00*/  FADD.FTZ R5, R75, R4 ;  /* 0x000000044b057221 */ /* 0x000fe20000010000 */
[----:B------:R-:W-:Y:S01]  /*8d10*/  STG.E.U16 [R24.64+0x52], R213 ;  /* 0x000052d518007986 */ /* 0x000fe2000c101522 */
[----:B------:R-:W-:Y:S02]  /*8d20*/  FADD.FTZ R4, R205, R0 ;  /* 0x00000000cd047221 */ /* 0x000fe40000010000 */
[----:B------:R-:W-:Y:S01]  /*8d30*/  FADD.FTZ R0, R202, R6 ;  /* 0x00000006ca007221 */ /* 0x000fe20000010000 */
[----:B------:R-:W-:Y:S01]  /*8d40*/  STG.E.U16 [R28.64+0x50], R149 ;  /* 0x000050951c007986 */ /* 0x000fe2000c101522 */
[----:B------:R-:W-:-:S03]  /*8d50*/  FADD.FTZ R5, R67, R5 ;  /* 0x0000000543057221 */ /* 0x000fc60000010000 */
        /* <DEDUP_REMOVED lines=10> */
[----:B------:R-:W-:Y:S04]  /*8e00*/  STG.E.U16 [R24.64+0x60], R207 ;  /* 0x000060cf18007986 */ /* 0x000fe8000c101522 */
[----:B------:R-:W-:Y:S01]  /*8e10*/  STG.E.U16 [R24.64+0x62], R206 ;  /* 0x000062ce18007986 */ /* 0x000fe2000c101522 */
[----:B------:R-:W-:-:S03]  /*8e20*/  FADD.FTZ R7, R245, R7 ;  /* 0x00000007f5077221 */ /* 0x000fc60000010000 */
[----:B------:R-:W-:Y:S01]  /*8e30*/  STG.E.U16 [R28.64+0x60], R145 ;  /* 0x000060911c007986 */ /* 0x000fe2000c101522 */
[----:B------:R-:W-:-:S03]  /*8e40*/  FADD.FTZ R4, R199, R0 ;  /* 0x00000000c7047221 */ /* 0x000fc60000010000 */
        /* <DEDUP_REMOVED lines=8> */
[----:B------:R-:W-:Y:S01]  /*8ed0*/  STG.E.U16 [R28.64+0x70], R73 ;  /* 0x000070491c007986 */ /* 0x000fe2000c101522 */
[----:B------:R-:W-:-:S03]  /*8ee0*/  FADD.FTZ R0, R196, R5 ;  /* 0x00000005c4007221 */ /* 0x000fc60000010000 */
[----:B------:R-:W-:Y:S04]  /*8ef0*/  STG.E.U16 [R28.64+0x72], R72 ;  /* 0x000072481c007986 */ /* 0x000fe8000c101522 */
[----:B------:R-:W-:Y:S04]  /*8f00*/  STG.E.U16 [R2.64+0x70], R65 ;  /* 0x0000704102007986 */ /* 0x000fe8000c101522 */
[----:B------:R1:W-:Y:S01]  /*8f10*/  STG.E.U16 [R2.64+0x72], R64 ;  /* 0x0000724002007986 */ /* 0x0003e2000c101522 */
[----:B------:R-:W-:Y:S02]  /*8f20*/  FADD.FTZ R5, R251, R7 ;  /* 0x00000007fb057221 */ /* 0x000fe40000010000 */
[----:B------:R-:W-:Y:S01]  /*8f30*/  FADD.FTZ R0, R197, R0 ;  /* 0x00000000c5007221 */ /* 0x000fe20000010000 */
[----:B------:R-:W-:Y:S01]  /*8f40*/  IADD3 R203, P0, R140, -0x80, RZ ;  /* 0xffffff808ccb7810 */ /* 0x000fe20007f1e0ff */
[----:B------:R-:W-:-:S02]  /*8f50*/  FADD.FTZ R5, R247, R5 ;  /* 0x00000005f7057221 */ /* 0x000fc40000010000 */
[----:B------:R-:W-:Y:S01]  /*8f60*/  FADD.FTZ R0, R193, R0 ;  /* 0x00000000c1007221 */ /* 0x000fe20000010000 */
[----:B------:R-:W-:Y:S01]  /*8f70*/  IADD3.X R202, R141, -0x1, RZ, P0, !PT ;  /* 0xffffffff8dca7810 */ /* 0x000fe200007fe4ff */
[----:B------:R-:W-:Y:S02]  /*8f80*/  FADD.FTZ R241, R246, R5 ;  /* 0x00000005f6f17221 */ /* 0x000fe40000010000 */
[----:B------:R-:W-:Y:S02]  /*8f90*/  FADD.FTZ R196, R192, R0 ;  /* 0x00000000c0c47221 */ /* 0x000fe40000010000 */
[----:B-1----:R-:W-:Y:S02]  /*8fa0*/  FADD.FTZ R2, R248, R6 ;  /* 0x00000006f8027221 */ /* 0x002fe40000010000 */
[----:B------:R-:W-:Y:S02]  /*8fb0*/  FADD.FTZ R3, R194, R4 ;  /* 0x00000004c2037221 */ /* 0x000fe40000010000 */
[----:B------:R-:W-:-:S02]  /*8fc0*/  FADD.FTZ R4, R249, R2 ;  /* 0x00000002f9047221 */ /* 0x000fc40000010000 */
[----:B------:R-:W-:Y:S02]  /*8fd0*/  FADD.FTZ R2, R195, R3 ;  /* 0x00000003c3027221 */ /* 0x000fe40000010000 */
[----:B------:R-:W-:Y:S02]  /*8fe0*/  FADD.FTZ R4, R244, R4 ;  /* 0x00000004f4047221 */ /* 0x000fe40000010000 */
[----:B------:R-:W-:Y:S02]  /*8ff0*/  FADD.FTZ R2, R191, R2 ;  /* 0x00000002bf027221 */ /* 0x000fe40000010000 */
[----:B------:R-:W-:Y:S02]  /*9000*/  FADD.FTZ R242, R236, R4 ;  /* 0x00000004ecf27221 */ /* 0x000fe40000010000 */
[----:B------:R-:W-:Y:S01]  /*9010*/  FADD.FTZ R197, R190, R2 ;  /* 0x00000002bec57221 */ /* 0x000fe20000010000 */
[----:B------:R-:W-:Y:S05]  /*9020*/  @!P1 BRA `(.L_x_830) ;  /* 0x0000f3c000009947 */ /* 0x000fea0003800000 */
[----:B------:R-:W2:Y:S04]  /*9030*/  LDL R249, [R1+0x24] ;  /* 0x0000240001f97983 */ /* 0x000ea80000100800 */
[----:B------:R-:W3:Y:S04]  /*9040*/  LDL R250, [R1+0x164] ;  /* 0x0001640001fa7983 */ /* 0x000ee80000100800 */
[----:B------:R-:W4:Y:S04]  /*9050*/  LDL.64 R74, [R1+0x140] ;  /* 0x00014000014a7983 */ /* 0x000f280000100a00 */
[----:B------:R-:W5:Y:S04]  /*9060*/  LDL.64 R66, [R1+0x110] ;  /* 0x0001100001427983 */ /* 0x000f680000100a00 */
[----:B------:R-:W5:Y:S01]  /*9070*/  LDL R251, [R1+0x160] ;  /* 0x0001600001fb7983 */ /* 0x000f620000100800 */
[----:B------:R-:W-:Y:S01]  /*9080*/  IMAD.MOV.U32 R248, RZ, RZ, c[0x0][0x1a0] ;  /* 0x00006800fff87624 */ /* 0x000fe200078e00ff */
[----:B------:R-:W-:-:S04]  /*9090*/  DEPBAR.LE SB0, 0x0 ;  /* 0x000080000000791a */ /* 0x000fc80000000000 */
[----:B------:R-:W-:Y:S02]  /*90a0*/  IMAD.SHL.U32 R248, R248, 0x40, RZ ;  /* 0x00000040f8f87824 */ /* 0x000fe400078e00ff */
[----:B------:R-:W-:-:S04]  /*90b0*/  IMAD.MOV.U32 R252, RZ, RZ, 0x20 ;  /* 0x00000020fffc7424 */ /* 0x000fc800078e00ff */
[----:B------:R-:W-:-:S04]  /*90c0*/  IMAD.WIDE.U32 R12, R252, c[0x0][0x1a0], RZ ;  /* 0x00006800fc0c7a25 */ /* 0x000fc800078e00ff */
[----:B------:R-:W-:Y:S01]  /*90d0*/  IMAD R6, R252, c[0x0][0x1a4], RZ ;  /* 0x00006900fc067a24 */ /* 0x000fe200078e02ff */
[----:B------:R-:W-:Y:S01]  /*90e0*/  BAR.SYNC.DEFER_BLOCKING 0x0 ;  /* 0x0000000000007b1d */ /* 0x000fe20000010000 */
[----:B--2---:R-:W-:-:S04]  /*90f0*/  IADD3 R2, R249, -0x2, RZ ;  /* 0xfffffffef9027810 */ /* 0x004fc80007ffe0ff */
[----:B------:R-:W-:Y:S01]  /*9100*/  SHF.R.S32.HI R4, RZ, 0x1f, R2 ;  /* 0x0000001fff047819 */ /* 0x000fe20000011402 */
[----:B---3--:R-:W-:Y:S01]  /*9110*/  IMAD R0, R250, R2, RZ ;  /* 0x00000002fa007224 */ /* 0x008fe200078e02ff */
[----:B----4-:R-:W-:-:S03]  /*9120*/  ISETP.GE.AND P0, PT, R74, c[0x0][0x220], PT ;  /* 0x000088004a007a0c */ /* 0x010fc60003f06270 */
[-C--:B------:R-:W-:Y:S02]  /*9130*/  IMAD R0, R4, R248.reuse, R0 ;  /* 0x000000f804007224 */ /* 0x080fe400078e0200 */
[----:B-----5:R-:W-:-:S04]  /*9140*/  IMAD.WIDE.U32 R2, R2, R248, R66 ;  /* 0x000000f802027225 */ /* 0x020fc800078e0042 */
[----:B------:R-:W-:Y:S02]  /*9150*/  IMAD.MOV.U32 R248, RZ, RZ, c[0x0][0x1a0] ;  /* 0x00006800fff87624 */ /* 0x000fe400078e00ff */
[----:B------:R-:W-:-:S03]  /*9160*/  IMAD.IADD R3, R3, 0x1, R0 ;  /* 0x0000000103037824 */ /* 0x000fc600078e0200 */
[----:B------:R-:W-:Y:S01]  /*9170*/  SHF.L.U32 R248, R248, 0x4, RZ ;  /* 0x00000004f8f87819 */ /* 0x000fe200000006ff */
[----:B------:R-:W-:Y:S01]  /*9180*/  @!P0 IMAD.MOV.U32 R5, RZ, RZ, 0x30 ;  /* 0x00000030ff058424 */ /* 0x000fe200078e00ff */
[----:B------:R-:W-:Y:S02]  /*9190*/  @!P0 IADD3 R4, P2, R2, R12, RZ ;  /* 0x0000000c02048210 */ /* 0x000fe40007f5e0ff */
[----:B------:R-:W-:Y:S02]  /*91a0*/  @!P0 IADD3 R0, P1, R248, R2, RZ ;  /* 0x00000002f8008210 */ /* 0x000fe40007f3e0ff */
[----:B------:R-:W-:Y:S02]  /*91b0*/  @!P0 LEA R10, P3, R2, c[0x0][0x170], 0x1 ;  /* 0x00005c00020a8a11 */ /* 0x000fe400078608ff */
[----:B------:R-:W-:Y:S02]  /*91c0*/  @!P0 IADD3.X R12, R3, R13, R6, P2, !PT ;  /* 0x0000000d030c8210 */ /* 0x000fe400017fe406 */
[----:B------:R-:W-:-:S02]  /*91d0*/  @!P0 IADD3.X R7, R251, R3, RZ, P1, !PT ;  /* 0x00000003fb078210 */ /* 0x000fc40000ffe4ff */
[--C-:B------:R-:W-:Y:S01]  /*91e0*/  @!P0 LEA.HI.X R11, R2, c[0x0][0x174], R3.reuse, 0x1, P3 ;  /* 0x00005d00020b8a11 */ /* 0x100fe200018f0c03 */
[C---:B------:R-:W-:Y:S01]  /*91f0*/  @!P0 IMAD.WIDE.U32 R2, R5.reuse, c[0x0][0x1a0], R2 ;  /* 0x0000680005028a25 */ /* 0x040fe200078e0002 */
[----:B------:R-:W-:Y:S02]  /*9200*/  @!P0 LEA R8, P2, R0, c[0x0][0x170], 0x1 ;  /* 0x00005c0000088a11 */ /* 0x000fe400078408ff */
[----:B------:R-:W-:Y:S01]  /*9210*/  @!P0 LEA R6, P1, R4, c[0x0][0x170], 0x1 ;  /* 0x00005c0004068a11 */ /* 0x000fe200078208ff */
[----:B------:R-:W-:Y:S01]  /*9220*/  @!P0 IMAD R5, R5, c[0x0][0x1a4], RZ ;  /* 0x0000690005058a24 */ /* 0x000fe200078e02ff */
[----:B------:R-:W-:Y:S02]  /*9230*/  @!P0 LEA.HI.X R9, R0, c[0x0][0x174], R7, 0x1, P2 ;  /* 0x00005d0000098a11 */ /* 0x000fe400010f0c07 */
[----:B------:R-:W-:Y:S01]  /*9240*/  @!P0 LEA.HI.X R7, R4, c[0x0][0x174], R12, 0x1, P1 ;  /* 0x00005d0004078a11 */ /* 0x000fe200008f0c0c */
[----:B------:R-:W-:Y:S01]  /*9250*/  @!P0 IMAD.IADD R5, R3, 0x1, R5 ;  /* 0x0000000103058824 */ /* 0x000fe200078e0205 */
[C---:B------:R-:W-:Y:S01]  /*9260*/  @!P0 LEA R4, P1, R2.reuse, c[0x0][0x170], 0x1 ;  /* 0x00005c0002048a11 */ /* 0x040fe200078208ff */
[----:B------:R-:W-:Y:S03]  /*9270*/  @P0 STS.128 [R188+0x6000], RZ ;  /* 0x006000ffbc000388 */ /* 0x000fe60000000c00 */
        /* <DEDUP_REMOVED lines=21> */
[----:B------:R-:W3:Y:S04]  /*93d0*/  LDSM.16.M88.4 R16, [R172+0x4000] ;  /* 0x00400000ac10783b */ /* 0x000ee80000000200 */
[----:B-1----:R-:W1:Y:S04]  /*93e0*/  LDSM.16.M88.4 R8, [R179+0x2000] ;  /* 0x00200000b308783b */ /* 0x002e680000000200 */
[----:B------:R-:W4:Y:S04]  /*93f0*/  LDSM.16.M88.4 R32, [R172+0x5000] ;  /* 0x00500000ac20783b */ /* 0x000f280000000200 */
[----:B------:R-:W5:Y:S04]  /*9400*/  LDSM.16.M88.4 R24, [R172+0x5800] ;  /* 0x00580000ac18783b */ /* 0x000f680000000200 */
[----:B------:R-:W4:Y:S04]  /*9410*/  LDSM.16.M88.4 R36, [R172+0x4800] ;  /* 0x00480000ac24783b */ /* 0x000f280000000200 */
[----:B--2---:R-:W-:Y:S04]  /*9420*/  LDSM.16.M88.4 R4, [R182+0x2000] ;  /* 0x00200000b604783b */ /* 0x004fe80000000200 */
[----:B------:R-:W2:Y:S04]  /*9430*/  LDSM.16.M88.4 R52, [R178+0x5000] ;  /* 0x00500000b234783b */ /* 0x000ea80000000200 */
[----:B------:R-:W2:Y:S04]  /*9440*/  LDSM.16.M88.4 R56, [R178+0x5800] ;  /* 0x00580000b238783b */ /* 0x000ea80000000200 */
[----:B------:R-:W2:Y:S04]  /*9450*/  LDSM.16.M88.4 R44, [R178+0x4000] ;  /* 0x00400000b22c783b */ /* 0x000ea80000000200 */
[----:B------:R-:W2:Y:S04]  /*9460*/  LDSM.16.M88.4 R40, [R178+0x4800] ;  /* 0x00480000b228783b */ /* 0x000ea80000000200 */
[----:B------:R-:W2:Y:S01]  /*9470*/  LDSM.16.M88.4 R20, [R182] ;  /* 0x00000000b614783b */ /* 0x000ea20000000200 */
[-C--:B---3--:R-:W-:Y:S03]  /*9480*/  HMMA.16816.F32 R192, R12, R16.reuse, RZ ;  /* 0x000000100cc0723c */ /* 0x088fe600000018ff */
[----:B------:R-:W0:Y:S05]  /*9490*/  LDGDEPBAR ;  /* 0x00000000000079af */ /* 0x000e2a0000000000 */
[C---:B-1----:R-:W-:Y:S08]  /*94a0*/  HMMA.16816.F32 R144, R8.reuse, R16, RZ ;  /* 0x000000100890723c */ /* 0x042ff000000018ff */
[-C--:B------:R-:W-:Y:S08]  /*94b0*/  HMMA.16816.F32 R72, R8, R18.reuse, RZ ;  /* 0x000000120848723c */ /* 0x080ff000000018ff */
[----:B------:R-:W-:Y:S08]  /*94c0*/  HMMA.16816.F32 R168, R12, R18, RZ ;  /* 0x000000120ca8723c */ /* 0x000ff000000018ff */
[C---:B----4-:R-:W-:Y:S08]  /*94d0*/  HMMA.16816.F32 R60, R8.reuse, R32, RZ ;  /* 0x00000020083c723c */ /* 0x050ff000000018ff */
[C---:B-----5:R-:W-:Y:S08]  /*94e0*/  HMMA.16816.F32 R16, R8.reuse, R24, RZ ;  /* 0x000000180810723c */ /* 0x060ff000000018ff */
        /* <DEDUP_REMOVED lines=8> */
[C---:B------:R-:W-:Y:S08]  /*9570*/  HMMA.16816.F32 R8, R12.reuse, R24, RZ ;  /* 0x000000180c08723c */ /* 0x040ff000000018ff */
[----:B------:R-:W-:Y:S01]  /*9580*/  HMMA.16816.F32 R24, R12, R26, RZ ;  /* 0x0000001a0c18723c */ /* 0x000fe200000018ff */
[----:B------:R-:W-:Y:S07]  /*9590*/  LDSM.16.M88.4 R12, [R180] ;  /* 0x00000000b40c783b */ /* 0x000fee0000000200 */
[C---:B--2---:R-:W-:Y:S01]  /*95a0*/  HMMA.16816.F32 R204, R4.reuse, R52, R60 ;  /* 0x0000003404cc723c */ /* 0x044fe2000000183c */
[----:B------:R-:W-:Y:S07]  /*95b0*/  LDSM.16.M88.4 R60, [R185] ;  /* 0x00000000b93c783b */ /* 0x000fee0000000200 */
[C---:B------:R-:W-:Y:S01]  /*95c0*/  HMMA.16816.F32 R244, R4.reuse, R56, R16 ;  /* 0x0000003804f4723c */ /* 0x040fe20000001810 */
[----:B------:R-:W1:Y:S07]  /*95d0*/  LDSM.16.M88.4 R16, [R180+0x2000] ;  /* 0x00200000b410783b */ /* 0x000e6e0000000200 */
[C---:B------:R-:W-:Y:S01]  /*95e0*/  HMMA.16816.F32 R220, R4.reuse, R46, R72 ;  /* 0x0000002e04dc723c */ /* 0x040fe20000001848 */
[----:B------:R-:W2:Y:S07]  /*95f0*/  LDSM.16.M88.4 R72, [R183] ;  /* 0x00000000b748783b */ /* 0x000eae0000000200 */
[C---:B------:R-:W-:Y:S08]  /*9600*/  HMMA.16816.F32 R208, R4.reuse, R44, R144 ;  /* 0x0000002c04d0723c */ /* 0x040ff00000001890 */
[C---:B------:R-:W-:Y:S01]  /*9610*/  HMMA.16816.F32 R200, R4.reuse, R40, R64 ;  /* 0x0000002804c8723c */ /* 0x040fe20000001840 */
[----:B------:R-:W3:Y:S07]  /*9620*/  LDSM.16.M88.4 R64, [R186] ;  /* 0x00000000ba40783b */ /* 0x000eee0000000200 */
[----:B------:R-:W-:Y:S08]  /*9630*/  HMMA.16816.F32 R232, R4, R42, R160 ;  /* 0x0000002a04e8723c */ /* 0x000ff000000018a0 */
[C---:B------:R-:W-:Y:S08]  /*9640*/  HMMA.16816.F32 R216, R20.reuse, R40, R148 ;  /* 0x0000002814d8723c */ /* 0x040ff00000001894 */
[C---:B------:R-:W-:Y:S01]  /*9650*/  HMMA.16816.F32 R144, R20.reuse, R42, R156 ;  /* 0x0000002a1490723c */ /* 0x040fe2000000189c */
[----:B------:R-:W4:Y:S07]  /*9660*/  LDSM.16.M88.4 R40, [R184] ;  /* 0x00000000b828783b */ /* 0x000f2e0000000200 */
[C---:B------:R-:W-:Y:S08]  /*9670*/  HMMA.16816.F32 R212, R20.reuse, R44, R192 ;  /* 0x0000002c14d4723c */ /* 0x040ff000000018c0 */
[----:B------:R-:W-:Y:S08]  /*9680*/  HMMA.16816.F32 R44, R20, R46, R168 ;  /* 0x0000002e142c723c */ /* 0x000ff000000018a8 */
[C---:B------:R-:W-:Y:S08]  /*9690*/  HMMA.16816.F32 R164, R4.reuse, R54, R164 ;  /* 0x0000003604a4723c */ /* 0x040ff000000018a4 */
[----:B------:R-:W-:Y:S01]  /*96a0*/  HMMA.16816.F32 R152, R4, R58, R152 ;  /* 0x0000003a0498723c */ /* 0x000fe20000001898 */
[----:B------:R-:W-:Y:S07]  /*96b0*/  LDSM.16.M88.4 R4, [R181+0x2000] ;  /* 0x00200000b504783b */ /* 0x000fee0000000200 */
[C---:B------:R-:W-:Y:S01]  /*96c0*/  HMMA.16816.F32 R224, R20.reuse, R52, R36 ;  /* 0x0000003414e0723c */ /* 0x040fe20000001824 */
[----:B------:R-:W-:Y:S07]  /*96d0*/  LDSM.16.M88.4 R36, [R177] ;  /* 0x00000000b124783b */ /* 0x000fee0000000200 */
[C---:B------:R-:W-:Y:S01]  /*96e0*/  HMMA.16816.F32 R228, R20.reuse, R56, R8 ;  /* 0x0000003814e4723c */ /* 0x040fe20000001808 */
[----:B------:R-:W5:Y:S07]  /*96f0*/  LDSM.16.M88.4 R8, [R181] ;  /* 0x00000000b508783b */ /* 0x000f6e0000000200 */
[C---:B------:R-:W-:Y:S01]  /*9700*/  HMMA.16816.F32 R148, R20.reuse, R54, R32 ;  /* 0x000000361494723c */ /* 0x040fe20000001820 */
[----:B------:R-:W3:Y:S07]  /*9710*/  LDSM.16.M88.4 R32, [R177+0x800] ;  /* 0x00080000b120783b */ /* 0x000eee0000000200 */
[----:B------:R-:W-:Y:S01]  /*9720*/  HMMA.16816.F32 R156, R20, R58, R24 ;  /* 0x0000003a149c723c */ /* 0x000fe20000001818 */
[----:B------:R-:W3:Y:S04]  /*9730*/  LDSM.16.M88.4 R24, [R177+0x1000] ;  /* 0x00100000b118783b */ /* 0x000ee80000000200 */
[----:B------:R-:W3:Y:S01]  /*9740*/  LDSM.16.M88.4 R20, [R177+0x1800] ;  /* 0x00180000b114783b */ /* 0x000ee20000000200 */
[----:B------:R-:W-:Y:S01]  /*9750*/  ISETP.GE.AND P6, PT, R249, 0x3, PT ;  /* 0x00000003f900780c */ /* 0x000fe20003fc6270 */
[----:B------:R-:W-:-:S04]  /*9760*/  DEPBAR.LE SB0, 0x0 ;  /* 0x000080000000791a */ /* 0x000fc80000000000 */
[C---:B-1----:R-:W-:Y:S08]  /*9770*/  HMMA.16816.F32 R168, R16.reuse, R60, R204 ;  /* 0x0000003c10a8723c */ /* 0x042ff000000018cc */
[C---:B--2---:R-:W-:Y:S08]  /*9780*/  HMMA.16816.F32 R208, R16.reuse, R72, R208 ;  /* 0x0000004810d0723c */ /* 0x044ff000000018d0 */
[----:B------:R-:W-:Y:S08]  /*9790*/  HMMA.16816.F32 R204, R16, R74, R220 ;  /* 0x0000004a10cc723c */ /* 0x000ff000000018dc */
[C---:B------:R-:W-:Y:S08]  /*97a0*/  HMMA.16816.F32 R56, R12.reuse, R72, R212 ;  /* 0x000000480c38723c */ /* 0x040ff000000018d4 */
[----:B------:R-:W-:Y:S08]  /*97b0*/  HMMA.16816.F32 R72, R12, R74, R44 ;  /* 0x0000004a0c48723c */ /* 0x000ff0000000182c */
[C---:B---3--:R-:W-:Y:S08]  /*97c0*/  HMMA.16816.F32 R200, R16.reuse, R64, R200 ;  /* 0x0000004010c8723c */ /* 0x048ff000000018c8 */
[C---:B----4-:R-:W-:Y:S08]  /*97d0*/  HMMA.16816.F32 R160, R16.reuse, R40, R244 ;  /* 0x0000002810a0723c */ /* 0x050ff000000018f4 */
        /* <DEDUP_REMOVED lines=8> */
[----:B------:R-:W-:Y:S08]  /*9860*/  HMMA.16816.F32 R12, R12, R42, R156 ;  /* 0x0000002a0c0c723c */ /* 0x000ff0000000189c */
[-C--:B-----5:R-:W-:Y:S08]  /*9870*/  HMMA.16816.F32 R40, R8, R36.reuse, R56 ;  /* 0x000000240828723c */ /* 0x0a0ff00000001838 */
        /* <DEDUP_REMOVED lines=17> */
[----:B------:R-:W2:Y:S04]  /*9990*/  LDL.64 R30, [R1+0x148] ;  /* 0x00014800011e7983 */ /* 0x000ea80000100a00 */
[----:B------:R-:W3:Y:S01]  /*99a0*/  LDL.64 R250, [R1+0x150] ;  /* 0x0001500001fa7983 */ /* 0x000ee20000100a00 */
[----:B------:R-:W-:Y:S01]  /*99b0*/  IMAD.MOV.U32 R13, RZ, RZ, c[0x0][0x198] ;  /* 0x00006600ff0d7624 */ /* 0x000fe200078e00ff */
[----:B------:R-:W-:Y:S01]  /*99c0*/  IADD3 R2, R249, -0x3, RZ ;  /* 0xfffffffdf9027810 */ /* 0x000fe20007ffe0ff */
[----:B------:R-:W-:Y:S01]  /*99d0*/  IMAD.MOV.U32 R14, RZ, RZ, c[0x0][0x19c] ;  /* 0x00006700ff0e7624 */ /* 0x000fe200078e00ff */
[----:B------:R1:W-:Y:S01]  /*99e0*/  @P0 STS.128 [R188+0x4000], RZ ;  /* 0x004000ffbc000388 */ /* 0x0003e20000000c00 */
[C---:B------:R-:W-:Y:S01]  /*99f0*/  IMAD.SHL.U32 R7, R13.reuse, 0x40, RZ ;  /* 0x000000400d077824 */ /* 0x040fe200078e00ff */
[----:B------:R-:W-:Y:S01]  /*9a00*/  SHF.R.S32.HI R6, RZ, 0x1f, R2 ;  /* 0x0000001fff067819 */ /* 0x000fe20000011402 */
[----:B------:R-:W-:Y:S01]  /*9a10*/  BSSY B0, `(.L_x_832) ;  /* 0x000002c000007945 */ /* 0x000fe20003800000 */
[----:B------:R-:W-:-:S05]  /*9a20*/  SHF.L.U64.HI R0, R13, 0x6, R14 ;  /* 0x000000060d007819 */ /* 0x000fca000001020e */
[----:B------:R-:W-:Y:S02]  /*9a30*/  IMAD R0, R0, R2, RZ ;  /* 0x0000000200007224 */ /* 0x000fe400078e02ff */
[----:B--2---:R-:W-:Y:S02]  /*9a40*/  IMAD.MOV.U32 R5, RZ, RZ, R31 ;  /* 0x000000ffff057224 */ /* 0x004fe400078e001f */
[----:B---3--:R-:W-:-:S04]  /*9a50*/  IMAD.MOV.U32 R4, RZ, RZ, R250 ;  /* 0x000000ffff047224 */ /* 0x008fc800078e00fa */
[----:B------:R-:W-:-:S04]  /*9a60*/  IMAD.WIDE.U32 R2, R2, R7, R4 ;  /* 0x0000000702027225 */ /* 0x000fc800078e0004 */
[----:B------:R-:W-:Y:S01]  /*9a70*/  IMAD R5, R6, R7, R0 ;  /* 0x0000000706057224 */ /* 0x000fe200078e0200 */
[CC--:B------:R-:W-:Y:S02]  /*9a80*/  @!P0 LEA R0, P4, R13.reuse, R2.reuse, 0x4 ;  /* 0x000000020d008211 */ /* 0x0c0fe400078820ff */
[----:B------:R-:W-:Y:S01]  /*9a90*/  @!P0 LEA R4, P2, R13, R2, 0x5 ;  /* 0x000000020d048211 */ /* 0x000fe200078428ff */
[----:B------:R-:W-:Y:S01]  /*9aa0*/  IMAD.IADD R5, R3, 0x1, R5 ;  /* 0x0000000103057824 */ /* 0x000fe200078e0205 */
[----:B------:R-:W-:Y:S02]  /*9ab0*/  @!P0 LEA R10, P5, R2, c[0x0][0x168], 0x1 ;  /* 0x00005a00020a8a11 */ /* 0x000fe400078a08ff */
[----:B------:R-:W-:Y:S02]  /*9ac0*/  @!P0 LEA R8, P3, R0, c[0x0][0x168], 0x1 ;  /* 0x00005a0000088a11 */ /* 0x000fe400078608ff */
[----:B------:R-:W-:Y:S02]  /*9ad0*/  @!P0 LEA.HI.X R7, R13, R5, R14, 0x4, P4 ;  /* 0x000000050d078211 */ /* 0x000fe400020f240e */
[----:B------:R-:W-:-:S02]  /*9ae0*/  @!P0 LEA R6, P1, R4, c[0x0][0x168], 0x1 ;  /* 0x00005a0004068a11 */ /* 0x000fc400078208ff */
        /* <DEDUP_REMOVED lines=20> */
[----:B------:R-:W-:Y:S01]  /*9c30*/  MOV R4, R2 ;  /* 0x0000000200047202 */ /* 0x000fe20000000f00 */
[----:B------:R-:W-:-:S04]  /*9c40*/  IMAD R0, R14, 0x30, RZ ;  /* 0x000000300e007824 */ /* 0x000fc800078e02ff */
[----:B------:R-:W-:-:S05]  /*9c50*/  IMAD.WIDE.U32 R4, R13, 0x30, R4 ;  /* 0x000000300d047825 */ /* 0x000fca00078e0004 */
[----:B------:R-:W-:Y:S02]  /*9c60*/  IADD3 R0, R0, R5, RZ ;  /* 0x0000000500007210 */ /* 0x000fe40007ffe0ff */
[----:B------:R-:W-:-:S04]  /*9c70*/  LEA R2, P1, R4, c[0x0][0x168], 0x1 ;  /* 0x00005a0004027a11 */ /* 0x000fc800078208ff */
[----:B------:R-:W-:-:S05]  /*9c80*/  LEA.HI.X R3, R4, c[0x0][0x16c], R0, 0x1, P1 ;  /* 0x00005b0004037a11 */ /* 0x000fca00008f0c00 */
[----:B------:R-:W-:Y:S01]  /*9c90*/  @!PT LDS RZ, [RZ] ;  /* 0x00000000fffff984 */ /* 0x000fe20000000800 */
[----:B------:R-:W-:Y:S01]  /*9ca0*/  @!PT LDS RZ, [RZ] ;  /* 0x00000000fffff984 */ /* 0x000fe20000000800 */
[----:B------:R-:W-:Y:S01]  /*9cb0*/  @!PT LDS RZ, [RZ] ;  /* 0x00000000fffff984 */ /* 0x000fe20000000800 */
[----:B------:R2:W-:Y:S04]  /*9cc0*/  LDGSTS.E.BYPASS.LTC128B.128 [R188+0x5800], [R2.64] ;  /* 0x0580000002bc7fae */ /* 0x0005e8000b901d62 */
.L_x_833:
[----:B------:R-:W-:Y:S05]  /*9cd0*/  BSYNC B0 ;  /* 0x0000000000007941 */ /* 0x000fea0003800000 */
.L_x_832:
[----:B------:R-:W0:Y:S02]  /*9ce0*/  LDGDEPBAR ;  /* 0x00000000000079af */ /* 0x000e240000000000 */
.L_x_831:
[----:B--2---:R-:W2:Y:S04]  /*9cf0*/  LDL R3, [R1+0x104] ;  /* 0x0001040001037983 */ /* 0x004ea80000100800 */
[----:B------:R-:W3:Y:S01]  /*9d00*/  LDL R2, [R1+0x10c] ;  /* 0x00010c0001027983 */ /* 0x000ee20000100800 */
[----:B------:R-:W-:-:S03]  /*9d10*/  IADD3 R245, R249, -0x2, RZ ;  /* 0xfffffffef9f57810 */ /* 0x000fc60007ffe0ff */
        /* <DEDUP_REMOVED lines=17> */
[----:B------:R-:W4:Y:S04]  /*9e30*/  LDL R14, [R1+0x130] ;  /* 0x00013000010e7983 */ /* 0x000f280000100800 */
[----:B------:R-:W4:Y:S04]  /*9e40*/  LDL R19, [R1+0x100] ;  /* 0x0001000001137983 */ /* 0x000f280000100800 */
[----:B------:R-:W1:Y:S02]  /*9e50*/  S2R R0, SR_TID.X ;  /* 0x0000000000007919 */ /* 0x000e640000002100 */
[----:B-1----:R-:W-:-:S05]  /*9e60*/  IMAD.SHL.U32 R0, R0, 0x2, RZ ;  /* 0x0000000200007824 */ /* 0x002fca00078e00ff */
[----:B------:R-:W-:-:S05]  /*9e70*/  LOP3.LUT R0, R0, 0x6, RZ, 0xc0, !PT ;  /* 0x0000000600007812 */ /* 0x000fca00078ec0ff */
[----:B------:R-:W-:-:S05]  /*9e80*/  IMAD R0, R245, 0x40, R0 ;  /* 0x00000040f5007824 */ /* 0x000fca00078e0200 */
[C---:B------:R-:W-:Y:S02]  /*9e90*/  IADD3 R10, R0.reuse, 0x11, RZ ;  /* 0x00000011000a7810 */ /* 0x040fe40007ffe0ff */
[----:B------:R-:W-:-:S04]  /*9ea0*/  ISETP.GE.AND P1, PT, R0, R48, PT ;  /* 0x000000300000720c */ /* 0x000fc80003f26270 */
[----:B------:R-:W-:Y:S02]  /*9eb0*/  FSEL R12, R40, -INF , !P1 ;  /* 0xff800000280c7808 */ /* 0x000fe40004800000 */
[C---:B------:R-:W-:Y:S02]  /*9ec0*/  IADD3 R5, R0.reuse, 0x18, RZ ;  /* 0x0000001800057810 */ /* 0x040fe40007ffe0ff */
[C---:B------:R-:W-:Y:S02]  /*9ed0*/  ISETP.GE.AND P2, PT, R0.reuse, R49, PT ;  /* 0x000000310000720c */ /* 0x040fe40003f46270 */
[----:B------:R-:W-:Y:S02]  /*9ee0*/  IADD3 R8, R0, 0x20, RZ ;  /* 0x0000002000087810 */ /* 0x000fe40007ffe0ff */
[----:B------:R-:W-:Y:S02]  /*9ef0*/  FSEL R15, R42, -INF , !P2 ;  /* 0xff8000002a0f7808 */ /* 0x000fe40005000000 */
[----:B------:R-:W-:-:S02]  /*9f00*/  IADD3 R6, R0, 0x10, RZ ;  /* 0x0000001000067810 */ /* 0x000fc40007ffe0ff */
[C---:B------:R-:W-:Y:S02]  /*9f10*/  ISETP.GE.AND P2, PT, R0.reuse, R50, PT ;  /* 0x000000320000720c */ /* 0x040fe40003f46270 */
[C---:B------:R-:W-:Y:S02]  /*9f20*/  IADD3 R7, R0.reuse, 0x9, RZ ;  /* 0x0000000900077810 */ /* 0x040fe40007ffe0ff */
[----:B------:R-:W-:Y:S02]  /*9f30*/  IADD3 R9, R0, 0x19, RZ ;  /* 0x0000001900097810 */ /* 0x000fe40007ffe0ff */
[-C--:B------:R-:W-:Y:S02]  /*9f40*/  ISETP.GE.AND P3, PT, R6, R48.reuse, PT ;  /* 0x000000300600720c */ /* 0x080fe40003f66270 */
[----:B------:R-:W-:Y:S02]  /*9f50*/  FSEL R167, R210, -INF , !P2 ;  /* 0xff800000d2a77808 */ /* 0x000fe40005000000 */
[----:B------:R-:W-:-:S02]  /*9f60*/  ISETP.GE.AND P2, PT, R9, R48, PT ;  /* 0x000000300900720c */ /* 0x000fc40003f46270 */
[----:B------:R-:W-:Y:S02]  /*9f70*/  IADD3 R4, R0, 0x21, RZ ;  /* 0x0000002100047810 */ /* 0x000fe40007ffe0ff */
[----:B------:R-:W-:-:S04]  /*9f80*/  ISETP.GE.AND P1, PT, R7, R48, PT ;  /* 0x000000300700720c */ /* 0x000fc80003f26270 */
[----:B------:R-:W-:Y:S01]  /*9f90*/  FSEL R22, R73, -INF , !P1 ;  /* 0xff80000049167808 */ /* 0x000fe20004800000 */
[----:B------:R-:W-:Y:S02]  /*9fa0*/  IMAD.SHL.U32 R232, R245, 0x2, RZ ;  /* 0x00000002f5e87824 */ /* 0x000fe400078e00ff */
[----:B--2---:R-:W-:Y:S01]  /*9fb0*/  IMAD.MOV.U32 R11, RZ, RZ, R3 ;  /* 0x000000ffff0b7224 */ /* 0x004fe200078e0003 */
[----:B------:R-:W-:Y:S01]  /*9fc0*/  IADD3 R3, R0, 0x1, RZ ;  /* 0x0000000100037810 */ /* 0x000fe20007ffe0ff */
[----:B---3--:R-:W-:-:S03]  /*9fd0*/  IMAD.MOV.U32 R13, RZ, RZ, R2 ;  /* 0x000000ffff0d7224 */ /* 0x008fc600078e0002 */
[-C--:B------:R-:W-:Y:S02]  /*9fe0*/  ISETP.GE.AND P5, PT, R3, R48.reuse, PT ;  /* 0x000000300300720c */ /* 0x080fe40003fa6270 */
[----:B------:R-:W-:Y:S02]  /*9ff0*/  IADD3 R2, R0, 0x8, RZ ;  /* 0x0000000800027810 */ /* 0x000fe40007ffe0ff */
[----:B------:R-:W-:Y:S02]  /*a000*/  FSEL R16, R41, -INF , !P5 ;  /* 0xff80000029107808 */ /* 0x000fe40006800000 */
[-C--:B------:R-:W-:Y:S02]  /*a010*/  ISETP.GE.AND P5, PT, R10, R48.reuse, PT ;  /* 0x000000300a00720c */ /* 0x080fe40003fa6270 */
[----:B------:R-:W-:Y:S02]  /*a020*/  ISETP.GE.AND P4, PT, R2, R48, PT ;  /* 0x000000300200720c */ /* 0x000fe40003f86270 */
[----:B------:R-:W-:-:S02]  /*a030*/  FSEL R40, R53, -INF , !P5 ;  /* 0xff80000035287808 */ /* 0x000fc40006800000 */
[----:B------:R-:W-:Y:S02]  /*a040*/  ISETP.GE.AND P5, PT, R0, R51, PT ;  /* 0x000000330000720c */ /* 0x000fe40003fa6270 */
[----:B------:R-:W-:Y:S02]  /*a050*/  FSEL R21, R72, -INF , !P4 ;  /* 0xff80000048157808 */ /* 0x000fe40006000000 */
[----:B------:R-:W-:Y:S02]  /*a060*/  ISETP.GE.AND P4, PT, R3, R49, PT ;  /* 0x000000310300720c */ /* 0x000fe40003f86270 */
[----:B------:R-:W-:Y:S02]  /*a070*/  FSEL R157, R208, -INF , !P5 ;  /* 0xff800000d09d7808 */ /* 0x000fe40006800000 */
[----:B------:R-:W-:Y:S02]  /*a080*/  ISETP.GE.AND P5, PT, R5, R48, PT ;  /* 0x000000300500720c */ /* 0x000fe40003fa6270 */
[----:B------:R-:W-:-:S02]  /*a090*/  FSEL R17, R43, -INF , !P4 ;  /* 0xff8000002b117808 */ /* 0x000fc40006000000 */
[----:B------:R-:W-:Y:S02]  /*a0a0*/  FSEL R43, R64, -INF , !P5 ;  /* 0xff800000402b7808 */ /* 0x000fe40006800000 */
[----:B------:R-:W-:-:S04]  /*a0b0*/  ISETP.GE.AND P5, PT, R8, R48, PT ;  /* 0x000000300800720c */ /* 0x000fc80003fa6270 */
[----:B------:R-:W-:Y:S02]  /*a0c0*/  FSEL R42, R44, -INF , !P5 ;  /* 0xff8000002c2a7808 */ /* 0x000fe40006800000 */
[-C--:B------:R-:W-:Y:S02]  /*a0d0*/  ISETP.GE.AND P5, PT, R7, R49.reuse, PT ;  /* 0x000000310700720c */ /* 0x080fe40003fa6270 */
[----:B------:R-:W-:Y:S02]  /*a0e0*/  FSEL R41, R52, -INF , !P3 ;  /* 0xff80000034297808 */ /* 0x000fe40005800000 */
[----:B------:R-:W-:Y:S02]  /*a0f0*/  FSEL R52, R65, -INF , !P2 ;  /* 0xff80000041347808 */ /* 0x000fe40005000000 */
[----:B------:R-:W-:Y:S02]  /*a100*/  FSEL R26, R75, -INF , !P5 ;  /* 0xff8000004b1a7808 */ /* 0x000fe40006800000 */
[----:B------:R-:W-:-:S02]  /*a110*/  ISETP.GE.AND P2, PT, R2, R49, PT ;  /* 0x000000310200720c */ /* 0x000fc40003f46270 */
[----:B------:R-:W-:Y:S02]  /*a120*/  ISETP.GE.AND P5, PT, R4, R48, PT ;  /* 0x000000300400720c */ /* 0x000fe40003fa6270 */
[-C--:B------:R-:W-:Y:S02]  /*a130*/  ISETP.GE.AND P1, PT, R3, R51.reuse, PT ;  /* 0x000000330300720c */ /* 0x080fe40003f26270 */
[----:B------:R-:W-:Y:S02]  /*a140*/  FSEL R23, R74, -INF , !P2 ;  /* 0xff8000004a177808 */ /* 0x000fe40005000000 */
[----:B------:R-:W-:Y:S02]  /*a150*/  FSEL R39, R45, -INF , !P5 ;  /* 0xff8000002d277808 */ /* 0x000fe40006800000 */
[----:B------:R-:W-:Y:S02]  /*a160*/  ISETP.GE.AND P3, PT, R3, R50, PT ;  /* 0x000000320300720c */ /* 0x000fe40003f66270 */
[----:B------:R-:W-:-:S02]  /*a170*/  ISETP.GE.AND P4, PT, R2, R51, PT ;  /* 0x000000330200720c */ /* 0x000fc40003f86270 */
[-C--:B------:R-:W-:Y:S02]  /*a180*/  ISETP.GE.AND P2, PT, R7, R50.reuse, PT ;  /* 0x000000320700720c */ /* 0x080fe40003f46270 */
[----:B------:R-:W-:Y:S02]  /*a190*/  ISETP.GE.AND P5, PT, R10, R49, PT ;  /* 0x000000310a00720c */ /* 0x000fe40003fa6270 */
[----:B------:R-:W-:Y:S02]  /*a1a0*/  IADD3 R3, R0, 0x28, RZ ;  /* 0x0000002800037810 */ /* 0x000fe40007ffe0ff */
[----:B------:R-:W-:Y:S02]  /*a1b0*/  FSEL R168, R209, -INF , !P1 ;  /* 0xff800000d1a87808 */ /* 0x000fe40004800000 */
[----:B------:R-:W-:Y:S02]  /*a1c0*/  ISETP.GE.AND P1, PT, R2, R50, PT ;  /* 0x000000320200720c */ /* 0x000fe40003f26270 */
[----:B------:R-:W-:-:S02]  /*a1d0*/  FSEL R160, R204, -INF , !P4 ;  /* 0xff800000cca07808 */ /* 0x000fc40006000000 */
[----:B------:R-:W-:Y:S02]  /*a1e0*/  FSEL R165, R207, -INF , !P2 ;  /* 0xff800000cfa57808 */ /* 0x000fe40005000000 */
[----:B------:R-:W-:Y:S02]  /*a1f0*/  FSEL R149, R55, -INF , !P5 ;  /* 0xff80000037957808 */ /* 0x000fe40006800000 */
[-C--:B------:R-:W-:Y:S02]  /*a200*/  ISETP.GE.AND P4, PT, R6, R51.reuse, PT ;  /* 0x000000330600720c */ /* 0x080fe40003f86270 */
[----:B------:R-:W-:Y:S02]  /*a210*/  ISETP.GE.AND P2, PT, R10, R51, PT ;  /* 0x000000330a00720c */ /* 0x000fe40003f46270 */
[----:B------:R-:W-:Y:S02]  /*a220*/  ISETP.GE.AND P5, PT, R3, R48, PT ;  /* 0x000000300300720c */ /* 0x000fe40003fa6270 */
[----:B------:R-:W-:-:S02]  /*a230*/  FSEL R169, R211, -INF , !P3 ;  /* 0xff800000d3a97808 */ /* 0x000fc40005800000 */
[----:B------:R-:W-:Y:S02]  /*a240*/  FSEL R166, R206, -INF , !P1 ;  /* 0xff800000cea67808 */ /* 0x000fe40004800000 */
[----:B------:R-:W-:Y:S02]  /*a250*/  ISETP.GE.AND P3, PT, R7, R51, PT ;  /* 0x000000330700720c */ /* 0x000fe40003f66270 */
[----:B------:R-:W-:Y:S02]  /*a260*/  ISETP.GE.AND P1, PT, R6, R49, PT ;  /* 0x000000310600720c */ /* 0x000fe40003f26270 */
[----:B------:R-:W-:Y:S02]  /*a270*/  FSEL R156, R200, -INF , !P4 ;  /* 0xff800000c89c7808 */ /* 0x000fe40006000000 */
[----:B------:R-:W-:Y:S02]  /*a280*/  FSEL R155, R201, -INF , !P2 ;  /* 0xff800000c99b7808 */ /* 0x000fe40005000000 */
[----:B------:R-:W-:-:S02]  /*a290*/  FSEL R37, R60, -INF , !P5 ;  /* 0xff8000003c257808 */ /* 0x000fc40006800000 */
[CC--:B------:R-:W-:Y:S02]  /*a2a0*/  ISETP.GE.AND P4, PT, R5.reuse, R49.reuse, PT ;  /* 0x000000310500720c */ /* 0x0c0fe40003f86270 */
[----:B------:R-:W-:Y:S02]  /*a2b0*/  ISETP.GE.AND P2, PT, R5, R50, PT ;  /* 0x000000320500720c */ /* 0x000fe40003f46270 */
[----:B------:R-:W-:Y:S02]  /*a2c0*/  ISETP.GE.AND P5, PT, R9, R49, PT ;  /* 0x000000310900720c */ /* 0x000fe40003fa6270 */
[----:B------:R-:W-:Y:S02]  /*a2d0*/  IADD3 R2, R0, 0x29, RZ ;  /* 0x0000002900027810 */ /* 0x000fe40007ffe0ff */
[----:B------:R-:W-:Y:S02]  /*a2e0*/  FSEL R159, R205, -INF , !P3 ;  /* 0xff800000cd9f7808 */ /* 0x000fe40005800000 */
[----:B------:R-:W-:-:S02]  /*a2f0*/  FSEL R148, R54, -INF , !P1 ;  /* 0xff80000036947808 */ /* 0x000fc40004800000 */
[-C--:B------:R-:W-:Y:S02]  /*a300*/  ISETP.GE.AND P3, PT, R6, R50.reuse, PT ;  /* 0x000000320600720c */ /* 0x080fe40003f66270 */
[-C--:B------:R-:W-:Y:S02]  /*a310*/  ISETP.GE.AND P1, PT, R10, R50.reuse, PT ;  /* 0x000000320a00720c */ /* 0x080fe40003f26270 */
[----:B------:R-:W-:Y:S02]  /*a320*/  FSEL R143, R66, -INF , !P4 ;  /* 0xff800000428f7808 */ /* 0x000fe40006000000 */
[----:B------:R-:W-:Y:S02]  /*a330*/  FSEL R142, R67, -INF , !P5 ;  /* 0xff800000438e7808 */ /* 0x000fe40006800000 */
[----:B------:R-:W-:Y:S02]  /*a340*/  FSEL R162, R194, -INF , !P2 ;  /* 0xff800000c2a27808 */ /* 0x000fe40005000000 */
[----:B------:R-:W-:-:S02]  /*a350*/  ISETP.GE.AND P4, PT, R9, R50, PT ;  /* 0x000000320900720c */ /* 0x000fc40003f86270 */
[----:B------:R-:W-:Y:S02]  /*a360*/  ISETP.GE.AND P5, PT, R2, R48, PT ;  /* 0x000000300200720c */ /* 0x000fe40003fa6270 */
[----:B------:R-:W-:Y:S02]  /*a370*/  ISETP.GE.AND P2, PT, R8, R49, PT ;  /* 0x000000310800720c */ /* 0x000fe40003f46270 */
[----:B------:R-:W-:Y:S02]  /*a380*/  FSEL R164, R202, -INF , !P3 ;  /* 0xff800000caa47808 */ /* 0x000fe40005800000 */
        /* <DEDUP_REMOVED lines=13> */
[----:B------:R-:W-:Y:S02]  /*a460*/  ISETP.GE.AND P1, PT, R8, R50, PT ;  /* 0x000000320800720c */ /* 0x000fe40003f26270 */
[----:B------:R-:W-:-:S02]  /*a470*/  FMNMX.FTZ R4, R16, R4, !PT ;  /* 0x0000000410047209 */ /* 0x000fc40007810000 */
[----:B------:R-:W-:Y:S02]  /*a480*/  FSEL R74, R47, -INF , !P5 ;  /* 0xff8000002f4a7808 */ /* 0x000fe40006800000 */
[----:B------:R-:W-:Y:S02]  /*a490*/  FSEL R151, R212, -INF , !P3 ;  /* 0xff800000d4977808 */ /* 0x000fe40005800000 */
[----:B------:R-:W-:Y:S02]  /*a4a0*/  FSEL R158, R214, -INF , !P1 ;  /* 0xff800000d69e7808 */ /* 0x000fe40004800000 */
[C---:B------:R-:W-:Y:S02]  /*a4b0*/  ISETP.GE.AND P5, PT, R3.reuse, R49, PT ;  /* 0x000000310300720c */ /* 0x040fe40003fa6270 */
[C---:B------:R-:W-:Y:S02]  /*a4c0*/  ISETP.GE.AND P3, PT, R3.reuse, R51, PT ;  /* 0x000000330300720c */ /* 0x040fe40003f66270 */
[----:B------:R-:W-:-:S02]  /*a4d0*/  ISETP.GE.AND P1, PT, R3, R50, PT ;  /* 0x000000320300720c */ /* 0x000fc40003f26270 */
        /* <DEDUP_REMOVED lines=11> */
[----:B------:R-:W-:Y:S02]  /*a590*/  FSEL R150, R213, -INF , !P4 ;  /* 0xff800000d5967808 */ /* 0x000fe40006000000 */
[----:B------:R-:W-:-:S02]  /*a5a0*/  FMNMX.FTZ R6, R42, R6, !PT ;  /* 0x000000062a067209 */ /* 0x000fc40007810000 */
[----:B------:R-:W-:Y:S02]  /*a5b0*/  ISETP.GE.AND P4, PT, R2, R49, PT ;  /* 0x000000310200720c */ /* 0x000fe40003f86270 */
[----:B------:R-:W-:Y:S01]  /*a5c0*/  IADD3 R3, R0, 0x30, RZ ;  /* 0x0000003000037810 */ /* 0x000fe20007ffe0ff */
[----:B----4-:R-:W-:Y:S01]  /*a5d0*/  IMAD.WIDE.U32 R190, R14, -0x2daee0ad, RZ ;  /* 0xd2511f530ebe7825 */ /* 0x010fe200078e00ff */
[----:B------:R-:W-:Y:S02]  /*a5e0*/  FMNMX.FTZ R7, R149, R5, !PT ;  /* 0x0000000595077209 */ /* 0x000fe40007810000 */
[----:B------:R-:W-:Y:S01]  /*a5f0*/  IADD3 R4, R0, 0x31, RZ ;  /* 0x0000003100047810 */ /* 0x000fe20007ffe0ff */
[----:B------:R-:W-:Y:S01]  /*a600*/  IMAD.MOV.U32 R14, RZ, RZ, R11 ;  /* 0x000000ffff0e7224 */ /* 0x000fe200078e000b */
[----:B------:R-:W-:Y:S02]  /*a610*/  FMNMX.FTZ R6, R39, R6, !PT ;  /* 0x0000000627067209 */ /* 0x000fe40007810000 */
[----:B------:R-:W-:-:S02]  /*a620*/  FSEL R63, R63, -INF , !P4 ;  /* 0xff8000003f3f7808 */ /* 0x000fc40006000000 */
[-C--:B------:R-:W-:Y:S02]  /*a630*/  ISETP.GE.AND P4, PT, R3, R48.reuse, PT ;  /* 0x000000300300720c */ /* 0x080fe40003f86270 */
[C---:B------:R-:W-:Y:S02]  /*a640*/  IADD3 R5, R0.reuse, 0x38, RZ ;  /* 0x0000003800057810 */ /* 0x040fe40007ffe0ff */
[----:B------:R-:W-:Y:S02]  /*a650*/  IADD3 R11, R0, 0x39, RZ ;  /* 0x00000039000b7810 */ /* 0x000fe40007ffe0ff */
[----:B------:R-:W-:Y:S02]  /*a660*/  FSEL R154, R215, -INF , !P2 ;  /* 0xff800000d79a7808 */ /* 0x000fe40005000000 */
[----:B------:R-:W-:Y:S02]  /*a670*/  FMNMX.FTZ R0, R143, R7, !PT ;  /* 0x000000078f007209 */ /* 0x000fe40007810000 */
[----:B------:R-:W-:-:S02]  /*a680*/  ISETP.GE.AND P2, PT, R4, R48, PT ;  /* 0x000000300400720c */ /* 0x000fc40003f46270 */
[----:B------:R-:W-:Y:S02]  /*a690*/  FMNMX.FTZ R7, R37, R6, !PT ;  /* 0x0000000625077209 */ /* 0x000fe40007810000 */
[----:B------:R-:W-:Y:S02]  /*a6a0*/  FSEL R30, R56, -INF , !P4 ;  /* 0xff800000381e7808 */ /* 0x000fe40006000000 */
[----:B------:R-:W-:Y:S02]  /*a6b0*/  ISETP.GE.AND P4, PT, R3, R49, PT ;  /* 0x000000310300720c */ /* 0x000fe40003f86270 */
[----:B------:R-:W-:Y:S02]  /*a6c0*/  FMNMX.FTZ R0, R142, R0, !PT ;  /* 0x000000008e007209 */ /* 0x000fe40007810000 */
[----:B------:R-:W-:Y:S02]  /*a6d0*/  FSEL R27, R57, -INF , !P2 ;  /* 0xff800000391b7808 */ /* 0x000fe40005000000 */
[----:B------:R-:W-:-:S02]  /*a6e0*/  FMNMX.FTZ R7, R35, R7, !PT ;  /* 0x0000000723077209 */ /* 0x000fc40007810000 */
[----:B------:R-:W-:Y:S02]  /*a6f0*/  ISETP.GE.AND P2, PT, R4, R49, PT ;  /* 0x000000310400720c */ /* 0x000fe40003f46270 */
[----:B------:R-:W-:Y:S02]  /*a700*/  FSEL R58, R58, -INF , !P4 ;  /* 0xff8000003a3a7808 */ /* 0x000fe40006000000 */
[----:B------:R-:W-:Y:S02]  /*a710*/  FMNMX.FTZ R0, R75, R0, !PT ;  /* 0x000000004b007209 */ /* 0x000fe40007810000 */
[----:B------:R-:W-:Y:S02]  /*a720*/  ISETP.GE.AND P4, PT, R5, R48, PT ;  /* 0x000000300500720c */ /* 0x000fe40003f86270 */
[----:B------:R-:W-:Y:S02]  /*a730*/  FMNMX.FTZ R7, R30, R7, !PT ;  /* 0x000000071e077209 */ /* 0x000fe40007810000 */
[----:B------:R-:W-:-:S02]  /*a740*/  FSEL R59, R59, -INF , !P2 ;  /* 0xff8000003b3b7808 */ /* 0x000fc40005000000 */
[----:B------:R-:W-:Y:S02]  /*a750*/  ISETP.GE.AND P2, PT, R11, R48, PT ;  /* 0x000000300b00720c */ /* 0x000fe40003f46270 */
[----:B------:R-:W-:Y:S02]  /*a760*/  FSEL R65, R62, -INF , !P5 ;  /* 0xff8000003e417808 */ /* 0x000fe40006800000 */
[----:B------:R-:W-:Y:S02]  /*a770*/  FMNMX.FTZ R0, R74, R0, !PT ;  /* 0x000000004a007209 */ /* 0x000fe40007810000 */
[----:B------:R-:W-:Y:S02]  /*a780*/  FSEL R20, R144, -INF , !P4 ;  /* 0xff80000090147808 */ /* 0x000fe40006000000 */
[----:B------:R-:W-:Y:S02]  /*a790*/  FMNMX.FTZ R7, R27, R7, !PT ;  /* 0x000000071b077209 */ /* 0x000fe40007810000 */
[----:B------:R-:W-:-:S02]  /*a7a0*/  FSEL R18, R145, -INF , !P2 ;  /* 0xff80000091127808 */ /* 0x000fc40005000000 */
[----:B------:R-:W-:Y:S02]  /*a7b0*/  ISETP.GE.AND P2, PT, R5, R49, PT ;  /* 0x000000310500720c */ /* 0x000fe40003f46270 */
[----:B------:R-:W-:Y:S02]  /*a7c0*/  FMNMX.FTZ R0, R65, R0, !PT ;  /* 0x0000000041007209 */ /* 0x000fe40007810000 */
[----:B------:R-:W-:Y:S02]  /*a7d0*/  FMNMX.FTZ R7, R20, R7, !PT ;  /* 0x0000000714077209 */ /* 0x000fe40007810000 */
[----:B------:R-:W-:Y:S02]  /*a7e0*/  FSEL R47, R146, -INF , !P2 ;  /* 0xff800000922f7808 */ /* 0x000fe40005000000 */
[----:B------:R-:W-:Y:S02]  /*a7f0*/  FMNMX.FTZ R6, R63, R0, !PT ;  /* 0x000000003f067209 */ /* 0x000fe40007810000 */
[----:B------:R-:W-:-:S02]  /*a800*/  ISETP.GE.AND P5, PT, R2, R51, PT ;  /* 0x000000330200720c */ /* 0x000fc40003fa6270 */
[----:B------:R-:W-:Y:S02]  /*a810*/  ISETP.GE.AND P2, PT, R2, R50, PT ;  /* 0x000000320200720c */ /* 0x000fe40003f46270 */
[----:B------:R-:W-:Y:S02]  /*a820*/  FMNMX.FTZ R0, R18, R7, !PT ;  /* 0x0000000712007209 */ /* 0x000fe40007810000 */
[----:B------:R-:W-:Y:S01]  /*a830*/  LOP3.LUT R2, R239, UR17, R190, 0x96, !PT ;  /* 0x00000011ef027c12 */ /* 0x000fe2000f8e96be */
[----:B------:R-:W-:Y:S01]  /*a840*/  IMAD.MOV.U32 R244, RZ, RZ, R14 ;  /* 0x000000fffff47224 */ /* 0x000fe200078e000e */
[----:B------:R-:W-:Y:S01]  /*a850*/  FMNMX.FTZ R8, R58, R6, !PT ;  /* 0x000000063a087209 */ /* 0x000fe20007810000 */
[----:B------:R-:W1:Y:S01]  /*a860*/  SHFL.BFLY PT, R14, R0, 0x2, 0x1f ;  /* 0x0c401f00000e7f89 */ /* 0x000e6200000e0000 */
[----:B------:R-:W-:Y:S01]  /*a870*/  ISETP.GE.AND P4, PT, R11, R49, PT ;  /* 0x000000310b00720c */ /* 0x000fe20003f86270 */
[----:B------:R-:W-:Y:S01]  /*a880*/  IMAD.WIDE.U32 R6, R2, -0x326172a9, RZ ;  /* 0xcd9e8d5702067825 */ /* 0x000fe200078e00ff */
[----:B------:R-:W-:-:S02]  /*a890*/  FMNMX.FTZ R2, R59, R8, !PT ;  /* 0x000000083b027209 */ /* 0x000fc40007810000 */
[----:B------:R-:W-:Y:S02]  /*a8a0*/  LOP3.LUT R228, R191, UR37, R232, 0x96, !PT ;  /* 0x00000025bfe47c12 */ /* 0x000fe4000f8e96e8 */
[----:B------:R-:W-:Y:S02]  /*a8b0*/  FSEL R45, R147, -INF , !P4 ;  /* 0xff800000932d7808 */ /* 0x000fe40006000000 */
[----:B------:R-:W-:Y:S01]  /*a8c0*/  FMNMX.FTZ R10, R47, R2, !PT ;  /* 0x000000022f0a7209 */ /* 0x000fe20007810000 */
[----:B------:R-:W-:Y:S02]  /*a8d0*/  IMAD R233, R19, -0x326172a9, RZ ;  /* 0xcd9e8d5713e97824 */ /* 0x000fe400078e02ff */
[----:B------:R-:W-:Y:S01]  /*a8e0*/  IMAD.WIDE.U32 R24, R228, -0x326172a9, RZ ;  /* 0xcd9e8d57e4187825 */ /* 0x000fe200078e00ff */
[----:B------:R-:W-:-:S03]  /*a8f0*/  FMNMX.FTZ R10, R45, R10, !PT ;  /* 0x0000000a2d0a7209 */ /* 0x000fc60007810000 */
[----:B------:R-:W-:Y:S01]  /*a900*/  IMAD.MOV.U32 R234, RZ, RZ, R13 ;  /* 0x000000ffffea7224 */ /* 0x000fe200078e000d */
[----:B------:R-:W-:Y:S01]  /*a910*/  LOP3.LUT R2, R25, UR18, R233, 0x96, !PT ;  /* 0x0000001219027c12 */ /* 0x000fe2000f8e96e9 */
[----:B------:R-:W2:Y:S01]  /*a920*/  SHFL.BFLY PT, R13, R10, 0x2, 0x1f ;  /* 0x0c401f000a0d7f89 */ /* 0x000ea200000e0000 */
[----:B------:R-:W-:Y:S02]  /*a930*/  FSEL R57, R218, -INF , !P1 ;  /* 0xff800000da397808 */ /* 0x000fe40004800000 */
[C---:B------:R-:W-:Y:S02]  /*a940*/  ISETP.GE.AND P4, PT, R3.reuse, R51, PT ;  /* 0x000000330300720c */ /* 0x040fe40003f86270 */
[----:B------:R-:W-:Y:S01]  /*a950*/  ISETP.GE.AND P1, PT, R3, R50, PT ;  /* 0x000000320300720c */ /* 0x000fe20003f26270 */
[----:B------:R-:W-:Y:S01]  /*a960*/  IMAD.WIDE.U32 R2, R2, -0x2daee0ad, RZ ;  /* 0xd2511f5302027825 */ /* 0x000fe200078e00ff */
[----:B------:R-:W-:Y:S02]  /*a970*/  LOP3.LUT R8, R7, UR16, R24, 0x96, !PT ;  /* 0x0000001007087c12 */ /* 0x000fe4000f8e9618 */
[----:B-1----:R-:W-:-:S02]  /*a980*/  FMNMX.FTZ R0, R0, R14, !PT ;  /* 0x0000000e00007209 */ /* 0x002fc40007810000 */
[----:B------:R-:W-:Y:S01]  /*a990*/  LOP3.LUT R3, R3, UR15, R238, 0x96, !PT ;  /* 0x0000000f03037c12 */ /* 0x000fe2000f8e96ee */
[----:B------:R-:W-:Y:S01]  /*a9a0*/  IMAD.WIDE.U32 R8, R8, -0x2daee0ad, RZ ;  /* 0xd2511f5308087825 */ /* 0x000fe200078e00ff */
[----:B------:R-:W-:Y:S02]  /*a9b0*/  FSEL R56, R216, -INF , !P3 ;  /* 0xff800000d8387808 */ /* 0x000fe40005800000 */
[----:B------:R-:W-:Y:S02]  /*a9c0*/  FSEL R54, R217, -INF , !P5 ;  /* 0xff800000d9367808 */ /* 0x000fe40006800000 */
[C---:B------:R-:W-:Y:S02]  /*a9d0*/  ISETP.GE.AND P3, PT, R4.reuse, R51, PT ;  /* 0x000000330400720c */ /* 0x040fe40003f66270 */
[----:B------:R-:W-:Y:S02]  /*a9e0*/  ISETP.GE.AND P5, PT, R4, R50, PT ;  /* 0x000000320400720c */ /* 0x000fe40003fa6270 */
[----:B------:R-:W-:Y:S01]  /*a9f0*/  LOP3.LUT R4, R9, UR11, R2, 0x96, !PT ;  /* 0x0000000b09047c12 */ /* 0x000fe2000f8e9602 */
[----:B------:R-:W-:Y:S01]  /*aa00*/  IMAD.WIDE.U32 R2, R3, -0x326172a9, RZ ;  /* 0xcd9e8d5703027825 */ /* 0x000fe200078e00ff */
[----:B------:R-:W1:Y:S01]  /*aa10*/  SHFL.BFLY PT, R14, R0, 0x1, 0x1f ;  /* 0x0c201f00000e7f89 */ /* 0x000e6200000e0000 */
[----:B------:R-:W-:-:S02]  /*aa20*/  FSEL R55, R219, -INF , !P2 ;  /* 0xff800000db377808 */ /* 0x000fc40005000000 */
[----:B------:R-:W-:Y:S02]  /*aa30*/  FSEL R46, R220, -INF , !P4 ;  /* 0xff800000dc2e7808 */ /* 0x000fe40006000000 */
[C---:B------:R-:W-:Y:S02]  /*aa40*/  ISETP.GE.AND P2, PT, R5.reuse, R51, PT ;  /* 0x000000330500720c */ /* 0x040fe40003f46270 */
[----:B------:R-:W-:Y:S01]  /*aa50*/  ISETP.GE.AND P4, PT, R5, R50, PT ;  /* 0x000000320500720c */ /* 0x000fe20003f86270 */
[----:B------:R-:W-:Y:S01]  /*aa60*/  IMAD.WIDE.U32 R4, R4, -0x326172a9, RZ ;  /* 0xcd9e8d5704047825 */ /* 0x000fe200078e00ff */
[----:B------:R-:W-:Y:S02]  /*aa70*/  LOP3.LUT R3, R3, UR12, R6, 0x96, !PT ;  /* 0x0000000c03037c12 */ /* 0x000fe4000f8e9606 */
[----:B--2---:R-:W-:Y:S02]  /*aa80*/  FMNMX.FTZ R9, R10, R13, !PT ;  /* 0x0000000d0a097209 */ /* 0x004fe40007810000 */
[----:B------:R-:W-:Y:S01]  /*aa90*/  LOP3.LUT R5, R5, UR10, R2, 0x96, !PT ;  /* 0x0000000a05057c12 */ /* 0x000fe2000f8e9602 */
[----:B------:R-:W-:Y:S01]  /*aaa0*/  IMAD.WIDE.U32 R2, R3, -0x2daee0ad, RZ ;  /* 0xd2511f5303027825 */ /* 0x000fe200078e00ff */
[----:B------:R-:W-:-:S02]  /*aab0*/  FSEL R53, R222, -INF , !P1 ;  /* 0xff800000de357808 */ /* 0x000fc40004800000 */
[----:B------:R-:W-:Y:S02]  /*aac0*/  FSEL R44, R221, -INF , !P3 ;  /* 0xff800000dd2c7808 */ /* 0x000fe40005800000 */
[----:B------:R-:W-:Y:S02]  /*aad0*/  LOP3.LUT R3, R3, UR9, R8, 0x96, !PT ;  /* 0x0000000903037c12 */ /* 0x000fe4000f8e9608 */
[C---:B------:R-:W-:Y:S01]  /*aae0*/  ISETP.GE.AND P1, PT, R11.reuse, R51, PT ;  /* 0x000000330b00720c */ /* 0x040fe20003f26270 */
[----:B------:R-:W2:Y:S01]  /*aaf0*/  SHFL.BFLY PT, R8, R9, 0x1, 0x1f ;  /* 0x0c201f0009087f89 */ /* 0x000ea200000e0000 */
[----:B------:R-:W-:Y:S01]  /*ab00*/  ISETP.GE.AND P3, PT, R11, R50, PT ;  /* 0x000000320b00720c */ /* 0x000fe20003f66270 */
[----:B------:R-:W-:Y:S01]  /*ab10*/  IMAD.WIDE.U32 R10, R5, -0x2daee0ad, RZ ;  /* 0xd2511f53050a7825 */ /* 0x000fe200078e00ff */
[----:B-1----:R-:W-:-:S04]  /*ab20*/  FMNMX.FTZ R243, R0, R14, !PT ;  /* 0x0000000e00f37209 */ /* 0x002fc80007810000 */
[----:B------:R-:W-:Y:S01]  /*ab30*/  LOP3.LUT R5, R11, UR6, R2, 0x96, !PT ;  /* 0x000000060b057c12 */ /* 0x000fe2000f8e9602 */
[----:B------:R-:W-:Y:S01]  /*ab40*/  IMAD.WIDE.U32 R2, R3, -0x326172a9, RZ ;  /* 0xcd9e8d5703027825 */ /* 0x000fe200078e00ff */
[----:B------:R-:W-:-:S04]  /*ab50*/  FSEL R38, R223, -INF , !P5 ;  /* 0xff800000df267808 */ /* 0x000fc80006800000 */
[----:B------:R-:W-:Y:S01]  /*ab60*/  LOP3.LUT R36, R3, UR8, R4, 0x96, !PT ;  /* 0x0000000803247c12 */ /* 0x000fe2000f8e9604 */
[----:B------:R-:W-:Y:S01]  /*ab70*/  IMAD.WIDE.U32 R4, R5, -0x326172a9, RZ ;  /* 0xcd9e8d5705047825 */ /* 0x000fe200078e00ff */
[----:B------:R-:W-:-:S03]  /*ab80*/  FSETP.NEU.FTZ.AND P5, PT, R243, -INF , PT ;  /* 0xff800000f300780b */ /* 0x000fc60003fbd000 */
[----:B------:R-:W-:Y:S01]  /*ab90*/  FMUL.FTZ R0, R243, c[0x0][0x23c] ;  /* 0x00008f00f3007a20 */ /* 0x000fe20000410000 */
[----:B------:R-:W-:-:S04]  /*aba0*/  LOP3.LUT R3, R5, UR13, R2, 0x96, !PT ;  /* 0x0000000d05037c12 */ /* 0x000fc8000f8e9602 */
[----:B------:R-:W-:Y:S02]  /*abb0*/  FSEL R2, R0, RZ, P5 ;  /* 0x000000ff00027208 */ /* 0x000fe40002800000 */
[----:B--2---:R-:W-:-:S03]  /*abc0*/  FMNMX.FTZ R248, R9, R8, !PT ;  /* 0x0000000809f87209 */ /* 0x004fc60007810000 */
[--C-:B------:R-:W-:Y:S01]  /*abd0*/  FFMA.FTZ R0, R12, c[0x0][0x23c], -R2.reuse ;  /* 0x00008f000c007a23 */ /* 0x100fe20000010802 */
[----:B------:R-:W-:Y:S01]  /*abe0*/  LOP3.LUT R13, R4, 0xffff, RZ, 0xc0, !PT ;  /* 0x0000ffff040d7812 */ /* 0x000fe200078ec0ff */
[----:B------:R-:W-:Y:S01]  /*abf0*/  FFMA.FTZ R5, R16, c[0x0][0x23c], -R2 ;  /* 0x00008f0010057a23 */ /* 0x000fe20000010802 */
[----:B------:R-:W-:Y:S01]  /*ac00*/  LOP3.LUT R19, R4, 0xff, RZ, 0xc0, !PT ;  /* 0x000000ff04137812 */ /* 0x000fe200078ec0ff */
[----:B------:R1:W-:Y:S01]  /*ac10*/  MUFU.EX2 R34, R0 ;  /* 0x0000000000227308 */ /* 0x0003e20000000800 */
[--C-:B------:R-:W-:Y:S02]  /*ac20*/  SHF.R.U32.HI R32, RZ, 0x10, R4.reuse ;  /* 0x00000010ff207819 */ /* 0x100fe40000011604 */
[----:B------:R-:W-:Y:S01]  /*ac30*/  SHF.R.U32.HI R11, RZ, 0x18, R4 ;  /* 0x00000018ff0b7819 */ /* 0x000fe20000011604 */
[----:B------:R-:W-:Y:S01]  /*ac40*/  FMUL.FTZ R4, R248, c[0x0][0x23c] ;  /* 0x00008f00f8047a20 */ /* 0x000fe20000410000 */
[----:B------:R-:W-:Y:S02]  /*ac50*/  FSEL R31, R224, -INF , !P2 ;  /* 0xff800000e01f7808 */ /* 0x000fe40005000000 */
[----:B------:R-:W-:Y:S01]  /*ac60*/  FSETP.NEU.FTZ.AND P2, PT, R248, -INF , PT ;  /* 0xff800000f800780b */ /* 0x000fe20003f5d000 */
[----:B------:R2:W3:Y:S01]  /*ac70*/  MUFU.EX2 R147, R5 ;  /* 0x0000000500937308 */ /* 0x0004e20000000800 */
[----:B------:R-:W-:-:S02]  /*ac80*/  FSEL R33, R226, -INF , !P4 ;  /* 0xff800000e2217808 */ /* 0x000fc40006000000 */
[----:B-1----:R-:W-:-:S04]  /*ac90*/  LOP3.LUT R0, R3, 0xff, RZ, 0xc0, !PT ;  /* 0x000000ff03007812 */ /* 0x002fc800078ec0ff */
[----:B------:R-:W-:Y:S02]  /*aca0*/  ISETP.GE.U32.AND P4, PT, R237, R0, PT ;  /* 0x00000000ed00720c */ /* 0x000fe40003f86070 */
[----:B------:R-:W-:Y:S02]  /*acb0*/  FSEL R0, R4, RZ, P2 ;  /* 0x000000ff04007208 */ /* 0x000fe40001000000 */
[----:B------:R-:W-:-:S04]  /*acc0*/  LOP3.LUT R4, R3, 0xffff, RZ, 0xc0, !PT ;  /* 0x0000ffff03047812 */ /* 0x000fc800078ec0ff */
[----:B------:R-:W-:Y:S01]  /*acd0*/  SHF.R.U32.HI R4, RZ, 0x8, R4 ;  /* 0x00000008ff047819 */ /* 0x000fe20000011604 */
[----:B--2---:R-:W-:-:S03]  /*ace0*/  FFMA.FTZ R5, R15, c[0x0][0x23c], -R0 ;  /* 0x00008f000f057a23 */ /* 0x004fc60000010800 */
[----:B------:R-:W-:Y:S01]  /*acf0*/  LOP3.LUT R4, R4, 0xffff, RZ, 0xc0, !PT ;  /* 0x0000ffff04047812 */ /* 0x000fe200078ec0ff */
[----:B------:R3:W-:Y:S01]  /*ad00*/  MUFU.EX2 R12, R5 ;  /* 0x00000005000c7308 */ /* 0x0007e20000000800 */
[----:B------:R-:W-:Y:S02]  /*ad10*/  FSEL R16, R225, -INF , !P1 ;  /* 0xff800000e1107808 */ /* 0x000fe40004800000 */
[----:B------:R-:W-:Y:S01]  /*ad20*/  ISETP.GE.U32.AND P1, PT, R237, R4, PT ;  /* 0x00000004ed00720c */ /* 0x000fe20003f26070 */
[----:B------:R-:W-:-:S04]  /*ad30*/  FFMA.FTZ R4, R17, c[0x0][0x23c], -R0 ;  /* 0x00008f0011047a23 */ /* 0x000fc80000010800 */
[----:B------:R1:W2:Y:S01]  /*ad40*/  MUFU.EX2 R14, R4 ;  /* 0x00000004000e7308 */ /* 0x0002a20000000800 */
[----:B---3--:R-:W-:-:S04]  /*ad50*/  F2FP.PACK_AB R5, R147, R34 ;  /* 0x000000229305723e */ /* 0x008fc800000000ff */
[C---:B------:R-:W-:Y:S02]  /*ad60*/  PRMT R73, R5.reuse, 0x7610, R73 ;  /* 0x0000761005497816 */ /* 0x040fe40000000049 */
[--C-:B-1----:R-:W-:Y:S02]  /*ad70*/  SHF.R.U32.HI R4, RZ, 0x18, R3.reuse ;  /* 0x00000018ff047819 */ /* 0x102fe40000011603 */
[----:B------:R-:W-:Y:S01]  /*ad80*/  SHF.R.U32.HI R3, RZ, 0x10, R3 ;  /* 0x00000010ff037819 */ /* 0x000fe20000011603 */
[----:B------:R-:W-:Y:S01]  /*ad90*/  @!P4 HADD2 R60, -R73.H0_H0, -RZ.H0_H0 ;  /* 0xa00000ff493cc230 */ /* 0x000fe20000000900 */
[----:B------:R-:W-:Y:S02]  /*ada0*/  PRMT R72, R5, 0x7632, R72 ;  /* 0x0000763205487816 */ /* 0x000fe40000000048 */
[----:B------:R-:W-:Y:S02]  /*adb0*/  LOP3.LUT R3, R3, 0xff, RZ, 0xc0, !PT ;  /* 0x000000ff03037812 */ /* 0x000fe400078ec0ff */
[----:B------:R-:W-:-:S02]  /*adc0*/  PRMT R221, R73, 0x5410, R72 ;  /* 0x0000541049dd7816 */ /* 0x000fc40000000048 */
[----:B------:R-:W-:Y:S02]  /*add0*/  @!P4 PRMT R73, R60, 0x5410, RZ ;  /* 0x000054103c49c816 */ /* 0x000fe400000000ff */
[----:B------:R-:W-:Y:S01]  /*ade0*/  ISETP.GE.U32.AND P4, PT, R237, R3, PT ;  /* 0x00000003ed00720c */ /* 0x000fe20003f86070 */
[----:B------:R-:W-:-:S04]  /*adf0*/  FFMA.FTZ R3, R21, c[0x0][0x23c], -R2 ;  /* 0x00008f0015037a23 */ /* 0x000fc80000010802 */
[----:B------:R1:W-:Y:S01]  /*ae00*/  MUFU.EX2 R145, R3 ;  /* 0x0000000300917308 */ /* 0x0003e20000000800 */
[----:B------:R-:W-:Y:S02]  /*ae10*/  FSEL R15, R227, -INF , !P3 ;  /* 0xff800000e30f7808 */ /* 0x000fe40005800000 */
[----:B------:R-:W-:Y:S01]  /*ae20*/  ISETP.GE.U32.AND P3, PT, R237, R4, PT ;  /* 0x00000004ed00720c */ /* 0x000fe20003f66070 */
[----:B------:R-:W-:Y:S01]  /*ae30*/  @!P1 HADD2 R61, -R72.H0_H0, -RZ.H0_H0 ;  /* 0xa00000ff483d9230 */ /* 0x000fe20000000900 */
[----:B--2---:R-:W-:Y:S01]  /*ae40*/  F2FP.PACK_AB R4, R14, R12 ;  /* 0x0000000c0e04723e */ /* 0x004fe200000000ff */
[----:B-1----:R-:W-:-:S04]  /*ae50*/  FFMA.FTZ R3, R22, c[0x0][0x23c], -R2 ;  /* 0x00008f0016037a23 */ /* 0x002fc80000010802 */
[----:B------:R-:W1:Y:S01]  /*ae60*/  MUFU.EX2 R146, R3 ;  /* 0x0000000300927308 */ /* 0x000e620000000800 */
[C---:B------:R-:W-:Y:S02]  /*ae70*/  PRMT R66, R4.reuse, 0x7610, R66 ;  /* 0x0000761004427816 */ /* 0x040fe40000000042 */
[----:B------:R-:W-:Y:S02]  /*ae80*/  @!P1 PRMT R72, R61, 0x5410, RZ ;  /* 0x000054103d489816 */ /* 0x000fe400000000ff */
[----:B------:R-:W-:Y:S01]  /*ae90*/  ISETP.GE.U32.AND P1, PT, R237, R19, PT ;  /* 0x00000013ed00720c */ /* 0x000fe20003f26070 */
[----:B------:R-:W-:Y:S01]  /*aea0*/  @!P4 HADD2 R64, -R66.H0_H0, -RZ.H0_H0 ;  /* 0xa00000ff4240c230 */ /* 0x000fe20000000900 */
[----:B------:R-:W-:-:S04]  /*aeb0*/  PRMT R67, R4, 0x7632, R67 ;  /* 0x0000763204437816 */ /* 0x000fc80000000043 */
[----:B------:R-:W-:Y:S01]  /*aec0*/  PRMT R174, R66, 0x5410, R67 ;  /* 0x0000541042ae7816 */ /* 0x000fe20000000043 */
[----:B------:R-:W-:Y:S01]  /*aed0*/  @!P3 HADD2 R62, -R67.H0_H0, -RZ.H0_H0 ;  /* 0xa00000ff433eb230 */ /* 0x000fe20000000900 */
[----:B------:R-:W-:Y:S02]  /*aee0*/  @!P4 PRMT R66, R64, 0x5410, RZ ;  /* 0x000054104042c816 */ /* 0x000fe400000000ff */
[----:B-1----:R-:W-:Y:S02]  /*aef0*/  F2FP.PACK_AB R4, R146, R145 ;  /* 0x000000919204723e */ /* 0x002fe400000000ff */
[----:B------:R-:W-:Y:S02]  /*af00*/  SHF.R.U32.HI R3, RZ, 0x8, R13 ;  /* 0x00000008ff037819 */ /* 0x000fe4000001160d */
[----:B------:R-:W-:Y:S02]  /*af10*/  PRMT R64, R4, 0x7610, R64 ;  /* 0x0000761004407816 */ /* 0x000fe40000000040 */
[----:B------:R-:W-:-:S02]  /*af20*/  LOP3.LUT R3, R3, 0xffff, RZ, 0xc0, !PT ;  /* 0x0000ffff03037812 */ /* 0x000fc400078ec0ff */
[----:B------:R-:W-:Y:S01]  /*af30*/  @!P3 PRMT R67, R62, 0x5410, RZ ;  /* 0x000054103e43b816 */ /* 0x000fe200000000ff */
[----:B------:R-:W-:Y:S01]  /*af40*/  @!P1 HADD2 R144, -R64.H0_H0, -RZ.H0_H0 ;  /* 0xa00000ff40909230 */ /* 0x000fe20000000900 */
[----:B------:R-:W-:Y:S01]  /*af50*/  PRMT R62, R4, 0x7632, R62 ;  /* 0x00007632043e7816 */ /* 0x000fe2000000003e */
[--C-:B------:R-:W-:Y:S01]  /*af60*/  FFMA.FTZ R4, R26, c[0x0][0x23c], -R0.reuse ;  /* 0x00008f001a047a23 */ /* 0x100fe20000010800 */
[----:B------:R-:W-:Y:S01]  /*af70*/  ISETP.GE.U32.AND P4, PT, R237, R3, PT ;  /* 0x00000003ed00720c */ /* 0x000fe20003f86070 */
[----:B------:R-:W-:Y:S01]  /*af80*/  FFMA.FTZ R3, R23, c[0x0][0x23c], -R0 ;  /* 0x00008f0017037a23 */ /* 0x000fe20000010800 */
[----:B------:R-:W-:Y:S02]  /*af90*/  PRMT R217, R64, 0x5410, R62 ;  /* 0x0000541040d97816 */ /* 0x000fe4000000003e */
[----:B------:R-:W-:Y:S02]  /*afa0*/  ISETP.GE.U32.AND P3, PT, R237, R11, PT ;  /* 0x0000000bed00720c */ /* 0x000fe40003f66070 */
[----:B------:R-:W-:Y:S01]  /*afb0*/  @!P1 PRMT R64, R144, 0x5410, RZ ;  /* 0x0000541090409816 */ /* 0x000fe200000000ff */
[----:B------:R1:W-:Y:S08]  /*afc0*/  MUFU.EX2 R11, R3 ;  /* 0x00000003000b7308 */ /* 0x0003f00000000800 */
[----:B------:R2:W3:Y:S01]  /*afd0*/  MUFU.EX2 R144, R4 ;  /* 0x0000000400907308 */ /* 0x0004e20000000800 */
[----:B------:R-:W-:Y:S01]  /*afe0*/  @!P4 HADD2 R170, -R62.H0_H0, -RZ.H0_H0 ;  /* 0xa00000ff3eaac230 */ /* 0x000fe20000000900 */
[----:B-1----:R-:W-:-:S04]  /*aff0*/  LOP3.LUT R3, R32, 0xff, RZ, 0xc0, !PT ;  /* 0x000000ff20037812 */ /* 0x002fc800078ec0ff */
[----:B------:R-:W-:Y:S01]  /*b000*/  ISETP.GE.U32.AND P1, PT, R237, R3, PT ;  /* 0x00000003ed00720c */ /* 0x000fe20003f26070 */
[----:B--2---:R-:W-:Y:S01]  /*b010*/  IMAD.WIDE.U32 R4, R36, -0x2daee0ad, RZ ;  /* 0xd2511f5324047825 */ /* 0x004fe200078e00ff */
[----:B------:R-:W-:-:S04]  /*b020*/  @!P4 PRMT R62, R170, 0x5410, RZ ;  /* 0x00005410aa3ec816 */ /* 0x000fc800000000ff */
[----:B------:R-:W-:Y:S02]  /*b030*/  LOP3.LUT R3, R5, UR14, R10, 0x96, !PT ;  /* 0x0000000e05037c12 */ /* 0x000fe4000f8e960a */
[C---:B------:R-:W-:Y:S02]  /*b040*/  LOP3.LUT R8, R4.reuse, 0xff, RZ, 0xc0, !PT ;  /* 0x000000ff04087812 */ /* 0x040fe400078ec0ff */
[----:B------:R-:W-:Y:S02]  /*b050*/  LOP3.LUT R22, R4, 0xffff, RZ, 0xc0, !PT ;  /* 0x0000ffff04167812 */ /* 0x000fe400078ec0ff */
[----:B---3--:R-:W-:Y:S02]  /*b060*/  F2FP.PACK_AB R5, R144, R11 ;  /* 0x0000000b9005723e */ /* 0x008fe400000000ff */
[--C-:B------:R-:W-:Y:S02]  /*b070*/  SHF.R.U32.HI R23, RZ, 0x10, R4.reuse ;  /* 0x00000010ff177819 */ /* 0x100fe40000011604 */
[----:B------:R-:W-:-:S02]  /*b080*/  SHF.R.U32.HI R19, RZ, 0x18, R4 ;  /* 0x00000018ff137819 */ /* 0x000fc40000011604 */
[----:B------:R-:W-:Y:S02]  /*b090*/  ISETP.GE.U32.AND P4, PT, R237, R8, PT ;  /* 0x00000008ed00720c */ /* 0x000fe40003f86070 */
[----:B------:R-:W-:Y:S02]  /*b0a0*/  LOP3.LUT R4, R3, 0xffff, RZ, 0xc0, !PT ;  /* 0x0000ffff03047812 */ /* 0x000fe400078ec0ff */
[C---:B------:R-:W-:Y:S02]  /*b0b0*/  PRMT R61, R5.reuse, 0x7632, R61 ;  /* 0x00007632053d7816 */ /* 0x040fe4000000003d */
[----:B------:R-:W-:Y:S02]  /*b0c0*/  FMNMX.FTZ R8, R68, R157, !PT ;  /* 0x0000009d44087209 */ /* 0x000fe40007810000 */
[----:B------:R-:W-:Y:S02]  /*b0d0*/  PRMT R60, R5, 0x7610, R60 ;  /* 0x00007610053c7816 */ /* 0x000fe4000000003c */
[----:B------:R-:W-:Y:S01]  /*b0e0*/  SHF.R.U32.HI R4, RZ, 0x8, R4 ;  /* 0x00000008ff047819 */ /* 0x000fe20000011604 */
[----:B------:R-:W-:Y:S01]  /*b0f0*/  STL [R1+0x1a8], R48 ;  /* 0x0001a83001007387 */ /* 0x000fe20000100800 */
[----:B------:R-:W-:Y:S01]  /*b100*/  FMNMX.FTZ R5, R168, R8, !PT ;  /* 0x00000008a8057209 */ /* 0x000fe20007810000 */
[----:B------:R-:W-:Y:S01]  /*b110*/  @!P3 HADD2 R171, -R61.H0_H0, -RZ.H0_H0 ;  /* 0xa00000ff3dabb230 */ /* 0x000fe20000000900 */
[----:B------:R-:W-:Y:S01]  /*b120*/  LOP3.LUT R4, R4, 0xffff, RZ, 0xc0, !PT ;  /* 0x0000ffff04047812 */ /* 0x000fe200078ec0ff */
[----:B------:R-:W-:Y:S01]  /*b130*/  STL [R1+0x1ac], R49 ;  /* 0x0001ac3101007387 */ /* 0x000fe20000100800 */
[----:B------:R-:W-:-:S03]  /*b140*/  FMNMX.FTZ R5, R160, R5, !PT ;  /* 0x00000005a0057209 */ /* 0x000fc60007810000 */
[----:B------:R-:W-:Y:S04]  /*b150*/  STL [R1+0x120], R233 ;  /* 0x000120e901007387 */ /* 0x000fe80000100800 */
[----:B------:R1:W-:Y:S01]  /*b160*/  STL [R1+0x1c8], R232 ;  /* 0x0001c8e801007387 */ /* 0x0003e20000100800 */
        /* <DEDUP_REMOVED lines=9> */
[----:B------:R-:W-:Y:S01]  /*b200*/  FFMA.FTZ R216, R18, c[0x0][0x23c], -R2 ;  /* 0x00008f0012d87a23 */ /* 0x000fe20000010802 */
[----:B-1----:R-:W-:-:S02]  /*b210*/  PRMT R232, R60, 0x5410, R61 ;  /* 0x000054103ce87816 */ /* 0x002fc4000000003d */
[----:B------:R-:W-:Y:S02]  /*b220*/  @!P3 PRMT R61, R171, 0x5410, RZ ;  /* 0x00005410ab3db816 */ /* 0x000fe400000000ff */
[----:B------:R-:W-:Y:S02]  /*b230*/  ISETP.GE.U32.AND P3, PT, R237, R4, PT ;  /* 0x00000004ed00720c */ /* 0x000fe40003f66070 */
[----:B------:R-:W-:Y:S01]  /*b240*/  FMNMX.FTZ R4, R159, R5, !PT ;  /* 0x000000059f047209 */ /* 0x000fe20007810000 */
[--C-:B------:R-:W-:Y:S02]  /*b250*/  FFMA.FTZ R5, R41, c[0x0][0x23c], -R2.reuse ;  /* 0x00008f0029057a23 */ /* 0x100fe40000010802 */
[----:B------:R-:W-:Y:S01]  /*b260*/  FFMA.FTZ R171, R37, c[0x0][0x23c], -R2 ;  /* 0x00008f0025ab7a23 */ /* 0x000fe20000010802 */
        /* <DEDUP_REMOVED lines=13> */
[----:B------:R-:W-:Y:S01]  /*b340*/  @!P1 HADD2 R187, -R60.H0_H0, -RZ.H0_H0 ;  /* 0xa00000ff3cbb9230 */ /* 0x000fe20000000900 */
[----:B------:R-:W-:Y:S01]  /*b350*/  FMNMX.FTZ R2, R163, R2, !PT ;  /* 0x00000002a3027209 */ /* 0x000fe20007810000 */
[----:B------:R1:W-:Y:S03]  /*b360*/  MUFU.EX2 R36, R5 ;  /* 0x0000000500247308 */ /* 0x0003e60000000800 */
[----:B------:R-:W-:-:S02]  /*b370*/  FMNMX.FTZ R2, R162, R2, !PT ;  /* 0x00000002a2027209 */ /* 0x000fc40007810000 */
[----:B------:R-:W-:Y:S02]  /*b380*/  @!P1 PRMT R60, R187, 0x5410, RZ ;  /* 0x00005410bb3c9816 */ /* 0x000fe400000000ff */
[----:B-1----:R-:W-:Y:S02]  /*b390*/  FMNMX.FTZ R5, R46, R4, !PT ;  /* 0x000000042e057209 */ /* 0x002fe40007810000 */
[----:B------:R-:W-:Y:S02]  /*b3a0*/  LOP3.LUT R4, R3, 0xff, RZ, 0xc0, !PT ;  /* 0x000000ff03047812 */ /* 0x000fe400078ec0ff */
[----:B------:R-:W-:Y:S02]  /*b3b0*/  FMNMX.FTZ R5, R44, R5, !PT ;  /* 0x000000052c057209 */ /* 0x000fe40007810000 */
[----:B------:R-:W-:Y:S02]  /*b3c0*/  ISETP.GE.U32.AND P1, PT, R237, R4, PT ;  /* 0x00000004ed00720c */ /* 0x000fe40003f26070 */
[----:B------:R-:W-:-:S02]  /*b3d0*/  FMNMX.FTZ R4, R161, R2, !PT ;  /* 0x00000002a1047209 */ /* 0x000fc40007810000 */
[----:B------:R-:W-:Y:S02]  /*b3e0*/  SHF.R.U32.HI R2, RZ, 0x18, R3 ;  /* 0x00000018ff027819 */ /* 0x000fe40000011603 */
[----:B------:R-:W-:Y:S02]  /*b3f0*/  FSEL R10, R248, RZ, P2 ;  /* 0x000000fff80a7208 */ /* 0x000fe40001000000 */
[----:B------:R-:W-:Y:S02]  /*b400*/  FMNMX.FTZ R5, R31, R5, !PT ;  /* 0x000000051f057209 */ /* 0x000fe40007810000 */
[----:B------:R-:W-:Y:S02]  /*b410*/  ISETP.GE.U32.AND P2, PT, R237, R2, PT ;  /* 0x00000002ed00720c */ /* 0x000fe40003f46070 */
[----:B------:R-:W-:Y:S02]  /*b420*/  FMNMX.FTZ R2, R158, R4, !PT ;  /* 0x000000049e027209 */ /* 0x000fe40007810000 */
[----:B------:R-:W-:-:S02]  /*b430*/  FMNMX.FTZ R4, R16, R5, !PT ;  /* 0x0000000510047209 */ /* 0x000fc40007810000 */
[----:B------:R-:W-:Y:S02]  /*b440*/  FMNMX.FTZ R5, R154, R2, !PT ;  /* 0x000000029a057209 */ /* 0x000fe40007810000 */
[----:B------:R-:W-:Y:S01]  /*b450*/  SHF.R.U32.HI R2, RZ, 0x10, R3 ;  /* 0x00000010ff027819 */ /* 0x000fe20000011603 */
[----:B------:R-:W1:Y:S01]  /*b460*/  MUFU.EX2 R52, R8 ;  /* 0x0000000800347308 */ /* 0x000e620000000800 */
[----:B------:R-:W-:Y:S02]  /*b470*/  FMNMX.FTZ R3, R57, R5, !PT ;  /* 0x0000000539037209 */ /* 0x000fe40007810000 */
[----:B------:R-:W-:Y:S02]  /*b480*/  LOP3.LUT R2, R2, 0xff, RZ, 0xc0, !PT ;  /* 0x000000ff02027812 */ /* 0x000fe400078ec0ff */
[----:B------:R-:W-:Y:S02]  /*b490*/  FMNMX.FTZ R3, R55, R3, !PT ;  /* 0x0000000337037209 */ /* 0x000fe40007810000 */
[----:B------:R-:W-:-:S02]  /*b4a0*/  FSEL R13, R243, RZ, P5 ;  /* 0x000000fff30d7208 */ /* 0x000fc40002800000 */
[----:B------:R-:W-:Y:S02]  /*b4b0*/  ISETP.GE.U32.AND P5, PT, R237, R2, PT ;  /* 0x00000002ed00720c */ /* 0x000fe40003fa6070 */
[----:B------:R-:W-:-:S04]  /*b4c0*/  FMNMX.FTZ R2, R53, R3, !PT ;  /* 0x0000000335027209 */ /* 0x000fc80007810000 */
[----:B------:R-:W-:Y:S02]  /*b4d0*/  FMNMX.FTZ R2, R38, R2, !PT ;  /* 0x0000000226027209 */ /* 0x000fe40007810000 */
[----:B-1----:R-:W-:Y:S02]  /*b4e0*/  F2FP.PACK_AB R8, R52, R36 ;  /* 0x000000243408723e */ /* 0x002fe400000000ff */
[----:B------:R-:W-:Y:S01]  /*b4f0*/  FMNMX.FTZ R2, R33, R2, !PT ;  /* 0x0000000221027209 */ /* 0x000fe20007810000 */
[----:B------:R-:W1:Y:S01]  /*b500*/  SHFL.BFLY PT, R9, R4, 0x2, 0x1f ;  /* 0x0c401f0004097f89 */ /* 0x000e6200000e0000 */
[C---:B------:R-:W-:Y:S02]  /*b510*/  PRMT R211, R8.reuse, 0x7632, R211 ;  /* 0x0000763208d37816 */ /* 0x040fe400000000d3 */
[----:B------:R-:W-:Y:S02]  /*b520*/  FMNMX.FTZ R2, R15, R2, !PT ;  /* 0x000000020f027209 */ /* 0x000fe40007810000 */
[----:B------:R-:W-:-:S02]  /*b530*/  PRMT R212, R8, 0x7610, R212 ;  /* 0x0000761008d47816 */ /* 0x000fc400000000d4 */
[----:B------:R-:W-:Y:S01]  /*b540*/  SHF.R.U32.HI R3, RZ, 0x8, R22 ;  /* 0x00000008ff037819 */ /* 0x000fe20000011616 */
[----:B------:R-:W2:Y:S01]  /*b550*/  SHFL.BFLY PT, R8, R2, 0x2, 0x1f ;  /* 0x0c401f0002087f89 */ /* 0x000ea200000e0000 */
[----:B------:R-:W-:Y:S02]  /*b560*/  @!P3 HADD2 R189, -R211.H0_H0, -RZ.H0_H0 ;  /* 0xa00000ffd3bdb230 */ /* 0x000fe40000000900 */
[----:B------:R-:W-:Y:S02]  /*b570*/  LOP3.LUT R3, R3, 0xffff, RZ, 0xc0, !PT ;  /* 0x0000ffff03037812 */ /* 0x000fe400078ec0ff */
[----:B------:R-:W-:Y:S02]  /*b580*/  PRMT R235, R212, 0x5410, R211 ;  /* 0x00005410d4eb7816 */ /* 0x000fe400000000d3 */
[----:B------:R-:W-:Y:S01]  /*b590*/  @!P3 PRMT R211, R189, 0x5410, RZ ;  /* 0x00005410bdd3b816 */ /* 0x000fe200000000ff */
[--C-:B------:R-:W-:Y:S01]  /*b5a0*/  FFMA.FTZ R5, R148, c[0x0][0x23c], -R0.reuse ;  /* 0x00008f0094057a23 */ /* 0x100fe20000010800 */
[----:B------:R-:W-:Y:S01]  /*b5b0*/  ISETP.GE.U32.AND P3, PT, R237, R3, PT ;  /* 0x00000003ed00720c */ /* 0x000fe20003f66070 */
[----:B------:R-:W-:-:S02]  /*b5c0*/  FFMA.FTZ R3, R149, c[0x0][0x23c], -R0 ;  /* 0x00008f0095037a23 */ /* 0x000fc40000010800 */
[----:B------:R3:W-:Y:S08]  /*b5d0*/  MUFU.EX2 R26, R5 ;  /* 0x00000005001a7308 */ /* 0x0007f00000000800 */
[----:B------:R4:W2:Y:S01]  /*b5e0*/  MUFU.EX2 R39, R3 ;  /* 0x0000000300277308 */ /* 0x0008a20000000800 */
[----:B-1----:R-:W-:Y:S01]  /*b5f0*/  FMNMX.FTZ R4, R4, R9, !PT ;  /* 0x0000000904047209 */ /* 0x002fe20007810000 */
[----:B------:R-:W-:-:S02]  /*b600*/  FFMA.FTZ R9, R143, c[0x0][0x23c], -R0 ;  /* 0x00008f008f097a23 */ /* 0x000fc40000010800 */
[----:B------:R-:W-:Y:S02]  /*b610*/  FFMA.FTZ R40, R75, c[0x0][0x23c], -R0 ;  /* 0x00008f004b287a23 */ /* 0x000fe40000010800 */
[----:B---3--:R-:W-:Y:S02]  /*b620*/  FADD.FTZ R5, R69, -R10 ;  /* 0x8000000a45057221 */ /* 0x008fe40000010000 */
[--C-:B------:R-:W-:Y:S02]  /*b630*/  FFMA.FTZ R10, R142, c[0x0][0x23c], -R0.reuse ;  /* 0x00008f008e0a7a23 */ /* 0x100fe40000010800 */
[--C-:B------:R-:W-:Y:S02]  /*b640*/  FFMA.FTZ R74, R74, c[0x0][0x23c], -R0.reuse ;  /* 0x00008f004a4a7a23 */ /* 0x100fe40000010800 */
[--C-:B------:R-:W-:Y:S02]  /*b650*/  FFMA.FTZ R65, R65, c[0x0][0x23c], -R0.reuse ;  /* 0x00008f0041417a23 */ /* 0x100fe40000010800 */
[----:B------:R-:W-:-:S02]  /*b660*/  FFMA.FTZ R63, R63, c[0x0][0x23c], -R0 ;  /* 0x00008f003f3f7a23 */ /* 0x000fc40000010800 */
[--C-:B------:R-:W-:Y:S02]  /*b670*/  FFMA.FTZ R69, R58, c[0x0][0x23c], -R0.reuse ;  /* 0x00008f003a457a23 */ /* 0x100fe40000010800 */
[--C-:B------:R-:W-:Y:S02]  /*b680*/  FFMA.FTZ R59, R59, c[0x0][0x23c], -R0.reuse ;  /* 0x00008f003b3b7a23 */ /* 0x100fe40000010800 */
[--C-:B------:R-:W-:Y:S02]  /*b690*/  FFMA.FTZ R142, R47, c[0x0][0x23c], -R0.reuse ;  /* 0x00008f002f8e7a23 */ /* 0x100fe40000010800 */
[----:B------:R-:W-:Y:S01]  /*b6a0*/  FFMA.FTZ R143, R45, c[0x0][0x23c], -R0 ;  /* 0x00008f002d8f7a23 */ /* 0x000fe20000010800 */
[----:B--2---:R-:W-:Y:S01]  /*b6b0*/  FMNMX.FTZ R0, R2, R8, !PT ;  /* 0x0000000802007209 */ /* 0x004fe20007810000 */
[----:B------:R-:W-:Y:S01]  /*b6c0*/  FMUL.FTZ R5, R5, c[0x0][0x23c] ;  /* 0x00008f0005057a20 */ /* 0x000fe20000410000 */
[----:B----4-:R-:W1:Y:S01]  /*b6d0*/  SHFL.BFLY PT, R3, R4, 0x1, 0x1f ;  /* 0x0c201f0004037f89 */ /* 0x010e6200000e0000 */
[----:B------:R-:W-:Y:S01]  /*b6e0*/  MUFU.EX2 R42, R17 ;  /* 0x00000011002a7308 */ /* 0x000fe20000000800 */
[----:B------:R-:W-:-:S07]  /*b6f0*/  F2FP.PACK_AB R2, R39, R26 ;  /* 0x0000001a2702723e */ /* 0x000fce00000000ff */
[----:B------:R-:W2:Y:S01]  /*b700*/  MUFU.EX2 R41, R21 ;  /* 0x0000001500297308 */ /* 0x000ea20000000800 */
[----:B------:R-:W-:-:S07]  /*b710*/  PRMT R208, R2, 0x7632, R208 ;  /* 0x0000763202d07816 */ /* 0x000fce00000000d0 */
[----:B------:R3:W-:Y:S01]  /*b720*/  MUFU.EX2 R8, R5 ;  /* 0x0000000500087308 */ /* 0x0007e20000000800 */
[----:B------:R-:W-:Y:S01]  /*b730*/  @!P2 HADD2 R194, -R208.H0_H0, -RZ.H0_H0 ;  /* 0xa00000ffd0c2a230 */ /* 0x000fe20000000900 */
[----:B------:R-:W-:Y:S01]  /*b740*/  PRMT R207, R2, 0x7610, R207 ;  /* 0x0000761002cf7816 */ /* 0x000fe200000000cf */
[----:B------:R4:W-:Y:S01]  /*b750*/  STL [R1+0x1b0], R51 ;  /* 0x0001b03301007387 */ /* 0x0009e20000100800 */
[----:B------:R-:W-:-:S03]  /*b760*/  LOP3.LUT R2, R23, 0xff, RZ, 0xc0, !PT ;  /* 0x000000ff17027812 */ /* 0x000fc600078ec0ff */
[----:B---3--:R-:W3:Y:S01]  /*b770*/  SHFL.BFLY PT, R5, R0, 0x1, 0x1f ;  /* 0x0c201f0000057f89 */ /* 0x008ee200000e0000 */
[----:B-1----:R-:W-:Y:S01]  /*b780*/  FMNMX.FTZ R236, R4, R3, !PT ;  /* 0x0000000304ec7209 */ /* 0x002fe20007810000 */
[----:B------:R-:W-:Y:S01]  /*b790*/  @!P5 HADD2 R195, -R207.H0_H0, -RZ.H0_H0 ;  /* 0xa00000ffcfc3d230 */ /* 0x000fe20000000900 */
[----:B----4-:R-:W-:Y:S02]  /*b7a0*/  PRMT R51, R207, 0x5410, R208 ;  /* 0x00005410cf337816 */ /* 0x010fe400000000d0 */
[----:B------:R-:W-:Y:S02]  /*b7b0*/  @!P2 PRMT R208, R194, 0x5410, RZ ;  /* 0x00005410c2d0a816 */ /* 0x000fe400000000ff */
[----:B------:R-:W-:Y:S02]  /*b7c0*/  ISETP.GE.U32.AND P2, PT, R237, R2, PT ;  /* 0x00000002ed00720c */ /* 0x000fe40003f46070 */
[----:B--2---:R-:W-:-:S04]  /*b7d0*/  F2FP.PACK_AB R2, R41, R42 ;  /* 0x0000002a2902723e */ /* 0x004fc800000000ff */
[----:B------:R-:W-:Y:S01]  /*b7e0*/  PRMT R206, R2, 0x7610, R206 ;  /* 0x0000761002ce7816 */ /* 0x000fe200000000ce */
[----:B------:R-:W-:Y:S01]  /*b7f0*/  FADD.FTZ R3, R70, -R13 ;  /* 0x8000000d46037221 */ /* 0x000fe20000010000 */
[----:B---3--:R-:W-:Y:S01]  /*b800*/  FMNMX.FTZ R240, R0, R5, !PT ;  /* 0x0000000500f07209 */ /* 0x008fe20007810000 */
[----:B------:R-:W-:Y:S01]  /*b810*/  MUFU.EX2 R32, R9 ;  /* 0x0000000900207308 */ /* 0x000fe20000000800 */
[----:B------:R-:W-:Y:S01]  /*b820*/  PRMT R205, R2, 0x7632, R205 ;  /* 0x0000763202cd7816 */ /* 0x000fe200000000cd */
[----:B------:R-:W-:Y:S01]  /*b830*/  @!P4 HADD2 R70, -R206.H0_H0, -RZ.H0_H0 ;  /* 0xa00000ffce46c230 */ /* 0x000fe20000000900 */
[----:B------:R-:W-:Y:S01]  /*b840*/  @!P5 PRMT R207, R195, 0x5410, RZ ;  /* 0x00005410c3cfd816 */ /* 0x000fe200000000ff */
[----:B------:R-:W-:-:S04]  /*b850*/  FMUL.FTZ R2, R236, c[0x0][0x23c] ;  /* 0x00008f00ec027a20 */ /* 0x000fc80000410000 */
[----:B------:R-:W1:Y:S01]  /*b860*/  MUFU.EX2 R37, R10 ;  /* 0x0000000a00257308 */ /* 0x000e620000000800 */
[----:B------:R-:W-:Y:S01]  /*b870*/  FSETP.NEU.FTZ.AND P5, PT, R236, -INF , PT ;  /* 0xff800000ec00780b */ /* 0x000fe20003fbd000 */
[----:B------:R-:W-:Y:S01]  /*b880*/  FMUL.FTZ R0, R240, c[0x0][0x23c] ;  /* 0x00008f00f0007a20 */ /* 0x000fe20000410000 */
[----:B------:R-:W-:Y:S02]  /*b890*/  PRMT R220, R206, 0x5410, R205 ;  /* 0x00005410cedc7816 */ /* 0x000fe400000000cd */
[----:B------:R-:W-:Y:S02]  /*b8a0*/  @!P4 PRMT R206, R70, 0x5410, RZ ;  /* 0x0000541046cec816 */ /* 0x000fe400000000ff */
[----:B------:R-:W-:Y:S01]  /*b8b0*/  FSETP.NEU.FTZ.AND P4, PT, R240, -INF , PT ;  /* 0xff800000f000780b */ /* 0x000fe20003f9d000 */
[----:B------:R-:W-:Y:S01]  /*b8c0*/  @!P1 HADD2 R192, -R212.H0_H0, -RZ.H0_H0 ;  /* 0xa00000ffd4c09230 */ /* 0x000fe20000000900 */
[----:B------:R-:W-:Y:S02]  /*b8d0*/  FSEL R2, R2, RZ, P5 ;  /* 0x000000ff02027208 */ /* 0x000fe40002800000 */
[----:B------:R-:W-:-:S02]  /*b8e0*/  FSEL R0, R0, RZ, P4 ;  /* 0x000000ff00007208 */ /* 0x000fc40002000000 */
[----:B------:R-:W-:Y:S01]  /*b8f0*/  @!P1 PRMT R212, R192, 0x5410, RZ ;  /* 0x00005410c0d49816 */ /* 0x000fe200000000ff */
[--C-:B------:R-:W-:Y:S01]  /*b900*/  FFMA.FTZ R148, R152, c[0x0][0x23c], -R2.reuse ;  /* 0x00008f0098947a23 */ /* 0x100fe20000010802 */
[----:B------:R-:W-:Y:S01]  /*b910*/  ISETP.GE.U32.AND P1, PT, R237, R19, PT ;  /* 0x00000013ed00720c */ /* 0x000fe20003f26070 */
[--C-:B------:R-:W-:Y:S02]  /*b920*/  FFMA.FTZ R152, R150, c[0x0][0x23c], -R2.reuse ;  /* 0x00008f0096987a23 */ /* 0x100fe40000010802 */
[----:B------:R-:W-:Y:S02]  /*b930*/  FFMA.FTZ R226, R31, c[0x0][0x23c], -R2 ;  /* 0x00008f001fe27a23 */ /* 0x000fe40000010802 */
        /* <DEDUP_REMOVED lines=15> */
[----:B------:R-:W-:Y:S01]  /*ba30*/  FFMA.FTZ R223, R15, c[0x0][0x23c], -R0 ;  /* 0x00008f000fdf7a23 */ /* 0x000fe20000010800 */
[----:B-1----:R-:W-:-:S04]  /*ba40*/  F2FP.PACK_AB R0, R37, R32 ;  /* 0x000000202500723e */ /* 0x002fc800000000ff */
[C---:B------:R-:W-:Y:S02]  /*ba50*/  PRMT R204, R0.reuse, 0x7632, R204 ;  /* 0x0000763200cc7816 */ /* 0x040fe400000000cc */
[----:B------:R-:W-:Y:S02]  /*ba60*/  PRMT R203, R0, 0x7610, R203 ;  /* 0x0000761000cb7816 */ /* 0x000fe400000000cb */
[----:B------:R-:W-:Y:S01]  /*ba70*/  LEA R0, R245, 0x1, 0x1 ;  /* 0x00000001f5007811 */ /* 0x000fe200078e08ff */
[----:B------:R-:W-:-:S03]  /*ba80*/  FFMA.FTZ R75, R155, c[0x0][0x23c], -R2 ;  /* 0x00008f009b4b7a23 */ /* 0x000fc60000010802 */
[----:B------:R-:W-:Y:S01]  /*ba90*/  LOP3.LUT R0, R191, UR37, R0, 0x96, !PT ;  /* 0x00000025bf007c12 */ /* 0x000fe2000f8e9600 */
[----:B------:R-:W-:Y:S02]  /*baa0*/  FFMA.FTZ R155, R54, c[0x0][0x23c], -R2 ;  /* 0x00008f00369b7a23 */ /* 0x000fe40000010802 */
[----:B------:R-:W-:Y:S02]  /*bab0*/  FFMA.FTZ R242, R242, R8, R12 ;  /* 0x00000008f2f27223 */ /* 0x000fe4000001000c */
[----:B------:R-:W-:-:S04]  /*bac0*/  IMAD.WIDE.U32 R54, R0, -0x326172a9, RZ ;  /* 0xcd9e8d5700367825 */ /* 0x000fc800078e00ff */
[--C-:B------:R-:W-:Y:S01]  /*bad0*/  FFMA.FTZ R149, R153, c[0x0][0x23c], -R2.reuse ;  /* 0x00008f0099957a23 */ /* 0x100fe20000010802 */
[----:B------:R-:W-:Y:S01]  /*bae0*/  LOP3.LUT R10, R55, UR18, R233, 0x96, !PT ;  /* 0x00000012370a7c12 */ /* 0x000fe2000f8e96e9 */
        /* <DEDUP_REMOVED lines=10> */
[----:B------:R-:W-:-:S04]  /*bb90*/  FADD.FTZ R2, R14, R242 ;  /* 0x000000f20e027221 */ /* 0x000fc80000010000 */
[----:B------:R-:W-:Y:S02]  /*bba0*/  FADD.FTZ R38, R11, R2 ;  /* 0x000000020b267221 */ /* 0x000fe40000010000 */
[----:B------:R-:W-:-:S05]  /*bbb0*/  IMAD.WIDE.U32 R10, R10, -0x2daee0ad, RZ ;  /* 0xd2511f530a0a7825 */ /* 0x000fca00078e00ff */
[----:B------:R-:W-:Y:S01]  /*bbc0*/  LOP3.LUT R12, R11, UR15, R238, 0x96, !PT ;  /* 0x0000000f0b0c7c12 */ /* 0x000fe2000f8e96ee */
[----:B------:R-:W-:Y:S01]  /*bbd0*/  FMUL.FTZ R3, R3, c[0x0][0x23c] ;  /* 0x00008f0003037a20 */ /* 0x000fe20000410000 */
[----:B------:R-:W-:-:S03]  /*bbe0*/  LOP3.LUT R2, R7, UR16, R54, 0x96, !PT ;  /* 0x0000001007027c12 */ /* 0x000fc6000f8e9636 */
[----:B------:R-:W-:Y:S01]  /*bbf0*/  IMAD.WIDE.U32 R12, R12, -0x326172a9, RZ ;  /* 0xcd9e8d570c0c7825 */ /* 0x000fe200078e00ff */
[----:B------:R1:W-:Y:S04]  /*bc00*/  MUFU.EX2 R5, R3 ;  /* 0x0000000300057308 */ /* 0x0003e80000000800 */
[----:B------:R-:W-:-:S05]  /*bc10*/  LOP3.LUT R6, R13, UR12, R6, 0x96, !PT ;  /* 0x0000000c0d067c12 */ /* 0x000fca000f8e9606 */
[----:B------:R-:W-:-:S04]  /*bc20*/  IMAD.WIDE.U32 R6, R6, -0x2daee0ad, RZ ;  /* 0xd2511f5306067825 */ /* 0x000fc800078e00ff */
[----:B-1----:R-:W-:-:S05]  /*bc30*/  IMAD.WIDE.U32 R2, R2, -0x2daee0ad, RZ ;  /* 0xd2511f5302027825 */ /* 0x002fca00078e00ff */
[----:B------:R-:W-:Y:S02]  /*bc40*/  LOP3.LUT R3, R3, UR11, R10, 0x96, !PT ;  /* 0x0000000b03037c12 */ /* 0x000fe4000f8e960a */
[----:B------:R-:W-:-:S03]  /*bc50*/  LOP3.LUT R7, R7, UR9, R2, 0x96, !PT ;  /* 0x0000000907077c12 */ /* 0x000fc6000f8e9602 */
[----:B------:R-:W-:-:S05]  /*bc60*/  IMAD.WIDE.U32 R2, R3, -0x326172a9, RZ ;  /* 0xcd9e8d5703027825 */ /* 0x000fca00078e00ff */
[----:B------:R-:W-:-:S05]  /*bc70*/  LOP3.LUT R14, R3, UR10, R12, 0x96, !PT ;  /* 0x0000000a030e7c12 */ /* 0x000fca000f8e960c */
[----:B------:R-:W-:Y:S01]  /*bc80*/  IMAD.WIDE.U32 R14, R14, -0x2daee0ad, RZ ;  /* 0xd2511f530e0e7825 */ /* 0x000fe200078e00ff */
[----:B------:R-:W-:-:S04]  /*bc90*/  FSEL R0, R236, RZ, P5 ;  /* 0x000000ffec007208 */ /* 0x000fc80002800000 */
[----:B------:R-:W-:Y:S01]  /*bca0*/  LOP3.LUT R3, R15, UR6, R6, 0x96, !PT ;  /* 0x000000060f037c12 */ /* 0x000fe2000f8e9606 */
[----:B------:R-:W-:-:S04]  /*bcb0*/  IMAD.WIDE.U32 R6, R7, -0x326172a9, RZ ;  /* 0xcd9e8d5707067825 */ /* 0x000fc800078e00ff */
[----:B------:R-:W-:Y:S01]  /*bcc0*/  FADD.FTZ R17, R68, -R0 ;  /* 0x8000000044117221 */ /* 0x000fe20000010000 */
[----:B------:R-:W-:Y:S02]  /*bcd0*/  FSEL R0, R240, RZ, P4 ;  /* 0x000000fff0007208 */ /* 0x000fe40002000000 */
[----:B------:R-:W-:Y:S01]  /*bce0*/  LOP3.LUT R18, R7, UR8, R2, 0x96, !PT ;  /* 0x0000000807127c12 */ /* 0x000fe2000f8e9602 */
[----:B------:R-:W-:Y:S01]  /*bcf0*/  IMAD.WIDE.U32 R2, R3, -0x326172a9, RZ ;  /* 0xcd9e8d5703027825 */ /* 0x000fe200078e00ff */
[----:B------:R-:W-:Y:S03]  /*bd00*/  STL [R1+0x1b4], R50 ;  /* 0x0001b43201007387 */ /* 0x000fe60000100800 */
[----:B------:R-:W-:Y:S01]  /*bd10*/  FADD.FTZ R16, R71, -R0 ;  /* 0x8000000047107221 */ /* 0x000fe20000010000 */
[----:B------:R-:W-:Y:S01]  /*bd20*/  LOP3.LUT R0, R3, UR13, R6, 0x96, !PT ;  /* 0x0000000d03007c12 */ /* 0x000fe2000f8e9606 */
[----:B------:R-:W-:Y:S01]  /*bd30*/  @!P1 HADD2 R198, -R204.H0_H0, -RZ.H0_H0 ;  /* 0xa00000ffccc69230 */ /* 0x000fe20000000900 */
[----:B------:R-:W-:Y:S01]  /*bd40*/  STL [R1+0x1b8], R243 ;  /* 0x0001b8f301007387 */ /* 0x000fe20000100800 */
[----:B------:R1:W-:Y:S03]  /*bd50*/  MUFU.EX2 R10, R4 ;  /* 0x00000004000a7308 */ /* 0x0003e60000000800 */
[----:B------:R-:W-:Y:S04]  /*bd60*/  STL [R1+0x1bc], R248 ;  /* 0x0001bcf801007387 */ /* 0x000fe80000100800 */
[----:B------:R2:W-:Y:S01]  /*bd70*/  STL [R1+0x1c0], R212 ;  /* 0x0001c0d401007387 */ /* 0x0005e20000100800 */
[----:B-1----:R-:W-:Y:S01]  /*bd80*/  LOP3.LUT R4, R0, 0xff, RZ, 0xc0, !PT ;  /* 0x000000ff00047812 */ /* 0x002fe200078ec0ff */
[----:B------:R-:W-:Y:S01]  /*bd90*/  @!P3 HADD2 R199, -R205.H0_H0, -RZ.H0_H0 ;  /* 0xa00000ffcdc7b230 */ /* 0x000fe20000000900 */
[----:B--2---:R-:W-:-:S02]  /*bda0*/  PRMT R212, R203, 0x5410, R204 ;  /* 0x00005410cbd47816 */ /* 0x004fc400000000cc */
[----:B------:R-:W-:Y:S02]  /*bdb0*/  @!P1 PRMT R204, R198, 0x5410, RZ ;  /* 0x00005410c6cc9816 */ /* 0x000fe400000000ff */
[----:B------:R-:W-:Y:S02]  /*bdc0*/  ISETP.GE.U32.AND P1, PT, R237, R4, PT ;  /* 0x00000004ed00720c */ /* 0x000fe40003f26070 */
[----:B------:R-:W-:-:S04]  /*bdd0*/  LOP3.LUT R4, R0, 0xffff, RZ, 0xc0, !PT ;  /* 0x0000ffff00047812 */ /* 0x000fc800078ec0ff */
[----:B------:R-:W-:Y:S01]  /*bde0*/  SHF.R.U32.HI R4, RZ, 0x8, R4 ;  /* 0x00000008ff047819 */ /* 0x000fe20000011604 */
[----:B------:R-:W-:-:S03]  /*bdf0*/  @!P2 HADD2 R200, -R203.H0_H0, -RZ.H0_H0 ;  /* 0xa00000ffcbc8a230 */ /* 0x000fc60000000900 */
[----:B------:R-:W-:Y:S02]  /*be00*/  LOP3.LUT R4, R4, 0xffff, RZ, 0xc0, !PT ;  /* 0x0000ffff04047812 */ /* 0x000fe400078ec0ff */
[----:B------:R-:W-:Y:S02]  /*be10*/  @!P3 PRMT R205, R199, 0x5410, RZ ;  /* 0x00005410c7cdb816 */ /* 0x000fe400000000ff */
[C---:B------:R-:W-:Y:S02]  /*be20*/  ISETP.GE.U32.AND P3, PT, R237.reuse, R4, PT ;  /* 0x00000004ed00720c */ /* 0x040fe40003f66070 */
[----:B------:R-:W-:Y:S02]  /*be30*/  SHF.R.U32.HI R4, RZ, 0x18, R0 ;  /* 0x00000018ff047819 */ /* 0x000fe40000011600 */
[----:B------:R-:W-:Y:S02]  /*be40*/  @!P2 PRMT R203, R200, 0x5410, RZ ;  /* 0x00005410c8cba816 */ /* 0x000fe400000000ff */
[----:B------:R-:W-:Y:S01]  /*be50*/  ISETP.GE.U32.AND P2, PT, R237, R4, PT ;  /* 0x00000004ed00720c */ /* 0x000fe20003f46070 */
[----:B------:R-:W-:-:S02]  /*be60*/  FMUL.FTZ R4, R17, c[0x0][0x23c] ;  /* 0x00008f0011047a20 */ /* 0x000fc40000410000 */
[----:B------:R-:W-:Y:S01]  /*be70*/  FMUL.FTZ R6, R16, c[0x0][0x23c] ;  /* 0x00008f0010067a20 */ /* 0x000fe20000410000 */
[----:B------:R-:W-:Y:S01]  /*be80*/  MUFU.EX2 R43, R43 ;  /* 0x0000002b002b7308 */ /* 0x000fe20000000800 */
[----:B------:R-:W-:-:S07]  /*be90*/  SHF.R.U32.HI R0, RZ, 0x10, R0 ;  /* 0x00000010ff007819 */ /* 0x000fce0000011600 */
[----:B------:R-:W-:Y:S01]  /*bea0*/  MUFU.EX2 R44, R170 ;  /* 0x000000aa002c7308 */ /* 0x000fe20000000800 */
[----:B------:R-:W-:-:S07]  /*beb0*/  LOP3.LUT R0, R0, 0xff, RZ, 0xc0, !PT ;  /* 0x000000ff00007812 */ /* 0x000fce00078ec0ff */
[----:B------:R-:W1:Y:S08]  /*bec0*/  MUFU.EX2 R4, R4 ;  /* 0x0000000400047308 */ /* 0x000e700000000800 */
[----:B------:R-:W-:Y:S08]  /*bed0*/  MUFU.EX2 R12, R19 ;  /* 0x00000013000c7308 */ /* 0x000ff00000000800 */
[----:B------:R-:W2:Y:S01]  /*bee0*/  MUFU.EX2 R6, R6 ;  /* 0x0000000600067308 */ /* 0x000ea20000000800 */
[----:B------:R-:W-:-:S07]  /*bef0*/  ISETP.GE.U32.AND P5, PT, R237, R0, PT ;  /* 0x00000000ed00720c */ /* 0x000fce0003fa6070 */
[----:B------:R-:W3:Y:S01]  /*bf00*/  MUFU.EX2 R9, R21 ;  /* 0x0000001500097308 */ /* 0x000ee20000000800 */
[----:B------:R-:W-:-:S07]  /*bf10*/  LOP3.LUT R0, R2, 0xff, RZ, 0xc0, !PT ;  /* 0x000000ff02007812 */ /* 0x000fce00078ec0ff */
[----:B------:R-:W4:Y:S01]  /*bf20*/  MUFU.EX2 R11, R20 ;  /* 0x00000014000b7308 */ /* 0x000f220000000800 */
[----:B------:R-:W-:-:S07]  /*bf30*/  LOP3.LUT R15, R2, 0xffff, RZ, 0xc0, !PT ;  /* 0x0000ffff020f7812 */ /* 0x000fce00078ec0ff */
[----:B------:R-:W4:Y:S01]  /*bf40*/  MUFU.EX2 R7, R22 ;  /* 0x0000001600077308 */ /* 0x000f220000000800 */
[----:B------:R-:W-:Y:S01]  /*bf50*/  ISETP.GE.U32.AND P4, PT, R237, R0, PT ;  /* 0x00000000ed00720c */ /* 0x000fe20003f86070 */
[----:B-1----:R-:W-:Y:S01]  /*bf60*/  FFMA.FTZ R196, R196, R4, R10 ;  /* 0x00000004c4c47223 */ /* 0x002fe2000001000a */
[----:B------:R-:W-:Y:S01]  /*bf70*/  SHF.R.U32.HI R16, RZ, 0x10, R2 ;  /* 0x00000010ff107819 */ /* 0x000fe20000011602 */
[----:B--2---:R-:W-:Y:S01]  /*bf80*/  FFMA.FTZ R197, R197, R6, R12 ;  /* 0x00000006c5c57223 */ /* 0x004fe2000001000c */
[----:B------:R-:W-:-:S03]  /*bf90*/  SHF.R.U32.HI R13, RZ, 0x18, R2 ;  /* 0x00000018ff0d7819 */ /* 0x000fc60000011602 */
[----:B------:R-:W1:Y:S01]  /*bfa0*/  MUFU.EX2 R3, R23 ;  /* 0x0000001700037308 */ /* 0x000e620000000800 */
[----:B------:R-:W-:Y:S01]  /*bfb0*/  F2FP.PACK_AB R0, R44, R43 ;  /* 0x0000002b2c00723e */ /* 0x000fe200000000ff */
[----:B---3--:R-:W-:-:S06]  /*bfc0*/  FADD.FTZ R17, R9, R196 ;  /* 0x000000c409117221 */ /* 0x008fcc0000010000 */
[----:B------:R-:W2:Y:S01]  /*bfd0*/  MUFU.EX2 R2, R27 ;  /* 0x0000001b00027308 */ /* 0x000ea20000000800 */
[C---:B------:R-:W-:Y:S02]  /*bfe0*/  PRMT R199, R0.reuse, 0x7610, R199 ;  /* 0x0000761000c77816 */ /* 0x040fe400000000c7 */
[----:B------:R-:W-:-:S05]  /*bff0*/  PRMT R198, R0, 0x7632, R198 ;  /* 0x0000763200c67816 */ /* 0x000fca00000000c6 */
[----:B------:R3:W-:Y:S08]  /*c000*/  MUFU.EX2 R33, R40 ;  /* 0x0000002800217308 */ /* 0x0007f00000000800 */
[----:B------:R1:W1:Y:S01]  /*c010*/  MUFU.EX2 R0, R30 ;  /* 0x0000001e00007308 */ /* 0x0002620000000800 */
[----:B---3--:R-:W-:Y:S01]  /*c020*/  F2FP.PACK_AB R40, R9, R10 ;  /* 0x0000000a0928723e */ /* 0x008fe200000000ff */
[----:B----4-:R-:W-:-:S06]  /*c030*/  FADD.FTZ R9, R11, R197 ;  /* 0x000000c50b097221 */ /* 0x010fcc0000010000 */
[----:B------:R-:W3:Y:S01]  /*c040*/  MUFU.EX2 R27, R74 ;  /* 0x0000004a001b7308 */ /* 0x000ee20000000800 */
[----:B------:R-:W-:-:S04]  /*c050*/  FADD.FTZ R9, R7, R9 ;  /* 0x0000000907097221 */ /* 0x000fc80000010000 */
[C---:B-1----:R-:W-:Y:S01]  /*c060*/  FADD.FTZ R9, R3.reuse, R9 ;  /* 0x0000000903097221 */ /* 0x042fe20000010000 */
[----:B------:R-:W-:-:S03]  /*c070*/  F2FP.PACK_AB R30, R3, R7 ;  /* 0x00000007031e723e */ /* 0x000fc600000000ff */
[----:B--2---:R-:W-:Y:S01]  /*c080*/  FADD.FTZ R7, R2, R9 ;  /* 0x0000000902077221 */ /* 0x004fe20000010000 */
[----:B------:R-:W-:Y:S01]  /*c090*/  F2FP.PACK_AB R23, R11, R12 ;  /* 0x0000000c0b17723e */ /* 0x000fe200000000ff */
[----:B------:R-:W1:Y:S02]  /*c0a0*/  MUFU.EX2 R9, R31 ;  /* 0x0000001f00097308 */ /* 0x000e640000000800 */
[C---:B------:R-:W-:Y:S01]  /*c0b0*/  FADD.FTZ R11, R0.reuse, R7 ;  /* 0x00000007000b7221 */ /* 0x040fe20000010000 */
[----:B------:R-:W-:-:S05]  /*c0c0*/  F2FP.PACK_AB R45, R0, R2 ;  /* 0x00000002002d723e */ /* 0x000fca00000000ff */
[----:B------:R-:W2:Y:S01]  /*c0d0*/  MUFU.EX2 R7, R35 ;  /* 0x0000002300077308 */ /* 0x000ea20000000800 */
[----:B---3--:R-:W-:-:S07]  /*c0e0*/  F2FP.PACK_AB R0, R27, R33 ;  /* 0x000000211b00723e */ /* 0x008fce00000000ff */
[----:B------:R-:W3:Y:S01]  /*c0f0*/  MUFU.EX2 R63, R63 ;  /* 0x0000003f003f7308 */ /* 0x000ee20000000800 */
[C---:B------:R-:W-:Y:S02]  /*c100*/  PRMT R197, R0.reuse, 0x7632, R197 ;  /* 0x0000763200c57816 */ /* 0x040fe400000000c5 */
[----:B------:R-:W-:-:S05]  /*c110*/  PRMT R196, R0, 0x7610, R196 ;  /* 0x0000761000c47816 */ /* 0x000fca00000000c4 */
[----:B------:R-:W-:Y:S01]  /*c120*/  MUFU.EX2 R176, R193 ;  /* 0x000000c100b07308 */ /* 0x000fe20000000800 */
[----:B------:R-:W-:-:S07]  /*c130*/  @!P2 HADD2 R213, -R197.H0_H0, -RZ.H0_H0 ;  /* 0xa00000ffc5d5a230 */ /* 0x000fce0000000900 */
[----:B------:R-:W4:Y:S01]  /*c140*/  MUFU.EX2 R31, R65 ;  /* 0x00000041001f7308 */ /* 0x000f220000000800 */
[----:B------:R-:W-:Y:S01]  /*c150*/  LOP3.LUT R10, R16, 0xff, RZ, 0xc0, !PT ;  /* 0x000000ff100a7812 */ /* 0x000fe200078ec0ff */
[----:B------:R-:W-:Y:S01]  /*c160*/  @!P1 HADD2 R209, -R199.H0_H0, -RZ.H0_H0 ;  /* 0xa00000ffc7d19230 */ /* 0x000fe20000000900 */
[----:B-1----:R-:W-:Y:S01]  /*c170*/  FADD.FTZ R11, R9, R11 ;  /* 0x0000000b090b7221 */ /* 0x002fe20000010000 */
[----:B------:R-:W-:-:S04]  /*c180*/  @!P3 HADD2 R210, -R198.H0_H0, -RZ.H0_H0 ;  /* 0xa00000ffc6d2b230 */ /* 0x000fc80000000900 */
[----:B------:R-:W1:Y:S01]  /*c190*/  MUFU.EX2 R35, R171 ;  /* 0x000000ab00237308 */ /* 0x000e620000000800 */
[----:B------:R-:W-:Y:S01]  /*c1a0*/  @!P5 HADD2 R215, -R196.H0_H0, -RZ.H0_H0 ;  /* 0xa00000ffc4d7d230 */ /* 0x000fe20000000900 */
[----:B--2---:R-:W-:Y:S01]  /*c1b0*/  F2FP.PACK_AB R46, R7, R9 ;  /* 0x00000009072e723e */ /* 0x004fe200000000ff */
[----:B------:R-:W-:Y:S01]  /*c1c0*/  FMUL.FTZ R9, R123, R8 ;  /* 0x000000087b097220 */ /* 0x000fe20000410000 */
[----:B------:R-:W-:Y:S01]  /*c1d0*/  PRMT R252, R196, 0x5410, R197 ;  /* 0x00005410c4fc7816 */ /* 0x000fe200000000c5 */
[----:B---3--:R-:W-:Y:S01]  /*c1e0*/  IMAD.MOV.U32 R123, RZ, RZ, R63 ;  /* 0x000000ffff7b7224 */ /* 0x008fe200078e003f */
[----:B------:R-:W-:Y:S02]  /*c1f0*/  @!P2 PRMT R197, R213, 0x5410, RZ ;  /* 0x00005410d5c5a816 */ /* 0x000fe400000000ff */
[----:B------:R-:W-:Y:S02]  /*c200*/  ISETP.GE.U32.AND P2, PT, R237, R10, PT ;  /* 0x0000000aed00720c */ /* 0x000fe40003f46070 */
[----:B------:R-:W-:-:S02]  /*c210*/  PRMT R19, R199, 0x5410, R198 ;  /* 0x00005410c7137816 */ /* 0x000fc400000000c6 */
[----:B------:R-:W-:Y:S01]  /*c220*/  SHF.R.U32.HI R3, RZ, 0x8, R15 ;  /* 0x00000008ff037819 */ /* 0x000fe2000001160f */
[-C--:B------:R-:W-:Y:S01]  /*c230*/  FFMA.FTZ R34, R241, R5.reuse, R34 ;  /* 0x00000005f1227223 */ /* 0x080fe20000010022 */
[----:B------:R-:W-:Y:S01]  /*c240*/  @!P1 PRMT R199, R209, 0x5410, RZ ;  /* 0x00005410d1c79816 */ /* 0x000fe200000000ff */
[-C--:B------:R-:W-:Y:S01]  /*c250*/  FMUL.FTZ R179, R136, R5.reuse ;  /* 0x0000000588b37220 */ /* 0x080fe20000410000 */
[----:B------:R-:W-:Y:S01]  /*c260*/  @!P3 PRMT R198, R210, 0x5410, RZ ;  /* 0x00005410d2c6b816 */ /* 0x000fe200000000ff */
[-C--:B------:R-:W-:Y:S01]  /*c270*/  FMUL.FTZ R178, R137, R5.reuse ;  /* 0x0000000589b27220 */ /* 0x080fe20000410000 */
[----:B------:R-:W-:Y:S01]  /*c280*/  @!P5 PRMT R196, R215, 0x5410, RZ ;  /* 0x00005410d7c4d816 */ /* 0x000fe200000000ff */
        /* <DEDUP_REMOVED lines=13> */
[----:B------:R-:W-:Y:S01]  /*c360*/  FMUL.FTZ R210, R101, R5 ;  /* 0x0000000565d27220 */ /* 0x000fe20000410000 */
[----:B----4-:R-:W-:Y:S01]  /*c370*/  F2FP.PACK_AB R5, R123, R31 ;  /* 0x0000001f7b05723e */ /* 0x010fe200000000ff */
[----:B------:R-:W-:Y:S01]  /*c380*/  FMUL.FTZ R49, R122, R8 ;  /* 0x000000087a317220 */ /* 0x000fe20000410000 */
[----:B------:R-:W-:Y:S01]  /*c390*/  LOP3.LUT R3, R3, 0xffff, RZ, 0xc0, !PT ;  /* 0x0000ffff03037812 */ /* 0x000fe200078ec0ff */
[----:B------:R-:W-:Y:S01]  /*c3a0*/  IMAD.MOV.U32 R122, RZ, RZ, R176 ;  /* 0x000000ffff7a7224 */ /* 0x000fe200078e00b0 */
[----:B------:R-:W-:Y:S01]  /*c3b0*/  PRMT R193, R5, 0x7610, R193 ;  /* 0x0000761005c17816 */ /* 0x000fe200000000c1 */
[----:B------:R-:W-:Y:S01]  /*c3c0*/  FADD.FTZ R53, R7, R11 ;  /* 0x0000000b07357221 */ /* 0x000fe20000010000 */
[----:B------:R-:W-:Y:S01]  /*c3d0*/  ISETP.GE.U32.AND P3, PT, R237, R3, PT ;  /* 0x00000003ed00720c */ /* 0x000fe20003f66070 */
[----:B------:R-:W-:Y:S01]  /*c3e0*/  IMAD.WIDE.U32 R2, R18, -0x2daee0ad, RZ ;  /* 0xd2511f5312027825 */ /* 0x000fe200078e00ff */
[----:B-1----:R-:W-:-:S02]  /*c3f0*/  F2FP.PACK_AB R7, R122, R35 ;  /* 0x000000237a07723e */ /* 0x002fc400000000ff */
[----:B------:R-:W-:Y:S01]  /*c400*/  ISETP.GE.U32.AND P1, PT, R237, R13, PT ;  /* 0x0000000ded00720c */ /* 0x000fe20003f26070 */
[----:B------:R-:W-:Y:S01]  /*c410*/  @!P2 HADD2 R71, -R193.H0_H0, -RZ.H0_H0 ;  /* 0xa00000ffc147a230 */ /* 0x000fe20000000900 */
[----:B------:R-:W-:Y:S01]  /*c420*/  PRMT R195, R7, 0x7610, R195 ;  /* 0x0000761007c37816 */ /* 0x000fe200000000c3 */
[----:B------:R-:W-:Y:S01]  /*c430*/  MUFU.EX2 R251, R202 ;  /* 0x000000ca00fb7308 */ /* 0x000fe20000000800 */
[----:B------:R-:W-:Y:S02]  /*c440*/  PRMT R192, R5, 0x7632, R192 ;  /* 0x0000763205c07816 */ /* 0x000fe400000000c0 */
[----:B------:R-:W-:Y:S02]  /*c450*/  LOP3.LUT R5, R2, 0xff, RZ, 0xc0, !PT ;  /* 0x000000ff02057812 */ /* 0x000fe400078ec0ff */
[----:B------:R-:W-:-:S03]  /*c460*/  LOP3.LUT R0, R3, UR14, R14, 0x96, !PT ;  /* 0x0000000e03007c12 */ /* 0x000fc6000f8e960e */
[----:B------:R-:W1:Y:S01]  /*c470*/  MUFU.EX2 R250, R201 ;  /* 0x000000c900fa7308 */ /* 0x000e620000000800 */
[----:B------:R-:W-:Y:S01]  /*c480*/  PRMT R74, R193, 0x5410, R192 ;  /* 0x00005410c14a7816 */ /* 0x000fe200000000c0 */
[----:B------:R-:W-:Y:S01]  /*c490*/  @!P4 HADD2 R101, -R195.H0_H0, -RZ.H0_H0 ;  /* 0xa00000ffc365c230 */ /* 0x000fe20000000900 */
[----:B------:R-:W-:Y:S02]  /*c4a0*/  PRMT R194, R7, 0x7632, R194 ;  /* 0x0000763207c27816 */ /* 0x000fe400000000c2 */
[----:B------:R-:W-:Y:S02]  /*c4b0*/  @!P2 PRMT R193, R71, 0x5410, RZ ;  /* 0x0000541047c1a816 */ /* 0x000fe400000000ff */
[----:B------:R-:W-:Y:S02]  /*c4c0*/  ISETP.GE.U32.AND P2, PT, R237, R5, PT ;  /* 0x00000005ed00720c */ /* 0x000fe40003f46070 */
[----:B------:R-:W-:Y:S01]  /*c4d0*/  LOP3.LUT R5, R0, 0xff, RZ, 0xc0, !PT ;  /* 0x000000ff00057812 */ /* 0x000fe200078ec0ff */
[----:B------:R-:W-:Y:S01]  /*c4e0*/  @!P1 HADD2 R68, -R192.H0_H0, -RZ.H0_H0 ;  /* 0xa00000ffc0449230 */ /* 0x000fe20000000900 */
[----:B------:R-:W-:-:S02]  /*c4f0*/  PRMT R63, R195, 0x5410, R194 ;  /* 0x00005410c33f7816 */ /* 0x000fc400000000c2 */
[----:B------:R-:W-:Y:S02]  /*c500*/  LOP3.LUT R10, R0, 0xffff, RZ, 0xc0, !PT ;  /* 0x0000ffff000a7812 */ /* 0x000fe400078ec0ff */
[----:B------:R-:W-:Y:S02]  /*c510*/  @!P4 PRMT R195, R101, 0x5410, RZ ;  /* 0x0000541065c3c816 */ /* 0x000fe400000000ff */
[----:B------:R-:W-:Y:S02]  /*c520*/  ISETP.GE.U32.AND P4, PT, R237, R5, PT ;  /* 0x00000005ed00720c */ /* 0x000fe40003f86070 */
[----:B------:R-:W-:Y:S01]  /*c530*/  SHF.R.U32.HI R5, RZ, 0x18, R0 ;  /* 0x00000018ff057819 */ /* 0x000fe20000011600 */
[----:B------:R-:W-:Y:S01]  /*c540*/  MUFU.EX2 R241, R69 ;  /* 0x0000004500f17308 */ /* 0x000fe20000000800 */
[----:B------:R-:W-:Y:S02]  /*c550*/  SHF.R.U32.HI R10, RZ, 0x8, R10 ;  /* 0x00000008ff0a7819 */ /* 0x000fe4000001160a */
[----:B------:R-:W-:-:S02]  /*c560*/  @!P1 PRMT R192, R68, 0x5410, RZ ;  /* 0x0000541044c09816 */ /* 0x000fc400000000ff */
[----:B------:R-:W-:-:S03]  /*c570*/  ISETP.GE.U32.AND P1, PT, R237, R5, PT ;  /* 0x00000005ed00720c */ /* 0x000fc60003f26070 */
[----:B------:R-:W2:Y:S01]  /*c580*/  MUFU.EX2 R249, R59 ;  /* 0x0000003b00f97308 */ /* 0x000ea20000000800 */
[----:B-1----:R-:W-:Y:S02]  /*c590*/  F2FP.PACK_AB R5, R250, R251 ;  /* 0x000000fbfa05723e */ /* 0x002fe400000000ff */
[----:B------:R-:W-:Y:S02]  /*c5a0*/  LOP3.LUT R10, R10, 0xffff, RZ, 0xc0, !PT ;  /* 0x0000ffff0a0a7812 */ /* 0x000fe400078ec0ff */
[----:B------:R-:W-:Y:S02]  /*c5b0*/  PRMT R189, R5, 0x7610, R189 ;  /* 0x0000761005bd7816 */ /* 0x000fe400000000bd */
[----:B------:R-:W-:Y:S01]  /*c5c0*/  SHF.R.U32.HI R0, RZ, 0x10, R0 ;  /* 0x00000010ff007819 */ /* 0x000fe20000011600 */
[----:B------:R-:W-:Y:S01]  /*c5d0*/  @!P3 HADD2 R100, -R194.H0_H0, -RZ.H0_H0 ;  /* 0xa00000ffc264b230 */ /* 0x000fe20000000900 */
[----:B------:R-:W-:Y:S01]  /*c5e0*/  ISETP.GE.U32.AND P5, PT, R237, R10, PT ;  /* 0x0000000aed00720c */ /* 0x000fe20003fa6070 */
[-C--:B------:R-:W-:Y:S01]  /*c5f0*/  FMUL.FTZ R180, R135, R8.reuse ;  /* 0x0000000887b47220 */ /* 0x080fe20000410000 */
[----:B------:R-:W-:Y:S01]  /*c600*/  LOP3.LUT R0, R0, 0xff, RZ, 0xc0, !PT ;  /* 0x000000ff00007812 */ /* 0x000fe200078ec0ff */
[----:B------:R-:W-:Y:S01]  /*c610*/  FMUL.FTZ R135, R103, R8 ;  /* 0x0000000867877220 */ /* 0x000fe20000410000 */
[----:B------:R-:W-:Y:S01]  /*c620*/  PRMT R187, R5, 0x7632, R187 ;  /* 0x0000763205bb7816 */ /* 0x000fe200000000bb */
[----:B------:R-:W-:Y:S01]  /*c630*/  @!P4 HADD2 R103, -R189.H0_H0, -RZ.H0_H0 ;  /* 0xa00000ffbd67c230 */ /* 0x000fe20000000900 */
[----:B------:R-:W-:-:S02]  /*c640*/  LOP3.LUT R3, R2, 0xffff, RZ, 0xc0, !PT ;  /* 0x0000ffff02037812 */ /* 0x000fc400078ec0ff */
[--C-:B------:R-:W-:Y:S02]  /*c650*/  SHF.R.U32.HI R5, RZ, 0x10, R2.reuse ;  /* 0x00000010ff057819 */ /* 0x100fe40000011602 */
[----:B------:R-:W-:Y:S02]  /*c660*/  @!P3 PRMT R194, R100, 0x5410, RZ ;  /* 0x0000541064c2b816 */ /* 0x000fe400000000ff */
[----:B------:R-:W-:Y:S02]  /*c670*/  SHF.R.U32.HI R2, RZ, 0x18, R2 ;  /* 0x00000018ff027819 */ /* 0x000fe40000011602 */
[----:B------:R-:W-:Y:S02]  /*c680*/  ISETP.GE.U32.AND P3, PT, R237, R0, PT ;  /* 0x00000000ed00720c */ /* 0x000fe40003f66070 */
[----:B------:R-:W-:Y:S02]  /*c690*/  PRMT R65, R189, 0x5410, R187 ;  /* 0x00005410bd417816 */ /* 0x000fe400000000bb */
[----:B--2---:R-:W-:-:S02]  /*c6a0*/  F2FP.PACK_AB R0, R249, R241 ;  /* 0x000000f1f900723e */ /* 0x004fc400000000ff */
[----:B------:R-:W-:Y:S01]  /*c6b0*/  @!P4 PRMT R189, R103, 0x5410, RZ ;  /* 0x0000541067bdc816 */ /* 0x000fe200000000ff */
[----:B------:R-:W-:Y:S01]  /*c6c0*/  FMUL.FTZ R181, R134, R8 ;  /* 0x0000000886b57220 */ /* 0x000fe20000410000 */
[----:B------:R-:W-:Y:S01]  /*c6d0*/  ISETP.GE.U32.AND P4, PT, R237, R2, PT ;  /* 0x00000002ed00720c */ /* 0x000fe20003f86070 */
[----:B------:R-:W-:Y:S01]  /*c6e0*/  FMUL.FTZ R134, R102, R8 ;  /* 0x0000000866867220 */ /* 0x000fe20000410000 */
[----:B------:R-:W-:Y:S01]  /*c6f0*/  SHF.R.U32.HI R2, RZ, 0x8, R3 ;  /* 0x00000008ff027819 */ /* 0x000fe20000011603 */
[----:B------:R-:W-:Y:S01]  /*c700*/  @!P5 HADD2 R102, -R187.H0_H0, -RZ.H0_H0 ;  /* 0xa00000ffbb66d230 */ /* 0x000fe20000000900 */
[C---:B------:R-:W-:Y:S02]  /*c710*/  PRMT R170, R0.reuse, 0x7632, R170 ;  /* 0x0000763200aa7816 */ /* 0x040fe400000000aa */
[----:B------:R-:W-:Y:S02]  /*c720*/  PRMT R171, R0, 0x7610, R171 ;  /* 0x0000761000ab7816 */ /* 0x000fe400000000ab */
[----:B------:R-:W-:Y:S01]  /*c730*/  LOP3.LUT R0, R2, 0xffff, RZ, 0xc0, !PT ;  /* 0x0000ffff02007812 */ /* 0x000fe200078ec0ff */
[----:B------:R-:W-:Y:S01]  /*c740*/  @!P1 HADD2 R112, -R170.H0_H0, -RZ.H0_H0 ;  /* 0xa00000ffaa709230 */ /* 0x000fe20000000900 */
[----:B------:R-:W-:-:S02]  /*c750*/  @!P5 PRMT R187, R102, 0x5410, RZ ;  /* 0x0000541066bbd816 */ /* 0x000fc400000000ff */
[----:B------:R-:W-:Y:S02]  /*c760*/  ISETP.GE.U32.AND P5, PT, R237, R0, PT ;  /* 0x00000000ed00720c */ /* 0x000fe40003fa6070 */
[----:B------:R-:W-:Y:S01]  /*c770*/  LOP3.LUT R0, R5, 0xff, RZ, 0xc0, !PT ;  /* 0x000000ff05007812 */ /* 0x000fe200078ec0ff */
[-C--:B------:R-:W-:Y:S01]  /*c780*/  FMUL.FTZ R11, R118, R8.reuse ;  /* 0x00000008760b7220 */ /* 0x080fe20000410000 */
[----:B------:R-:W-:Y:S01]  /*c790*/  PRMT R59, R171, 0x5410, R170 ;  /* 0x00005410ab3b7816 */ /* 0x000fe200000000aa */
[----:B------:R-:W1:Y:S01]  /*c7a0*/  MUFU.EX2 R5, R58 ;  /* 0x0000003a00057308 */ /* 0x000e620000000800 */
[----:B------:R-:W-:Y:S01]  /*c7b0*/  @!P1 PRMT R170, R112, 0x5410, RZ ;  /* 0x0000541070aa9816 */ /* 0x000fe200000000ff */
[----:B------:R-:W-:Y:S02]  /*c7c0*/  IMAD.MOV.U32 R219, RZ, RZ, R244 ;  /* 0x000000ffffdb7224 */ /* 0x000fe400078e00f4 */
[----:B------:R-:W-:Y:S02]  /*c7d0*/  FMUL.FTZ R10, R119, R8 ;  /* 0x00000008770a7220 */ /* 0x000fe40000410000 */
[----:B------:R-:W-:-:S02]  /*c7e0*/  IMAD.MOV.U32 R68, RZ, RZ, R50 ;  /* 0x000000ffff447224 */ /* 0x000fc400078e0032 */
[----:B------:R-:W-:Y:S02]  /*c7f0*/  IMAD.MOV.U32 R118, RZ, RZ, R174 ;  /* 0x000000ffff767224 */ /* 0x000fe400078e00ae */
[----:B------:R-:W-:Y:S02]  /*c800*/  IMAD.MOV.U32 R112, RZ, RZ, R49 ;  /* 0x000000ffff707224 */ /* 0x000fe400078e0031 */
        /* <DEDUP_REMOVED lines=16> */
[----:B------:R-:W2:Y:S01]  /*c910*/  MUFU.EX2 R4, R47 ;  /* 0x0000002f00047308 */ /* 0x000ea20000000800 */
[----:B------:R-:W-:Y:S01]  /*c920*/  @!P3 HADD2 R113, -R171.H0_H0, -RZ.H0_H0 ;  /* 0xa00000ffab71b230 */ /* 0x000fe20000000900 */
[----:B------:R-:W-:Y:S02]  /*c930*/  FADD.FTZ R2, R144, R38 ;  /* 0x0000002690027221 */ /* 0x000fe40000010000 */
[----:B------:R-:W-:Y:S02]  /*c940*/  IMAD.MOV.U32 R38, RZ, RZ, R21 ;  /* 0x000000ffff267224 */ /* 0x000fe400078e0015 */
[----:B------:R-:W-:Y:S01]  /*c950*/  @!P3 PRMT R171, R113, 0x5410, RZ ;  /* 0x0000541071abb816 */ /* 0x000fe200000000ff */
[----:B------:R-:W-:Y:S01]  /*c960*/  IMAD.WIDE.U32 R20, R234, -0x326172a9, RZ ;  /* 0xcd9e8d57ea147825 */ /* 0x000fe200078e00ff */
[----:B------:R-:W-:-:S03]  /*c970*/  ISETP.GE.U32.AND P3, PT, R237, R0, PT ;  /* 0x00000000ed00720c */ /* 0x000fc60003f66070 */
[----:B-1----:R-:W-:Y:S02]  /*c980*/  FADD.FTZ R0, R5, R17 ;  /* 0x0000001105007221 */ /* 0x002fe40000010000 */
[----:B------:R-:W-:Y:S02]  /*c990*/  FADD.FTZ R7, R147, R34 ;  /* 0x0000002293077221 */ /* 0x000fe40000010000 */
[----:B--2---:R-:W-:Y:S01]  /*c9a0*/  FADD.FTZ R18, R4, R0 ;  /* 0x0000000004127221 */ /* 0x004fe20000010000 */
[----:B------:R-:W-:Y:S01]  /*c9b0*/  LOP3.LUT R0, R21, R219, RZ, 0x3c, !PT ;  /* 0x000000db15007212 */ /* 0x000fe200078e3cff */
[----:B------:R-:W-:-:S04]  /*c9c0*/  FADD.FTZ R7, R145, R7 ;  /* 0x0000000791077221 */ /* 0x000fc80000010000 */
[----:B------:R-:W-:-:S04]  /*c9d0*/  IMAD.WIDE.U32 R14, R0, -0x2daee0ad, RZ ;  /* 0xd2511f53000e7825 */ /* 0x000fc800078e00ff */
[----:B------:R-:W-:Y:S01]  /*c9e0*/  FADD.FTZ R16, R26, R2 ;  /* 0x000000021a107221 */ /* 0x000fe20000010000 */
[----:B------:R-:W-:Y:S01]  /*c9f0*/  LOP3.LUT R2, R25, UR18, R20, 0x96, !PT ;  /* 0x0000001219027c12 */ /* 0x000fe2000f8e9614 */
[----:B------:R-:W-:Y:S01]  /*ca00*/  FADD.FTZ R3, R146, R7 ;  /* 0x0000000792037221 */ /* 0x000fe20000010000 */
[----:B------:R-:W-:Y:S01]  /*ca10*/  LOP3.LUT R0, R15, UR17, R190, 0x96, !PT ;  /* 0x000000110f007c12 */ /* 0x000fe2000f8e96be */
[----:B------:R-:W-:Y:S02]  /*ca20*/  IMAD.MOV.U32 R202, RZ, RZ, R11 ;  /* 0x000000ffffca7224 */ /* 0x000fe400078e000b */
[----:B------:R-:W-:Y:S02]  /*ca30*/  FADD.FTZ R17, R36, R3 ;  /* 0x0000000324117221 */ /* 0x000fe40000010000 */
[----:B------:R-:W-:Y:S02]  /*ca40*/  IMAD.MOV.U32 R113, RZ, RZ, R10 ;  /* 0x000000ffff717224 */ /* 0x000fe400078e000a */
[----:B------:R-:W-:-:S04]  /*ca50*/  IMAD.WIDE.U32 R2, R2, -0x2daee0ad, RZ ;  /* 0xd2511f5302027825 */ /* 0x000fc800078e00ff */
[----:B------:R-:W-:Y:S01]  /*ca60*/  IMAD.WIDE.U32 R10, R0, -0x326172a9, RZ ;  /* 0xcd9e8d57000a7825 */ /* 0x000fe200078e00ff */
[----:B------:R-:W-:-:S04]  /*ca70*/  LOP3.LUT R0, R3, UR15, R14, 0x96, !PT ;  /* 0x0000000f03007c12 */ /* 0x000fc8000f8e960e */
[----:B------:R-:W-:Y:S02]  /*ca80*/  LOP3.LUT R3, R11, UR16, R24, 0x96, !PT ;  /* 0x000000100b037c12 */ /* 0x000fe4000f8e9618 */
[----:B------:R-:W-:Y:S01]  /*ca90*/  F2FP.PACK_AB R22, R4, R5 ;  /* 0x000000050416723e */ /* 0x000fe200000000ff */
[----:B------:R-:W-:Y:S02]  /*caa0*/  FMUL.FTZ R172, R139, R8 ;  /* 0x000000088bac7220 */ /* 0x000fe40000410000 */
[----:B------:R-:W-:-:S04]  /*cab0*/  IMAD.WIDE.U32 R4, R3, -0x2daee0ad, RZ ;  /* 0xd2511f5303047825 */ /* 0x000fc800078e00ff */
[-C--:B------:R-:W-:Y:S02]  /*cac0*/  FMUL.FTZ R177, R138, R8.reuse ;  /* 0x000000088ab17220 */ /* 0x080fe40000410000 */
[-C--:B------:R-:W-:Y:S02]  /*cad0*/  FMUL.FTZ R185, R130, R8.reuse ;  /* 0x0000000882b97220 */ /* 0x080fe40000410000 */
[-C--:B------:R-:W-:Y:S02]  /*cae0*/  FMUL.FTZ R184, R131, R8.reuse ;  /* 0x0000000883b87220 */ /* 0x080fe40000410000 */
[-C--:B------:R-:W-:Y:S02]  /*caf0*/  FMUL.FTZ R48, R126, R8.reuse ;  /* 0x000000087e307220 */ /* 0x080fe40000410000 */
[-C--:B------:R-:W-:Y:S02]  /*cb00*/  FMUL.FTZ R173, R127, R8.reuse ;  /* 0x000000087fad7220 */ /* 0x080fe40000410000 */
[----:B------:R-:W-:-:S02]  /*cb10*/  FMUL.FTZ R137, R114, R8 ;  /* 0x0000000872897220 */ /* 0x000fc40000410000 */
[----:B------:R-:W-:Y:S02]  /*cb20*/  FMUL.FTZ R139, R115, R8 ;  /* 0x00000008738b7220 */ /* 0x000fe40000410000 */
[----:B------:R-:W-:Y:S02]  /*cb30*/  IMAD.MOV.U32 R47, RZ, RZ, R9 ;  /* 0x000000ffff2f7224 */ /* 0x000fe400078e0009 */
[----:B------:R-:W-:Y:S01]  /*cb40*/  IMAD.WIDE.U32 R8, R0, -0x326172a9, RZ ;  /* 0xcd9e8d5700087825 */ /* 0x000fe200078e00ff */
[----:B------:R-:W-:Y:S01]  /*cb50*/  LOP3.LUT R0, R5, UR11, R2, 0x96, !PT ;  /* 0x0000000b05007c12 */ /* 0x000fe2000f8e9602 */
[----:B------:R1:W-:Y:S02]  /*cb60*/  STL [R1+0x1c4], R211 ;  /* 0x0001c4d301007387 */ /* 0x0003e40000100800 */
[----:B------:R-:W-:Y:S02]  /*cb70*/  IMAD.MOV.U32 R138, RZ, RZ, R175 ;  /* 0x000000ffff8a7224 */ /* 0x000fe400078e00af */
[----:B------:R-:W-:-:S02]  /*cb80*/  IMAD.MOV.U32 R71, RZ, RZ, R56 ;  /* 0x000000ffff477224 */ /* 0x000fc400078e0038 */
        /* <DEDUP_REMOVED lines=15> */
[----:B-1----:R-:W-:Y:S02]  /*cc80*/  FMUL.FTZ R211, R79, R6 ;  /* 0x000000064fd37220 */ /* 0x002fe40000410000 */
[----:B------:R-:W-:Y:S01]  /*cc90*/  IMAD.WIDE.U32 R6, R0, -0x326172a9, RZ ;  /* 0xcd9e8d5700067825 */ /* 0x000fe200078e00ff */
[----:B------:R-:W-:-:S04]  /*cca0*/  LOP3.LUT R3, R9, UR12, R10, 0x96, !PT ;  /* 0x0000000c09037c12 */ /* 0x000fc8000f8e960a */
[----:B------:R-:W-:Y:S01]  /*ccb0*/  LOP3.LUT R0, R7, UR10, R8, 0x96, !PT ;  /* 0x0000000a07007c12 */ /* 0x000fe2000f8e9608 */
[----:B------:R-:W-:-:S04]  /*ccc0*/  IMAD.WIDE.U32 R2, R3, -0x2daee0ad, RZ ;  /* 0xd2511f5303027825 */ /* 0x000fc800078e00ff */
[----:B------:R-:W-:Y:S01]  /*ccd0*/  IMAD.WIDE.U32 R12, R0, -0x2daee0ad, RZ ;  /* 0xd2511f53000c7825 */ /* 0x000fe200078e00ff */
[----:B------:R-:W-:-:S04]  /*cce0*/  LOP3.LUT R3, R3, UR9, R4, 0x96, !PT ;  /* 0x0000000903037c12 */ /* 0x000fc8000f8e9604 */
[----:B------:R-:W-:Y:S01]  /*ccf0*/  LOP3.LUT R2, R13, UR6, R2, 0x96, !PT ;  /* 0x000000060d027c12 */ /* 0x000fe2000f8e9602 */
[----:B------:R-:W-:-:S04]  /*cd00*/  IMAD.WIDE.U32 R4, R3, -0x326172a9, RZ ;  /* 0xcd9e8d5703047825 */ /* 0x000fc800078e00ff */
[----:B------:R-:W-:Y:S01]  /*cd10*/  IMAD.WIDE.U32 R2, R2, -0x326172a9, RZ ;  /* 0xcd9e8d5702027825 */ /* 0x000fe200078e00ff */
[----:B------:R-:W-:Y:S02]  /*cd20*/  LOP3.LUT R9, R5, UR8, R6, 0x96, !PT ;  /* 0x0000000805097c12 */ /* 0x000fe4000f8e9606 */
[----:B------:R-:W1:Y:S02]  /*cd30*/  MUFU.EX2 R5, R70 ;  /* 0x0000004600057308 */ /* 0x000e640000000800 */
[----:B------:R-:W-:Y:S01]  /*cd40*/  LOP3.LUT R0, R3, UR13, R4, 0x96, !PT ;  /* 0x0000000d03007c12 */ /* 0x000fe2000f8e9604 */
[----:B------:R-:W-:-:S03]  /*cd50*/  IMAD.MOV.U32 R26, RZ, RZ, R242 ;  /* 0x000000ffff1a7224 */ /* 0x000fc600078e00f2 */
[----:B------:R-:W-:Y:S02]  /*cd60*/  LOP3.LUT R6, R0, 0xffff, RZ, 0xc0, !PT ;  /* 0x0000ffff00067812 */ /* 0x000fe400078ec0ff */
[----:B------:R2:W3:Y:S02]  /*cd70*/  MUFU.EX2 R4, R75 ;  /* 0x0000004b00047308 */ /* 0x0004e40000000800 */
[----:B------:R-:W-:Y:S01]  /*cd80*/  SHF.R.U32.HI R6, RZ, 0x8, R6 ;  /* 0x00000008ff067819 */ /* 0x000fe20000011606 */
[----:B------:R-:W-:-:S05]  /*cd90*/  FADD.FTZ R7, R39, R16 ;  /* 0x0000001027077221 */ /* 0x000fca0000010000 */
[----:B------:R-:W-:Y:S01]  /*cda0*/  MUFU.EX2 R242, R214 ;  /* 0x000000d600f27308 */ /* 0x000fe20000000800 */
[----:B------:R-:W-:Y:S01]  /*cdb0*/  LOP3.LUT R6, R6, 0xffff, RZ, 0xc0, !PT ;  /* 0x0000ffff06067812 */ /* 0x000fe200078ec0ff */
[----:B--2---:R-:W-:-:S06]  /*cdc0*/  IMAD.MOV.U32 R75, RZ, RZ, R235 ;  /* 0x000000ffff4b7224 */ /* 0x004fcc00078e00eb */
[----:B------:R2:W4:Y:S01]  /*cdd0*/  MUFU.EX2 R235, R216 ;  /* 0x000000d800eb7308 */ /* 0x0005220000000800 */
[----:B------:R-:W-:Y:S01]  /*cde0*/  LOP3.LUT R20, R55, UR18, R20, 0x96, !PT ;  /* 0x0000001237147c12 */ /* 0x000fe2000f8e9614 */
[----:B------:R-:W-:Y:S01]  /*cdf0*/  FADD.FTZ R7, R32, R7 ;  /* 0x0000000720077221 */ /* 0x000fe20000010000 */
[----:B------:R-:W-:Y:S01]  /*ce00*/  ISETP.GE.U32.AND P1, PT, R237, R6, PT ;  /* 0x00000006ed00720c */ /* 0x000fe20003f26070 */
[----:B------:R-:W-:Y:S02]  /*ce10*/  IMAD.MOV.U32 R55, RZ, RZ, R234 ;  /* 0x000000ffff377224 */ /* 0x000fe400078e00ea */
[----:B------:R-:W-:Y:S02]  /*ce20*/  IMAD.MOV.U32 R32, RZ, RZ, R233 ;  /* 0x000000ffff207224 */ /* 0x000fe400078e00e9 */
[----:B------:R-:W-:Y:S01]  /*ce30*/  MUFU.EX2 R234, R142 ;  /* 0x0000008e00ea7308 */ /* 0x000fe20000000800 */
[----:B-1----:R-:W-:-:S07]  /*ce40*/  FADD.FTZ R6, R5, R18 ;  /* 0x0000001205067221 */ /* 0x002fce0000010000 */
[----:B------:R-:W1:Y:S01]  /*ce50*/  MUFU.EX2 R233, R143 ;  /* 0x0000008f00e97308 */ /* 0x000e620000000800 */
[----:B--2---:R-:W-:Y:S01]  /*ce60*/  IMAD.MOV.U32 R216, RZ, RZ, R19 ;  /* 0x000000ffffd87224 */ /* 0x004fe200078e0013 */
[----:B------:R-:W-:Y:S01]  /*ce70*/  LOP3.LUT R19, R11, UR16, R54, 0x96, !PT ;  /* 0x000000100b137c12 */ /* 0x000fe2000f8e9636 */
[C---:B---3--:R-:W-:Y:S01]  /*ce80*/  FADD.FTZ R25, R4.reuse, R6 ;  /* 0x0000000604197221 */ /* 0x048fe20000010000 */
[----:B------:R-:W-:Y:S02]  /*ce90*/  F2FP.PACK_AB R11, R4, R5 ;  /* 0x00000005040b723e */ /* 0x000fe400000000ff */
[----:B----4-:R-:W-:-:S04]  /*cea0*/  F2FP.PACK_AB R4, R235, R242 ;  /* 0x000000f2eb04723e */ /* 0x010fc800000000ff */
[C---:B------:R-:W-:Y:S02]  /*ceb0*/  PRMT R169, R4.reuse, 0x7610, R169 ;  /* 0x0000761004a97816 */ /* 0x040fe400000000a9 */
[----:B------:R-:W-:-:S03]  /*cec0*/  PRMT R168, R4, 0x7632, R168 ;  /* 0x0000763204a87816 */ /* 0x000fc600000000a8 */
[----:B------:R-:W-:Y:S01]  /*ced0*/  @!P2 HADD2 R76, -R169.H0_H0, -RZ.H0_H0 ;  /* 0xa00000ffa94ca230 */ /* 0x000fe20000000900 */
[----:B-1----:R-:W-:Y:S02]  /*cee0*/  F2FP.PACK_AB R5, R233, R234 ;  /* 0x000000eae905723e */ /* 0x002fe400000000ff */
[----:B------:R-:W-:Y:S02]  /*cef0*/  LOP3.LUT R4, R0, 0xff, RZ, 0xc0, !PT ;  /* 0x000000ff00047812 */ /* 0x000fe400078ec0ff */
[----:B------:R-:W-:Y:S02]  /*cf00*/  PRMT R39, R169, 0x5410, R168 ;  /* 0x00005410a9277816 */ /* 0x000fe400000000a8 */
[----:B------:R-:W-:Y:S02]  /*cf10*/  @!P2 PRMT R169, R76, 0x5410, RZ ;  /* 0x000054104ca9a816 */ /* 0x000fe400000000ff */
[----:B------:R-:W-:Y:S02]  /*cf20*/  PRMT R167, R5, 0x7610, R167 ;  /* 0x0000761005a77816 */ /* 0x000fe400000000a7 */
[----:B------:R-:W-:-:S02]  /*cf30*/  ISETP.GE.U32.AND P2, PT, R237, R4, PT ;  /* 0x00000004ed00720c */ /* 0x000fc40003f46070 */
[--C-:B------:R-:W-:Y:S01]  /*cf40*/  SHF.R.U32.HI R4, RZ, 0x18, R0.reuse ;  /* 0x00000018ff047819 */ /* 0x100fe20000011600 */
[----:B------:R-:W-:Y:S01]  /*cf50*/  FADD.FTZ R8, R52, R17 ;  /* 0x0000001134087221 */ /* 0x000fe20000010000 */
[----:B------:R-:W-:Y:S01]  /*cf60*/  SHF.R.U32.HI R0, RZ, 0x10, R0 ;  /* 0x00000010ff007819 */ /* 0x000fe20000011600 */
[----:B------:R-:W-:Y:S01]  /*cf70*/  @!P3 HADD2 R78, -R167.H0_H0, -RZ.H0_H0 ;  /* 0xa00000ffa74eb230 */ /* 0x000fe20000000900 */
[----:B------:R-:W-:Y:S01]  /*cf80*/  PRMT R166, R5, 0x7632, R166 ;  /* 0x0000763205a67816 */ /* 0x000fe200000000a6 */
[----:B------:R-:W-:Y:S01]  /*cf90*/  FADD.FTZ R6, R42, R8 ;  /* 0x000000082a067221 */ /* 0x000fe20000010000 */
[----:B------:R-:W-:Y:S01]  /*cfa0*/  LOP3.LUT R0, R0, 0xff, RZ, 0xc0, !PT ;  /* 0x000000ff00007812 */ /* 0x000fe200078ec0ff */
[----:B------:R-:W-:Y:S01]  /*cfb0*/  @!P5 HADD2 R77, -R168.H0_H0, -RZ.H0_H0 ;  /* 0xa00000ffa84dd230 */ /* 0x000fe20000000900 */
[----:B------:R-:W-:Y:S01]  /*cfc0*/  PRMT R42, R167, 0x5410, R166 ;  /* 0x00005410a72a7816 */ /* 0x000fe200000000a6 */
[----:B------:R-:W-:Y:S01]  /*cfd0*/  @!P4 HADD2 R79, -R166.H0_H0, -RZ.H0_H0 ;  /* 0xa00000ffa64fc230 */ /* 0x000fe20000000900 */
[----:B------:R-:W-:-:S02]  /*cfe0*/  @!P3 PRMT R167, R78, 0x5410, RZ ;  /* 0x000054104ea7b816 */ /* 0x000fc400000000ff */
[----:B------:R-:W-:Y:S02]  /*cff0*/  ISETP.GE.U32.AND P3, PT, R237, R0, PT ;  /* 0x00000000ed00720c */ /* 0x000fe40003f66070 */
[----:B------:R-:W-:Y:S02]  /*d000*/  LOP3.LUT R0, R2, 0xff, RZ, 0xc0, !PT ;  /* 0x000000ff02007812 */ /* 0x000fe400078ec0ff */
[----:B------:R-:W-:Y:S02]  /*d010*/  @!P5 PRMT R168, R77, 0x5410, RZ ;  /* 0x000054104da8d816 */ /* 0x000fe400000000ff */
[----:B------:R-:W-:Y:S02]  /*d020*/  PRMT R17, R40, 0x7610, R17 ;  /* 0x0000761028117816 */ /* 0x000fe40000000011 */
[----:B------:R-:W-:Y:S02]  /*d030*/  ISETP.GE.U32.AND P5, PT, R237, R4, PT ;  /* 0x00000004ed00720c */ /* 0x000fe40003fa6070 */
[----:B------:R-:W-:-:S02]  /*d040*/  @!P4 PRMT R166, R79, 0x5410, RZ ;  /* 0x000054104fa6c816 */ /* 0x000fc400000000ff */
[----:B------:R-:W-:Y:S01]  /*d050*/  ISETP.GE.U32.AND P4, PT, R237, R0, PT ;  /* 0x00000000ed00720c */ /* 0x000fe20003f86070 */
[----:B------:R-:W-:Y:S01]  /*d060*/  @!P2 HADD2 R80, -R17.H0_H0, -RZ.H0_H0 ;  /* 0xa00000ff1150a230 */ /* 0x000fe20000000900 */
[----:B------:R-:W-:Y:S02]  /*d070*/  LOP3.LUT R0, R2, 0xffff, RZ, 0xc0, !PT ;  /* 0x0000ffff02007812 */ /* 0x000fe400078ec0ff */
[----:B------:R-:W-:Y:S02]  /*d080*/  PRMT R16, R40, 0x7632, R16 ;  /* 0x0000763228107816 */ /* 0x000fe40000000010 */
[----:B------:R-:W-:Y:S01]  /*d090*/  SHF.R.U32.HI R4, RZ, 0x10, R2 ;  /* 0x00000010ff047819 */ /* 0x000fe20000011602 */
[----:B------:R-:W-:Y:S01]  /*d0a0*/  IMAD.MOV.U32 R52, RZ, RZ, R56 ;  /* 0x000000ffff347224 */ /* 0x000fe200078e0038 */
[----:B------:R-:W-:Y:S02]  /*d0b0*/  SHF.R.U32.HI R2, RZ, 0x18, R2 ;  /* 0x00000018ff027819 */ /* 0x000fe40000011602 */
[----:B------:R-:W-:Y:S01]  /*d0c0*/  SHF.R.U32.HI R0, RZ, 0x8, R0 ;  /* 0x00000008ff007819 */ /* 0x000fe20000011600 */
[----:B------:R-:W-:Y:S01]  /*d0d0*/  @!P1 HADD2 R81, -R16.H0_H0, -RZ.H0_H0 ;  /* 0xa00000ff10519230 */ /* 0x000fe20000000900 */
[----:B------:R-:W-:-:S02]  /*d0e0*/  PRMT R56, R17, 0x5410, R16 ;  /* 0x0000541011387816 */ /* 0x000fc40000000010 */
[----:B------:R-:W-:Y:S02]  /*d0f0*/  PRMT R13, R23, 0x7632, R13 ;  /* 0x00007632170d7816 */ /* 0x000fe4000000000d */
[----:B------:R-:W-:Y:S02]  /*d100*/  @!P2 PRMT R17, R80, 0x5410, RZ ;  /* 0x000054105011a816 */ /* 0x000fe400000000ff */
[----:B------:R-:W-:Y:S01]  /*d110*/  ISETP.GE.U32.AND P2, PT, R237, R2, PT ;  /* 0x00000002ed00720c */ /* 0x000fe20003f46070 */
[----:B------:R-:W-:Y:S01]  /*d120*/  IMAD.WIDE.U32 R2, R9, -0x2daee0ad, RZ ;  /* 0xd2511f5309027825 */ /* 0x000fe200078e00ff */
[----:B------:R-:W-:Y:S01]  /*d130*/  LOP3.LUT R0, R0, 0xffff, RZ, 0xc0, !PT ;  /* 0x0000ffff00007812 */ /* 0x000fe200078ec0ff */
[----:B------:R-:W-:Y:S01]  /*d140*/  @!P5 HADD2 R82, -R13.H0_H0, -RZ.H0_H0 ;  /* 0xa00000ff0d52d230 */ /* 0x000fe20000000900 */
[----:B------:R-:W-:Y:S02]  /*d150*/  PRMT R15, R23, 0x7610, R15 ;  /* 0x00007610170f7816 */ /* 0x000fe4000000000f */
[----:B------:R-:W-:Y:S01]  /*d160*/  @!P1 PRMT R16, R81, 0x5410, RZ ;  /* 0x0000541051109816 */ /* 0x000fe200000000ff */
[----:B------:R-:W-:Y:S01]  /*d170*/  IMAD.MOV.U32 R36, RZ, RZ, R47 ;  /* 0x000000ffff247224 */ /* 0x000fe200078e002f */
[----:B------:R-:W-:-:S02]  /*d180*/  ISETP.GE.U32.AND P1, PT, R237, R0, PT ;  /* 0x00000000ed00720c */ /* 0x000fc40003f26070 */
[----:B------:R-:W-:Y:S02]  /*d190*/  LOP3.LUT R4, R4, 0xff, RZ, 0xc0, !PT ;  /* 0x000000ff04047812 */ /* 0x000fe400078ec0ff */
[--C-:B------:R-:W-:Y:S02]  /*d1a0*/  LOP3.LUT R0, R3, UR14, R12.reuse, 0x96, !PT ;  /* 0x0000000e03007c12 */ /* 0x100fe4000f8e960c */
[----:B------:R-:W-:Y:S02]  /*d1b0*/  PRMT R47, R15, 0x5410, R13 ;  /* 0x000054100f2f7816 */ /* 0x000fe4000000000d */
[----:B------:R-:W-:Y:S02]  /*d1c0*/  @!P5 PRMT R13, R82, 0x5410, RZ ;  /* 0x00005410520dd816 */ /* 0x000fe400000000ff */
[----:B------:R-:W-:Y:S02]  /*d1d0*/  ISETP.GE.U32.AND P5, PT, R237, R4, PT ;  /* 0x00000004ed00720c */ /* 0x000fe40003fa6070 */
[----:B------:R-:W-:Y:S01]  /*d1e0*/  LOP3.LUT R4, R0, 0xffff, RZ, 0xc0, !PT ;  /* 0x0000ffff00047812 */ /* 0x000fe200078ec0ff */
[----:B------:R-:W-:Y:S01]  /*d1f0*/  @!P3 HADD2 R83, -R15.H0_H0, -RZ.H0_H0 ;  /* 0xa00000ff0f53b230 */ /* 0x000fe20000000900 */
[----:B------:R-:W-:-:S02]  /*d200*/  PRMT R12, R22, 0x7610, R12 ;  /* 0x00007610160c7816 */ /* 0x000fc4000000000c */
[----:B------:R-:W-:-:S04]  /*d210*/  SHF.R.U32.HI R4, RZ, 0x8, R4 ;  /* 0x00000008ff047819 */ /* 0x000fc80000011604 */
[----:B------:R-:W-:Y:S01]  /*d220*/  LOP3.LUT R4, R4, 0xffff, RZ, 0xc0, !PT ;  /* 0x0000ffff04047812 */ /* 0x000fe200078ec0ff */
[----:B------:R-:W-:Y:S01]  /*d230*/  @!P4 HADD2 R84, -R12.H0_H0, -RZ.H0_H0 ;  /* 0xa00000ff0c54c230 */ /* 0x000fe20000000900 */
[----:B------:R-:W-:Y:S02]  /*d240*/  @!P3 PRMT R15, R83, 0x5410, RZ ;  /* 0x00005410530fb816 */ /* 0x000fe400000000ff */
[----:B------:R-:W-:Y:S02]  /*d250*/  PRMT R18, R22, 0x7632, R18 ;  /* 0x0000763216127816 */ /* 0x000fe40000000012 */
[----:B------:R-:W-:Y:S01]  /*d260*/  ISETP.GE.U32.AND P3, PT, R237, R4, PT ;  /* 0x00000004ed00720c */ /* 0x000fe20003f66070 */
[----:B------:R-:W-:Y:S01]  /*d270*/  FADD.FTZ R24, R41, R6 ;  /* 0x0000000629187221 */ /* 0x000fe20000010000 */
[----:B------:R-:W-:Y:S01]  /*d280*/  LOP3.LUT R4, R0, 0xff, RZ, 0xc0, !PT ;  /* 0x000000ff00047812 */ /* 0x000fe200078ec0ff */
[----:B------:R-:W-:Y:S01]  /*d290*/  @!P1 HADD2 R85, -R18.H0_H0, -RZ.H0_H0 ;  /* 0xa00000ff12559230 */ /* 0x000fe20000000900 */
[----:B------:R-:W-:-:S02]  /*d2a0*/  PRMT R41, R12, 0x5410, R18 ;  /* 0x000054100c297816 */ /* 0x000fc40000000012 */
[----:B------:R-:W-:Y:S02]  /*d2b0*/  @!P4 PRMT R12, R84, 0x5410, RZ ;  /* 0x00005410540cc816 */ /* 0x000fe400000000ff */
[C---:B------:R-:W-:Y:S02]  /*d2c0*/  PRMT R163, R30.reuse, 0x7632, R163 ;  /* 0x000076321ea37816 */ /* 0x040fe400000000a3 */
[----:B------:R-:W-:Y:S02]  /*d2d0*/  ISETP.GE.U32.AND P4, PT, R237, R4, PT ;  /* 0x00000004ed00720c */ /* 0x000fe40003f86070 */
[--C-:B------:R-:W-:Y:S02]  /*d2e0*/  SHF.R.U32.HI R4, RZ, 0x18, R0.reuse ;  /* 0x00000018ff047819 */ /* 0x100fe40000011600 */
[----:B------:R-:W-:Y:S01]  /*d2f0*/  SHF.R.U32.HI R0, RZ, 0x10, R0 ;  /* 0x00000010ff007819 */ /* 0x000fe20000011600 */
[----:B------:R-:W-:Y:S01]  /*d300*/  @!P2 HADD2 R86, -R163.H0_H0, -RZ.H0_H0 ;  /* 0xa00000ffa356a230 */ /* 0x000fe20000000900 */
[----:B------:R-:W-:Y:S01]  /*d310*/  @!P1 PRMT R18, R85, 0x5410, RZ ;  /* 0x0000541055129816 */ /* 0x000fe200000000ff */
[----:B------:R-:W-:Y:S01]  /*d320*/  FADD.FTZ R23, R37, R7 ;  /* 0x0000000725177221 */ /* 0x000fe20000010000 */
[----:B------:R-:W-:Y:S01]  /*d330*/  PRMT R162, R30, 0x7610, R162 ;  /* 0x000076101ea27816 */ /* 0x000fe200000000a2 */
[----:B------:R-:W-:Y:S01]  /*d340*/  IMAD.WIDE.U32 R6, R20, -0x2daee0ad, RZ ;  /* 0xd2511f5314067825 */ /* 0x000fe200078e00ff */
[----:B------:R-:W-:-:S02]  /*d350*/  ISETP.GE.U32.AND P1, PT, R237, R4, PT ;  /* 0x00000004ed00720c */ /* 0x000fc40003f26070 */
[----:B------:R-:W-:Y:S01]  /*d360*/  LOP3.LUT R0, R0, 0xff, RZ, 0xc0, !PT ;  /* 0x000000ff00007812 */ /* 0x000fe200078ec0ff */
[----:B------:R-:W-:Y:S01]  /*d370*/  IMAD.WIDE.U32 R4, R19, -0x2daee0ad, RZ ;  /* 0xd2511f5313047825 */ /* 0x000fe200078e00ff */
[----:B------:R-:W-:Y:S02]  /*d380*/  PRMT R40, R162, 0x5410, R163 ;  /* 0x00005410a2287816 */ /* 0x000fe400000000a3 */
[----:B------:R-:W-:Y:S02]  /*d390*/  @!P2 PRMT R163, R86, 0x5410, RZ ;  /* 0x0000541056a3a816 */ /* 0x000fe400000000ff */
[----:B------:R-:W-:Y:S02]  /*d3a0*/  ISETP.GE.U32.AND P2, PT, R237, R0, PT ;  /* 0x00000000ed00720c */ /* 0x000fe40003f46070 */
[----:B------:R-:W-:Y:S02]  /*d3b0*/  LOP3.LUT R0, R7, UR15, R14, 0x96, !PT ;  /* 0x0000000f07007c12 */ /* 0x000fe4000f8e960e */
[----:B------:R-:W-:-:S03]  /*d3c0*/  LOP3.LUT R6, R5, UR11, R6, 0x96, !PT ;  /* 0x0000000b05067c12 */ /* 0x000fc6000f8e9606 */
[----:B------:R-:W-:-:S04]  /*d3d0*/  IMAD.WIDE.U32 R8, R0, -0x326172a9, RZ ;  /* 0xcd9e8d5700087825 */ /* 0x000fc800078e00ff */
[----:B------:R-:W-:Y:S01]  /*d3e0*/  IMAD.WIDE.U32 R6, R6, -0x326172a9, RZ ;  /* 0xcd9e8d5706067825 */ /* 0x000fe200078e00ff */
[----:B------:R-:W-:-:S04]  /*d3f0*/  LOP3.LUT R5, R9, UR12, R10, 0x96, !PT ;  /* 0x0000000c09057c12 */ /* 0x000fc8000f8e960a */
[----:B------:R-:W-:Y:S02]  /*d400*/  LOP3.LUT R0, R7, UR10, R8, 0x96, !PT ;  /* 0x0000000a07007c12 */ /* 0x000fe4000f8e9608 */
[C---:B------:R-:W-:Y:S02]  /*d410*/  PRMT R165, R11.reuse, 0x7610, R165 ;  /* 0x000076100ba57816 */ /* 0x040fe400000000a5 */
[----:B------:R-:W-:Y:S01]  /*d420*/  PRMT R164, R11, 0x7632, R164 ;  /* 0x000076320ba47816 */ /* 0x000fe200000000a4 */
[----:B------:R-:W-:-:S04]  /*d430*/  IMAD.WIDE.U32 R10, R5, -0x2daee0ad, RZ ;  /* 0xd2511f53050a7825 */ /* 0x000fc800078e00ff */
[----:B------:R-:W-:Y:S01]  /*d440*/  IMAD.WIDE.U32 R8, R0, -0x2daee0ad, RZ ;  /* 0xd2511f5300087825 */ /* 0x000fe200078e00ff */
[----:B------:R-:W-:Y:S01]  /*d450*/  @!P4 HADD2 R88, -R165.H0_H0, -RZ.H0_H0 ;  /* 0xa00000ffa558c230 */ /* 0x000fe20000000900 */
[----:B------:R-:W-:-:S03]  /*d460*/  LOP3.LUT R4, R11, UR9, R4, 0x96, !PT ;  /* 0x000000090b047c12 */ /* 0x000fc6000f8e9604 */
[----:B------:R-:W-:Y:S01]  /*d470*/  LOP3.LUT R7, R9, UR6, R10, 0x96, !PT ;  /* 0x0000000609077c12 */ /* 0x000fe2000f8e960a */
[----:B------:R-:W-:Y:S01]  /*d480*/  IMAD.MOV.U32 R214, RZ, RZ, R38 ;  /* 0x000000ffffd67224 */ /* 0x000fe200078e0026 */
[C---:B------:R-:W-:Y:S02]  /*d490*/  LOP3.LUT R0, R2.reuse, 0xff, RZ, 0xc0, !PT ;  /* 0x000000ff02007812 */ /* 0x040fe400078ec0ff */
[----:B------:R-:W-:Y:S02]  /*d4a0*/  LOP3.LUT R10, R2, 0xffff, RZ, 0xc0, !PT ;  /* 0x0000ffff020a7812 */ /* 0x000fe400078ec0ff */
[--C-:B------:R-:W-:Y:S02]  /*d4b0*/  SHF.R.U32.HI R14, RZ, 0x10, R2.reuse ;  /* 0x00000010ff0e7819 */ /* 0x100fe40000011602 */
[----:B------:R-:W-:Y:S01]  /*d4c0*/  SHF.R.U32.HI R11, RZ, 0x18, R2 ;  /* 0x00000018ff0b7819 */ /* 0x000fe20000011602 */
[----:B------:R-:W-:Y:S01]  /*d4d0*/  IMAD.WIDE.U32 R2, R7, -0x326172a9, RZ ;  /* 0xcd9e8d5707027825 */ /* 0x000fe200078e00ff */
[----:B------:R-:W-:-:S03]  /*d4e0*/  @!P3 HADD2 R89, -R164.H0_H0, -RZ.H0_H0 ;  /* 0xa00000ffa459b230 */ /* 0x000fc60000000900 */
[----:B------:R-:W-:Y:S01]  /*d4f0*/  IMAD.MOV.U32 R38, RZ, RZ, R119 ;  /* 0x000000ffff267224 */ /* 0x000fe200078e0077 */
[----:B------:R-:W-:Y:S02]  /*d500*/  PRMT R119, R165, 0x5410, R164 ;  /* 0x00005410a5777816 */ /* 0x000fe400000000a4 */
[----:B------:R-:W-:Y:S01]  /*d510*/  @!P4 PRMT R165, R88, 0x5410, RZ ;  /* 0x0000541058a5c816 */ /* 0x000fe200000000ff */
[----:B------:R-:W-:Y:S01]  /*d520*/  IMAD.WIDE.U32 R4, R4, -0x326172a9, RZ ;  /* 0xcd9e8d5704047825 */ /* 0x000fe200078e00ff */
[----:B------:R-:W-:Y:S02]  /*d530*/  ISETP.GE.U32.AND P4, PT, R237, R0, PT ;  /* 0x00000000ed00720c */ /* 0x000fe40003f86070 */
[----:B------:R-:W-:Y:S02]  /*d540*/  SHF.R.U32.HI R0, RZ, 0x18, R2 ;  /* 0x00000018ff007819 */ /* 0x000fe40000011602 */
[----:B------:R-:W-:Y:S02]  /*d550*/  PRMT R161, R45, 0x7632, R161 ;  /* 0x000076322da17816 */ /* 0x000fe400000000a1 */
[----:B------:R-:W-:-:S02]  /*d560*/  @!P3 PRMT R164, R89, 0x5410, RZ ;  /* 0x0000541059a4b816 */ /* 0x000fc400000000ff */
[----:B------:R-:W-:Y:S01]  /*d570*/  LOP3.LUT R7, R3, UR13, R4, 0x96, !PT ;  /* 0x0000000d03077c12 */ /* 0x000fe2000f8e9604 */
[----:B------:R-:W-:Y:S01]  /*d580*/  @!P1 HADD2 R90, -R161.H0_H0, -RZ.H0_H0 ;  /* 0xa00000ffa15a9230 */ /* 0x000fe20000000900 */
[----:B------:R-:W-:Y:S01]  /*d590*/  ISETP.GE.U32.AND P3, PT, R237, R0, PT ;  /* 0x00000000ed00720c */ /* 0x000fe20003f66070 */
[----:B------:R-:W-:Y:S01]  /*d5a0*/  MUFU.EX2 R4, R148 ;  /* 0x0000009400047308 */ /* 0x000fe20000000800 */
[----:B------:R-:W-:Y:S02]  /*d5b0*/  PRMT R160, R45, 0x7610, R160 ;  /* 0x000076102da07816 */ /* 0x000fe400000000a0 */
[----:B------:R-:W-:Y:S01]  /*d5c0*/  LOP3.LUT R6, R5, UR8, R6, 0x96, !PT ;  /* 0x0000000805067c12 */ /* 0x000fe2000f8e9606 */
[----:B------:R-:W-:Y:S01]  /*d5d0*/  IMAD.MOV.U32 R70, RZ, RZ, R118 ;  /* 0x000000ffff467224 */ /* 0x000fe200078e0076 */
[----:B------:R-:W-:-:S03]  /*d5e0*/  LOP3.LUT R5, R2, 0xff, RZ, 0xc0, !PT ;  /* 0x000000ff02057812 */ /* 0x000fc600078ec0ff */
[----:B------:R-:W1:Y:S01]  /*d5f0*/  MUFU.EX2 R0, R149 ;  /* 0x0000009500007308 */ /* 0x000e620000000800 */
[----:B------:R-:W-:Y:S02]  /*d600*/  PRMT R118, R160, 0x5410, R161 ;  /* 0x00005410a0767816 */ /* 0x000fe400000000a1 */
[----:B------:R-:W-:Y:S02]  /*d610*/  LOP3.LUT R19, R2, 0xffff, RZ, 0xc0, !PT ;  /* 0x0000ffff02137812 */ /* 0x000fe400078ec0ff */
[----:B------:R-:W-:Y:S01]  /*d620*/  SHF.R.U32.HI R9, RZ, 0x10, R2 ;  /* 0x00000010ff097819 */ /* 0x000fe20000011602 */
[----:B------:R-:W-:Y:S01]  /*d630*/  IMAD.WIDE.U32 R2, R6, -0x2daee0ad, RZ ;  /* 0xd2511f5306027825 */ /* 0x000fe200078e00ff */
[----:B------:R-:W-:Y:S02]  /*d640*/  @!P1 PRMT R161, R90, 0x5410, RZ ;  /* 0x000054105aa19816 */ /* 0x000fe400000000ff */
[----:B------:R-:W-:Y:S02]  /*d650*/  ISETP.GE.U32.AND P1, PT, R237, R5, PT ;  /* 0x00000005ed00720c */ /* 0x000fe40003f26070 */
[----:B------:R-:W-:Y:S01]  /*d660*/  SHF.R.U32.HI R5, RZ, 0x8, R10 ;  /* 0x00000008ff057819 */ /* 0x000fe2000001160a */
[----:B------:R-:W-:Y:S01]  /*d670*/  @!P5 HADD2 R87, -R162.H0_H0, -RZ.H0_H0 ;  /* 0xa00000ffa257d230 */ /* 0x000fe20000000900 */
[----:B------:R-:W-:-:S02]  /*d680*/  LOP3.LUT R20, R2, 0xff, RZ, 0xc0, !PT ;  /* 0x000000ff02147812 */ /* 0x000fc400078ec0ff */
[----:B------:R-:W-:Y:S02]  /*d690*/  LOP3.LUT R22, R2, 0xffff, RZ, 0xc0, !PT ;  /* 0x0000ffff02167812 */ /* 0x000fe400078ec0ff */
[--C-:B------:R-:W-:Y:S02]  /*d6a0*/  SHF.R.U32.HI R21, RZ, 0x10, R2.reuse ;  /* 0x00000010ff157819 */ /* 0x100fe40000011602 */
[----:B------:R-:W-:Y:S02]  /*d6b0*/  SHF.R.U32.HI R10, RZ, 0x18, R2 ;  /* 0x00000018ff0a7819 */ /* 0x000fe40000011602 */
[----:B------:R-:W-:Y:S02]  /*d6c0*/  LOP3.LUT R2, R5, 0xffff, RZ, 0xc0, !PT ;  /* 0x0000ffff05027812 */ /* 0x000fe400078ec0ff */
[----:B------:R-:W-:Y:S02]  /*d6d0*/  @!P5 PRMT R162, R87, 0x5410, RZ ;  /* 0x0000541057a2d816 */ /* 0x000fe400000000ff */
[----:B------:R-:W-:-:S02]  /*d6e0*/  ISETP.GE.U32.AND P5, PT, R237, R2, PT ;  /* 0x00000002ed00720c */ /* 0x000fc40003fa6070 */
[----:B-1----:R-:W-:Y:S02]  /*d6f0*/  F2FP.PACK_AB R2, R0, R4 ;  /* 0x000000040002723e */ /* 0x002fe400000000ff */
[----:B------:R-:W-:Y:S02]  /*d700*/  LOP3.LUT R6, R3, UR14, R8, 0x96, !PT ;  /* 0x0000000e03067c12 */ /* 0x000fe4000f8e9608 */
[----:B------:R-:W-:Y:S01]  /*d710*/  PRMT R159, R2, 0x7610, R159 ;  /* 0x00007610029f7816 */ /* 0x000fe2000000009f */
[----:B------:R-:W-:Y:S01]  /*d720*/  FADD.FTZ R3, R4, R25 ;  /* 0x0000001904037221 */ /* 0x000fe20000010000 */
[----:B------:R-:W-:-:S03]  /*d730*/  PRMT R158, R2, 0x7632, R158 ;  /* 0x00007632029e7816 */ /* 0x000fc6000000009e */
[----:B------:R-:W-:Y:S01]  /*d740*/  @!P4 HADD2 R92, -R159.H0_H0, -RZ.H0_H0 ;  /* 0xa00000ff9f5cc230 */ /* 0x000fe20000000900 */
[----:B------:R-:W-:Y:S01]  /*d750*/  FADD.FTZ R8, R0, R3 ;  /* 0x0000000300087221 */ /* 0x000fe20000010000 */
[----:B------:R-:W-:Y:S01]  /*d760*/  LOP3.LUT R0, R14, 0xff, RZ, 0xc0, !PT ;  /* 0x000000ff0e007812 */ /* 0x000fe200078ec0ff */
[----:B------:R-:W-:Y:S01]  /*d770*/  IMAD.MOV.U32 R54, RZ, RZ, R117 ;  /* 0x000000ffff367224 */ /* 0x000fe200078e0075 */
[----:B------:R-:W-:Y:S01]  /*d780*/  PRMT R117, R159, 0x5410, R158 ;  /* 0x000054109f757816 */ /* 0x000fe2000000009e */
[----:B------:R-:W-:Y:S01]  /*d790*/  @!P2 HADD2 R91, -R160.H0_H0, -RZ.H0_H0 ;  /* 0xa00000ffa05ba230 */ /* 0x000fe20000000900 */
[----:B------:R-:W-:Y:S02]  /*d7a0*/  @!P4 PRMT R159, R92, 0x5410, RZ ;  /* 0x000054105c9fc816 */ /* 0x000fe400000000ff */
[----:B------:R-:W-:Y:S01]  /*d7b0*/  ISETP.GE.U32.AND P4, PT, R237, R0, PT ;  /* 0x00000000ed00720c */ /* 0x000fe20003f86070 */
[----:B------:R-:W-:Y:S01]  /*d7c0*/  @!P5 HADD2 R93, -R158.H0_H0, -RZ.H0_H0 ;  /* 0xa00000ff9e5dd230 */ /* 0x000fe20000000900 */
[----:B------:R-:W-:-:S02]  /*d7d0*/  @!P2 PRMT R160, R91, 0x5410, RZ ;  /* 0x000054105ba0a816 */ /* 0x000fc400000000ff */
[----:B------:R-:W-:Y:S02]  /*d7e0*/  ISETP.GE.U32.AND P2, PT, R237, R11, PT ;  /* 0x0000000bed00720c */ /* 0x000fe40003f46070 */
[----:B------:R-:W-:Y:S02]  /*d7f0*/  LOP3.LUT R0, R9, 0xff, RZ, 0xc0, !PT ;  /* 0x000000ff09007812 */ /* 0x000fe400078ec0ff */
[----:B------:R-:W-:Y:S02]  /*d800*/  LOP3.LUT R2, R7, 0xffff, RZ, 0xc0, !PT ;  /* 0x0000ffff07027812 */ /* 0x000fe400078ec0ff */
[----:B------:R-:W-:Y:S02]  /*d810*/  PRMT R157, R46, 0x7610, R157 ;  /* 0x000076102e9d7816 */ /* 0x000fe4000000009d */
[----:B------:R-:W-:Y:S01]  /*d820*/  @!P5 PRMT R158, R93, 0x5410, RZ ;  /* 0x000054105d9ed816 */ /* 0x000fe200000000ff */
[----:B------:R-:W-:Y:S01]  /*d830*/  MUFU.EX2 R4, R152 ;  /* 0x0000009800047308 */ /* 0x000fe20000000800 */
[----:B------:R-:W-:-:S02]  /*d840*/  ISETP.GE.U32.AND P5, PT, R237, R0, PT ;  /* 0x00000000ed00720c */ /* 0x000fc40003fa6070 */
[----:B------:R-:W-:Y:S01]  /*d850*/  SHF.R.U32.HI R2, RZ, 0x8, R2 ;  /* 0x00000008ff027819 */ /* 0x000fe20000011602 */
[----:B------:R-:W-:Y:S01]  /*d860*/  @!P4 HADD2 R94, -R157.H0_H0, -RZ.H0_H0 ;  /* 0xa00000ff9d5ec230 */ /* 0x000fe20000000900 */
[----:B------:R-:W-:-:S03]  /*d870*/  PRMT R156, R46, 0x7632, R156 ;  /* 0x000076322e9c7816 */ /* 0x000fc6000000009c */
[----:B------:R-:W1:Y:S01]  /*d880*/  MUFU.EX2 R0, R151 ;  /* 0x0000009700007308 */ /* 0x000e620000000800 */
[----:B------:R-:W-:Y:S01]  /*d890*/  IMAD.MOV.U32 R25, RZ, RZ, R75 ;  /* 0x000000ffff197224 */ /* 0x000fe200078e004b */
[----:B------:R-:W-:Y:S01]  /*d8a0*/  LOP3.LUT R2, R2, 0xffff, RZ, 0xc0, !PT ;  /* 0x0000ffff02027812 */ /* 0x000fe200078ec0ff */
[----:B------:R-:W-:Y:S01]  /*d8b0*/  IMAD.MOV.U32 R75, RZ, RZ, R116 ;  /* 0x000000ffff4b7224 */ /* 0x000fe200078e0074 */
[----:B------:R-:W-:Y:S01]  /*d8c0*/  PRMT R116, R157, 0x5410, R156 ;  /* 0x000054109d747816 */ /* 0x000fe2000000009c */
[----:B------:R-:W-:Y:S01]  /*d8d0*/  @!P2 HADD2 R95, -R156.H0_H0, -RZ.H0_H0 ;  /* 0xa00000ff9c5fa230 */ /* 0x000fe20000000900 */
[----:B------:R-:W-:Y:S02]  /*d8e0*/  @!P4 PRMT R157, R94, 0x5410, RZ ;  /* 0x000054105e9dc816 */ /* 0x000fe400000000ff */
[----:B------:R-:W-:Y:S02]  /*d8f0*/  ISETP.GE.U32.AND P4, PT, R237, R2, PT ;  /* 0x00000002ed00720c */ /* 0x000fe40003f86070 */
[----:B------:R-:W-:-:S02]  /*d900*/  LOP3.LUT R2, R7, 0xff, RZ, 0xc0, !PT ;  /* 0x000000ff07027812 */ /* 0x000fc400078ec0ff */
[----:B------:R-:W-:Y:S02]  /*d910*/  @!P2 PRMT R156, R95, 0x5410, RZ ;  /* 0x000054105f9ca816 */ /* 0x000fe400000000ff */
[----:B------:R-:W-:Y:S01]  /*d920*/  ISETP.GE.U32.AND P2, PT, R237, R2, PT ;  /* 0x00000002ed00720c */ /* 0x000fe20003f46070 */
[----:B------:R-:W-:Y:S01]  /*d930*/  IMAD.MOV.U32 R83, RZ, RZ, R26 ;  /* 0x000000ffff537224 */ /* 0x000fe200078e001a */
[----:B-1----:R-:W-:Y:S01]  /*d940*/  F2FP.PACK_AB R2, R4, R0 ;  /* 0x000000000402723e */ /* 0x002fe200000000ff */
[----:B------:R-:W-:Y:S02]  /*d950*/  IMAD.MOV.U32 R79, RZ, RZ, R221 ;  /* 0x000000ffff4f7224 */ /* 0x000fe400078e00dd */
[----:B------:R-:W-:Y:S01]  /*d960*/  IMAD.MOV.U32 R26, RZ, RZ, R220 ;  /* 0x000000ffff1a7224 */ /* 0x000fe200078e00dc */
[----:B------:R-:W-:Y:S01]  /*d970*/  MUFU.EX2 R221, R153 ;  /* 0x0000009900dd7308 */ /* 0x000fe20000000800 */
[----:B------:R-:W-:Y:S01]  /*d980*/  PRMT R154, R2, 0x7632, R154 ;  /* 0x00007632029a7816 */ /* 0x000fe2000000009a */
[----:B------:R-:W-:-:S06]  /*d990*/  IMAD.MOV.U32 R80, RZ, RZ, R219 ;  /* 0x000000ffff507224 */ /* 0x000fcc00078e00db */
[----:B------:R1:W2:Y:S01]  /*d9a0*/  MUFU.EX2 R220, R155 ;  /* 0x0000009b00dc7308 */ /* 0x0002a20000000800 */
[----:B------:R-:W-:Y:S02]  /*d9b0*/  IMAD.MOV.U32 R92, RZ, RZ, R217 ;  /* 0x000000ffff5c7224 */ /* 0x000fe400078e00d9 */
[----:B------:R-:W-:Y:S02]  /*d9c0*/  IMAD.MOV.U32 R81, RZ, RZ, R112 ;  /* 0x000000ffff517224 */ /* 0x000fe400078e0070 */
[----:B------:R-:W-:-:S03]  /*d9d0*/  IMAD.MOV.U32 R112, RZ, RZ, R135 ;  /* 0x000000ffff707224 */ /* 0x000fc600078e0087 */
[----:B------:R-:W-:Y:S01]  /*d9e0*/  MUFU.EX2 R217, R57 ;  /* 0x0000003900d97308 */ /* 0x000fe20000000800 */
[----:B-1----:R-:W-:Y:S02]  /*d9f0*/  PRMT R155, R2, 0x7610, R155 ;  /* 0x00007610029b7816 */ /* 0x002fe4000000009b */
[----:B------:R-:W-:-:S05]  /*da00*/  SHF.R.U32.HI R2, RZ, 0x8, R19 ;  /* 0x00000008ff027819 */ /* 0x000fca0000011613 */
[----:B------:R-:W1:Y:S01]  /*da10*/  MUFU.EX2 R219, R150 ;  /* 0x0000009600db7308 */ /* 0x000e620000000800 */
[----:B------:R-:W-:Y:S01]  /*da20*/  @!P2 HADD2 R96, -R155.H0_H0, -RZ.H0_H0 ;  /* 0xa00000ff9b60a230 */ /* 0x000fe20000000900 */
[----:B------:R-:W-:Y:S02]  /*da30*/  LOP3.LUT R2, R2, 0xffff, RZ, 0xc0, !PT ;  /* 0x0000ffff02027812 */ /* 0x000fe400078ec0ff */
[----:B------:R-:W-:Y:S02]  /*da40*/  PRMT R135, R155, 0x5410, R154 ;  /* 0x000054109b877816 */ /* 0x000fe4000000009a */
[----:B------:R-:W-:Y:S02]  /*da50*/  @!P2 PRMT R155, R96, 0x5410, RZ ;  /* 0x00005410609ba816 */ /* 0x000fe400000000ff */
[----:B------:R-:W-:Y:S02]  /*da60*/  ISETP.GE.U32.AND P2, PT, R237, R2, PT ;  /* 0x00000002ed00720c */ /* 0x000fe40003f46070 */
[----:B--2---:R-:W-:Y:S01]  /*da70*/  F2FP.PACK_AB R3, R220, R221 ;  /* 0x000000dddc03723e */ /* 0x004fe200000000ff */
[----:B------:R-:W-:-:S03]  /*da80*/  FADD.FTZ R8, R0, R8 ;  /* 0x0000000800087221 */ /* 0x000fc60000010000 */
[----:B------:R-:W-:Y:S02]  /*da90*/  PRMT R152, R3, 0x7632, R152 ;  /* 0x0000763203987816 */ /* 0x000fe40000000098 */
[----:B-1----:R-:W-:Y:S02]  /*daa0*/  F2FP.PACK_AB R0, R219, R217 ;  /* 0x000000d9db00723e */ /* 0x002fe400000000ff */
[----:B------:R-:W-:Y:S02]  /*dab0*/  PRMT R153, R3, 0x7610, R153 ;  /* 0x0000761003997816 */ /* 0x000fe40000000099 */
[C---:B------:R-:W-:Y:S01]  /*dac0*/  PRMT R151, R0.reuse, 0x7610, R151 ;  /* 0x0000761000977816 */ /* 0x040fe20000000097 */
[----:B------:R-:W-:Y:S01]  /*dad0*/  @!P2 HADD2 R105, -R152.H0_H0, -RZ.H0_H0 ;  /* 0xa00000ff9869a230 */ /* 0x000fe20000000900 */
[----:B------:R-:W-:Y:S01]  /*dae0*/  PRMT R150, R0, 0x7632, R150 ;  /* 0x0000763200967816 */ /* 0x000fe20000000096 */
[----:B------:R-:W-:Y:S01]  /*daf0*/  IMAD.MOV.U32 R37, RZ, RZ, R214 ;  /* 0x000000ffff257224 */ /* 0x000fe200078e00d6 */
[----:B------:R-:W-:Y:S01]  /*db00*/  LOP3.LUT R0, R21, 0xff, RZ, 0xc0, !PT ;  /* 0x000000ff15007812 */ /* 0x000fe200078ec0ff */
[----:B------:R-:W-:Y:S01]  /*db10*/  IMAD.MOV.U32 R45, RZ, RZ, R215 ;  /* 0x000000ffff2d7224 */ /* 0x000fe200078e00d7 */
[----:B------:R-:W-:Y:S01]  /*db20*/  MUFU.EX2 R214, R225 ;  /* 0x000000e100d67308 */ /* 0x000fe20000000800 */
[----:B------:R-:W-:Y:S01]  /*db30*/  IMAD.MOV.U32 R90, RZ, RZ, R134 ;  /* 0x000000ffff5a7224 */ /* 0x000fe200078e0086 */
[----:B------:R-:W-:-:S02]  /*db40*/  PRMT R134, R153, 0x5410, R152 ;  /* 0x0000541099867816 */ /* 0x000fc40000000098 */
[----:B------:R-:W-:Y:S02]  /*db50*/  @!P2 PRMT R152, R105, 0x5410, RZ ;  /* 0x000054106998a816 */ /* 0x000fe400000000ff */
[----:B------:R-:W-:Y:S02]  /*db60*/  ISETP.GE.U32.AND P2, PT, R237, R0, PT ;  /* 0x00000000ed00720c */ /* 0x000fe40003f46070 */
[----:B------:R-:W1:Y:S01]  /*db70*/  MUFU.EX2 R215, R218 ;  /* 0x000000da00d77308 */ /* 0x000e620000000800 */
[C---:B------:R-:W-:Y:S01]  /*db80*/  LOP3.LUT R0, R6.reuse, 0xffff, RZ, 0xc0, !PT ;  /* 0x0000ffff06007812 */ /* 0x040fe200078ec0ff */
[----:B------:R-:W-:Y:S01]  /*db90*/  @!P3 HADD2 R99, -R150.H0_H0, -RZ.H0_H0 ;  /* 0xa00000ff9663b230 */ /* 0x000fe20000000900 */
[----:B------:R-:W-:Y:S02]  /*dba0*/  LOP3.LUT R2, R6, 0xff, RZ, 0xc0, !PT ;  /* 0x000000ff06027812 */ /* 0x000fe400078ec0ff */
[----:B------:R-:W-:Y:S01]  /*dbb0*/  SHF.R.U32.HI R0, RZ, 0x8, R0 ;  /* 0x00000008ff007819 */ /* 0x000fe20000011600 */
[----:B------:R-:W-:Y:S01]  /*dbc0*/  IMAD.MOV.U32 R82, RZ, RZ, R133 ;  /* 0x000000ffff527224 */ /* 0x000fe200078e0085 */
[----:B------:R-:W-:Y:S01]  /*dbd0*/  @!P5 HADD2 R104, -R151.H0_H0, -RZ.H0_H0 ;  /* 0xa00000ff9768d230 */ /* 0x000fe20000000900 */
[----:B------:R-:W-:-:S02]  /*dbe0*/  PRMT R133, R151, 0x5410, R150 ;  /* 0x0000541097857816 */ /* 0x000fc40000000096 */
[----:B------:R-:W-:Y:S02]  /*dbf0*/  @!P3 PRMT R150, R99, 0x5410, RZ ;  /* 0x000054106396b816 */ /* 0x000fe400000000ff */
[----:B------:R-:W-:Y:S02]  /*dc00*/  LOP3.LUT R0, R0, 0xffff, RZ, 0xc0, !PT ;  /* 0x0000ffff00007812 */ /* 0x000fe400078ec0ff */
[C---:B------:R-:W-:Y:S02]  /*dc10*/  ISETP.GE.U32.AND P3, PT, R237.reuse, R2, PT ;  /* 0x00000002ed00720c */ /* 0x040fe40003f66070 */
[----:B------:R-:W-:Y:S02]  /*dc20*/  @!P5 PRMT R151, R104, 0x5410, RZ ;  /* 0x000054106897d816 */ /* 0x000fe400000000ff */
[----:B------:R-:W-:Y:S02]  /*dc30*/  ISETP.GE.U32.AND P5, PT, R237, R0, PT ;  /* 0x00000000ed00720c */ /* 0x000fe40003fa6070 */
[----:B-1----:R-:W-:Y:S01]  /*dc40*/  F2FP.PACK_AB R0, R215, R214 ;  /* 0x000000d6d700723e */ /* 0x002fe200000000ff */
[----:B------:R-:W-:Y:S01]  /*dc50*/  IMAD.MOV.U32 R93, RZ, RZ, R32 ;  /* 0x000000ffff5d7224 */ /* 0x000fe200078e0020 */
[----:B------:R-:W-:Y:S01]  /*dc60*/  MUFU.EX2 R218, R227 ;  /* 0x000000e300da7308 */ /* 0x000fe20000000800 */
[----:B------:R-:W-:Y:S01]  /*dc70*/  IMAD.MOV.U32 R32, RZ, RZ, R216 ;  /* 0x000000ffff207224 */ /* 0x000fe200078e00d8 */
[----:B------:R-:W-:-:S02]  /*dc80*/  PRMT R149, R0, 0x7610, R149 ;  /* 0x0000761000957816 */ /* 0x000fc40000000095 */
[----:B------:R-:W-:Y:S02]  /*dc90*/  PRMT R148, R0, 0x7632, R148 ;  /* 0x0000763200947816 */ /* 0x000fe40000000094 */
[----:B------:R-:W-:Y:S02]  /*dca0*/  SHF.R.U32.HI R0, RZ, 0x8, R22 ;  /* 0x00000008ff007819 */ /* 0x000fe40000011616 */
[----:B------:R-:W1:Y:S01]  /*dcb0*/  MUFU.EX2 R216, R226 ;  /* 0x000000e200d87308 */ /* 0x000e620000000800 */
[----:B------:R-:W-:Y:S01]  /*dcc0*/  @!P3 HADD2 R107, -R149.H0_H0, -RZ.H0_H0 ;  /* 0xa00000ff956bb230 */ /* 0x000fe20000000900 */
[----:B------:R-:W-:Y:S01]  /*dcd0*/  LOP3.LUT R0, R0, 0xffff, RZ, 0xc0, !PT ;  /* 0x0000ffff00007812 */ /* 0x000fe200078ec0ff */
[----:B------:R-:W-:-:S05]  /*dce0*/  @!P5 HADD2 R106, -R148.H0_H0, -RZ.H0_H0 ;  /* 0xa00000ff946ad230 */ /* 0x000fca0000000900 */
[----:B------:R2:W3:Y:S01]  /*dcf0*/  MUFU.EX2 R2, R224 ;  /* 0x000000e000027308 */ /* 0x0004e20000000800 */
[----:B------:R-:W-:Y:S01]  /*dd00*/  IMAD.MOV.U32 R30, RZ, RZ, R71 ;  /* 0x000000ffff1e7224 */ /* 0x000fe200078e0047 */
[----:B--2---:R-:W-:Y:S02]  /*dd10*/  PRMT R224, R149, 0x5410, R148 ;  /* 0x0000541095e07816 */ /* 0x004fe40000000094 */
[----:B------:R-:W-:Y:S02]  /*dd20*/  @!P3 PRMT R149, R107, 0x5410, RZ ;  /* 0x000054106b95b816 */ /* 0x000fe400000000ff */
[----:B------:R-:W-:Y:S02]  /*dd30*/  ISETP.GE.U32.AND P3, PT, R237, R0, PT ;  /* 0x00000000ed00720c */ /* 0x000fe40003f66070 */
[----:B------:R-:W-:Y:S02]  /*dd40*/  SHF.R.U32.HI R0, RZ, 0x18, R7 ;  /* 0x00000018ff007819 */ /* 0x000fe40000011607 */
[----:B------:R-:W-:-:S02]  /*dd50*/  @!P5 PRMT R148, R106, 0x5410, RZ ;  /* 0x000054106a94d816 */ /* 0x000fc400000000ff */
[----:B------:R-:W-:Y:S02]  /*dd60*/  ISETP.GE.U32.AND P5, PT, R237, R0, PT ;  /* 0x00000000ed00720c */ /* 0x000fe40003fa6070 */
[----:B-1----:R-:W-:Y:S01]  /*dd70*/  F2FP.PACK_AB R0, R218, R216 ;  /* 0x000000d8da00723e */ /* 0x002fe200000000ff */
[----:B------:R-:W-:Y:S02]  /*dd80*/  IMAD.MOV.U32 R85, RZ, RZ, R202 ;  /* 0x000000ffff557224 */ /* 0x000fe400078e00ca */
[----:B------:R-:W-:Y:S01]  /*dd90*/  IMAD.MOV.U32 R71, RZ, RZ, R209 ;  /* 0x000000ffff477224 */ /* 0x000fe200078e00d1 */
[C---:B------:R-:W-:Y:S02]  /*dda0*/  PRMT R147, R0.reuse, 0x7610, R147 ;  /* 0x0000761000937816 */ /* 0x040fe40000000093 */
[----:B------:R-:W-:Y:S01]  /*ddb0*/  PRMT R146, R0, 0x7632, R146 ;  /* 0x0000763200927816 */ /* 0x000fe20000000092 */
[----:B------:R-:W-:Y:S01]  /*ddc0*/  MUFU.EX2 R202, R229 ;  /* 0x000000e500ca7308 */ /* 0x000fe20000000800 */
[----:B------:R-:W-:-:S07]  /*ddd0*/  @!P4 HADD2 R98, -R154.H0_H0, -RZ.H0_H0 ;  /* 0xa00000ff9a62c230 */ /* 0x000fce0000000900 */
[----:B------:R-:W1:Y:S08]  /*dde0*/  MUFU.EX2 R0, R230 ;  /* 0x000000e600007308 */ /* 0x000e700000000800 */
[----:B------:R-:W2:Y:S01]  /*ddf0*/  MUFU.EX2 R209, R231 ;  /* 0x000000e700d17308 */ /* 0x000ea20000000800 */
[----:B------:R-:W-:Y:S01]  /*de00*/  FADD.FTZ R226, R4, R8 ;  /* 0x0000000804e27221 */ /* 0x000fe20000010000 */
[----:B------:R-:W-:Y:S01]  /*de10*/  @!P4 PRMT R154, R98, 0x5410, RZ ;  /* 0x00005410629ac816 */ /* 0x000fe200000000ff */
[----:B---3--:R-:W-:Y:S01]  /*de20*/  FADD.FTZ R4, R2, R53 ;  /* 0x0000003502047221 */ /* 0x008fe20000010000 */
[----:B------:R-:W-:Y:S01]  /*de30*/  ISETP.GE.U32.AND P4, PT, R237, R20, PT ;  /* 0x00000014ed00720c */ /* 0x000fe20003f86070 */
[----:B------:R-:W-:Y:S01]  /*de40*/  USHF.L.U32 UR4, UR7, 0x3, URZ ;  /* 0x0000000307047899 */ /* 0x000fe2000800063f */
[----:B------:R-:W-:Y:S01]  /*de50*/  IMAD.MOV.U32 R84, RZ, RZ, R113 ;  /* 0x000000ffff547224 */ /* 0x000fe200078e0071 */
[C---:B-1----:R-:W-:Y:S01]  /*de60*/  F2FP.PACK_AB R2, R0.reuse, R2 ;  /* 0x000000020002723e */ /* 0x042fe200000000ff */
[----:B------:R-:W-:-:S02]  /*de70*/  FADD.FTZ R225, R0, R4 ;  /* 0x0000000400e17221 */ /* 0x000fc40000010000 */
[----:B------:R-:W-:Y:S02]  /*de80*/  IMAD.MOV.U32 R86, RZ, RZ, R68 ;  /* 0x000000ffff567224 */ /* 0x000fe400078e0044 */
[----:B------:R-:W-:Y:S02]  /*de90*/  IMAD.MOV.U32 R68, RZ, RZ, R213 ;  /* 0x000000ffff447224 */ /* 0x000fe400078e00d5 */
[----:B------:R-:W-:Y:S01]  /*dea0*/  IMAD.MOV.U32 R113, RZ, RZ, R210 ;  /* 0x000000ffff717224 */ /* 0x000fe200078e00d2 */
[----:B--2---:R-:W-:Y:S01]  /*deb0*/  F2FP.PACK_AB R0, R209, R202 ;  /* 0x000000cad100723e */ /* 0x004fe200000000ff */
[----:B------:R-:W-:Y:S03]  /*dec0*/  MUFU.EX2 R210, R222 ;  /* 0x000000de00d27308 */ /* 0x000fe60000000800 */
[C---:B------:R-:W-:Y:S02]  /*ded0*/  PRMT R143, R0.reuse, 0x7610, R143 ;  /* 0x00007610008f7816 */ /* 0x040fe4000000008f */
[----:B------:R-:W-:-:S03]  /*dee0*/  PRMT R142, R0, 0x7632, R142 ;  /* 0x00007632008e7816 */ /* 0x000fc6000000008e */
[----:B------:R-:W1:Y:S01]  /*def0*/  MUFU.EX2 R213, R223 ;  /* 0x000000df00d57308 */ /* 0x000e620000000800 */
[----:B------:R-:W-:Y:S01]  /*df00*/  IMAD.U32 R0, RZ, RZ, UR4 ;  /* 0x00000004ff007e24 */ /* 0x000fe2000f8e00ff */
[----:B------:R-:W-:Y:S01]  /*df10*/  SHF.R.U32.HI R3, RZ, 0x10, R7 ;  /* 0x00000010ff037819 */ /* 0x000fe20000011607 */
[----:B------:R-:W-:Y:S01]  /*df20*/  IMAD.MOV.U32 R77, RZ, RZ, R54 ;  /* 0x000000ffff4d7224 */ /* 0x000fe200078e0036 */
[----:B------:R-:W-:Y:S01]  /*df30*/  @!P4 HADD2 R109, -R147.H0_H0, -RZ.H0_H0 ;  /* 0xa00000ff936dc230 */ /* 0x000fe20000000900 */
[----:B------:R-:W-:Y:S02]  /*df40*/  IMAD.MOV.U32 R78, RZ, RZ, R55 ;  /* 0x000000ffff4e7224 */ /* 0x000fe400078e0037 */
[----:B------:R-:W-:Y:S01]  /*df50*/  IMAD.WIDE R54, R0, 0x2, R140 ;  /* 0x0000000200367825 */ /* 0x000fe200078e028c */
[----:B------:R-:W-:-:S03]  /*df60*/  LOP3.LUT R3, R3, 0xff, RZ, 0xc0, !PT ;  /* 0x000000ff03037812 */ /* 0x000fc600078ec0ff */
[----:B------:R-:W-:Y:S02]  /*df70*/  IMAD.U32 R0, RZ, RZ, UR26 ;  /* 0x0000001aff007e24 */ /* 0x000fe4000f8e00ff */
[----:B------:R-:W-:Y:S01]  /*df80*/  IMAD.MOV.U32 R87, RZ, RZ, R139 ;  /* 0x000000ffff577224 */ /* 0x000fe200078e008b */
[----:B------:R-:W-:Y:S01]  /*df90*/  PRMT R139, R147, 0x5410, R146 ;  /* 0x00005410938b7816 */ /* 0x000fe20000000092 */
[----:B------:R-:W-:Y:S01]  /*dfa0*/  IMAD.MOV.U32 R76, RZ, RZ, R52 ;  /* 0x000000ffff4c7224 */ /* 0x000fe200078e0034 */
[----:B------:R-:W-:Y:S01]  /*dfb0*/  @!P3 HADD2 R108, -R146.H0_H0, -RZ.H0_H0 ;  /* 0xa00000ff926cb230 */ /* 0x000fe20000000900 */
[----:B------:R-:W-:Y:S01]  /*dfc0*/  @!P4 PRMT R147, R109, 0x5410, RZ ;  /* 0x000054106d93c816 */ /* 0x000fe200000000ff */
[----:B------:R-:W-:Y:S01]  /*dfd0*/  IMAD.WIDE R52, R0, 0x2, R140 ;  /* 0x0000000200347825 */ /* 0x000fe200078e028c */
[----:B------:R-:W-:Y:S01]  /*dfe0*/  ISETP.GE.U32.AND P4, PT, R237, R3, PT ;  /* 0x00000003ed00720c */ /* 0x000fe20003f86070 */
[----:B------:R-:W-:Y:S01]  /*dff0*/  STG.E.U16 [R140.64+-0x80], R73 ;  /* 0xffff80498c007986 */ /* 0x000fe2000c101522 */
[----:B------:R-:W-:-:S03]  /*e000*/  SHF.R.U32.HI R3, RZ, 0x18, R6 ;  /* 0x00000018ff037819 */ /* 0x000fc60000011606 */
[----:B------:R-:W-:Y:S01]  /*e010*/  STG.E.U16 [R140.64+-0x7e], R72 ;  /* 0xffff82488c007986 */ /* 0x000fe2000c101522 */
[----:B-1----:R-:W-:-:S03]  /*e020*/  F2FP.PACK_AB R136, R213, R210 ;  /* 0x000000d2d588723e */ /* 0x002fc600000000ff */
[----:B------:R-:W-:Y:S01]  /*e030*/  STG.E.U16 [R54.64+-0x80], R66 ;  /* 0xffff804236007986 */ /* 0x000fe2000c101522 */
[----:B------:R-:W-:-:S03]  /*e040*/  @!P3 PRMT R146, R108, 0x5410, RZ ;  /* 0x000054106c92b816 */ /* 0x000fc600000000ff */
[----:B------:R-:W-:Y:S01]  /*e050*/  STG.E.U16 [R54.64+-0x7e], R67 ;  /* 0xffff824336007986 */ /* 0x000fe2000c101522 */
[----:B------:R-:W-:-:S03]  /*e060*/  ISETP.GE.U32.AND P3, PT, R237, R3, PT ;  /* 0x00000003ed00720c */ /* 0x000fc60003f66070 */
[----:B------:R-:W-:Y:S01]  /*e070*/  STG.E.U16 [R28.64+-0x80], R17 ;  /* 0xffff80111c007986 */ /* 0x000fe2000c101522 */
[----:B------:R-:W-:-:S03]  /*e080*/  SHF.R.U32.HI R3, RZ, 0x10, R6 ;  /* 0x00000010ff037819 */ /* 0x000fc60000011606 */
[----:B------:R-:W-:Y:S04]  /*e090*/  STG.E.U16 [R28.64+-0x7e], R16 ;  /* 0xffff82101c007986 */ /* 0x000fe8000c101522 */
[----:B------:R1:W-:Y:S01]  /*e0a0*/  STG.E.U16 [R52.64+-0x80], R15 ;  /* 0xffff800f34007986 */ /* 0x0003e2000c101522 */
[----:B------:R-:W-:Y:S01]  /*e0b0*/  @!P2 HADD2 R110, -R136.H0_H0, -RZ.H0_H0 ;  /* 0xa00000ff886ea230 */ /* 0x000fe20000000900 */
[C---:B------:R-:W-:Y:S01]  /*e0c0*/  PRMT R145, R2.reuse, 0x7610, R145 ;  /* 0x0000761002917816 */ /* 0x040fe20000000091 */
[----:B------:R-:W-:Y:S01]  /*e0d0*/  @!P1 HADD2 R97, -R153.H0_H0, -RZ.H0_H0 ;  /* 0xa00000ff99619230 */ /* 0x000fe20000000900 */
[----:B------:R-:W-:Y:S02]  /*e0e0*/  PRMT R144, R2, 0x7632, R144 ;  /* 0x0000763202907816 */ /* 0x000fe40000000090 */
[----:B------:R-:W-:-:S02]  /*e0f0*/  LOP3.LUT R3, R3, 0xff, RZ, 0xc0, !PT ;  /* 0x000000ff03037812 */ /* 0x000fc400078ec0ff */
[----:B------:R-:W-:Y:S02]  /*e100*/  LOP3.LUT R0, R239, UR17, R190, 0x96, !PT ;  /* 0x00000011ef007c12 */ /* 0x000fe4000f8e96be */
[----:B------:R-:W-:Y:S02]  /*e110*/  @P2 PRMT R201, R136, 0x7610, R201 ;  /* 0x0000761088c92816 */ /* 0x000fe400000000c9 */
[----:B------:R-:W-:Y:S02]  /*e120*/  @!P2 PRMT R201, R110, 0x5410, RZ ;  /* 0x000054106ec9a816 */ /* 0x000fe400000000ff */
[----:B------:R-:W-:Y:S02]  /*e130*/  @!P1 PRMT R153, R97, 0x5410, RZ ;  /* 0x0000541061999816 */ /* 0x000fe400000000ff */
[----:B------:R-:W-:Y:S01]  /*e140*/  ISETP.GE.U32.AND P2, PT, R237, R3, PT ;  /* 0x00000003ed00720c */ /* 0x000fe20003f46070 */
[----:B-1----:R-:W-:-:S05]  /*e150*/  IMAD.WIDE.U32 R14, R228, -0x326172a9, RZ ;  /* 0xcd9e8d57e40e7825 */ /* 0x002fca00078e00ff */
[----:B------:R-:W-:Y:S02]  /*e160*/  LOP3.LUT R2, R15, UR18, R93, 0x96, !PT ;  /* 0x000000120f027c12 */ /* 0x000fe4000f8e965d */
[----:B------:R-:W-:Y:S01]  /*e170*/  ISETP.GE.U32.AND P1, PT, R237, R10, PT ;  /* 0x0000000aed00720c */ /* 0x000fe20003f26070 */
[----:B------:R-:W-:-:S04]  /*e180*/  IMAD.WIDE.U32 R10, R0, -0x326172a9, RZ ;  /* 0xcd9e8d57000a7825 */ /* 0x000fc800078e00ff */
[----:B------:R-:W-:-:S04]  /*e190*/  IMAD.WIDE.U32 R2, R2, -0x2daee0ad, RZ ;  /* 0xd2511f5302027825 */ /* 0x000fc800078e00ff */
[----:B------:R-:W-:Y:S01]  /*e1a0*/  FADD.FTZ R5, R43, R24 ;  /* 0x000000182b057221 */ /* 0x000fe20000010000 */
[----:B------:R-:W-:Y:S02]  /*e1b0*/  LOP3.LUT R0, R3, UR15, R238, 0x96, !PT ;  /* 0x0000000f03007c12 */ /* 0x000fe4000f8e96ee */
[----:B------:R-:W-:Y:S01]  /*e1c0*/  LOP3.LUT R3, R11, UR16, R14, 0x96, !PT ;  /* 0x000000100b037c12 */ /* 0x000fe2000f8e960e */
[----:B------:R-:W-:Y:S02]  /*e1d0*/  FADD.FTZ R9, R33, R23 ;  /* 0x0000001721097221 */ /* 0x000fe40000010000 */
[----:B------:R-:W-:Y:S02]  /*e1e0*/  FADD.FTZ R23, R44, R5 ;  /* 0x000000052c177221 */ /* 0x000fe40000010000 */
[----:B------:R-:W-:-:S04]  /*e1f0*/  IMAD.WIDE.U32 R4, R3, -0x2daee0ad, RZ ;  /* 0xd2511f5303047825 */ /* 0x000fc800078e00ff */
[----:B------:R-:W-:Y:S02]  /*e200*/  FADD.FTZ R19, R27, R9 ;  /* 0x000000091b137221 */ /* 0x000fe40000010000 */
[----:B------:R-:W-:Y:S01]  /*e210*/  IMAD.WIDE.U32 R8, R0, -0x326172a9, RZ ;  /* 0xcd9e8d5700087825 */ /* 0x000fe200078e00ff */
[----:B------:R-:W-:-:S05]  /*e220*/  LOP3.LUT R0, R5, UR11, R2, 0x96, !PT ;  /* 0x0000000b05007c12 */ /* 0x000fca000f8e9602 */
        /* <DEDUP_REMOVED lines=9> */
[----:B------:R-:W-:-:S04]  /*e2c0*/  LOP3.LUT R7, R5, UR8, R6, 0x96, !PT ;  /* 0x0000000805077c12 */ /* 0x000fc8000f8e9606 */
[C---:B------:R-:W-:Y:S02]  /*e2d0*/  LOP3.LUT R0, R2.reuse, 0xffff, RZ, 0xc0, !PT ;  /* 0x0000ffff02007812 */ /* 0x040fe400078ec0ff */
[----:B------:R-:W-:Y:S02]  /*e2e0*/  SHF.R.U32.HI R5, RZ, 0x10, R2 ;  /* 0x00000010ff057819 */ /* 0x000fe40000011602 */
[----:B------:R-:W-:Y:S02]  /*e2f0*/  LOP3.LUT R4, R3, UR13, R4, 0x96, !PT ;  /* 0x0000000d03047c12 */ /* 0x000fe4000f8e9604 */
[----:B------:R-:W-:Y:S02]  /*e300*/  LOP3.LUT R6, R2, 0xff, RZ, 0xc0, !PT ;  /* 0x000000ff02067812 */ /* 0x000fe400078ec0ff */
[----:B------:R-:W-:Y:S01]  /*e310*/  SHF.R.U32.HI R3, RZ, 0x18, R2 ;  /* 0x00000018ff037819 */ /* 0x000fe20000011602 */
[----:B------:R-:W-:Y:S01]  /*e320*/  STG.E.U16 [R52.64+-0x7e], R13 ;  /* 0xffff820d34007986 */ /* 0x000fe2000c101522 */
[----:B------:R-:W-:-:S02]  /*e330*/  SHF.R.U32.HI R2, RZ, 0x8, R0 ;  /* 0x00000008ff027819 */ /* 0x000fc40000011600 */
[----:B------:R-:W-:Y:S01]  /*e340*/  LOP3.LUT R0, R5, 0xff, RZ, 0xc0, !PT ;  /* 0x000000ff05007812 */ /* 0x000fe200078ec0ff */
[----:B------:R-:W-:Y:S04]  /*e350*/  STG.E.U16 [R140.64+-0x70], R64 ;  /* 0xffff90408c007986 */ /* 0x000fe8000c101522 */
[----:B------:R-:W-:Y:S01]  /*e360*/  STG.E.U16 [R140.64+-0x6e], R62 ;  /* 0xffff923e8c007986 */ /* 0x000fe2000c101522 */
[----:B------:R-:W-:-:S03]  /*e370*/  PRMT R9, R0, 0x5410, R3 ;  /* 0x0000541000097816 */ /* 0x000fc60000000003 */
[----:B------:R-:W-:Y:S04]  /*e380*/  STG.E.U16 [R54.64+-0x70], R60 ;  /* 0xffff903c36007986 */ /* 0x000fe8000c101522 */
[----:B------:R-:W-:Y:S04]  /*e390*/  STG.E.U16 [R54.64+-0x6e], R61 ;  /* 0xffff923d36007986 */ /* 0x000fe8000c101522 */
[----:B------:R1:W-:Y:S02]  /*e3a0*/  STG.E.U16 [R28.64+-0x70], R12 ;  /* 0xffff900c1c007986 */ /* 0x0003e4000c101522 */
[----:B-1----:R-:W-:Y:S01]  /*e3b0*/  PRMT R12, R6, 0x5410, R2 ;  /* 0x00005410060c7816 */ /* 0x002fe20000000002 */
[----:B------:R-:W-:-:S05]  /*e3c0*/  IMAD.WIDE.U32 R2, R7, -0x2daee0ad, RZ ;  /* 0xd2511f5307027825 */ /* 0x000fca00078e00ff */
[----:B------:R-:W-:Y:S02]  /*e3d0*/  LOP3.LUT R0, R3, UR14, R8, 0x96, !PT ;  /* 0x0000000e03007c12 */ /* 0x000fe4000f8e9608 */
[C---:B------:R-:W-:Y:S02]  /*e3e0*/  LOP3.LUT R3, R2.reuse, 0xffff, RZ, 0xc0, !PT ;  /* 0x0000ffff02037812 */ /* 0x040fe400078ec0ff */
[--C-:B------:R-:W-:Y:S02]  /*e3f0*/  SHF.R.U32.HI R7, RZ, 0x10, R2.reuse ;  /* 0x00000010ff077819 */ /* 0x100fe40000011602 */
[----:B------:R-:W-:Y:S02]  /*e400*/  SHF.R.U32.HI R5, RZ, 0x8, R3 ;  /* 0x00000008ff057819 */ /* 0x000fe40000011603 */
[----:B------:R-:W-:Y:S02]  /*e410*/  LOP3.LUT R3, R2, 0xff, RZ, 0xc0, !PT ;  /* 0x000000ff02037812 */ /* 0x000fe400078ec0ff */
[----:B------:R-:W-:-:S02]  /*e420*/  SHF.R.U32.HI R6, RZ, 0x18, R2 ;  /* 0x00000018ff067819 */ /* 0x000fc40000011602 */
[C---:B------:R-:W-:Y:S02]  /*e430*/  LOP3.LUT R2, R4.reuse, 0xffff, RZ, 0xc0, !PT ;  /* 0x0000ffff04027812 */ /* 0x040fe400078ec0ff */
[----:B------:R-:W-:Y:S02]  /*e440*/  PRMT R5, R3, 0x5410, R5 ;  /* 0x0000541003057816 */ /* 0x000fe40000000005 */
[----:B------:R-:W-:Y:S02]  /*e450*/  SHF.R.U32.HI R3, RZ, 0x8, R2 ;  /* 0x00000008ff037819 */ /* 0x000fe40000011602 */
[----:B------:R-:W-:-:S04]  /*e460*/  LOP3.LUT R2, R4, 0xff, RZ, 0xc0, !PT ;  /* 0x000000ff04027812 */ /* 0x000fc800078ec0ff */
[----:B------:R-:W-:Y:S02]  /*e470*/  PRMT R13, R2, 0x5410, R3 ;  /* 0x00005410020d7816 */ /* 0x000fe40000000003 */
[--C-:B------:R-:W-:Y:S02]  /*e480*/  SHF.R.U32.HI R3, RZ, 0x10, R4.reuse ;  /* 0x00000010ff037819 */ /* 0x100fe40000011604 */
[----:B------:R-:W-:Y:S02]  /*e490*/  LOP3.LUT R2, R7, 0xff, RZ, 0xc0, !PT ;  /* 0x000000ff07027812 */ /* 0x000fe400078ec0ff */
[----:B------:R-:W-:Y:S02]  /*e4a0*/  SHF.R.U32.HI R4, RZ, 0x18, R4 ;  /* 0x00000018ff047819 */ /* 0x000fe40000011604 */
[----:B------:R-:W-:Y:S02]  /*e4b0*/  LOP3.LUT R3, R3, 0xff, RZ, 0xc0, !PT ;  /* 0x000000ff03037812 */ /* 0x000fe400078ec0ff */
[----:B------:R-:W-:-:S02]  /*e4c0*/  PRMT R6, R2, 0x5410, R6 ;  /* 0x0000541002067816 */ /* 0x000fc40000000006 */
[C---:B------:R-:W-:Y:S02]  /*e4d0*/  LOP3.LUT R2, R0.reuse, 0xffff, RZ, 0xc0, !PT ;  /* 0x0000ffff00027812 */ /* 0x040fe400078ec0ff */
[----:B------:R-:W-:Y:S02]  /*e4e0*/  PRMT R17, R3, 0x5410, R4 ;  /* 0x0000541003117816 */ /* 0x000fe40000000004 */
[----:B------:R-:W-:Y:S02]  /*e4f0*/  SHF.R.U32.HI R3, RZ, 0x8, R2 ;  /* 0x00000008ff037819 */ /* 0x000fe40000011602 */
[----:B------:R-:W-:-:S04]  /*e500*/  LOP3.LUT R2, R0, 0xff, RZ, 0xc0, !PT ;  /* 0x000000ff00027812 */ /* 0x000fc800078ec0ff */
[----:B------:R-:W-:Y:S02]  /*e510*/  PRMT R21, R2, 0x5410, R3 ;  /* 0x0000541002157816 */ /* 0x000fe40000000003 */
[--C-:B------:R-:W-:Y:S01]  /*e520*/  SHF.R.U32.HI R3, RZ, 0x10, R0.reuse ;  /* 0x00000010ff037819 */ /* 0x100fe20000011600 */
[----:B------:R-:W-:Y:S01]  /*e530*/  IMAD.MOV.U32 R88, RZ, RZ, R137 ;  /* 0x000000ffff587224 */ /* 0x000fe200078e0089 */
[----:B------:R-:W-:Y:S02]  /*e540*/  SHF.R.U32.HI R2, RZ, 0x18, R0 ;  /* 0x00000018ff027819 */ /* 0x000fe40000011600 */
[----:B------:R-:W-:Y:S02]  /*e550*/  LOP3.LUT R0, R3, 0xff, RZ, 0xc0, !PT ;  /* 0x000000ff03007812 */ /* 0x000fe400078ec0ff */
[----:B------:R-:W-:Y:S02]  /*e560*/  PRMT R137, R237, 0x7054, R237 ;  /* 0x00007054ed897816 */ /* 0x000fe400000000ed */
[----:B------:R-:W-:-:S03]  /*e570*/  PRMT R20, R0, 0x5410, R2 ;  /* 0x0000541000147816 */ /* 0x000fc60000000002 */
[----:B------:R-:W-:Y:S01]  /*e580*/  HSET2.LE.AND R0, R9, R137, PT ;  /* 0x0000008909007233 */ /* 0x000fe20003803000 */
[----:B------:R-:W-:-:S04]  /*e590*/  FADD.FTZ R222, R31, R19 ;  /* 0x000000131fde7221 */ /* 0x000fc80000010000 */
[----:B------:R-:W-:Y:S02]  /*e5a0*/  LOP3.LUT R19, R0, R232, RZ, 0xc0, !PT ;  /* 0x000000e800137212 */ /* 0x000fe400078ec0ff */
[----:B------:R-:W2:Y:S01]  /*e5b0*/  LDL.LU R232, [R1+0x1c8] ;  /* 0x0001c80001e87983 */ /* 0x000ea20000300800 */
[--C-:B------:R-:W-:Y:S01]  /*e5c0*/  HSET2.LE.AND R2, R12, R137.reuse, PT ;  /* 0x000000890c027233 */ /* 0x100fe20003803000 */
[----:B------:R-:W-:Y:S02]  /*e5d0*/  FADD.FTZ R223, R35, R23 ;  /* 0x0000001723df7221 */ /* 0x000fe40000010000 */
[----:B------:R1:W-:Y:S01]  /*e5e0*/  STG.E.U16 [R28.64+-0x6e], R18 ;  /* 0xffff92121c007986 */ /* 0x0003e2000c101522 */
[----:B------:R-:W-:-:S05]  /*e5f0*/  HSET2.LE.AND R0, R6, R137, PT ;  /* 0x0000008906007233 */ /* 0x000fca0003803000 */
[----:B------:R-:W-:Y:S02]  /*e600*/  LOP3.LUT R27, R0, R212, RZ, 0xc0, !PT ;  /* 0x000000d4001b7212 */ /* 0x000fe400078ec0ff */
[----:B-1----:R-:W-:Y:S01]  /*e610*/  LOP3.LUT R18, R2, R92, RZ, 0xc0, !PT ;  /* 0x0000005c02127212 */ /* 0x002fe200078ec0ff */
[----:B------:R-:W-:-:S05]  /*e620*/  HSET2.LE.AND R2, R5, R137, PT ;  /* 0x0000008905027233 */ /* 0x000fca0003803000 */
[----:B------:R-:W-:Y:S01]  /*e630*/  LOP3.LUT R26, R2, R26, RZ, 0xc0, !PT ;  /* 0x0000001a021a7212 */ /* 0x000fe200078ec0ff */
[----:B------:R-:W-:Y:S02]  /*e640*/  IMAD.MOV.U32 R91, RZ, RZ, R70 ;  /* 0x000000ffff5b7224 */ /* 0x000fe400078e0046 */
[----:B------:R-:W-:Y:S02]  /*e650*/  IMAD.MOV.U32 R92, RZ, RZ, R25 ;  /* 0x000000ffff5c7224 */ /* 0x000fe400078e0019 */
[----:B------:R-:W-:Y:S02]  /*e660*/  IMAD.MOV.U32 R25, RZ, RZ, R78 ;  /* 0x000000ffff197224 */ /* 0x000fe400078e004e */
[----:B------:R-:W-:Y:S02]  /*e670*/  IMAD.MOV.U32 R89, RZ, RZ, R138 ;  /* 0x000000ffff597224 */ /* 0x000fe400078e008a */
[----:B------:R-:W-:Y:S02]  /*e680*/  IMAD.MOV.U32 R78, RZ, RZ, R77 ;  /* 0x000000ffff4e7224 */ /* 0x000fe400078e004d */
[----:B------:R-:W-:-:S02]  /*e690*/  IMAD.MOV.U32 R77, RZ, RZ, R211 ;  /* 0x000000ffff4d7224 */ /* 0x000fc400078e00d3 */
[----:B------:R-:W3:Y:S01]  /*e6a0*/  LDL.LU R211, [R1+0x1c4] ;  /* 0x0001c40001d37983 */ /* 0x000ee20000300800 */
[----:B------:R-:W-:-:S03]  /*e6b0*/  IMAD.MOV.U32 R70, RZ, RZ, R132 ;  /* 0x000000ffff467224 */ /* 0x000fc600078e0084 */
[----:B------:R-:W4:Y:S01]  /*e6c0*/  LDL.LU R212, [R1+0x1c0] ;  /* 0x0001c00001d47983 */ /* 0x000f220000300800 */
[----:B--2---:R-:W-:-:S04]  /*e6d0*/  IADD3 R3, R232, 0x1, RZ ;  /* 0x00000001e8037810 */ /* 0x004fc80007ffe0ff */
[----:B------:R-:W-:-:S05]  /*e6e0*/  LOP3.LUT R3, R191, UR37, R3, 0x96, !PT ;  /* 0x00000025bf037c12 */ /* 0x000fca000f8e9603 */
[----:B------:R-:W-:-:S05]  /*e6f0*/  IMAD.WIDE.U32 R22, R3, -0x326172a9, RZ ;  /* 0xcd9e8d5703167825 */ /* 0x000fca00078e00ff */
[----:B------:R-:W-:-:S05]  /*e700*/  LOP3.LUT R2, R23, UR18, R93, 0x96, !PT ;  /* 0x0000001217027c12 */ /* 0x000fca000f8e965d */
[----:B------:R-:W-:-:S05]  /*e710*/  IMAD.WIDE.U32 R2, R2, -0x2daee0ad, RZ ;  /* 0xd2511f5302027825 */ /* 0x000fca00078e00ff */
[----:B------:R-:W-:-:S05]  /*e720*/  LOP3.LUT R0, R3, UR15, R238, 0x96, !PT ;  /* 0x0000000f03007c12 */ /* 0x000fca000f8e96ee */
[----:B------:R-:W-:Y:S01]  /*e730*/  IMAD.WIDE.U32 R8, R0, -0x326172a9, RZ ;  /* 0xcd9e8d5700087825 */ /* 0x000fe200078e00ff */
[----:B------:R-:W-:-:S05]  /*e740*/  LOP3.LUT R0, R11, UR16, R22, 0x96, !PT ;  /* 0x000000100b007c12 */ /* 0x000fca000f8e9616 */
[----:B------:R-:W-:-:S05]  /*e750*/  IMAD.WIDE.U32 R4, R0, -0x2daee0ad, RZ ;  /* 0xd2511f5300047825 */ /* 0x000fca00078e00ff */
        /* <DEDUP_REMOVED lines=9> */
[----:B------:R-:W-:-:S05]  /*e7f0*/  IMAD.WIDE.U32 R2, R2, -0x326172a9, RZ ;  /* 0xcd9e8d5702027825 */ /* 0x000fca00078e00ff */
[----:B------:R-:W-:Y:S02]  /*e800*/  LOP3.LUT R0, R3, UR13, R4, 0x96, !PT ;  /* 0x0000000d03007c12 */ /* 0x000fe4000f8e9604 */
[----:B------:R-:W-:-:S04]  /*e810*/  LOP3.LUT R3, R2, 0xffff, RZ, 0xc0, !PT ;  /* 0x0000ffff02037812 */ /* 0x000fc800078ec0ff */
[----:B------:R-:W-:Y:S02]  /*e820*/  SHF.R.U32.HI R4, RZ, 0x8, R3 ;  /* 0x00000008ff047819 */ /* 0x000fe40000011603 */
[----:B------:R-:W-:Y:S01]  /*e830*/  LOP3.LUT R3, R2, 0xff, RZ, 0xc0, !PT ;  /* 0x000000ff02037812 */ /* 0x000fe200078ec0ff */
[----:B------:R-:W-:-:S03]  /*e840*/  IMAD.MOV.U32 R93, RZ, RZ, R79 ;  /* 0x000000ffff5d7224 */ /* 0x000fc600078e004f */
[----:B------:R-:W-:Y:S02]  /*e850*/  PRMT R11, R3, 0x5410, R4 ;  /* 0x00005410030b7816 */ /* 0x000fe40000000004 */
[--C-:B------:R-:W-:Y:S02]  /*e860*/  SHF.R.U32.HI R3, RZ, 0x10, R2.reuse ;  /* 0x00000010ff037819 */ /* 0x100fe40000011602 */
[----:B------:R-:W-:Y:S01]  /*e870*/  SHF.R.U32.HI R4, RZ, 0x18, R2 ;  /* 0x00000018ff047819 */ /* 0x000fe20000011602 */
[----:B------:R-:W-:Y:S01]  /*e880*/  HSET2.LE.AND R2, R13, R137, PT ;  /* 0x000000890d027233 */ /* 0x000fe20003803000 */
[----:B------:R-:W-:-:S04]  /*e890*/  LOP3.LUT R3, R3, 0xff, RZ, 0xc0, !PT ;  /* 0x000000ff03037812 */ /* 0x000fc800078ec0ff */
[----:B------:R-:W-:Y:S02]  /*e8a0*/  LOP3.LUT R16, R2, R93, RZ, 0xc0, !PT ;  /* 0x0000005d02107212 */ /* 0x000fe400078ec0ff */
[C---:B------:R-:W-:Y:S02]  /*e8b0*/  LOP3.LUT R2, R0.reuse, 0xffff, RZ, 0xc0, !PT ;  /* 0x0000ffff00027812 */ /* 0x040fe400078ec0ff */
[----:B------:R-:W-:Y:S02]  /*e8c0*/  PRMT R9, R3, 0x5410, R4 ;  /* 0x0000541003097816 */ /* 0x000fe40000000004 */
[----:B------:R-:W-:Y:S02]  /*e8d0*/  SHF.R.U32.HI R3, RZ, 0x8, R2 ;  /* 0x00000008ff037819 */ /* 0x000fe40000011602 */
[----:B------:R-:W-:-:S04]  /*e8e0*/  LOP3.LUT R2, R0, 0xff, RZ, 0xc0, !PT ;  /* 0x000000ff00027812 */ /* 0x000fc800078ec0ff */
[----:B------:R-:W-:Y:S02]  /*e8f0*/  PRMT R12, R2, 0x5410, R3 ;  /* 0x00005410020c7816 */ /* 0x000fe40000000003 */
[--C-:B------:R-:W-:Y:S02]  /*e900*/  SHF.R.U32.HI R3, RZ, 0x10, R0.reuse ;  /* 0x00000010ff037819 */ /* 0x100fe40000011600 */
[----:B------:R-:W-:Y:S02]  /*e910*/  SHF.R.U32.HI R2, RZ, 0x18, R0 ;  /* 0x00000018ff027819 */ /* 0x000fe40000011600 */
[----:B------:R-:W-:Y:S02]  /*e920*/  LOP3.LUT R6, R5, UR8, R6, 0x96, !PT ;  /* 0x0000000805067c12 */ /* 0x000fe4000f8e9606 */
[----:B------:R-:W-:-:S04]  /*e930*/  LOP3.LUT R0, R3, 0xff, RZ, 0xc0, !PT ;  /* 0x000000ff03007812 */ /* 0x000fc800078ec0ff */
[----:B------:R-:W-:Y:S01]  /*e940*/  PRMT R10, R0, 0x5410, R2 ;  /* 0x00005410000a7816 */ /* 0x000fe20000000002 */
[----:B------:R-:W-:Y:S01]  /*e950*/  IMAD.WIDE.U32 R2, R6, -0x2daee0ad, RZ ;  /* 0xd2511f5306027825 */ /* 0x000fe200078e00ff */
[----:B------:R-:W-:-:S03]  /*e960*/  HSET2.LE.AND R4, R17, R137, PT ;  /* 0x0000008911047233 */ /* 0x000fc60003803000 */
[----:B------:R-:W-:Y:S01]  /*e970*/  IMAD.MOV.U32 R93, RZ, RZ, R91 ;  /* 0x000000ffff5d7224 */ /* 0x000fe200078e005b */
[----:B------:R-:W-:-:S04]  /*e980*/  LOP3.LUT R0, R3, UR14, R8, 0x96, !PT ;  /* 0x0000000e03007c12 */ /* 0x000fc8000f8e9608 */
[----:B------:R-:W-:Y:S02]  /*e990*/  LOP3.LUT R17, R4, R93, RZ, 0xc0, !PT ;  /* 0x0000005d04117212 */ /* 0x000fe400078ec0ff */
[----:B------:R-:W-:-:S04]  /*e9a0*/  LOP3.LUT R4, R0, 0xffff, RZ, 0xc0, !PT ;  /* 0x0000ffff00047812 */ /* 0x000fc800078ec0ff */
[----:B------:R-:W-:Y:S02]  /*e9b0*/  SHF.R.U32.HI R5, RZ, 0x8, R4 ;  /* 0x00000008ff057819 */ /* 0x000fe40000011604 */
[----:B------:R-:W-:-:S04]  /*e9c0*/  LOP3.LUT R4, R0, 0xff, RZ, 0xc0, !PT ;  /* 0x000000ff00047812 */ /* 0x000fc800078ec0ff */
[----:B------:R-:W-:Y:S02]  /*e9d0*/  PRMT R8, R4, 0x5410, R5 ;  /* 0x0000541004087816 */ /* 0x000fe40000000005 */
[--C-:B------:R-:W-:Y:S02]  /*e9e0*/  SHF.R.U32.HI R5, RZ, 0x10, R0.reuse ;  /* 0x00000010ff057819 */ /* 0x100fe40000011600 */
[----:B------:R-:W-:Y:S02]  /*e9f0*/  SHF.R.U32.HI R4, RZ, 0x18, R0 ;  /* 0x00000018ff047819 */ /* 0x000fe40000011600 */
[----:B------:R-:W-:-:S04]  /*ea00*/  LOP3.LUT R0, R5, 0xff, RZ, 0xc0, !PT ;  /* 0x000000ff05007812 */ /* 0x000fc800078ec0ff */
[----:B------:R-:W-:Y:S02]  /*ea10*/  PRMT R7, R0, 0x5410, R4 ;  /* 0x0000541000077816 */ /* 0x000fe40000000004 */
[----:B------:R-:W-:-:S04]  /*ea20*/  LOP3.LUT R0, R2, 0xffff, RZ, 0xc0, !PT ;  /* 0x0000ffff02007812 */ /* 0x000fc800078ec0ff */
[----:B------:R-:W-:Y:S02]  /*ea30*/  SHF.R.U32.HI R3, RZ, 0x8, R0 ;  /* 0x00000008ff037819 */ /* 0x000fe40000011600 */
[----:B------:R-:W-:Y:S01]  /*ea40*/  LOP3.LUT R0, R2, 0xff, RZ, 0xc0, !PT ;  /* 0x000000ff02007812 */ /* 0x000fe200078ec0ff */
[----:B------:R-:W-:-:S03]  /*ea50*/  IMAD.MOV.U32 R93, RZ, RZ, R92 ;  /* 0x000000ffff5d7224 */ /* 0x000fc600078e005c */
[----:B------:R-:W-:Y:S01]  /*ea60*/  PRMT R6, R0, 0x5410, R3 ;  /* 0x0000541000067816 */ /* 0x000fe20000000003 */
[----:B------:R-:W-:Y:S01]  /*ea70*/  HSET2.LE.AND R3, R21, R137, PT ;  /* 0x0000008915037233 */ /* 0x000fe20003803000 */
[----:B------:R-:W-:Y:S02]  /*ea80*/  IMAD.MOV.U32 R92, RZ, RZ, R25 ;  /* 0x000000ffff5c7224 */ /* 0x000fe400078e0019 */
[----:B------:R-:W-:Y:S02]  /*ea90*/  IMAD.MOV.U32 R25, RZ, RZ, R80 ;  /* 0x000000ffff197224 */ /* 0x000fe400078e0050 */
[----:B------:R-:W-:Y:S01]  /*eaa0*/  LOP3.LUT R24, R3, R93, RZ, 0xc0, !PT ;  /* 0x0000005d03187212 */ /* 0x000fe200078ec0ff */
[----:B------:R-:W-:Y:S02]  /*eab0*/  IMAD.MOV.U32 R93, RZ, RZ, R92 ;  /* 0x000000ffff5d7224 */ /* 0x000fe400078e005c */
[----:B------:R-:W-:Y:S02]  /*eac0*/  IMAD.MOV.U32 R92, RZ, RZ, R25 ;  /* 0x000000ffff5c7224 */ /* 0x000fe400078e0019 */
[----:B------:R-:W-:-:S02]  /*ead0*/  IMAD.MOV.U32 R91, RZ, RZ, R90 ;  /* 0x000000ffff5b7224 */ /* 0x000fc400078e005a */
[----:B------:R-:W-:Y:S01]  /*eae0*/  IMAD.MOV.U32 R90, RZ, RZ, R112 ;  /* 0x000000ffff5a7224 */ /* 0x000fe200078e0070 */
[----:B------:R-:W-:Y:S01]  /*eaf0*/  SHF.R.U32.HI R0, RZ, 0x10, R2 ;  /* 0x00000010ff007819 */ /* 0x000fe20000011602 */
[----:B------:R-:W-:Y:S02]  /*eb00*/  IMAD.MOV.U32 R46, RZ, RZ, R93 ;  /* 0x000000ffff2e7224 */ /* 0x000fe400078e005d */
[----:B------:R-:W-:Y:S02]  /*eb10*/  IMAD.MOV.U32 R93, RZ, RZ, R92 ;  /* 0x000000ffff5d7224 */ /* 0x000fe400078e005c */
[----:B------:R-:W-:Y:S02]  /*eb20*/  IMAD.MOV.U32 R92, RZ, RZ, R91 ;  /* 0x000000ffff5c7224 */ /* 0x000fe400078e005b */
[----:B------:R-:W-:Y:S01]  /*eb30*/  IMAD.MOV.U32 R91, RZ, RZ, R90 ;  /* 0x000000ffff5b7224 */ /* 0x000fe200078e005a */
[----:B------:R-:W-:Y:S01]  /*eb40*/  SHF.R.U32.HI R2, RZ, 0x18, R2 ;  /* 0x00000018ff027819 */ /* 0x000fe20000011602 */
[----:B------:R-:W-:Y:S01]  /*eb50*/  IMAD.MOV.U32 R90, RZ, RZ, R89 ;  /* 0x000000ffff5a7224 */ /* 0x000fe200078e0059 */
[----:B------:R-:W-:Y:S01]  /*eb60*/  LOP3.LUT R0, R0, 0xff, RZ, 0xc0, !PT ;  /* 0x000000ff00007812 */ /* 0x000fe200078ec0ff */
[----:B------:R-:W-:-:S04]  /*eb70*/  IMAD.WIDE.U32 R4, R46, -0x326172a9, RZ ;  /* 0xcd9e8d572e047825 */ /* 0x000fc800078e00ff */
[----:B------:R-:W-:Y:S02]  /*eb80*/  IMAD.MOV.U32 R89, RZ, RZ, R45 ;  /* 0x000000ffff597224 */ /* 0x000fe400078e002d */
[----:B------:R-:W-:Y:S02]  /*eb90*/  IMAD.MOV.U32 R46, RZ, RZ, R93 ;  /* 0x000000ffff2e7224 */ /* 0x000fe400078e005d */
[----:B------:R-:W-:Y:S02]  /*eba0*/  IMAD.MOV.U32 R45, RZ, RZ, R88 ;  /* 0x000000ffff2d7224 */ /* 0x000fe400078e0058 */
[----:B------:R-:W-:Y:S02]  /*ebb0*/  IMAD.MOV.U32 R93, RZ, RZ, R92 ;  /* 0x000000ffff5d7224 */ /* 0x000fe400078e005c */
[----:B------:R-:W-:Y:S02]  /*ebc0*/  IMAD.MOV.U32 R88, RZ, RZ, R87 ;  /* 0x000000ffff587224 */ /* 0x000fe400078e0057 */
[----:B------:R-:W-:Y:S01]  /*ebd0*/  IMAD.MOV.U32 R92, RZ, RZ, R91 ;  /* 0x000000ffff5c7224 */ /* 0x000fe200078e005b */
[----:B------:R-:W-:Y:S01]  /*ebe0*/  PRMT R13, R0, 0x5410, R2 ;  /* 0x00005410000d7816 */ /* 0x000fe20000000002 */
[----:B------:R-:W-:-:S02]  /*ebf0*/  IMAD.MOV.U32 R87, RZ, RZ, R86 ;  /* 0x000000ffff577224 */ /* 0x000fc400078e0056 */
[----:B------:R-:W-:Y:S01]  /*ec00*/  IMAD.MOV.U32 R91, RZ, RZ, R90 ;  /* 0x000000ffff5b7224 */ /* 0x000fe200078e005a */
[----:B------:R-:W-:Y:S01]  /*ec10*/  HSET2.LE.AND R2, R20, R137, PT ;  /* 0x0000008914027233 */ /* 0x000fe20003803000 */
        /* <DEDUP_REMOVED lines=10> */
[----:B------:R-:W-:Y:S01]  /*ecc0*/  LOP3.LUT R25, R2, R51, RZ, 0xc0, !PT ;  /* 0x0000003302197212 */ /* 0x000fe200078ec0ff */
[----:B------:R-:W-:-:S02]  /*ecd0*/  IMAD.MOV.U32 R83, RZ, RZ, R81 ;  /* 0x000000ffff537224 */ /* 0x000fc400078e0051 */
[----:B------:R-:W-:Y:S01]  /*ece0*/  IMAD.MOV.U32 R86, RZ, RZ, R30 ;  /* 0x000000ffff567224 */ /* 0x000fe200078e001e */
[----:B------:R-:W-:Y:S01]  /*ecf0*/  LOP3.LUT R2, R5, R46, RZ, 0x3c, !PT ;  /* 0x0000002e05027212 */ /* 0x000fe200078e3cff */
        /* <DEDUP_REMOVED lines=11> */
[----:B------:R-:W-:Y:S01]  /*edb0*/  IMAD.MOV.U32 R68, RZ, RZ, R71 ;  /* 0x000000ffff447224 */ /* 0x000fe200078e0047 */
[----:B------:R-:W2:Y:S01]  /*edc0*/  LDL.LU R248, [R1+0x1bc] ;  /* 0x0001bc0001f87983 */ /* 0x000ea20000300800 */
[----:B------:R-:W-:Y:S02]  /*edd0*/  IMAD.MOV.U32 R37, RZ, RZ, R83 ;  /* 0x000000ffff257224 */ /* 0x000fe400078e0053 */
[----:B------:R-:W-:Y:S02]  /*ede0*/  IMAD.MOV.U32 R71, RZ, RZ, R243 ;  /* 0x000000ffff477224 */ /* 0x000fe400078e00f3 */
[----:B------:R-:W-:Y:S01]  /*edf0*/  IMAD.MOV.U32 R83, RZ, RZ, R81 ;  /* 0x000000ffff537224 */ /* 0x000fe200078e0051 */
[----:B------:R-:W2:Y:S01]  /*ee00*/  LDL.LU R243, [R1+0x1b8] ;  /* 0x0001b80001f37983 */ /* 0x000ea20000300800 */
[----:B------:R-:W-:Y:S02]  /*ee10*/  IMAD.MOV.U32 R80, RZ, RZ, R50 ;  /* 0x000000ffff507224 */ /* 0x000fe400078e0032 */
[----:B------:R-:W-:Y:S01]  /*ee20*/  IMAD.MOV.U32 R81, RZ, RZ, R36 ;  /* 0x000000ffff517224 */ /* 0x000fe200078e0024 */
[----:B------:R1:W5:Y:S01]  /*ee30*/  LDL.LU R50, [R1+0x1b4] ;  /* 0x0001b40001327983 */ /* 0x0003620000300800 */
[----:B------:R-:W-:-:S02]  /*ee40*/  IMAD.MOV.U32 R36, RZ, RZ, R38 ;  /* 0x000000ffff247224 */ /* 0x000fc400078e0026 */
[----:B------:R-:W-:Y:S01]  /*ee50*/  IMAD.MOV.U32 R108, RZ, RZ, R94 ;  /* 0x000000ffff6c7224 */ /* 0x000fe200078e005e */
[----:B------:R1:W5:Y:S01]  /*ee60*/  LDL.LU R51, [R1+0x1b0] ;  /* 0x0001b00001337983 */ /* 0x0003620000300800 */
[----:B------:R-:W-:Y:S02]  /*ee70*/  IMAD.MOV.U32 R109, RZ, RZ, R46 ;  /* 0x000000ffff6d7224 */ /* 0x000fe400078e002e */
[----:B------:R-:W-:Y:S02]  /*ee80*/  IMAD.MOV.U32 R38, RZ, RZ, R49 ;  /* 0x000000ffff267224 */ /* 0x000fe400078e0031 */
[----:B------:R-:W-:Y:S01]  /*ee90*/  IMAD.MOV.U32 R94, RZ, RZ, R70 ;  /* 0x000000ffff5e7224 */ /* 0x000fe200078e0046 */
[----:B------:R1:W5:Y:S01]  /*eea0*/  LDL.LU R49, [R1+0x1ac] ;  /* 0x0001ac0001317983 */ /* 0x0003620000300800 */
[----:B------:R-:W-:Y:S02]  /*eeb0*/  IMAD.MOV.U32 R46, RZ, RZ, R69 ;  /* 0x000000ffff2e7224 */ /* 0x000fe400078e0045 */
[----:B------:R-:W-:-:S02]  /*eec0*/  IMAD.MOV.U32 R69, RZ, RZ, R71 ;  /* 0x000000ffff457224 */ /* 0x000fc400078e0047 */
[----:B------:R-:W-:Y:S02]  /*eed0*/  IMAD.MOV.U32 R70, RZ, RZ, R48 ;  /* 0x000000ffff467224 */ /* 0x000fe400078e0030 */
[----:B------:R1:W5:Y:S01]  /*eee0*/  LDL.LU R48, [R1+0x1a8] ;  /* 0x0001a80001307983 */ /* 0x0003620000300800 */
[----:B------:R-:W-:-:S03]  /*eef0*/  IMAD.MOV.U32 R71, RZ, RZ, R173 ;  /* 0x000000ffff477224 */ /* 0x000fc600078e00ad */
[----:B------:R-:W2:Y:S01]  /*ef00*/  LDL.LU R173, [R1+0x1a4] ;  /* 0x0001a40001ad7983 */ /* 0x000ea20000300800 */
[----:B------:R-:W-:Y:S02]  /*ef10*/  IMAD.MOV.U32 R43, RZ, RZ, R93 ;  /* 0x000000ffff2b7224 */ /* 0x000fe400078e005d */
[----:B------:R-:W-:-:S04]  /*ef20*/  IMAD.MOV.U32 R93, RZ, RZ, R89 ;  /* 0x000000ffff5d7224 */ /* 0x000fc800078e0059 */
[----:B------:R-:W-:Y:S02]  /*ef30*/  IMAD.MOV.U32 R110, RZ, RZ, R93 ;  /* 0x000000ffff6e7224 */ /* 0x000fe400078e005d */
[----:B------:R-:W-:Y:S02]  /*ef40*/  IMAD.MOV.U32 R93, RZ, RZ, R176 ;  /* 0x000000ffff5d7224 */ /* 0x000fe400078e00b0 */
[----:B------:R-:W3:Y:S01]  /*ef50*/  LDL.LU R176, [R1+0x1a0] ;  /* 0x0001a00001b07983 */ /* 0x000ee20000300800 */
[----:B------:R-:W-:Y:S01]  /*ef60*/  @!P1 HADD2 R111, -R136.H1_H1, -RZ.H0_H0 ;  /* 0xa00000ff886f9230 */ /* 0x000fe20000000d00 */
[----:B------:R-:W-:Y:S02]  /*ef70*/  IMAD.MOV.U32 R95, RZ, RZ, R92 ;  /* 0x000000ffff5f7224 */ /* 0x000fe400078e005c */
[----:B------:R-:W-:Y:S01]  /*ef80*/  IMAD.MOV.U32 R92, RZ, RZ, R45 ;  /* 0x000000ffff5c7224 */ /* 0x000fe200078e002d */
[----:B------:R-:W-:Y:S01]  /*ef90*/  @P1 PRMT R200, R136, 0x7632, R200 ;  /* 0x0000763288c81816 */ /* 0x000fe200000000c8 */
[----:B------:R-:W-:Y:S01]  /*efa0*/  IMAD.MOV.U32 R91, RZ, RZ, R88 ;  /* 0x000000ffff5b7224 */ /* 0x000fe200078e0058 */
[----:B------:R-:W-:Y:S01]  /*efb0*/  @!P1 PRMT R200, R111, 0x5410, RZ ;  /* 0x000054106fc89816 */ /* 0x000fe200000000ff */
[----:B------:R-:W-:-:S02]  /*efc0*/  IMAD.MOV.U32 R111, RZ, RZ, R92 ;  /* 0x000000ffff6f7224 */ /* 0x000fc400078e005c */
[----:B------:R-:W-:Y:S02]  /*efd0*/  IMAD.MOV.U32 R104, RZ, RZ, R91 ;  /* 0x000000ffff687224 */ /* 0x000fe400078e005b */
[----:B------:R-:W-:Y:S02]  /*efe0*/  IMAD.MOV.U32 R92, RZ, RZ, R174 ;  /* 0x000000ffff5c7224 */ /* 0x000fe400078e00ae */
[----:B------:R-:W3:Y:S01]  /*eff0*/  LDL.LU R174, [R1+0x19c] ;  /* 0x00019c0001ae7983 */ /* 0x000ee20000300800 */
[----:B------:R-:W-:-:S03]  /*f000*/  IMAD.MOV.U32 R91, RZ, RZ, R175 ;  /* 0x000000ffff5b7224 */ /* 0x000fc600078e00af */
[----:B------:R-:W4:Y:S01]  /*f010*/  LDL.LU R175, [R1+0x198] ;  /* 0x0001980001af7983 */ /* 0x000f220000300800 */
[--C-:B------:R-:W-:Y:S01]  /*f020*/  HSET2.LE.AND R0, R11, R137.reuse, PT ;  /* 0x000000890b007233 */ /* 0x100fe20003803000 */
[----:B------:R-:W-:Y:S02]  /*f030*/  IMAD.MOV.U32 R90, RZ, RZ, R87 ;  /* 0x000000ffff5a7224 */ /* 0x000fe400078e0057 */
[----:B------:R-:W-:Y:S02]  /*f040*/  IMAD.MOV.U32 R87, RZ, RZ, R84 ;  /* 0x000000ffff577224 */ /* 0x000fe400078e0054 */
[----:B------:R-:W-:Y:S01]  /*f050*/  LOP3.LUT R34, R0, R63, RZ, 0xc0, !PT ;  /* 0x0000003f00227212 */ /* 0x000fe200078ec0ff */
[----:B------:R-:W-:Y:S01]  /*f060*/  IMAD.MOV.U32 R89, RZ, RZ, R86 ;  /* 0x000000ffff597224 */ /* 0x000fe200078e0056 */
[----:B------:R-:W-:Y:S01]  /*f070*/  HSET2.LE.AND R0, R9, R137, PT ;  /* 0x0000008909007233 */ /* 0x000fe20003803000 */
[----:B------:R-:W-:Y:S02]  /*f080*/  IMAD.MOV.U32 R84, RZ, RZ, R82 ;  /* 0x000000ffff547224 */ /* 0x000fe400078e0052 */
[----:B------:R-:W-:-:S02]  /*f090*/  IMAD.MOV.U32 R86, RZ, RZ, R37 ;  /* 0x000000ffff567224 */ /* 0x000fc400078e0025 */
[----:B------:R-:W-:Y:S02]  /*f0a0*/  IMAD.MOV.U32 R82, RZ, RZ, R36 ;  /* 0x000000ffff527224 */ /* 0x000fe400078e0024 */
[----:B------:R-:W-:Y:S01]  /*f0b0*/  IMAD.WIDE.U32 R36, R2, -0x2daee0ad, RZ ;  /* 0xd2511f5302247825 */ /* 0x000fe200078e00ff */
[----:B------:R-:W-:Y:S01]  /*f0c0*/  LOP3.LUT R35, R0, R74, RZ, 0xc0, !PT ;  /* 0x0000004a00237212 */ /* 0x000fe200078ec0ff */
[----:B------:R-:W-:-:S03]  /*f0d0*/  HSET2.LE.AND R2, R12, R137, PT ;  /* 0x000000890c027233 */ /* 0x000fc60003803000 */
[----:B------:R-:W-:Y:S01]  /*f0e0*/  LOP3.LUT R0, R37, UR17, R190, 0x96, !PT ;  /* 0x0000001125007c12 */ /* 0x000fe2000f8e96be */
[----:B------:R-:W-:Y:S01]  /*f0f0*/  @!P3 HADD2 R115, -R142.H0_H0, -RZ.H0_H0 ;  /* 0xa00000ff8e73b230 */ /* 0x000fe20000000900 */
[----:B------:R-:W-:Y:S02]  /*f100*/  IMAD.MOV.U32 R45, RZ, RZ, R30 ;  /* 0x000000ffff2d7224 */ /* 0x000fe400078e001e */
[----:B------:R-:W-:Y:S02]  /*f110*/  IMAD.MOV.U32 R88, RZ, RZ, R85 ;  /* 0x000000ffff587224 */ /* 0x000fe400078e0055 */
[----:B------:R-:W-:Y:S01]  /*f120*/  IMAD.WIDE.U32 R30, R0, -0x326172a9, RZ ;  /* 0xcd9e8d57001e7825 */ /* 0x000fe200078e00ff */
[----:B------:R-:W-:Y:S01]  /*f130*/  LOP3.LUT R32, R2, R32, RZ, 0xc0, !PT ;  /* 0x0000002002207212 */ /* 0x000fe200078ec0ff */
[--C-:B------:R-:W-:Y:S02]  /*f140*/  HSET2.LE.AND R0, R10, R137.reuse, PT ;  /* 0x000000890a007233 */ /* 0x100fe40003803000 */
[----:B------:R-:W-:Y:S01]  /*f150*/  IMAD.MOV.U32 R85, RZ, RZ, R83 ;  /* 0x000000ffff557224 */ /* 0x000fe200078e0053 */
[----:B------:R-:W-:Y:S01]  /*f160*/  PRMT R138, R143, 0x5410, R142 ;  /* 0x000054108f8a7816 */ /* 0x000fe2000000008e */
[----:B------:R-:W-:Y:S01]  /*f170*/  IMAD.MOV.U32 R83, RZ, RZ, R81 ;  /* 0x000000ffff537224 */ /* 0x000fe200078e0051 */
[--C-:B------:R-:W-:Y:S01]  /*f180*/  HSET2.LE.AND R3, R8, R137.reuse, PT ;  /* 0x0000008908037233 */ /* 0x100fe20003803000 */
[----:B------:R-:W-:Y:S01]  /*f190*/  IMAD.MOV.U32 R81, RZ, RZ, R38 ;  /* 0x000000ffff517224 */ /* 0x000fe200078e0026 */
[----:B------:R-:W-:Y:S01]  /*f1a0*/  HSET2.LE.AND R2, R7, R137, PT ;  /* 0x0000008907027233 */ /* 0x000fe20003803000 */
[----:B------:R-:W-:Y:S01]  /*f1b0*/  @!P3 PRMT R142, R115, 0x5410, RZ ;  /* 0x00005410738eb816 */ /* 0x000fe200000000ff */
[----:B------:R-:W-:Y:S01]  /*f1c0*/  IMAD.MOV.U32 R115, RZ, RZ, R95 ;  /* 0x000000ffff737224 */ /* 0x000fe200078e005f */
[----:B------:R-:W-:-:S02]  /*f1d0*/  LOP3.LUT R5, R15, UR18, R4, 0x96, !PT ;  /* 0x000000120f057c12 */ /* 0x000fc4000f8e9604 */
[----:B------:R-:W-:Y:S01]  /*f1e0*/  LOP3.LUT R38, R23, UR18, R4, 0x96, !PT ;  /* 0x0000001217267c12 */ /* 0x000fe2000f8e9604 */
[----:B------:R-:W-:Y:S01]  /*f1f0*/  IMAD.MOV.U32 R95, RZ, RZ, R75 ;  /* 0x000000ffff5f7224 */ /* 0x000fe200078e004b */
[----:B------:R-:W-:Y:S01]  /*f200*/  LOP3.LUT R4, R31, UR16, R14, 0x96, !PT ;  /* 0x000000101f047c12 */ /* 0x000fe2000f8e960e */
[----:B------:R-:W-:Y:S01]  /*f210*/  IMAD.MOV.U32 R72, RZ, RZ, R93 ;  /* 0x000000ffff487224 */ /* 0x000fe200078e005d */
[----:B------:R-:W-:Y:S01]  /*f220*/  LOP3.LUT R33, R0, R252, RZ, 0xc0, !PT ;  /* 0x000000fc00217212 */ /* 0x000fe200078ec0ff */
[----:B------:R-:W-:Y:S01]  /*f230*/  IMAD.MOV.U32 R75, RZ, RZ, R100 ;  /* 0x000000ffff4b7224 */ /* 0x000fe200078e0064 */
[----:B------:R-:W-:Y:S01]  /*f240*/  LOP3.LUT R100, R3, R65, RZ, 0xc0, !PT ;  /* 0x0000004103647212 */ /* 0x000fe200078ec0ff */
[----:B------:R-:W-:Y:S01]  /*f250*/  IMAD.MOV.U32 R93, RZ, RZ, R101 ;  /* 0x000000ffff5d7224 */ /* 0x000fe200078e0065 */
[----:B------:R-:W-:Y:S01]  /*f260*/  LOP3.LUT R101, R2, R59, RZ, 0xc0, !PT ;  /* 0x0000003b02657212 */ /* 0x000fe200078ec0ff */
[----:B------:R-:W-:Y:S01]  /*f270*/  HSET2.LE.AND R0, R6, R137, PT ;  /* 0x0000008906007233 */ /* 0x000fe20003803000 */
[----:B------:R-:W-:-:S04]  /*f280*/  IMAD.WIDE.U32 R2, R5, -0x2daee0ad, RZ ;  /* 0xd2511f5305027825 */ /* 0x000fc800078e00ff */
[----:B------:R-:W-:Y:S01]  /*f290*/  IMAD.WIDE.U32 R4, R4, -0x2daee0ad, RZ ;  /* 0xd2511f5304047825 */ /* 0x000fe200078e00ff */
[----:B------:R-:W-:-:S03]  /*f2a0*/  LOP3.LUT R3, R3, UR15, R36, 0x96, !PT ;  /* 0x0000000f03037c12 */ /* 0x000fc6000f8e9624 */
[----:B------:R-:W-:Y:S02]  /*f2b0*/  IMAD.MOV.U32 R74, RZ, RZ, R91 ;  /* 0x000000ffff4a7224 */ /* 0x000fe400078e005b */
[----:B------:R-:W-:Y:S01]  /*f2c0*/  IMAD.MOV.U32 R91, RZ, RZ, R102 ;  /* 0x000000ffff5b7224 */ /* 0x000fe200078e0066 */
[----:B------:R-:W-:Y:S02]  /*f2d0*/  LOP3.LUT R102, R0, R39, RZ, 0xc0, !PT ;  /* 0x0000002700667212 */ /* 0x000fe400078ec0ff */
        /* <DEDUP_REMOVED lines=8> */
[----:B------:R-:W-:Y:S01]  /*f360*/  LOP3.LUT R2, R21, UR6, R2, 0x96, !PT ;  /* 0x0000000615027c12 */ /* 0x000fe2000f8e9602 */
[----:B------:R-:W-:Y:S02]  /*f370*/  IMAD.MOV.U32 R105, RZ, RZ, R90 ;  /* 0x000000ffff697224 */ /* 0x000fe400078e005a */
[----:B------:R-:W-:Y:S01]  /*f380*/  IMAD.WIDE.U32 R4, R3, -0x326172a9, RZ ;  /* 0xcd9e8d5703047825 */ /* 0x000fe200078e00ff */
[----:B------:R-:W-:-:S03]  /*f390*/  HSET2.LE.AND R0, R13, R137, PT ;  /* 0x000000890d007233 */ /* 0x000fc60003803000 */
[----:B------:R-:W-:Y:S02]  /*f3a0*/  IMAD.MOV.U32 R90, RZ, RZ, R84 ;  /* 0x000000ffff5a7224 */ /* 0x000fe400078e0054 */
[----:B------:R-:W-:Y:S01]  /*f3b0*/  IMAD.WIDE.U32 R2, R2, -0x326172a9, RZ ;  /* 0xcd9e8d5702027825 */ /* 0x000fe200078e00ff */
[----:B------:R-:W-:-:S03]  /*f3c0*/  LOP3.LUT R21, R5, UR8, R6, 0x96, !PT ;  /* 0x0000000805157c12 */ /* 0x000fc6000f8e9606 */
[----:B------:R-:W-:Y:S01]  /*f3d0*/  IMAD.MOV.U32 R73, RZ, RZ, R92 ;  /* 0x000000ffff497224 */ /* 0x000fe200078e005c */
[----:B------:R-:W-:Y:S01]  /*f3e0*/  SHF.R.U32.HI R5, RZ, 0x10, R2 ;  /* 0x00000010ff057819 */ /* 0x000fe20000011602 */
[----:B------:R-:W-:Y:S01]  /*f3f0*/  IMAD.MOV.U32 R92, RZ, RZ, R90 ;  /* 0x000000ffff5c7224 */ /* 0x000fe200078e005a */
[----:B------:R-:W-:Y:S01]  /*f400*/  @!P4 HADD2 R114, -R145.H0_H0, -RZ.H0_H0 ;  /* 0xa00000ff9172c230 */ /* 0x000fe20000000900 */
[----:B------:R-:W-:Y:S01]  /*f410*/  IMAD.MOV.U32 R90, RZ, RZ, R103 ;  /* 0x000000ffff5a7224 */ /* 0x000fe200078e0067 */
[----:B------:R-:W-:Y:S02]  /*f420*/  LOP3.LUT R103, R0, R42, RZ, 0xc0, !PT ;  /* 0x0000002a00677212 */ /* 0x000fe400078ec0ff */
[----:B------:R-:W-:Y:S02]  /*f430*/  LOP3.LUT R0, R3, UR13, R4, 0x96, !PT ;  /* 0x0000000d03007c12 */ /* 0x000fe4000f8e9604 */
[C---:B------:R-:W-:Y:S02]  /*f440*/  LOP3.LUT R3, R2.reuse, 0xffff, RZ, 0xc0, !PT ;  /* 0x0000ffff02037812 */ /* 0x040fe400078ec0ff */
[----:B------:R-:W-:-:S02]  /*f450*/  LOP3.LUT R6, R2, 0xff, RZ, 0xc0, !PT ;  /* 0x000000ff02067812 */ /* 0x000fc400078ec0ff */
[----:B------:R-:W-:Y:S02]  /*f460*/  SHF.R.U32.HI R4, RZ, 0x18, R2 ;  /* 0x00000018ff047819 */ /* 0x000fe40000011602 */
[----:B------:R-:W-:Y:S02]  /*f470*/  LOP3.LUT R2, R5, 0xff, RZ, 0xc0, !PT ;  /* 0x000000ff05027812 */ /* 0x000fe400078ec0ff */
[----:B------:R-:W-:Y:S02]  /*f480*/  PRMT R132, R145, 0x5410, R144 ;  /* 0x0000541091847816 */ /* 0x000fe40000000090 */
[----:B------:R-:W-:Y:S01]  /*f490*/  @!P4 PRMT R145, R114, 0x5410, RZ ;  /* 0x000054107291c816 */ /* 0x000fe200000000ff */
[----:B------:R-:W-:Y:S01]  /*f4a0*/  IMAD.MOV.U32 R114, RZ, RZ, R43 ;  /* 0x000000ffff727224 */ /* 0x000fe200078e002b */
[----:B------:R-:W-:Y:S01]  /*f4b0*/  SHF.R.U32.HI R3, RZ, 0x8, R3 ;  /* 0x00000008ff037819 */ /* 0x000fe20000011603 */
[----:B------:R-:W-:Y:S01]  /*f4c0*/  IMAD.MOV.U32 R43, RZ, RZ, R76 ;  /* 0x000000ffff2b7224 */ /* 0x000fe200078e004c */
[----:B------:R-:W-:Y:S01]  /*f4d0*/  PRMT R5, R2, 0x5410, R4 ;  /* 0x0000541002057816 */ /* 0x000fe20000000004 */
[----:B------:R-:W-:Y:S01]  /*f4e0*/  IMAD.MOV.U32 R57, RZ, RZ, R77 ;  /* 0x000000ffff397224 */ /* 0x000fe200078e004d */
[----:B------:R-:W-:Y:S01]  /*f4f0*/  LOP3.LUT R2, R0, 0xffff, RZ, 0xc0, !PT ;  /* 0x0000ffff00027812 */ /* 0x000fe200078ec0ff */
[----:B------:R-:W-:-:S02]  /*f500*/  IMAD.MOV.U32 R76, RZ, RZ, R188 ;  /* 0x000000ffff4c7224 */ /* 0x000fc400078e00bc */
[----:B------:R-:W-:Y:S01]  /*f510*/  IMAD.MOV.U32 R96, RZ, RZ, R78 ;  /* 0x000000ffff607224 */ /* 0x000fe200078e004e */
[----:B------:R1:W5:Y:S01]  /*f520*/  LDL.LU R188, [R1+0x194] ;  /* 0x0001940001bc7983 */ /* 0x0003620000300800 */
[----:B------:R-:W-:Y:S01]  /*f530*/  IMAD.MOV.U32 R77, RZ, RZ, R186 ;  /* 0x000000ffff4d7224 */ /* 0x000fe200078e00ba */
[----:B------:R-:W-:Y:S01]  /*f540*/  PRMT R6, R6, 0x5410, R3 ;  /* 0x0000541006067816 */ /* 0x000fe20000000003 */
[----:B------:R-:W-:Y:S01]  /*f550*/  IMAD.MOV.U32 R98, RZ, RZ, R79 ;  /* 0x000000ffff627224 */ /* 0x000fe200078e004f */
[----:B------:R1:W5:Y:S01]  /*f560*/  LDL.LU R186, [R1+0x190] ;  /* 0x0001900001ba7983 */ /* 0x0003620000300800 */
[----:B------:R-:W-:Y:S01]  /*f570*/  IMAD.MOV.U32 R78, RZ, RZ, R185 ;  /* 0x000000ffff4e7224 */ /* 0x000fe200078e00b9 */
[----:B------:R-:W-:Y:S01]  /*f580*/  SHF.R.U32.HI R3, RZ, 0x8, R2 ;  /* 0x00000008ff037819 */ /* 0x000fe20000011602 */
[----:B------:R-:W-:Y:S01]  /*f590*/  IMAD.MOV.U32 R107, RZ, RZ, R45 ;  /* 0x000000ffff6b7224 */ /* 0x000fe200078e002d */
[----:B------:R1:W5:Y:S01]  /*f5a0*/  LDL.LU R185, [R1+0x18c] ;  /* 0x00018c0001b97983 */ /* 0x0003620000300800 */
[----:B------:R-:W-:-:S02]  /*f5b0*/  IMAD.MOV.U32 R97, RZ, RZ, R80 ;  /* 0x000000ffff617224 */ /* 0x000fc400078e0050 */
[----:B------:R-:W-:Y:S01]  /*f5c0*/  IMAD.MOV.U32 R79, RZ, RZ, R184 ;  /* 0x000000ffff4f7224 */ /* 0x000fe200078e00b8 */
[----:B------:R-:W-:Y:S01]  /*f5d0*/  LOP3.LUT R2, R0, 0xff, RZ, 0xc0, !PT ;  /* 0x000000ff00027812 */ /* 0x000fe200078ec0ff */
[----:B------:R-:W-:Y:S01]  /*f5e0*/  IMAD.MOV.U32 R106, RZ, RZ, R89 ;  /* 0x000000ffff6a7224 */ /* 0x000fe200078e0059 */
[----:B------:R1:W5:Y:S01]  /*f5f0*/  LDL.LU R184, [R1+0x188] ;  /* 0x0001880001b87983 */ /* 0x0003620000300800 */
[----:B------:R-:W-:Y:S02]  /*f600*/  IMAD.MOV.U32 R45, RZ, RZ, R81 ;  /* 0x000000ffff2d7224 */ /* 0x000fe400078e0051 */
[----:B------:R-:W-:Y:S02]  /*f610*/  IMAD.MOV.U32 R80, RZ, RZ, R183 ;  /* 0x000000ffff507224 */ /* 0x000fe400078e00b7 */
[----:B------:R-:W-:Y:S01]  /*f620*/  IMAD.MOV.U32 R228, RZ, RZ, R88 ;  /* 0x000000ffffe47224 */ /* 0x000fe200078e0058 */
[----:B------:R1:W5:Y:S01]  /*f630*/  LDL.LU R183, [R1+0x184] ;  /* 0x0001840001b77983 */ /* 0x0003620000300800 */
[----:B------:R-:W-:-:S02]  /*f640*/  IMAD.MOV.U32 R89, RZ, RZ, R82 ;  /* 0x000000ffff597224 */ /* 0x000fc400078e0052 */
[----:B------:R-:W-:Y:S02]  /*f650*/  IMAD.MOV.U32 R81, RZ, RZ, R182 ;  /* 0x000000ffff517224 */ /* 0x000fe400078e00b6 */
[----:B------:R-:W-:Y:S01]  /*f660*/  IMAD.MOV.U32 R88, RZ, RZ, R83 ;  /* 0x000000ffff587224 */ /* 0x000fe200078e0053 */
[----:B------:R1:W5:Y:S01]  /*f670*/  LDL.LU R182, [R1+0x180] ;  /* 0x0001800001b67983 */ /* 0x0003620000300800 */
[----:B------:R-:W-:Y:S02]  /*f680*/  IMAD.MOV.U32 R82, RZ, RZ, R181 ;  /* 0x000000ffff527224 */ /* 0x000fe400078e00b5 */
        /* <DEDUP_REMOVED lines=12> */
[----:B------:R1:W5:Y:S01]  /*f750*/  LDL.LU R178, [R1+0x170] ;  /* 0x0001700001b27983 */ /* 0x0003620000300800 */
[----:B------:R-:W-:Y:S01]  /*f760*/  IMAD.MOV.U32 R87, RZ, RZ, R172 ;  /* 0x000000ffff577224 */ /* 0x000fe200078e00ac */
[----:B------:R-:W-:Y:S02]  /*f770*/  SHF.R.U32.HI R2, RZ, 0x18, R0 ;  /* 0x00000018ff027819 */ /* 0x000fe40000011600 */
[----:B------:R1:W5:Y:S01]  /*f780*/  LDL.LU R177, [R1+0x16c] ;  /* 0x00016c0001b17983 */ /* 0x0003620000300800 */
[----:B------:R-:W-:-:S03]  /*f790*/  LOP3.LUT R0, R3, 0xff, RZ, 0xc0, !PT ;  /* 0x000000ff03007812 */ /* 0x000fc600078ec0ff */
[----:B------:R1:W5:Y:S01]  /*f7a0*/  LDL.LU R172, [R1+0x168] ;  /* 0x0001680001ac7983 */ /* 0x0003620000300800 */
[----:B------:R-:W-:Y:S01]  /*f7b0*/  PRMT R12, R0, 0x5410, R2 ;  /* 0x00005410000c7816 */ /* 0x000fe20000000002 */
[--C-:B------:R-:W-:Y:S02]  /*f7c0*/  HSET2.LE.AND R0, R6, R137.reuse, PT ;  /* 0x0000008906007233 */ /* 0x100fe40003803000 */
[--C-:B------:R-:W-:Y:S02]  /*f7d0*/  HSET2.LE.AND R2, R5, R137.reuse, PT ;  /* 0x0000008905027233 */ /* 0x100fe40003803000 */
[--C-:B------:R-:W-:Y:S01]  /*f7e0*/  HSET2.LE.AND R3, R4, R137.reuse, PT ;  /* 0x0000008904037233 */ /* 0x100fe20003803000 */
[----:B------:R-:W-:Y:S01]  /*f7f0*/  LOP3.LUT R6, R0, R41, RZ, 0xc0, !PT ;  /* 0x0000002900067212 */ /* 0x000fe200078ec0ff */
[----:B------:R-:W-:Y:S01]  /*f800*/  HSET2.LE.AND R0, R12, R137, PT ;  /* 0x000000890c007233 */ /* 0x000fe20003803000 */
[----:B------:R-:W-:Y:S02]  /*f810*/  LOP3.LUT R7, R2, R40, RZ, 0xc0, !PT ;  /* 0x0000002802077212 */ /* 0x000fe400078ec0ff */
[----:B------:R-:W-:-:S02]  /*f820*/  LOP3.LUT R4, R3, R56, RZ, 0xc0, !PT ;  /* 0x0000003803047212 */ /* 0x000fc400078ec0ff */
[----:B------:R-:W-:Y:S01]  /*f830*/  LOP3.LUT R5, R0, R47, RZ, 0xc0, !PT ;  /* 0x0000002f00057212 */ /* 0x000fe200078ec0ff */
        /* <DEDUP_REMOVED lines=11> */
[----:B------:R-:W-:Y:S01]  /*f8f0*/  IMAD.MOV.U32 R59, RZ, RZ, R88 ;  /* 0x000000ffff3b7224 */ /* 0x000fe200078e0058 */
[----:B--2---:R-:W2:Y:S04]  /*f900*/  LDSM.16.MT88.4 R8, [R173+0x6000] ;  /* 0x00600000ad08783b */ /* 0x004ea80000004200 */
[----:B---3--:R-:W-:Y:S01]  /*f910*/  LDSM.16.MT88.4 R12, [R174+0x6000] ;  /* 0x00600000ae0c783b */ /* 0x008fe20000004200 */
[-C--:B--2---:R-:W-:Y:S08]  /*f920*/  HMMA.16816.F32 R96, R16, R8.reuse, R84 ;  /* 0x000000081060723c */ /* 0x084ff00000001854 */
[C---:B------:R-:W-:Y:S08]  /*f930*/  HMMA.16816.F32 R92, R4.reuse, R8, R124 ;  /* 0x00000008045c723c */ /* 0x040ff0000000187c */
[-C--:B------:R-:W-:Y:S08]  /*f940*/  HMMA.16816.F32 R88, R4, R10.reuse, R128 ;  /* 0x0000000a0458723c */ /* 0x080ff00000001880 */
[----:B------:R-:W-:Y:S01]  /*f950*/  HMMA.16816.F32 R84, R16, R10, R80 ;  /* 0x0000000a1054723c */ /* 0x000fe20000001850 */
[----:B------:R-:W2:Y:S01]  /*f960*/  LDSM.16.MT88.4 R8, [R176+0x6000] ;  /* 0x00600000b008783b */ /* 0x000ea20000004200 */
[----:B------:R-:W-:-:S02]  /*f970*/  IMAD.MOV.U32 R67, RZ, RZ, R57 ;  /* 0x000000ffff437224 */ /* 0x000fc400078e0039 */
[----:B------:R-:W-:-:S04]  /*f980*/  IMAD.MOV.U32 R63, RZ, RZ, R46 ;  /* 0x000000ffff3f7224 */ /* 0x000fc800078e002e */
[-C--:B--2---:R-:W-:Y:S08]  /*f990*/  HMMA.16816.F32 R80, R16, R8.reuse, R76 ;  /* 0x000000081050723c */ /* 0x084ff0000000184c */
[C---:B------:R-:W-:Y:S08]  /*f9a0*/  HMMA.16816.F32 R76, R4.reuse, R8, R244 ;  /* 0x00000008044c723c */ /* 0x040ff000000018f4 */
[-C--:B------:R-:W-:Y:S08]  /*f9b0*/  HMMA.16816.F32 R72, R4, R10.reuse, R72 ;  /* 0x0000000a0448723c */ /* 0x080ff00000001848 */
[----:B------:R-:W-:Y:S01]  /*f9c0*/  HMMA.16816.F32 R68, R16, R10, R68 ;  /* 0x0000000a1044723c */ /* 0x000fe20000001844 */
[----:B----4-:R-:W2:Y:S01]  /*f9d0*/  LDSM.16.MT88.4 R8, [R175+0x6000] ;  /* 0x00600000af08783b */ /* 0x010ea20000004200 */
[----:B------:R-:W-:-:S02]  /*f9e0*/  IMAD.MOV.U32 R57, RZ, RZ, R45 ;  /* 0x000000ffff397224 */ /* 0x000fc400078e002d */
[----:B------:R-:W-:-:S04]  /*f9f0*/  IMAD.WIDE.U32 R2, R21, -0x2daee0ad, RZ ;  /* 0xd2511f5315027825 */ /* 0x000fc800078e00ff */
[----:B------:R-:W-:Y:S01]  /*fa00*/  HMMA.16816.F32 R60, R4, R12, R60 ;  /* 0x0000000c043c723c */ /* 0x000fe2000000183c */
[----:B------:R-:W-:Y:S02]  /*fa10*/  LOP3.LUT R0, R3, UR14, R20, 0x96, !PT ;  /* 0x0000000e03007c12 */ /* 0x000fe4000f8e9614 */
[----:B------:R-:W-:-:S05]  /*fa20*/  LOP3.LUT R3, R2, 0xffff, RZ, 0xc0, !PT ;  /* 0x0000ffff02037812 */ /* 0x000fca00078ec0ff */
[C---:B------:R-:W-:Y:S01]  /*fa30*/  HMMA.16816.F32 R56, R4.reuse, R14, R56 ;  /* 0x0000000e0438723c */ /* 0x040fe20000001838 */
[----:B------:R-:W-:Y:S02]  /*fa40*/  SHF.R.U32.HI R3, RZ, 0x8, R3 ;  /* 0x00000008ff037819 */ /* 0x000fe40000011603 */
[----:B------:R-:W-:Y:S02]  /*fa50*/  LOP3.LUT R31, R31, UR16, R22, 0x96, !PT ;  /* 0x000000101f1f7c12 */ /* 0x000fe4000f8e9616 */
[----:B------:R-:W-:Y:S03]  /*fa60*/  LDSM.16.MT88.4 R20, [R175+0x6800] ;  /* 0x00680000af14783b */ /* 0x000fe60000004200 */
[C---:B--2---:R-:W-:Y:S08]  /*fa70*/  HMMA.16816.F32 R44, R4.reuse, R8, R40 ;  /* 0x00000008042c723c */ /* 0x044ff00000001828 */
[----:B------:R-:W-:Y:S07]  /*fa80*/  HMMA.16816.F32 R40, R4, R10, R64 ;  /* 0x0000000a0428723c */ /* 0x000fee0000001840 */
[----:B------:R-:W-:-:S02]  /*fa90*/  SHF.R.U32.HI R5, RZ, 0x10, R2 ;  /* 0x00000010ff057819 */ /* 0x000fc40000011602 */
[----:B------:R-:W-:Y:S02]  /*faa0*/  LOP3.LUT R6, R2, 0xff, RZ, 0xc0, !PT ;  /* 0x000000ff02067812 */ /* 0x000fe400078ec0ff */
[----:B------:R-:W-:Y:S02]  /*fab0*/  SHF.R.U32.HI R4, RZ, 0x18, R2 ;  /* 0x00000018ff047819 */ /* 0x000fe40000011602 */
[----:B------:R-:W-:Y:S01]  /*fac0*/  LOP3.LUT R2, R5, 0xff, RZ, 0xc0, !PT ;  /* 0x000000ff05027812 */ /* 0x000fe200078ec0ff */
[----:B------:R-:W-:Y:S01]  /*fad0*/  HMMA.16816.F32 R108, R16, R8, R108 ;  /* 0x00000008106c723c */ /* 0x000fe2000000186c */
[----:B------:R-:W-:Y:S02]  /*fae0*/  PRMT R7, R6, 0x5410, R3 ;  /* 0x0000541006077816 */ /* 0x000fe40000000003 */
[----:B------:R-:W-:-:S04]  /*faf0*/  SHF.R.U32.HI R3, RZ, 0x10, R0 ;  /* 0x00000010ff037819 */ /* 0x000fc80000011600 */
[----:B------:R-:W-:Y:S02]  /*fb00*/  PRMT R8, R2, 0x5410, R4 ;  /* 0x0000541002087816 */ /* 0x000fe40000000004 */
[C---:B------:R-:W-:Y:S02]  /*fb10*/  LOP3.LUT R2, R0.reuse, 0xffff, RZ, 0xc0, !PT ;  /* 0x0000ffff00027812 */ /* 0x040fe400078ec0ff */
[----:B------:R-:W-:Y:S02]  /*fb20*/  LOP3.LUT R6, R0, 0xff, RZ, 0xc0, !PT ;  /* 0x000000ff00067812 */ /* 0x000fe400078ec0ff */
[----:B------:R-:W-:Y:S01]  /*fb30*/  SHF.R.U32.HI R5, RZ, 0x18, R0 ;  /* 0x00000018ff057819 */ /* 0x000fe20000011600 */
[----:B------:R-:W-:Y:S01]  /*fb40*/  HSET2.LE.AND R0, R7, R137, PT ;  /* 0x0000008907007233 */ /* 0x000fe20003803000 */
[----:B------:R-:W-:Y:S01]  /*fb50*/  SHF.R.U32.HI R4, RZ, 0x8, R2 ;  /* 0x00000008ff047819 */ /* 0x000fe20000011602 */
[----:B------:R-:W-:Y:S03]  /*fb60*/  HMMA.16816.F32 R64, R16, R12, R228 ;  /* 0x0000000c1040723c */ /* 0x000fe600000018e4 */
[----:B------:R-:W-:-:S02]  /*fb70*/  PRMT R4, R6, 0x5410, R4 ;  /* 0x0000541006047816 */ /* 0x000fc40000000004 */
[----:B------:R-:W-:Y:S01]  /*fb80*/  LOP3.LUT R6, R0, R117, RZ, 0xc0, !PT ;  /* 0x0000007500067212 */ /* 0x000fe200078ec0ff */
[----:B------:R-:W-:Y:S02]  /*fb90*/  HSET2.LE.AND R0, R8, R137, PT ;  /* 0x0000008908007233 */ /* 0x000fe40003803000 */
[C---:B------:R-:W-:Y:S01]  /*fba0*/  HMMA.16816.F32 R104, R16.reuse, R14, R104 ;  /* 0x0000000e1068723c */ /* 0x040fe20000001868 */
[----:B------:R-:W2:Y:S07]  /*fbb0*/  LDSM.16.MT88.4 R12, [R173+0x6800] ;  /* 0x00680000ad0c783b */ /* 0x000eae0000004200 */
[----:B------:R-:W-:Y:S01]  /*fbc0*/  HMMA.16816.F32 R112, R16, R10, R112 ;  /* 0x0000000a1070723c */ /* 0x000fe20000001870 */
[----:B------:R-:W3:Y:S04]  /*fbd0*/  LDSM.16.MT88.4 R8, [R176+0x6800] ;  /* 0x00680000b008783b */ /* 0x000ee80000004200 */
[----:B------:R-:W4:Y:S01]  /*fbe0*/  LDSM.16.MT88.4 R16, [R174+0x6800] ;  /* 0x00680000ae10783b */ /* 0x000f220000004200 */
[----:B------:R-:W-:-:S04]  /*fbf0*/  LOP3.LUT R2, R3, 0xff, RZ, 0xc0, !PT ;  /* 0x000000ff03027812 */ /* 0x000fc800078ec0ff */
[----:B------:R-:W-:Y:S01]  /*fc00*/  PRMT R3, R2, 0x5410, R5 ;  /* 0x0000541002037816 */ /* 0x000fe20000000005 */
[----:B------:R-:W-:-:S04]  /*fc10*/  HSET2.LE.AND R2, R4, R137, PT ;  /* 0x0000008904027233 */ /* 0x000fc80003803000 */
[----:B------:R-:W-:Y:S01]  /*fc20*/  HSET2.LE.AND R3, R3, R137, PT ;  /* 0x0000008903037233 */ /* 0x000fe20003803000 */
[----:B------:R-:W-:Y:S02]  /*fc30*/  LOP3.LUT R7, R0, R116, RZ, 0xc0, !PT ;  /* 0x0000007400077212 */ /* 0x000fe400078ec0ff */
[----:B------:R-:W-:Y:S02]  /*fc40*/  LOP3.LUT R4, R2, R119, RZ, 0xc0, !PT ;  /* 0x0000007702047212 */ /* 0x000fe400078ec0ff */
[----:B------:R-:W-:Y:S01]  /*fc50*/  LOP3.LUT R5, R3, R118, RZ, 0xc0, !PT ;  /* 0x0000007603057212 */ /* 0x000fe200078ec0ff */
[----:B------:R-:W-:Y:S02]  /*fc60*/  @!P5 HADD2 R121, -R144.H0_H0, -RZ.H0_H0 ;  /* 0xa00000ff9079d230 */ /* 0x000fe40000000900 */
[----:B------:R-:W-:Y:S01]  /*fc70*/  @!P2 HADD2 R120, -R143.H0_H0, -RZ.H0_H0 ;  /* 0xa00000ff8f78a230 */ /* 0x000fe20000000900 */
[----:B------:R-:W-:Y:S02]  /*fc80*/  IMAD.MOV.U32 R227, RZ, RZ, R123 ;  /* 0x000000ffffe37224 */ /* 0x000fe400078e007b */
[----:B------:R-:W-:Y:S01]  /*fc90*/  @!P5 PRMT R144, R121, 0x5410, RZ ;  /* 0x000054107990d816 */ /* 0x000fe200000000ff */
[----:B------:R-:W-:Y:S01]  /*fca0*/  IMAD.MOV.U32 R230, RZ, RZ, R122 ;  /* 0x000000ffffe67224 */ /* 0x000fe200078e007a */
[----:B------:R-:W-:Y:S01]  /*fcb0*/  @!P2 PRMT R143, R120, 0x5410, RZ ;  /* 0x00005410788fa816 */ /* 0x000fe200000000ff */
[----:B------:R-:W-:Y:S01]  /*fcc0*/  IMAD.WIDE.U32 R2, R31, -0x2daee0ad, RZ ;  /* 0xd2511f531f027825 */ /* 0x000fe200078e00ff */
[C---:B--2---:R-:W-:Y:S08]  /*fcd0*/  HMMA.16816.F32 R128, R4.reuse, R12, R92 ;  /* 0x0000000c0480723c */ /* 0x044ff0000000185c */
[C---:B------:R-:W-:Y:S08]  /*fce0*/  HMMA.16816.F32 R124, R4.reuse, R14, R88 ;  /* 0x0000000e047c723c */ /* 0x040ff00000001858 */
[C---:B---3--:R-:W-:Y:S08]  /*fcf0*/  HMMA.16816.F32 R120, R4.reuse, R8, R76 ;  /* 0x000000080478723c */ /* 0x048ff0000000184c */
[C---:B------:R-:W-:Y:S08]  /*fd00*/  HMMA.16816.F32 R92, R4.reuse, R10, R72 ;  /* 0x0000000a045c723c */ /* 0x040ff00000001848 */
[C---:B----4-:R-:W-:Y:S08]  /*fd10*/  HMMA.16816.F32 R88, R4.reuse, R16, R60 ;  /* 0x000000100458723c */ /* 0x050ff0000000183c */
[C---:B------:R-:W-:Y:S08]  /*fd20*/  HMMA.16816.F32 R116, R4.reuse, R18, R56 ;  /* 0x000000120474723c */ /* 0x040ff00000001838 */
[C---:B------:R-:W-:Y:S08]  /*fd30*/  HMMA.16816.F32 R76, R4.reuse, R20, R44 ;  /* 0x00000014044c723c */ /* 0x040ff0000000182c */
[----:B------:R-:W-:Y:S07]  /*fd40*/  HMMA.16816.F32 R72, R4, R22, R40 ;  /* 0x000000160448723c */ /* 0x000fee0000001828 */
[----:B------:R-:W-:-:S05]  /*fd50*/  IMAD.WIDE.U32 R4, R38, -0x2daee0ad, RZ ;  /* 0xd2511f5326047825 */ /* 0x000fca00078e00ff */
[----:B------:R-:W-:Y:S02]  /*fd60*/  LOP3.LUT R0, R5, UR15, R36, 0x96, !PT ;  /* 0x0000000f05007c12 */ /* 0x000fe4000f8e9624 */
[----:B------:R-:W-:-:S03]  /*fd70*/  LOP3.LUT R3, R3, UR11, R4, 0x96, !PT ;  /* 0x0000000b03037c12 */ /* 0x000fc6000f8e9604 */
        /* <DEDUP_REMOVED lines=10> */
[C---:B------:R-:W-:Y:S04]  /*fe20*/  HMMA.16816.F32 R80, R24.reuse, R8, R80 ;  /* 0x000000081850723c */ /* 0x040fe80000001850 */
[----:B------:R-:W-:Y:S02]  /*fe30*/  LOP3.LUT R0, R3, UR13, R38, 0x96, !PT ;  /* 0x0000000d03007c12 */ /* 0x000fe4000f8e9626 */
[----:B------:R-:W-:Y:S02]  /*fe40*/  LOP3.LUT R3, R2, 0xffff, RZ, 0xc0, !PT ;  /* 0x0000ffff02037812 */ /* 0x000fe400078ec0ff */
[----:B------:R-:W-:Y:S01]  /*fe50*/  HMMA.16816.F32 R68, R24, R10, R68 ;  /* 0x0000000a1844723c */ /* 0x000fe20000001844 */
[----:B------:R-:W-:Y:S01]  /*fe60*/  LDSM.16.MT88.4 R8, [R174+0x7000] ;  /* 0x00700000ae08783b */ /* 0x000fe20000004200 */
[----:B------:R-:W-:-:S06]  /*fe70*/  LOP3.LUT R4, R0, 0xffff, RZ, 0xc0, !PT ;  /* 0x0000ffff00047812 */ /* 0x000fcc00078ec0ff */
[----:B------:R-:W-:Y:S01]  /*fe80*/  HMMA.16816.F32 R64, R24, R16, R64 ;  /* 0x000000101840723c */ /* 0x000fe20000001840 */
[----:B------:R-:W-:-:S07]  /*fe90*/  SHF.R.U32.HI R5, RZ, 0x8, R3 ;  /* 0x00000008ff057819 */ /* 0x000fce0000011603 */
[----:B------:R-:W-:Y:S01]  /*fea0*/  HMMA.16816.F32 R56, R24, R18, R104 ;  /* 0x000000121838723c */ /* 0x000fe20000001868 */
[----:B------:R-:W-:Y:S01]  /*feb0*/  LDSM.16.MT88.4 R16, [R173+0x7000] ;  /* 0x00700000ad10783b */ /* 0x000fe20000004200 */
[----:B------:R-:W-:-:S06]  /*fec0*/  LOP3.LUT R6, R0, 0xff, RZ, 0xc0, !PT ;  /* 0x000000ff00067812 */ /* 0x000fcc00078ec0ff */
[----:B------:R-:W-:Y:S01]  /*fed0*/  HMMA.16816.F32 R60, R24, R12, R96 ;  /* 0x0000000c183c723c */ /* 0x000fe20000001860 */
[----:B------:R-:W-:-:S07]  /*fee0*/  SHF.R.U32.HI R3, RZ, 0x8, R4 ;  /* 0x00000008ff037819 */ /* 0x000fce0000011604 */
[C---:B------:R-:W-:Y:S01]  /*fef0*/  HMMA.16816.F32 R84, R24.reuse, R14, R84 ;  /* 0x0000000e1854723c */ /* 0x040fe20000001854 */
[----:B------:R-:W2:Y:S07]  /*ff00*/  LDSM.16.MT88.4 R12, [R176+0x7000] ;  /* 0x00700000b00c783b */ /* 0x000eae0000004200 */
[----:B------:R-:W-:Y:S01]  /*ff10*/  HMMA.16816.F32 R44, R24, R20, R108 ;  /* 0x00000014182c723c */ /* 0x000fe2000000186c */
[----:B------:R-:W-:-:S07]  /*ff20*/  LOP3.LUT R7, R2, 0xff, RZ, 0xc0, !PT ;  /* 0x000000ff02077812 */ /* 0x000fce00078ec0ff */
[----:B------:R-:W-:Y:S01]  /*ff30*/  HMMA.16816.F32 R40, R24, R22, R112 ;  /* 0x000000161828723c */ /* 0x000fe20000001870 */
[----:B------:R-:W3:Y:S01]  /*ff40*/  LDSM.16.MT88.4 R20, [R175+0x7000] ;  /* 0x00700000af14783b */ /* 0x000ee20000004200 */
[----:B------:R-:W-:Y:S02]  /*ff50*/  SHF.R.U32.HI R4, RZ, 0x10, R2 ;  /* 0x00000010ff047819 */ /* 0x000fe40000011602 */
[----:B------:R-:W-:-:S03]  /*ff60*/  PRMT R3, R6, 0x5410, R3 ;  /* 0x0000541006037816 */ /* 0x000fc60000000003 */
[----:B------:R-:W-:Y:S02]  /*ff70*/  SHF.R.U32.HI R24, RZ, 0x18, R2 ;  /* 0x00000018ff187819 */ /* 0x000fe40000011602 */
[--C-:B------:R-:W-:Y:S02]  /*ff80*/  SHF.R.U32.HI R2, RZ, 0x10, R0.reuse ;  /* 0x00000010ff027819 */ /* 0x100fe40000011600 */
[----:B------:R-:W-:Y:S02]  /*ff90*/  PRMT R7, R7, 0x5410, R5 ;  /* 0x0000541007077816 */ /* 0x000fe40000000005 */
[----:B------:R-:W-:Y:S02]  /*ffa0*/  SHF.R.U32.HI R5, RZ, 0x18, R0 ;  /* 0x00000018ff057819 */ /* 0x000fe40000011600 */
[----:B------:R-:W-:Y:S01]  /*ffb0*/  LOP3.LUT R2, R2, 0xff, RZ, 0xc0, !PT ;  /* 0x000000ff02027812 */ /* 0x000fe200078ec0ff */
[----:B------:R-:W-:Y:S01]  /*ffc0*/  HSET2.LE.AND R0, R3, R137, PT ;  /* 0x0000008903007233 */ /* 0x000fe20003803000 */
[----:B------:R-:W-:-:S02]  /*ffd0*/  LOP3.LUT R4, R4, 0xff, RZ, 0xc0, !PT ;  /* 0x000000ff04047812 */ /* 0x000fc400078ec0ff */
[----:B------:R-:W-:Y:S02]  /*ffe0*/  PRMT R2, R2, 0x5410, R5 ;  /* 0x0000541002027816 */ /* 0x000fe40000000005 */
[----:B------:R-:W-:Y:S02]  /*fff0*/  PRMT R3, R4, 0x5410, R24 ;  /* 0x0000541004037816 */ /* 0x000fe40000000018 */
[----:B------:R-:W-:Y:S01]  /*10000*/  LOP3.LUT R4, R0, R135, RZ, 0xc0, !PT ;  /* 0x0000008700047212 */ /* 0x000fe200078ec0ff */
[--C-:B------:R-:W-:Y:S02]  /*10010*/  HSET2.LE.AND R0, R2, R137.reuse, PT ;  /* 0x0000008902007233 */ /* 0x100fe40003803000 */
[--C-:B------:R-:W-:Y:S02]  /*10020*/  HSET2.LE.AND R2, R7, R137.reuse, PT ;  /* 0x0000008907027233 */ /* 0x100fe40003803000 */
[----:B------:R-:W-:-:S03]  /*10030*/  HSET2.LE.AND R3, R3, R137, PT ;  /* 0x0000008903037233 */ /* 0x000fc60003803000 */
[----:B------:R-:W-:Y:S02]  /*10040*/  LOP3.LUT R6, R2, R134, RZ, 0xc0, !PT ;  /* 0x0000008602067212 */ /* 0x000fe400078ec0ff */
[----:B------:R-:W-:Y:S02]  /*10050*/  LOP3.LUT R2, R39, UR8, R36, 0x96, !PT ;  /* 0x0000000827027c12 */ /* 0x000fe4000f8e9624 */
[----:B------:R-:W-:Y:S02]  /*10060*/  LOP3.LUT R7, R3, R133, RZ, 0xc0, !PT ;  /* 0x0000008503077212 */ /* 0x000fe400078ec0ff */
[----:B------:R-:W-:Y:S01]  /*10070*/  LOP3.LUT R5, R0, R132, RZ, 0xc0, !PT ;  /* 0x0000008400057212 */ /* 0x000fe200078ec0ff */
[----:B------:R-:W-:Y:S01]  /*10080*/  IMAD.WIDE.U32 R2, R2, -0x2daee0ad, RZ ;  /* 0xd2511f5302027825 */ /* 0x000fe200078e00ff */
[----:B--2---:R-:W-:Y:S01]  /*10090*/  HMMA.16816.F32 R68, R32, R14, R68 ;  /* 0x0000000e2044723c */ /* 0x004fe20000001844 */
[----:B------:R-:W2:Y:S03]  /*100a0*/  LDSM.16.MT88.4 R132, [R173+0x7800] ;  /* 0x00780000ad84783b */ /* 0x000ea60000004200 */
[----:B------:R-:W-:Y:S01]  /*100b0*/  LOP3.LUT R0, R2, 0xffff, RZ, 0xc0, !PT ;  /* 0x0000ffff02007812 */ /* 0x000fe200078ec0ff */
[----:B------:R-:W-:Y:S03]  /*100c0*/  STG.E.U16 [R52.64+-0x70], R162 ;  /* 0xffff90a234007986 */ /* 0x000fe6000c101522 */
[C---:B------:R-:W-:Y:S01]  /*100d0*/  HMMA.16816.F32 R108, R4.reuse, R16, R128 ;  /* 0x00000010046c723c */ /* 0x040fe20000001880 */
[----:B------:R-:W-:Y:S04]  /*100e0*/  STG.E.U16 [R52.64+-0x6e], R163 ;  /* 0xffff92a334007986 */ /* 0x000fe8000c101522 */
[----:B------:R-:W-:Y:S03]  /*100f0*/  STG.E.U16 [R140.64+-0x60], R212 ;  /* 0xffffa0d48c007986 */ /* 0x000fe6000c101522 */
[C---:B------:R-:W-:Y:S01]  /*10100*/  HMMA.16816.F32 R104, R4.reuse, R18, R124 ;  /* 0x000000120468723c */ /* 0x040fe2000000187c */
[----:B------:R-:W4:Y:S04]  /*10110*/  LDSM.16.MT88.4 R124, [R176+0x7800] ;  /* 0x00780000b07c783b */ /* 0x000f280000004200 */
[----:B------:R-:W-:Y:S03]  /*10120*/  STG.E.U16 [R140.64+-0x5e], R211 ;  /* 0xffffa2d38c007986 */ /* 0x000fe6000c101522 */
[C---:B------:R-:W-:Y:S01]  /*10130*/  HMMA.16816.F32 R112, R4.reuse, R10, R116 ;  /* 0x0000000a0470723c */ /* 0x040fe20000001874 */
[----:B------:R-:W1:Y:S04]  /*10140*/  LDSM.16.MT88.4 R116, [R174+0x7800] ;  /* 0x00780000ae74783b */ /* 0x000e680000004200 */
[----:B------:R-:W-:Y:S03]  /*10150*/  STG.E.U16 [R54.64+-0x60], R207 ;  /* 0xffffa0cf36007986 */ /* 0x000fe6000c101522 */
[C---:B------:R-:W-:Y:S01]  /*10160*/  HMMA.16816.F32 R96, R4.reuse, R12, R120 ;  /* 0x0000000c0460723c */ /* 0x040fe20000001878 */
[----:B------:R-:W-:Y:S07]  /*10170*/  STG.E.U16 [R54.64+-0x5e], R208 ;  /* 0xffffa2d036007986 */ /* 0x000fee000c101522 */
[C---:B------:R-:W-:Y:S01]  /*10180*/  HMMA.16816.F32 R92, R4.reuse, R14, R92 ;  /* 0x0000000e045c723c */ /* 0x040fe2000000185c */
[----:B------:R-:W-:Y:S07]  /*10190*/  STG.E.U16 [R28.64+-0x60], R165 ;  /* 0xffffa0a51c007986 */ /* 0x000fee000c101522 */
[C---:B------:R-:W-:Y:S01]  /*101a0*/  HMMA.16816.F32 R88, R4.reuse, R8, R88 ;  /* 0x000000080458723c */ /* 0x040fe20000001858 */
[----:B------:R-:W-:Y:S07]  /*101b0*/  STG.E.U16 [R28.64+-0x5e], R164 ;  /* 0xffffa2a41c007986 */ /* 0x000fee000c101522 */
[C---:B---3--:R-:W-:Y:S01]  /*101c0*/  HMMA.16816.F32 R24, R4.reuse, R20, R76 ;  /* 0x000000140418723c */ /* 0x048fe2000000184c */
[----:B------:R-:W-:Y:S07]  /*101d0*/  STG.E.U16 [R52.64+-0x60], R160 ;  /* 0xffffa0a034007986 */ /* 0x000fee000c101522 */
[----:B------:R-:W-:Y:S01]  /*101e0*/  HMMA.16816.F32 R72, R4, R22, R72 ;  /* 0x000000160448723c */ /* 0x000fe20000001848 */
[----:B------:R-:W-:Y:S06]  /*101f0*/  STG.E.U16 [R52.64+-0x5e], R161 ;  /* 0xffffa2a134007986 */ /* 0x000fec000c101522 */
[----:B------:R-:W-:Y:S01]  /*10200*/  SHF.R.U32.HI R4, RZ, 0x8, R0 ;  /* 0x00000008ff047819 */ /* 0x000fe20000011600 */
[----:B------:R-:W-:Y:S01]  /*10210*/  HMMA.16816.F32 R128, R32, R12, R80 ;  /* 0x0000000c2080723c */ /* 0x000fe20000001850 */
[----:B------:R-:W3:Y:S01]  /*10220*/  LDSM.16.MT88.4 R12, [R175+0x7800] ;  /* 0x00780000af0c783b */ /* 0x000ee20000004200 */
[----:B------:R-:W-:-:S02]  /*10230*/  LOP3.LUT R0, R3, UR14, R30, 0x96, !PT ;  /* 0x0000000e03007c12 */ /* 0x000fc4000f8e961e */
[----:B------:R-:W-:Y:S01]  /*10240*/  LOP3.LUT R5, R2, 0xff, RZ, 0xc0, !PT ;  /* 0x000000ff02057812 */ /* 0x000fe200078ec0ff */
[----:B------:R-:W-:Y:S01]  /*10250*/  STG.E.U16 [R140.64+-0x50], R206 ;  /* 0xffffb0ce8c007986 */ /* 0x000fe2000c101522 */
[----:B------:R-:W-:Y:S02]  /*10260*/  SHF.R.U32.HI R7, RZ, 0x10, R2 ;  /* 0x00000010ff077819 */ /* 0x000fe40000011602 */
[----:B------:R-:W-:Y:S01]  /*10270*/  HMMA.16816.F32 R64, R32, R8, R64 ;  /* 0x000000082040723c */ /* 0x000fe20000001840 */
[----:B------:R-:W-:Y:S01]  /*10280*/  STG.E.U16 [R140.64+-0x4e], R205 ;  /* 0xffffb2cd8c007986 */ /* 0x000fe2000c101522 */
[----:B------:R-:W-:-:S03]  /*10290*/  LOP3.LUT R6, R0, 0xff, RZ, 0xc0, !PT ;  /* 0x000000ff00067812 */ /* 0x000fc600078ec0ff */
[----:B------:R1:W-:Y:S02]  /*102a0*/  STG.E.U16 [R54.64+-0x50], R203 ;  /* 0xffffb0cb36007986 */ /* 0x0003e4000c101522 */
[----:B------:R-:W-:Y:S02]  /*102b0*/  SHF.R.U32.HI R8, RZ, 0x18, R2 ;  /* 0x00000018ff087819 */ /* 0x000fe40000011602 */
[----:B------:R-:W-:Y:S01]  /*102c0*/  LOP3.LUT R2, R0, 0xffff, RZ, 0xc0, !PT ;  /* 0x0000ffff00027812 */ /* 0x000fe200078ec0ff */
[----:B------:R-:W-:Y:S01]  /*102d0*/  STG.E.U16 [R54.64+-0x4e], R204 ;  /* 0xffffb2cc36007986 */ /* 0x000fe2000c101522 */
[----:B------:R-:W-:Y:S02]  /*102e0*/  PRMT R9, R5, 0x5410, R4 ;  /* 0x0000541005097816 */ /* 0x000fe40000000004 */
[--C-:B------:R-:W-:Y:S01]  /*102f0*/  SHF.R.U32.HI R3, RZ, 0x10, R0.reuse ;  /* 0x00000010ff037819 */ /* 0x100fe20000011600 */
[----:B------:R-:W-:Y:S01]  /*10300*/  STG.E.U16 [R28.64+-0x50], R159 ;  /* 0xffffb09f1c007986 */ /* 0x000fe2000c101522 */
[----:B------:R-:W-:-:S03]  /*10310*/  SHF.R.U32.HI R5, RZ, 0x18, R0 ;  /* 0x00000018ff057819 */ /* 0x000fc60000011600 */
[----:B------:R-:W-:Y:S01]  /*10320*/  STG.E.U16 [R28.64+-0x4e], R158 ;  /* 0xffffb29e1c007986 */ /* 0x000fe2000c101522 */
[----:B------:R-:W-:Y:S02]  /*10330*/  LOP3.LUT R0, R7, 0xff, RZ, 0xc0, !PT ;  /* 0x000000ff07007812 */ /* 0x000fe400078ec0ff */
[----:B------:R-:W-:Y:S01]  /*10340*/  SHF.R.U32.HI R4, RZ, 0x8, R2 ;  /* 0x00000008ff047819 */ /* 0x000fe20000011602 */
[----:B------:R-:W-:Y:S04]  /*10350*/  STG.E.U16 [R52.64+-0x50], R157 ;  /* 0xffffb09d34007986 */ /* 0x000fe8000c101522 */
[----:B------:R-:W-:Y:S04]  /*10360*/  STG.E.U16 [R52.64+-0x4e], R156 ;  /* 0xffffb29c34007986 */ /* 0x000fe8000c101522 */
[----:B------:R-:W-:Y:S04]  /*10370*/  STG.E.U16 [R140.64+-0x40], R199 ;  /* 0xffffc0c78c007986 */ /* 0x000fe8000c101522 */
[----:B------:R-:W-:Y:S01]  /*10380*/  STG.E.U16 [R140.64+-0x3e], R198 ;  /* 0xffffc2c68c007986 */ /* 0x000fe2000c101522 */
[----:B------:R-:W-:-:S03]  /*10390*/  LOP3.LUT R2, R3, 0xff, RZ, 0xc0, !PT ;  /* 0x000000ff03027812 */ /* 0x000fc600078ec0ff */
[----:B------:R1:W-:Y:S01]  /*103a0*/  STG.E.U16 [R54.64+-0x40], R196 ;  /* 0xffffc0c436007986 */ /* 0x0003e2000c101522 */
[----:B------:R-:W-:-:S03]  /*103b0*/  PRMT R0, R0, 0x5410, R8 ;  /* 0x0000541000007816 */ /* 0x000fc60000000008 */
[----:B------:R1:W-:Y:S01]  /*103c0*/  STG.E.U16 [R54.64+-0x3e], R197 ;  /* 0xffffc2c536007986 */ /* 0x0003e2000c101522 */
[----:B------:R-:W-:-:S03]  /*103d0*/  PRMT R4, R6, 0x5410, R4 ;  /* 0x0000541006047816 */ /* 0x000fc60000000004 */
[----:B------:R1:W-:Y:S04]  /*103e0*/  STG.E.U16 [R28.64+-0x40], R155 ;  /* 0xffffc09b1c007986 */ /* 0x0003e8000c101522 */
[----:B------:R1:W-:Y:S01]  /*103f0*/  STG.E.U16 [R28.64+-0x3e], R154 ;  /* 0xffffc29a1c007986 */ /* 0x0003e2000c101522 */
[C---:B------:R-:W-:Y:S03]  /*10400*/  HMMA.16816.F32 R60, R32.reuse, R16, R60 ;  /* 0x00000010203c723c */ /* 0x040fe6000000183c */
[----:B------:R1:W-:Y:S04]  /*10410*/  STG.E.U16 [R52.64+-0x40], R145 ;  /* 0xffffc09134007986 */ /* 0x0003e8000c101522 */
[----:B------:R1:W-:Y:S01]  /*10420*/  STG.E.U16 [R52.64+-0x3e], R144 ;  /* 0xffffc29034007986 */ /* 0x0003e2000c101522 */
[C---:B------:R-:W-:Y:S03]  /*10430*/  HMMA.16816.F32 R16, R32.reuse, R18, R84 ;  /* 0x000000122010723c */ /* 0x040fe60000001854 */
[----:B------:R1:W-:Y:S04]  /*10440*/  STG.E.U16 [R140.64+-0x30], R195 ;  /* 0xffffd0c38c007986 */ /* 0x0003e8000c101522 */
[----:B------:R1:W-:Y:S01]  /*10450*/  STG.E.U16 [R140.64+-0x2e], R194 ;  /* 0xffffd2c28c007986 */ /* 0x0003e2000c101522 */
[----:B------:R-:W-:Y:S03]  /*10460*/  HMMA.16816.F32 R56, R32, R10, R56 ;  /* 0x0000000a2038723c */ /* 0x000fe60000001838 */
[----:B------:R1:W-:Y:S01]  /*10470*/  STG.E.U16 [R54.64+-0x30], R193 ;  /* 0xffffd0c136007986 */ /* 0x0003e2000c101522 */
[----:B------:R-:W-:-:S03]  /*10480*/  PRMT R3, R2, 0x5410, R5 ;  /* 0x0000541002037816 */ /* 0x000fc60000000005 */
[----:B------:R1:W-:Y:S01]  /*10490*/  STG.E.U16 [R54.64+-0x2e], R192 ;  /* 0xffffd2c036007986 */ /* 0x0003e2000c101522 */
[----:B------:R-:W-:Y:S03]  /*104a0*/  HMMA.16816.F32 R44, R32, R20, R44 ;  /* 0x00000014202c723c */ /* 0x000fe6000000182c */
[----:B------:R1:W-:Y:S01]  /*104b0*/  STG.E.U16 [R28.64+-0x30], R153 ;  /* 0xffffd0991c007986 */ /* 0x0003e2000c101522 */
[----:B------:R-:W-:-:S03]  /*104c0*/  HSET2.LE.AND R0, R0, R137, PT ;  /* 0x0000008900007233 */ /* 0x000fc60003803000 */
[----:B------:R1:W-:Y:S01]  /*104d0*/  STG.E.U16 [R28.64+-0x2e], R152 ;  /* 0xffffd2981c007986 */ /* 0x0003e2000c101522 */
[----:B------:R-:W-:Y:S01]  /*104e0*/  HMMA.16816.F32 R40, R32, R22, R40 ;  /* 0x000000162028723c */ /* 0x000fe20000001828 */
[----:B------:R-:W-:Y:S02]  /*104f0*/  HSET2.LE.AND R2, R4, R137, PT ;  /* 0x0000008904027233 */ /* 0x000fe40003803000 */
[----:B------:R1:W-:Y:S01]  /*10500*/  STG.E.U16 [R52.64+-0x30], R151 ;  /* 0xffffd09734007986 */ /* 0x0003e2000c101522 */
[----:B------:R-:W-:-:S03]  /*10510*/  IMAD.MOV.U32 R5, RZ, RZ, R136 ;  /* 0x000000ffff057224 */ /* 0x000fc600078e0088 */
[----:B------:R1:W-:Y:S04]  /*10520*/  STG.E.U16 [R52.64+-0x2e], R150 ;  /* 0xffffd29634007986 */ /* 0x0003e8000c101522 */
[----:B------:R1:W-:Y:S04]  /*10530*/  STG.E.U16 [R140.64+-0x20], R189 ;  /* 0xffffe0bd8c007986 */ /* 0x0003e8000c101522 */
[----:B------:R1:W-:Y:S04]  /*10540*/  STG.E.U16 [R140.64+-0x1e], R187 ;  /* 0xffffe2bb8c007986 */ /* 0x0003e8000c101522 */
[----:B------:R1:W-:Y:S04]  /*10550*/  STG.E.U16 [R54.64+-0x20], R171 ;  /* 0xffffe0ab36007986 */ /* 0x0003e8000c101522 */
[----:B------:R1:W-:Y:S01]  /*10560*/  STG.E.U16 [R54.64+-0x1e], R170 ;  /* 0xffffe2aa36007986 */ /* 0x0003e2000c101522 */
[----:B------:R-:W-:-:S03]  /*10570*/  HSET2.LE.AND R3, R3, R137, PT ;  /* 0x0000008903037233 */ /* 0x000fc60003803000 */
[----:B------:R1:W-:Y:S01]  /*10580*/  STG.E.U16 [R28.64+-0x20], R149 ;  /* 0xffffe0951c007986 */ /* 0x0003e2000c101522 */
[----:B------:R-:W-:-:S03]  /*10590*/  HSET2.LE.AND R4, R9, R137, PT ;  /* 0x0000008909047233 */ /* 0x000fc60003803000 */
[----:B------:R1:W-:Y:S01]  /*105a0*/  STG.E.U16 [R28.64+-0x1e], R148 ;  /* 0xffffe2941c007986 */ /* 0x0003e2000c101522 */
[----:B------:R-:W-:-:S03]  /*105b0*/  LOP3.LUT R79, R0, R5, RZ, 0xc0, !PT ;  /* 0x00000005004f7212 */ /* 0x000fc600078ec0ff */
[----:B------:R1:W-:Y:S01]  /*105c0*/  STG.E.U16 [R52.64+-0x20], R143 ;  /* 0xffffe08f34007986 */ /* 0x0003e2000c101522 */
[----:B------:R-:W-:-:S03]  /*105d0*/  LOP3.LUT R76, R2, R224, RZ, 0xc0, !PT ;  /* 0x000000e0024c7212 */ /* 0x000fc600078ec0ff */
[----:B------:R1:W-:Y:S01]  /*105e0*/  STG.E.U16 [R52.64+-0x1e], R142 ;  /* 0xffffe28e34007986 */ /* 0x0003e2000c101522 */
[----:B------:R-:W-:-:S03]  /*105f0*/  FADD.FTZ R2, R221, R226 ;  /* 0x000000e2dd027221 */ /* 0x000fc60000010000 */
[----:B------:R1:W-:Y:S01]  /*10600*/  STG.E.U16 [R140.64+-0x10], R169 ;  /* 0xfffff0a98c007986 */ /* 0x0003e2000c101522 */
[----:B------:R-:W-:-:S03]  /*10610*/  FADD.FTZ R0, R217, R225 ;  /* 0x000000e1d9007221 */ /* 0x000fc60000010000 */
[----:B------:R1:W-:Y:S04]  /*10620*/  STG.E.U16 [R140.64+-0xe], R168 ;  /* 0xfffff2a88c007986 */ /* 0x0003e8000c101522 */
[----:B------:R1:W-:Y:S04]  /*10630*/  STG.E.U16 [R54.64+-0x10], R167 ;  /* 0xfffff0a736007986 */ /* 0x0003e8000c101522 */
[----:B------:R1:W-:Y:S04]  /*10640*/  STG.E.U16 [R54.64+-0xe], R166 ;  /* 0xfffff2a636007986 */ /* 0x0003e8000c101522 */
[----:B------:R1:W-:Y:S04]  /*10650*/  STG.E.U16 [R28.64+-0x10], R147 ;  /* 0xfffff0931c007986 */ /* 0x0003e8000c101522 */
[----:B------:R1:W-:Y:S01]  /*10660*/  STG.E.U16 [R28.64+-0xe], R146 ;  /* 0xfffff2921c007986 */ /* 0x0003e2000c101522 */
[----:B------:R-:W-:-:S03]  /*10670*/  LOP3.LUT R77, R3, R138, RZ, 0xc0, !PT ;  /* 0x0000008a034d7212 */ /* 0x000fc600078ec0ff */
[----:B------:R1:W-:Y:S01]  /*10680*/  STG.E.U16 [R52.64+-0x10], R201 ;  /* 0xfffff0c934007986 */ /* 0x0003e2000c101522 */
[----:B------:R-:W-:-:S03]  /*10690*/  LOP3.LUT R78, R4, R139, RZ, 0xc0, !PT ;  /* 0x0000008b044e7212 */ /* 0x000fc600078ec0ff */
[----:B------:R3:W-:Y:S01]  /*106a0*/  STG.E.U16 [R52.64+-0xe], R200 ;  /* 0xfffff2c834007986 */ /* 0x0007e2000c101522 */
        /* <DEDUP_REMOVED lines=12> */
[----:B--2---:R-:W-:Y:S01]  /*10770*/  HMMA.16816.F32 R108, R76, R132, R108 ;  /* 0x000000844c6c723c */ /* 0x004fe2000000186c */
[----:B------:R-:W-:Y:S01]  /*10780*/  FADD.FTZ R241, R242, R241 ;  /* 0x000000f1f2f17221 */ /* 0x000fe20000010000 */
[----:B-1----:R-:W-:Y:S01]  /*10790*/  IADD3 R203, P1, R140, -0x100, RZ ;  /* 0xffffff008ccb7810 */ /* 0x002fe20007f3e0ff */
[----:B------:R-:W-:-:S02]  /*107a0*/  FADD.FTZ R3, R234, R3 ;  /* 0x00000003ea037221 */ /* 0x000fc40000010000 */
[----:B------:R-:W-:Y:S02]  /*107b0*/  FADD.FTZ R2, R216, R2 ;  /* 0x00000002d8027221 */ /* 0x000fe40000010000 */
[----:B------:R-:W-:Y:S01]  /*107c0*/  FADD.FTZ R0, R210, R0 ;  /* 0x00000000d2007221 */ /* 0x000fe20000010000 */
[----:B------:R-:W-:Y:S01]  /*107d0*/  HMMA.16816.F32 R104, R76, R134, R104 ;  /* 0x000000864c68723c */ /* 0x000fe20000001868 */
[----:B------:R-:W-:Y:S01]  /*107e0*/  FADD.FTZ R241, R235, R241 ;  /* 0x000000f1ebf17221 */ /* 0x000fe20000010000 */
[----:B------:R-:W-:Y:S01]  /*107f0*/  IADD3.X R202, R141, -0x1, RZ, P1, !PT ;  /* 0xffffffff8dca7810 */ /* 0x000fe20000ffe4ff */
[----:B------:R-:W-:-:S05]  /*10800*/  FADD.FTZ R242, R233, R3 ;  /* 0x00000003e9f27221 */ /* 0x000fca0000010000 */
[----:B----4-:R-:W-:Y:S01]  /*10810*/  HMMA.16816.F32 R96, R76, R124, R96 ;  /* 0x0000007c4c60723c */ /* 0x010fe20000001860 */
[----:B------:R-:W-:Y:S02]  /*10820*/  FADD.FTZ R196, R218, R2 ;  /* 0x00000002dac47221 */ /* 0x000fe40000010000 */
[----:B------:R-:W-:-:S05]  /*10830*/  FADD.FTZ R197, R213, R0 ;  /* 0x00000000d5c57221 */ /* 0x000fca0000010000 */
[C---:B------:R-:W-:Y:S08]  /*10840*/  HMMA.16816.F32 R92, R76.reuse, R126, R92 ;  /* 0x0000007e4c5c723c */ /* 0x040ff0000000185c */
        /* <DEDUP_REMOVED lines=8> */
[----:B------:R-:W-:Y:S01]  /*108d0*/  HMMA.16816.F32 R116, R100, R118, R56 ;  /* 0x000000766474723c */ /* 0x000fe20000001838 */
[----:B------:R-:W-:-:S02]  /*108e0*/  IMAD.MOV.U32 R69, RZ, RZ, R248 ;  /* 0x000000ffff457224 */ /* 0x000fc400078e00f8 */
[----:B------:R-:W-:-:S05]  /*108f0*/  IMAD.MOV.U32 R70, RZ, RZ, R243 ;  /* 0x000000ffff467224 */ /* 0x000fca00078e00f3 */
[----:B------:R-:W-:Y:S01]  /*10900*/  HMMA.16816.F32 R112, R100, R12, R44 ;  /* 0x0000000c6470723c */ /* 0x000fe2000000182c */
[----:B------:R-:W-:Y:S02]  /*10910*/  IMAD.MOV.U32 R71, RZ, RZ, R240 ;  /* 0x000000ffff477224 */ /* 0x000fe400078e00f0 */
[----:B------:R-:W-:-:S05]  /*10920*/  IMAD.MOV.U32 R68, RZ, RZ, R236 ;  /* 0x000000ffff447224 */ /* 0x000fca00078e00ec */
[-C--:B------:R-:W-:Y:S08]  /*10930*/  HMMA.16816.F32 R76, R76, R14.reuse, R72 ;  /* 0x0000000e4c4c723c */ /* 0x080ff00000001848 */
[----:B------:R-:W-:Y:S01]  /*10940*/  HMMA.16816.F32 R100, R100, R14, R40 ;  /* 0x0000000e6464723c */ /* 0x000fe20000001828 */
[----:B------:R-:W-:Y:S03]  /*10950*/  @!UPT UIADD3 URZ, URZ, URZ, URZ ;  /* 0x0000003f3f3ff290 */ /* 0x000fe6000fffe03f */
[----:B------:R-:W-:Y:S11]  /*10960*/  @!P6 BRA `(.L_x_830) ;  /* 0x00007a800000e947 */ /* 0x000ff60003800000 */
[----:B------:R-:W2:Y:S04]  /*10970*/  LDL R252, [R1+0x24] ;  /* 0x0000240001fc7983 */ /* 0x000ea80000100800 */
[----:B------:R-:W3:Y:S04]  /*10980*/  LDL.64 R246, [R1+0x118] ;  /* 0x0001180001f67983 */ /* 0x000ee80000100a00 */
[----:B------:R-:W4:Y:S04]  /*10990*/  LDL.64 R230, [R1+0x110] ;  /* 0x0001100001e67983 */ /* 0x000f280000100a00 */
[----:B------:R-:W3:Y:S01]  /*109a0*/  LDL R227, [R1+0x160] ;  /* 0x0001600001e37983 */ /* 0x000ee20000100800 */
[----:B------:R-:W-:Y:S01]  /*109b0*/  IMAD.MOV.U32 R229, RZ, RZ, c[0x0][0x1a0] ;  /* 0x00006800ffe57624 */ /* 0x000fe200078e00ff */
[----:B------:R-:W-:-:S04]  /*109c0*/  DEPBAR.LE SB0, 0x0 ;  /* 0x000080000000791a */ /* 0x000fc80000000000 */
[----:B------:R-:W-:Y:S01]  /*109d0*/  IMAD.SHL.U32 R229, R229, 0x10, RZ ;  /* 0x00000010e5e57824 */ /* 0x000fe200078e00ff */
[----:B------:R-:W-:Y:S01]  /*109e0*/  BAR.SYNC.DEFER_BLOCKING 0x0 ;  /* 0x0000000000007b1d */ /* 0x000fe20000010000 */
[----:B------:R-:W-:Y:S02]  /*109f0*/  IMAD.MOV.U32 R12, RZ, RZ, c[0x0][0x1a0] ;  /* 0x00006800ff0c7624 */ /* 0x000fe400078e00ff */
[----:B------:R-:W-:-:S03]  /*10a00*/  @!P0 IMAD.MOV.U32 R7, RZ, RZ, c[0x0][0x1a4] ;  /* 0x00006900ff078624 */ /* 0x000fc600078e00ff */
[----:B-----5:R-:W-:Y:S01]  /*10a10*/  @P0 STS.128 [R188+0x6000], RZ ;  /* 0x006000ffbc000388 */ /* 0x020fe20000000c00 */
[----:B--2---:R-:W-:-:S04]  /*10a20*/  IADD3 R0, R252, -0x3, RZ ;  /* 0xfffffffdfc007810 */ /* 0x004fc80007ffe0ff */
[----:B------:R-:W-:Y:S01]  /*10a30*/  SHF.R.S32.HI R2, RZ, 0x1f, R0 ;  /* 0x0000001fff027819 */ /* 0x000fe20000011400 */
[----:B------:R-:W-:-:S04]  /*10a40*/  IMAD.WIDE.U32 R4, R0, c[0x0][0x1a0], RZ ;  /* 0x0000680000047a25 */ /* 0x000fc800078e00ff */
[----:B------:R-:W-:-:S04]  /*10a50*/  IMAD R2, R2, c[0x0][0x1a0], RZ ;  /* 0x0000680002027a24 */ /* 0x000fc800078e02ff */
[----:B------:R-:W-:Y:S01]  /*10a60*/  IMAD R0, R0, c[0x0][0x1a4], R2 ;  /* 0x0000690000007a24 */ /* 0x000fe200078e0202 */
[----:B---3--:R-:W-:-:S03]  /*10a70*/  LEA R2, P1, R4, R246, 0x6 ;  /* 0x000000f604027211 */ /* 0x008fc600078230ff */
[----:B------:R-:W-:Y:S01]  /*10a80*/  IMAD.IADD R3, R5, 0x1, R0 ;  /* 0x0000000105037824 */ /* 0x000fe200078e0200 */
[----:B------:R-:W-:-:S04]  /*10a90*/  @!P0 IADD3 R0, P2, R229, R2, RZ ;  /* 0x00000002e5008210 */ /* 0x000fc80007f5e0ff */
[----:B----4-:R-:W-:Y:S02]  /*10aa0*/  LEA.HI.X R3, R4, R231, R3, 0x6, P1 ;  /* 0x000000e704037211 */ /* 0x010fe400008f3403 */
[----:B------:R-:W-:-:S03]  /*10ab0*/  @!P0 LEA R10, P1, R0, c[0x0][0x170], 0x1 ;  /* 0x00005c00000a8a11 */ /* 0x000fc600078208ff */
[----:B------:R-:W-:Y:S01]  /*10ac0*/  @!P0 IMAD.X R5, R227, 0x1, R3, P2 ;  /* 0x00000001e3058824 */ /* 0x000fe200010e0603 */
[----:B------:R-:W-:Y:S02]  /*10ad0*/  @!P0 LEA R4, P2, R12, R2, 0x5 ;  /* 0x000000020c048211 */ /* 0x000fe400078428ff */
[----:B------:R-:W-:Y:S02]  /*10ae0*/  @!P0 LEA R8, P3, R2, c[0x0][0x170], 0x1 ;  /* 0x00005c0002088a11 */ /* 0x000fe400078608ff */
[----:B------:R-:W-:Y:S01]  /*10af0*/  @!P0 LEA.HI.X R11, R0, c[0x0][0x174], R5, 0x1, P1 ;  /* 0x00005d00000b8a11 */ /* 0x000fe200008f0c05 */
[----:B------:R-:W-:Y:S01]  /*10b00*/  @!P0 IMAD.MOV.U32 R0, RZ, RZ, c[0x0][0x1a4] ;  /* 0x00006900ff008624 */ /* 0x000fe200078e00ff */
[----:B------:R-:W-:Y:S02]  /*10b10*/  @!P0 LEA.HI.X R7, R12, R3, R7, 0x5, P2 ;  /* 0x000000030c078211 */ /* 0x000fe400010f2c07 */
[--C-:B------:R-:W-:Y:S01]  /*10b20*/  @!P0 LEA.HI.X R9, R2, c[0x0][0x174], R3.reuse, 0x1, P3 ;  /* 0x00005d0002098a11 */ /* 0x100fe200018f0c03 */
[----:B------:R-:W-:Y:S01]  /*10b30*/  @!P0 IMAD.WIDE.U32 R2, R12, 0x30, R2 ;  /* 0x000000300c028825 */ /* 0x000fe200078e0002 */
[----:B------:R-:W-:-:S03]  /*10b40*/  @!P0 LEA R6, P1, R4, c[0x0][0x170], 0x1 ;  /* 0x00005c0004068a11 */ /* 0x000fc600078208ff */
[----:B------:R-:W-:Y:S01]  /*10b50*/  @!P0 IMAD R0, R0, 0x30, RZ ;  /* 0x0000003000008824 */ /* 0x000fe200078e02ff */
[----:B------:R-:W-:Y:S01]  /*10b60*/  @!P0 LEA.HI.X R7, R4, c[0x0][0x174], R7, 0x1, P1 ;  /* 0x00005d0004078a11 */ /* 0x000fe200008f0c07 */
[----:B------:R-:W-:Y:S01]  /*10b70*/  @!PT LDS RZ, [RZ] ;  /* 0x00000000fffff984 */ /* 0x000fe20000000800 */
[----:B------:R-:W-:Y:S01]  /*10b80*/  @!PT LDS RZ, [RZ] ;  /* 0x00000000fffff984 */ /* 0x000fe20000000800 */
[----:B------:R-:W-:Y:S01]  /*10b90*/  @!PT LDS RZ, [RZ] ;  /* 0x00000000fffff984 */ /* 0x000fe20000000800 */
[----:B------:R1:W-:Y:S01]  /*10ba0*/  @!P0 LDGSTS.E.BYPASS.LTC128B.128 [R188+0x6000], [R8.64] ;  /* 0x0600000008bc8fae */ /* 0x0003e2000b901d62 */
[----:B------:R-:W-:Y:S01]  /*10bb0*/  @!P0 LEA R4, P1, R2, c[0x0][0x170], 0x1 ;  /* 0x00005c0002048a11 */ /* 0x000fe200078208ff */
[----:B------:R-:W-:Y:S02]  /*10bc0*/  @!P0 IMAD.IADD R0, R0, 0x1, R3 ;  /* 0x0000000100008824 */ /* 0x000fe400078e0203 */
        /* <DEDUP_REMOVED lines=18> */
[----:B-1----:R-:W1:Y:S04]  /*10cf0*/  LDSM.16.M88.4 R8, [R172+0x4000] ;  /* 0x00400000ac08783b */ /* 0x002e680000000200 */
[----:B------:R-:W3:Y:S04]  /*10d00*/  LDSM.16.M88.4 R36, [R172+0x4800] ;  /* 0x00480000ac24783b */ /* 0x000ee80000000200 */
[----:B------:R-:W4:Y:S04]  /*10d10*/  LDSM.16.M88.4 R32, [R172+0x5000] ;  /* 0x00500000ac20783b */ /* 0x000f280000000200 */
[----:B------:R-:W3:Y:S04]  /*10d20*/  LDSM.16.M88.4 R24, [R172+0x5800] ;  /* 0x00580000ac18783b */ /* 0x000ee80000000200 */
[----:B------:R-:W-:Y:S04]  /*10d30*/  LDSM.16.M88.4 R52, [R178+0x4000] ;  /* 0x00400000b234783b */ /* 0x000fe80000000200 */
[----:B--2---:R-:W2:Y:S04]  /*10d40*/  LDSM.16.M88.4 R4, [R182+0x2000] ;  /* 0x00200000b604783b */ /* 0x004ea80000000200 */
[----:B------:R-:W2:Y:S04]  /*10d50*/  LDSM.16.M88.4 R20, [R178+0x5800] ;  /* 0x00580000b214783b */ /* 0x000ea80000000200 */
[----:B------:R-:W2:Y:S04]  /*10d60*/  LDSM.16.M88.4 R44, [R178+0x4800] ;  /* 0x00480000b22c783b */ /* 0x000ea80000000200 */
[----:B------:R-:W2:Y:S04]  /*10d70*/  LDSM.16.M88.4 R40, [R178+0x5000] ;  /* 0x00500000b228783b */ /* 0x000ea80000000200 */
[----:B------:R-:W0:Y:S01]  /*10d80*/  LDGDEPBAR ;  /* 0x00000000000079af */ /* 0x000e220000000000 */
[-C--:B-1----:R-:W-:Y:S08]  /*10d90*/  HMMA.16816.F32 R192, R16, R8.reuse, RZ ;  /* 0x0000000810c0723c */ /* 0x082ff000000018ff */
[C---:B------:R-:W-:Y:S08]  /*10da0*/  HMMA.16816.F32 R64, R12.reuse, R8, RZ ;  /* 0x000000080c40723c */ /* 0x040ff000000018ff */
[-C--:B------:R-:W-:Y:S08]  /*10db0*/  HMMA.16816.F32 R156, R12, R10.reuse, RZ ;  /* 0x0000000a0c9c723c */ /* 0x080ff000000018ff */
[----:B------:R-:W-:Y:S01]  /*10dc0*/  HMMA.16816.F32 R168, R16, R10, RZ ;  /* 0x0000000a10a8723c */ /* 0x000fe200000018ff */
[----:B------:R-:W1:Y:S07]  /*10dd0*/  LDSM.16.M88.4 R8, [R182] ;  /* 0x00000000b608783b */ /* 0x000e6e0000000200 */
[C---:B---3--:R-:W-:Y:S08]  /*10de0*/  HMMA.16816.F32 R60, R12.reuse, R36, RZ ;  /* 0x000000240c3c723c */ /* 0x048ff000000018ff */
[C---:B----4-:R-:W-:Y:S08]  /*10df0*/  HMMA.16816.F32 R56, R12.reuse, R32, RZ ;  /* 0x000000200c38723c */ /* 0x050ff000000018ff */
[C---:B------:R-:W-:Y:S08]  /*10e00*/  HMMA.16816.F32 R72, R12.reuse, R24, RZ ;  /* 0x000000180c48723c */ /* 0x040ff000000018ff */
        /* <DEDUP_REMOVED lines=8> */
[----:B------:R-:W-:Y:S01]  /*10e90*/  HMMA.16816.F32 R24, R16, R26, RZ ;  /* 0x0000001a1018723c */ /* 0x000fe200000018ff */
[----:B------:R-:W-:Y:S07]  /*10ea0*/  LDSM.16.M88.4 R16, [R180+0x2000] ;  /* 0x00200000b410783b */ /* 0x000fee0000000200 */
[C---:B--2---:R-:W-:Y:S01]  /*10eb0*/  HMMA.16816.F32 R32, R4.reuse, R52, R64 ;  /* 0x000000340420723c */ /* 0x044fe20000001840 */
[----:B------:R-:W2:Y:S07]  /*10ec0*/  LDSM.16.M88.4 R64, [R183] ;  /* 0x00000000b740783b */ /* 0x000eae0000000200 */
[C---:B------:R-:W-:Y:S08]  /*10ed0*/  HMMA.16816.F32 R244, R4.reuse, R20, R72 ;  /* 0x0000001404f4723c */ /* 0x040ff00000001848 */
[C---:B------:R-:W-:Y:S01]  /*10ee0*/  HMMA.16816.F32 R208, R4.reuse, R44, R60 ;  /* 0x0000002c04d0723c */ /* 0x040fe2000000183c */
[----:B------:R-:W3:Y:S07]  /*10ef0*/  LDSM.16.M88.4 R60, [R186] ;  /* 0x00000000ba3c783b */ /* 0x000eee0000000200 */
[C---:B------:R-:W-:Y:S01]  /*10f00*/  HMMA.16816.F32 R204, R4.reuse, R40, R56 ;  /* 0x0000002804cc723c */ /* 0x040fe20000001838 */
[----:B------:R-:W4:Y:S07]  /*10f10*/  LDSM.16.M88.4 R56, [R185] ;  /* 0x00000000b938783b */ /* 0x000f2e0000000200 */
[----:B------:R-:W-:Y:S08]  /*10f20*/  HMMA.16816.F32 R72, R4, R42, R160 ;  /* 0x0000002a0448723c */ /* 0x000ff000000018a0 */
[C---:B-1----:R-:W-:Y:S08]  /*10f30*/  HMMA.16816.F32 R224, R8.reuse, R40, R68 ;  /* 0x0000002808e0723c */ /* 0x042ff00000001844 */
[C---:B------:R-:W-:Y:S01]  /*10f40*/  HMMA.16816.F32 R228, R8.reuse, R20, R12 ;  /* 0x0000001408e4723c */ /* 0x040fe2000000180c */
[----:B------:R-:W-:Y:S07]  /*10f50*/  LDSM.16.M88.4 R12, [R180] ;  /* 0x00000000b40c783b */ /* 0x000fee0000000200 */
[----:B------:R-:W-:Y:S01]  /*10f60*/  HMMA.16816.F32 R200, R8, R42, R36 ;  /* 0x0000002a08c8723c */ /* 0x000fe20000001824 */
[----:B------:R-:W1:Y:S04]  /*10f70*/  LDSM.16.M88.4 R40, [R184] ;  /* 0x00000000b828783b */ /* 0x000e680000000200 */
[----:B------:R-:W-:Y:S03]  /*10f80*/  LDSM.16.M88.4 R36, [R177] ;  /* 0x00000000b124783b */ /* 0x000fe60000000200 */
        /* <DEDUP_REMOVED lines=8> */
[----:B------:R-:W-:Y:S01]  /*11010*/  HMMA.16816.F32 R164, R8, R22, R24 ;  /* 0x0000001608a4723c */ /* 0x000fe20000001818 */
[----:B------:R-:W1:Y:S04]  /*11020*/  LDSM.16.M88.4 R8, [R181] ;  /* 0x00000000b508783b */ /* 0x000e680000000200 */
[----:B------:R-:W-:Y:S03]  /*11030*/  LDSM.16.M88.4 R20, [R177+0x1800] ;  /* 0x00180000b114783b */ /* 0x000fe60000000200 */
[----:B--2---:R-:W-:Y:S01]  /*11040*/  HMMA.16816.F32 R160, R16, R64, R32 ;  /* 0x0000004010a0723c */ /* 0x004fe20000001820 */
[----:B------:R-:W2:Y:S04]  /*11050*/  LDSM.16.M88.4 R32, [R177+0x800] ;  /* 0x00080000b120783b */ /* 0x000ea80000000200 */
[----:B------:R-:W2:Y:S01]  /*11060*/  LDSM.16.M88.4 R24, [R177+0x1000] ;  /* 0x00100000b118783b */ /* 0x000ea20000000200 */
[----:B------:R-:W-:-:S04]  /*11070*/  DEPBAR.LE SB0, 0x0 ;  /* 0x000080000000791a */ /* 0x000fc80000000000 */
[C---:B---3--:R-:W-:Y:S08]  /*11080*/  HMMA.16816.F32 R152, R16.reuse, R60, R208 ;  /* 0x0000003c1098723c */ /* 0x048ff000000018d0 */
[C---:B----4-:R-:W-:Y:S08]  /*11090*/  HMMA.16816.F32 R144, R16.reuse, R56, R204 ;  /* 0x000000381090723c */ /* 0x050ff000000018cc */
[C---:B------:R-:W-:Y:S08]  /*110a0*/  HMMA.16816.F32 R156, R16.reuse, R66, R156 ;  /* 0x00000042109c723c */ /* 0x040ff0000000189c */
[C---:B-1----:R-:W-:Y:S08]  /*110b0*/  HMMA.16816.F32 R68, R16.reuse, R40, R244 ;  /* 0x000000281044723c */ /* 0x042ff000000018f4 */
        /* <DEDUP_REMOVED lines=10> */
[----:B------:R-:W-:-:S07]  /*11160*/  IMAD.MOV.U32 R247, RZ, RZ, R252 ;  /* 0x000000fffff77224 */ /* 0x000fce00078e00fc */
[----:B------:R-:W-:Y:S01]  /*11170*/  HMMA.16816.F32 R12, R12, R42, R164 ;  /* 0x0000002a0c0c723c */ /* 0x000fe200000018a4 */
[----:B------:R-:W-:-:S07]  /*11180*/  ISETP.GE.AND P6, PT, R247, 0x4, PT ;  /* 0x00000004f700780c */ /* 0x000fce0003fc6270 */
[C---:B------:R-:W-:Y:S08]  /*11190*/  HMMA.16816.F32 R164, R4.reuse, R36, R160 ;  /* 0x0000002404a4723c */ /* 0x040ff000000018a0 */
[----:B------:R-:W-:Y:S08]  /*111a0*/  HMMA.16816.F32 R200, R4, R38, R156 ;  /* 0x0000002604c8723c */ /* 0x000ff0000000189c */
[C---:B------:R-:W-:Y:S08]  /*111b0*/  HMMA.16816.F32 R44, R8.reuse, R36, R44 ;  /* 0x00000024082c723c */ /* 0x040ff0000000182c */
[----:B------:R-:W-:Y:S08]  /*111c0*/  HMMA.16816.F32 R64, R8, R38, R64 ;  /* 0x000000260840723c */ /* 0x000ff00000001840 */
[C---:B--2---:R-:W-:Y:S08]  /*111d0*/  HMMA.16816.F32 R204, R4.reuse, R32, R152 ;  /* 0x0000002004cc723c */ /* 0x044ff00000001898 */
[C---:B------:R-:W-:Y:S08]  /*111e0*/  HMMA.16816.F32 R208, R4.reuse, R34, R148 ;  /* 0x0000002204d0723c */ /* 0x040ff00000001894 */
[----:B------:R-:W-:Y:S08]  /*111f0*/  HMMA.16816.F32 R224, R4, R22, R52 ;  /* 0x0000001604e0723c */ /* 0x000ff00000001834 */
[C---:B------:R-:W-:Y:S08]  /*11200*/  HMMA.16816.F32 R36, R8.reuse, R32, R16 ;  /* 0x000000200824723c */ /* 0x040ff00000001810 */
[----:B------:R-:W-:Y:S08]  /*11210*/  HMMA.16816.F32 R60, R8, R34, R60 ;  /* 0x00000022083c723c */ /* 0x000ff0000000183c */
[C---:B------:R-:W-:Y:S08]  /*11220*/  HMMA.16816.F32 R212, R4.reuse, R24, R144 ;  /* 0x0000001804d4723c */ /* 0x040ff00000001890 */
[----:B------:R-:W-:Y:S08]  /*11230*/  HMMA.16816.F32 R216, R4, R26, R72 ;  /* 0x0000001a04d8723c */ /* 0x000ff00000001848 */
[C---:B------:R-:W-:Y:S08]  /*11240*/  HMMA.16816.F32 R32, R8.reuse, R24, R168 ;  /* 0x000000180820723c */ /* 0x040ff000000018a8 */
[----:B------:R-:W-:Y:S08]  /*11250*/  HMMA.16816.F32 R52, R8, R26, R56 ;  /* 0x0000001a0834723c */ /* 0x000ff00000001838 */
[-C--:B------:R-:W-:Y:S08]  /*11260*/  HMMA.16816.F32 R220, R4, R20.reuse, R68 ;  /* 0x0000001404dc723c */ /* 0x080ff00000001844 */
[C---:B------:R-:W-:Y:S08]  /*11270*/  HMMA.16816.F32 R40, R8.reuse, R20, R192 ;  /* 0x000000140828723c */ /* 0x040ff000000018c0 */
[----:B------:R-:W-:Y:S01]  /*11280*/  HMMA.16816.F32 R24, R8, R22, R12 ;  /* 0x000000160818723c */ /* 0x000fe2000000180c */
[----:B------:R-:W-:Y:S06]  /*11290*/  BAR.SYNC.DEFER_BLOCKING 0x0 ;  /* 0x0000000000007b1d */ /* 0x000fec0000010000 */
[----:B------:R-:W-:Y:S05]  /*112a0*/  @!P6 BRA `(.L_x_834) ;  /* 0x000003500000e947 */ /* 0x000fea0003800000 */
[----:B------:R-:W2:Y:S04]  /*112b0*/  LDL.64 R250, [R1+0x150] ;  /* 0x0001500001fa7983 */ /* 0x000ea80000100a00 */
[----:B------:R-:W3:Y:S01]  /*112c0*/  LDL.64 R30, [R1+0x148] ;  /* 0x00014800011e7983 */ /* 0x000ee20000100a00 */
[----:B------:R-:W-:Y:S01]  /*112d0*/  IADD3 R0, R247, -0x4, RZ ;  /* 0xfffffffcf7007810 */ /* 0x000fe20007ffe0ff */
[----:B------:R-:W-:Y:S01]  /*112e0*/  IMAD.MOV.U32 R12, RZ, RZ, c[0x0][0x198] ;  /* 0x00006600ff0c7624 */ /* 0x000fe200078e00ff */
[----:B------:R-:W-:Y:S01]  /*112f0*/  BSSY B0, `(.L_x_835) ;  /* 0x000002f000007945 */ /* 0x000fe20003800000 */
[----:B------:R-:W-:Y:S01]  /*11300*/  @!P0 IMAD.MOV.U32 R11, RZ, RZ, c[0x0][0x19c] ;  /* 0x00006700ff0b8624 */ /* 0x000fe200078e00ff */
[----:B------:R-:W-:Y:S01]  /*11310*/  SHF.R.S32.HI R2, RZ, 0x1f, R0 ;  /* 0x0000001fff027819 */ /* 0x000fe20000011400 */
[----:B------:R-:W-:Y:S01]  /*11320*/  IMAD.WIDE.U32 R4, R0, c[0x0][0x198], RZ ;  /* 0x0000660000047a25 */ /* 0x000fe200078e00ff */
[----:B------:R1:W-:Y:S03]  /*11330*/  @P0 STS.128 [R188+0x4000], RZ ;  /* 0x004000ffbc000388 */ /* 0x0003e60000000c00 */
[----:B------:R-:W-:-:S02]  /*11340*/  IMAD R2, R2, c[0x0][0x198], RZ ;  /* 0x0000660002027a24 */ /* 0x000fc400078e02ff */
[----:B------:R-:W-:Y:S02]  /*11350*/  @!P0 IMAD.MOV.U32 R7, RZ, RZ, c[0x0][0x19c] ;  /* 0x00006700ff078624 */ /* 0x000fe400078e00ff */
[----:B------:R-:W-:-:S04]  /*11360*/  IMAD R0, R0, c[0x0][0x19c], R2 ;  /* 0x0000670000007a24 */ /* 0x000fc800078e0202 */
[----:B------:R-:W-:Y:S01]  /*11370*/  IMAD.IADD R0, R5, 0x1, R0 ;  /* 0x0000000105007824 */ /* 0x000fe200078e0200 */
[----:B--2---:R-:W-:-:S04]  /*11380*/  LEA R2, P1, R4, R250, 0x6 ;  /* 0x000000fa04027211 */ /* 0x004fc800078230ff */
[-C--:B------:R-:W-:Y:S02]  /*11390*/  @!P0 LEA R5, P4, R12, R2.reuse, 0x4 ;  /* 0x000000020c058211 */ /* 0x080fe400078820ff */
[----:B---3--:R-:W-:Y:S02]  /*113a0*/  LEA.HI.X R3, R4, R31, R0, 0x6, P1 ;  /* 0x0000001f04037211 */ /* 0x008fe400008f3400 */
[----:B------:R-:W-:Y:S02]  /*113b0*/  @!P0 LEA R0, P2, R12, R2, 0x5 ;  /* 0x000000020c008211 */ /* 0x000fe400078428ff */
[----:B------:R-:W-:Y:S02]  /*113c0*/  @!P0 LEA R8, P5, R2, c[0x0][0x168], 0x1 ;  /* 0x00005a0002088a11 */ /* 0x000fe400078a08ff */
[----:B------:R-:W-:Y:S02]  /*113d0*/  @!P0 LEA R6, P3, R5, c[0x0][0x168], 0x1 ;  /* 0x00005a0005068a11 */ /* 0x000fe400078608ff */
[----:B------:R-:W-:-:S02]  /*113e0*/  @!P0 LEA.HI.X R11, R12, R3, R11, 0x4, P4 ;  /* 0x000000030c0b8211 */ /* 0x000fc400020f240b */
[----:B------:R-:W-:Y:S02]  /*113f0*/  @!P0 LEA R4, P1, R0, c[0x0][0x168], 0x1 ;  /* 0x00005a0000048a11 */ /* 0x000fe400078208ff */
        /* <DEDUP_REMOVED lines=21> */
[----:B-1----:R-:W-:Y:S01]  /*11550*/  IMAD.WIDE.U32 R4, R12, 0x30, R2 ;  /* 0x000000300c047825 */ /* 0x002fe200078e0002 */
        /* <DEDUP_REMOVED lines=8> */
.L_x_836:
[----:B------:R-:W-:Y:S05]  /*115e0*/  BSYNC B0 ;  /* 0x0000000000007941 */ /* 0x000fea0003800000 */
.L_x_835:
[----:B------:R-:W0:Y:S02]  /*115f0*/  LDGDEPBAR ;  /* 0x00000000000079af */ /* 0x000e240000000000 */
.L_x_834:
[----:B-1----:R-:W2:Y:S04]  /*11600*/  LDL.LU R4, [R1+0x120] ;  /* 0x0001200001047983 */ /* 0x002ea80000300800 */
[----:B------:R-:W3:Y:S04]  /*11610*/  LDL.LU R3, [R1+0x10c] ;  /* 0x00010c0001037983 */ /* 0x000ee80000300800 */
[----:B------:R-:W4:Y:S01]  /*11620*/  LDL R2, [R1+0x104] ;  /* 0x0001040001027983 */ /* 0x000f220000100800 */
[----:B------:R-:W-:-:S03]  /*11630*/  IADD3 R235, R247, -0x3, RZ ;  /* 0xfffffffdf7eb7810 */ /* 0x000fc60007ffe0ff */
[----:B------:R-:W1:Y:S04]  /*11640*/  S2R R0, SR_TID.X ;  /* 0x0000000000007919 */ /* 0x000e680000002100 */
[----:B------:R-:W-:Y:S04]  /*11650*/  STL [R1+0x1a4], R173 ;  /* 0x0001a4ad01007387 */ /* 0x000fe80000100800 */
[----:B------:R-:W-:Y:S04]  /*11660*/  STL [R1+0x1a0], R176 ;  /* 0x0001a0b001007387 */ /* 0x000fe80000100800 */
[----:B------:R-:W-:Y:S04]  /*11670*/  STL [R1+0x19c], R174 ;  /* 0x00019cae01007387 */ /* 0x000fe80000100800 */
[----:B------:R-:W-:Y:S04]  /*11680*/  STL [R1+0x198], R175 ;  /* 0x000198af01007387 */ /* 0x000fe80000100800 */
[----:B------:R-:W-:Y:S01]  /*11690*/  STL [R1+0x194], R188 ;  /* 0x000194bc01007387 */ /* 0x000fe20000100800 */
[----:B-1----:R-:W-:-:S03]  /*116a0*/  IMAD.SHL.U32 R0, R0, 0x2, RZ ;  /* 0x0000000200007824 */ /* 0x002fc600078e00ff */
[----:B------:R-:W-:Y:S02]  /*116b0*/  STL [R1+0x190], R186 ;  /* 0x000190ba01007387 */ /* 0x000fe40000100800 */
[----:B------:R-:W-:Y:S02]  /*116c0*/  LOP3.LUT R0, R0, 0x6, RZ, 0xc0, !PT ;  /* 0x0000000600007812 */ /* 0x000fe400078ec0ff */
[----:B------:R-:W-:Y:S03]  /*116d0*/  STL [R1+0x18c], R185 ;  /* 0x00018cb901007387 */ /* 0x000fe60000100800 */
[----:B------:R-:W-:Y:S01]  /*116e0*/  IMAD R0, R235, 0x40, R0 ;  /* 0x00000040eb007824 */ /* 0x000fe200078e0200 */
[----:B------:R-:W-:Y:S04]  /*116f0*/  STL [R1+0x188], R184 ;  /* 0x000188b801007387 */ /* 0x000fe80000100800 */
[C---:B------:R-:W-:Y:S01]  /*11700*/  IADD3 R9, R0.reuse, 0x1, RZ ;  /* 0x0000000100097810 */ /* 0x040fe20007ffe0ff */
[----:B------:R-:W-:Y:S01]  /*11710*/  STL [R1+0x184], R183 ;  /* 0x000184b701007387 */ /* 0x000fe20000100800 */
[----:B------:R-:W-:-:S02]  /*11720*/  ISETP.GE.AND P1, PT, R0, R49, PT ;  /* 0x000000310000720c */ /* 0x000fc40003f26270 */
[C---:B------:R-:W-:Y:S01]  /*11730*/  ISETP.GE.AND P0, PT, R9.reuse, R49, PT ;  /* 0x000000310900720c */ /* 0x040fe20003f06270 */
[----:B------:R-:W-:Y:S01]  /*11740*/  STL [R1+0x180], R182 ;  /* 0x000180b601007387 */ /* 0x000fe20000100800 */
[C---:B------:R-:W-:Y:S02]  /*11750*/  IADD3 R8, R0.reuse, 0x8, RZ ;  /* 0x0000000800087810 */ /* 0x040fe40007ffe0ff */
[C---:B------:R-:W-:Y:S01]  /*11760*/  IADD3 R7, R0.reuse, 0x9, RZ ;  /* 0x0000000900077810 */ /* 0x040fe20007ffe0ff */
[----:B------:R-:W-:Y:S01]  /*11770*/  STL [R1+0x17c], R181 ;  /* 0x00017cb501007387 */ /* 0x000fe20000100800 */
[-C--:B------:R-:W-:Y:S02]  /*11780*/  ISETP.GE.AND P3, PT, R0, R48.reuse, PT ;  /* 0x000000300000720c */ /* 0x080fe40003f66270 */
[----:B------:R-:W-:Y:S01]  /*11790*/  ISETP.GE.AND P2, PT, R9, R48, PT ;  /* 0x000000300900720c */ /* 0x000fe20003f46270 */
[----:B------:R-:W-:Y:S01]  /*117a0*/  STL [R1+0x178], R180 ;  /* 0x000178b401007387 */ /* 0x000fe20000100800 */
[----:B------:R-:W-:-:S02]  /*117b0*/  FSEL R20, R46, -INF , !P1 ;  /* 0xff8000002e147808 */ /* 0x000fc40004800000 */
[----:B------:R-:W-:Y:S01]  /*117c0*/  FSEL R21, R47, -INF , !P0 ;  /* 0xff8000002f157808 */ /* 0x000fe20004000000 */
[----:B------:R-:W-:Y:S01]  /*117d0*/  STL [R1+0x174], R179 ;  /* 0x000174b301007387 */ /* 0x000fe20000100800 */
[-C--:B------:R-:W-:Y:S02]  /*117e0*/  ISETP.GE.AND P1, PT, R8, R49.reuse, PT ;  /* 0x000000310800720c */ /* 0x080fe40003f26270 */
[----:B------:R-:W-:Y:S01]  /*117f0*/  ISETP.GE.AND P0, PT, R7, R49, PT ;  /* 0x000000310700720c */ /* 0x000fe20003f06270 */
[----:B------:R1:W-:Y:S01]  /*11800*/  STL [R1+0x170], R178 ;  /* 0x000170b201007387 */ /* 0x0003e20000100800 */
[C---:B------:R-:W-:Y:S02]  /*11810*/  IADD3 R6, R0.reuse, 0x10, RZ ;  /* 0x0000001000067810 */ /* 0x040fe40007ffe0ff */
[----:B------:R-:W-:Y:S01]  /*11820*/  IADD3 R5, R0, 0x11, RZ ;  /* 0x0000001100057810 */ /* 0x000fe20007ffe0ff */
[----:B------:R-:W-:Y:S01]  /*11830*/  STL [R1+0x16c], R177 ;  /* 0x00016cb101007387 */ /* 0x000fe20000100800 */
[----:B------:R-:W-:-:S02]  /*11840*/  FSEL R15, R44, -INF , !P3 ;  /* 0xff8000002c0f7808 */ /* 0x000fc40005800000 */
[----:B------:R-:W-:Y:S01]  /*11850*/  FSEL R18, R45, -INF , !P2 ;  /* 0xff8000002d127808 */ /* 0x000fe20005000000 */
[----:B------:R-:W-:Y:S01]  /*11860*/  STL [R1+0x168], R172 ;  /* 0x000168ac01007387 */ /* 0x000fe20000100800 */
[-C--:B------:R-:W-:Y:S02]  /*11870*/  ISETP.GE.AND P3, PT, R8, R48.reuse, PT ;  /* 0x000000300800720c */ /* 0x080fe40003f66270 */
[----:B------:R-:W-:Y:S01]  /*11880*/  ISETP.GE.AND P2, PT, R7, R48, PT ;  /* 0x000000300700720c */ /* 0x000fe20003f46270 */
[----:B------:R-:W-:Y:S01]  /*11890*/  STL [R1+0x9c], R235 ;  /* 0x00009ceb01007387 */ /* 0x000fe20000100800 */
        /* <DEDUP_REMOVED lines=10> */
[----:B------:R-:W-:Y:S02]  /*11940*/  IADD3 R10, R0, 0x21, RZ ;  /* 0x00000021000a7810 */ /* 0x000fe40007ffe0ff */
[----:B------:R-:W-:Y:S02]  /*11950*/  FSEL R36, R36, -INF , !P3 ;  /* 0xff80000024247808 */ /* 0x000fe40005800000 */
[----:B------:R-:W-:Y:S02]  /*11960*/  FSEL R37, R37, -INF , !P2 ;  /* 0xff80000025257808 */ /* 0x000fe40005000000 */
[C---:B------:R-:W-:Y:S02]  /*11970*/  IADD3 R12, R0.reuse, 0x29, RZ ;  /* 0x00000029000c7810 */ /* 0x040fe40007ffe0ff */
[----:B------:R-:W-:-:S02]  /*11980*/  IADD3 R11, R0, 0x28, RZ ;  /* 0x00000028000b7810 */ /* 0x000fc40007ffe0ff */
[C---:B------:R-:W-:Y:S02]  /*11990*/  IADD3 R13, R0.reuse, 0x30, RZ ;  /* 0x00000030000d7810 */ /* 0x040fe40007ffe0ff */
[C---:B------:R-:W-:Y:S02]  /*119a0*/  IADD3 R16, R0.reuse, 0x31, RZ ;  /* 0x0000003100107810 */ /* 0x040fe40007ffe0ff */
[C---:B------:R-:W-:Y:S02]  /*119b0*/  IADD3 R17, R0.reuse, 0x38, RZ ;  /* 0x0000003800117810 */ /* 0x040fe40007ffe0ff */
[----:B------:R-:W-:Y:S02]  /*119c0*/  IADD3 R19, R0, 0x39, RZ ;  /* 0x0000003900137810 */ /* 0x000fe40007ffe0ff */
[C---:B------:R-:W-:Y:S02]  /*119d0*/  ISETP.GE.AND P5, PT, R11.reuse, R49, PT ;  /* 0x000000310b00720c */ /* 0x040fe40003fa6270 */
[----:B------:R-:W-:-:S02]  /*119e0*/  ISETP.GE.AND P4, PT, R11, R48, PT ;  /* 0x000000300b00720c */ /* 0x000fc40003f86270 */
[----:B------:R-:W-:Y:S02]  /*119f0*/  FSEL R157, R54, -INF , !P5 ;  /* 0xff800000369d7808 */ /* 0x000fe40006800000 */
[-C--:B------:R-:W-:Y:S02]  /*11a00*/  ISETP.GE.AND P5, PT, R19, R48.reuse, PT ;  /* 0x000000301300720c */ /* 0x080fe40003fa6270 */
[----:B------:R-:W-:Y:S02]  /*11a10*/  FSEL R71, R52, -INF , !P4 ;  /* 0xff80000034477808 */ /* 0x000fe40006000000 */
[----:B------:R-:W-:Y:S01]  /*11a20*/  ISETP.GE.AND P4, PT, R16, R48, PT ;  /* 0x000000301000720c */ /* 0x000fe20003f86270 */
[----:B--2---:R-:W-:Y:S01]  /*11a30*/  IMAD.MOV.U32 R232, RZ, RZ, R4 ;  /* 0x000000ffffe87224 */ /* 0x004fe200078e0004 */
[C---:B------:R-:W-:Y:S01]  /*11a40*/  IADD3 R4, R0.reuse, 0x18, RZ ;  /* 0x0000001800047810 */ /* 0x040fe20007ffe0ff */
[----:B---3--:R-:W-:Y:S01]  /*11a50*/  IMAD.MOV.U32 R233, RZ, RZ, R3 ;  /* 0x000000ffffe97224 */ /* 0x008fe200078e0003 */
[----:B------:R-:W-:-:S02]  /*11a60*/  IADD3 R3, R0, 0x19, RZ ;  /* 0x0000001900037810 */ /* 0x000fc40007ffe0ff */
[-C--:B------:R-:W-:Y:S01]  /*11a70*/  ISETP.GE.AND P1, PT, R4, R49.reuse, PT ;  /* 0x000000310400720c */ /* 0x080fe20003f26270 */
[----:B----4-:R-:W-:Y:S01]  /*11a80*/  IMAD.MOV.U32 R234, RZ, RZ, R2 ;  /* 0x000000ffffea7224 */ /* 0x010fe200078e0002 */
[C---:B------:R-:W-:Y:S01]  /*11a90*/  ISETP.GE.AND P0, PT, R3.reuse, R49, PT ;  /* 0x000000310300720c */ /* 0x040fe20003f06270 */
[----:B-1----:R-:W-:Y:S01]  /*11aa0*/  IMAD.MOV.U32 R178, RZ, RZ, R233 ;  /* 0x000000ffffb27224 */ /* 0x002fe200078e00e9 */
[----:B------:R-:W-:Y:S01]  /*11ab0*/  IADD3 R2, R0, 0x20, RZ ;  /* 0x0000002000027810 */ /* 0x000fe20007ffe0ff */
[----:B------:R-:W-:Y:S01]  /*11ac0*/  IMAD.MOV.U32 R250, RZ, RZ, R234 ;  /* 0x000000fffffa7224 */ /* 0x000fe200078e00ea */
[-C--:B------:R-:W-:Y:S02]  /*11ad0*/  ISETP.GE.AND P3, PT, R4, R48.reuse, PT ;  /* 0x000000300400720c */ /* 0x080fe40003f66270 */
[----:B------:R-:W-:Y:S02]  /*11ae0*/  ISETP.GE.AND P2, PT, R3, R48, PT ;  /* 0x000000300300720c */ /* 0x000fe40003f46270 */
[----:B------:R-:W-:-:S02]  /*11af0*/  FSEL R163, R62, -INF , !P1 ;  /* 0xff8000003ea37808 */ /* 0x000fc40004800000 */
[----:B------:R-:W-:Y:S02]  /*11b00*/  FSEL R162, R63, -INF , !P0 ;  /* 0xff8000003fa27808 */ /* 0x000fe40004000000 */
[-C--:B------:R-:W-:Y:S02]  /*11b10*/  ISETP.GE.AND P1, PT, R2, R49.reuse, PT ;  /* 0x000000310200720c */ /* 0x080fe40003f26270 */
[----:B------:R-:W-:Y:S02]  /*11b20*/  ISETP.GE.AND P0, PT, R10, R49, PT ;  /* 0x000000310a00720c */ /* 0x000fe40003f06270 */
[----:B------:R-:W-:Y:S02]  /*11b30*/  FSEL R150, R60, -INF , !P3 ;  /* 0xff8000003c967808 */ /* 0x000fe40005800000 */
[----:B------:R-:W-:Y:S02]  /*11b40*/  FSEL R149, R61, -INF , !P2 ;  /* 0xff8000003d957808 */ /* 0x000fe40005000000 */
[----:B------:R-:W-:-:S02]  /*11b50*/  ISETP.GE.AND P3, PT, R2, R48, PT ;  /* 0x000000300200720c */ /* 0x000fc40003f66270 */
[----:B------:R-:W-:Y:S02]  /*11b60*/  ISETP.GE.AND P2, PT, R10, R48, PT ;  /* 0x000000300a00720c */ /* 0x000fe40003f46270 */
[----:B------:R-:W-:Y:S02]  /*11b70*/  FSEL R161, R34, -INF , !P1 ;  /* 0xff80000022a17808 */ /* 0x000fe40004800000 */
[----:B------:R-:W-:Y:S02]  /*11b80*/  FSEL R160, R35, -INF , !P0 ;  /* 0xff80000023a07808 */ /* 0x000fe40004000000 */
[C---:B------:R-:W-:Y:S02]  /*11b90*/  ISETP.GE.AND P1, PT, R0.reuse, R51, PT ;  /* 0x000000330000720c */ /* 0x040fe40003f26270 */
[----:B------:R-:W-:Y:S02]  /*11ba0*/  ISETP.GE.AND P0, PT, R0, R50, PT ;  /* 0x000000320000720c */ /* 0x000fe40003f06270 */
[----:B------:R-:W-:-:S02]  /*11bb0*/  FMNMX.FTZ R0, R243, R15, !PT ;  /* 0x0000000ff3007209 */ /* 0x000fc40007810000 */
[----:B------:R-:W-:Y:S02]  /*11bc0*/  FSEL R147, R32, -INF , !P3 ;  /* 0xff80000020937808 */ /* 0x000fe40005800000 */
[----:B------:R-:W-:Y:S02]  /*11bd0*/  FSEL R146, R33, -INF , !P2 ;  /* 0xff80000021927808 */ /* 0x000fe40005000000 */
[-C--:B------:R-:W-:Y:S02]  /*11be0*/  ISETP.GE.AND P3, PT, R12, R48.reuse, PT ;  /* 0x000000300c00720c */ /* 0x080fe40003f66270 */
[----:B------:R-:W-:Y:S02]  /*11bf0*/  ISETP.GE.AND P2, PT, R13, R48, PT ;  /* 0x000000300d00720c */ /* 0x000fe40003f46270 */
[----:B------:R-:W-:Y:S02]  /*11c00*/  FMNMX.FTZ R0, R18, R0, !PT ;  /* 0x0000000012007209 */ /* 0x000fe40007810000 */
[----:B------:R-:W-:-:S02]  /*11c10*/  FSEL R61, R53, -INF , !P3 ;  /* 0xff800000353d7808 */ /* 0x000fc40005800000 */
[----:B------:R-:W-:Y:S02]  /*11c20*/  FSEL R53, R40, -INF , !P2 ;  /* 0xff80000028357808 */ /* 0x000fe40005000000 */
[-C--:B------:R-:W-:Y:S02]  /*11c30*/  ISETP.GE.AND P3, PT, R12, R49.reuse, PT ;  /* 0x000000310c00720c */ /* 0x080fe40003f66270 */
[----:B------:R-:W-:Y:S02]  /*11c40*/  ISETP.GE.AND P2, PT, R17, R48, PT ;  /* 0x000000301100720c */ /* 0x000fe40003f46270 */
[----:B------:R-:W-:Y:S02]  /*11c50*/  FMNMX.FTZ R0, R22, R0, !PT ;  /* 0x0000000016007209 */ /* 0x000fe40007810000 */
[----:B------:R-:W-:Y:S02]  /*11c60*/  FSEL R155, R55, -INF , !P3 ;  /* 0xff800000379b7808 */ /* 0x000fe40005800000 */
[----:B------:R-:W-:-:S02]  /*11c70*/  ISETP.GE.AND P3, PT, R13, R49, PT ;  /* 0x000000310d00720c */ /* 0x000fc40003f66270 */
[----:B------:R-:W-:Y:S02]  /*11c80*/  FSEL R35, R24, -INF , !P2 ;  /* 0xff80000018237808 */ /* 0x000fe40005000000 */
[----:B------:R-:W-:Y:S02]  /*11c90*/  FMNMX.FTZ R0, R23, R0, !PT ;  /* 0x0000000017007209 */ /* 0x000fe40007810000 */
[----:B------:R-:W-:Y:S02]  /*11ca0*/  ISETP.GE.AND P2, PT, R16, R49, PT ;  /* 0x000000311000720c */ /* 0x000fe40003f46270 */
[----:B------:R-:W-:Y:S02]  /*11cb0*/  FSEL R151, R164, -INF , !P1 ;  /* 0xff800000a4977808 */ /* 0x000fe40004800000 */
[----:B------:R-:W-:Y:S02]  /*11cc0*/  FSEL R168, R166, -INF , !P0 ;  /* 0xff800000a6a87808 */ /* 0x000fe40004000000 */
[----:B------:R-:W-:-:S02]  /*11cd0*/  ISETP.GE.AND P1, PT, R7, R51, PT ;  /* 0x000000330700720c */ /* 0x000fc40003f26270 */
[----:B------:R-:W-:Y:S02]  /*11ce0*/  ISETP.GE.AND P0, PT, R7, R50, PT ;  /* 0x000000320700720c */ /* 0x000fe40003f06270 */
[----:B------:R-:W-:Y:S02]  /*11cf0*/  FSEL R152, R42, -INF , !P3 ;  /* 0xff8000002a987808 */ /* 0x000fe40005800000 */
[----:B------:R-:W-:Y:S02]  /*11d00*/  FMNMX.FTZ R7, R36, R0, !PT ;  /* 0x0000000024077209 */ /* 0x000fe40007810000 */
[----:B------:R-:W-:Y:S02]  /*11d10*/  FSEL R42, R43, -INF , !P2 ;  /* 0xff8000002b2a7808 */ /* 0x000fe40005000000 */
[----:B------:R-:W-:Y:S02]  /*11d20*/  FSEL R34, R25, -INF , !P5 ;  /* 0xff80000019227808 */ /* 0x000fe40006800000 */
[----:B------:R-:W-:-:S02]  /*11d30*/  FMNMX.FTZ R0, R248, R20, !PT ;  /* 0x00000014f8007209 */ /* 0x000fc40007810000 */
[C---:B------:R-:W-:Y:S02]  /*11d40*/  ISETP.GE.AND P5, PT, R9.reuse, R51, PT ;  /* 0x000000330900720c */ /* 0x040fe40003fa6270 */
[----:B------:R-:W-:Y:S02]  /*11d50*/  ISETP.GE.AND P2, PT, R9, R50, PT ;  /* 0x000000320900720c */ /* 0x000fe40003f46270 */
[----:B------:R-:W-:Y:S02]  /*11d60*/  FSEL R40, R41, -INF , !P4 ;  /* 0xff80000029287808 */ /* 0x000fe40006000000 */
[----:B------:R-:W-:Y:S02]  /*11d70*/  FMNMX.FTZ R7, R37, R7, !PT ;  /* 0x0000000725077209 */ /* 0x000fe40007810000 */
[-C--:B------:R-:W-:Y:S02]  /*11d80*/  ISETP.GE.AND P4, PT, R17, R49.reuse, PT ;  /* 0x000000311100720c */ /* 0x080fe40003f86270 */
        /* <DEDUP_REMOVED lines=9> */
[----:B------:R-:W-:Y:S02]  /*11e20*/  FMNMX.FTZ R0, R30, R0, !PT ;  /* 0x000000001e007209 */ /* 0x000fe40007810000 */
[C---:B------:R-:W-:Y:S02]  /*11e30*/  ISETP.GE.AND P4, PT, R8.reuse, R51, PT ;  /* 0x000000330800720c */ /* 0x040fe40003f86270 */
[----:B------:R-:W-:Y:S02]  /*11e40*/  ISETP.GE.AND P3, PT, R8, R50, PT ;  /* 0x000000320800720c */ /* 0x000fe40003f66270 */
[----:B------:R-:W-:-:S02]  /*11e50*/  FMNMX.FTZ R6, R149, R6, !PT ;  /* 0x0000000695067209 */ /* 0x000fc40007810000 */
[----:B------:R-:W-:Y:S02]  /*11e60*/  FMNMX.FTZ R0, R31, R0, !PT ;  /* 0x000000001f007209 */ /* 0x000fe40007810000 */
[----:B------:R-:W-:Y:S02]  /*11e70*/  FSEL R156, R200, -INF , !P4 ;  /* 0xff800000c89c7808 */ /* 0x000fe40006000000 */
[----:B------:R-:W-:Y:S02]  /*11e80*/  FSEL R170, R202, -INF , !P3 ;  /* 0xff800000caaa7808 */ /* 0x000fe40005800000 */
[C---:B------:R-:W-:Y:S02]  /*11e90*/  ISETP.GE.AND P4, PT, R5.reuse, R51, PT ;  /* 0x000000330500720c */ /* 0x040fe40003f86270 */
[----:B------:R-:W-:Y:S02]  /*11ea0*/  ISETP.GE.AND P3, PT, R5, R50, PT ;  /* 0x000000320500720c */ /* 0x000fe40003f66270 */
[----:B------:R-:W-:-:S02]  /*11eb0*/  FMNMX.FTZ R5, R147, R6, !PT ;  /* 0x0000000693057209 */ /* 0x000fc40007810000 */
[----:B------:R-:W-:Y:S02]  /*11ec0*/  FMNMX.FTZ R0, R45, R0, !PT ;  /* 0x000000002d007209 */ /* 0x000fe40007810000 */
[----:B------:R-:W-:Y:S02]  /*11ed0*/  FMNMX.FTZ R5, R146, R5, !PT ;  /* 0x0000000592057209 */ /* 0x000fe40007810000 */
[----:B------:R-:W-:Y:S02]  /*11ee0*/  FMNMX.FTZ R0, R64, R0, !PT ;  /* 0x0000000040007209 */ /* 0x000fe40007810000 */
[----:B------:R-:W-:Y:S02]  /*11ef0*/  FSEL R148, R201, -INF , !P1 ;  /* 0xff800000c9947808 */ /* 0x000fe40004800000 */
[----:B------:R-:W-:Y:S02]  /*11f00*/  FSEL R169, R203, -INF , !P0 ;  /* 0xff800000cba97808 */ /* 0x000fe40004000000 */
[----:B------:R-:W-:-:S02]  /*11f10*/  ISETP.GE.AND P1, PT, R4, R51, PT ;  /* 0x000000330400720c */ /* 0x000fc40003f26270 */
[----:B------:R-:W-:Y:S02]  /*11f20*/  ISETP.GE.AND P0, PT, R4, R50, PT ;  /* 0x000000320400720c */ /* 0x000fe40003f06270 */
[----:B------:R-:W-:Y:S02]  /*11f30*/  FMNMX.FTZ R4, R71, R5, !PT ;  /* 0x0000000547047209 */ /* 0x000fe40007810000 */
[----:B------:R-:W-:Y:S02]  /*11f40*/  FMNMX.FTZ R0, R163, R0, !PT ;  /* 0x00000000a3007209 */ /* 0x000fe40007810000 */
[----:B------:R-:W-:Y:S02]  /*11f50*/  FMNMX.FTZ R4, R61, R4, !PT ;  /* 0x000000043d047209 */ /* 0x000fe40007810000 */
[----:B------:R-:W-:Y:S02]  /*11f60*/  FMNMX.FTZ R0, R162, R0, !PT ;  /* 0x00000000a2007209 */ /* 0x000fe40007810000 */
[----:B------:R-:W-:-:S02]  /*11f70*/  FSEL R143, R204, -INF , !P5 ;  /* 0xff800000cc8f7808 */ /* 0x000fc40006800000 */
[----:B------:R-:W-:Y:S02]  /*11f80*/  FSEL R167, R206, -INF , !P2 ;  /* 0xff800000cea77808 */ /* 0x000fe40005000000 */
[C---:B------:R-:W-:Y:S02]  /*11f90*/  ISETP.GE.AND P5, PT, R3.reuse, R51, PT ;  /* 0x000000330300720c */ /* 0x040fe40003fa6270 */
[----:B------:R-:W-:Y:S02]  /*11fa0*/  ISETP.GE.AND P2, PT, R3, R50, PT ;  /* 0x000000320300720c */ /* 0x000fe40003f46270 */
[----:B------:R-:W-:Y:S02]  /*11fb0*/  FMNMX.FTZ R3, R53, R4, !PT ;  /* 0x0000000435037209 */ /* 0x000fe40007810000 */
[----:B------:R-:W-:Y:S02]  /*11fc0*/  FMNMX.FTZ R0, R161, R0, !PT ;  /* 0x00000000a1007209 */ /* 0x000fe40007810000 */
        /* <DEDUP_REMOVED lines=8> */
[----:B------:R-:W-:Y:S01]  /*12050*/  FMNMX.FTZ R0, R34, R3, !PT ;  /* 0x0000000322007209 */ /* 0x000fe20007810000 */
[----:B------:R-:W-:Y:S01]  /*12060*/  IMAD.SHL.U32 R3, R235, 0x2, RZ ;  /* 0x00000002eb037824 */ /* 0x000fe200078e00ff */
[----:B------:R-:W-:Y:S02]  /*12070*/  FMNMX.FTZ R2, R155, R2, !PT ;  /* 0x000000029b027209 */ /* 0x000fe40007810000 */
[----:B------:R-:W-:Y:S01]  /*12080*/  FSEL R67, R208, -INF , !P1 ;  /* 0xff800000d0437808 */ /* 0x000fe20004800000 */
[----:B------:R-:W1:Y:S01]  /*12090*/  SHFL.BFLY PT, R5, R0, 0x2, 0x1f ;  /* 0x0c401f0000057f89 */ /* 0x000e6200000e0000 */
[----:B------:R-:W-:Y:S02]  /*120a0*/  FMNMX.FTZ R2, R152, R2, !PT ;  /* 0x0000000298027209 */ /* 0x000fe40007810000 */
[----:B------:R-:W-:-:S02]  /*120b0*/  LOP3.LUT R3, R191, UR37, R3, 0x96, !PT ;  /* 0x00000025bf037c12 */ /* 0x000fc4000f8e9603 */
[----:B------:R-:W-:Y:S02]  /*120c0*/  FMNMX.FTZ R2, R42, R2, !PT ;  /* 0x000000022a027209 */ /* 0x000fe40007810000 */
[----:B------:R-:W-:Y:S01]  /*120d0*/  FSEL R165, R210, -INF , !P0 ;  /* 0xff800000d2a57808 */ /* 0x000fe20004000000 */
[----:B------:R-:W-:Y:S01]  /*120e0*/  IMAD.WIDE.U32 R230, R3, -0x326172a9, RZ ;  /* 0xcd9e8d5703e67825 */ /* 0x000fe200078e00ff */
[----:B------:R-:W-:Y:S02]  /*120f0*/  FMNMX.FTZ R4, R49, R2, !PT ;  /* 0x0000000231047209 */ /* 0x000fe40007810000 */
[----:B------:R-:W-:Y:S02]  /*12100*/  LOP3.LUT R2, R239, UR17, R190, 0x96, !PT ;  /* 0x00000011ef027c12 */ /* 0x000fe4000f8e96be */
[----:B------:R-:W-:Y:S02]  /*12110*/  FMNMX.FTZ R8, R145, R4, !PT ;  /* 0x0000000491087209 */ /* 0x000fe40007810000 */
[----:B------:R-:W-:Y:S01]  /*12120*/  FSEL R65, R209, -INF , !P5 ;  /* 0xff800000d1417808 */ /* 0x000fe20006800000 */
[----:B------:R-:W-:Y:S01]  /*12130*/  IMAD.WIDE.U32 R6, R2, -0x326172a9, RZ ;  /* 0xcd9e8d5702067825 */ /* 0x000fe200078e00ff */
[----:B------:R-:W-:Y:S01]  /*12140*/  LOP3.LUT R2, R231, UR18, R232, 0x96, !PT ;  /* 0x00000012e7027c12 */ /* 0x000fe2000f8e96e8 */
[----:B------:R-:W2:Y:S01]  /*12150*/  SHFL.BFLY PT, R9, R8, 0x2, 0x1f ;  /* 0x0c401f0008097f89 */ /* 0x000ea200000e0000 */
[----:B------:R-:W-:-:S02]  /*12160*/  FSEL R164, R211, -INF , !P2 ;  /* 0xff800000d3a47808 */ /* 0x000fc40005000000 */
[----:B------:R-:W-:Y:S01]  /*12170*/  LOP3.LUT R4, R7, UR16, R230, 0x96, !PT ;  /* 0x0000001007047c12 */ /* 0x000fe2000f8e96e6 */
[----:B------:R-:W-:Y:S01]  /*12180*/  IMAD.WIDE.U32 R2, R2, -0x2daee0ad, RZ ;  /* 0xd2511f5302027825 */ /* 0x000fe200078e00ff */
[----:B------:R-:W-:Y:S02]  /*12190*/  ISETP.GE.AND P1, PT, R10, R51, PT ;  /* 0x000000330a00720c */ /* 0x000fe40003f26270 */
[----:B-1----:R-:W-:Y:S01]  /*121a0*/  FMNMX.FTZ R0, R0, R5, !PT ;  /* 0x0000000500007209 */ /* 0x002fe20007810000 */
[----:B------:R-:W-:Y:S01]  /*121b0*/  IMAD.WIDE.U32 R4, R4, -0x2daee0ad, RZ ;  /* 0xd2511f5304047825 */ /* 0x000fe200078e00ff */
[----:B------:R-:W-:Y:S02]  /*121c0*/  LOP3.LUT R3, R3, UR15, R238, 0x96, !PT ;  /* 0x0000000f03037c12 */ /* 0x000fe4000f8e96ee */
[----:B------:R-:W-:Y:S01]  /*121d0*/  ISETP.GE.AND P0, PT, R10, R50, PT ;  /* 0x000000320a00720c */ /* 0x000fe20003f06270 */
[----:B------:R-:W1:Y:S01]  /*121e0*/  SHFL.BFLY PT, R14, R0, 0x1, 0x1f ;  /* 0x0c201f00000e7f89 */ /* 0x000e6200000e0000 */
[----:B------:R-:W-:Y:S01]  /*121f0*/  LOP3.LUT R5, R5, UR11, R2, 0x96, !PT ;  /* 0x0000000b05057c12 */ /* 0x000fe2000f8e9602 */
[----:B------:R-:W-:Y:S01]  /*12200*/  IMAD.WIDE.U32 R2, R3, -0x326172a9, RZ ;  /* 0xcd9e8d5703027825 */ /* 0x000fe200078e00ff */
[----:B------:R-:W-:-:S02]  /*12210*/  ISETP.GE.AND P5, PT, R11, R51, PT ;  /* 0x000000330b00720c */ /* 0x000fc40003fa6270 */
[----:B------:R-:W-:Y:S01]  /*12220*/  ISETP.GE.AND P2, PT, R11, R50, PT ;  /* 0x000000320b00720c */ /* 0x000fe20003f46270 */
[----:B------:R-:W-:Y:S01]  /*12230*/  IMAD.WIDE.U32 R10, R5, -0x326172a9, RZ ;  /* 0xcd9e8d57050a7825 */ /* 0x000fe200078e00ff */
[----:B------:R-:W-:Y:S02]  /*12240*/  FSEL R52, R216, -INF , !P5 ;  /* 0xff800000d8347808 */ /* 0x000fe40006800000 */
[----:B------:R-:W-:Y:S02]  /*12250*/  FSEL R144, R218, -INF , !P2 ;  /* 0xff800000da907808 */ /* 0x000fe40005000000 */
[----:B------:R-:W-:Y:S02]  /*12260*/  LOP3.LUT R5, R11, UR10, R2, 0x96, !PT ;  /* 0x0000000a0b057c12 */ /* 0x000fe4000f8e9602 */
[----:B--2---:R-:W-:Y:S02]  /*12270*/  FMNMX.FTZ R11, R8, R9, !PT ;  /* 0x00000009080b7209 */ /* 0x004fe40007810000 */
[----:B------:R-:W-:-:S02]  /*12280*/  ISETP.GE.AND P5, PT, R16, R51, PT ;  /* 0x000000331000720c */ /* 0x000fc40003fa6270 */
[----:B------:R-:W-:Y:S02]  /*12290*/  ISETP.GE.AND P2, PT, R16, R50, PT ;  /* 0x000000321000720c */ /* 0x000fe40003f46270 */
[----:B------:R-:W2:Y:S01]  /*122a0*/  SHFL.BFLY PT, R16, R11, 0x1, 0x1f ;  /* 0x0c201f000b107f89 */ /* 0x000ea200000e0000 */
[----:B------:R-:W-:Y:S02]  /*122b0*/  LOP3.LUT R3, R3, UR12, R6, 0x96, !PT ;  /* 0x0000000c03037c12 */ /* 0x000fe4000f8e9606 */
[----:B------:R-:W-:Y:S02]  /*122c0*/  FSEL R62, R212, -INF , !P4 ;  /* 0xff800000d43e7808 */ /* 0x000fe40006000000 */
[----:B------:R-:W-:Y:S01]  /*122d0*/  FSEL R159, R214, -INF , !P3 ;  /* 0xff800000d69f7808 */ /* 0x000fe20005800000 */
[----:B------:R-:W-:Y:S01]  /*122e0*/  IMAD.WIDE.U32 R2, R3, -0x2daee0ad, RZ ;  /* 0xd2511f5303027825 */ /* 0x000fe200078e00ff */
[----:B------:R-:W-:Y:S02]  /*122f0*/  FSEL R60, R213, -INF , !P1 ;  /* 0xff800000d53c7808 */ /* 0x000fe40004800000 */
[----:B------:R-:W-:-:S02]  /*12300*/  FSEL R154, R215, -INF , !P0 ;  /* 0xff800000d79a7808 */ /* 0x000fc40004000000 */
[CC--:B------:R-:W-:Y:S02]  /*12310*/  ISETP.GE.AND P4, PT, R12.reuse, R51.reuse, PT ;  /* 0x000000330c00720c */ /* 0x0c0fe40003f86270 */
[-C--:B------:R-:W-:Y:S02]  /*12320*/  ISETP.GE.AND P3, PT, R12, R50.reuse, PT ;  /* 0x000000320c00720c */ /* 0x080fe40003f66270 */
[C---:B------:R-:W-:Y:S02]  /*12330*/  ISETP.GE.AND P1, PT, R13.reuse, R51, PT ;  /* 0x000000330d00720c */ /* 0x040fe40003f26270 */
[----:B------:R-:W-:Y:S01]  /*12340*/  ISETP.GE.AND P0, PT, R13, R50, PT ;  /* 0x000000320d00720c */ /* 0x000fe20003f06270 */
[----:B------:R-:W-:Y:S01]  /*12350*/  IMAD.WIDE.U32 R12, R5, -0x2daee0ad, RZ ;  /* 0xd2511f53050c7825 */ /* 0x000fe200078e00ff */
[----:B------:R-:W-:Y:S02]  /*12360*/  FSEL R47, R217, -INF , !P4 ;  /* 0xff800000d92f7808 */ /* 0x000fe40006000000 */
[----:B-1----:R-:W-:-:S02]  /*12370*/  FMNMX.FTZ R70, R0, R14, !PT ;  /* 0x0000000e00467209 */ /* 0x002fc40007810000 */
[-C--:B------:R-:W-:Y:S02]  /*12380*/  ISETP.GE.AND P4, PT, R17, R51.reuse, PT ;  /* 0x000000331100720c */ /* 0x080fe40003f86270 */
[----:B------:R-:W-:Y:S01]  /*12390*/  LOP3.LUT R2, R13, UR6, R2, 0x96, !PT ;  /* 0x000000060d027c12 */ /* 0x000fe2000f8e9602 */
[----:B------:R-:W-:Y:S01]  /*123a0*/  FMUL.FTZ R0, R70, c[0x0][0x23c] ;  /* 0x00008f0046007a20 */ /* 0x000fe20000410000 */
[----:B------:R-:W-:Y:S02]  /*123b0*/  LOP3.LUT R3, R3, UR9, R4, 0x96, !PT ;  /* 0x0000000903037c12 */ /* 0x000fe4000f8e9604 */
[----:B------:R-:W-:Y:S01]  /*123c0*/  FSEL R24, R224, -INF , !P4 ;  /* 0xff800000e0187808 */ /* 0x000fe20006000000 */
[----:B------:R-:W-:Y:S01]  /*123d0*/  IMAD.WIDE.U32 R4, R2, -0x326172a9, RZ ;  /* 0xcd9e8d5702047825 */ /* 0x000fe200078e00ff */
[----:B------:R-:W-:Y:S02]  /*123e0*/  FSETP.NEU.FTZ.AND P4, PT, R70, -INF , PT ;  /* 0xff8000004600780b */ /* 0x000fe40003f9d000 */
[----:B------:R-:W-:Y:S01]  /*123f0*/  FSEL R75, R219, -INF , !P3 ;  /* 0xff800000db4b7808 */ /* 0x000fe20005800000 */
[----:B------:R-:W-:Y:S01]  /*12400*/  IMAD.WIDE.U32 R8, R3, -0x326172a9, RZ ;  /* 0xcd9e8d5703087825 */ /* 0x000fe200078e00ff */
[----:B------:R-:W-:-:S02]  /*12410*/  ISETP.GE.AND P3, PT, R19, R51, PT ;  /* 0x000000331300720c */ /* 0x000fc40003f66270 */
[----:B------:R-:W-:Y:S02]  /*12420*/  FSEL R2, R0, RZ, P4 ;  /* 0x000000ff00027208 */ /* 0x000fe40002000000 */
[----:B------:R-:W-:Y:S02]  /*12430*/  SHF.R.U32.HI R0, RZ, 0x18, R4 ;  /* 0x00000018ff007819 */ /* 0x000fe40000011604 */
[----:B--2---:R-:W-:Y:S02]  /*12440*/  FMNMX.FTZ R69, R11, R16, !PT ;  /* 0x000000100b457209 */ /* 0x004fe40007810000 */
[----:B------:R-:W-:Y:S02]  /*12450*/  FSEL R44, R220, -INF , !P1 ;  /* 0xff800000dc2c7808 */ /* 0x000fe40004800000 */
[----:B------:R-:W-:Y:S01]  /*12460*/  LOP3.LUT R8, R5, UR13, R8, 0x96, !PT ;  /* 0x0000000d05087c12 */ /* 0x000fe2000f8e9608 */
[----:B------:R-:W-:Y:S01]  /*12470*/  FMUL.FTZ R11, R69, c[0x0][0x23c] ;  /* 0x00008f00450b7a20 */ /* 0x000fe20000410000 */
[----:B------:R-:W-:-:S02]  /*12480*/  LOP3.LUT R3, R4, 0xff, RZ, 0xc0, !PT ;  /* 0x000000ff04037812 */ /* 0x000fc400078ec0ff */
[-C--:B------:R-:W-:Y:S02]  /*12490*/  ISETP.GE.AND P1, PT, R17, R50.reuse, PT ;  /* 0x000000321100720c */ /* 0x080fe40003f26270 */
[----:B------:R-:W-:Y:S02]  /*124a0*/  FSEL R66, R222, -INF , !P0 ;  /* 0xff800000de427808 */ /* 0x000fe40004000000 */
[----:B------:R-:W-:Y:S02]  /*124b0*/  FSEL R17, R225, -INF , !P3 ;  /* 0xff800000e1117808 */ /* 0x000fe40005800000 */
[----:B------:R-:W-:Y:S01]  /*124c0*/  LOP3.LUT R13, R4, 0xffff, RZ, 0xc0, !PT ;  /* 0x0000ffff040d7812 */ /* 0x000fe200078ec0ff */
[----:B------:R-:W-:Y:S01]  /*124d0*/  FFMA.FTZ R5, R15, c[0x0][0x23c], -R2 ;  /* 0x00008f000f057a23 */ /* 0x000fe20000010802 */
[----:B------:R-:W-:Y:S02]  /*124e0*/  ISETP.GE.AND P0, PT, R19, R50, PT ;  /* 0x000000321300720c */ /* 0x000fe40003f06270 */
[----:B------:R-:W-:Y:S01]  /*124f0*/  FSEL R26, R221, -INF , !P5 ;  /* 0xff800000dd1a7808 */ /* 0x000fe20006800000 */
[----:B------:R1:W-:Y:S01]  /*12500*/  MUFU.EX2 R14, R5 ;  /* 0x00000005000e7308 */ /* 0x0003e20000000800 */
[----:B------:R-:W-:-:S02]  /*12510*/  LOP3.LUT R9, R9, UR8, R10, 0x96, !PT ;  /* 0x0000000809097c12 */ /* 0x000fc4000f8e960a */
[----:B------:R-:W-:Y:S02]  /*12520*/  SHF.R.U32.HI R4, RZ, 0x10, R4 ;  /* 0x00000010ff047819 */ /* 0x000fe40000011604 */
[----:B------:R-:W-:Y:S02]  /*12530*/  ISETP.GE.U32.AND P3, PT, R237, R0, PT ;  /* 0x00000000ed00720c */ /* 0x000fe40003f66070 */
[----:B------:R-:W-:Y:S02]  /*12540*/  FSEL R63, R223, -INF , !P2 ;  /* 0xff800000df3f7808 */ /* 0x000fe40005000000 */
[----:B------:R-:W-:Y:S01]  /*12550*/  ISETP.GE.U32.AND P5, PT, R237, R3, PT ;  /* 0x00000003ed00720c */ /* 0x000fe20003fa6070 */
[----:B------:R-:W-:Y:S01]  /*12560*/  FFMA.FTZ R3, R18, c[0x0][0x23c], -R2 ;  /* 0x00008f0012037a23 */ /* 0x000fe20000010802 */
[----:B------:R-:W-:Y:S02]  /*12570*/  LOP3.LUT R0, R8, 0xff, RZ, 0xc0, !PT ;  /* 0x000000ff08007812 */ /* 0x000fe400078ec0ff */
[----:B------:R-:W-:Y:S01]  /*12580*/  FSETP.NEU.FTZ.AND P2, PT, R69, -INF , PT ;  /* 0xff8000004500780b */ /* 0x000fe20003f5d000 */
[----:B------:R2:W3:Y:S01]  /*12590*/  MUFU.EX2 R41, R3 ;  /* 0x0000000300297308 */ /* 0x0004e20000000800 */
[----:B------:R-:W-:-:S02]  /*125a0*/  FSEL R56, R227, -INF , !P0 ;  /* 0xff800000e3387808 */ /* 0x000fc40004000000 */
[----:B------:R-:W-:Y:S01]  /*125b0*/  LOP3.LUT R10, R4, 0xff, RZ, 0xc0, !PT ;  /* 0x000000ff040a7812 */ /* 0x000fe200078ec0ff */
[----:B-1----:R-:W-:Y:S01]  /*125c0*/  IMAD.WIDE.U32 R4, R9, -0x2daee0ad, RZ ;  /* 0xd2511f5309047825 */ /* 0x002fe200078e00ff */
[----:B------:R-:W-:Y:S02]  /*125d0*/  ISETP.GE.U32.AND P0, PT, R237, R0, PT ;  /* 0x00000000ed00720c */ /* 0x000fe40003f06070 */
[----:B------:R-:W-:Y:S02]  /*125e0*/  FSEL R0, R11, RZ, P2 ;  /* 0x000000ff0b007208 */ /* 0x000fe40001000000 */
[----:B------:R-:W-:Y:S02]  /*125f0*/  LOP3.LUT R15, R4, 0xffff, RZ, 0xc0, !PT ;  /* 0x0000ffff040f7812 */ /* 0x000fe400078ec0ff */
[----:B------:R-:W-:Y:S01]  /*12600*/  LOP3.LUT R9, R8, 0xffff, RZ, 0xc0, !PT ;  /* 0x0000ffff08097812 */ /* 0x000fe200078ec0ff */
[--C-:B------:R-:W-:Y:S01]  /*12610*/  FFMA.FTZ R16, R161, c[0x0][0x23c], -R0.reuse ;  /* 0x00008f00a1107a23 */ /* 0x100fe20000010800 */
[----:B------:R-:W-:Y:S01]  /*12620*/  FSEL R58, R226, -INF , !P1 ;  /* 0xff800000e23a7808 */ /* 0x000fe20004800000 */
[--C-:B------:R-:W-:Y:S01]  /*12630*/  FFMA.FTZ R19, R160, c[0x0][0x23c], -R0.reuse ;  /* 0x00008f00a0137a23 */ /* 0x100fe20000010800 */
[----:B------:R-:W-:Y:S01]  /*12640*/  SHF.R.U32.HI R9, RZ, 0x8, R9 ;  /* 0x00000008ff097819 */ /* 0x000fe20000011609 */
[----:B------:R-:W-:Y:S01]  /*12650*/  FFMA.FTZ R42, R42, c[0x0][0x23c], -R0 ;  /* 0x00008f002a2a7a23 */ /* 0x000fe20000010800 */
[----:B--2---:R-:W-:Y:S01]  /*12660*/  LOP3.LUT R3, R5, UR14, R12, 0x96, !PT ;  /* 0x0000000e05037c12 */ /* 0x004fe2000f8e960c */
[----:B------:R-:W-:Y:S01]  /*12670*/  FFMA.FTZ R5, R20, c[0x0][0x23c], -R0 ;  /* 0x00008f0014057a23 */ /* 0x000fe20000010800 */
[----:B------:R-:W-:Y:S01]  /*12680*/  ISETP.GE.U32.AND P1, PT, R237, R10, PT ;  /* 0x0000000aed00720c */ /* 0x000fe20003f26070 */
[----:B------:R-:W-:Y:S01]  /*12690*/  FFMA.FTZ R20, R61, c[0x0][0x23c], -R2 ;  /* 0x00008f003d147a23 */ /* 0x000fe20000010802 */
[----:B------:R-:W-:Y:S01]  /*126a0*/  LOP3.LUT R10, R4, 0xff, RZ, 0xc0, !PT ;  /* 0x000000ff040a7812 */ /* 0x000fe200078ec0ff */
[----:B------:R1:W-:Y:S01]  /*126b0*/  MUFU.EX2 R32, R5 ;  /* 0x0000000500207308 */ /* 0x0003e20000000800 */
[----:B------:R-:W-:Y:S01]  /*126c0*/  SHF.R.U32.HI R12, RZ, 0x10, R4 ;  /* 0x00000010ff0c7819 */ /* 0x000fe20000011604 */
[----:B------:R-:W-:Y:S01]  /*126d0*/  FFMA.FTZ R49, R49, c[0x0][0x23c], -R0 ;  /* 0x00008f0031317a23 */ /* 0x000fe20000010800 */
[----:B------:R-:W-:-:S02]  /*126e0*/  SHF.R.U32.HI R11, RZ, 0x18, R4 ;  /* 0x00000018ff0b7819 */ /* 0x000fc40000011604 */
[----:B------:R-:W-:Y:S02]  /*126f0*/  LOP3.LUT R4, R9, 0xffff, RZ, 0xc0, !PT ;  /* 0x0000ffff09047812 */ /* 0x000fe400078ec0ff */
[----:B------:R-:W-:Y:S01]  /*12700*/  FSEL R18, R70, RZ, P4 ;  /* 0x000000ff46127208 */ /* 0x000fe20002000000 */
[----:B------:R-:W-:Y:S01]  /*12710*/  MUFU.EX2 R245, R19 ;  /* 0x0000001300f57308 */ /* 0x000fe20000000800 */
[----:B---3--:R-:W-:Y:S02]  /*12720*/  F2FP.PACK_AB R9, R41, R14 ;  /* 0x0000000e2909723e */ /* 0x008fe400000000ff */
[----:B------:R-:W-:Y:S02]  /*12730*/  ISETP.GE.U32.AND P4, PT, R237, R4, PT ;  /* 0x00000004ed00720c */ /* 0x000fe40003f86070 */
[----:B------:R-:W-:Y:S02]  /*12740*/  SHF.R.U32.HI R4, RZ, 0x18, R8 ;  /* 0x00000018ff047819 */ /* 0x000fe40000011608 */
[----:B------:R-:W-:Y:S01]  /*12750*/  PRMT R59, R9, 0x7610, R59 ;  /* 0x00007610093b7816 */ /* 0x000fe2000000003b */
[----:B-1----:R-:W-:Y:S01]  /*12760*/  FFMA.FTZ R5, R21, c[0x0][0x23c], -R0 ;  /* 0x00008f0015057a23 */ /* 0x002fe20000010800 */
[----:B------:R-:W-:Y:S01]  /*12770*/  FSEL R21, R69, RZ, P2 ;  /* 0x000000ff45157208 */ /* 0x000fe20001000000 */
[----:B------:R1:W-:Y:S01]  /*12780*/  MUFU.EX2 R182, R20 ;  /* 0x0000001400b67308 */ /* 0x0003e20000000800 */
[----:B------:R-:W-:Y:S01]  /*12790*/  ISETP.GE.U32.AND P2, PT, R237, R4, PT ;  /* 0x00000004ed00720c */ /* 0x000fe20003f46070 */
[----:B------:R-:W-:Y:S01]  /*127a0*/  @!P0 HADD2 R25, -R59.H0_H0, -RZ.H0_H0 ;  /* 0xa00000ff3b198230 */ /* 0x000fe20000000900 */
[----:B------:R-:W-:-:S02]  /*127b0*/  SHF.R.U32.HI R4, RZ, 0x10, R8 ;  /* 0x00000010ff047819 */ /* 0x000fc40000011608 */
[----:B------:R-:W-:Y:S02]  /*127c0*/  PRMT R57, R9, 0x7632, R57 ;  /* 0x0000763209397816 */ /* 0x000fe40000000039 */
[----:B------:R-:W-:Y:S01]  /*127d0*/  LOP3.LUT R4, R4, 0xff, RZ, 0xc0, !PT ;  /* 0x000000ff04047812 */ /* 0x000fe200078ec0ff */
[----:B------:R2:W3:Y:S01]  /*127e0*/  MUFU.EX2 R38, R5 ;  /* 0x0000000500267308 */ /* 0x0004e20000000800 */
[----:B------:R-:W-:Y:S01]  /*127f0*/  PRMT R174, R59, 0x5410, R57 ;  /* 0x000054103bae7816 */ /* 0x000fe20000000039 */
[----:B------:R-:W-:Y:S01]  /*12800*/  @!P4 HADD2 R27, -R57.H0_H0, -RZ.H0_H0 ;  /* 0xa00000ff391bc230 */ /* 0x000fe20000000900 */
[----:B------:R-:W-:Y:S01]  /*12810*/  @!P0 PRMT R59, R25, 0x5410, RZ ;  /* 0x00005410193b8816 */ /* 0x000fe200000000ff */
[----:B------:R-:W-:Y:S01]  /*12820*/  FFMA.FTZ R25, R53, c[0x0][0x23c], -R2 ;  /* 0x00008f0035197a23 */ /* 0x000fe20000010802 */
[----:B------:R-:W-:Y:S01]  /*12830*/  ISETP.GE.U32.AND P0, PT, R237, R4, PT ;  /* 0x00000004ed00720c */ /* 0x000fe20003f06070 */
[----:B------:R-:W-:Y:S01]  /*12840*/  FFMA.FTZ R53, R145, c[0x0][0x23c], -R0 ;  /* 0x00008f0091357a23 */ /* 0x000fe20000010800 */
[----:B------:R-:W-:Y:S01]  /*12850*/  SHF.R.U32.HI R4, RZ, 0x8, R13 ;  /* 0x00000008ff047819 */ /* 0x000fe2000001160d */
[----:B------:R-:W-:Y:S01]  /*12860*/  FFMA.FTZ R13, R71, c[0x0][0x23c], -R2 ;  /* 0x00008f00470d7a23 */ /* 0x000fe20000010802 */
[----:B------:R-:W-:Y:S01]  /*12870*/  @!P4 PRMT R57, R27, 0x5410, RZ ;  /* 0x000054101b39c816 */ /* 0x000fe200000000ff */
[----:B------:R-:W-:Y:S01]  /*12880*/  MUFU.EX2 R186, R25 ;  /* 0x0000001900ba7308 */ /* 0x000fe20000000800 */
[----:B------:R-:W-:Y:S01]  /*12890*/  LOP3.LUT R4, R4, 0xffff, RZ, 0xc0, !PT ;  /* 0x0000ffff04047812 */ /* 0x000fe200078ec0ff */
[----:B-1----:R-:W-:-:S03]  /*128a0*/  IMAD.MOV.U32 R20, RZ, RZ, R247 ;  /* 0x000000ffff147224 */ /* 0x002fc600078e00f7 */
[----:B------:R-:W-:Y:S01]  /*128b0*/  ISETP.GE.U32.AND P4, PT, R237, R4, PT ;  /* 0x00000004ed00720c */ /* 0x000fe20003f86070 */
[----:B--2---:R-:W-:Y:S01]  /*128c0*/  FFMA.FTZ R5, R22, c[0x0][0x23c], -R2 ;  /* 0x00008f0016057a23 */ /* 0x004fe20000010802 */
[----:B---3--:R-:W-:Y:S01]  /*128d0*/  F2FP.PACK_AB R8, R38, R32 ;  /* 0x000000202608723e */ /* 0x008fe200000000ff */
[----:B------:R-:W-:Y:S01]  /*128e0*/  FFMA.FTZ R4, R30, c[0x0][0x23c], -R0 ;  /* 0x00008f001e047a23 */ /* 0x000fe20000010800 */
[----:B------:R-:W-:Y:S02]  /*128f0*/  MUFU.EX2 R177, R13 ;  /* 0x0000000d00b17308 */ /* 0x000fe40000000800 */
[C---:B------:R-:W-:Y:S02]  /*12900*/  PRMT R55, R8.reuse, 0x7632, R55 ;  /* 0x0000763208377816 */ /* 0x040fe40000000037 */
[----:B------:R-:W-:-:S03]  /*12910*/  PRMT R54, R8, 0x7610, R54 ;  /* 0x0000761008367816 */ /* 0x000fc60000000036 */
[----:B------:R-:W-:Y:S01]  /*12920*/  @!P2 HADD2 R33, -R55.H0_H0, -RZ.H0_H0 ;  /* 0xa00000ff3721a230 */ /* 0x000fe20000000900 */
[----:B------:R1:W-:Y:S01]  /*12930*/  MUFU.EX2 R39, R5 ;  /* 0x0000000500277308 */ /* 0x0003e20000000800 */
[----:B------:R-:W-:Y:S01]  /*12940*/  PRMT R175, R54, 0x5410, R55 ;  /* 0x0000541036af7816 */ /* 0x000fe20000000037 */
[----:B------:R-:W-:Y:S02]  /*12950*/  @!P0 HADD2 R43, -R54.H0_H0, -RZ.H0_H0 ;  /* 0xa00000ff362b8230 */ /* 0x000fe40000000900 */
[----:B------:R-:W-:Y:S02]  /*12960*/  @!P2 PRMT R55, R33, 0x5410, RZ ;  /* 0x000054102137a816 */ /* 0x000fe400000000ff */
[----:B------:R-:W-:Y:S02]  /*12970*/  ISETP.GE.U32.AND P2, PT, R237, R10, PT ;  /* 0x0000000aed00720c */ /* 0x000fe40003f46070 */
[----:B------:R-:W-:Y:S01]  /*12980*/  MUFU.EX2 R33, R4 ;  /* 0x0000000400217308 */ /* 0x000fe20000000800 */
[----:B------:R-:W-:Y:S01]  /*12990*/  @!P0 PRMT R54, R43, 0x5410, RZ ;  /* 0x000054102b368816 */ /* 0x000fe200000000ff */
[----:B------:R-:W-:Y:S01]  /*129a0*/  FFMA.FTZ R43, R152, c[0x0][0x23c], -R0 ;  /* 0x00008f00982b7a23 */ /* 0x000fe20000010800 */
[----:B------:R-:W-:Y:S01]  /*129b0*/  ISETP.GE.U32.AND P0, PT, R237, R11, PT ;  /* 0x0000000bed00720c */ /* 0x000fe20003f06070 */
[----:B-1----:R-:W-:-:S04]  /*129c0*/  FFMA.FTZ R5, R23, c[0x0][0x23c], -R2 ;  /* 0x00008f0017057a23 */ /* 0x002fc80000010802 */
[----:B------:R1:W-:Y:S08]  /*129d0*/  MUFU.EX2 R183, R53 ;  /* 0x0000003500b77308 */ /* 0x0003f00000000800 */
[----:B------:R-:W2:Y:S01]  /*129e0*/  MUFU.EX2 R153, R5 ;  /* 0x0000000500997308 */ /* 0x000ea20000000800 */
[----:B-1----:R-:W-:-:S07]  /*129f0*/  IMAD.MOV.U32 R53, RZ, RZ, R178 ;  /* 0x000000ffff357224 */ /* 0x002fce00078e00b2 */
[----:B------:R-:W-:Y:S01]  /*12a00*/  MUFU.EX2 R43, R43 ;  /* 0x0000002b002b7308 */ /* 0x000fe20000000800 */
[----:B--2---:R-:W-:Y:S01]  /*12a10*/  F2FP.PACK_AB R4, R153, R39 ;  /* 0x000000279904723e */ /* 0x004fe200000000ff */
[----:B------:R-:W-:-:S06]  /*12a20*/  FFMA.FTZ R5, R31, c[0x0][0x23c], -R0 ;  /* 0x00008f001f057a23 */ /* 0x000fcc0000010800 */
[----:B------:R-:W-:Y:S01]  /*12a30*/  MUFU.EX2 R249, R49 ;  /* 0x0000003100f97308 */ /* 0x000fe20000000800 */
[--C-:B------:R-:W-:Y:S01]  /*12a40*/  FFMA.FTZ R31, R40, c[0x0][0x23c], -R2.reuse ;  /* 0x00008f00281f7a23 */ /* 0x100fe20000010802 */
[----:B------:R-:W-:Y:S01]  /*12a50*/  PRMT R51, R4, 0x7610, R51 ;  /* 0x0000761004337816 */ /* 0x000fe20000000033 */
[----:B------:R-:W-:Y:S01]  /*12a60*/  FFMA.FTZ R40, R34, c[0x0][0x23c], -R2 ;  /* 0x00008f0022287a23 */ /* 0x000fe20000010802 */
[----:B------:R-:W-:Y:S01]  /*12a70*/  PRMT R50, R4, 0x7632, R50 ;  /* 0x0000763204327816 */ /* 0x000fe20000000032 */
[----:B------:R-:W-:Y:S01]  /*12a80*/  FFMA.FTZ R34, R157, c[0x0][0x23c], -R0 ;  /* 0x00008f009d227a23 */ /* 0x000fe20000010800 */
[----:B------:R-:W-:Y:S01]  /*12a90*/  LOP3.LUT R4, R12, 0xff, RZ, 0xc0, !PT ;  /* 0x000000ff0c047812 */ /* 0x000fe200078ec0ff */
[----:B------:R-:W-:Y:S01]  /*12aa0*/  @!P5 HADD2 R48, -R51.H0_H0, -RZ.H0_H0 ;  /* 0xa00000ff3330d230 */ /* 0x000fe20000000900 */
[----:B------:R1:W2:Y:S01]  /*12ab0*/  MUFU.EX2 R142, R5 ;  /* 0x00000005008e7308 */ /* 0x0002a20000000800 */
[----:B------:R-:W-:Y:S01]  /*12ac0*/  PRMT R173, R51, 0x5410, R50 ;  /* 0x0000541033ad7816 */ /* 0x000fe20000000032 */
[----:B------:R-:W-:Y:S01]  /*12ad0*/  @!P4 HADD2 R46, -R50.H0_H0, -RZ.H0_H0 ;  /* 0xa00000ff322ec230 */ /* 0x000fe20000000900 */
[----:B------:R-:W-:Y:S01]  /*12ae0*/  FFMA.FTZ R12, R147, c[0x0][0x23c], -R2 ;  /* 0x00008f00930c7a23 */ /* 0x000fe20000010802 */
[----:B------:R-:W-:-:S02]  /*12af0*/  @!P5 PRMT R51, R48, 0x5410, RZ ;  /* 0x000054103033d816 */ /* 0x000fc400000000ff */
[----:B------:R-:W-:Y:S01]  /*12b00*/  ISETP.GE.U32.AND P5, PT, R237, R4, PT ;  /* 0x00000004ed00720c */ /* 0x000fe20003fa6070 */
[----:B------:R-:W-:Y:S01]  /*12b10*/  FFMA.FTZ R4, R37, c[0x0][0x23c], -R2 ;  /* 0x00008f0025047a23 */ /* 0x000fe20000010802 */
[----:B------:R-:W-:Y:S01]  /*12b20*/  @!P4 PRMT R50, R46, 0x5410, RZ ;  /* 0x000054102e32c816 */ /* 0x000fe200000000ff */
[----:B------:R-:W-:Y:S01]  /*12b30*/  FFMA.FTZ R37, R155, c[0x0][0x23c], -R0 ;  /* 0x00008f009b257a23 */ /* 0x000fe20000010800 */
[----:B------:R-:W-:Y:S01]  /*12b40*/  MUFU.EX2 R179, R34 ;  /* 0x0000002200b37308 */ /* 0x000fe20000000800 */
[----:B-1----:R-:W-:Y:S01]  /*12b50*/  FFMA.FTZ R5, R36, c[0x0][0x23c], -R2 ;  /* 0x00008f0024057a23 */ /* 0x002fe20000010802 */
[----:B--2---:R-:W-:-:S06]  /*12b60*/  F2FP.PACK_AB R8, R142, R33 ;  /* 0x000000218e08723e */ /* 0x004fcc00000000ff */
[----:B------:R1:W-:Y:S01]  /*12b70*/  MUFU.EX2 R74, R4 ;  /* 0x00000004004a7308 */ /* 0x0003e20000000800 */
[----:B------:R-:W-:Y:S01]  /*12b80*/  FFMA.FTZ R36, R35, c[0x0][0x23c], -R2 ;  /* 0x00008f0023247a23 */ /* 0x000fe20000010802 */
[C---:B------:R-:W-:Y:S02]  /*12b90*/  PRMT R48, R8.reuse, 0x7632, R48 ;  /* 0x0000763208307816 */ /* 0x040fe40000000030 */
[----:B------:R-:W-:-:S04]  /*12ba0*/  PRMT R46, R8, 0x7610, R46 ;  /* 0x00007610082e7816 */ /* 0x000fc8000000002e */
[----:B------:R2:W3:Y:S01]  /*12bb0*/  MUFU.EX2 R72, R5 ;  /* 0x0000000500487308 */ /* 0x0004e20000000800 */
[----:B------:R-:W-:Y:S01]  /*12bc0*/  @!P3 HADD2 R68, -R48.H0_H0, -RZ.H0_H0 ;  /* 0xa00000ff3044b230 */ /* 0x000fe20000000900 */
[----:B------:R-:W-:Y:S01]  /*12bd0*/  PRMT R176, R46, 0x5410, R48 ;  /* 0x000054102eb07816 */ /* 0x000fe20000000030 */
[----:B------:R-:W-:-:S03]  /*12be0*/  @!P1 HADD2 R189, -R46.H0_H0, -RZ.H0_H0 ;  /* 0xa00000ff2ebd9230 */ /* 0x000fc60000000900 */
[----:B------:R-:W-:Y:S02]  /*12bf0*/  @!P3 PRMT R48, R68, 0x5410, RZ ;  /* 0x000054104430b816 */ /* 0x000fe400000000ff */
[----:B-1----:R-:W-:Y:S01]  /*12c00*/  LOP3.LUT R4, R3, 0xffff, RZ, 0xc0, !PT ;  /* 0x0000ffff03047812 */ /* 0x002fe200078ec0ff */
[----:B------:R-:W-:Y:S01]  /*12c10*/  MUFU.EX2 R180, R37 ;  /* 0x0000002500b47308 */ /* 0x000fe20000000800 */
[----:B------:R-:W-:Y:S02]  /*12c20*/  @!P1 PRMT R46, R189, 0x5410, RZ ;  /* 0x00005410bd2e9816 */ /* 0x000fe400000000ff */
[----:B------:R-:W-:Y:S02]  /*12c30*/  SHF.R.U32.HI R4, RZ, 0x8, R4 ;  /* 0x00000008ff047819 */ /* 0x000fe40000011604 */
[----:B--2---:R-:W-:-:S03]  /*12c40*/  LOP3.LUT R5, R3, 0xff, RZ, 0xc0, !PT ;  /* 0x000000ff03057812 */ /* 0x004fc600078ec0ff */
[----:B------:R-:W-:Y:S01]  /*12c50*/  MUFU.EX2 R251, R31 ;  /* 0x0000001f00fb7308 */ /* 0x000fe20000000800 */
[----:B------:R-:W-:Y:S02]  /*12c60*/  LOP3.LUT R4, R4, 0xffff, RZ, 0xc0, !PT ;  /* 0x0000ffff04047812 */ /* 0x000fe400078ec0ff */
[C---:B------:R-:W-:Y:S02]  /*12c70*/  ISETP.GE.U32.AND P4, PT, R237.reuse, R5, PT ;  /* 0x00000005ed00720c */ /* 0x040fe40003f86070 */
[----:B---3--:R-:W-:Y:S02]  /*12c80*/  F2FP.PACK_AB R5, R74, R72 ;  /* 0x000000484a05723e */ /* 0x008fe400000000ff */
[----:B------:R-:W-:Y:S01]  /*12c90*/  ISETP.GE.U32.AND P3, PT, R237, R4, PT ;  /* 0x00000004ed00720c */ /* 0x000fe20003f66070 */
[----:B------:R-:W-:Y:S01]  /*12ca0*/  MUFU.EX2 R184, R42 ;  /* 0x0000002a00b87308 */ /* 0x000fe20000000800 */
[----:B------:R-:W-:Y:S02]  /*12cb0*/  PRMT R223, R5, 0x7610, R223 ;  /* 0x0000761005df7816 */ /* 0x000fe400000000df */
[----:B------:R-:W-:-:S02]  /*12cc0*/  SHF.R.U32.HI R4, RZ, 0x18, R3 ;  /* 0x00000018ff047819 */ /* 0x000fc40000011603 */
[----:B------:R-:W-:Y:S02]  /*12cd0*/  SHF.R.U32.HI R3, RZ, 0x10, R3 ;  /* 0x00000010ff037819 */ /* 0x000fe40000011603 */
[----:B------:R-:W-:Y:S01]  /*12ce0*/  PRMT R221, R5, 0x7632, R221 ;  /* 0x0000763205dd7816 */ /* 0x000fe200000000dd */
[----:B------:R-:W-:Y:S01]  /*12cf0*/  @!P4 HADD2 R192, -R223.H0_H0, -RZ.H0_H0 ;  /* 0xa00000ffdfc0c230 */ /* 0x000fe20000000900 */
[----:B------:R-:W-:Y:S01]  /*12d00*/  LOP3.LUT R3, R3, 0xff, RZ, 0xc0, !PT ;  /* 0x000000ff03037812 */ /* 0x000fe200078ec0ff */
[----:B------:R-:W1:Y:S01]  /*12d10*/  MUFU.EX2 R40, R40 ;  /* 0x0000002800287308 */ /* 0x000e620000000800 */
[----:B------:R-:W-:Y:S01]  /*12d20*/  PRMT R188, R223, 0x5410, R221 ;  /* 0x00005410dfbc7816 */ /* 0x000fe200000000dd */
[----:B------:R-:W-:Y:S01]  /*12d30*/  @!P3 HADD2 R187, -R221.H0_H0, -RZ.H0_H0 ;  /* 0xa00000ffddbbb230 */ /* 0x000fe20000000900 */
[----:B------:R-:W-:Y:S02]  /*12d40*/  @!P4 PRMT R223, R192, 0x5410, RZ ;  /* 0x00005410c0dfc816 */ /* 0x000fe400000000ff */
[----:B------:R-:W-:-:S02]  /*12d50*/  ISETP.GE.U32.AND P4, PT, R237, R3, PT ;  /* 0x00000003ed00720c */ /* 0x000fc40003f86070 */
[----:B------:R-:W-:Y:S01]  /*12d60*/  LEA R3, R235, 0x1, 0x1 ;  /* 0x00000001eb037811 */ /* 0x000fe200078e08ff */
[----:B------:R-:W-:Y:S01]  /*12d70*/  MUFU.EX2 R185, R36 ;  /* 0x0000002400b97308 */ /* 0x000fe20000000800 */
[----:B------:R-:W-:Y:S02]  /*12d80*/  ISETP.GE.U32.AND P1, PT, R237, R4, PT ;  /* 0x00000004ed00720c */ /* 0x000fe40003f26070 */
[----:B------:R-:W-:Y:S02]  /*12d90*/  LOP3.LUT R192, R3, UR37, RZ, 0x3c, !PT ;  /* 0x0000002503c07c12 */ /* 0x000fe4000f8e3cff */
[----:B------:R-:W-:Y:S02]  /*12da0*/  @!P3 PRMT R221, R187, 0x5410, RZ ;  /* 0x00005410bbddb816 */ /* 0x000fe400000000ff */
[----:B------:R-:W-:Y:S01]  /*12db0*/  LOP3.LUT R3, R191, R192, RZ, 0x3c, !PT ;  /* 0x000000c0bf037212 */ /* 0x000fe200078e3cff */
[----:B-1----:R-:W-:-:S04]  /*12dc0*/  IMAD.MOV.U32 R34, RZ, RZ, R40 ;  /* 0x000000ffff227224 */ /* 0x002fc800078e0028 */
[----:B------:R-:W-:Y:S01]  /*12dd0*/  IMAD.WIDE.U32 R22, R3, -0x326172a9, RZ ;  /* 0xcd9e8d5703167825 */ /* 0x000fe200078e00ff */
[----:B------:R-:W-:-:S04]  /*12de0*/  FMNMX.FTZ R3, R236, R151, !PT ;  /* 0x00000097ec037209 */ /* 0x000fc80007810000 */
[----:B------:R-:W-:Y:S02]  /*12df0*/  FMNMX.FTZ R3, R158, R3, !PT ;  /* 0x000000039e037209 */ /* 0x000fe40007810000 */
[----:B------:R-:W-:Y:S02]  /*12e00*/  LOP3.LUT R4, R23, UR18, R232, 0x96, !PT ;  /* 0x0000001217047c12 */ /* 0x000fe4000f8e96e8 */
[----:B------:R-:W-:Y:S02]  /*12e10*/  FMNMX.FTZ R3, R156, R3, !PT ;  /* 0x000000039c037209 */ /* 0x000fe40007810000 */
[----:B------:R-:W-:Y:S01]  /*12e20*/  LOP3.LUT R10, R7, UR16, R22, 0x96, !PT ;  /* 0x00000010070a7c12 */ /* 0x000fe2000f8e9616 */
[----:B------:R-:W-:Y:S01]  /*12e30*/  IMAD.WIDE.U32 R4, R4, -0x2daee0ad, RZ ;  /* 0xd2511f5304047825 */ /* 0x000fe200078e00ff */
[----:B------:R-:W-:-:S03]  /*12e40*/  FMNMX.FTZ R3, R148, R3, !PT ;  /* 0x0000000394037209 */ /* 0x000fc60007810000 */
[----:B------:R-:W-:Y:S01]  /*12e50*/  IMAD.WIDE.U32 R10, R10, -0x2daee0ad, RZ ;  /* 0xd2511f530a0a7825 */ /* 0x000fe200078e00ff */
[----:B------:R-:W-:Y:S02]  /*12e60*/  LOP3.LUT R5, R5, UR15, R238, 0x96, !PT ;  /* 0x0000000f05057c12 */ /* 0x000fe4000f8e96ee */
[----:B------:R-:W-:Y:S02]  /*12e70*/  FMNMX.FTZ R3, R143, R3, !PT ;  /* 0x000000038f037209 */ /* 0x000fe40007810000 */
[----:B------:R-:W-:Y:S01]  /*12e80*/  LOP3.LUT R8, R11, UR11, R4, 0x96, !PT ;  /* 0x0000000b0b087c12 */ /* 0x000fe2000f8e9604 */
[----:B------:R-:W-:Y:S01]  /*12e90*/  IMAD.WIDE.U32 R4, R5, -0x326172a9, RZ ;  /* 0xcd9e8d5705047825 */ /* 0x000fe200078e00ff */
[----:B------:R-:W-:-:S03]  /*12ea0*/  FMNMX.FTZ R3, R73, R3, !PT ;  /* 0x0000000349037209 */ /* 0x000fc60007810000 */
[----:B------:R-:W-:Y:S01]  /*12eb0*/  IMAD.WIDE.U32 R8, R8, -0x326172a9, RZ ;  /* 0xcd9e8d5708087825 */ /* 0x000fe200078e00ff */
[----:B------:R-:W-:Y:S02]  /*12ec0*/  FMNMX.FTZ R3, R67, R3, !PT ;  /* 0x0000000343037209 */ /* 0x000fe40007810000 */
[----:B------:R-:W-:Y:S02]  /*12ed0*/  LOP3.LUT R5, R5, UR12, R6, 0x96, !PT ;  /* 0x0000000c05057c12 */ /* 0x000fe4000f8e9606 */
[----:B------:R-:W-:Y:S02]  /*12ee0*/  FMNMX.FTZ R3, R65, R3, !PT ;  /* 0x0000000341037209 */ /* 0x000fe40007810000 */
[----:B------:R-:W-:Y:S01]  /*12ef0*/  LOP3.LUT R6, R9, UR10, R4, 0x96, !PT ;  /* 0x0000000a09067c12 */ /* 0x000fe2000f8e9604 */
[----:B------:R-:W-:Y:S01]  /*12f00*/  IMAD.WIDE.U32 R4, R5, -0x2daee0ad, RZ ;  /* 0xd2511f5305047825 */ /* 0x000fe200078e00ff */
[----:B------:R-:W-:-:S04]  /*12f10*/  FMNMX.FTZ R3, R62, R3, !PT ;  /* 0x000000033e037209 */ /* 0x000fc80007810000 */
[----:B------:R-:W-:Y:S01]  /*12f20*/  LOP3.LUT R7, R5, UR9, R10, 0x96, !PT ;  /* 0x0000000905077c12 */ /* 0x000fe2000f8e960a */
[----:B------:R-:W-:Y:S01]  /*12f30*/  IMAD.WIDE.U32 R10, R6, -0x2daee0ad, RZ ;  /* 0xd2511f53060a7825 */ /* 0x000fe200078e00ff */
[----:B------:R-:W-:-:S03]  /*12f40*/  FMNMX.FTZ R5, R60, R3, !PT ;  /* 0x000000033c057209 */ /* 0x000fc60007810000 */
[----:B------:R-:W-:Y:S01]  /*12f50*/  FFMA.FTZ R3, R45, c[0x0][0x23c], -R0 ;  /* 0x00008f002d037a23 */ /* 0x000fe20000010800 */
[----:B------:R-:W-:Y:S01]  /*12f60*/  FMNMX.FTZ R5, R52, R5, !PT ;  /* 0x0000000534057209 */ /* 0x000fe20007810000 */
[----:B------:R-:W-:Y:S01]  /*12f70*/  IMAD.WIDE.U32 R6, R7, -0x326172a9, RZ ;  /* 0xcd9e8d5707067825 */ /* 0x000fe200078e00ff */
[----:B------:R-:W-:Y:S01]  /*12f80*/  LOP3.LUT R9, R11, UR6, R4, 0x96, !PT ;  /* 0x000000060b097c12 */ /* 0x000fe2000f8e9604 */
[----:B------:R1:W-:Y:S01]  /*12f90*/  MUFU.EX2 R27, R3 ;  /* 0x00000003001b7308 */ /* 0x0003e20000000800 */
[----:B------:R-:W-:Y:S01]  /*12fa0*/  FMNMX.FTZ R5, R47, R5, !PT ;  /* 0x000000052f057209 */ /* 0x000fe20007810000 */
[----:B------:R-:W-:Y:S01]  /*12fb0*/  FFMA.FTZ R4, R64, c[0x0][0x23c], -R0 ;  /* 0x00008f0040047a23 */ /* 0x000fe20000010800 */
[----:B------:R-:W-:Y:S01]  /*12fc0*/  LOP3.LUT R45, R7, UR8, R8, 0x96, !PT ;  /* 0x00000008072d7c12 */ /* 0x000fe2000f8e9608 */
[----:B------:R-:W-:Y:S01]  /*12fd0*/  FFMA.FTZ R11, R149, c[0x0][0x23c], -R2 ;  /* 0x00008f00950b7a23 */ /* 0x000fe20000010802 */
[----:B------:R-:W-:-:S03]  /*12fe0*/  FMNMX.FTZ R5, R44, R5, !PT ;  /* 0x000000052c057209 */ /* 0x000fc60007810000 */
[----:B------:R2:W3:Y:S01]  /*12ff0*/  MUFU.EX2 R64, R4 ;  /* 0x0000000400407308 */ /* 0x0004e20000000800 */
[----:B-1----:R-:W-:Y:S01]  /*13000*/  SHF.R.U32.HI R3, RZ, 0x8, R15 ;  /* 0x00000008ff037819 */ /* 0x002fe2000001160f */
[----:B------:R-:W-:-:S03]  /*13010*/  FFMA.FTZ R15, R146, c[0x0][0x23c], -R2 ;  /* 0x00008f00920f7a23 */ /* 0x000fc60000010802 */
[----:B------:R-:W-:Y:S02]  /*13020*/  LOP3.LUT R3, R3, 0xffff, RZ, 0xc0, !PT ;  /* 0x0000ffff03037812 */ /* 0x000fe400078ec0ff */
[----:B--2---:R-:W-:Y:S02]  /*13030*/  FMNMX.FTZ R4, R26, R5, !PT ;  /* 0x000000051a047209 */ /* 0x004fe40007810000 */
[----:B------:R-:W-:Y:S02]  /*13040*/  ISETP.GE.U32.AND P3, PT, R237, R3, PT ;  /* 0x00000003ed00720c */ /* 0x000fe40003f66070 */
[----:B------:R-:W-:Y:S01]  /*13050*/  FMNMX.FTZ R68, R24, R4, !PT ;  /* 0x0000000418447209 */ /* 0x000fe20007810000 */
[----:B------:R-:W-:Y:S01]  /*13060*/  IMAD.WIDE.U32 R4, R9, -0x326172a9, RZ ;  /* 0xcd9e8d5709047825 */ /* 0x000fe200078e00ff */
[----:B---3--:R-:W-:Y:S02]  /*13070*/  F2FP.PACK_AB R8, R64, R27 ;  /* 0x0000001b4008723e */ /* 0x008fe400000000ff */
[----:B------:R-:W-:-:S02]  /*13080*/  FMNMX.FTZ R68, R17, R68, !PT ;  /* 0x0000004411447209 */ /* 0x000fc40007810000 */
[----:B------:R-:W-:Y:S02]  /*13090*/  LOP3.LUT R3, R5, UR13, R6, 0x96, !PT ;  /* 0x0000000d05037c12 */ /* 0x000fe4000f8e9606 */
[----:B------:R-:W-:Y:S01]  /*130a0*/  FMNMX.FTZ R6, R240, R168, !PT ;  /* 0x000000a8f0067209 */ /* 0x000fe20007810000 */
[----:B------:R-:W1:Y:S01]  /*130b0*/  SHFL.BFLY PT, R9, R68, 0x2, 0x1f ;  /* 0x0c401f0044097f89 */ /* 0x000e6200000e0000 */
[C---:B------:R-:W-:Y:S02]  /*130c0*/  PRMT R217, R8.reuse, 0x7610, R217 ;  /* 0x0000761008d97816 */ /* 0x040fe400000000d9 */
[----:B------:R-:W-:Y:S02]  /*130d0*/  FMNMX.FTZ R6, R171, R6, !PT ;  /* 0x00000006ab067209 */ /* 0x000fe40007810000 */
[----:B------:R-:W-:Y:S01]  /*130e0*/  PRMT R216, R8, 0x7632, R216 ;  /* 0x0000763208d87816 */ /* 0x000fe200000000d8 */
[----:B------:R-:W-:Y:S01]  /*130f0*/  @!P4 HADD2 R193, -R217.H0_H0, -RZ.H0_H0 ;  /* 0xa00000ffd9c1c230 */ /* 0x000fe20000000900 */
[----:B------:R-:W-:Y:S01]  /*13100*/  FMNMX.FTZ R7, R170, R6, !PT ;  /* 0x00000006aa077209 */ /* 0x000fe20007810000 */
[----:B------:R-:W-:Y:S01]  /*13110*/  FFMA.FTZ R8, R163, c[0x0][0x23c], -R0 ;  /* 0x00008f00a3087a23 */ /* 0x000fe20000010800 */
[----:B------:R-:W-:Y:S01]  /*13120*/  LOP3.LUT R6, R3, 0xffff, RZ, 0xc0, !PT ;  /* 0x0000ffff03067812 */ /* 0x000fe200078ec0ff */
[----:B------:R-:W-:Y:S01]  /*13130*/  @!P1 HADD2 R194, -R216.H0_H0, -RZ.H0_H0 ;  /* 0xa00000ffd8c29230 */ /* 0x000fe20000000900 */
[----:B------:R-:W-:-:S02]  /*13140*/  FMNMX.FTZ R7, R169, R7, !PT ;  /* 0x00000007a9077209 */ /* 0x000fc40007810000 */
[----:B------:R-:W-:Y:S02]  /*13150*/  SHF.R.U32.HI R6, RZ, 0x8, R6 ;  /* 0x00000008ff067819 */ /* 0x000fe40000011606 */
[----:B------:R-:W-:Y:S02]  /*13160*/  FMNMX.FTZ R7, R167, R7, !PT ;  /* 0x00000007a7077209 */ /* 0x000fe40007810000 */
[----:B------:R-:W-:Y:S02]  /*13170*/  LOP3.LUT R6, R6, 0xffff, RZ, 0xc0, !PT ;  /* 0x0000ffff06067812 */ /* 0x000fe400078ec0ff */
[----:B------:R-:W-:Y:S02]  /*13180*/  PRMT R244, R217, 0x5410, R216 ;  /* 0x00005410d9f47816 */ /* 0x000fe400000000d8 */
[----:B------:R-:W-:Y:S02]  /*13190*/  @!P4 PRMT R217, R193, 0x5410, RZ ;  /* 0x00005410c1d9c816 */ /* 0x000fe400000000ff */
[----:B------:R-:W-:-:S02]  /*131a0*/  ISETP.GE.U32.AND P4, PT, R237, R6, PT ;  /* 0x00000006ed00720c */ /* 0x000fc40003f86070 */
[----:B------:R-:W-:Y:S01]  /*131b0*/  FMNMX.FTZ R6, R166, R7, !PT ;  /* 0x00000007a6067209 */ /* 0x000fe20007810000 */
[----:B------:R-:W-:Y:S01]  /*131c0*/  FFMA.FTZ R7, R150, c[0x0][0x23c], -R2 ;  /* 0x00008f0096077a23 */ /* 0x000fe20000010802 */
[----:B-1----:R-:W-:Y:S01]  /*131d0*/  FMNMX.FTZ R68, R68, R9, !PT ;  /* 0x0000000944447209 */ /* 0x002fe20007810000 */
[----:B------:R-:W-:Y:S01]  /*131e0*/  FFMA.FTZ R9, R162, c[0x0][0x23c], -R0 ;  /* 0x00008f00a2097a23 */ /* 0x000fe20000010800 */
[----:B------:R-:W-:Y:S01]  /*131f0*/  FMNMX.FTZ R6, R165, R6, !PT ;  /* 0x00000006a5067209 */ /* 0x000fe20007810000 */
[----:B------:R-:W-:Y:S01]  /*13200*/  MUFU.EX2 R61, R7 ;  /* 0x00000007003d7308 */ /* 0x000fe20000000800 */
[----:B------:R-:W-:Y:S02]  /*13210*/  @!P1 PRMT R216, R194, 0x5410, RZ ;  /* 0x00005410c2d89816 */ /* 0x000fe400000000ff */
[----:B------:R-:W-:Y:S02]  /*13220*/  FMNMX.FTZ R2, R164, R6, !PT ;  /* 0x00000006a4027209 */ /* 0x000fe40007810000 */
[----:B------:R-:W1:Y:S02]  /*13230*/  SHFL.BFLY PT, R6, R68, 0x1, 0x1f ;  /* 0x0c201f0044067f89 */ /* 0x000e6400000e0000 */
[----:B------:R-:W-:-:S04]  /*13240*/  FMNMX.FTZ R2, R159, R2, !PT ;  /* 0x000000029f027209 */ /* 0x000fc80007810000 */
[----:B------:R-:W-:-:S04]  /*13250*/  FMNMX.FTZ R0, R154, R2, !PT ;  /* 0x000000029a007209 */ /* 0x000fc80007810000 */
[----:B------:R-:W-:-:S04]  /*13260*/  FMNMX.FTZ R0, R144, R0, !PT ;  /* 0x0000000090007209 */ /* 0x000fc80007810000 */
[----:B------:R-:W-:-:S04]  /*13270*/  FMNMX.FTZ R0, R75, R0, !PT ;  /* 0x000000004b007209 */ /* 0x000fc80007810000 */
[----:B------:R-:W-:-:S04]  /*13280*/  FMNMX.FTZ R0, R66, R0, !PT ;  /* 0x0000000042007209 */ /* 0x000fc80007810000 */
[----:B------:R-:W-:Y:S02]  /*13290*/  FMNMX.FTZ R2, R63, R0, !PT ;  /* 0x000000003f027209 */ /* 0x000fe40007810000 */
[----:B-1----:R-:W-:Y:S01]  /*132a0*/  FMNMX.FTZ R68, R68, R6, !PT ;  /* 0x0000000644447209 */ /* 0x002fe20007810000 */
[----:B------:R-:W-:Y:S01]  /*132b0*/  FADD.FTZ R6, R243, -R18 ;  /* 0x80000012f3067221 */ /* 0x000fe20000010000 */
[----:B------:R-:W-:Y:S02]  /*132c0*/  FMNMX.FTZ R2, R58, R2, !PT ;  /* 0x000000023a027209 */ /* 0x000fe40007810000 */
[C---:B------:R-:W-:Y:S01]  /*132d0*/  FSETP.NEU.FTZ.AND P1, PT, R68.reuse, -INF , PT ;  /* 0xff8000004400780b */ /* 0x040fe20003f3d000 */
[----:B------:R-:W-:Y:S01]  /*132e0*/  FMUL.FTZ R0, R68, c[0x0][0x23c] ;  /* 0x00008f0044007a20 */ /* 0x000fe20000410000 */
[----:B------:R-:W-:Y:S01]  /*132f0*/  FMNMX.FTZ R71, R56, R2, !PT ;  /* 0x0000000238477209 */ /* 0x000fe20007810000 */
[----:B------:R-:W-:-:S03]  /*13300*/  FMUL.FTZ R6, R6, c[0x0][0x23c] ;  /* 0x00008f0006067a20 */ /* 0x000fc60000410000 */
[----:B------:R-:W-:Y:S01]  /*13310*/  FSEL R0, R0, RZ, P1 ;  /* 0x000000ff00007208 */ /* 0x000fe20000800000 */
[----:B------:R-:W1:Y:S02]  /*13320*/  SHFL.BFLY PT, R2, R71, 0x2, 0x1f ;  /* 0x0c401f0047027f89 */ /* 0x000e6400000e0000 */
[----:B------:R-:W-:Y:S02]  /*13330*/  MUFU.EX2 R6, R6 ;  /* 0x0000000600067308 */ /* 0x000fe40000000800 */
[--C-:B------:R-:W-:Y:S02]  /*13340*/  FFMA.FTZ R147, R143, c[0x0][0x23c], -R0.reuse ;  /* 0x00008f008f937a23 */ /* 0x100fe40000010800 */
[--C-:B------:R-:W-:Y:S02]  /*13350*/  FFMA.FTZ R30, R151, c[0x0][0x23c], -R0.reuse ;  /* 0x00008f00971e7a23 */ /* 0x100fe40000010800 */
[--C-:B------:R-:W-:Y:S02]  /*13360*/  FFMA.FTZ R146, R156, c[0x0][0x23c], -R0.reuse ;  /* 0x00008f009c927a23 */ /* 0x100fe40000010800 */
[----:B------:R2:W3:Y:S01]  /*13370*/  MUFU.EX2 R143, R11 ;  /* 0x0000000b008f7308 */ /* 0x0004e20000000800 */
[----:B------:R-:W-:-:S02]  /*13380*/  FFMA.FTZ R145, R148, c[0x0][0x23c], -R0 ;  /* 0x00008f0094917a23 */ /* 0x000fc40000010800 */
[--C-:B------:R-:W-:Y:S02]  /*13390*/  FFMA.FTZ R35, R158, c[0x0][0x23c], -R0.reuse ;  /* 0x00008f009e237a23 */ /* 0x100fe40000010800 */
[--C-:B------:R-:W-:Y:S02]  /*133a0*/  FFMA.FTZ R73, R73, c[0x0][0x23c], -R0.reuse ;  /* 0x00008f0049497a23 */ /* 0x100fe40000010800 */
[--C-:B------:R-:W-:Y:S02]  /*133b0*/  FFMA.FTZ R148, R67, c[0x0][0x23c], -R0.reuse ;  /* 0x00008f0043947a23 */ /* 0x100fe40000010800 */
[--C-:B------:R-:W-:Y:S02]  /*133c0*/  FFMA.FTZ R149, R65, c[0x0][0x23c], -R0.reuse ;  /* 0x00008f0041957a23 */ /* 0x100fe40000010800 */
[--C-:B------:R-:W-:Y:S02]  /*133d0*/  FFMA.FTZ R150, R62, c[0x0][0x23c], -R0.reuse ;  /* 0x00008f003e967a23 */ /* 0x100fe40000010800 */
[--C-:B------:R-:W-:Y:S01]  /*133e0*/  FFMA.FTZ R151, R60, c[0x0][0x23c], -R0.reuse ;  /* 0x00008f003c977a23 */ /* 0x100fe20000010800 */
[----:B-1----:R-:W-:Y:S01]  /*133f0*/  FMNMX.FTZ R71, R71, R2, !PT ;  /* 0x0000000247477209 */ /* 0x002fe20007810000 */
[--C-:B------:R-:W-:Y:S01]  /*13400*/  FFMA.FTZ R155, R52, c[0x0][0x23c], -R0.reuse ;  /* 0x00008f00349b7a23 */ /* 0x100fe20000010800 */
[----:B--2---:R-:W-:Y:S01]  /*13410*/  FSEL R11, R68, RZ, P1 ;  /* 0x000000ff440b7208 */ /* 0x004fe20000800000 */
[--C-:B------:R-:W-:Y:S01]  /*13420*/  FFMA.FTZ R156, R47, c[0x0][0x23c], -R0.reuse ;  /* 0x00008f002f9c7a23 */ /* 0x100fe20000010800 */
[----:B------:R-:W-:Y:S01]  /*13430*/  MUFU.EX2 R52, R12 ;  /* 0x0000000c00347308 */ /* 0x000fe20000000800 */
[--C-:B------:R-:W-:Y:S01]  /*13440*/  FFMA.FTZ R233, R44, c[0x0][0x23c], -R0.reuse ;  /* 0x00008f002ce97a23 */ /* 0x100fe20000010800 */
[----:B------:R-:W1:Y:S01]  /*13450*/  SHFL.BFLY PT, R7, R71, 0x1, 0x1f ;  /* 0x0c201f0047077f89 */ /* 0x000e6200000e0000 */
[----:B------:R-:W-:-:S02]  /*13460*/  FFMA.FTZ R193, R26, c[0x0][0x23c], -R0 ;  /* 0x00008f001ac17a23 */ /* 0x000fc40000010800 */
[--C-:B------:R-:W-:Y:S02]  /*13470*/  FFMA.FTZ R235, R24, c[0x0][0x23c], -R0.reuse ;  /* 0x00008f0018eb7a23 */ /* 0x100fe40000010800 */
[----:B------:R-:W-:Y:S01]  /*13480*/  FFMA.FTZ R234, R17, c[0x0][0x23c], -R0 ;  /* 0x00008f0011ea7a23 */ /* 0x000fe20000010800 */
[----:B------:R-:W-:Y:S01]  /*13490*/  MUFU.EX2 R44, R8 ;  /* 0x00000008002c7308 */ /* 0x000fe20000000800 */
[----:B---3--:R-:W-:Y:S01]  /*134a0*/  F2FP.PACK_AB R0, R143, R61 ;  /* 0x0000003d8f00723e */ /* 0x008fe200000000ff */
[-C--:B------:R-:W-:Y:S02]  /*134b0*/  FFMA.FTZ R241, R241, R6.reuse, R14 ;  /* 0x00000006f1f17223 */ /* 0x080fe4000001000e */
[-C--:B------:R-:W-:Y:S01]  /*134c0*/  FMUL.FTZ R42, R124, R6.reuse ;  /* 0x000000067c2a7220 */ /* 0x080fe20000410000 */
[----:B------:R-:W-:Y:S01]  /*134d0*/  PRMT R213, R0, 0x7610, R213 ;  /* 0x0000761000d57816 */ /* 0x000fe200000000d5 */
[-C--:B------:R-:W-:Y:S01]  /*134e0*/  FMUL.FTZ R136, R136, R6.reuse ;  /* 0x0000000688887220 */ /* 0x080fe20000410000 */
[----:B------:R-:W-:Y:S01]  /*134f0*/  PRMT R212, R0, 0x7632, R212 ;  /* 0x0000763200d47816 */ /* 0x000fe200000000d4 */
[----:B------:R-:W2:Y:S01]  /*13500*/  MUFU.EX2 R47, R9 ;  /* 0x00000009002f7308 */ /* 0x000ea20000000800 */
[----:B------:R-:W-:Y:S01]  /*13510*/  LOP3.LUT R0, R3, 0xff, RZ, 0xc0, !PT ;  /* 0x000000ff03007812 */ /* 0x000fe200078ec0ff */
[----:B------:R-:W-:Y:S01]  /*13520*/  @!P2 HADD2 R195, -R213.H0_H0, -RZ.H0_H0 ;  /* 0xa00000ffd5c3a230 */ /* 0x000fe20000000900 */
[----:B------:R-:W-:Y:S01]  /*13530*/  PRMT R246, R213, 0x5410, R212 ;  /* 0x00005410d5f67816 */ /* 0x000fe200000000d4 */
[----:B------:R-:W-:Y:S01]  /*13540*/  @!P3 HADD2 R198, -R212.H0_H0, -RZ.H0_H0 ;  /* 0xa00000ffd4c6b230 */ /* 0x000fe20000000900 */
[----:B------:R-:W-:-:S02]  /*13550*/  FMUL.FTZ R137, R137, R6 ;  /* 0x0000000689897220 */ /* 0x000fc40000410000 */
[----:B------:R-:W-:Y:S01]  /*13560*/  @!P2 PRMT R213, R195, 0x5410, RZ ;  /* 0x00005410c3d5a816 */ /* 0x000fe200000000ff */
[----:B------:R-:W3:Y:S01]  /*13570*/  MUFU.EX2 R60, R15 ;  /* 0x0000000f003c7308 */ /* 0x000ee20000000800 */
[----:B------:R-:W-:Y:S01]  /*13580*/  ISETP.GE.U32.AND P2, PT, R237, R0, PT ;  /* 0x00000000ed00720c */ /* 0x000fe20003f46070 */
[-C--:B------:R-:W-:Y:S01]  /*13590*/  FMUL.FTZ R132, R132, R6.reuse ;  /* 0x0000000684847220 */ /* 0x080fe20000410000 */
[----:B------:R-:W-:Y:S01]  /*135a0*/  SHF.R.U32.HI R0, RZ, 0x18, R3 ;  /* 0x00000018ff007819 */ /* 0x000fe20000011603 */
[-C--:B------:R-:W-:Y:S01]  /*135b0*/  FMUL.FTZ R133, R133, R6.reuse ;  /* 0x0000000685857220 */ /* 0x080fe20000410000 */
[----:B------:R-:W-:Y:S01]  /*135c0*/  @!P3 PRMT R212, R198, 0x5410, RZ ;  /* 0x00005410c6d4b816 */ /* 0x000fe200000000ff */
[----:B------:R-:W-:Y:S01]  /*135d0*/  FMUL.FTZ R40, R116, R6 ;  /* 0x0000000674287220 */ /* 0x000fe20000410000 */
[----:B------:R-:W-:Y:S02]  /*135e0*/  ISETP.GE.U32.AND P3, PT, R237, R0, PT ;  /* 0x00000000ed00720c */ /* 0x000fe40003f66070 */
[----:B--2---:R-:W-:-:S02]  /*135f0*/  F2FP.PACK_AB R2, R47, R44 ;  /* 0x0000002c2f02723e */ /* 0x004fc400000000ff */
[----:B------:R-:W-:Y:S01]  /*13600*/  SHF.R.U32.HI R0, RZ, 0x10, R3 ;  /* 0x00000010ff007819 */ /* 0x000fe20000011603 */
[----:B------:R-:W-:Y:S01]  /*13610*/  FADD.FTZ R3, R248, -R21 ;  /* 0x80000015f8037221 */ /* 0x000fe20000010000 */
[----:B------:R-:W-:Y:S01]  /*13620*/  PRMT R211, R2, 0x7610, R211 ;  /* 0x0000761002d37816 */ /* 0x000fe200000000d3 */
[----:B------:R-:W-:Y:S01]  /*13630*/  FMUL.FTZ R248, R128, R6 ;  /* 0x0000000680f87220 */ /* 0x000fe20000410000 */
[----:B------:R-:W-:Y:S01]  /*13640*/  PRMT R210, R2, 0x7632, R210 ;  /* 0x0000763202d27816 */ /* 0x000fe200000000d2 */
[----:B------:R-:W-:Y:S01]  /*13650*/  FMUL.FTZ R3, R3, c[0x0][0x23c] ;  /* 0x00008f0003037a20 */ /* 0x000fe20000410000 */
[----:B------:R-:W-:Y:S01]  /*13660*/  LOP3.LUT R2, R4, 0xff, RZ, 0xc0, !PT ;  /* 0x000000ff04027812 */ /* 0x000fe200078ec0ff */
[----:B------:R-:W-:Y:S01]  /*13670*/  @!P5 HADD2 R200, -R211.H0_H0, -RZ.H0_H0 ;  /* 0xa00000ffd3c8d230 */ /* 0x000fe20000000900 */
[----:B------:R-:W-:Y:S01]  /*13680*/  LOP3.LUT R0, R0, 0xff, RZ, 0xc0, !PT ;  /* 0x000000ff00007812 */ /* 0x000fe200078ec0ff */
[----:B------:R-:W-:Y:S01]  /*13690*/  @!P0 HADD2 R199, -R210.H0_H0, -RZ.H0_H0 ;  /* 0xa00000ffd2c78230 */ /* 0x000fe20000000900 */
[----:B-1----:R-:W-:Y:S01]  /*136a0*/  FMNMX.FTZ R71, R71, R7, !PT ;  /* 0x0000000747477209 */ /* 0x002fe20007810000 */
[----:B------:R-:W-:Y:S01]  /*136b0*/  FADD.FTZ R7, R41, R241 ;  /* 0x000000f129077221 */ /* 0x000fe20000010000 */
[----:B------:R-:W-:-:S02]  /*136c0*/  ISETP.GE.U32.AND P1, PT, R237, R2, PT ;  /* 0x00000002ed00720c */ /* 0x000fc40003f26070 */
[----:B------:R-:W-:Y:S02]  /*136d0*/  LOP3.LUT R8, R4, 0xffff, RZ, 0xc0, !PT ;  /* 0x0000ffff04087812 */ /* 0x000fe400078ec0ff */
[----:B------:R-:W-:Y:S02]  /*136e0*/  PRMT R243, R211, 0x5410, R210 ;  /* 0x00005410d3f37816 */ /* 0x000fe400000000d2 */
[--C-:B------:R-:W-:Y:S02]  /*136f0*/  SHF.R.U32.HI R2, RZ, 0x18, R4.reuse ;  /* 0x00000018ff027819 */ /* 0x100fe40000011604 */
[----:B------:R-:W-:Y:S02]  /*13700*/  SHF.R.U32.HI R5, RZ, 0x10, R4 ;  /* 0x00000010ff057819 */ /* 0x000fe40000011604 */
[----:B------:R-:W-:Y:S01]  /*13710*/  @!P5 PRMT R211, R200, 0x5410, RZ ;  /* 0x00005410c8d3d816 */ /* 0x000fe200000000ff */
[----:B------:R-:W1:Y:S01]  /*13720*/  MUFU.EX2 R4, R3 ;  /* 0x0000000300047308 */ /* 0x000e620000000800 */
[----:B------:R-:W-:Y:S01]  /*13730*/  ISETP.GE.U32.AND P5, PT, R237, R0, PT ;  /* 0x00000000ed00720c */ /* 0x000fe20003fa6070 */
[----:B------:R-:W-:Y:S01]  /*13740*/  FMUL.FTZ R0, R71, c[0x0][0x23c] ;  /* 0x00008f0047007a20 */ /* 0x000fe20000410000 */
[----:B------:R-:W-:-:S02]  /*13750*/  @!P0 PRMT R210, R199, 0x5410, RZ ;  /* 0x00005410c7d28816 */ /* 0x000fc400000000ff */
[----:B------:R-:W-:-:S04]  /*13760*/  FSETP.NEU.FTZ.AND P0, PT, R71, -INF , PT ;  /* 0xff8000004700780b */ /* 0x000fc80003f1d000 */
[----:B------:R-:W-:Y:S02]  /*13770*/  FSEL R0, R0, RZ, P0 ;  /* 0x000000ff00007208 */ /* 0x000fe40000000000 */
[----:B------:R-:W-:Y:S02]  /*13780*/  FSEL R17, R71, RZ, P0 ;  /* 0x000000ff47117208 */ /* 0x000fe40000000000 */
[----:B------:R-:W-:Y:S01]  /*13790*/  ISETP.GE.U32.AND P0, PT, R237, R2, PT ;  /* 0x00000002ed00720c */ /* 0x000fe20003f06070 */
        /* <DEDUP_REMOVED lines=16> */
[----:B---3--:R-:W-:Y:S01]  /*138a0*/  F2FP.PACK_AB R0, R60, R52 ;  /* 0x000000343c00723e */ /* 0x008fe200000000ff */
[----:B-1----:R-:W-:-:S02]  /*138b0*/  FFMA.FTZ R242, R242, R4, R32 ;  /* 0x00000004f2f27223 */ /* 0x002fc40000010020 */
[----:B------:R1:W2:Y:S01]  /*138c0*/  MUFU.EX2 R32, R16 ;  /* 0x0000001000207308 */ /* 0x0002a20000000800 */
[C---:B------:R-:W-:Y:S01]  /*138d0*/  PRMT R209, R0.reuse, 0x7610, R209 ;  /* 0x0000761000d17816 */ /* 0x040fe200000000d1 */
[----:B------:R-:W-:Y:S01]  /*138e0*/  IMAD.WIDE.U32 R2, R45, -0x2daee0ad, RZ ;  /* 0xd2511f532d027825 */ /* 0x000fe200078e00ff */
[----:B------:R-:W-:Y:S02]  /*138f0*/  PRMT R208, R0, 0x7632, R208 ;  /* 0x0000763200d07816 */ /* 0x000fe400000000d0 */
[----:B------:R-:W-:Y:S01]  /*13900*/  LOP3.LUT R0, R5, 0xff, RZ, 0xc0, !PT ;  /* 0x000000ff05007812 */ /* 0x000fe200078ec0ff */
[----:B------:R-:W-:Y:S01]  /*13910*/  @!P2 HADD2 R201, -R209.H0_H0, -RZ.H0_H0 ;  /* 0xa00000ffd1c9a230 */ /* 0x000fe20000000900 */
[----:B------:R-:W-:Y:S01]  /*13920*/  PRMT R172, R209, 0x5410, R208 ;  /* 0x00005410d1ac7816 */ /* 0x000fe200000000d0 */
[----:B------:R-:W-:Y:S01]  /*13930*/  @!P4 HADD2 R202, -R208.H0_H0, -RZ.H0_H0 ;  /* 0xa00000ffd0cac230 */ /* 0x000fe20000000900 */
[----:B------:R-:W-:Y:S01]  /*13940*/  LOP3.LUT R5, R2, 0xff, RZ, 0xc0, !PT ;  /* 0x000000ff02057812 */ /* 0x000fe200078ec0ff */
[----:B------:R-:W-:Y:S01]  /*13950*/  FADD.FTZ R242, R38, R242 ;  /* 0x000000f226f27221 */ /* 0x000fe20000010000 */
[----:B------:R-:W-:Y:S01]  /*13960*/  @!P2 PRMT R209, R201, 0x5410, RZ ;  /* 0x00005410c9d1a816 */ /* 0x000fe200000000ff */
[----:B------:R-:W-:Y:S01]  /*13970*/  FMUL.FTZ R45, R126, R4 ;  /* 0x000000047e2d7220 */ /* 0x000fe20000410000 */
[----:B------:R-:W-:Y:S01]  /*13980*/  ISETP.GE.U32.AND P2, PT, R237, R0, PT ;  /* 0x00000000ed00720c */ /* 0x000fe20003f46070 */
[-C--:B------:R-:W-:Y:S01]  /*13990*/  FMUL.FTZ R138, R138, R4.reuse ;  /* 0x000000048a8a7220 */ /* 0x080fe20000410000 */
[----:B------:R-:W-:Y:S01]  /*139a0*/  LOP3.LUT R0, R3, UR14, R10, 0x96, !PT ;  /* 0x0000000e03007c12 */ /* 0x000fe2000f8e960a */
[----:B-1----:R-:W-:Y:S01]  /*139b0*/  FADD.FTZ R16, R39, R7 ;  /* 0x0000000727107221 */ /* 0x002fe20000010000 */
[----:B------:R-:W-:Y:S01]  /*139c0*/  LOP3.LUT R13, R2, 0xffff, RZ, 0xc0, !PT ;  /* 0x0000ffff020d7812 */ /* 0x000fe200078ec0ff */
[----:B------:R-:W-:Y:S01]  /*139d0*/  FADD.FTZ R7, R240, -R17 ;  /* 0x80000011f0077221 */ /* 0x000fe20000010000 */
[--C-:B------:R-:W-:Y:S01]  /*139e0*/  SHF.R.U32.HI R10, RZ, 0x10, R2.reuse ;  /* 0x00000010ff0a7819 */ /* 0x100fe20000011602 */
[----:B------:R-:W-:Y:S01]  /*139f0*/  IMAD.MOV.U32 R17, RZ, RZ, R249 ;  /* 0x000000ffff117224 */ /* 0x000fe200078e00f9 */
[----:B------:R-:W-:Y:S01]  /*13a00*/  SHF.R.U32.HI R9, RZ, 0x18, R2 ;  /* 0x00000018ff097819 */ /* 0x000fe20000011602 */
[----:B------:R-:W-:Y:S01]  /*13a10*/  FMUL.FTZ R139, R139, R4 ;  /* 0x000000048b8b7220 */ /* 0x000fe20000410000 */
[----:B------:R-:W-:Y:S01]  /*13a20*/  SHF.R.U32.HI R2, RZ, 0x8, R8 ;  /* 0x00000008ff027819 */ /* 0x000fe20000011608 */
[----:B------:R-:W-:Y:S01]  /*13a30*/  FADD.FTZ R8, R236, -R11 ;  /* 0x8000000bec087221 */ /* 0x000fe20000010000 */
[----:B--2---:R-:W-:Y:S01]  /*13a40*/  F2FP.PACK_AB R3, R245, R32 ;  /* 0x00000020f503723e */ /* 0x004fe200000000ff */
[-C--:B------:R-:W-:Y:S01]  /*13a50*/  FMUL.FTZ R134, R134, R4.reuse ;  /* 0x0000000486867220 */ /* 0x080fe20000410000 */
[----:B------:R-:W-:Y:S01]  /*13a60*/  LOP3.LUT R2, R2, 0xffff, RZ, 0xc0, !PT ;  /* 0x0000ffff02027812 */ /* 0x000fe200078ec0ff */
[-C--:B------:R-:W-:Y:S01]  /*13a70*/  FMUL.FTZ R135, R135, R4.reuse ;  /* 0x0000000487877220 */ /* 0x080fe20000410000 */
[----:B------:R-:W-:Y:S01]  /*13a80*/  PRMT R206, R3, 0x7610, R206 ;  /* 0x0000761003ce7816 */ /* 0x000fe200000000ce */
[-C--:B------:R-:W-:Y:S01]  /*13a90*/  FMUL.FTZ R75, R127, R4.reuse ;  /* 0x000000047f4b7220 */ /* 0x080fe20000410000 */
[----:B------:R-:W-:Y:S01]  /*13aa0*/  @!P4 PRMT R208, R202, 0x5410, RZ ;  /* 0x00005410cad0c816 */ /* 0x000fe200000000ff */
[----:B------:R-:W-:Y:S01]  /*13ab0*/  FMUL.FTZ R124, R122, R4 ;  /* 0x000000047a7c7220 */ /* 0x000fe20000410000 */
[----:B------:R-:W-:Y:S01]  /*13ac0*/  ISETP.GE.U32.AND P4, PT, R237, R2, PT ;  /* 0x00000002ed00720c */ /* 0x000fe20003f86070 */
[----:B------:R-:W-:Y:S01]  /*13ad0*/  @!P5 HADD2 R204, -R206.H0_H0, -RZ.H0_H0 ;  /* 0xa00000ffceccd230 */ /* 0x000fe20000000900 */
[----:B------:R-:W-:Y:S01]  /*13ae0*/  SHF.R.U32.HI R2, RZ, 0x10, R0 ;  /* 0x00000010ff027819 */ /* 0x000fe20000011600 */
[----:B------:R-:W-:Y:S01]  /*13af0*/  FMUL.FTZ R126, R103, R4 ;  /* 0x00000004677e7220 */ /* 0x000fe20000410000 */
[----:B------:R-:W-:Y:S01]  /*13b00*/  PRMT R207, R3, 0x7632, R207 ;  /* 0x0000763203cf7816 */ /* 0x000fe200000000cf */
[----:B------:R-:W-:Y:S01]  /*13b10*/  FADD.FTZ R15, R33, R242 ;  /* 0x000000f2210f7221 */ /* 0x000fe20000010000 */
[----:B------:R-:W-:Y:S01]  /*13b20*/  LOP3.LUT R2, R2, 0xff, RZ, 0xc0, !PT ;  /* 0x000000ff02027812 */ /* 0x000fe200078ec0ff */
[----:B------:R-:W-:Y:S01]  /*13b30*/  FMUL.FTZ R249, R129, R6 ;  /* 0x0000000681f97220 */ /* 0x000fe20000410000 */
[----:B------:R-:W-:Y:S01]  /*13b40*/  PRMT R241, R206, 0x5410, R207 ;  /* 0x00005410cef17816 */ /* 0x000fe200000000cf */
[----:B------:R-:W-:Y:S01]  /*13b50*/  @!P3 HADD2 R203, -R207.H0_H0, -RZ.H0_H0 ;  /* 0xa00000ffcfcbb230 */ /* 0x000fe20000000900 */
[----:B------:R-:W-:-:S02]  /*13b60*/  @!P5 PRMT R206, R204, 0x5410, RZ ;  /* 0x00005410ccced816 */ /* 0x000fc400000000ff */
[----:B------:R-:W-:Y:S01]  /*13b70*/  ISETP.GE.U32.AND P5, PT, R237, R2, PT ;  /* 0x00000002ed00720c */ /* 0x000fe20003fa6070 */
[----:B------:R-:W-:Y:S01]  /*13b80*/  IMAD.MOV.U32 R33, RZ, RZ, R241 ;  /* 0x000000ffff217224 */ /* 0x000fe200078e00f1 */
[----:B------:R-:W-:Y:S02]  /*13b90*/  F2FP.PACK_AB R2, R182, R177 ;  /* 0x000000b1b602723e */ /* 0x000fe400000000ff */
[----:B------:R-:W-:Y:S02]  /*13ba0*/  F2FP.PACK_AB R3, R180, R179 ;  /* 0x000000b3b403723e */ /* 0x000fe400000000ff */
[C---:B------:R-:W-:Y:S02]  /*13bb0*/  PRMT R205, R2.reuse, 0x7610, R205 ;  /* 0x0000761002cd7816 */ /* 0x040fe400000000cd */
[----:B------:R-:W-:Y:S02]  /*13bc0*/  PRMT R204, R2, 0x7632, R204 ;  /* 0x0000763202cc7816 */ /* 0x000fe400000000cc */
[----:B------:R-:W-:Y:S01]  /*13bd0*/  LOP3.LUT R2, R0, 0xff, RZ, 0xc0, !PT ;  /* 0x000000ff00027812 */ /* 0x000fe200078ec0ff */
[----:B------:R-:W-:Y:S01]  /*13be0*/  @!P1 HADD2 R214, -R205.H0_H0, -RZ.H0_H0 ;  /* 0xa00000ffcdd69230 */ /* 0x000fe20000000900 */
[----:B------:R-:W-:Y:S01]  /*13bf0*/  PRMT R181, R205, 0x5410, R204 ;  /* 0x00005410cdb57816 */ /* 0x000fe200000000cc */
[----:B------:R-:W-:Y:S01]  /*13c00*/  @!P4 HADD2 R215, -R204.H0_H0, -RZ.H0_H0 ;  /* 0xa00000ffccd7c230 */ /* 0x000fe20000000900 */
[----:B------:R-:W-:-:S02]  /*13c10*/  PRMT R202, R3, 0x7610, R202 ;  /* 0x0000761003ca7816 */ /* 0x000fc400000000ca */
[----:B------:R-:W-:Y:S01]  /*13c20*/  @!P1 PRMT R205, R214, 0x5410, RZ ;  /* 0x00005410d6cd9816 */ /* 0x000fe200000000ff */
[----:B------:R-:W-:Y:S01]  /*13c30*/  FMUL.FTZ R214, R119, R4 ;  /* 0x0000000477d67220 */ /* 0x000fe20000410000 */
[----:B------:R-:W-:Y:S01]  /*13c40*/  ISETP.GE.U32.AND P1, PT, R237, R2, PT ;  /* 0x00000002ed00720c */ /* 0x000fe20003f26070 */
[----:B------:R-:W-:Y:S01]  /*13c50*/  @!P2 HADD2 R219, -R202.H0_H0, -RZ.H0_H0 ;  /* 0xa00000ffcadba230 */ /* 0x000fe20000000900 */
[----:B------:R-:W-:Y:S01]  /*13c60*/  SHF.R.U32.HI R2, RZ, 0x18, R0 ;  /* 0x00000018ff027819 */ /* 0x000fe20000011600 */
[----:B------:R-:W-:Y:S01]  /*13c70*/  FMUL.FTZ R119, R102, R4 ;  /* 0x0000000466777220 */ /* 0x000fe20000410000 */
[----:B------:R-:W-:Y:S02]  /*13c80*/  LOP3.LUT R0, R0, 0xffff, RZ, 0xc0, !PT ;  /* 0x0000ffff00007812 */ /* 0x000fe400078ec0ff */
[----:B------:R-:W-:Y:S02]  /*13c90*/  @!P3 PRMT R207, R203, 0x5410, RZ ;  /* 0x00005410cbcfb816 */ /* 0x000fe400000000ff */
[----:B------:R-:W-:-:S02]  /*13ca0*/  PRMT R203, R3, 0x7632, R203 ;  /* 0x0000763203cb7816 */ /* 0x000fc400000000cb */
[----:B------:R-:W-:Y:S01]  /*13cb0*/  SHF.R.U32.HI R0, RZ, 0x8, R0 ;  /* 0x00000008ff007819 */ /* 0x000fe20000011600 */
[----:B------:R1:W-:Y:S01]  /*13cc0*/  MUFU.EX2 R3, R35 ;  /* 0x0000002300037308 */ /* 0x0003e20000000800 */
[----:B------:R-:W-:Y:S01]  /*13cd0*/  @!P4 PRMT R204, R215, 0x5410, RZ ;  /* 0x00005410d7ccc816 */ /* 0x000fe200000000ff */
[----:B------:R-:W-:Y:S01]  /*13ce0*/  @!P0 HADD2 R218, -R203.H0_H0, -RZ.H0_H0 ;  /* 0xa00000ffcbda8230 */ /* 0x000fe20000000900 */
[----:B------:R-:W-:Y:S01]  /*13cf0*/  LOP3.LUT R0, R0, 0xffff, RZ, 0xc0, !PT ;  /* 0x0000ffff00007812 */ /* 0x000fe200078ec0ff */
[----:B------:R-:W-:Y:S01]  /*13d00*/  FMUL.FTZ R215, R118, R4 ;  /* 0x0000000476d77220 */ /* 0x000fe20000410000 */
[----:B------:R-:W-:Y:S02]  /*13d10*/  ISETP.GE.U32.AND P4, PT, R237, R2, PT ;  /* 0x00000002ed00720c */ /* 0x000fe40003f86070 */
[----:B------:R-:W-:Y:S02]  /*13d20*/  PRMT R178, R202, 0x5410, R203 ;  /* 0x00005410cab27816 */ /* 0x000fe400000000cb */
[----:B------:R-:W-:-:S02]  /*13d30*/  @!P2 PRMT R202, R219, 0x5410, RZ ;  /* 0x00005410dbcaa816 */ /* 0x000fc400000000ff */
[C---:B------:R-:W-:Y:S01]  /*13d40*/  ISETP.GE.U32.AND P2, PT, R237.reuse, R0, PT ;  /* 0x00000000ed00720c */ /* 0x040fe20003f46070 */
[----:B------:R-:W-:Y:S01]  /*13d50*/  FMUL.FTZ R0, R8, c[0x0][0x23c] ;  /* 0x00008f0008007a20 */ /* 0x000fe20000410000 */
[C---:B------:R-:W-:Y:S01]  /*13d60*/  ISETP.GE.U32.AND P3, PT, R237.reuse, R5, PT ;  /* 0x00000005ed00720c */ /* 0x040fe20003f66070 */
[----:B------:R2:W-:Y:S01]  /*13d70*/  MUFU.EX2 R8, R14 ;  /* 0x0000000e00087308 */ /* 0x0005e20000000800 */
[----:B------:R-:W-:Y:S01]  /*13d80*/  @!P0 PRMT R203, R218, 0x5410, RZ ;  /* 0x00005410dacb8816 */ /* 0x000fe200000000ff */
[----:B-1----:R-:W-:Y:S01]  /*13d90*/  IMAD.MOV.U32 R35, RZ, RZ, R251 ;  /* 0x000000ffff237224 */ /* 0x002fe200078e00fb */
[----:B------:R-:W-:Y:S01]  /*13da0*/  ISETP.GE.U32.AND P0, PT, R237, R9, PT ;  /* 0x00000009ed00720c */ /* 0x000fe20003f06070 */
[----:B------:R-:W-:Y:S02]  /*13db0*/  IMAD.MOV.U32 R218, RZ, RZ, R43 ;  /* 0x000000ffffda7224 */ /* 0x000fe400078e002b */
[----:B------:R-:W-:Y:S01]  /*13dc0*/  FMUL.FTZ R251, R131, R4 ;  /* 0x0000000483fb7220 */ /* 0x000fe20000410000 */
[----:B------:R-:W-:Y:S01]  /*13dd0*/  F2FP.PACK_AB R2, R35, R186 ;  /* 0x000000ba2302723e */ /* 0x000fe200000000ff */
[----:B------:R-:W1:Y:S01]  /*13de0*/  MUFU.EX2 R5, R30 ;  /* 0x0000001e00057308 */ /* 0x000e620000000800 */
[----:B------:R-:W-:-:S02]  /*13df0*/  FMUL.FTZ R43, R125, R6 ;  /* 0x000000067d2b7220 */ /* 0x000fc40000410000 */
[C---:B------:R-:W-:Y:S01]  /*13e00*/  PRMT R201, R2.reuse, 0x7610, R201 ;  /* 0x0000761002c97816 */ /* 0x040fe200000000c9 */
[----:B------:R-:W-:Y:S01]  /*13e10*/  FMUL.FTZ R125, R121, R6 ;  /* 0x00000006797d7220 */ /* 0x000fe20000410000 */
[----:B------:R-:W-:Y:S02]  /*13e20*/  PRMT R200, R2, 0x7632, R200 ;  /* 0x0000763202c87816 */ /* 0x000fe400000000c8 */
[----:B------:R-:W-:Y:S01]  /*13e30*/  LOP3.LUT R2, R10, 0xff, RZ, 0xc0, !PT ;  /* 0x000000ff0a027812 */ /* 0x000fe200078ec0ff */
[----:B------:R-:W3:Y:S01]  /*13e40*/  MUFU.EX2 R0, R0 ;  /* 0x0000000000007308 */ /* 0x000ee20000000800 */
[----:B------:R-:W-:Y:S01]  /*13e50*/  @!P1 HADD2 R220, -R201.H0_H0, -RZ.H0_H0 ;  /* 0xa00000ffc9dc9230 */ /* 0x000fe20000000900 */
[----:B------:R-:W-:Y:S01]  /*13e60*/  PRMT R49, R201, 0x5410, R200 ;  /* 0x00005410c9317816 */ /* 0x000fe200000000c8 */
[----:B------:R-:W-:Y:S01]  /*13e70*/  @!P2 HADD2 R222, -R200.H0_H0, -RZ.H0_H0 ;  /* 0xa00000ffc8dea230 */ /* 0x000fe20000000900 */
[----:B--2---:R-:W-:Y:S02]  /*13e80*/  IMAD.MOV.U32 R14, RZ, RZ, R244 ;  /* 0x000000ffff0e7224 */ /* 0x004fe400078e00f4 */
[----:B------:R-:W-:Y:S01]  /*13e90*/  @!P1 PRMT R201, R220, 0x5410, RZ ;  /* 0x00005410dcc99816 */ /* 0x000fe200000000ff */
[----:B------:R-:W-:Y:S01]  /*13ea0*/  IMAD.MOV.U32 R220, RZ, RZ, R250 ;  /* 0x000000ffffdc7224 */ /* 0x000fe200078e00fa */
[----:B------:R-:W-:Y:S01]  /*13eb0*/  ISETP.GE.U32.AND P1, PT, R237, R2, PT ;  /* 0x00000002ed00720c */ /* 0x000fe20003f26070 */
[----:B------:R-:W-:Y:S01]  /*13ec0*/  FMUL.FTZ R2, R7, c[0x0][0x23c] ;  /* 0x00008f0007027a20 */ /* 0x000fe20000410000 */
[----:B------:R-:W2:Y:S01]  /*13ed0*/  MUFU.EX2 R9, R12 ;  /* 0x0000000c00097308 */ /* 0x000ea20000000800 */
[----:B-1----:R-:W-:Y:S01]  /*13ee0*/  F2FP.PACK_AB R30, R3, R5 ;  /* 0x00000005031e723e */ /* 0x002fe200000000ff */
[----:B------:R-:W-:Y:S01]  /*13ef0*/  FMUL.FTZ R250, R130, R4 ;  /* 0x0000000482fa7220 */ /* 0x000fe20000410000 */
[----:B------:R-:W-:Y:S01]  /*13f00*/  @!P2 PRMT R200, R222, 0x5410, RZ ;  /* 0x00005410dec8a816 */ /* 0x000fe200000000ff */
[----:B------:R-:W-:-:S02]  /*13f10*/  FMUL.FTZ R222, R117, R6 ;  /* 0x0000000675de7220 */ /* 0x000fc40000410000 */
[-C--:B---3--:R-:W-:Y:S01]  /*13f20*/  FFMA.FTZ R196, R196, R0.reuse, R5 ;  /* 0x00000000c4c47223 */ /* 0x088fe20000010005 */
[----:B------:R-:W-:Y:S01]  /*13f30*/  SHF.R.U32.HI R5, RZ, 0x8, R13 ;  /* 0x00000008ff057819 */ /* 0x000fe2000001160d */
[----:B------:R-:W1:Y:S01]  /*13f40*/  MUFU.EX2 R2, R2 ;  /* 0x0000000200027308 */ /* 0x000e620000000800 */
[----:B------:R-:W-:Y:S02]  /*13f50*/  FMUL.FTZ R36, R108, R0 ;  /* 0x000000006c247220 */ /* 0x000fe40000410000 */
[----:B------:R-:W-:Y:S01]  /*13f60*/  FADD.FTZ R11, R3, R196 ;  /* 0x000000c4030b7221 */ /* 0x000fe20000010000 */
[----:B------:R-:W-:Y:S01]  /*13f70*/  F2FP.PACK_AB R3, R184, R218 ;  /* 0x000000dab803723e */ /* 0x000fe200000000ff */
[-C--:B------:R-:W-:Y:S02]  /*13f80*/  FMUL.FTZ R37, R109, R0.reuse ;  /* 0x000000006d257220 */ /* 0x080fe40000410000 */
[----:B------:R-:W-:Y:S01]  /*13f90*/  IMAD.MOV.U32 R108, RZ, RZ, R243 ;  /* 0x000000ffff6c7224 */ /* 0x000fe200078e00f3 */
[----:B------:R-:W3:Y:S01]  /*13fa0*/  MUFU.EX2 R10, R18 ;  /* 0x00000012000a7308 */ /* 0x000ee20000000800 */
[C---:B------:R-:W-:Y:S01]  /*13fb0*/  PRMT R199, R3.reuse, 0x7610, R199 ;  /* 0x0000761003c77816 */ /* 0x040fe200000000c7 */
[----:B------:R-:W-:Y:S01]  /*13fc0*/  IMAD.MOV.U32 R109, RZ, RZ, R246 ;  /* 0x000000ffff6d7224 */ /* 0x000fe200078e00f6 */
[----:B------:R-:W-:Y:S01]  /*13fd0*/  PRMT R198, R3, 0x7632, R198 ;  /* 0x0000763203c67816 */ /* 0x000fe200000000c6 */
[----:B------:R-:W-:Y:S01]  /*13fe0*/  FMUL.FTZ R104, R104, R0 ;  /* 0x0000000068687220 */ /* 0x000fe20000410000 */
[----:B------:R-:W-:Y:S01]  /*13ff0*/  LOP3.LUT R3, R5, 0xffff, RZ, 0xc0, !PT ;  /* 0x0000ffff05037812 */ /* 0x000fe200078ec0ff */
[----:B------:R-:W-:Y:S01]  /*14000*/  @!P5 HADD2 R225, -R199.H0_H0, -RZ.H0_H0 ;  /* 0xa00000ffc7e1d230 */ /* 0x000fe20000000900 */
[C---:B--2---:R-:W-:Y:S01]  /*14010*/  F2FP.PACK_AB R19, R8.reuse, R9 ;  /* 0x000000090813723e */ /* 0x044fe200000000ff */
[----:B------:R-:W2:Y:S01]  /*14020*/  MUFU.EX2 R7, R21 ;  /* 0x0000001500077308 */ /* 0x000ea20000000800 */
[-C--:B-1----:R-:W-:Y:S01]  /*14030*/  FFMA.FTZ R197, R197, R2.reuse, R9 ;  /* 0x00000002c5c57223 */ /* 0x082fe20000010009 */
[----:B------:R-:W-:Y:S01]  /*14040*/  ISETP.GE.U32.AND P2, PT, R237, R3, PT ;  /* 0x00000003ed00720c */ /* 0x000fe20003f46070 */
[----:B------:R-:W-:Y:S01]  /*14050*/  @!P4 HADD2 R224, -R198.H0_H0, -RZ.H0_H0 ;  /* 0xa00000ffc6e0c230 */ /* 0x000fe20000000900 */
[----:B------:R-:W-:Y:S01]  /*14060*/  PRMT R219, R199, 0x5410, R198 ;  /* 0x00005410c7db7816 */ /* 0x000fe200000000c6 */
[----:B------:R-:W-:Y:S01]  /*14070*/  FADD.FTZ R197, R8, R197 ;  /* 0x000000c508c57221 */ /* 0x000fe20000010000 */
[----:B------:R-:W-:Y:S01]  /*14080*/  F2FP.PACK_AB R8, R34, R185 ;  /* 0x000000b92208723e */ /* 0x000fe200000000ff */
[----:B------:R-:W-:Y:S01]  /*14090*/  FMUL.FTZ R38, R110, R2 ;  /* 0x000000026e267220 */ /* 0x000fe20000410000 */
[----:B------:R-:W1:Y:S01]  /*140a0*/  MUFU.EX2 R5, R24 ;  /* 0x0000001800057308 */ /* 0x000e620000000800 */
[----:B---3--:R-:W-:Y:S01]  /*140b0*/  FADD.FTZ R9, R10, R197 ;  /* 0x000000c50a097221 */ /* 0x008fe20000010000 */
[----:B------:R-:W-:Y:S01]  /*140c0*/  PRMT R196, R8, 0x7610, R196 ;  /* 0x0000761008c47816 */ /* 0x000fe200000000c4 */
[----:B------:R-:W-:Y:S01]  /*140d0*/  FMUL.FTZ R197, R114, R4 ;  /* 0x0000000472c57220 */ /* 0x000fe20000410000 */
[----:B------:R-:W-:Y:S01]  /*140e0*/  PRMT R195, R8, 0x7632, R195 ;  /* 0x0000763208c37816 */ /* 0x000fe200000000c3 */
[----:B------:R-:W-:Y:S01]  /*140f0*/  FMUL.FTZ R39, R111, R2 ;  /* 0x000000026f277220 */ /* 0x000fe20000410000 */
[----:B------:R-:W-:Y:S01]  /*14100*/  @!P5 PRMT R199, R225, 0x5410, RZ ;  /* 0x00005410e1c7d816 */ /* 0x000fe200000000ff */
[----:B------:R-:W-:Y:S01]  /*14110*/  FMUL.FTZ R225, R112, R6 ;  /* 0x0000000670e17220 */ /* 0x000fe20000410000 */
[----:B------:R-:W3:Y:S01]  /*14120*/  MUFU.EX2 R3, R26 ;  /* 0x0000001a00037308 */ /* 0x000ee20000000800 */
[C---:B--2---:R-:W-:Y:S01]  /*14130*/  FADD.FTZ R8, R7.reuse, R9 ;  /* 0x0000000907087221 */ /* 0x044fe20000010000 */
[----:B------:R-:W-:Y:S01]  /*14140*/  F2FP.PACK_AB R25, R7, R10 ;  /* 0x0000000a0719723e */ /* 0x000fe200000000ff */
[----:B------:R-:W-:Y:S01]  /*14150*/  IMAD.MOV.U32 R9, RZ, RZ, R183 ;  /* 0x000000ffff097224 */ /* 0x000fe200078e00b7 */
[----:B------:R-:W-:Y:S01]  /*14160*/  @!P4 PRMT R198, R224, 0x5410, RZ ;  /* 0x00005410e0c6c816 */ /* 0x000fe200000000ff */
[-C--:B------:R-:W-:Y:S01]  /*14170*/  FMUL.FTZ R112, R123, R4.reuse ;  /* 0x000000047b707220 */ /* 0x080fe20000410000 */
[----:B------:R-:W-:Y:S01]  /*14180*/  PRMT R12, R196, 0x5410, R195 ;  /* 0x00005410c40c7816 */ /* 0x000fe200000000c3 */
[----:B------:R-:W-:Y:S01]  /*14190*/  FMUL.FTZ R224, R115, R4 ;  /* 0x0000000473e07220 */ /* 0x000fe20000410000 */
[----:B------:R-:W-:Y:S01]  /*141a0*/  F2FP.PACK_AB R7, R9, R17 ;  /* 0x000000110907723e */ /* 0x000fe200000000ff */
[----:B-1----:R-:W-:Y:S01]  /*141b0*/  FADD.FTZ R8, R5, R8 ;  /* 0x0000000805087221 */ /* 0x002fe20000010000 */
[----:B------:R-:W-:Y:S01]  /*141c0*/  MUFU.EX2 R4, R145 ;  /* 0x0000009100047308 */ /* 0x000fe20000000800 */
[-C--:B------:R-:W-:Y:S01]  /*141d0*/  FMUL.FTZ R106, R106, R2.reuse ;  /* 0x000000026a6a7220 */ /* 0x080fe20000410000 */
[----:B------:R-:W-:Y:S01]  /*141e0*/  PRMT R194, R7, 0x7610, R194 ;  /* 0x0000761007c27816 */ /* 0x000fe200000000c2 */
[-C--:B------:R-:W-:Y:S01]  /*141f0*/  FMUL.FTZ R107, R107, R2.reuse ;  /* 0x000000026b6b7220 */ /* 0x080fe20000410000 */
[----:B------:R-:W-:Y:S01]  /*14200*/  PRMT R189, R7, 0x7632, R189 ;  /* 0x0000763207bd7816 */ /* 0x000fe200000000bd */
[-C--:B------:R-:W-:Y:S01]  /*14210*/  FMUL.FTZ R98, R98, R2.reuse ;  /* 0x0000000262627220 */ /* 0x080fe20000410000 */
[C---:B---3--:R-:W-:Y:S01]  /*14220*/  F2FP.PACK_AB R26, R3.reuse, R5 ;  /* 0x00000005031a723e */ /* 0x048fe200000000ff */
[----:B------:R-:W-:Y:S01]  /*14230*/  FADD.FTZ R31, R3, R8 ;  /* 0x00000008031f7221 */ /* 0x000fe20000010000 */
[----:B------:R-:W1:Y:S01]  /*14240*/  MUFU.EX2 R5, R146 ;  /* 0x0000009200057308 */ /* 0x000e620000000800 */
[--C-:B------:R-:W-:Y:S01]  /*14250*/  FADD.FTZ R3, R153, R16.reuse ;  /* 0x0000001099037221 */ /* 0x100fe20000010000 */
[----:B------:R-:W-:Y:S01]  /*14260*/  @!P1 HADD2 R229, -R194.H0_H0, -RZ.H0_H0 ;  /* 0xa00000ffc2e59230 */ /* 0x000fe20000000900 */
[-C--:B------:R-:W-:Y:S01]  /*14270*/  FMUL.FTZ R99, R99, R2.reuse ;  /* 0x0000000263637220 */ /* 0x080fe20000410000 */
[----:B------:R-:W-:Y:S01]  /*14280*/  @!P0 HADD2 R228, -R189.H0_H0, -RZ.H0_H0 ;  /* 0xa00000ffbde48230 */ /* 0x000fe20000000900 */
[-C--:B------:R-:W-:Y:S01]  /*14290*/  FMUL.FTZ R94, R94, R2.reuse ;  /* 0x000000025e5e7220 */ /* 0x080fe20000410000 */
[----:B------:R-:W-:Y:S01]  /*142a0*/  PRMT R183, R194, 0x5410, R189 ;  /* 0x00005410c2b77816 */ /* 0x000fe200000000bd */
[-C--:B------:R-:W-:Y:S01]  /*142b0*/  FMUL.FTZ R95, R95, R2.reuse ;  /* 0x000000025f5f7220 */ /* 0x080fe20000410000 */
[----:B------:R-:W-:Y:S01]  /*142c0*/  @!P1 PRMT R194, R229, 0x5410, RZ ;  /* 0x00005410e5c29816 */ /* 0x000fe200000000ff */
[-C--:B------:R-:W-:Y:S01]  /*142d0*/  FMUL.FTZ R122, R90, R2.reuse ;  /* 0x000000025a7a7220 */ /* 0x080fe20000410000 */
[----:B------:R-:W-:Y:S01]  /*142e0*/  @!P0 PRMT R189, R228, 0x5410, RZ ;  /* 0x00005410e4bd8816 */ /* 0x000fe200000000ff */
[-C--:B------:R-:W-:Y:S01]  /*142f0*/  FMUL.FTZ R123, R91, R2.reuse ;  /* 0x000000025b7b7220 */ /* 0x080fe20000410000 */
[----:B------:R-:W-:Y:S01]  /*14300*/  @!P3 HADD2 R227, -R196.H0_H0, -RZ.H0_H0 ;  /* 0xa00000ffc4e3b230 */ /* 0x000fe20000000900 */
[-C--:B------:R-:W-:Y:S01]  /*14310*/  FMUL.FTZ R130, R86, R2.reuse ;  /* 0x0000000256827220 */ /* 0x080fe20000410000 */
[----:B------:R-:W-:Y:S01]  /*14320*/  @!P2 HADD2 R226, -R195.H0_H0, -RZ.H0_H0 ;  /* 0xa00000ffc3e2a230 */ /* 0x000fe20000000900 */
[-C--:B------:R-:W-:Y:S01]  /*14330*/  FMUL.FTZ R131, R87, R2.reuse ;  /* 0x0000000257837220 */ /* 0x080fe20000410000 */
[----:B-1----:R-:W-:Y:S01]  /*14340*/  F2FP.PACK_AB R18, R4, R5 ;  /* 0x000000050412723e */ /* 0x002fe200000000ff */
[-C--:B------:R-:W-:Y:S01]  /*14350*/  FMUL.FTZ R242, R82, R2.reuse ;  /* 0x0000000252f27220 */ /* 0x080fe20000410000 */
[----:B------:R-:W-:Y:S01]  /*14360*/  @!P3 PRMT R196, R227, 0x5410, RZ ;  /* 0x00005410e3c4b816 */ /* 0x000fe200000000ff */
[-C--:B------:R-:W-:Y:S01]  /*14370*/  FMUL.FTZ R243, R83, R2.reuse ;  /* 0x0000000253f37220 */ /* 0x080fe20000410000 */
[----:B------:R-:W-:Y:S01]  /*14380*/  @!P2 PRMT R195, R226, 0x5410, RZ ;  /* 0x00005410e2c3a816 */ /* 0x000fe200000000ff */
[-C--:B------:R-:W-:Y:S01]  /*14390*/  FMUL.FTZ R246, R78, R2.reuse ;  /* 0x000000024ef67220 */ /* 0x080fe20000410000 */
[----:B------:R-:W-:Y:S01]  /*143a0*/  PRMT R16, R30, 0x7610, R16 ;  /* 0x000076101e107816 */ /* 0x000fe20000000010 */
[----:B------:R-:W-:Y:S01]  /*143b0*/  FMUL.FTZ R247, R79, R2 ;  /* 0x000000024ff77220 */ /* 0x000fe20000410000 */
[----:B------:R-:W-:Y:S01]  /*143c0*/  PRMT R170, R18, 0x7632, R170 ;  /* 0x0000763212aa7816 */ /* 0x000fe200000000aa */
[----:B------:R-:W-:Y:S01]  /*143d0*/  FADD.FTZ R2, R142, R15 ;  /* 0x0000000f8e027221 */ /* 0x000fe20000010000 */
[----:B------:R-:W-:Y:S01]  /*143e0*/  PRMT R187, R18, 0x7610, R187 ;  /* 0x0000761012bb7816 */ /* 0x000fe200000000bb */
[----:B------:R-:W-:Y:S01]  /*143f0*/  FADD.FTZ R3, R72, R3 ;  /* 0x0000000348037221 */ /* 0x000fe20000010000 */
[C---:B------:R-:W-:Y:S01]  /*14400*/  PRMT R166, R26.reuse, 0x7632, R166 ;  /* 0x000076321aa67816 */ /* 0x040fe200000000a6 */
[----:B------:R-:W-:Y:S01]  /*14410*/  IMAD.MOV.U32 R72, RZ, RZ, R14 ;  /* 0x000000ffff487224 */ /* 0x000fe200078e000e */
[----:B------:R-:W-:Y:S01]  /*14420*/  PRMT R168, R25, 0x7632, R168 ;  /* 0x0000763219a87816 */ /* 0x000fe200000000a8 */
[----:B------:R-:W-:Y:S01]  /*14430*/  FADD.FTZ R14, R27, R2 ;  /* 0x000000021b0e7221 */ /* 0x000fe20000010000 */
[----:B------:R-:W-:Y:S01]  /*14440*/  PRMT R165, R26, 0x7610, R165 ;  /* 0x000076101aa57816 */ /* 0x000fe200000000a5 */
[----:B------:R-:W-:Y:S01]  /*14450*/  IMAD.MOV.U32 R229, RZ, RZ, R12 ;  /* 0x000000ffffe57224 */ /* 0x000fe200078e000c */
[----:B------:R-:W-:Y:S01]  /*14460*/  PRMT R167, R25, 0x7610, R167 ;  /* 0x0000761019a77816 */ /* 0x000fe200000000a7 */
[----:B------:R-:W-:-:S02]  /*14470*/  IMAD.MOV.U32 R27, RZ, RZ, R17 ;  /* 0x000000ffff1b7224 */ /* 0x000fc400078e0011 */
[----:B------:R-:W-:Y:S02]  /*14480*/  FMUL.FTZ R228, R120, R6 ;  /* 0x0000000678e47220 */ /* 0x000fe40000410000 */
[----:B------:R-:W-:Y:S02]  /*14490*/  IMAD.MOV.U32 R12, RZ, RZ, R245 ;  /* 0x000000ffff0c7224 */ /* 0x000fe400078e00f5 */
[----:B------:R-:W-:Y:S02]  /*144a0*/  FADD.FTZ R17, R74, R3 ;  /* 0x000000034a117221 */ /* 0x000fe40000010000 */
        /* <DEDUP_REMOVED lines=13> */
[----:B------:R-:W-:Y:S02]  /*14580*/  IMAD.MOV.U32 R74, RZ, RZ, R20 ;  /* 0x000000ffff4a7224 */ /* 0x000fe400078e0014 */
[----:B------:R-:W-:-:S02]  /*14590*/  FADD.FTZ R0, R5, R11 ;  /* 0x0000000b05007221 */ /* 0x000fc40000010000 */
[----:B------:R-:W-:-:S04]  /*145a0*/  IMAD.WIDE.U32 R20, R53, -0x326172a9, RZ ;  /* 0xcd9e8d5735147825 */ /* 0x000fc800078e00ff */
[----:B------:R-:W-:Y:S01]  /*145b0*/  FADD.FTZ R15, R4, R0 ;  /* 0x00000000040f7221 */ /* 0x000fe20000010000 */
[----:B------:R-:W-:Y:S01]  /*145c0*/  LOP3.LUT R0, R21, R220, RZ, 0x3c, !PT ;  /* 0x000000dc15007212 */ /* 0x000fe200078e3cff */
[----:B------:R-:W-:Y:S01]  /*145d0*/  FMUL.FTZ R13, R101, R6 ;  /* 0x00000006650d7220 */ /* 0x000fe20000410000 */
[----:B------:R-:W-:Y:S01]  /*145e0*/  LOP3.LUT R2, R231, UR18, R20, 0x96, !PT ;  /* 0x00000012e7027c12 */ /* 0x000fe2000f8e9614 */
[----:B------:R-:W-:Y:S02]  /*145f0*/  IMAD.MOV.U32 R24, RZ, RZ, R12 ;  /* 0x000000ffff187224 */ /* 0x000fe400078e000c */
[----:B------:R-:W-:Y:S02]  /*14600*/  IMAD.MOV.U32 R153, RZ, RZ, R13 ;  /* 0x000000ffff997224 */ /* 0x000fe400078e000d */
[----:B------:R-:W-:-:S04]  /*14610*/  IMAD.WIDE.U32 R12, R0, -0x2daee0ad, RZ ;  /* 0xd2511f53000c7825 */ /* 0x000fc800078e00ff */
[----:B------:R-:W-:Y:S01]  /*14620*/  IMAD.WIDE.U32 R2, R2, -0x2daee0ad, RZ ;  /* 0xd2511f5302027825 */ /* 0x000fe200078e00ff */
[----:B------:R-:W-:Y:S02]  /*14630*/  LOP3.LUT R0, R13, UR17, R190, 0x96, !PT ;  /* 0x000000110d007c12 */ /* 0x000fe4000f8e96be */
[----:B------:R-:W-:Y:S01]  /*14640*/  PRMT R13, R19, 0x7632, R13 ;  /* 0x00007632130d7816 */ /* 0x000fe2000000000d */
[----:B------:R-:W-:Y:S02]  /*14650*/  FMUL.FTZ R227, R113, R6 ;  /* 0x0000000671e37220 */ /* 0x000fe40000410000 */
[----:B------:R-:W-:Y:S01]  /*14660*/  IMAD.WIDE.U32 R4, R0, -0x326172a9, RZ ;  /* 0xcd9e8d5700047825 */ /* 0x000fe200078e00ff */
[----:B------:R-:W-:-:S03]  /*14670*/  LOP3.LUT R0, R3, UR15, R12, 0x96, !PT ;  /* 0x0000000f03007c12 */ /* 0x000fc6000f8e960c */
[----:B------:R-:W-:Y:S01]  /*14680*/  FMUL.FTZ R226, R100, R6 ;  /* 0x0000000664e27220 */ /* 0x000fe20000410000 */
[----:B------:R-:W-:Y:S01]  /*14690*/  LOP3.LUT R3, R5, UR16, R230, 0x96, !PT ;  /* 0x0000001005037c12 */ /* 0x000fe2000f8e96e6 */
[----:B------:R-:W-:-:S04]  /*146a0*/  IMAD.WIDE.U32 R10, R0, -0x326172a9, RZ ;  /* 0xcd9e8d57000a7825 */ /* 0x000fc800078e00ff */
[----:B------:R-:W-:Y:S01]  /*146b0*/  IMAD.WIDE.U32 R6, R3, -0x2daee0ad, RZ ;  /* 0xd2511f5303067825 */ /* 0x000fe200078e00ff */
[----:B------:R-:W-:-:S03]  /*146c0*/  LOP3.LUT R3, R11, UR12, R4, 0x96, !PT ;  /* 0x0000000c0b037c12 */ /* 0x000fc6000f8e9604 */
[----:B------:R-:W-:Y:S01]  /*146d0*/  IMAD.MOV.U32 R25, RZ, RZ, R74 ;  /* 0x000000ffff197224 */ /* 0x000fe200078e004a */
[----:B------:R-:W-:Y:S01]  /*146e0*/  LOP3.LUT R0, R7, UR11, R2, 0x96, !PT ;  /* 0x0000000b07007c12 */ /* 0x000fe2000f8e9602 */
[----:B------:R-:W-:Y:S02]  /*146f0*/  IMAD.MOV.U32 R7, RZ, RZ, R9 ;  /* 0x000000ffff077224 */ /* 0x000fe400078e0009 */
[----:B------:R-:W-:-:S04]  /*14700*/  IMAD.WIDE.U32 R2, R3, -0x2daee0ad, RZ ;  /* 0xd2511f5303027825 */ /* 0x000fc800078e00ff */
[----:B------:R-:W-:Y:S01]  /*14710*/  IMAD.WIDE.U32 R8, R0, -0x326172a9, RZ ;  /* 0xcd9e8d5700087825 */ /* 0x000fe200078e00ff */
[----:B------:R-:W-:-:S03]  /*14720*/  LOP3.LUT R3, R3, UR9, R6, 0x96, !PT ;  /* 0x0000000903037c12 */ /* 0x000fc6000f8e9606 */
[----:B------:R-:W-:Y:S01]  /*14730*/  IMAD.MOV.U32 R26, RZ, RZ, R119 ;  /* 0x000000ffff1a7224 */ /* 0x000fe200078e0077 */
[----:B------:R-:W-:Y:S02]  /*14740*/  LOP3.LUT R0, R9, UR10, R10, 0x96, !PT ;  /* 0x0000000a09007c12 */ /* 0x000fe4000f8e960a */
[----:B------:R-:W-:Y:S01]  /*14750*/  LOP3.LUT R9, R23, UR18, R20, 0x96, !PT ;  /* 0x0000001217097c12 */ /* 0x000fe2000f8e9614 */
[----:B------:R-:W-:Y:S02]  /*14760*/  IMAD.MOV.U32 R20, RZ, RZ, R24 ;  /* 0x000000ffff147224 */ /* 0x000fe400078e0018 */
[----:B------:R-:W-:-:S04]  /*14770*/  IMAD.WIDE.U32 R10, R0, -0x2daee0ad, RZ ;  /* 0xd2511f53000a7825 */ /* 0x000fc800078e00ff */
[----:B------:R-:W-:Y:S01]  /*14780*/  FADD.FTZ R24, R64, R14 ;  /* 0x0000000e40187221 */ /* 0x000fe20000010000 */
[----:B------:R-:W-:Y:S01]  /*14790*/  LOP3.LUT R2, R11, UR6, R2, 0x96, !PT ;  /* 0x000000060b027c12 */ /* 0x000fe2000f8e9602 */
[----:B------:R-:W-:Y:S01]  /*147a0*/  IMAD.MOV.U32 R11, RZ, RZ, R7 ;  /* 0x000000ffff0b7224 */ /* 0x000fe200078e0007 */
[----:B------:R-:W-:Y:S01]  /*147b0*/  PRMT R14, R19, 0x7610, R14 ;  /* 0x00007610130e7816 */ /* 0x000fe2000000000e */
[----:B------:R-:W-:-:S04]  /*147c0*/  IMAD.WIDE.U32 R6, R3, -0x326172a9, RZ ;  /* 0xcd9e8d5703067825 */ /* 0x000fc800078e00ff */
[----:B------:R-:W-:Y:S01]  /*147d0*/  IMAD.WIDE.U32 R2, R2, -0x326172a9, RZ ;  /* 0xcd9e8d5702027825 */ /* 0x000fe200078e00ff */
[----:B------:R-:W-:-:S03]  /*147e0*/  LOP3.LUT R8, R7, UR8, R8, 0x96, !PT ;  /* 0x0000000807087c12 */ /* 0x000fc6000f8e9608 */
[----:B------:R-:W-:Y:S01]  /*147f0*/  IMAD.MOV.U32 R21, RZ, RZ, R11 ;  /* 0x000000ffff157224 */ /* 0x000fe200078e000b */
[----:B------:R-:W-:Y:S02]  /*14800*/  LOP3.LUT R0, R3, UR13, R6, 0x96, !PT ;  /* 0x0000000d03007c12 */ /* 0x000fe4000f8e9606 */
[----:B------:R-:W-:Y:S01]  /*14810*/  LOP3.LUT R11, R5, UR16, R22, 0x96, !PT ;  /* 0x00000010050b7c12 */ /* 0x000fe2000f8e9616 */
[----:B------:R-:W-:Y:S01]  /*14820*/  FADD.FTZ R22, R61, R17 ;  /* 0x000000113d167221 */ /* 0x000fe20000010000 */
[----:B------:R-:W-:Y:S01]  /*14830*/  LOP3.LUT R6, R0, 0xff, RZ, 0xc0, !PT ;  /* 0x000000ff00067812 */ /* 0x000fe200078ec0ff */
[----:B------:R-:W1:Y:S01]  /*14840*/  MUFU.EX2 R5, R147 ;  /* 0x0000009300057308 */ /* 0x000e620000000800 */
[----:B------:R-:W-:Y:S01]  /*14850*/  LOP3.LUT R7, R2, 0xffff, RZ, 0xc0, !PT ;  /* 0x0000ffff02077812 */ /* 0x000fe200078ec0ff */
[----:B------:R-:W-:Y:S01]  /*14860*/  FADD.FTZ R18, R143, R22 ;  /* 0x000000168f127221 */ /* 0x000fe20000010000 */
[----:B------:R-:W-:Y:S02]  /*14870*/  ISETP.GE.U32.AND P5, PT, R237, R6, PT ;  /* 0x00000006ed00720c */ /* 0x000fe40003fa6070 */
[----:B------:R-:W-:-:S04]  /*14880*/  LOP3.LUT R6, R0, 0xffff, RZ, 0xc0, !PT ;  /* 0x0000ffff00067812 */ /* 0x000fc800078ec0ff */
[----:B------:R-:W-:-:S04]  /*14890*/  SHF.R.U32.HI R6, RZ, 0x8, R6 ;  /* 0x00000008ff067819 */ /* 0x000fc80000011606 */
[----:B------:R-:W-:Y:S01]  /*148a0*/  LOP3.LUT R6, R6, 0xffff, RZ, 0xc0, !PT ;  /* 0x0000ffff06067812 */ /* 0x000fe200078ec0ff */
[----:B-1----:R-:W-:-:S03]  /*148b0*/  FADD.FTZ R3, R5, R15 ;  /* 0x0000000f05037221 */ /* 0x002fc60000010000 */
[C---:B------:R-:W-:Y:S01]  /*148c0*/  ISETP.GE.U32.AND P2, PT, R237.reuse, R6, PT ;  /* 0x00000006ed00720c */ /* 0x040fe20003f46070 */
[----:B------:R-:W-:Y:S01]  /*148d0*/  @!P5 HADD2 R76, -R16.H0_H0, -RZ.H0_H0 ;  /* 0xa00000ff104cd230 */ /* 0x000fe20000000900 */
[--C-:B------:R-:W-:Y:S02]  /*148e0*/  SHF.R.U32.HI R6, RZ, 0x10, R0.reuse ;  /* 0x00000010ff067819 */ /* 0x100fe40000011600 */
[----:B------:R-:W-:Y:S02]  /*148f0*/  SHF.R.U32.HI R0, RZ, 0x18, R0 ;  /* 0x00000018ff007819 */ /* 0x000fe40000011600 */
[----:B------:R-:W-:Y:S02]  /*14900*/  LOP3.LUT R6, R6, 0xff, RZ, 0xc0, !PT ;  /* 0x000000ff06067812 */ /* 0x000fe400078ec0ff */
[C---:B------:R-:W-:Y:S02]  /*14910*/  ISETP.GE.U32.AND P1, PT, R237.reuse, R0, PT ;  /* 0x00000000ed00720c */ /* 0x040fe40003f26070 */
[----:B------:R-:W1:Y:S01]  /*14920*/  MUFU.EX2 R0, R73 ;  /* 0x0000004900007308 */ /* 0x000e620000000800 */
[----:B------:R-:W-:-:S02]  /*14930*/  ISETP.GE.U32.AND P3, PT, R237, R6, PT ;  /* 0x00000006ed00720c */ /* 0x000fc40003f66070 */
[----:B------:R-:W-:Y:S02]  /*14940*/  LOP3.LUT R6, R2, 0xff, RZ, 0xc0, !PT ;  /* 0x000000ff02067812 */ /* 0x000fe400078ec0ff */
[----:B------:R-:W-:Y:S02]  /*14950*/  PRMT R15, R30, 0x7632, R15 ;  /* 0x000076321e0f7816 */ /* 0x000fe4000000000f */
[C---:B------:R-:W-:Y:S02]  /*14960*/  ISETP.GE.U32.AND P0, PT, R237.reuse, R6, PT ;  /* 0x00000006ed00720c */ /* 0x040fe40003f06070 */
[--C-:B------:R-:W-:Y:S01]  /*14970*/  SHF.R.U32.HI R6, RZ, 0x18, R2.reuse ;  /* 0x00000018ff067819 */ /* 0x100fe20000011602 */
[----:B------:R-:W-:Y:S01]  /*14980*/  @!P2 HADD2 R77, -R15.H0_H0, -RZ.H0_H0 ;  /* 0xa00000ff0f4da230 */ /* 0x000fe20000000900 */
[----:B------:R-:W-:Y:S01]  /*14990*/  SHF.R.U32.HI R2, RZ, 0x10, R2 ;  /* 0x00000010ff027819 */ /* 0x000fe20000011602 */
[----:B------:R-:W-:Y:S01]  /*149a0*/  @!P1 HADD2 R78, -R13.H0_H0, -RZ.H0_H0 ;  /* 0xa00000ff0d4e9230 */ /* 0x000fe20000000900 */
[----:B------:R-:W-:Y:S01]  /*149b0*/  ISETP.GE.U32.AND P4, PT, R237, R6, PT ;  /* 0x00000006ed00720c */ /* 0x000fe20003f86070 */
[----:B------:R-:W-:Y:S01]  /*149c0*/  @!P3 HADD2 R79, -R14.H0_H0, -RZ.H0_H0 ;  /* 0xa00000ff0e4fb230 */ /* 0x000fe20000000900 */
[----:B------:R-:W-:Y:S01]  /*149d0*/  PRMT R30, R167, 0x5410, R168 ;  /* 0x00005410a71e7816 */ /* 0x000fe200000000a8 */
[C---:B-1----:R-:W-:Y:S01]  /*149e0*/  FADD.FTZ R23, R0.reuse, R3 ;  /* 0x0000000300177221 */ /* 0x042fe20000010000 */
[----:B------:R-:W-:Y:S01]  /*149f0*/  F2FP.PACK_AB R6, R0, R5 ;  /* 0x000000050006723e */ /* 0x000fe200000000ff */
[----:B------:R-:W-:Y:S01]  /*14a00*/  IMAD.MOV.U32 R73, RZ, RZ, R35 ;  /* 0x000000ffff497224 */ /* 0x000fe200078e0023 */
[----:B------:R-:W-:Y:S01]  /*14a10*/  LOP3.LUT R0, R2, 0xff, RZ, 0xc0, !PT ;  /* 0x000000ff02007812 */ /* 0x000fe200078ec0ff */
[----:B------:R-:W-:Y:S01]  /*14a20*/  IMAD.WIDE.U32 R2, R8, -0x2daee0ad, RZ ;  /* 0xd2511f5308027825 */ /* 0x000fe200078e00ff */
[----:B------:R-:W-:Y:S01]  /*14a30*/  PRMT R35, R16, 0x5410, R15 ;  /* 0x0000541010237816 */ /* 0x000fe2000000000f */
[----:B------:R-:W-:Y:S01]  /*14a40*/  @!P0 HADD2 R80, -R187.H0_H0, -RZ.H0_H0 ;  /* 0xa00000ffbb508230 */ /* 0x000fe20000000900 */
[----:B------:R-:W-:Y:S01]  /*14a50*/  @!P5 PRMT R16, R76, 0x5410, RZ ;  /* 0x000054104c10d816 */ /* 0x000fe200000000ff */
[----:B------:R-:W-:Y:S01]  /*14a60*/  IMAD.MOV.U32 R61, RZ, RZ, R73 ;  /* 0x000000ffff3d7224 */ /* 0x000fe200078e0049 */
[----:B------:R-:W-:Y:S01]  /*14a70*/  ISETP.GE.U32.AND P5, PT, R237, R0, PT ;  /* 0x00000000ed00720c */ /* 0x000fe20003fa6070 */
[----:B------:R-:W-:Y:S01]  /*14a80*/  @!P4 HADD2 R82, -R168.H0_H0, -RZ.H0_H0 ;  /* 0xa00000ffa852c230 */ /* 0x000fe20000000900 */
[----:B------:R-:W-:Y:S01]  /*14a90*/  SHF.R.U32.HI R0, RZ, 0x8, R7 ;  /* 0x00000008ff007819 */ /* 0x000fe20000011607 */
[----:B------:R-:W-:Y:S01]  /*14aa0*/  IMAD.MOV.U32 R76, RZ, RZ, R124 ;  /* 0x000000ffff4c7224 */ /* 0x000fe200078e007c */
[----:B------:R-:W-:Y:S01]  /*14ab0*/  @!P2 PRMT R15, R77, 0x5410, RZ ;  /* 0x000054104d0fa816 */ /* 0x000fe200000000ff */
[----:B------:R-:W-:Y:S01]  /*14ac0*/  IMAD.MOV.U32 R77, RZ, RZ, R20 ;  /* 0x000000ffff4d7224 */ /* 0x000fe200078e0014 */
[----:B------:R-:W-:Y:S01]  /*14ad0*/  LOP3.LUT R0, R0, 0xffff, RZ, 0xc0, !PT ;  /* 0x0000ffff00007812 */ /* 0x000fe200078ec0ff */
[----:B------:R-:W-:Y:S01]  /*14ae0*/  IMAD.MOV.U32 R20, RZ, RZ, R34 ;  /* 0x000000ffff147224 */ /* 0x000fe200078e0022 */
[----:B------:R-:W-:-:S02]  /*14af0*/  PRMT R34, R14, 0x5410, R13 ;  /* 0x000054100e227816 */ /* 0x000fc4000000000d */
[----:B------:R-:W-:Y:S02]  /*14b00*/  ISETP.GE.U32.AND P2, PT, R237, R0, PT ;  /* 0x00000000ed00720c */ /* 0x000fe40003f46070 */
[----:B------:R-:W-:Y:S01]  /*14b10*/  LOP3.LUT R0, R3, UR14, R10, 0x96, !PT ;  /* 0x0000000e03007c12 */ /* 0x000fe2000f8e960a */
[----:B------:R-:W-:Y:S01]  /*14b20*/  @!P5 HADD2 R83, -R167.H0_H0, -RZ.H0_H0 ;  /* 0xa00000ffa753d230 */ /* 0x000fe20000000900 */
[----:B------:R-:W-:Y:S02]  /*14b30*/  @!P1 PRMT R13, R78, 0x5410, RZ ;  /* 0x000054104e0d9816 */ /* 0x000fe400000000ff */
[----:B------:R-:W-:Y:S02]  /*14b40*/  SHF.R.U32.HI R5, RZ, 0x10, R0 ;  /* 0x00000010ff057819 */ /* 0x000fe40000011600 */
[----:B------:R-:W-:Y:S01]  /*14b50*/  @!P3 PRMT R14, R79, 0x5410, RZ ;  /* 0x000054104f0eb816 */ /* 0x000fe200000000ff */
[----:B------:R-:W-:Y:S01]  /*14b60*/  IMAD.MOV.U32 R79, RZ, RZ, R27 ;  /* 0x000000ffff4f7224 */ /* 0x000fe200078e001b */
[----:B------:R-:W-:Y:S01]  /*14b70*/  LOP3.LUT R5, R5, 0xff, RZ, 0xc0, !PT ;  /* 0x000000ff05057812 */ /* 0x000fe200078ec0ff */
[----:B------:R-:W-:Y:S01]  /*14b80*/  IMAD.MOV.U32 R27, RZ, RZ, R72 ;  /* 0x000000ffff1b7224 */ /* 0x000fe200078e0048 */
[----:B------:R-:W-:Y:S01]  /*14b90*/  PRMT R171, R6, 0x7610, R171 ;  /* 0x0000761006ab7816 */ /* 0x000fe200000000ab */
[----:B------:R-:W-:Y:S01]  /*14ba0*/  IMAD.MOV.U32 R72, RZ, RZ, R109 ;  /* 0x000000ffff487224 */ /* 0x000fe200078e006d */
[C---:B------:R-:W-:Y:S01]  /*14bb0*/  ISETP.GE.U32.AND P1, PT, R237.reuse, R5, PT ;  /* 0x00000005ed00720c */ /* 0x040fe20003f26070 */
[----:B------:R-:W-:Y:S01]  /*14bc0*/  IMAD.MOV.U32 R109, RZ, RZ, R108 ;  /* 0x000000ffff6d7224 */ /* 0x000fe200078e006c */
[----:B------:R-:W-:Y:S01]  /*14bd0*/  LOP3.LUT R5, R0, 0xff, RZ, 0xc0, !PT ;  /* 0x000000ff00057812 */ /* 0x000fe200078ec0ff */
[----:B------:R-:W-:Y:S01]  /*14be0*/  @!P2 HADD2 R81, -R170.H0_H0, -RZ.H0_H0 ;  /* 0xa00000ffaa51a230 */ /* 0x000fe20000000900 */
[----:B------:R-:W-:Y:S01]  /*14bf0*/  PRMT R169, R6, 0x7632, R169 ;  /* 0x0000763206a97816 */ /* 0x000fe200000000a9 */
[----:B------:R-:W-:Y:S01]  /*14c00*/  IMAD.MOV.U32 R108, RZ, RZ, R112 ;  /* 0x000000ffff6c7224 */ /* 0x000fe200078e0070 */
[----:B------:R-:W-:Y:S01]  /*14c10*/  ISETP.GE.U32.AND P3, PT, R237, R5, PT ;  /* 0x00000005ed00720c */ /* 0x000fe20003f66070 */
[----:B------:R-:W-:Y:S01]  /*14c20*/  IMAD.WIDE.U32 R6, R9, -0x2daee0ad, RZ ;  /* 0xd2511f5309067825 */ /* 0x000fe200078e00ff */
[----:B------:R-:W-:-:S02]  /*14c30*/  SHF.R.U32.HI R5, RZ, 0x18, R0 ;  /* 0x00000018ff057819 */ /* 0x000fc40000011600 */
[----:B------:R-:W-:Y:S01]  /*14c40*/  LOP3.LUT R0, R0, 0xffff, RZ, 0xc0, !PT ;  /* 0x0000ffff00007812 */ /* 0x000fe200078ec0ff */
[----:B------:R-:W-:Y:S01]  /*14c50*/  IMAD.MOV.U32 R112, RZ, RZ, R228 ;  /* 0x000000ffff707224 */ /* 0x000fe200078e00e4 */
[----:B------:R-:W-:Y:S01]  /*14c60*/  LOP3.LUT R7, R7, UR15, R12, 0x96, !PT ;  /* 0x0000000f07077c12 */ /* 0x000fe2000f8e960c */
[----:B------:R-:W-:Y:S01]  /*14c70*/  IMAD.WIDE.U32 R8, R11, -0x2daee0ad, RZ ;  /* 0xd2511f530b087825 */ /* 0x000fe200078e00ff */
[----:B------:R-:W-:Y:S01]  /*14c80*/  SHF.R.U32.HI R0, RZ, 0x8, R0 ;  /* 0x00000008ff007819 */ /* 0x000fe20000011600 */
[----:B------:R-:W-:Y:S01]  /*14c90*/  @!P1 HADD2 R87, -R165.H0_H0, -RZ.H0_H0 ;  /* 0xa00000ffa5579230 */ /* 0x000fe20000000900 */
[----:B------:R-:W-:Y:S01]  /*14ca0*/  SHF.R.U32.HI R17, RZ, 0x10, R2 ;  /* 0x00000010ff117819 */ /* 0x000fe20000011602 */
[----:B------:R-:W-:Y:S01]  /*14cb0*/  IMAD.MOV.U32 R228, RZ, RZ, R33 ;  /* 0x000000ffffe47224 */ /* 0x000fe200078e0021 */
[----:B------:R-:W-:Y:S01]  /*14cc0*/  LOP3.LUT R0, R0, 0xffff, RZ, 0xc0, !PT ;  /* 0x0000ffff00007812 */ /* 0x000fe200078ec0ff */
[----:B------:R-:W-:Y:S01]  /*14cd0*/  IMAD.MOV.U32 R78, RZ, RZ, R109 ;  /* 0x000000ffff4e7224 */ /* 0x000fe200078e006d */
[----:B------:R-:W-:Y:S01]  /*14ce0*/  PRMT R33, R187, 0x5410, R170 ;  /* 0x00005410bb217816 */ /* 0x000fe200000000aa */
[----:B------:R-:W-:Y:S01]  /*14cf0*/  IMAD.MOV.U32 R73, RZ, RZ, R112 ;  /* 0x000000ffff497224 */ /* 0x000fe200078e0070 */
[----:B------:R-:W-:Y:S01]  /*14d00*/  @!P2 PRMT R170, R81, 0x5410, RZ ;  /* 0x0000541051aaa816 */ /* 0x000fe200000000ff */
[----:B------:R-:W-:Y:S01]  /*14d10*/  IMAD.MOV.U32 R81, RZ, RZ, R21 ;  /* 0x000000ffff517224 */ /* 0x000fe200078e0015 */
[----:B------:R-:W-:Y:S01]  /*14d20*/  ISETP.GE.U32.AND P2, PT, R237, R0, PT ;  /* 0x00000000ed00720c */ /* 0x000fe20003f46070 */
[----:B------:R-:W-:Y:S01]  /*14d30*/  @!P3 HADD2 R84, -R171.H0_H0, -RZ.H0_H0 ;  /* 0xa00000ffab54b230 */ /* 0x000fe20000000900 */
[----:B------:R-:W-:Y:S01]  /*14d40*/  LOP3.LUT R0, R9, UR11, R6, 0x96, !PT ;  /* 0x0000000b09007c12 */ /* 0x000fe2000f8e9606 */
[----:B------:R-:W-:Y:S01]  /*14d50*/  IMAD.WIDE.U32 R6, R7, -0x326172a9, RZ ;  /* 0xcd9e8d5707067825 */ /* 0x000fe200078e00ff */
[----:B------:R-:W-:-:S02]  /*14d60*/  @!P0 PRMT R187, R80, 0x5410, RZ ;  /* 0x0000541050bb8816 */ /* 0x000fc400000000ff */
[----:B------:R-:W-:Y:S01]  /*14d70*/  ISETP.GE.U32.AND P0, PT, R237, R5, PT ;  /* 0x00000005ed00720c */ /* 0x000fe20003f06070 */
[----:B------:R-:W-:Y:S01]  /*14d80*/  IMAD.WIDE.U32 R10, R0, -0x326172a9, RZ ;  /* 0xcd9e8d57000a7825 */ /* 0x000fe200078e00ff */
[----:B------:R-:W-:Y:S02]  /*14d90*/  LOP3.LUT R4, R7, UR12, R4, 0x96, !PT ;  /* 0x0000000c07047c12 */ /* 0x000fe4000f8e9604 */
[----:B------:R-:W-:Y:S01]  /*14da0*/  LOP3.LUT R9, R2, 0xffff, RZ, 0xc0, !PT ;  /* 0x0000ffff02097812 */ /* 0x000fe200078ec0ff */
[----:B------:R-:W-:Y:S01]  /*14db0*/  IMAD.MOV.U32 R80, RZ, RZ, R20 ;  /* 0x000000ffff507224 */ /* 0x000fe200078e0014 */
[----:B------:R-:W-:Y:S01]  /*14dc0*/  LOP3.LUT R0, R11, UR10, R6, 0x96, !PT ;  /* 0x0000000a0b007c12 */ /* 0x000fe2000f8e9606 */
[----:B------:R-:W-:Y:S01]  /*14dd0*/  IMAD.WIDE.U32 R4, R4, -0x2daee0ad, RZ ;  /* 0xd2511f5304047825 */ /* 0x000fe200078e00ff */
[----:B------:R-:W-:Y:S01]  /*14de0*/  @!P2 HADD2 R85, -R169.H0_H0, -RZ.H0_H0 ;  /* 0xa00000ffa955a230 */ /* 0x000fe20000000900 */
[----:B------:R-:W-:Y:S02]  /*14df0*/  PRMT R109, R165, 0x5410, R166 ;  /* 0x00005410a56d7816 */ /* 0x000fe400000000a6 */
[----:B------:R-:W-:Y:S01]  /*14e00*/  IMAD.WIDE.U32 R6, R0, -0x2daee0ad, RZ ;  /* 0xd2511f5300067825 */ /* 0x000fe200078e00ff */
[----:B------:R-:W-:Y:S01]  /*14e10*/  LOP3.LUT R5, R5, UR9, R8, 0x96, !PT ;  /* 0x0000000905057c12 */ /* 0x000fe2000f8e9608 */
[----:B------:R-:W-:Y:S01]  /*14e20*/  @!P0 HADD2 R86, -R166.H0_H0, -RZ.H0_H0 ;  /* 0xa00000ffa6568230 */ /* 0x000fe20000000900 */
[----:B------:R-:W-:Y:S01]  /*14e30*/  LOP3.LUT R0, R2, 0xff, RZ, 0xc0, !PT ;  /* 0x000000ff02007812 */ /* 0x000fe200078ec0ff */
[----:B------:R-:W-:Y:S01]  /*14e40*/  IMAD.MOV.U32 R64, RZ, RZ, R108 ;  /* 0x000000ffff407224 */ /* 0x000fe200078e006c */
[----:B------:R-:W-:Y:S01]  /*14e50*/  LOP3.LUT R7, R7, UR6, R4, 0x96, !PT ;  /* 0x0000000607077c12 */ /* 0x000fe2000f8e9604 */
[----:B------:R-:W-:Y:S01]  /*14e60*/  IMAD.WIDE.U32 R4, R5, -0x326172a9, RZ ;  /* 0xcd9e8d5705047825 */ /* 0x000fe200078e00ff */
[----:B------:R-:W-:-:S02]  /*14e70*/  SHF.R.U32.HI R8, RZ, 0x18, R2 ;  /* 0x00000018ff087819 */ /* 0x000fc40000011602 */
[----:B------:R-:W-:Y:S01]  /*14e80*/  @!P0 PRMT R166, R86, 0x5410, RZ ;  /* 0x0000541056a68816 */ /* 0x000fe200000000ff */
[----:B------:R-:W-:Y:S01]  /*14e90*/  IMAD.WIDE.U32 R2, R7, -0x326172a9, RZ ;  /* 0xcd9e8d5707027825 */ /* 0x000fe200078e00ff */
[----:B------:R-:W-:Y:S02]  /*14ea0*/  LOP3.LUT R10, R5, UR8, R10, 0x96, !PT ;  /* 0x00000008050a7c12 */ /* 0x000fe4000f8e960a */
[----:B------:R-:W-:Y:S01]  /*14eb0*/  ISETP.GE.U32.AND P0, PT, R237, R0, PT ;  /* 0x00000000ed00720c */ /* 0x000fe20003f06070 */
[----:B------:R-:W-:Y:S01]  /*14ec0*/  IMAD.MOV.U32 R86, RZ, RZ, R230 ;  /* 0x000000ffff567224 */ /* 0x000fe200078e00e6 */
[----:B------:R-:W-:Y:S01]  /*14ed0*/  LOP3.LUT R7, R2, 0xff, RZ, 0xc0, !PT ;  /* 0x000000ff02077812 */ /* 0x000fe200078ec0ff */
[----:B------:R-:W-:Y:S01]  /*14ee0*/  MUFU.EX2 R230, R155 ;  /* 0x0000009b00e67308 */ /* 0x000fe20000000800 */
[----:B------:R-:W-:Y:S01]  /*14ef0*/  SHF.R.U32.HI R5, RZ, 0x18, R2 ;  /* 0x00000018ff057819 */ /* 0x000fe20000011602 */
[----:B------:R-:W-:Y:S01]  /*14f00*/  IMAD.MOV.U32 R74, RZ, RZ, R228 ;  /* 0x000000ffff4a7224 */ /* 0x000fe200078e00e4 */
[----:B------:R-:W-:-:S02]  /*14f10*/  PRMT R112, R171, 0x5410, R169 ;  /* 0x00005410ab707816 */ /* 0x000fc400000000a9 */
[----:B------:R-:W-:Y:S02]  /*14f20*/  SHF.R.U32.HI R0, RZ, 0x10, R2 ;  /* 0x00000010ff007819 */ /* 0x000fe40000011602 */
[----:B------:R-:W-:Y:S01]  /*14f30*/  @!P4 PRMT R168, R82, 0x5410, RZ ;  /* 0x0000541052a8c816 */ /* 0x000fe200000000ff */
[----:B------:R-:W-:Y:S01]  /*14f40*/  MUFU.EX2 R228, R144 ;  /* 0x0000009000e47308 */ /* 0x000fe20000000800 */
[----:B------:R-:W-:Y:S01]  /*14f50*/  @!P2 PRMT R169, R85, 0x5410, RZ ;  /* 0x0000541055a9a816 */ /* 0x000fe200000000ff */
[----:B------:R-:W-:Y:S01]  /*14f60*/  IMAD.MOV.U32 R82, RZ, RZ, R27 ;  /* 0x000000ffff527224 */ /* 0x000fe200078e001b */
[C---:B------:R-:W-:Y:S01]  /*14f70*/  ISETP.GE.U32.AND P4, PT, R237.reuse, R7, PT ;  /* 0x00000007ed00720c */ /* 0x040fe20003f86070 */
[----:B------:R-:W-:Y:S01]  /*14f80*/  IMAD.MOV.U32 R27, RZ, RZ, R125 ;  /* 0x000000ffff1b7224 */ /* 0x000fe200078e007d */
[----:B------:R-:W-:Y:S01]  /*14f90*/  ISETP.GE.U32.AND P2, PT, R237, R5, PT ;  /* 0x00000005ed00720c */ /* 0x000fe20003f46070 */
[----:B------:R-:W-:Y:S01]  /*14fa0*/  IMAD.MOV.U32 R85, RZ, RZ, R153 ;  /* 0x000000ffff557224 */ /* 0x000fe200078e0099 */
[----:B------:R-:W-:Y:S01]  /*14fb0*/  LOP3.LUT R4, R3, UR13, R4, 0x96, !PT ;  /* 0x0000000d03047c12 */ /* 0x000fe2000f8e9604 */
[----:B------:R-:W1:Y:S01]  /*14fc0*/  MUFU.EX2 R5, R148 ;  /* 0x0000009400057308 */ /* 0x000e620000000800 */
[----:B------:R-:W-:Y:S01]  /*14fd0*/  LOP3.LUT R19, R2, 0xffff, RZ, 0xc0, !PT ;  /* 0x0000ffff02137812 */ /* 0x000fe200078ec0ff */
[----:B------:R-:W-:Y:S01]  /*14fe0*/  IMAD.WIDE.U32 R2, R10, -0x2daee0ad, RZ ;  /* 0xd2511f530a027825 */ /* 0x000fe200078e00ff */
[----:B------:R-:W-:-:S02]  /*14ff0*/  LOP3.LUT R0, R0, 0xff, RZ, 0xc0, !PT ;  /* 0x000000ff00007812 */ /* 0x000fc400078ec0ff */
[----:B------:R-:W-:Y:S01]  /*15000*/  @!P1 PRMT R165, R87, 0x5410, RZ ;  /* 0x0000541057a59816 */ /* 0x000fe200000000ff */
[----:B------:R-:W-:Y:S01]  /*15010*/  IMAD.MOV.U32 R87, RZ, RZ, R231 ;  /* 0x000000ffff577224 */ /* 0x000fe200078e00e7 */
[----:B------:R-:W-:Y:S01]  /*15020*/  ISETP.GE.U32.AND P1, PT, R237, R0, PT ;  /* 0x00000000ed00720c */ /* 0x000fe20003f26070 */
[----:B------:R-:W2:Y:S01]  /*15030*/  MUFU.EX2 R7, R149 ;  /* 0x0000009500077308 */ /* 0x000ea20000000800 */
[----:B------:R-:W-:Y:S01]  /*15040*/  LOP3.LUT R0, R3, UR14, R6, 0x96, !PT ;  /* 0x0000000e03007c12 */ /* 0x000fe2000f8e9606 */
[----:B------:R-:W-:Y:S01]  /*15050*/  IMAD.MOV.U32 R153, RZ, RZ, R219 ;  /* 0x000000ffff997224 */ /* 0x000fe200078e00db */
[----:B------:R-:W-:Y:S01]  /*15060*/  SHF.R.U32.HI R6, RZ, 0x8, R9 ;  /* 0x00000008ff067819 */ /* 0x000fe20000011609 */
[----:B------:R-:W-:Y:S01]  /*15070*/  FADD.FTZ R9, R44, R24 ;  /* 0x000000182c097221 */ /* 0x000fe20000010000 */
[----:B------:R-:W-:Y:S01]  /*15080*/  LOP3.LUT R21, R2, 0xffff, RZ, 0xc0, !PT ;  /* 0x0000ffff02157812 */ /* 0x000fe200078ec0ff */
[----:B------:R-:W-:Y:S01]  /*15090*/  IMAD.MOV.U32 R24, RZ, RZ, R80 ;  /* 0x000000ffff187224 */ /* 0x000fe200078e0050 */
[----:B------:R-:W-:Y:S01]  /*150a0*/  LOP3.LUT R3, R6, 0xffff, RZ, 0xc0, !PT ;  /* 0x0000ffff06037812 */ /* 0x000fe200078ec0ff */
[----:B-1----:R-:W-:Y:S01]  /*150b0*/  FADD.FTZ R11, R5, R23 ;  /* 0x00000017050b7221 */ /* 0x002fe20000010000 */
[----:B------:R-:W-:Y:S01]  /*150c0*/  @!P3 PRMT R171, R84, 0x5410, RZ ;  /* 0x0000541054abb816 */ /* 0x000fe200000000ff */
[----:B------:R1:W-:Y:S01]  /*150d0*/  MUFU.EX2 R6, R65 ;  /* 0x0000004100067308 */ /* 0x0003e20000000800 */
[----:B------:R-:W-:Y:S01]  /*150e0*/  ISETP.GE.U32.AND P3, PT, R237, R3, PT ;  /* 0x00000003ed00720c */ /* 0x000fe20003f66070 */
[----:B------:R-:W-:Y:S01]  /*150f0*/  IMAD.MOV.U32 R84, RZ, RZ, R232 ;  /* 0x000000ffff547224 */ /* 0x000fe200078e00e8 */
[----:B------:R-:W-:Y:S01]  /*15100*/  LOP3.LUT R12, R2, 0xff, RZ, 0xc0, !PT ;  /* 0x000000ff020c7812 */ /* 0x000fe200078ec0ff */
[----:B------:R-:W-:Y:S01]  /*15110*/  IMAD.MOV.U32 R80, RZ, RZ, R224 ;  /* 0x000000ffff507224 */ /* 0x000fe200078e00e0 */
[--C-:B------:R-:W-:Y:S01]  /*15120*/  SHF.R.U32.HI R20, RZ, 0x10, R2.reuse ;  /* 0x00000010ff147819 */ /* 0x100fe20000011602 */
[----:B------:R-:W-:Y:S01]  /*15130*/  IMAD.MOV.U32 R44, RZ, RZ, R81 ;  /* 0x000000ffff2c7224 */ /* 0x000fe200078e0051 */
[----:B--2---:R-:W-:Y:S01]  /*15140*/  F2FP.PACK_AB R3, R7, R5 ;  /* 0x000000050703723e */ /* 0x004fe200000000ff */
[----:B------:R-:W-:Y:S01]  /*15150*/  MUFU.EX2 R231, R156 ;  /* 0x0000009c00e77308 */ /* 0x000fe20000000800 */
[----:B------:R-:W-:Y:S01]  /*15160*/  SHF.R.U32.HI R10, RZ, 0x18, R2 ;  /* 0x00000018ff0a7819 */ /* 0x000fe20000011602 */
[----:B------:R-:W-:Y:S01]  /*15170*/  IMAD.MOV.U32 R81, RZ, RZ, R197 ;  /* 0x000000ffff517224 */ /* 0x000fe200078e00c5 */
[----:B------:R-:W-:-:S02]  /*15180*/  PRMT R164, R3, 0x7610, R164 ;  /* 0x0000761003a47816 */ /* 0x000fc400000000a4 */
[----:B------:R-:W-:Y:S02]  /*15190*/  PRMT R163, R3, 0x7632, R163 ;  /* 0x0000763203a37816 */ /* 0x000fe400000000a3 */
[----:B------:R-:W-:Y:S01]  /*151a0*/  LOP3.LUT R3, R17, 0xff, RZ, 0xc0, !PT ;  /* 0x000000ff11037812 */ /* 0x000fe200078ec0ff */
[----:B------:R-:W2:Y:S01]  /*151b0*/  MUFU.EX2 R2, R62 ;  /* 0x0000003e00027308 */ /* 0x000ea20000000800 */
[----:B------:R-:W-:Y:S01]  /*151c0*/  @!P0 HADD2 R89, -R164.H0_H0, -RZ.H0_H0 ;  /* 0xa00000ffa4598230 */ /* 0x000fe20000000900 */
[----:B------:R-:W-:Y:S01]  /*151d0*/  PRMT R108, R164, 0x5410, R163 ;  /* 0x00005410a46c7816 */ /* 0x000fe200000000a3 */
[----:B-1----:R-:W-:Y:S01]  /*151e0*/  IMAD.MOV.U32 R65, RZ, RZ, R25 ;  /* 0x000000ffff417224 */ /* 0x002fe200078e0019 */
[----:B------:R-:W-:Y:S01]  /*151f0*/  @!P5 PRMT R167, R83, 0x5410, RZ ;  /* 0x0000541053a7d816 */ /* 0x000fe200000000ff */
[----:B------:R-:W-:Y:S01]  /*15200*/  IMAD.MOV.U32 R83, RZ, RZ, R72 ;  /* 0x000000ffff537224 */ /* 0x000fe200078e0048 */
[----:B------:R-:W-:Y:S01]  /*15210*/  @!P0 PRMT R164, R89, 0x5410, RZ ;  /* 0x0000541059a48816 */ /* 0x000fe200000000ff */
[----:B------:R-:W-:Y:S01]  /*15220*/  IMAD.MOV.U32 R72, RZ, RZ, R229 ;  /* 0x000000ffff487224 */ /* 0x000fe200078e00e5 */
[C---:B------:R-:W-:Y:S01]  /*15230*/  ISETP.GE.U32.AND P0, PT, R237.reuse, R3, PT ;  /* 0x00000003ed00720c */ /* 0x040fe20003f06070 */
[----:B------:R-:W-:Y:S01]  /*15240*/  MUFU.EX2 R229, R67 ;  /* 0x0000004300e57308 */ /* 0x000fe20000000800 */
[----:B------:R-:W-:Y:S01]  /*15250*/  ISETP.GE.U32.AND P5, PT, R237, R8, PT ;  /* 0x00000008ed00720c */ /* 0x000fe20003fa6070 */
[----:B------:R-:W-:Y:S01]  /*15260*/  IMAD.MOV.U32 R25, RZ, RZ, R227 ;  /* 0x000000ffff197224 */ /* 0x000fe200078e00e3 */
[----:B------:R-:W-:Y:S01]  /*15270*/  LOP3.LUT R3, R4, 0xff, RZ, 0xc0, !PT ;  /* 0x000000ff04037812 */ /* 0x000fe200078ec0ff */
[----:B------:R-:W-:Y:S01]  /*15280*/  @!P3 HADD2 R88, -R163.H0_H0, -RZ.H0_H0 ;  /* 0xa00000ffa358b230 */ /* 0x000fe20000000900 */
[----:B------:R-:W-:Y:S01]  /*15290*/  IMAD.MOV.U32 R89, RZ, RZ, R220 ;  /* 0x000000ffff597224 */ /* 0x000fe200078e00dc */
[----:B--2---:R-:W-:Y:S01]  /*152a0*/  F2FP.PACK_AB R5, R6, R2 ;  /* 0x000000020605723e */ /* 0x004fe200000000ff */
[----:B------:R-:W-:Y:S01]  /*152b0*/  FADD.FTZ R17, R2, R31 ;  /* 0x0000001f02117221 */ /* 0x000fe20000010000 */
[----:B------:R-:W-:Y:S01]  /*152c0*/  LOP3.LUT R2, R4, 0xffff, RZ, 0xc0, !PT ;  /* 0x0000ffff04027812 */ /* 0x000fe200078ec0ff */
[----:B------:R-:W-:Y:S01]  /*152d0*/  MUFU.EX2 R232, R151 ;  /* 0x0000009700e87308 */ /* 0x000fe20000000800 */
[----:B------:R-:W-:Y:S01]  /*152e0*/  PRMT R162, R5, 0x7610, R162 ;  /* 0x0000761005a27816 */ /* 0x000fe200000000a2 */
[----:B------:R-:W-:Y:S01]  /*152f0*/  IMAD.MOV.U32 R62, RZ, RZ, R218 ;  /* 0x000000ffff3e7224 */ /* 0x000fe200078e00da */
[----:B------:R-:W-:-:S02]  /*15300*/  SHF.R.U32.HI R2, RZ, 0x8, R2 ;  /* 0x00000008ff027819 */ /* 0x000fc40000011602 */
[----:B------:R-:W-:Y:S01]  /*15310*/  PRMT R161, R5, 0x7632, R161 ;  /* 0x0000763205a17816 */ /* 0x000fe200000000a1 */
[----:B------:R-:W-:Y:S01]  /*15320*/  @!P0 HADD2 R90, -R162.H0_H0, -RZ.H0_H0 ;  /* 0xa00000ffa25a8230 */ /* 0x000fe20000000900 */
[----:B------:R-:W-:Y:S01]  /*15330*/  LOP3.LUT R2, R2, 0xffff, RZ, 0xc0, !PT ;  /* 0x0000ffff02027812 */ /* 0x000fe200078ec0ff */
[----:B------:R-:W-:Y:S01]  /*15340*/  MUFU.EX2 R227, R193 ;  /* 0x000000c100e37308 */ /* 0x000fe20000000800 */
[----:B------:R-:W-:Y:S01]  /*15350*/  PRMT R23, R162, 0x5410, R161 ;  /* 0x00005410a2177816 */ /* 0x000fe200000000a1 */
[----:B------:R-:W-:Y:S01]  /*15360*/  @!P5 HADD2 R91, -R161.H0_H0, -RZ.H0_H0 ;  /* 0xa00000ffa15bd230 */ /* 0x000fe20000000900 */
[----:B------:R-:W-:Y:S02]  /*15370*/  @!P0 PRMT R162, R90, 0x5410, RZ ;  /* 0x000054105aa28816 */ /* 0x000fe400000000ff */
[----:B------:R-:W-:Y:S01]  /*15380*/  @!P3 PRMT R163, R88, 0x5410, RZ ;  /* 0x0000541058a3b816 */ /* 0x000fe200000000ff */
[----:B------:R-:W-:Y:S01]  /*15390*/  IMAD.MOV.U32 R88, RZ, RZ, R82 ;  /* 0x000000ffff587224 */ /* 0x000fe200078e0052 */
[----:B------:R-:W-:Y:S01]  /*153a0*/  ISETP.GE.U32.AND P0, PT, R237, R2, PT ;  /* 0x00000002ed00720c */ /* 0x000fe20003f06070 */
[----:B------:R-:W1:Y:S01]  /*153b0*/  MUFU.EX2 R8, R150 ;  /* 0x0000009600087308 */ /* 0x000e620000000800 */
[----:B------:R-:W-:Y:S01]  /*153c0*/  SHF.R.U32.HI R2, RZ, 0x8, R19 ;  /* 0x00000008ff027819 */ /* 0x000fe20000011613 */
[----:B------:R-:W-:Y:S01]  /*153d0*/  IMAD.MOV.U32 R82, RZ, RZ, R226 ;  /* 0x000000ffff527224 */ /* 0x000fe200078e00e2 */
[----:B------:R-:W-:Y:S01]  /*153e0*/  @!P5 PRMT R161, R91, 0x5410, RZ ;  /* 0x000054105ba1d816 */ /* 0x000fe200000000ff */
[----:B------:R-:W-:Y:S01]  /*153f0*/  IMAD.MOV.U32 R91, RZ, RZ, R84 ;  /* 0x000000ffff5b7224 */ /* 0x000fe200078e0054 */
[----:B------:R-:W-:Y:S01]  /*15400*/  LOP3.LUT R2, R2, 0xffff, RZ, 0xc0, !PT ;  /* 0x0000ffff02027812 */ /* 0x000fe200078ec0ff */
[----:B------:R-:W-:Y:S01]  /*15410*/  IMAD.MOV.U32 R84, RZ, RZ, R126 ;  /* 0x000000ffff547224 */ /* 0x000fe200078e007e */
[C---:B------:R-:W-:Y:S01]  /*15420*/  ISETP.GE.U32.AND P3, PT, R237.reuse, R3, PT ;  /* 0x00000003ed00720c */ /* 0x040fe20003f66070 */
[----:B------:R-:W-:Y:S01]  /*15430*/  MUFU.EX2 R224, R235 ;  /* 0x000000eb00e07308 */ /* 0x000fe20000000800 */
[----:B------:R-:W-:-:S07]  /*15440*/  ISETP.GE.U32.AND P5, PT, R237, R2, PT ;  /* 0x00000002ed00720c */ /* 0x000fce0003fa6070 */
[----:B------:R-:W-:Y:S01]  /*15450*/  MUFU.EX2 R197, R154 ;  /* 0x0000009a00c57308 */ /* 0x000fe20000000800 */
[----:B------:R-:W-:-:S07]  /*15460*/  F2FP.PACK_AB R2, R231, R230 ;  /* 0x000000e6e702723e */ /* 0x000fce00000000ff */
[----:B------:R-:W-:Y:S01]  /*15470*/  MUFU.EX2 R220, R58 ;  /* 0x0000003a00dc7308 */ /* 0x000fe20000000800 */
[----:B------:R-:W-:-:S07]  /*15480*/  PRMT R158, R2, 0x7610, R158 ;  /* 0x00007610029e7816 */ /* 0x000fce000000009e */
[----:B------:R-:W-:Y:S01]  /*15490*/  MUFU.EX2 R219, R63 ;  /* 0x0000003f00db7308 */ /* 0x000fe20000000800 */
[----:B------:R-:W-:Y:S01]  /*154a0*/  @!P4 HADD2 R102, -R158.H0_H0, -RZ.H0_H0 ;  /* 0xa00000ff9e66c230 */ /* 0x000fe20000000900 */
[----:B------:R-:W-:Y:S01]  /*154b0*/  PRMT R157, R2, 0x7632, R157 ;  /* 0x00007632029d7816 */ /* 0x000fe2000000009d */
[----:B------:R-:W-:Y:S01]  /*154c0*/  FADD.FTZ R6, R6, R17 ;  /* 0x0000001106067221 */ /* 0x000fe20000010000 */
[----:B------:R-:W-:Y:S01]  /*154d0*/  SHF.R.U32.HI R2, RZ, 0x18, R4 ;  /* 0x00000018ff027819 */ /* 0x000fe20000011604 */
[----:B------:R-:W-:Y:S01]  /*154e0*/  IMAD.MOV.U32 R155, RZ, RZ, R83 ;  /* 0x000000ffff9b7224 */ /* 0x000fe200078e0053 */
[----:B------:R-:W-:Y:S01]  /*154f0*/  PRMT R124, R158, 0x5410, R157 ;  /* 0x000054109e7c7816 */ /* 0x000fe2000000009d */
[----:B------:R-:W-:Y:S01]  /*15500*/  @!P5 HADD2 R103, -R157.H0_H0, -RZ.H0_H0 ;  /* 0xa00000ff9d67d230 */ /* 0x000fe20000000900 */
[----:B------:R-:W-:Y:S01]  /*15510*/  @!P4 PRMT R158, R102, 0x5410, RZ ;  /* 0x00005410669ec816 */ /* 0x000fe200000000ff */
[----:B------:R-:W-:Y:S01]  /*15520*/  MUFU.EX2 R226, R234 ;  /* 0x000000ea00e27308 */ /* 0x000fe20000000800 */
[----:B------:R-:W-:Y:S01]  /*15530*/  ISETP.GE.U32.AND P4, PT, R237, R2, PT ;  /* 0x00000002ed00720c */ /* 0x000fe20003f86070 */
[----:B------:R-:W-:Y:S01]  /*15540*/  IMAD.MOV.U32 R102, RZ, RZ, R86 ;  /* 0x000000ffff667224 */ /* 0x000fe200078e0056 */
[----:B------:R-:W-:Y:S01]  /*15550*/  SHF.R.U32.HI R2, RZ, 0x10, R4 ;  /* 0x00000010ff027819 */ /* 0x000fe20000011604 */
[----:B------:R-:W-:Y:S01]  /*15560*/  IMAD.MOV.U32 R86, RZ, RZ, R77 ;  /* 0x000000ffff567224 */ /* 0x000fe200078e004d */
[----:B------:R2:W3:Y:S01]  /*15570*/  LDL.LU.S16 R4, [R1+0x20] ;  /* 0x0000200001047983 */ /* 0x0004e20000300600 */
[----:B------:R-:W-:Y:S01]  /*15580*/  @!P5 PRMT R157, R103, 0x5410, RZ ;  /* 0x00005410679dd816 */ /* 0x000fe200000000ff */
[----:B------:R-:W-:Y:S01]  /*15590*/  IMAD.MOV.U32 R103, RZ, RZ, R87 ;  /* 0x000000ffff677224 */ /* 0x000fe200078e0057 */
[----:B------:R-:W-:Y:S01]  /*155a0*/  LOP3.LUT R2, R2, 0xff, RZ, 0xc0, !PT ;  /* 0x000000ff02027812 */ /* 0x000fe200078ec0ff */
[----:B------:R-:W-:Y:S01]  /*155b0*/  IMAD.MOV.U32 R87, RZ, RZ, R79 ;  /* 0x000000ffff577224 */ /* 0x000fe200078e004f */
[----:B-1----:R-:W-:Y:S01]  /*155c0*/  F2FP.PACK_AB R3, R232, R8 ;  /* 0x00000008e803723e */ /* 0x002fe200000000ff */
[----:B------:R-:W-:Y:S01]  /*155d0*/  IMAD.MOV.U32 R79, RZ, RZ, R225 ;  /* 0x000000ffff4f7224 */ /* 0x000fe200078e00e1 */
[----:B------:R-:W-:Y:S01]  /*155e0*/  ISETP.GE.U32.AND P5, PT, R237, R2, PT ;  /* 0x00000002ed00720c */ /* 0x000fe20003fa6070 */
[----:B------:R-:W-:Y:S01]  /*155f0*/  IMAD.MOV.U32 R77, RZ, RZ, R222 ;  /* 0x000000ffff4d7224 */ /* 0x000fe200078e00de */
[----:B------:R-:W-:Y:S01]  /*15600*/  F2FP.PACK_AB R2, R229, R228 ;  /* 0x000000e4e502723e */ /* 0x000fe200000000ff */
[----:B------:R-:W-:Y:S01]  /*15610*/  MUFU.EX2 R218, R66 ;  /* 0x0000004200da7308 */ /* 0x000fe20000000800 */
[C---:B------:R-:W-:Y:S01]  /*15620*/  PRMT R160, R3.reuse, 0x7610, R160 ;  /* 0x0000761003a07816 */ /* 0x040fe200000000a0 */
[----:B------:R-:W-:Y:S01]  /*15630*/  IMAD.MOV.U32 R22, RZ, RZ, R78 ;  /* 0x000000ffff167224 */ /* 0x000fe200078e004e */
[C---:B------:R-:W-:Y:S01]  /*15640*/  PRMT R156, R2.reuse, 0x7610, R156 ;  /* 0x00007610029c7816 */ /* 0x040fe2000000009c */
[----:B------:R-:W-:Y:S01]  /*15650*/  STG.E.U16 [R140.64+-0x100], R59 ;  /* 0xffff003b8c007986 */ /* 0x000fe2000c101522 */
[----:B------:R-:W-:Y:S01]  /*15660*/  PRMT R151, R2, 0x7632, R151 ;  /* 0x0000763202977816 */ /* 0x000fe20000000097 */
[----:B------:R-:W-:Y:S01]  /*15670*/  @!P3 HADD2 R101, -R160.H0_H0, -RZ.H0_H0 ;  /* 0xa00000ffa065b230 */ /* 0x000fe20000000900 */
[----:B------:R-:W-:Y:S01]  /*15680*/  PRMT R159, R3, 0x7632, R159 ;  /* 0x00007632039f7816 */ /* 0x000fe2000000009f */
[----:B------:R-:W-:Y:S01]  /*15690*/  @!P1 HADD2 R110, -R156.H0_H0, -RZ.H0_H0 ;  /* 0xa00000ff9c6e9230 */ /* 0x000fe20000000900 */
[----:B------:R-:W-:Y:S01]  /*156a0*/  LOP3.LUT R2, R0, 0xff, RZ, 0xc0, !PT ;  /* 0x000000ff00027812 */ /* 0x000fe200078ec0ff */
[----:B------:R-:W1:Y:S01]  /*156b0*/  MUFU.EX2 R225, R233 ;  /* 0x000000e900e17308 */ /* 0x000e620000000800 */
[----:B------:R-:W-:Y:S01]  /*156c0*/  PRMT R126, R156, 0x5410, R151 ;  /* 0x000054109c7e7816 */ /* 0x000fe20000000097 */
[----:B------:R-:W-:Y:S01]  /*156d0*/  @!P2 HADD2 R111, -R151.H0_H0, -RZ.H0_H0 ;  /* 0xa00000ff976fa230 */ /* 0x000fe20000000900 */
[----:B------:R-:W-:Y:S01]  /*156e0*/  @!P1 PRMT R156, R110, 0x5410, RZ ;  /* 0x000054106e9c9816 */ /* 0x000fe200000000ff */
[----:B------:R-:W-:Y:S01]  /*156f0*/  @!P0 HADD2 R100, -R159.H0_H0, -RZ.H0_H0 ;  /* 0xa00000ff9f648230 */ /* 0x000fe20000000900 */
[----:B------:R-:W-:Y:S01]  /*15700*/  ISETP.GE.U32.AND P1, PT, R237, R2, PT ;  /* 0x00000002ed00720c */ /* 0x000fe20003f26070 */
[----:B------:R-:W-:Y:S01]  /*15710*/  STG.E.U16 [R140.64+-0xfe], R57 ;  /* 0xffff02398c007986 */ /* 0x000fe2000c101522 */
[----:B------:R-:W-:Y:S01]  /*15720*/  LOP3.LUT R2, R0, 0xffff, RZ, 0xc0, !PT ;  /* 0x0000ffff00027812 */ /* 0x000fe200078ec0ff */
[----:B------:R-:W-:Y:S01]  /*15730*/  FADD.FTZ R5, R47, R9 ;  /* 0x000000092f057221 */ /* 0x000fe20000010000 */
[----:B------:R-:W-:-:S02]  /*15740*/  PRMT R125, R160, 0x5410, R159 ;  /* 0x00005410a07d7816 */ /* 0x000fc4000000009f */
[----:B------:R-:W-:Y:S02]  /*15750*/  SHF.R.U32.HI R2, RZ, 0x8, R2 ;  /* 0x00000008ff027819 */ /* 0x000fe40000011602 */
[----:B------:R-:W-:Y:S02]  /*15760*/  @!P2 PRMT R151, R111, 0x5410, RZ ;  /* 0x000054106f97a816 */ /* 0x000fe400000000ff */
[----:B------:R-:W-:Y:S02]  /*15770*/  LOP3.LUT R2, R2, 0xffff, RZ, 0xc0, !PT ;  /* 0x0000ffff02027812 */ /* 0x000fe400078ec0ff */
[----:B------:R-:W-:Y:S02]  /*15780*/  @!P3 PRMT R160, R101, 0x5410, RZ ;  /* 0x0000541065a0b816 */ /* 0x000fe400000000ff */
[----:B------:R-:W-:Y:S02]  /*15790*/  ISETP.GE.U32.AND P2, PT, R237, R2, PT ;  /* 0x00000002ed00720c */ /* 0x000fe40003f46070 */
[----:B-1----:R-:W-:-:S02]  /*157a0*/  F2FP.PACK_AB R2, R227, R225 ;  /* 0x000000e1e302723e */ /* 0x002fc400000000ff */
[----:B------:R-:W-:Y:S02]  /*157b0*/  ISETP.GE.U32.AND P3, PT, R237, R12, PT ;  /* 0x0000000ced00720c */ /* 0x000fe40003f66070 */
[C---:B------:R-:W-:Y:S02]  /*157c0*/  PRMT R150, R2.reuse, 0x7610, R150 ;  /* 0x0000761002967816 */ /* 0x040fe40000000096 */
[----:B------:R-:W-:Y:S01]  /*157d0*/  PRMT R149, R2, 0x7632, R149 ;  /* 0x0000763202957816 */ /* 0x000fe20000000095 */
[----:B------:R-:W-:Y:S01]  /*157e0*/  MUFU.EX2 R222, R56 ;  /* 0x0000003800de7308 */ /* 0x000fe20000000800 */
[----:B------:R-:W-:Y:S01]  /*157f0*/  @!P0 PRMT R159, R100, 0x5410, RZ ;  /* 0x00005410649f8816 */ /* 0x000fe200000000ff */
[----:B------:R-:W-:Y:S01]  /*15800*/  @!P1 HADD2 R113, -R150.H0_H0, -RZ.H0_H0 ;  /* 0xa00000ff96719230 */ /* 0x000fe20000000900 */
[----:B------:R-:W-:Y:S02]  /*15810*/  LOP3.LUT R2, R20, 0xff, RZ, 0xc0, !PT ;  /* 0x000000ff14027812 */ /* 0x000fe400078ec0ff */
[----:B------:R-:W-:-:S02]  /*15820*/  PRMT R90, R150, 0x5410, R149 ;  /* 0x00005410965a7816 */ /* 0x000fc40000000095 */
[----:B------:R-:W-:Y:S02]  /*15830*/  @!P1 PRMT R150, R113, 0x5410, RZ ;  /* 0x0000541071969816 */ /* 0x000fe400000000ff */
[C---:B------:R-:W-:Y:S02]  /*15840*/  ISETP.GE.U32.AND P1, PT, R237.reuse, R2, PT ;  /* 0x00000002ed00720c */ /* 0x040fe40003f26070 */
[----:B------:R-:W-:Y:S01]  /*15850*/  SHF.R.U32.HI R2, RZ, 0x8, R21 ;  /* 0x00000008ff027819 */ /* 0x000fe20000011615 */
[----:B------:R-:W-:Y:S01]  /*15860*/  @!P2 HADD2 R114, -R149.H0_H0, -RZ.H0_H0 ;  /* 0xa00000ff9572a230 */ /* 0x000fe20000000900 */
[C---:B------:R-:W-:Y:S02]  /*15870*/  ISETP.GE.U32.AND P0, PT, R237.reuse, R10, PT ;  /* 0x0000000aed00720c */ /* 0x040fe40003f06070 */
[----:B------:R-:W-:Y:S02]  /*15880*/  LOP3.LUT R3, R2, 0xffff, RZ, 0xc0, !PT ;  /* 0x0000ffff02037812 */ /* 0x000fe400078ec0ff */
[----:B------:R-:W-:Y:S01]  /*15890*/  @!P2 PRMT R149, R114, 0x5410, RZ ;  /* 0x000054107295a816 */ /* 0x000fe200000000ff */
[----:B------:R-:W1:Y:S01]  /*158a0*/  MUFU.EX2 R2, R152 ;  /* 0x0000009800027308 */ /* 0x000e620000000800 */
[----:B------:R-:W-:-:S02]  /*158b0*/  ISETP.GE.U32.AND P2, PT, R237, R3, PT ;  /* 0x00000003ed00720c */ /* 0x000fc40003f46070 */
[----:B------:R-:W-:-:S04]  /*158c0*/  F2FP.PACK_AB R3, R226, R224 ;  /* 0x000000e0e203723e */ /* 0x000fc800000000ff */
[C---:B------:R-:W-:Y:S02]  /*158d0*/  PRMT R148, R3.reuse, 0x7610, R148 ;  /* 0x0000761003947816 */ /* 0x040fe40000000094 */
[----:B------:R-:W-:Y:S02]  /*158e0*/  PRMT R147, R3, 0x7632, R147 ;  /* 0x0000763203937816 */ /* 0x000fe40000000093 */
[--C-:B------:R-:W-:Y:S01]  /*158f0*/  SHF.R.U32.HI R3, RZ, 0x18, R0.reuse ;  /* 0x00000018ff037819 */ /* 0x100fe20000011600 */
[----:B------:R-:W-:Y:S01]  /*15900*/  @!P3 HADD2 R115, -R148.H0_H0, -RZ.H0_H0 ;  /* 0xa00000ff9473b230 */ /* 0x000fe20000000900 */
[----:B------:R-:W-:Y:S01]  /*15910*/  SHF.R.U32.HI R0, RZ, 0x10, R0 ;  /* 0x00000010ff007819 */ /* 0x000fe20000011600 */
[----:B------:R-:W-:Y:S01]  /*15920*/  @!P2 HADD2 R116, -R147.H0_H0, -RZ.H0_H0 ;  /* 0xa00000ff9374a230 */ /* 0x000fe20000000900 */
[----:B------:R-:W-:Y:S02]  /*15930*/  PRMT R31, R148, 0x5410, R147 ;  /* 0x00005410941f7816 */ /* 0x000fe40000000093 */
[----:B------:R-:W-:-:S02]  /*15940*/  @!P3 PRMT R148, R115, 0x5410, RZ ;  /* 0x000054107394b816 */ /* 0x000fc400000000ff */
[----:B------:R-:W-:Y:S02]  /*15950*/  ISETP.GE.U32.AND P3, PT, R237, R3, PT ;  /* 0x00000003ed00720c */ /* 0x000fe40003f66070 */
[----:B------:R-:W-:Y:S02]  /*15960*/  LOP3.LUT R0, R0, 0xff, RZ, 0xc0, !PT ;  /* 0x000000ff00007812 */ /* 0x000fe400078ec0ff */
[----:B-1----:R-:W-:Y:S02]  /*15970*/  F2FP.PACK_AB R3, R197, R2 ;  /* 0x00000002c503723e */ /* 0x002fe400000000ff */
[----:B------:R-:W-:Y:S02]  /*15980*/  @!P2 PRMT R147, R116, 0x5410, RZ ;  /* 0x000054107493a816 */ /* 0x000fe400000000ff */
[----:B------:R-:W-:Y:S02]  /*15990*/  ISETP.GE.U32.AND P2, PT, R237, R0, PT ;  /* 0x00000000ed00720c */ /* 0x000fe40003f46070 */
[----:B------:R-:W-:-:S02]  /*159a0*/  F2FP.PACK_AB R0, R222, R220 ;  /* 0x000000dcde00723e */ /* 0x000fc400000000ff */
[----:B------:R-:W-:Y:S02]  /*159b0*/  PRMT R143, R3, 0x7632, R143 ;  /* 0x00007632038f7816 */ /* 0x000fe4000000008f */
[C---:B------:R-:W-:Y:S02]  /*159c0*/  PRMT R146, R0.reuse, 0x7610, R146 ;  /* 0x0000761000927816 */ /* 0x040fe40000000092 */
[----:B------:R-:W-:Y:S02]  /*159d0*/  PRMT R145, R0, 0x7632, R145 ;  /* 0x0000763200917816 */ /* 0x000fe40000000091 */
[----:B------:R-:W-:Y:S02]  /*159e0*/  F2FP.PACK_AB R0, R219, R218 ;  /* 0x000000dadb00723e */ /* 0x000fe400000000ff */
[----:B------:R-:W-:Y:S02]  /*159f0*/  PRMT R144, R3, 0x7610, R144 ;  /* 0x0000761003907816 */ /* 0x000fe40000000090 */
[----:B------:R-:W-:-:S02]  /*15a00*/  PRMT R142, R0, 0x7610, R142 ;  /* 0x00007610008e7816 */ /* 0x000fc4000000008e */
[----:B------:R-:W-:Y:S02]  /*15a10*/  PRMT R41, R0, 0x7632, R41 ;  /* 0x0000763200297816 */ /* 0x000fe40000000029 */
[----:B------:R-:W-:Y:S01]  /*15a20*/  PRMT R119, R144, 0x5410, R143 ;  /* 0x0000541090777816 */ /* 0x000fe2000000008f */
[----:B------:R-:W-:Y:S02]  /*15a30*/  IMAD.MOV.U32 R19, RZ, RZ, R88 ;  /* 0x000000ffff137224 */ /* 0x000fe400078e0058 */
[----:B------:R-:W-:Y:S02]  /*15a40*/  FADD.FTZ R10, R52, R18 ;  /* 0x00000012340a7221 */ /* 0x000fe40000010000 */
[----:B------:R-:W-:Y:S02]  /*15a50*/  IMAD.MOV.U32 R88, RZ, RZ, R53 ;  /* 0x000000ffff587224 */ /* 0x000fe400078e0035 */
[----:B------:R-:W-:Y:S02]  /*15a60*/  IMAD.MOV.U32 R83, RZ, RZ, R74 ;  /* 0x000000ffff537224 */ /* 0x000fe400078e004a */
[----:B------:R-:W-:-:S02]  /*15a70*/  IMAD.MOV.U32 R78, RZ, RZ, R72 ;  /* 0x000000ffff4e7224 */ /* 0x000fc400078e0048 */
[----:B------:R-:W-:Y:S01]  /*15a80*/  FADD.FTZ R63, R2, R6 ;  /* 0x00000006023f7221 */ /* 0x000fe20000010000 */
[----:B------:R-:W-:Y:S01]  /*15a90*/  LOP3.LUT R2, R103, UR18, R91, 0x96, !PT ;  /* 0x0000001267027c12 */ /* 0x000fe2000f8e965b */
[----:B------:R-:W-:Y:S02]  /*15aa0*/  IMAD.MOV.U32 R74, RZ, RZ, R42 ;  /* 0x000000ffff4a7224 */ /* 0x000fe400078e002a */
[----:B------:R-:W-:Y:S02]  /*15ab0*/  IMAD.MOV.U32 R72, RZ, RZ, R43 ;  /* 0x000000ffff487224 */ /* 0x000fe400078e002b */
[----:B------:R-:W-:-:S04]  /*15ac0*/  IMAD.WIDE.U32 R2, R2, -0x2daee0ad, RZ ;  /* 0xd2511f5302027825 */ /* 0x000fc800078e00ff */
[----:B------:R-:W-:Y:S02]  /*15ad0*/  FADD.FTZ R7, R7, R11 ;  /* 0x0000000b07077221 */ /* 0x000fe40000010000 */
[----:B------:R-:W-:Y:S02]  /*15ae0*/  FADD.FTZ R154, R32, R5 ;  /* 0x00000005209a7221 */ /* 0x000fe40000010000 */
[----:B------:R-:W-:Y:S02]  /*15af0*/  FADD.FTZ R56, R8, R7 ;  /* 0x0000000708387221 */ /* 0x000fe40000010000 */
[----:B------:R-:W-:Y:S02]  /*15b00*/  IMAD.MOV.U32 R101, RZ, RZ, R173 ;  /* 0x000000ffff657224 */ /* 0x000fe400078e00ad */
[----:B------:R-:W4:Y:S01]  /*15b10*/  LDL.LU R173, [R1+0x1a4] ;  /* 0x0001a40001ad7983 */ /* 0x000f220000300800 */
[----:B------:R-:W-:Y:S01]  /*15b20*/  PRMT R233, R237, 0x7054, R237 ;  /* 0x00007054ede97816 */ /* 0x000fe200000000ed */
[----:B------:R-:W-:Y:S01]  /*15b30*/  @!P3 HADD2 R236, -R41.H0_H0, -RZ.H0_H0 ;  /* 0xa00000ff29ecb230 */ /* 0x000fe20000000900 */
[----:B------:R-:W-:-:S04]  /*15b40*/  PRMT R234, R142, 0x5410, R41 ;  /* 0x000054108eea7816 */ /* 0x000fc80000000029 */
[----:B------:R-:W-:Y:S01]  /*15b50*/  @!P3 PRMT R41, R236, 0x5410, RZ ;  /* 0x00005410ec29b816 */ /* 0x000fe200000000ff */
[----:B------:R-:W-:Y:S01]  /*15b60*/  FADD.FTZ R236, R60, R10 ;  /* 0x0000000a3cec7221 */ /* 0x000fe20000010000 */
[----:B---3--:R-:W-:-:S05]  /*15b70*/  @!P4 HADD2 R4, -R143.H0_H0, -RZ.H0_H0 ;  /* 0xa00000ff8f04c230 */ /* 0x008fca0000000900 */
[----:B------:R-:W-:-:S04]  /*15b80*/  PRMT R0, R4, 0x7610, R0 ;  /* 0x0000761004007816 */ /* 0x000fc80000000000 */
[----:B------:R-:W-:Y:S01]  /*15b90*/  @!P4 PRMT R143, R0, 0x5410, RZ ;  /* 0x00005410008fc816 */ /* 0x000fe200000000ff */
[----:B------:R-:W-:-:S04]  /*15ba0*/  IMAD.U32 R0, RZ, RZ, UR4 ;  /* 0x00000004ff007e24 */ /* 0x000fc8000f8e00ff */
[----:B------:R-:W-:-:S04]  /*15bb0*/  IMAD.WIDE R52, R0, 0x2, R140 ;  /* 0x0000000200347825 */ /* 0x000fc800078e028c */
[----:B------:R-:W-:Y:S01]  /*15bc0*/  IMAD.U32 R0, RZ, RZ, UR26 ;  /* 0x0000001aff007e24 */ /* 0x000fe2000f8e00ff */
[----:B------:R-:W-:Y:S03]  /*15bd0*/  STG.E.U16 [R52.64+-0x100], R54 ;  /* 0xffff003634007986 */ /* 0x000fe6000c101522 */
[----:B------:R-:W-:Y:S01]  /*15be0*/  IMAD.WIDE R42, R0, 0x2, R140 ;  /* 0x00000002002a7825 */ /* 0x000fe200078e028c */
[----:B------:R-:W-:Y:S01]  /*15bf0*/  LOP3.LUT R0, R239, UR17, R190, 0x96, !PT ;  /* 0x00000011ef007c12 */ /* 0x000fe2000f8e96be */
[----:B------:R-:W-:Y:S04]  /*15c00*/  STG.E.U16 [R52.64+-0xfe], R55 ;  /* 0xffff023734007986 */ /* 0x000fe8000c101522 */
[----:B------:R-:W-:Y:S04]  /*15c10*/  STG.E.U16 [R28.64+-0x100], R16 ;  /* 0xffff00101c007986 */ /* 0x000fe8000c101522 */
[----:B------:R-:W-:Y:S04]  /*15c20*/  STG.E.U16 [R28.64+-0xfe], R15 ;  /* 0xffff020f1c007986 */ /* 0x000fe8000c101522 */
[----:B------:R1:W-:Y:S02]  /*15c30*/  STG.E.U16 [R42.64+-0x100], R14 ;  /* 0xffff000e2a007986 */ /* 0x0003e4000c101522 */
[----:B-1----:R-:W-:Y:S01]  /*15c40*/  IMAD.WIDE.U32 R14, R0, -0x326172a9, RZ ;  /* 0xcd9e8d57000e7825 */ /* 0x002fe200078e00ff */
[----:B------:R-:W-:-:S04]  /*15c50*/  LOP3.LUT R0, R3, UR15, R238, 0x96, !PT ;  /* 0x0000000f03007c12 */ /* 0x000fc8000f8e96ee */
[----:B------:R-:W-:Y:S01]  /*15c60*/  LOP3.LUT R3, R15, UR16, R102, 0x96, !PT ;  /* 0x000000100f037c12 */ /* 0x000fe2000f8e9666 */
[----:B------:R-:W-:-:S04]  /*15c70*/  IMAD.WIDE.U32 R8, R0, -0x326172a9, RZ ;  /* 0xcd9e8d5700087825 */ /* 0x000fc800078e00ff */
        /* <DEDUP_REMOVED lines=14> */
[----:B------:R-:W-:-:S04]  /*15d60*/  LOP3.LUT R3, R2, 0xff, RZ, 0xc0, !PT ;  /* 0x000000ff02037812 */ /* 0x000fc800078ec0ff */
[----:B------:R-:W-:Y:S02]  /*15d70*/  PRMT R3, R3, 0x5410, R4 ;  /* 0x0000541003037816 */ /* 0x000fe40000000004 */
[----:B------:R-:W-:-:S03]  /*15d80*/  SHF.R.U32.HI R4, RZ, 0x10, R2 ;  /* 0x00000010ff047819 */ /* 0x000fc60000011602 */
[----:B------:R-:W-:-:S05]  /*15d90*/  HSET2.LE.AND R3, R3, R233, PT ;  /* 0x000000e903037233 */ /* 0x000fca0003803000 */
[----:B------:R-:W-:Y:S02]  /*15da0*/  LOP3.LUT R10, R3, R101, RZ, 0xc0, !PT ;  /* 0x00000065030a7212 */ /* 0x000fe400078ec0ff */
[----:B------:R-:W-:Y:S02]  /*15db0*/  SHF.R.U32.HI R3, RZ, 0x18, R2 ;  /* 0x00000018ff037819 */ /* 0x000fe40000011602 */
[----:B------:R-:W-:-:S04]  /*15dc0*/  LOP3.LUT R2, R4, 0xff, RZ, 0xc0, !PT ;  /* 0x000000ff04027812 */ /* 0x000fc800078ec0ff */
[----:B------:R-:W-:Y:S02]  /*15dd0*/  PRMT R11, R2, 0x5410, R3 ;  /* 0x00005410020b7816 */ /* 0x000fe40000000003 */
[C---:B------:R-:W-:Y:S02]  /*15de0*/  LOP3.LUT R2, R0.reuse, 0xffff, RZ, 0xc0, !PT ;  /* 0x0000ffff00027812 */ /* 0x040fe400078ec0ff */
[----:B------:R-:W-:Y:S02]  /*15df0*/  LOP3.LUT R6, R5, UR8, R6, 0x96, !PT ;  /* 0x0000000805067c12 */ /* 0x000fe4000f8e9606 */
[----:B------:R-:W-:Y:S02]  /*15e00*/  SHF.R.U32.HI R3, RZ, 0x8, R2 ;  /* 0x00000008ff037819 */ /* 0x000fe40000011602 */
[----:B------:R-:W-:Y:S02]  /*15e10*/  LOP3.LUT R2, R0, 0xff, RZ, 0xc0, !PT ;  /* 0x000000ff00027812 */ /* 0x000fe400078ec0ff */
[----:B------:R-:W-:-:S02]  /*15e20*/  SHF.R.U32.HI R4, RZ, 0x10, R0 ;  /* 0x00000010ff047819 */ /* 0x000fc40000011600 */
[----:B------:R-:W-:Y:S01]  /*15e30*/  PRMT R9, R2, 0x5410, R3 ;  /* 0x0000541002097816 */ /* 0x000fe20000000003 */
[----:B------:R-:W-:Y:S01]  /*15e40*/  IMAD.WIDE.U32 R2, R6, -0x2daee0ad, RZ ;  /* 0xd2511f5306027825 */ /* 0x000fe200078e00ff */
[----:B------:R-:W-:Y:S02]  /*15e50*/  SHF.R.U32.HI R5, RZ, 0x18, R0 ;  /* 0x00000018ff057819 */ /* 0x000fe40000011600 */
[----:B------:R-:W-:Y:S02]  /*15e60*/  LOP3.LUT R4, R4, 0xff, RZ, 0xc0, !PT ;  /* 0x000000ff04047812 */ /* 0x000fe400078ec0ff */
[----:B------:R-:W-:Y:S02]  /*15e70*/  LOP3.LUT R0, R3, UR14, R8, 0x96, !PT ;  /* 0x0000000e03007c12 */ /* 0x000fe4000f8e9608 */
[----:B------:R-:W-:Y:S02]  /*15e80*/  PRMT R7, R4, 0x5410, R5 ;  /* 0x0000541004077816 */ /* 0x000fe40000000005 */
[----:B------:R-:W-:Y:S01]  /*15e90*/  LOP3.LUT R4, R0, 0xffff, RZ, 0xc0, !PT ;  /* 0x0000ffff00047812 */ /* 0x000fe200078ec0ff */
[----:B------:R-:W-:-:S02]  /*15ea0*/  IMAD.MOV.U32 R101, RZ, RZ, R176 ;  /* 0x000000ffff657224 */ /* 0x000fc400078e00b0 */
[----:B------:R-:W3:Y:S01]  /*15eb0*/  LDL.LU R176, [R1+0x1a0] ;  /* 0x0001a00001b07983 */ /* 0x000ee20000300800 */
        /* <DEDUP_REMOVED lines=9> */
[----:B------:R-:W-:-:S04]  /*15f50*/  LOP3.LUT R0, R2, 0xff, RZ, 0xc0, !PT ;  /* 0x000000ff02007812 */ /* 0x000fc800078ec0ff */
[----:B------:R-:W-:Y:S02]  /*15f60*/  PRMT R16, R0, 0x5410, R3 ;  /* 0x0000541000107816 */ /* 0x000fe40000000003 */
[--C-:B------:R-:W-:Y:S02]  /*15f70*/  SHF.R.U32.HI R0, RZ, 0x10, R2.reuse ;  /* 0x00000010ff007819 */ /* 0x100fe40000011602 */
[----:B------:R-:W-:Y:S02]  /*15f80*/  SHF.R.U32.HI R2, RZ, 0x18, R2 ;  /* 0x00000018ff027819 */ /* 0x000fe40000011602 */
[----:B------:R-:W-:Y:S01]  /*15f90*/  LOP3.LUT R0, R0, 0xff, RZ, 0xc0, !PT ;  /* 0x000000ff00007812 */ /* 0x000fe200078ec0ff */
[----:B------:R1:W-:Y:S03]  /*15fa0*/  STG.E.U16 [R42.64+-0xfe], R13 ;  /* 0xffff020d2a007986 */ /* 0x0003e6000c101522 */
[----:B-1----:R-:W-:Y:S01]  /*15fb0*/  PRMT R13, R0, 0x5410, R2 ;  /* 0x00005410000d7816 */ /* 0x002fe20000000002 */
[----:B------:R-:W-:-:S05]  /*15fc0*/  HSET2.LE.AND R2, R9, R233, PT ;  /* 0x000000e909027233 */ /* 0x000fca0003803000 */
[----:B------:R-:W-:Y:S02]  /*15fd0*/  LOP3.LUT R8, R2, R174, RZ, 0xc0, !PT ;  /* 0x000000ae02087212 */ /* 0x000fe400078ec0ff */
[----:B------:R-:W2:Y:S01]  /*15fe0*/  LDL.LU R174, [R1+0x19c] ;  /* 0x00019c0001ae7983 */ /* 0x000ea20000300800 */
[----:B------:R-:W-:-:S05]  /*15ff0*/  HSET2.LE.AND R0, R11, R233, PT ;  /* 0x000000e90b007233 */ /* 0x000fca0003803000 */
[----:B------:R-:W-:Y:S01]  /*16000*/  LOP3.LUT R11, R0, R101, RZ, 0xc0, !PT ;  /* 0x00000065000b7212 */ /* 0x000fe200078ec0ff */
[----:B------:R-:W-:Y:S01]  /*16010*/  HSET2.LE.AND R0, R7, R233, PT ;  /* 0x000000e907007233 */ /* 0x000fe20003803000 */
[----:B------:R-:W-:-:S04]  /*16020*/  LOP3.LUT R3, R191, R192, RZ, 0x3c, !PT ;  /* 0x000000c0bf037212 */ /* 0x000fc800078e3cff */
[----:B------:R-:W-:Y:S02]  /*16030*/  LOP3.LUT R9, R0, R175, RZ, 0xc0, !PT ;  /* 0x000000af00097212 */ /* 0x000fe400078ec0ff */
[----:B------:R-:W2:Y:S01]  /*16040*/  LDL.LU R175, [R1+0x198] ;  /* 0x0001980001af7983 */ /* 0x000ea20000300800 */
[----:B------:R-:W-:Y:S01]  /*16050*/  IMAD.WIDE.U32 R110, R3, -0x326172a9, RZ ;  /* 0xcd9e8d57036e7825 */ /* 0x000fe200078e00ff */
[----:B------:R-:W-:-:S04]  /*16060*/  HSET2.LE.AND R2, R6, R233, PT ;  /* 0x000000e906027233 */ /* 0x000fc80003803000 */
[----:B------:R-:W-:Y:S02]  /*16070*/  LOP3.LUT R3, R111, UR18, R91, 0x96, !PT ;  /* 0x000000126f037c12 */ /* 0x000fe4000f8e965b */
[----:B------:R-:W-:Y:S02]  /*16080*/  LOP3.LUT R12, R2, R188, RZ, 0xc0, !PT ;  /* 0x000000bc020c7212 */ /* 0x000fe400078ec0ff */
[----:B------:R-:W-:Y:S01]  /*16090*/  LOP3.LUT R2, R15, UR16, R110, 0x96, !PT ;  /* 0x000000100f027c12 */ /* 0x000fe2000f8e966e */
[----:B------:R-:W-:Y:S01]  /*160a0*/  IMAD.WIDE.U32 R4, R3, -0x2daee0ad, RZ ;  /* 0xd2511f5303047825 */ /* 0x000fe200078e00ff */
[----:B------:R-:W-:Y:S02]  /*160b0*/  @!P1 HADD2 R117, -R146.H0_H0, -RZ.H0_H0 ;  /* 0xa00000ff92759230 */ /* 0x000fe40000000900 */
[----:B------:R-:W-:Y:S01]  /*160c0*/  @!P0 HADD2 R118, -R145.H0_H0, -RZ.H0_H0 ;  /* 0xa00000ff91768230 */ /* 0x000fe20000000900 */
[----:B------:R-:W-:Y:S01]  /*160d0*/  IMAD.WIDE.U32 R2, R2, -0x2daee0ad, RZ ;  /* 0xd2511f5302027825 */ /* 0x000fe200078e00ff */
[----:B------:R-:W-:-:S02]  /*160e0*/  LOP3.LUT R0, R5, UR15, R238, 0x96, !PT ;  /* 0x0000000f05007c12 */ /* 0x000fc4000f8e96ee */
[----:B------:R-:W-:Y:S01]  /*160f0*/  PRMT R235, R146, 0x5410, R145 ;  /* 0x0000541092eb7816 */ /* 0x000fe20000000091 */
[----:B------:R-:W-:Y:S01]  /*16100*/  @!P5 HADD2 R127, -R144.H0_H0, -RZ.H0_H0 ;  /* 0xa00000ff907fd230 */ /* 0x000fe20000000900 */
[----:B------:R-:W-:Y:S01]  /*16110*/  LOP3.LUT R3, R3, UR11, R4, 0x96, !PT ;  /* 0x0000000b03037c12 */ /* 0x000fe2000f8e9604 */
[----:B------:R-:W-:Y:S01]  /*16120*/  IMAD.WIDE.U32 R4, R0, -0x326172a9, RZ ;  /* 0xcd9e8d5700047825 */ /* 0x000fe200078e00ff */
[----:B------:R-:W-:Y:S01]  /*16130*/  @!P2 HADD2 R252, -R142.H0_H0, -RZ.H0_H0 ;  /* 0xa00000ff8efca230 */ /* 0x000fe20000000900 */
[----:B------:R-:W-:Y:S02]  /*16140*/  STG.E.U16 [R140.64+-0xf0], R51 ;  /* 0xffff10338c007986 */ /* 0x000fe4000c101522 */
[----:B------:R-:W-:Y:S01]  /*16150*/  IMAD.WIDE.U32 R54, R3, -0x326172a9, RZ ;  /* 0xcd9e8d5703367825 */ /* 0x000fe200078e00ff */
[----:B------:R-:W-:Y:S01]  /*16160*/  LOP3.LUT R0, R5, UR12, R14, 0x96, !PT ;  /* 0x0000000c05007c12 */ /* 0x000fe2000f8e960e */
[----:B------:R-:W-:Y:S03]  /*16170*/  STG.E.U16 [R140.64+-0xee], R50 ;  /* 0xffff12328c007986 */ /* 0x000fe6000c101522 */
[----:B------:R-:W-:Y:S01]  /*16180*/  LOP3.LUT R3, R55, UR10, R4, 0x96, !PT ;  /* 0x0000000a37037c12 */ /* 0x000fe2000f8e9604 */
[----:B------:R-:W-:Y:S01]  /*16190*/  IMAD.WIDE.U32 R4, R0, -0x2daee0ad, RZ ;  /* 0xd2511f5300047825 */ /* 0x000fe200078e00ff */
[----:B------:R1:W5:Y:S03]  /*161a0*/  LDL.LU R188, [R1+0x194] ;  /* 0x0001940001bc7983 */ /* 0x0003660000300800 */
[----:B------:R-:W-:Y:S01]  /*161b0*/  IMAD.WIDE.U32 R192, R3, -0x2daee0ad, RZ ;  /* 0xd2511f5303c07825 */ /* 0x000fe200078e00ff */
[----:B------:R-:W-:Y:S01]  /*161c0*/  LOP3.LUT R5, R5, UR9, R2, 0x96, !PT ;  /* 0x0000000905057c12 */ /* 0x000fe2000f8e9602 */
[----:B------:R-:W-:-:S02]  /*161d0*/  HSET2.LE.AND R2, R16, R233, PT ;  /* 0x000000e910027233 */ /* 0x000fc40003803000 */
[--C-:B------:R-:W-:Y:S02]  /*161e0*/  HSET2.LE.AND R3, R13, R233.reuse, PT ;  /* 0x000000e90d037233 */ /* 0x100fe40003803000 */
[----:B------:R-:W-:Y:S01]  /*161f0*/  HSET2.LE.AND R0, R17, R233, PT ;  /* 0x000000e911007233 */ /* 0x000fe20003803000 */
[----:B------:R-:W-:Y:S01]  /*16200*/  LOP3.LUT R14, R2, R155, RZ, 0xc0, !PT ;  /* 0x0000009b020e7212 */ /* 0x000fe200078ec0ff */
[----:B------:R-:W-:Y:S01]  /*16210*/  IMAD.MOV.U32 R155, RZ, RZ, R89 ;  /* 0x000000ffff9b7224 */ /* 0x000fe200078e0059 */
[----:B------:R-:W-:Y:S01]  /*16220*/  LOP3.LUT R15, R3, R22, RZ, 0xc0, !PT ;  /* 0x00000016030f7212 */ /* 0x000fe200078ec0ff */
[----:B------:R-:W-:Y:S01]  /*16230*/  IMAD.MOV.U32 R22, RZ, RZ, R65 ;  /* 0x000000ffff167224 */ /* 0x000fe200078e0041 */
[----:B------:R-:W-:Y:S01]  /*16240*/  LOP3.LUT R4, R193, UR6, R4, 0x96, !PT ;  /* 0x00000006c1047c12 */ /* 0x000fe2000f8e9604 */
[----:B------:R-:W-:Y:S02]  /*16250*/  IMAD.MOV.U32 R89, RZ, RZ, R24 ;  /* 0x000000ffff597224 */ /* 0x000fe400078e0018 */
[----:B------:R-:W-:Y:S01]  /*16260*/  IMAD.MOV.U32 R65, RZ, RZ, R87 ;  /* 0x000000ffff417224 */ /* 0x000fe200078e0057 */
[----:B------:R-:W-:Y:S01]  /*16270*/  LOP3.LUT R13, R0, R19, RZ, 0xc0, !PT ;  /* 0x00000013000d7212 */ /* 0x000fe200078ec0ff */
        /* <DEDUP_REMOVED lines=11> */
[----:B------:R-:W-:-:S04]  /*16330*/  IMAD.WIDE.U32 R214, R5, -0x326172a9, RZ ;  /* 0xcd9e8d5705d67825 */ /* 0x000fc800078e00ff */
[----:B------:R-:W-:Y:S01]  /*16340*/  IMAD.WIDE.U32 R2, R4, -0x326172a9, RZ ;  /* 0xcd9e8d5704027825 */ /* 0x000fe200078e00ff */
[----:B------:R-:W-:-:S03]  /*16350*/  @!P1 PRMT R146, R117, 0x5410, RZ ;  /* 0x0000541075929816 */ /* 0x000fc600000000ff */
[----:B------:R-:W-:Y:S02]  /*16360*/  IMAD.MOV.U32 R86, RZ, RZ, R84 ;  /* 0x000000ffff567224 */ /* 0x000fe400078e0054 */
[----:B------:R-:W-:Y:S01]  /*16370*/  IMAD.MOV.U32 R84, RZ, RZ, R81 ;  /* 0x000000ffff547224 */ /* 0x000fe200078e0051 */
[----:B------:R-:W-:Y:S01]  /*16380*/  @!P0 PRMT R145, R118, 0x5410, RZ ;  /* 0x0000541076918816 */ /* 0x000fe200000000ff */
[----:B------:R-:W-:Y:S01]  /*16390*/  IMAD.MOV.U32 R81, RZ, RZ, R77 ;  /* 0x000000ffff517224 */ /* 0x000fe200078e004d */
[C---:B------:R-:W-:Y:S01]  /*163a0*/  LOP3.LUT R55, R2.reuse, 0xffff, RZ, 0xc0, !PT ;  /* 0x0000ffff02377812 */ /* 0x040fe200078ec0ff */
[----:B------:R-:W-:Y:S01]  /*163b0*/  IMAD.MOV.U32 R77, RZ, RZ, R40 ;  /* 0x000000ffff4d7224 */ /* 0x000fe200078e0028 */
[----:B------:R-:W-:Y:S02]  /*163c0*/  LOP3.LUT R40, R3, UR13, R214, 0x96, !PT ;  /* 0x0000000d03287c12 */ /* 0x000fe4000f8e96d6 */
[----:B------:R-:W-:Y:S02]  /*163d0*/  LOP3.LUT R118, R2, 0xff, RZ, 0xc0, !PT ;  /* 0x000000ff02767812 */ /* 0x000fe400078ec0ff */
[----:B------:R-:W-:-:S02]  /*163e0*/  SHF.R.U32.HI R117, RZ, 0x10, R2 ;  /* 0x00000010ff757819 */ /* 0x000fc40000011602 */
[----:B------:R-:W-:Y:S01]  /*163f0*/  SHF.R.U32.HI R116, RZ, 0x18, R2 ;  /* 0x00000018ff747819 */ /* 0x000fe20000011602 */
[----:B------:R-:W-:-:S04]  /*16400*/  IMAD.WIDE.U32 R2, R19, -0x326172a9, RZ ;  /* 0xcd9e8d5713027825 */ /* 0x000fc800078e00ff */
[----:B------:R-:W-:Y:S02]  /*16410*/  IMAD.MOV.U32 R19, RZ, RZ, R44 ;  /* 0x000000ffff137224 */ /* 0x000fe400078e002c */
[----:B------:R-:W-:Y:S01]  /*16420*/  IMAD.MOV.U32 R44, RZ, RZ, R85 ;  /* 0x000000ffff2c7224 */ /* 0x000fe200078e0055 */
[----:B------:R-:W-:Y:S01]  /*16430*/  LOP3.LUT R0, R3, R155, RZ, 0x3c, !PT ;  /* 0x0000009b03007212 */ /* 0x000fe200078e3cff */
        /* <DEDUP_REMOVED lines=9> */
[----:B------:R-:W-:Y:S01]  /*164d0*/  LOP3.LUT R3, R103, UR18, R2, 0x96, !PT ;  /* 0x0000001267037c12 */ /* 0x000fe2000f8e9602 */
[----:B------:R-:W-:-:S04]  /*164e0*/  IMAD.WIDE.U32 R26, R0, -0x2daee0ad, RZ ;  /* 0xd2511f53001a7825 */ /* 0x000fc800078e00ff */
[----:B------:R-:W-:Y:S01]  /*164f0*/  IMAD.MOV.U32 R91, RZ, RZ, R65 ;  /* 0x000000ffff5b7224 */ /* 0x000fe200078e0041 */
[----:B------:R-:W-:Y:S01]  /*16500*/  LOP3.LUT R0, R27, UR17, R190, 0x96, !PT ;  /* 0x000000111b007c12 */ /* 0x000fe2000f8e96be */
[----:B------:R-:W-:-:S04]  /*16510*/  IMAD.WIDE.U32 R4, R3, -0x2daee0ad, RZ ;  /* 0xd2511f5303047825 */ /* 0x000fc800078e00ff */
[----:B------:R-:W-:Y:S02]  /*16520*/  IMAD.MOV.U32 R65, RZ, RZ, R86 ;  /* 0x000000ffff417224 */ /* 0x000fe400078e0056 */
[----:B------:R-:W-:Y:S02]  /*16530*/  IMAD.MOV.U32 R155, RZ, RZ, R88 ;  /* 0x000000ffff9b7224 */ /* 0x000fe400078e0058 */
[----:B------:R-:W-:Y:S02]  /*16540*/  IMAD.MOV.U32 R86, RZ, RZ, R84 ;  /* 0x000000ffff567224 */ /* 0x000fe400078e0054 */
[----:B------:R-:W-:Y:S02]  /*16550*/  IMAD.MOV.U32 R88, RZ, RZ, R24 ;  /* 0x000000ffff587224 */ /* 0x000fe400078e0018 */
[----:B------:R-:W-:Y:S02]  /*16560*/  IMAD.MOV.U32 R84, RZ, RZ, R25 ;  /* 0x000000ffff547224 */ /* 0x000fe400078e0019 */
[----:B------:R-:W-:Y:S01]  /*16570*/  IMAD.WIDE.U32 R24, R0, -0x326172a9, RZ ;  /* 0xcd9e8d5700187825 */ /* 0x000fe200078e00ff */
[----:B------:R-:W-:-:S02]  /*16580*/  LOP3.LUT R0, R5, UR15, R26, 0x96, !PT ;  /* 0x0000000f05007c12 */ /* 0x000fc4000f8e961a */
[----:B------:R-:W-:Y:S02]  /*16590*/  LOP3.LUT R27, R111, UR18, R2, 0x96, !PT ;  /* 0x000000126f1b7c12 */ /* 0x000fe4000f8e9602 */
[----:B------:R-:W-:Y:S01]  /*165a0*/  LOP3.LUT R2, R25, UR16, R102, 0x96, !PT ;  /* 0x0000001019027c12 */ /* 0x000fe2000f8e9666 */
[----:B------:R-:W-:-:S04]  /*165b0*/  IMAD.WIDE.U32 R6, R0, -0x326172a9, RZ ;  /* 0xcd9e8d5700067825 */ /* 0x000fc800078e00ff */
[----:B------:R-:W-:Y:S01]  /*165c0*/  IMAD.WIDE.U32 R2, R2, -0x2daee0ad, RZ ;  /* 0xd2511f5302027825 */ /* 0x000fe200078e00ff */
[----:B------:R-:W-:-:S04]  /*165d0*/  LOP3.LUT R0, R7, UR12, R24, 0x96, !PT ;  /* 0x0000000c07007c12 */ /* 0x000fc8000f8e9618 */
[----:B------:R-:W-:Y:S01]  /*165e0*/  LOP3.LUT R3, R3, UR11, R4, 0x96, !PT ;  /* 0x0000000b03037c12 */ /* 0x000fe2000f8e9604 */
[----:B------:R-:W-:-:S05]  /*165f0*/  IMAD.WIDE.U32 R4, R0, -0x2daee0ad, RZ ;  /* 0xd2511f5300047825 */ /* 0x000fca00078e00ff */
[----:B------:R-:W-:Y:S01]  /*16600*/  LOP3.LUT R5, R5, UR9, R2, 0x96, !PT ;  /* 0x0000000905057c12 */ /* 0x000fe2000f8e9602 */
[----:B------:R-:W-:-:S05]  /*16610*/  IMAD.WIDE.U32 R2, R3, -0x326172a9, RZ ;  /* 0xcd9e8d5703027825 */ /* 0x000fca00078e00ff */
[----:B------:R-:W-:-:S05]  /*16620*/  LOP3.LUT R0, R3, UR10, R6, 0x96, !PT ;  /* 0x0000000a03007c12 */ /* 0x000fca000f8e9606 */
[----:B------:R-:W-:-:S05]  /*16630*/  IMAD.WIDE.U32 R20, R0, -0x2daee0ad, RZ ;  /* 0xd2511f5300147825 */ /* 0x000fca00078e00ff */
[----:B------:R-:W-:Y:S01]  /*16640*/  LOP3.LUT R3, R21, UR6, R4, 0x96, !PT ;  /* 0x0000000615037c12 */ /* 0x000fe2000f8e9604 */
[----:B------:R-:W-:-:S05]  /*16650*/  IMAD.WIDE.U32 R4, R5, -0x326172a9, RZ ;  /* 0xcd9e8d5705047825 */ /* 0x000fca00078e00ff */
[----:B------:R-:W-:Y:S01]  /*16660*/  LOP3.LUT R21, R5, UR8, R2, 0x96, !PT ;  /* 0x0000000805157c12 */ /* 0x000fe2000f8e9602 */
        /* <DEDUP_REMOVED lines=11> */
[----:B------:R-:W-:-:S05]  /*16720*/  PRMT R2, R2, 0x5410, R3 ;  /* 0x0000541002027816 */ /* 0x000fca0000000003 */
[----:B------:R-:W-:Y:S01]  /*16730*/  HSET2.LE.AND R2, R2, R233, PT ;  /* 0x000000e902027233 */ /* 0x000fe20003803000 */
[----:B------:R-:W-:Y:S02]  /*16740*/  IMAD.MOV.U32 R58, RZ, RZ, R19 ;  /* 0x000000ffff3a7224 */ /* 0x000fe400078e0013 */
[----:B----4-:R-:W4:Y:S02]  /*16750*/  LDSM.16.MT88.4 R16, [R173+0x6000] ;  /* 0x00600000ad10783b */ /* 0x010f240000004200 */
[----:B------:R-:W-:Y:S02]  /*16760*/  LOP3.LUT R7, R2, R30, RZ, 0xc0, !PT ;  /* 0x0000001e02077212 */ /* 0x000fe400078ec0ff */
        /* <DEDUP_REMOVED lines=11> */
[----:B------:R-:W-:-:S04]  /*16820*/  @!P5 PRMT R144, R127, 0x5410, RZ ;  /* 0x000054107f90d816 */ /* 0x000fc800000000ff */
[----:B------:R-:W-:Y:S01]  /*16830*/  LOP3.LUT R5, R0, R34, RZ, 0xc0, !PT ;  /* 0x0000002200057212 */ /* 0x000fe200078ec0ff */
[----:B------:R-:W-:Y:S01]  /*16840*/  IMAD.MOV.U32 R114, RZ, RZ, R101 ;  /* 0x000000ffff727224 */ /* 0x000fe200078e0065 */
[----:B------:R-:W-:Y:S01]  /*16850*/  @!P2 PRMT R142, R252, 0x5410, RZ ;  /* 0x00005410fc8ea816 */ /* 0x000fe200000000ff */
[----:B------:R-:W-:Y:S01]  /*16860*/  IMAD.MOV.U32 R127, RZ, RZ, R31 ;  /* 0x000000ffff7f7224 */ /* 0x000fe200078e001f */
[----:B------:R1:W-:Y:S01]  /*16870*/  STG.E.U16 [R52.64+-0xf0], R46 ;  /* 0xffff102e34007986 */ /* 0x0003e2000c101522 */
[----:B------:R-:W-:Y:S02]  /*16880*/  IMAD.MOV.U32 R252, RZ, RZ, R65 ;  /* 0x000000fffffc7224 */ /* 0x000fe400078e0041 */
[----:B------:R-:W-:Y:S02]  /*16890*/  IMAD.MOV.U32 R32, RZ, RZ, R44 ;  /* 0x000000ffff207224 */ /* 0x000fe400078e002c */
[----:B------:R-:W-:Y:S02]  /*168a0*/  IMAD.MOV.U32 R60, RZ, RZ, R79 ;  /* 0x000000ffff3c7224 */ /* 0x000fe400078e004f */
[----:B------:R-:W-:-:S02]  /*168b0*/  IMAD.MOV.U32 R31, RZ, RZ, R78 ;  /* 0x000000ffff1f7224 */ /* 0x000fc400078e004e */
[----:B------:R-:W-:Y:S02]  /*168c0*/  IMAD.MOV.U32 R191, RZ, RZ, R77 ;  /* 0x000000ffffbf7224 */ /* 0x000fe400078e004d */
[----:B------:R-:W-:Y:S02]  /*168d0*/  IMAD.MOV.U32 R238, RZ, RZ, R76 ;  /* 0x000000ffffee7224 */ /* 0x000fe400078e004c */
[----:B------:R-:W-:Y:S01]  /*168e0*/  IMAD.MOV.U32 R239, RZ, RZ, R64 ;  /* 0x000000ffffef7224 */ /* 0x000fe200078e0040 */
[----:B----4-:R-:W-:Y:S01]  /*168f0*/  HMMA.16816.F32 R76, R8, R16, R136 ;  /* 0x00000010084c723c */ /* 0x010fe20000001888 */
[----:B------:R-:W-:Y:S02]  /*16900*/  IMAD.MOV.U32 R190, RZ, RZ, R73 ;  /* 0x000000ffffbe7224 */ /* 0x000fe400078e0049 */
[----:B------:R-:W-:Y:S02]  /*16910*/  IMAD.MOV.U32 R100, RZ, RZ, R74 ;  /* 0x000000ffff647224 */ /* 0x000fe400078e004a */
[----:B------:R-:W-:-:S02]  /*16920*/  IMAD.MOV.U32 R101, RZ, RZ, R72 ;  /* 0x000000ffff657224 */ /* 0x000fc400078e0048 */
[----:B------:R-:W-:Y:S01]  /*16930*/  IMAD.MOV.U32 R102, RZ, RZ, R45 ;  /* 0x000000ffff667224 */ /* 0x000fe200078e002d */
[----:B------:R-:W-:Y:S01]  /*16940*/  HMMA.16816.F32 R64, R4, R18, R104 ;  /* 0x000000120440723c */ /* 0x000fe20000001868 */
[----:B------:R-:W-:-:S07]  /*16950*/  IMAD.MOV.U32 R103, RZ, RZ, R75 ;  /* 0x000000ffff677224 */ /* 0x000fce00078e004b */
[----:B------:R-:W-:Y:S08]  /*16960*/  HMMA.16816.F32 R72, R4, R16, R36 ;  /* 0x000000100448723c */ /* 0x000ff00000001824 */
[----:B-1----:R-:W-:Y:S01]  /*16970*/  HMMA.16816.F32 R44, R8, R18, R132 ;  /* 0x00000012082c723c */ /* 0x002fe20000001884 */
[----:B---3--:R-:W1:Y:S01]  /*16980*/  LDSM.16.MT88.4 R16, [R176+0x6000] ;  /* 0x00600000b010783b */ /* 0x008e620000004200 */
[----:B------:R-:W-:-:S02]  /*16990*/  IMAD.MOV.U32 R152, RZ, RZ, R91 ;  /* 0x000000ffff987224 */ /* 0x000fc400078e005b */
[----:B------:R-:W-:Y:S01]  /*169a0*/  IMAD.MOV.U32 R115, RZ, RZ, R90 ;  /* 0x000000ffff737224 */ /* 0x000fe200078e005a */
[----:B------:R3:W-:Y:S01]  /*169b0*/  STG.E.U16 [R52.64+-0xee], R48 ;  /* 0xffff123034007986 */ /* 0x0007e2000c101522 */
        /* <DEDUP_REMOVED lines=9> */
[----:B---3--:R-:W-:Y:S01]  /*16a50*/  IMAD.MOV.U32 R48, RZ, RZ, R82 ;  /* 0x000000ffff307224 */ /* 0x008fe200078e0052 */
[-C--:B-1----:R-:W-:Y:S08]  /*16a60*/  HMMA.16816.F32 R104, R8, R16.reuse, R248 ;  /* 0x000000100868723c */ /* 0x082ff000000018f8 */
[C---:B------:R-:W-:Y:S08]  /*16a70*/  HMMA.16816.F32 R84, R4.reuse, R16, R96 ;  /* 0x000000100454723c */ /* 0x040ff00000001860 */
[-C--:B------:R-:W-:Y:S08]  /*16a80*/  HMMA.16816.F32 R80, R4, R18.reuse, R92 ;  /* 0x000000120450723c */ /* 0x080ff0000000185c */
[----:B------:R-:W-:Y:S01]  /*16a90*/  HMMA.16816.F32 R100, R8, R18, R100 ;  /* 0x000000120864723c */ /* 0x000fe20000001864 */
[----:B--2---:R-:W1:Y:S01]  /*16aa0*/  LDSM.16.MT88.4 R16, [R174+0x6000] ;  /* 0x00600000ae10783b */ /* 0x004e620000004200 */
        /* <DEDUP_REMOVED lines=19> */
[----:B-1----:R-:W-:Y:S01]  /*16be0*/  HMMA.16816.F32 R96, R8, R16, R136 ;  /* 0x000000100860723c */ /* 0x002fe20000001888 */
[----:B------:R-:W-:-:S06]  /*16bf0*/  IMAD.MOV.U32 R62, RZ, RZ, R184 ;  /* 0x000000ffff3e7224 */ /* 0x000fcc00078e00b8 */
[----:B------:R-:W-:Y:S02]  /*16c00*/  IMAD.MOV.U32 R136, RZ, RZ, R191 ;  /* 0x000000ffff887224 */ /* 0x000fe400078e00bf */
[----:B------:R-:W-:Y:S02]  /*16c10*/  IMAD.MOV.U32 R137, RZ, RZ, R238 ;  /* 0x000000ffff897224 */ /* 0x000fe400078e00ee */
[----:B------:R-:W-:Y:S02]  /*16c20*/  IMAD.MOV.U32 R138, RZ, RZ, R239 ;  /* 0x000000ffff8a7224 */ /* 0x000fe400078e00ef */
[----:B------:R-:W-:Y:S02]  /*16c30*/  IMAD.MOV.U32 R139, RZ, RZ, R60 ;  /* 0x000000ffff8b7224 */ /* 0x000fe400078e003c */
[----:B------:R-:W-:Y:S02]  /*16c40*/  IMAD.MOV.U32 R190, RZ, RZ, R154 ;  /* 0x000000ffffbe7224 */ /* 0x000fe400078e009a */
[----:B------:R-:W-:-:S02]  /*16c50*/  IMAD.MOV.U32 R191, RZ, RZ, R115 ;  /* 0x000000ffffbf7224 */ /* 0x000fc400078e0073 */
[----:B------:R-:W-:Y:S01]  /*16c60*/  IMAD.MOV.U32 R0, RZ, RZ, R57 ;  /* 0x000000ffff007224 */ /* 0x000fe200078e0039 */
[-C--:B------:R-:W-:Y:S01]  /*16c70*/  HMMA.16816.F32 R92, R8, R18.reuse, R136 ;  /* 0x00000012085c723c */ /* 0x080fe20000001888 */
[----:B------:R-:W-:Y:S02]  /*16c80*/  IMAD.MOV.U32 R2, RZ, RZ, R59 ;  /* 0x000000ffff027224 */ /* 0x000fe400078e003b */
[----:B------:R-:W-:Y:S02]  /*16c90*/  IMAD.MOV.U32 R30, RZ, RZ, R63 ;  /* 0x000000ffff1e7224 */ /* 0x000fe400078e003f */
[----:B------:R-:W-:Y:S02]  /*16ca0*/  IMAD.MOV.U32 R238, RZ, RZ, R56 ;  /* 0x000000ffffee7224 */ /* 0x000fe400078e0038 */
[----:B------:R-:W-:Y:S02]  /*16cb0*/  IMAD.MOV.U32 R239, RZ, RZ, R58 ;  /* 0x000000ffffef7224 */ /* 0x000fe400078e003a */
[----:B------:R-:W-:Y:S01]  /*16cc0*/  IMAD.MOV.U32 R154, RZ, RZ, R62 ;  /* 0x000000ffff9a7224 */ /* 0x000fe200078e003e */
[----:B------:R-:W-:Y:S01]  /*16cd0*/  HMMA.16816.F32 R56, R4, R18, R128 ;  /* 0x000000120438723c */ /* 0x000fe20000001880 */
[----:B------:R-:W-:-:S07]  /*16ce0*/  IMAD.MOV.U32 R115, RZ, RZ, R61 ;  /* 0x000000ffff737224 */ /* 0x000fce00078e003d */
[----:B------:R-:W-:Y:S01]  /*16cf0*/  HMMA.16816.F32 R60, R4, R16, R120 ;  /* 0x00000010043c723c */ /* 0x000fe20000001878 */
[----:B------:R-:W1:Y:S01]  /*16d00*/  LDSM.16.MT88.4 R16, [R175+0x6000] ;  /* 0x00600000af10783b */ /* 0x000e620000004200 */
[----:B------:R-:W-:Y:S02]  /*16d10*/  IMAD.MOV.U32 R152, RZ, RZ, R22 ;  /* 0x000000ffff987224 */ /* 0x000fe400078e0016 */
[----:B------:R-:W-:Y:S02]  /*16d20*/  IMAD.MOV.U32 R155, RZ, RZ, R186 ;  /* 0x000000ffff9b7224 */ /* 0x000fe400078e00ba */
[----:B------:R-:W-:Y:S01]  /*16d30*/  IMAD.MOV.U32 R22, RZ, RZ, R185 ;  /* 0x000000ffff167224 */ /* 0x000fe200078e00b9 */
[----:B------:R2:W5:Y:S01]  /*16d40*/  LDL.LU R186, [R1+0x190] ;  /* 0x0001900001ba7983 */ /* 0x0005620000300800 */
[----:B------:R-:W-:Y:S02]  /*16d50*/  IMAD.MOV.U32 R33, RZ, RZ, R48 ;  /* 0x000000ffff217224 */ /* 0x000fe400078e0030 */
[----:B------:R-:W-:Y:S01]  /*16d60*/  IMAD.MOV.U32 R3, RZ, RZ, R252 ;  /* 0x000000ffff037224 */ /* 0x000fe200078e00fc */
[----:B------:R2:W5:Y:S01]  /*16d70*/  LDL.LU R185, [R1+0x18c] ;  /* 0x00018c0001b97983 */ /* 0x0005620000300800 */
[----:B------:R-:W-:-:S02]  /*16d80*/  IMAD.MOV.U32 R252, RZ, RZ, R152 ;  /* 0x000000fffffc7224 */ /* 0x000fc400078e0098 */
[----:B------:R-:W-:Y:S01]  /*16d90*/  IMAD.MOV.U32 R48, RZ, RZ, R114 ;  /* 0x000000ffff307224 */ /* 0x000fe200078e0072 */
[----:B------:R2:W5:Y:S01]  /*16da0*/  LDL.LU R184, [R1+0x188] ;  /* 0x0001880001b87983 */ /* 0x0005620000300800 */
[----:B------:R-:W-:Y:S02]  /*16db0*/  IMAD.MOV.U32 R152, RZ, RZ, R183 ;  /* 0x000000ffff987224 */ /* 0x000fe400078e00b7 */
[----:B------:R-:W-:Y:S01]  /*16dc0*/  IMAD.MOV.U32 R114, RZ, RZ, R182 ;  /* 0x000000ffff727224 */ /* 0x000fe200078e00b6 */
[----:B------:R2:W5:Y:S01]  /*16dd0*/  LDL.LU R183, [R1+0x184] ;  /* 0x0001840001b77983 */ /* 0x0005620000300800 */
[----:B------:R-:W-:Y:S02]  /*16de0*/  IMAD.MOV.U32 R34, RZ, RZ, R50 ;  /* 0x000000ffff227224 */ /* 0x000fe400078e0032 */
[----:B------:R-:W-:Y:S01]  /*16df0*/  IMAD.MOV.U32 R35, RZ, RZ, R51 ;  /* 0x000000ffff237224 */ /* 0x000fe200078e0033 */
[----:B------:R2:W5:Y:S01]  /*16e00*/  LDL.LU R182, [R1+0x180] ;  /* 0x0001800001b67983 */ /* 0x0005620000300800 */
        /* <DEDUP_REMOVED lines=9> */
[----:B------:R-:W-:Y:S01]  /*16ea0*/  IMAD.MOV.U32 R115, RZ, RZ, R153 ;  /* 0x000000ffff737224 */ /* 0x000fe200078e0099 */
[----:B-1----:R-:W-:Y:S01]  /*16eb0*/  HMMA.16816.F32 R36, R4, R18, R244 ;  /* 0x000000120424723c */ /* 0x002fe200000018f4 */
[----:B------:R-:W-:Y:S02]  /*16ec0*/  IMAD.MOV.U32 R137, RZ, RZ, R48 ;  /* 0x000000ffff897224 */ /* 0x000fe400078e0030 */
[----:B------:R-:W-:Y:S02]  /*16ed0*/  IMAD.MOV.U32 R138, RZ, RZ, R50 ;  /* 0x000000ffff8a7224 */ /* 0x000fe400078e0032 */
[----:B------:R-:W-:-:S02]  /*16ee0*/  IMAD.MOV.U32 R190, RZ, RZ, R51 ;  /* 0x000000ffffbe7224 */ /* 0x000fc400078e0033 */
[----:B------:R-:W-:Y:S02]  /*16ef0*/  IMAD.MOV.U32 R153, RZ, RZ, R49 ;  /* 0x000000ffff997224 */ /* 0x000fe400078e0031 */
[----:B------:R-:W-:Y:S01]  /*16f00*/  HMMA.16816.F32 R48, R4, R16, R240 ;  /* 0x000000100430723c */ /* 0x000fe200000018f0 */
[----:B------:R-:W-:-:S06]  /*16f10*/  IMAD.MOV.U32 R246, RZ, RZ, R2 ;  /* 0x000000fffff67224 */ /* 0x000fcc00078e0002 */
[----:B------:R-:W-:Y:S01]  /*16f20*/  IMAD.MOV.U32 R242, RZ, RZ, R3 ;  /* 0x000000fffff27224 */ /* 0x000fe200078e0003 */
[----:B------:R-:W-:Y:S01]  /*16f30*/  HMMA.16816.F32 R88, R8, R16, R88 ;  /* 0x000000100858723c */ /* 0x000fe20000001858 */
[----:B------:R-:W-:-:S04]  /*16f40*/  IMAD.WIDE.U32 R2, R21, -0x2daee0ad, RZ ;  /* 0xd2511f5315027825 */ /* 0x000fc800078e00ff */
[----:B------:R-:W-:-:S03]  /*16f50*/  IMAD.MOV.U32 R250, RZ, RZ, R0 ;  /* 0x000000fffffa7224 */ /* 0x000fc600078e0000 */
[----:B------:R-:W-:Y:S01]  /*16f60*/  HMMA.16816.F32 R32, R8, R18, R32 ;  /* 0x000000120820723c */ /* 0x000fe20000001820 */
[----:B------:R-:W1:Y:S01]  /*16f70*/  LDSM.16.MT88.4 R8, [R173+0x6800] ;  /* 0x00680000ad08783b */ /* 0x000e620000004200 */
[----:B------:R-:W-:Y:S02]  /*16f80*/  LOP3.LUT R0, R3, UR14, R20, 0x96, !PT ;  /* 0x0000000e03007c12 */ /* 0x000fe4000f8e9614 */
[C---:B------:R-:W-:Y:S02]  /*16f90*/  LOP3.LUT R3, R2.reuse, 0xffff, RZ, 0xc0, !PT ;  /* 0x0000ffff02037812 */ /* 0x040fe400078ec0ff */
[----:B------:R-:W-:Y:S02]  /*16fa0*/  LOP3.LUT R4, R2, 0xff, RZ, 0xc0, !PT ;  /* 0x000000ff02047812 */ /* 0x000fe400078ec0ff */
[----:B------:R-:W-:Y:S02]  /*16fb0*/  SHF.R.U32.HI R5, RZ, 0x8, R3 ;  /* 0x00000008ff057819 */ /* 0x000fe40000011603 */
[----:B------:R-:W-:-:S02]  /*16fc0*/  SHF.R.U32.HI R3, RZ, 0x10, R2 ;  /* 0x00000010ff037819 */ /* 0x000fc40000011602 */
[----:B------:R-:W-:Y:S02]  /*16fd0*/  PRMT R16, R4, 0x5410, R5 ;  /* 0x0000541004107816 */ /* 0x000fe40000000005 */
[----:B------:R-:W-:Y:S02]  /*16fe0*/  SHF.R.U32.HI R4, RZ, 0x10, R0 ;  /* 0x00000010ff047819 */ /* 0x000fe40000011600 */
[----:B------:R-:W-:Y:S02]  /*16ff0*/  SHF.R.U32.HI R7, RZ, 0x18, R2 ;  /* 0x00000018ff077819 */ /* 0x000fe40000011602 */
[----:B------:R-:W-:Y:S02]  /*17000*/  LOP3.LUT R5, R3, 0xff, RZ, 0xc0, !PT ;  /* 0x000000ff03057812 */ /* 0x000fe400078ec0ff */
[C---:B------:R-:W-:Y:S02]  /*17010*/  LOP3.LUT R2, R0.reuse, 0xffff, RZ, 0xc0, !PT ;  /* 0x0000ffff00027812 */ /* 0x040fe400078ec0ff */
[----:B------:R-:W-:-:S02]  /*17020*/  LOP3.LUT R6, R0, 0xff, RZ, 0xc0, !PT ;  /* 0x000000ff00067812 */ /* 0x000fc400078ec0ff */
[----:B------:R-:W-:Y:S02]  /*17030*/  SHF.R.U32.HI R3, RZ, 0x18, R0 ;  /* 0x00000018ff037819 */ /* 0x000fe40000011600 */
[----:B------:R-:W-:Y:S02]  /*17040*/  LOP3.LUT R0, R4, 0xff, RZ, 0xc0, !PT ;  /* 0x000000ff04007812 */ /* 0x000fe400078ec0ff */
[----:B------:R-:W-:Y:S02]  /*17050*/  SHF.R.U32.HI R2, RZ, 0x8, R2 ;  /* 0x00000008ff027819 */ /* 0x000fe40000011602 */
[----:B------:R-:W-:Y:S01]  /*17060*/  PRMT R3, R0, 0x5410, R3 ;  /* 0x0000541000037816 */ /* 0x000fe20000000003 */
[--C-:B------:R-:W-:Y:S01]  /*17070*/  HSET2.LE.AND R0, R16, R233.reuse, PT ;  /* 0x000000e910007233 */ /* 0x100fe20003803000 */
[----:B------:R-:W-:Y:S01]  /*17080*/  PRMT R5, R5, 0x5410, R7 ;  /* 0x0000541005057816 */ /* 0x000fe20000000007 */
[----:B------:R-:W-:Y:S01]  /*17090*/  IMAD.MOV.U32 R22, RZ, RZ, R180 ;  /* 0x000000ffff167224 */ /* 0x000fe200078e00b4 */
[----:B------:R-:W-:Y:S01]  /*170a0*/  PRMT R2, R6, 0x5410, R2 ;  /* 0x0000541006027816 */ /* 0x000fe20000000002 */
[--C-:B------:R-:W-:Y:S01]  /*170b0*/  HSET2.LE.AND R3, R3, R233.reuse, PT ;  /* 0x000000e903037233 */ /* 0x100fe20003803000 */
[----:B------:R-:W-:Y:S01]  /*170c0*/  LOP3.LUT R6, R0, R108, RZ, 0xc0, !PT ;  /* 0x0000006c00067212 */ /* 0x000fe200078ec0ff */
[--C-:B------:R-:W-:Y:S01]  /*170d0*/  HSET2.LE.AND R0, R5, R233.reuse, PT ;  /* 0x000000e905007233 */ /* 0x100fe20003803000 */
[----:B------:R-:W-:Y:S01]  /*170e0*/  IMAD.MOV.U32 R155, RZ, RZ, R181 ;  /* 0x000000ffff9b7224 */ /* 0x000fe200078e00b5 */
[----:B------:R-:W-:Y:S01]  /*170f0*/  HSET2.LE.AND R2, R2, R233, PT ;  /* 0x000000e902027233 */ /* 0x000fe20003803000 */
[----:B------:R2:W5:Y:S01]  /*17100*/  LDL.LU R181, [R1+0x17c] ;  /* 0x00017c0001b57983 */ /* 0x0005620000300800 */
[----:B------:R-:W-:-:S02]  /*17110*/  IMAD.MOV.U32 R132, RZ, RZ, R30 ;  /* 0x000000ffff847224 */ /* 0x000fc400078e001e */
[----:B------:R-:W-:Y:S01]  /*17120*/  IMAD.MOV.U32 R30, RZ, RZ, R22 ;  /* 0x000000ffff1e7224 */ /* 0x000fe200078e0016 */
[----:B------:R2:W5:Y:S01]  /*17130*/  LDL.LU R180, [R1+0x178] ;  /* 0x0001780001b47983 */ /* 0x0005620000300800 */
[----:B------:R-:W-:Y:S01]  /*17140*/  IMAD.MOV.U32 R152, RZ, RZ, R179 ;  /* 0x000000ffff987224 */ /* 0x000fe200078e00b3 */
[----:B------:R-:W-:Y:S01]  /*17150*/  LOP3.LUT R7, R0, R23, RZ, 0xc0, !PT ;  /* 0x0000001700077212 */ /* 0x000fe200078ec0ff */
        /* <DEDUP_REMOVED lines=10> */
[----:B------:R-:W-:-:S03]  /*17200*/  IMAD.MOV.U32 R243, RZ, RZ, R30 ;  /* 0x000000fffff37224 */ /* 0x000fc600078e001e */
[----:B------:R2:W5:Y:S01]  /*17210*/  LDL.LU R172, [R1+0x168] ;  /* 0x0001680001ac7983 */ /* 0x0005620000300800 */
[----:B------:R-:W-:Y:S01]  /*17220*/  IMAD.MOV.U32 R247, RZ, RZ, R136 ;  /* 0x000000fffff77224 */ /* 0x000fe200078e0088 */
[-C--:B-1----:R-:W-:Y:S01]  /*17230*/  HMMA.16816.F32 R72, R4, R8.reuse, R72 ;  /* 0x000000080448723c */ /* 0x082fe20000001848 */
[----:B------:R-:W-:Y:S01]  /*17240*/  IMAD.MOV.U32 R249, RZ, RZ, R137 ;  /* 0x000000fffff97224 */ /* 0x000fe200078e0089 */
[----:B------:R-:W1:Y:S01]  /*17250*/  LDSM.16.MT88.4 R16, [R174+0x6800] ;  /* 0x00680000ae10783b */ /* 0x000e620000004200 */
[----:B------:R-:W-:Y:S02]  /*17260*/  IMAD.MOV.U32 R248, RZ, RZ, R138 ;  /* 0x000000fffff87224 */ /* 0x000fe400078e008a */
[----:B------:R-:W-:Y:S02]  /*17270*/  IMAD.MOV.U32 R251, RZ, RZ, R139 ;  /* 0x000000fffffb7224 */ /* 0x000fe400078e008b */
[----:B------:R-:W-:Y:S01]  /*17280*/  IMAD.MOV.U32 R244, RZ, RZ, R115 ;  /* 0x000000fffff47224 */ /* 0x000fe200078e0073 */
[----:B------:R-:W-:Y:S01]  /*17290*/  HMMA.16816.F32 R136, R12, R8, R76 ;  /* 0x000000080c88723c */ /* 0x000fe2000000184c */
[----:B------:R-:W-:-:S02]  /*172a0*/  IMAD.MOV.U32 R240, RZ, RZ, R114 ;  /* 0x000000fffff07224 */ /* 0x000fc400078e0072 */
[----:B------:R-:W-:-:S05]  /*172b0*/  IMAD.MOV.U32 R30, RZ, RZ, R113 ;  /* 0x000000ffff1e7224 */ /* 0x000fca00078e0071 */
[-C--:B------:R-:W-:Y:S01]  /*172c0*/  HMMA.16816.F32 R64, R4, R10.reuse, R64 ;  /* 0x0000000a0440723c */ /* 0x080fe20000001840 */
[----:B------:R-:W-:Y:S02]  /*172d0*/  IMAD.MOV.U32 R0, RZ, RZ, R22 ;  /* 0x000000ffff007224 */ /* 0x000fe400078e0016 */
[----:B------:R-:W3:Y:S05]  /*172e0*/  LDSM.16.MT88.4 R20, [R176+0x6800] ;  /* 0x00680000b014783b */ /* 0x000eea0000004200 */
[----:B------:R-:W-:Y:S01]  /*172f0*/  HMMA.16816.F32 R112, R12, R10, R44 ;  /* 0x0000000a0c70723c */ /* 0x000fe2000000182c */
[----:B------:R-:W4:Y:S01]  /*17300*/  LDSM.16.MT88.4 R8, [R175+0x6800] ;  /* 0x00680000af08783b */ /* 0x000f220000004200 */
[----:B------:R-:W-:-:S02]  /*17310*/  IMAD.MOV.U32 R2, RZ, RZ, R153 ;  /* 0x000000ffff027224 */ /* 0x000fc400078e0099 */
[----:B------:R-:W-:Y:S02]  /*17320*/  IMAD.MOV.U32 R245, RZ, RZ, R154 ;  /* 0x000000fffff57224 */ /* 0x000fe400078e009a */
[----:B------:R-:W-:Y:S02]  /*17330*/  IMAD.MOV.U32 R241, RZ, RZ, R152 ;  /* 0x000000fffff17224 */ /* 0x000fe400078e0098 */
[----:B------:R-:W-:Y:S01]  /*17340*/  IMAD.MOV.U32 R108, RZ, RZ, R155 ;  /* 0x000000ffff6c7224 */ /* 0x000fe200078e009b */
[C---:B-1----:R-:W-:Y:S08]  /*17350*/  HMMA.16816.F32 R60, R4.reuse, R16, R60 ;  /* 0x00000010043c723c */ /* 0x042ff0000000183c */
[C---:B------:R-:W-:Y:S08]  /*17360*/  HMMA.16816.F32 R56, R4.reuse, R18, R56 ;  /* 0x000000120438723c */ /* 0x040ff00000001838 */
[----:B---3--:R-:W-:Y:S08]  /*17370*/  HMMA.16816.F32 R84, R4, R20, R84 ;  /* 0x000000140454723c */ /* 0x008ff00000001854 */
[----:B----4-:R-:W-:Y:S07]  /*17380*/  HMMA.16816.F32 R152, R12, R10, R32 ;  /* 0x0000000a0c98723c */ /* 0x010fee0000001820 */
[----:B------:R-:W-:Y:S01]  /*17390*/  IMAD.MOV.U32 R35, RZ, RZ, R2 ;  /* 0x000000ffff237224 */ /* 0x000fe200078e0002 */
[----:B------:R-:W-:Y:S01]  /*173a0*/  LOP3.LUT R2, R25, UR16, R110, 0x96, !PT ;  /* 0x0000001019027c12 */ /* 0x000fe2000f8e966e */
[----:B------:R-:W-:Y:S04]  /*173b0*/  HMMA.16816.F32 R80, R4, R22, R80 ;  /* 0x000000160450723c */ /* 0x000fe80000001850 */
[----:B------:R-:W-:-:S04]  /*173c0*/  IMAD.WIDE.U32 R2, R2, -0x2daee0ad, RZ ;  /* 0xd2511f5302027825 */ /* 0x000fc800078e00ff */
[----:B------:R-:W-:Y:S01]  /*173d0*/  HMMA.16816.F32 R48, R4, R8, R48 ;  /* 0x000000080430723c */ /* 0x000fe20000001830 */
[----:B------:R-:W-:-:S07]  /*173e0*/  IMAD.MOV.U32 R34, RZ, RZ, R0 ;  /* 0x000000ffff227224 */ /* 0x000fce00078e0000 */
[----:B------:R-:W-:Y:S07]  /*173f0*/  HMMA.16816.F32 R36, R4, R10, R36 ;  /* 0x0000000a0424723c */ /* 0x000fee0000001824 */
[----:B------:R-:W-:Y:S01]  /*17400*/  IMAD.WIDE.U32 R6, R27, -0x2daee0ad, RZ ;  /* 0xd2511f531b067825 */ /* 0x000fe200078e00ff */
[----:B------:R-:W-:Y:S04]  /*17410*/  HMMA.16816.F32 R100, R12, R22, R100 ;  /* 0x000000160c64723c */ /* 0x000fe80000001864 */
[----:B------:R-:W-:-:S02]  /*17420*/  LOP3.LUT R4, R7, UR15, R26, 0x96, !PT ;  /* 0x0000000f07047c12 */ /* 0x000fc4000f8e961a */
[----:B------:R-:W-:-:S03]  /*17430*/  LOP3.LUT R0, R3, UR11, R6, 0x96, !PT ;  /* 0x0000000b03007c12 */ /* 0x000fc6000f8e9606 */
[----:B------:R-:W-:-:S04]  /*17440*/  IMAD.WIDE.U32 R4, R4, -0x326172a9, RZ ;  /* 0xcd9e8d5704047825 */ /* 0x000fc800078e00ff */
[----:B------:R-:W-:Y:S01]  /*17450*/  IMAD.WIDE.U32 R22, R0, -0x326172a9, RZ ;  /* 0xcd9e8d5700167825 */ /* 0x000fe200078e00ff */
[----:B------:R-:W-:Y:S01]  /*17460*/  LOP3.LUT R0, R5, UR12, R24, 0x96, !PT ;  /* 0x0000000c05007c12 */ /* 0x000fe2000f8e9618 */
[----:B------:R-:W-:Y:S01]  /*17470*/  HMMA.16816.F32 R128, R12, R20, R104 ;  /* 0x000000140c80723c */ /* 0x000fe20000001868 */
[----:B------:R-:W-:Y:S02]  /*17480*/  LDSM.16.MT88.4 R24, [R175+0x7000] ;  /* 0x00700000af18783b */ /* 0x000fe40000004200 */
[----:B------:R-:W-:Y:S01]  /*17490*/  LOP3.LUT R3, R23, UR10, R4, 0x96, !PT ;  /* 0x0000000a17037c12 */ /* 0x000fe2000f8e9604 */
[----:B------:R-:W-:-:S04]  /*174a0*/  IMAD.WIDE.U32 R4, R0, -0x2daee0ad, RZ ;  /* 0xd2511f5300047825 */ /* 0x000fc800078e00ff */
[----:B------:R-:W-:-:S05]  /*174b0*/  IMAD.WIDE.U32 R20, R3, -0x2daee0ad, RZ ;  /* 0xd2511f5303147825 */ /* 0x000fca00078e00ff */
[----:B------:R-:W-:Y:S02]  /*174c0*/  LOP3.LUT R3, R21, UR6, R4, 0x96, !PT ;  /* 0x0000000615037c12 */ /* 0x000fe4000f8e9604 */
[----:B------:R-:W-:-:S03]  /*174d0*/  LOP3.LUT R4, R5, UR9, R2, 0x96, !PT ;  /* 0x0000000905047c12 */ /* 0x000fc6000f8e9602 */
[----:B------:R-:W-:-:S04]  /*174e0*/  IMAD.WIDE.U32 R2, R3, -0x326172a9, RZ ;  /* 0xcd9e8d5703027825 */ /* 0x000fc800078e00ff */
[----:B------:R-:W-:Y:S01]  /*174f0*/  IMAD.MOV.U32 R33, RZ, RZ, R108 ;  /* 0x000000ffff217224 */ /* 0x000fe200078e006c */
[----:B------:R-:W-:Y:S01]  /*17500*/  LOP3.LUT R0, R2, 0xffff, RZ, 0xc0, !PT ;  /* 0x0000ffff02007812 */ /* 0x000fe200078ec0ff */
[----:B------:R-:W-:Y:S02]  /*17510*/  IMAD.MOV.U32 R32, RZ, RZ, R30 ;  /* 0x000000ffff207224 */ /* 0x000fe400078e001e */
[----:B------:R-:W-:Y:S02]  /*17520*/  IMAD.MOV.U32 R108, RZ, RZ, R31 ;  /* 0x000000ffff6c7224 */ /* 0x000fe400078e001f */
[----:B------:R-:W-:Y:S01]  /*17530*/  IMAD.WIDE.U32 R30, R4, -0x326172a9, RZ ;  /* 0xcd9e8d57041e7825 */ /* 0x000fe200078e00ff */
[----:B------:R-:W-:Y:S02]  /*17540*/  SHF.R.U32.HI R5, RZ, 0x8, R0 ;  /* 0x00000008ff057819 */ /* 0x000fe40000011600 */
[----:B------:R-:W-:Y:S02]  /*17550*/  LOP3.LUT R4, R2, 0xff, RZ, 0xc0, !PT ;  /* 0x000000ff02047812 */ /* 0x000fe400078ec0ff */
[----:B------:R-:W-:-:S02]  /*17560*/  LOP3.LUT R0, R3, UR13, R30, 0x96, !PT ;  /* 0x0000000d03007c12 */ /* 0x000fc4000f8e961e */
[--C-:B------:R-:W-:Y:S01]  /*17570*/  SHF.R.U32.HI R3, RZ, 0x10, R2.reuse ;  /* 0x00000010ff037819 */ /* 0x100fe20000011602 */
[----:B------:R-:W-:Y:S01]  /*17580*/  HMMA.16816.F32 R88, R12, R8, R88 ;  /* 0x000000080c58723c */ /* 0x000fe20000001858 */
[----:B------:R-:W-:Y:S02]  /*17590*/  SHF.R.U32.HI R7, RZ, 0x18, R2 ;  /* 0x00000018ff077819 */ /* 0x000fe40000011602 */
[----:B------:R-:W-:-:S04]  /*175a0*/  LOP3.LUT R3, R3, 0xff, RZ, 0xc0, !PT ;  /* 0x000000ff03037812 */ /* 0x000fc800078ec0ff */
[----:B------:R-:W-:Y:S01]  /*175b0*/  PRMT R8, R4, 0x5410, R5 ;  /* 0x0000541004087816 */ /* 0x000fe20000000005 */
[----:B------:R-:W-:Y:S01]  /*175c0*/  HMMA.16816.F32 R120, R12, R16, R96 ;  /* 0x000000100c78723c */ /* 0x000fe20000001860 */
[----:B------:R-:W-:-:S03]  /*175d0*/  PRMT R7, R3, 0x5410, R7 ;  /* 0x0000541003077816 */ /* 0x000fc60000000007 */
[----:B------:R-:W-:Y:S02]  /*175e0*/  HSET2.LE.AND R3, R8, R233, PT ;  /* 0x000000e908037233 */ /* 0x000fe40003803000 */
[----:B------:R-:W1:Y:S02]  /*175f0*/  LDSM.16.MT88.4 R8, [R173+0x7000] ;  /* 0x00700000ad08783b */ /* 0x000e640000004200 */
[----:B------:R-:W-:Y:S02]  /*17600*/  HMMA.16816.F32 R76, R12, R18, R92 ;  /* 0x000000120c4c723c */ /* 0x000fe4000000185c */
[----:B------:R-:W3:Y:S04]  /*17610*/  LDSM.16.MT88.4 R12, [R176+0x7000] ;  /* 0x00700000b00c783b */ /* 0x000ee80000004200 */
[----:B------:R-:W4:Y:S01]  /*17620*/  LDSM.16.MT88.4 R16, [R174+0x7000] ;  /* 0x00700000ae10783b */ /* 0x000f220000004200 */
[----:B------:R-:W-:-:S02]  /*17630*/  LOP3.LUT R2, R0, 0xffff, RZ, 0xc0, !PT ;  /* 0x0000ffff00027812 */ /* 0x000fc400078ec0ff */
[----:B------:R-:W-:Y:S02]  /*17640*/  LOP3.LUT R6, R0, 0xff, RZ, 0xc0, !PT ;  /* 0x000000ff00067812 */ /* 0x000fe400078ec0ff */
[--C-:B------:R-:W-:Y:S02]  /*17650*/  SHF.R.U32.HI R4, RZ, 0x10, R0.reuse ;  /* 0x00000010ff047819 */ /* 0x100fe40000011600 */
[----:B------:R-:W-:Y:S02]  /*17660*/  SHF.R.U32.HI R5, RZ, 0x18, R0 ;  /* 0x00000018ff057819 */ /* 0x000fe40000011600 */
[----:B------:R-:W-:Y:S02]  /*17670*/  SHF.R.U32.HI R0, RZ, 0x8, R2 ;  /* 0x00000008ff007819 */ /* 0x000fe40000011602 */
[----:B------:R-:W-:Y:S02]  /*17680*/  LOP3.LUT R2, R4, 0xff, RZ, 0xc0, !PT ;  /* 0x000000ff04027812 */ /* 0x000fe400078ec0ff */
[----:B------:R-:W-:-:S02]  /*17690*/  PRMT R0, R6, 0x5410, R0 ;  /* 0x0000541006007816 */ /* 0x000fc40000000000 */
[----:B------:R-:W-:-:S03]  /*176a0*/  PRMT R2, R2, 0x5410, R5 ;  /* 0x0000541002027816 */ /* 0x000fc60000000005 */
[--C-:B------:R-:W-:Y:S02]  /*176b0*/  HSET2.LE.AND R0, R0, R233.reuse, PT ;  /* 0x000000e900007233 */ /* 0x100fe40003803000 */
[----:B------:R-:W-:-:S03]  /*176c0*/  HSET2.LE.AND R2, R2, R233, PT ;  /* 0x000000e902027233 */ /* 0x000fc60003803000 */
[----:B------:R-:W-:Y:S01]  /*176d0*/  LOP3.LUT R4, R0, R125, RZ, 0xc0, !PT ;  /* 0x0000007d00047212 */ /* 0x000fe200078ec0ff */
[----:B------:R-:W-:Y:S01]  /*176e0*/  HSET2.LE.AND R0, R7, R233, PT ;  /* 0x000000e907007233 */ /* 0x000fe20003803000 */
[----:B------:R-:W-:Y:S02]  /*176f0*/  LOP3.LUT R5, R2, R119, RZ, 0xc0, !PT ;  /* 0x0000007702057212 */ /* 0x000fe400078ec0ff */
[----:B------:R-:W-:Y:S02]  /*17700*/  LOP3.LUT R6, R3, R124, RZ, 0xc0, !PT ;  /* 0x0000007c03067212 */ /* 0x000fe400078ec0ff */
[----:B------:R-:W-:Y:S02]  /*17710*/  LOP3.LUT R7, R0, R126, RZ, 0xc0, !PT ;  /* 0x0000007e00077212 */ /* 0x000fe400078ec0ff */
[----:B------:R-:W-:Y:S01]  /*17720*/  LOP3.LUT R0, R117, 0xff, RZ, 0xc0, !PT ;  /* 0x000000ff75007812 */ /* 0x000fe200078ec0ff */
[----:B------:R-:W-:Y:S01]  /*17730*/  IMAD.MOV.U32 R125, RZ, RZ, R108 ;  /* 0x000000ffff7d7224 */ /* 0x000fe200078e006c */
[----:B------:R-:W-:-:S03]  /*17740*/  SHF.R.U32.HI R2, RZ, 0x8, R55 ;  /* 0x00000008ff027819 */ /* 0x000fc60000011637 */
[C---:B-1----:R-:W-:Y:S08]  /*17750*/  HMMA.16816.F32 R108, R4.reuse, R8, R72 ;  /* 0x00000008046c723c */ /* 0x042ff00000001848 */
[C---:B------:R-:W-:Y:S08]  /*17760*/  HMMA.16816.F32 R104, R4.reuse, R10, R64 ;  /* 0x0000000a0468723c */ /* 0x040ff00000001840 */
[C---:B---3--:R-:W-:Y:S08]  /*17770*/  HMMA.16816.F32 R96, R4.reuse, R12, R84 ;  /* 0x0000000c0460723c */ /* 0x048ff00000001854 */
[C---:B------:R-:W-:Y:S08]  /*17780*/  HMMA.16816.F32 R92, R4.reuse, R14, R80 ;  /* 0x0000000e045c723c */ /* 0x040ff00000001850 */
[C---:B----4-:R-:W-:Y:S08]  /*17790*/  HMMA.16816.F32 R60, R4.reuse, R16, R60 ;  /* 0x00000010043c723c */ /* 0x050ff0000000183c */
[C---:B------:R-:W-:Y:S08]  /*177a0*/  HMMA.16816.F32 R56, R4.reuse, R18, R56 ;  /* 0x000000120438723c */ /* 0x040ff00000001838 */
[C---:B------:R-:W-:Y:S08]  /*177b0*/  HMMA.16816.F32 R48, R4.reuse, R24, R48 ;  /* 0x000000180430723c */ /* 0x040ff00000001830 */
[----:B------:R-:W-:Y:S07]  /*177c0*/  HMMA.16816.F32 R44, R4, R26, R36 ;  /* 0x0000001a042c723c */ /* 0x000fee0000001824 */
[----:B------:R-:W-:-:S02]  /*177d0*/  PRMT R7, R0, 0x5410, R116 ;  /* 0x0000541000077816 */ /* 0x000fc40000000074 */
[----:B------:R-:W-:Y:S02]  /*177e0*/  LOP3.LUT R0, R40, 0xffff, RZ, 0xc0, !PT ;  /* 0x0000ffff28007812 */ /* 0x000fe400078ec0ff */
[----:B------:R-:W-:Y:S02]  /*177f0*/  PRMT R6, R118, 0x5410, R2 ;  /* 0x0000541076067816 */ /* 0x000fe40000000002 */
[----:B------:R-:W-:Y:S02]  /*17800*/  SHF.R.U32.HI R2, RZ, 0x8, R0 ;  /* 0x00000008ff027819 */ /* 0x000fe40000011600 */
[----:B------:R-:W-:-:S04]  /*17810*/  LOP3.LUT R0, R40, 0xff, RZ, 0xc0, !PT ;  /* 0x000000ff28007812 */ /* 0x000fc800078ec0ff */
[----:B------:R-:W-:Y:S02]  /*17820*/  PRMT R3, R0, 0x5410, R2 ;  /* 0x0000541000037816 */ /* 0x000fe40000000002 */
[--C-:B------:R-:W-:Y:S02]  /*17830*/  SHF.R.U32.HI R0, RZ, 0x10, R40.reuse ;  /* 0x00000010ff007819 */ /* 0x100fe40000011628 */
[----:B------:R-:W-:Y:S02]  /*17840*/  SHF.R.U32.HI R2, RZ, 0x18, R40 ;  /* 0x00000018ff027819 */ /* 0x000fe40000011628 */
[----:B------:R-:W-:-:S04]  /*17850*/  LOP3.LUT R0, R0, 0xff, RZ, 0xc0, !PT ;  /* 0x000000ff00007812 */ /* 0x000fc800078ec0ff */
[----:B------:R-:W-:Y:S01]  /*17860*/  PRMT R2, R0, 0x5410, R2 ;  /* 0x0000541000027816 */ /* 0x000fe20000000002 */
[----:B------:R-:W-:-:S05]  /*17870*/  HSET2.LE.AND R0, R3, R233, PT ;  /* 0x000000e903007233 */ /* 0x000fca0003803000 */
[----:B------:R-:W-:Y:S01]  /*17880*/  LOP3.LUT R4, R0, R125, RZ, 0xc0, !PT ;  /* 0x0000007d00047212 */ /* 0x000fe200078ec0ff */
[----:B------:R-:W-:-:S05]  /*17890*/  HSET2.LE.AND R0, R2, R233, PT ;  /* 0x000000e902007233 */ /* 0x000fca0003803000 */
[----:B------:R-:W-:Y:S01]  /*178a0*/  LOP3.LUT R5, R0, R32, RZ, 0xc0, !PT ;  /* 0x0000002000057212 */ /* 0x000fe200078ec0ff */
[----:B------:R-:W-:Y:S01]  /*178b0*/  HSET2.LE.AND R0, R6, R233, PT ;  /* 0x000000e906007233 */ /* 0x000fe20003803000 */
[----:B------:R-:W-:-:S04]  /*178c0*/  LOP3.LUT R2, R31, UR8, R22, 0x96, !PT ;  /* 0x000000081f027c12 */ /* 0x000fc8000f8e9616 */
[----:B------:R-:W-:Y:S01]  /*178d0*/  LOP3.LUT R6, R0, R33, RZ, 0xc0, !PT ;  /* 0x0000002100067212 */ /* 0x000fe200078ec0ff */
[----:B------:R-:W-:Y:S01]  /*178e0*/  HSET2.LE.AND R0, R7, R233, PT ;  /* 0x000000e907007233 */ /* 0x000fe20003803000 */
[----:B------:R-:W-:-:S04]  /*178f0*/  IMAD.WIDE.U32 R2, R2, -0x2daee0ad, RZ ;  /* 0xd2511f5302027825 */ /* 0x000fc800078e00ff */
[----:B------:R-:W-:Y:S02]  /*17900*/  LOP3.LUT R7, R0, R34, RZ, 0xc0, !PT ;  /* 0x0000002200077212 */ /* 0x000fe400078ec0ff */
[----:B------:R-:W-:Y:S02]  /*17910*/  LOP3.LUT R0, R3, UR14, R20, 0x96, !PT ;  /* 0x0000000e03007c12 */ /* 0x000fe4000f8e9614 */
[----:B------:R-:W-:-:S03]  /*17920*/  LOP3.LUT R3, R2, 0xffff, RZ, 0xc0, !PT ;  /* 0x0000ffff02037812 */ /* 0x000fc600078ec0ff */
[C---:B------:R-:W-:Y:S07]  /*17930*/  HMMA.16816.F32 R136, R4.reuse, R8, R136 ;  /* 0x000000080488723c */ /* 0x040fee0000001888 */
[----:B------:R-:W-:Y:S01]  /*17940*/  LOP3.LUT R9, R2, 0xff, RZ, 0xc0, !PT ;  /* 0x000000ff02097812 */ /* 0x000fe200078ec0ff */
[----:B------:R-:W-:Y:S01]  /*17950*/  HMMA.16816.F32 R36, R4, R10, R112 ;  /* 0x0000000a0424723c */ /* 0x000fe20000001870 */
[----:B------:R-:W-:-:S06]  /*17960*/  SHF.R.U32.HI R8, RZ, 0x8, R3 ;  /* 0x00000008ff087819 */ /* 0x000fcc0000011603 */
[--C-:B------:R-:W-:Y:S01]  /*17970*/  SHF.R.U32.HI R11, RZ, 0x10, R2.reuse ;  /* 0x00000010ff0b7819 */ /* 0x100fe20000011602 */
[----:B------:R-:W-:Y:S07]  /*17980*/  HMMA.16816.F32 R128, R4, R12, R128 ;  /* 0x0000000c0480723c */ /* 0x000fee0000001880 */
[----:B------:R-:W-:Y:S02]  /*17990*/  SHF.R.U32.HI R12, RZ, 0x18, R2 ;  /* 0x00000018ff0c7819 */ /* 0x000fe40000011602 */
[----:B------:R-:W-:-:S04]  /*179a0*/  LOP3.LUT R2, R0, 0xffff, RZ, 0xc0, !PT ;  /* 0x0000ffff00027812 */ /* 0x000fc800078ec0ff */
[----:B------:R-:W-:Y:S02]  /*179b0*/  SHF.R.U32.HI R3, RZ, 0x8, R2 ;  /* 0x00000008ff037819 */ /* 0x000fe40000011602 */
[----:B------:R-:W-:-:S04]  /*179c0*/  LOP3.LUT R2, R0, 0xff, RZ, 0xc0, !PT ;  /* 0x000000ff00027812 */ /* 0x000fc800078ec0ff */
[----:B------:R-:W-:Y:S02]  /*179d0*/  PRMT R3, R2, 0x5410, R3 ;  /* 0x0000541002037816 */ /* 0x000fe40000000003 */
[----:B------:R-:W-:Y:S02]  /*179e0*/  SHF.R.U32.HI R2, RZ, 0x10, R0 ;  /* 0x00000010ff027819 */ /* 0x000fe40000011600 */
[----:B------:R-:W-:Y:S02]  /*179f0*/  PRMT R10, R9, 0x5410, R8 ;  /* 0x00005410090a7816 */ /* 0x000fe40000000008 */
[----:B------:R-:W-:Y:S02]  /*17a00*/  SHF.R.U32.HI R8, RZ, 0x18, R0 ;  /* 0x00000018ff087819 */ /* 0x000fe40000011600 */
[----:B------:R-:W-:Y:S01]  /*17a10*/  LOP3.LUT R2, R2, 0xff, RZ, 0xc0, !PT ;  /* 0x000000ff02027812 */ /* 0x000fe200078ec0ff */
[----:B------:R-:W-:Y:S01]  /*17a20*/  IMAD.MOV.U32 R119, RZ, RZ, R134 ;  /* 0x000000ffff777224 */ /* 0x000fe200078e0086 */
[----:B------:R-:W-:-:S02]  /*17a30*/  HSET2.LE.AND R0, R3, R233, PT ;  /* 0x000000e903007233 */ /* 0x000fc40003803000 */
[----:B------:R-:W-:Y:S01]  /*17a40*/  PRMT R2, R2, 0x5410, R8 ;  /* 0x0000541002027816 */ /* 0x000fe20000000008 */
[C---:B------:R-:W-:Y:S01]  /*17a50*/  HMMA.16816.F32 R120, R4.reuse, R16, R120 ;  /* 0x000000100478723c */ /* 0x040fe20000001878 */
[----:B------:R-:W-:Y:S01]  /*17a60*/  LOP3.LUT R9, R11, 0xff, RZ, 0xc0, !PT ;  /* 0x000000ff0b097812 */ /* 0x000fe200078ec0ff */
[----:B------:R-:W-:Y:S02]  /*17a70*/  IMAD.MOV.U32 R67, RZ, RZ, R127 ;  /* 0x000000ffff437224 */ /* 0x000fe400078e007f */
[----:B------:R-:W-:Y:S01]  /*17a80*/  IMAD.MOV.U32 R72, RZ, RZ, R35 ;  /* 0x000000ffff487224 */ /* 0x000fe200078e0023 */
[----:B------:R-:W-:Y:S01]  /*17a90*/  PRMT R3, R9, 0x5410, R12 ;  /* 0x0000541009037816 */ /* 0x000fe2000000000c */
[----:B------:R-:W-:Y:S01]  /*17aa0*/  IMAD.MOV.U32 R73, RZ, RZ, R244 ;  /* 0x000000ffff497224 */ /* 0x000fe200078e00f4 */
[----:B------:R-:W-:Y:S01]  /*17ab0*/  LDSM.16.MT88.4 R124, [R176+0x7800] ;  /* 0x00780000b07c783b */ /* 0x000fe20000004200 */
[----:B------:R-:W-:Y:S07]  /*17ac0*/  HMMA.16816.F32 R16, R4, R18, R76 ;  /* 0x000000120410723c */ /* 0x000fee000000184c */
[----:B------:R-:W-:Y:S01]  /*17ad0*/  LOP3.LUT R76, R0, R119, RZ, 0xc0, !PT ;  /* 0x00000077004c7212 */ /* 0x000fe200078ec0ff */
[----:B------:R-:W-:-:S02]  /*17ae0*/  HSET2.LE.AND R0, R2, R233, PT ;  /* 0x000000e902007233 */ /* 0x000fc40003803000 */
[--C-:B------:R-:W-:Y:S01]  /*17af0*/  HSET2.LE.AND R3, R3, R233.reuse, PT ;  /* 0x000000e903037233 */ /* 0x100fe20003803000 */
[----:B------:R-:W-:Y:S01]  /*17b00*/  HMMA.16816.F32 R112, R4, R24, R88 ;  /* 0x000000180470723c */ /* 0x000fe20000001858 */
[----:B------:R-:W-:-:S07]  /*17b10*/  HSET2.LE.AND R2, R10, R233, PT ;  /* 0x000000e90a027233 */ /* 0x000fce0003803000 */
[C---:B------:R-:W-:Y:S01]  /*17b20*/  HMMA.16816.F32 R32, R4.reuse, R14, R100 ;  /* 0x0000000e0420723c */ /* 0x040fe20000001864 */
[----:B------:R-:W-:Y:S01]  /*17b30*/  LOP3.LUT R78, R2, R67, RZ, 0xc0, !PT ;  /* 0x00000043024e7212 */ /* 0x000fe200078ec0ff */
[----:B------:R-:W-:Y:S01]  /*17b40*/  IMAD.MOV.U32 R74, RZ, RZ, R245 ;  /* 0x000000ffff4a7224 */ /* 0x000fe200078e00f5 */
[----:B------:R-:W-:Y:S01]  /*17b50*/  LOP3.LUT R2, R215, UR8, R54, 0x96, !PT ;  /* 0x00000008d7027c12 */ /* 0x000fe2000f8e9636 */
[----:B------:R-:W-:Y:S01]  /*17b60*/  IMAD.MOV.U32 R75, RZ, RZ, R246 ;  /* 0x000000ffff4b7224 */ /* 0x000fe200078e00f6 */
[----:B------:R-:W-:Y:S01]  /*17b70*/  LOP3.LUT R79, R3, R235, RZ, 0xc0, !PT ;  /* 0x000000eb034f7212 */ /* 0x000fe200078ec0ff */
[----:B------:R-:W-:Y:S01]  /*17b80*/  IMAD.MOV.U32 R244, RZ, RZ, R247 ;  /* 0x000000fffff47224 */ /* 0x000fe200078e00f7 */
[----:B------:R-:W-:Y:S01]  /*17b90*/  LOP3.LUT R77, R0, R234, RZ, 0xc0, !PT ;  /* 0x000000ea004d7212 */ /* 0x000fe200078ec0ff */
[----:B------:R-:W-:Y:S01]  /*17ba0*/  IMAD.WIDE.U32 R2, R2, -0x2daee0ad, RZ ;  /* 0xd2511f5302027825 */ /* 0x000fe200078e00ff */
[----:B------:R-:W-:Y:S01]  /*17bb0*/  HMMA.16816.F32 R24, R4, R26, R152 ;  /* 0x0000001a0418723c */ /* 0x000fe20000001898 */
[----:B------:R-:W-:Y:S03]  /*17bc0*/  LDSM.16.MT88.4 R116, [R174+0x7800] ;  /* 0x00780000ae74783b */ /* 0x000fe60000004200 */
[----:B------:R-:W-:Y:S01]  /*17bd0*/  LOP3.LUT R0, R2, 0xffff, RZ, 0xc0, !PT ;  /* 0x0000ffff02007812 */ /* 0x000fe200078ec0ff */
[----:B------:R-:W-:Y:S03]  /*17be0*/  STG.E.U16 [R28.64+-0xf0], R187 ;  /* 0xffff10bb1c007986 */ /* 0x000fe6000c101522 */
[----:B------:R-:W-:Y:S01]  /*17bf0*/  SHF.R.U32.HI R4, RZ, 0x8, R0 ;  /* 0x00000008ff047819 */ /* 0x000fe20000011600 */
[----:B------:R-:W-:Y:S01]  /*17c00*/  STG.E.U16 [R28.64+-0xee], R170 ;  /* 0xffff12aa1c007986 */ /* 0x000fe2000c101522 */
[----:B------:R-:W-:-:S02]  /*17c10*/  LOP3.LUT R0, R3, UR14, R192, 0x96, !PT ;  /* 0x0000000e03007c12 */ /* 0x000fc4000f8e96c0 */
[----:B------:R-:W-:Y:S01]  /*17c20*/  LOP3.LUT R5, R2, 0xff, RZ, 0xc0, !PT ;  /* 0x000000ff02057812 */ /* 0x000fe200078ec0ff */
[----:B------:R-:W-:Y:S01]  /*17c30*/  LDSM.16.MT88.4 R12, [R175+0x7800] ;  /* 0x00780000af0c783b */ /* 0x000fe20000004200 */
[--C-:B------:R-:W-:Y:S02]  /*17c40*/  SHF.R.U32.HI R3, RZ, 0x10, R2.reuse ;  /* 0x00000010ff037819 */ /* 0x100fe40000011602 */
[----:B------:R-:W-:Y:S02]  /*17c50*/  SHF.R.U32.HI R8, RZ, 0x18, R2 ;  /* 0x00000018ff087819 */ /* 0x000fe40000011602 */
[C---:B------:R-:W-:Y:S01]  /*17c60*/  LOP3.LUT R2, R0.reuse, 0xffff, RZ, 0xc0, !PT ;  /* 0x0000ffff00027812 */ /* 0x040fe200078ec0ff */
[----:B------:R-:W-:Y:S01]  /*17c70*/  IMAD.MOV.U32 R245, RZ, RZ, R132 ;  /* 0x000000fffff57224 */ /* 0x000fe200078e0084 */
[----:B------:R-:W-:Y:S01]  /*17c80*/  PRMT R9, R5, 0x5410, R4 ;  /* 0x0000541005097816 */ /* 0x000fe20000000004 */
[----:B------:R-:W-:Y:S01]  /*17c90*/  IMAD.MOV.U32 R246, RZ, RZ, R133 ;  /* 0x000000fffff67224 */ /* 0x000fe200078e0085 */
[----:B------:R-:W-:Y:S01]  /*17ca0*/  LOP3.LUT R7, R3, 0xff, RZ, 0xc0, !PT ;  /* 0x000000ff03077812 */ /* 0x000fe200078ec0ff */
[----:B------:R-:W-:Y:S01]  /*17cb0*/  IMAD.MOV.U32 R247, RZ, RZ, R135 ;  /* 0x000000fffff77224 */ /* 0x000fe200078e0087 */
[----:B------:R-:W-:Y:S01]  /*17cc0*/  LOP3.LUT R6, R0, 0xff, RZ, 0xc0, !PT ;  /* 0x000000ff00067812 */ /* 0x000fe200078ec0ff */
[----:B------:R-:W1:Y:S01]  /*17cd0*/  LDSM.16.MT88.4 R132, [R173+0x7800] ;  /* 0x00780000ad84783b */ /* 0x000e620000004200 */
[----:B------:R-:W-:-:S02]  /*17ce0*/  SHF.R.U32.HI R4, RZ, 0x8, R2 ;  /* 0x00000008ff047819 */ /* 0x000fc40000011602 */
[--C-:B------:R-:W-:Y:S01]  /*17cf0*/  SHF.R.U32.HI R3, RZ, 0x10, R0.reuse ;  /* 0x00000010ff037819 */ /* 0x100fe20000011600 */
[----:B------:R-:W-:Y:S01]  /*17d00*/  STG.E.U16 [R42.64+-0xf0], R167 ;  /* 0xffff10a72a007986 */ /* 0x000fe2000c101522 */
[----:B------:R-:W-:-:S03]  /*17d10*/  SHF.R.U32.HI R5, RZ, 0x18, R0 ;  /* 0x00000018ff057819 */ /* 0x000fc60000011600 */
[----:B------:R-:W-:Y:S01]  /*17d20*/  STG.E.U16 [R42.64+-0xee], R168 ;  /* 0xffff12a82a007986 */ /* 0x000fe2000c101522 */
[----:B------:R-:W-:-:S03]  /*17d30*/  PRMT R0, R6, 0x5410, R4 ;  /* 0x0000541006007816 */ /* 0x000fc60000000004 */
[----:B------:R-:W-:Y:S01]  /*17d40*/  STG.E.U16 [R140.64+-0xe0], R223 ;  /* 0xffff20df8c007986 */ /* 0x000fe2000c101522 */
[----:B------:R-:W-:-:S03]  /*17d50*/  LOP3.LUT R2, R3, 0xff, RZ, 0xc0, !PT ;  /* 0x000000ff03027812 */ /* 0x000fc600078ec0ff */
[----:B------:R-:W-:Y:S04]  /*17d60*/  STG.E.U16 [R140.64+-0xde], R221 ;  /* 0xffff22dd8c007986 */ /* 0x000fe8000c101522 */
[----:B------:R-:W-:Y:S04]  /*17d70*/  STG.E.U16 [R52.64+-0xe0], R217 ;  /* 0xffff20d934007986 */ /* 0x000fe8000c101522 */
[----:B------:R-:W-:Y:S04]  /*17d80*/  STG.E.U16 [R52.64+-0xde], R216 ;  /* 0xffff22d834007986 */ /* 0x000fe8000c101522 */
[----:B------:R-:W-:Y:S04]  /*17d90*/  STG.E.U16 [R28.64+-0xe0], R171 ;  /* 0xffff20ab1c007986 */ /* 0x000fe8000c101522 */
[----:B------:R-:W-:Y:S01]  /*17da0*/  STG.E.U16 [R28.64+-0xde], R169 ;  /* 0xffff22a91c007986 */ /* 0x000fe2000c101522 */
[----:B------:R-:W-:-:S03]  /*17db0*/  HSET2.LE.AND R0, R0, R233, PT ;  /* 0x000000e900007233 */ /* 0x000fc60003803000 */
[----:B------:R-:W-:Y:S01]  /*17dc0*/  STG.E.U16 [R42.64+-0xe0], R165 ;  /* 0xffff20a52a007986 */ /* 0x000fe2000c101522 */
[----:B------:R-:W-:-:S03]  /*17dd0*/  PRMT R2, R2, 0x5410, R5 ;  /* 0x0000541002027816 */ /* 0x000fc60000000005 */
[----:B------:R-:W-:Y:S01]  /*17de0*/  STG.E.U16 [R42.64+-0xde], R166 ;  /* 0xffff22a62a007986 */ /* 0x000fe2000c101522 */
[----:B------:R-:W-:-:S03]  /*17df0*/  PRMT R7, R7, 0x5410, R8 ;  /* 0x0000541007077816 */ /* 0x000fc60000000008 */
[----:B------:R-:W-:Y:S04]  /*17e00*/  STG.E.U16 [R140.64+-0xd0], R213 ;  /* 0xffff30d58c007986 */ /* 0x000fe8000c101522 */
[----:B------:R-:W-:Y:S04]  /*17e10*/  STG.E.U16 [R140.64+-0xce], R212 ;  /* 0xffff32d48c007986 */ /* 0x000fe8000c101522 */
[----:B------:R-:W-:Y:S04]  /*17e20*/  STG.E.U16 [R52.64+-0xd0], R211 ;  /* 0xffff30d334007986 */ /* 0x000fe8000c101522 */
[----:B------:R-:W-:Y:S04]  /*17e30*/  STG.E.U16 [R52.64+-0xce], R210 ;  /* 0xffff32d234007986 */ /* 0x000fe8000c101522 */
[----:B------:R-:W-:Y:S04]  /*17e40*/  STG.E.U16 [R28.64+-0xd0], R164 ;  /* 0xffff30a41c007986 */ /* 0x000fe8000c101522 */
[----:B------:R-:W-:Y:S04]  /*17e50*/  STG.E.U16 [R28.64+-0xce], R163 ;  /* 0xffff32a31c007986 */ /* 0x000fe8000c101522 */
[----:B------:R-:W-:Y:S04]  /*17e60*/  STG.E.U16 [R42.64+-0xd0], R162 ;  /* 0xffff30a22a007986 */ /* 0x000fe8000c101522 */
[----:B------:R-:W-:Y:S01]  /*17e70*/  STG.E.U16 [R42.64+-0xce], R161 ;  /* 0xffff32a12a007986 */ /* 0x000fe2000c101522 */
[----:B------:R-:W-:-:S03]  /*17e80*/  HSET2.LE.AND R2, R2, R233, PT ;  /* 0x000000e902027233 */ /* 0x000fc60003803000 */
[----:B------:R-:W-:Y:S01]  /*17e90*/  STG.E.U16 [R140.64+-0xc0], R209 ;  /* 0xffff40d18c007986 */ /* 0x000fe2000c101522 */
[----:B------:R-:W-:-:S03]  /*17ea0*/  LOP3.LUT R100, R0, R72, RZ, 0xc0, !PT ;  /* 0x0000004800647212 */ /* 0x000fc600078ec0ff */
[----:B------:R-:W-:Y:S01]  /*17eb0*/  STG.E.U16 [R140.64+-0xbe], R208 ;  /* 0xffff42d08c007986 */ /* 0x000fe2000c101522 */
[----:B------:R-:W-:-:S03]  /*17ec0*/  HSET2.LE.AND R0, R7, R233, PT ;  /* 0x000000e907007233 */ /* 0x000fc60003803000 */
[----:B------:R-:W-:Y:S04]  /*17ed0*/  STG.E.U16 [R52.64+-0xc0], R206 ;  /* 0xffff40ce34007986 */ /* 0x000fe8000c101522 */
[----:B------:R-:W-:Y:S01]  /*17ee0*/  STG.E.U16 [R52.64+-0xbe], R207 ;  /* 0xffff42cf34007986 */ /* 0x000fe2000c101522 */
[----:B------:R-:W-:-:S03]  /*17ef0*/  HSET2.LE.AND R3, R9, R233, PT ;  /* 0x000000e909037233 */ /* 0x000fc60003803000 */
[----:B------:R-:W-:Y:S04]  /*17f00*/  STG.E.U16 [R28.64+-0xc0], R160 ;  /* 0xffff40a01c007986 */ /* 0x000fe8000c101522 */
[----:B------:R-:W-:Y:S04]  /*17f10*/  STG.E.U16 [R28.64+-0xbe], R159 ;  /* 0xffff429f1c007986 */ /* 0x000fe8000c101522 */
[----:B------:R-:W-:Y:S04]  /*17f20*/  STG.E.U16 [R42.64+-0xc0], R144 ;  /* 0xffff40902a007986 */ /* 0x000fe8000c101522 */
[----:B------:R-:W-:Y:S04]  /*17f30*/  STG.E.U16 [R42.64+-0xbe], R143 ;  /* 0xffff428f2a007986 */ /* 0x000fe8000c101522 */
[----:B------:R-:W-:Y:S04]  /*17f40*/  STG.E.U16 [R140.64+-0xb0], R205 ;  /* 0xffff50cd8c007986 */ /* 0x000fe8000c101522 */
[----:B------:R-:W-:Y:S01]  /*17f50*/  STG.E.U16 [R140.64+-0xae], R204 ;  /* 0xffff52cc8c007986 */ /* 0x000fe2000c101522 */
[----:B------:R-:W-:-:S03]  /*17f60*/  LOP3.LUT R101, R2, R73, RZ, 0xc0, !PT ;  /* 0x0000004902657212 */ /* 0x000fc600078ec0ff */
[----:B------:R-:W-:Y:S04]  /*17f70*/  STG.E.U16 [R52.64+-0xb0], R202 ;  /* 0xffff50ca34007986 */ /* 0x000fe8000c101522 */
[----:B------:R3:W-:Y:S01]  /*17f80*/  STG.E.U16 [R52.64+-0xae], R203 ;  /* 0xffff52cb34007986 */ /* 0x0007e2000c101522 */
[----:B------:R-:W-:-:S03]  /*17f90*/  LOP3.LUT R103, R0, R75, RZ, 0xc0, !PT ;  /* 0x0000004b00677212 */ /* 0x000fc600078ec0ff */
[----:B------:R-:W-:Y:S01]  /*17fa0*/  STG.E.U16 [R28.64+-0xb0], R158 ;  /* 0xffff509e1c007986 */ /* 0x000fe2000c101522 */
[----:B------:R-:W-:-:S03]  /*17fb0*/  FADD.FTZ R2, R245, R244 ;  /* 0x000000f4f5027221 */ /* 0x000fc60000010000 */
[----:B------:R-:W-:Y:S01]  /*17fc0*/  STG.E.U16 [R28.64+-0xae], R157 ;  /* 0xffff529d1c007986 */ /* 0x000fe2000c101522 */
[----:B------:R-:W-:-:S03]  /*17fd0*/  LOP3.LUT R102, R3, R74, RZ, 0xc0, !PT ;  /* 0x0000004a03667212 */ /* 0x000fc600078ec0ff */
[----:B------:R-:W-:Y:S01]  /*17fe0*/  STG.E.U16 [R42.64+-0xb0], R156 ;  /* 0xffff509c2a007986 */ /* 0x000fe2000c101522 */
[----:B------:R-:W-:-:S03]  /*17ff0*/  FADD.FTZ R0, R232, R246 ;  /* 0x000000f6e8007221 */ /* 0x000fc60000010000 */
[----:B------:R-:W-:Y:S01]  /*18000*/  STG.E.U16 [R42.64+-0xae], R151 ;  /* 0xffff52972a007986 */ /* 0x000fe2000c101522 */
[----:B------:R-:W-:-:S03]  /*18010*/  FADD.FTZ R3, R197, R247 ;  /* 0x000000f7c5037221 */ /* 0x000fc60000010000 */
[----:B------:R-:W-:Y:S04]  /*18020*/  STG.E.U16 [R140.64+-0xa0], R201 ;  /* 0xffff60c98c007986 */ /* 0x000fe8000c101522 */
[----:B------:R-:W-:Y:S04]  /*18030*/  STG.E.U16 [R140.64+-0x9e], R200 ;  /* 0xffff62c88c007986 */ /* 0x000fe8000c101522 */
[----:B------:R-:W-:Y:S04]  /*18040*/  STG.E.U16 [R52.64+-0xa0], R199 ;  /* 0xffff60c734007986 */ /* 0x000fe8000c101522 */
[----:B------:R-:W-:Y:S01]  /*18050*/  STG.E.U16 [R52.64+-0x9e], R198 ;  /* 0xffff62c634007986 */ /* 0x000fe2000c101522 */
[----:B------:R-:W-:-:S03]  /*18060*/  FADD.FTZ R4, R241, R2 ;  /* 0x00000002f1047221 */ /* 0x000fc60000010000 */
[----:B------:R-:W-:Y:S04]  /*18070*/  STG.E.U16 [R28.64+-0xa0], R150 ;  /* 0xffff60961c007986 */ /* 0x000fe8000c101522 */
[----:B------:R-:W-:Y:S01]  /*18080*/  STG.E.U16 [R28.64+-0x9e], R149 ;  /* 0xffff62951c007986 */ /* 0x000fe2000c101522 */
[----:B------:R-:W-:-:S03]  /*18090*/  FADD.FTZ R2, R230, R0 ;  /* 0x00000000e6027221 */ /* 0x000fc60000010000 */
[----:B------:R-:W-:Y:S04]  /*180a0*/  STG.E.U16 [R42.64+-0xa0], R142 ;  /* 0xffff608e2a007986 */ /* 0x000fe8000c101522 */
[----:B------:R-:W-:Y:S01]  /*180b0*/  STG.E.U16 [R42.64+-0x9e], R41 ;  /* 0xffff62292a007986 */ /* 0x000fe2000c101522 */
[----:B------:R-:W-:-:S03]  /*180c0*/  FADD.FTZ R5, R240, R236 ;  /* 0x000000ecf0057221 */ /* 0x000fc60000010000 */
[----:B------:R4:W-:Y:S01]  /*180d0*/  STG.E.U16 [R140.64+-0x90], R196 ;  /* 0xffff70c48c007986 */ /* 0x0009e2000c101522 */
[----:B------:R-:W-:-:S03]  /*180e0*/  FADD.FTZ R0, R228, R3 ;  /* 0x00000003e4007221 */ /* 0x000fc60000010000 */
[----:B------:R2:W-:Y:S04]  /*180f0*/  STG.E.U16 [R140.64+-0x8e], R195 ;  /* 0xffff72c38c007986 */ /* 0x0005e8000c101522 */
[----:B------:R2:W-:Y:S04]  /*18100*/  STG.E.U16 [R52.64+-0x90], R194 ;  /* 0xffff70c234007986 */ /* 0x0005e8000c101522 */
[----:B------:R2:W-:Y:S04]  /*18110*/  STG.E.U16 [R52.64+-0x8e], R189 ;  /* 0xffff72bd34007986 */ /* 0x0005e8000c101522 */
[----:B------:R2:W-:Y:S04]  /*18120*/  STG.E.U16 [R28.64+-0x90], R148 ;  /* 0xffff70941c007986 */ /* 0x0005e8000c101522 */
[----:B------:R2:W-:Y:S04]  /*18130*/  STG.E.U16 [R28.64+-0x8e], R147 ;  /* 0xffff72931c007986 */ /* 0x0005e8000c101522 */
[----:B------:R2:W-:Y:S04]  /*18140*/  STG.E.U16 [R42.64+-0x90], R146 ;  /* 0xffff70922a007986 */ /* 0x0005e8000c101522 */
[----:B------:R2:W-:Y:S01]  /*18150*/  STG.E.U16 [R42.64+-0x8e], R145 ;  /* 0xffff72912a007986 */ /* 0x0005e2000c101522 */
        /* <DEDUP_REMOVED lines=12> */
[----:B-1----:R-:W-:Y:S01]  /*18220*/  HMMA.16816.F32 R108, R76, R132, R108 ;  /* 0x000000844c6c723c */ /* 0x002fe2000000186c */
[----:B------:R-:W-:Y:S01]  /*18230*/  FADD.FTZ R4, R190, R4 ;  /* 0x00000004be047221 */ /* 0x000fe20000010000 */
[----:B---3--:R-:W-:Y:S01]  /*18240*/  IADD3 R203, P0, R140, -0x180, RZ ;  /* 0xfffffe808ccb7810 */ /* 0x008fe20007f1e0ff */
[----:B------:R-:W-:-:S02]  /*18250*/  FADD.FTZ R3, R191, R3 ;  /* 0x00000003bf037221 */ /* 0x000fc40000010000 */
[----:B------:R-:W-:Y:S02]  /*18260*/  FADD.FTZ R2, R224, R2 ;  /* 0x00000002e0027221 */ /* 0x000fe40000010000 */
[----:B------:R-:W-:Y:S01]  /*18270*/  FADD.FTZ R0, R220, R0 ;  /* 0x00000000dc007221 */ /* 0x000fe20000010000 */
[----:B------:R-:W-:Y:S01]  /*18280*/  HMMA.16816.F32 R104, R76, R134, R104 ;  /* 0x000000864c68723c */ /* 0x000fe20000001868 */
[----:B------:R-:W-:Y:S01]  /*18290*/  FADD.FTZ R241, R238, R4 ;  /* 0x00000004eef17221 */ /* 0x000fe20000010000 */
[----:B------:R-:W-:Y:S01]  /*182a0*/  @P6 IADD3 R191, R252, -0x4, RZ ;  /* 0xfffffffcfcbf6810 */ /* 0x000fe20007ffe0ff */
[----:B------:R-:W-:-:S05]  /*182b0*/  FADD.FTZ R242, R239, R3 ;  /* 0x00000003eff27221 */ /* 0x000fca0000010000 */
[----:B------:R-:W-:Y:S01]  /*182c0*/  HMMA.16816.F32 R96, R76, R124, R96 ;  /* 0x0000007c4c60723c */ /* 0x000fe20000001860 */
[----:B----4-:R-:W-:Y:S01]  /*182d0*/  FADD.FTZ R196, R226, R2 ;  /* 0x00000002e2c47221 */ /* 0x010fe20000010000 */
[----:B------:R-:W-:Y:S01]  /*182e0*/  IADD3.X R202, R141, -0x1, RZ, P0, !PT ;  /* 0xffffffff8dca7810 */ /* 0x000fe200007fe4ff */
[----:B------:R-:W-:-:S05]  /*182f0*/  FADD.FTZ R197, R222, R0 ;  /* 0x00000000dec57221 */ /* 0x000fca0000010000 */
        /* <DEDUP_REMOVED lines=13> */
[----:B------:R-:W-:Y:S03]  /*183d0*/  @!UPT UIADD3 URZ, URZ, URZ, URZ ;  /* 0x0000003f3f3ff290 */ /* 0x000fe6000fffe03f */
[----:B------:R-:W-:Y:S11]  /*183e0*/  @P6 BRA `(.L_x_837) ;  /* 0x0000002000006947 */ /* 0x000ff60003800000 */
.L_x_830:
[----:B--2---:R-:W2:Y:S02]  /*183f0*/  LDL.LU R0, [R1+0x9c] ;  /* 0x00009c0001007983 */ /* 0x004ea40000300800 */
[----:B--2---:R-:W-:-:S07]  /*18400*/  IADD3 R191, R0, -0x1, RZ ;  /* 0xffffffff00bf7810 */ /* 0x004fce0007ffe0ff */
.L_x_837:
[----:B--2---:R-:W-:-:S13]  /*18410*/  ISETP.GE.AND P0, PT, R191, RZ, PT ;  /* 0x000000ffbf00720c */ /* 0x004fda0003f06270 */
[----:B------:R-:W-:Y:S05]  /*18420*/  @!P0 BRA `(.L_x_838) ;  /* 0x00006dc000008947 */ /* 0x000fea0003800000 */
[----:B------:R-:W2:Y:S01]  /*18430*/  LDL.LU R10, [R1+0x100] ;  /* 0x00010000010a7983 */ /* 0x000ea20000300800 */
[----:B------:R-:W-:Y:S01]  /*18440*/  ULDC.64 UR4, c[0x0][0x1a0] ;  /* 0x0000680000047ab9 */ /* 0x000fe20000000a00 */
[----:B------:R-:W-:Y:S01]  /*18450*/  IMAD.MOV.U32 R73, RZ, RZ, R69 ;  /* 0x000000ffff497224 */ /* 0x000fe200078e0045 */
[----:B------:R-:W-:Y:S01]  /*18460*/  USHF.L.U64.HI UR15, UR4, 0x5, UR5 ;  /* 0x00000005040f7899 */ /* 0x000fe20008010205 */
[----:B------:R-:W3:Y:S01]  /*18470*/  LDL.64 R14, [R1+0x140] ;  /* 0x00014000010e7983 */ /* 0x000ee20000100a00 */
[----:B------:R-:W-:Y:S01]  /*18480*/  USHF.L.U32 UR16, UR4, 0x5, URZ ;  /* 0x0000000504107899 */ /* 0x000fe2000800063f */
[----:B------:R-:W-:Y:S01]  /*18490*/  IMAD.MOV.U32 R72, RZ, RZ, R70 ;  /* 0x000000ffff487224 */ /* 0x000fe200078e0046 */
[----:B------:R-:W-:Y:S01]  /*184a0*/  UIMAD.WIDE.U32 UR32, UR4, 0x30, URZ ;  /* 0x00000030042078a5 */ /* 0x000fe2000f8e003f */
[----:B------:R-:W4:Y:S01]  /*184b0*/  LDL.LU R4, [R1+0x104] ;  /* 0x0001040001047983 */ /* 0x000f220000300800 */
[----:B------:R-:W-:Y:S01]  /*184c0*/  UIMAD UR17, UR5, 0x30, URZ ;  /* 0x00000030051178a4 */ /* 0x000fe2000f8e023f */
[----:B------:R-:W-:Y:S01]  /*184d0*/  MOV R3, R71 ;  /* 0x0000004700037202 */ /* 0x000fe20000000f00 */
[----:B------:R-:W-:Y:S01]  /*184e0*/  USHF.L.U32 UR21, UR7, 0x3, URZ ;  /* 0x0000000307157899 */ /* 0x000fe2000800063f */
[----:B------:R-:W3:Y:S01]  /*184f0*/  LDL R5, [R1+0x130] ;  /* 0x0001300001057983 */ /* 0x000ee20000100800 */
[----:B------:R-:W-:Y:S01]  /*18500*/  ULDC.64 UR4, c[0x0][0x198] ;  /* 0x0000660000047ab9 */ /* 0x000fe20000000a00 */
[----:B------:R-:W-:Y:S01]  /*18510*/  IMAD.MOV.U32 R0, RZ, RZ, R68 ;  /* 0x000000ffff007224 */ /* 0x000fe200078e0044 */
[----:B------:R-:W-:Y:S01]  /*18520*/  USHF.L.U64.HI UR18, UR4, 0x5, UR5 ;  /* 0x0000000504127899 */ /* 0x000fe20008010205 */
[----:B------:R-:W3:Y:S01]  /*18530*/  LDL.LU.64 R8, [R1+0x110] ;  /* 0x0001100001087983 */ /* 0x000ee20000300a00 */
[----:B------:R-:W-:-:S02]  /*18540*/  USHF.L.U32 UR19, UR4, 0x5, URZ ;  /* 0x0000000504137899 */ /* 0x000fc4000800063f */
[----:B------:R-:W-:Y:S01]  /*18550*/  UIMAD.WIDE.U32 UR30, UR4, 0x30, URZ ;  /* 0x00000030041e78a5 */ /* 0x000fe2000f8e003f */
[----:B------:R-:W3:Y:S01]  /*18560*/  LDL.LU.64 R6, [R1+0x118] ;  /* 0x0001180001067983 */ /* 0x000ee20000300a00 */
[----:B------:R-:W-:Y:S02]  /*18570*/  UIMAD UR4, UR7, 0x38, UR21 ;  /* 0x00000038070478a4 */ /* 0x000fe4000f8e0215 */
[----:B------:R-:W-:Y:S02]  /*18580*/  USHF.R.S32.HI UR23, URZ, 0x1f, UR7 ;  /* 0x0000001f3f177899 */ /* 0x000fe40008011407 */
[----:B------:R-:W-:Y:S02]  /*18590*/  UIADD3 UR4, UR4, 0x1, URZ ;  /* 0x0000000104047890 */ /* 0x000fe4000fffe03f */
[----:B------:R-:W-:Y:S02]  /*185a0*/  UIMAD UR20, UR5, 0x30, URZ ;  /* 0x00000030051478a4 */ /* 0x000fe4000f8e023f */
[----:B------:R-:W-:-:S02]  /*185b0*/  USHF.R.S32.HI UR6, URZ, 0x1f, UR26 ;  /* 0x0000001f3f067899 */ /* 0x000fc4000801141a */
[----:B------:R-:W-:Y:S02]  /*185c0*/  UIMAD.WIDE.U32 UR28, UR7, 0x70, URZ ;  /* 0x00000070071c78a5 */ /* 0x000fe4000f8e003f */
[----:B------:R-:W-:Y:S02]  /*185d0*/  USHF.R.S32.HI UR5, URZ, 0x1f, UR21 ;  /* 0x0000001f3f057899 */ /* 0x000fe40008011415 */
[----:B------:R-:W-:Y:S02]  /*185e0*/  UIMAD UR23, UR23, 0x70, URZ ;  /* 0x00000070171778a4 */ /* 0x000fe4000f8e023f */
[----:B------:R-:W-:Y:S02]  /*185f0*/  USHF.R.S32.HI UR24, URZ, 0x1f, UR4 ;  /* 0x0000001f3f187899 */ /* 0x000fe40008011404 */
[----:B------:R-:W-:Y:S02]  /*18600*/  USHF.L.U32 UR27, UR26, 0x1, URZ ;  /* 0x000000011a1b7899 */ /* 0x000fe4000800063f */
[----:B------:R-:W-:-:S02]  /*18610*/  USHF.L.U32 UR22, UR21, 0x1, URZ ;  /* 0x0000000115167899 */ /* 0x000fc4000800063f */
[----:B------:R-:W-:Y:S02]  /*18620*/  USHF.L.U64.HI UR26, UR26, 0x1, UR6 ;  /* 0x000000011a1a7899 */ /* 0x000fe40008010206 */
[----:B------:R-:W-:Y:S02]  /*18630*/  UIADD3 UR17, UR17, UR33, URZ ;  /* 0x0000002111117290 */ /* 0x000fe4000fffe03f */
[----:B------:R-:W-:Y:S02]  /*18640*/  UIADD3 UR20, UR20, UR31, URZ ;  /* 0x0000001f14147290 */ /* 0x000fe4000fffe03f */
[----:B------:R-:W-:Y:S02]  /*18650*/  USHF.L.U64.HI UR21, UR21, 0x1, UR5 ;  /* 0x0000000115157899 */ /* 0x000fe40008010205 */
[----:B------:R-:W-:Y:S02]  /*18660*/  UIADD3 UR23, UR29, UR23, URZ ;  /* 0x000000171d177290 */ /* 0x000fe4000fffe03f */
[----:B------:R-:W-:-:S02]  /*18670*/  USHF.L.U32 UR25, UR4, 0x1, URZ ;  /* 0x0000000104197899 */ /* 0x000fc4000800063f */
[----:B------:R-:W-:Y:S01]  /*18680*/  USHF.L.U64.HI UR24, UR4, 0x1, UR24 ;  /* 0x0000000104187899 */ /* 0x000fe20008010218 */
[C---:B--2---:R-:W-:Y:S01]  /*18690*/  IADD3 R2, R10.reuse, 0x4, RZ ;  /* 0x000000040a027810 */ /* 0x044fe20007ffe0ff */
[----:B------:R-:W-:-:S04]  /*186a0*/  IMAD.WIDE.U32 R12, R10, -0x326172a9, RZ ;  /* 0xcd9e8d570a0c7825 */ /* 0x000fc800078e00ff */
[----:B------:R-:W-:Y:S01]  /*186b0*/  IMAD.WIDE.U32 R10, R2, -0x326172a9, RZ ;  /* 0xcd9e8d57020a7825 */ /* 0x000fe200078e00ff */
[----:B----4-:R-:W-:-:S04]  /*186c0*/  LOP3.LUT R2, R13, R4, RZ, 0x3c, !PT ;  /* 0x000000040d027212 */ /* 0x010fc800078e3cff */
[----:B------:R-:W-:Y:S01]  /*186d0*/  LOP3.LUT R4, R11, R4, RZ, 0x3c, !PT ;  /* 0x000000040b047212 */ /* 0x000fe200078e3cff */
[----:B------:R1:W-:Y:S01]  /*186e0*/  STL.64 [R1+0x128], R12 ;  /* 0x0001280c01007387 */ /* 0x0003e20000100a00 */
[----:B---3--:R-:W-:Y:S01]  /*186f0*/  IMAD.WIDE.U32 R244, R5, -0x2daee0ad, RZ ;  /* 0xd2511f5305f47825 */ /* 0x008fe200078e00ff */
[----:B------:R-:W-:Y:S02]  /*18700*/  PRMT R5, R237, 0x7054, R237 ;  /* 0x00007054ed057816 */ /* 0x000fe400000000ed */
[----:B------:R2:W-:Y:S01]  /*18710*/  STL.64 [R1+0x120], R10 ;  /* 0x0001200a01007387 */ /* 0x0005e20000100a00 */
[----:B------:R-:W-:Y:S01]  /*18720*/  MOV R5, R9 ;  /* 0x0000000900057202 */ /* 0x000fe20000000f00 */
[----:B-1----:R-:W-:-:S04]  /*18730*/  IMAD.WIDE.U32 R12, R2, -0x2daee0ad, RZ ;  /* 0xd2511f53020c7825 */ /* 0x002fc800078e00ff */
[----:B--2---:R-:W-:Y:S01]  /*18740*/  IMAD.WIDE.U32 R10, R4, -0x2daee0ad, RZ ;  /* 0xd2511f53040a7825 */ /* 0x004fe200078e00ff */
[----:B------:R-:W-:Y:S01]  /*18750*/  MOV R4, R6 ;  /* 0x0000000600047202 */ /* 0x000fe20000000f00 */
[----:B------:R1:W-:Y:S04]  /*18760*/  STL.64 [R1+0x10], R12 ;  /* 0x0000100c01007387 */ /* 0x0003e80000100a00 */
[----:B------:R1:W-:Y:S04]  /*18770*/  STL.64 [R1+0x138], R4 ;  /* 0x0001380401007387 */ /* 0x0003e80000100a00 */
[----:B------:R1:W-:Y:S01]  /*18780*/  STL.64 [R1+0x18], R10 ;  /* 0x0000180a01007387 */ /* 0x0003e20000100a00 */
[----:B------:R-:W-:Y:S01]  /*18790*/  ISETP.GE.AND P0, PT, R14, c[0x0][0x220], PT ;  /* 0x000088000e007a0c */ /* 0x000fe20003f06270 */
[----:B------:R-:W-:Y:S05]  /*187a0*/  BRA `(.L_x_839) ;  /* 0x0000030000007947 */ /* 0x000fea0003800000 */
.L_x_841:
[----:B------:R-:W2:Y:S01]  /*187b0*/  LDL.64 R74, [R1+0x150] ;  /* 0x00015000014a7983 */ /* 0x000ea20000100a00 */
[----:B------:R-:W-:Y:S01]  /*187c0*/  IADD3 R2, R191, -0x1, RZ ;  /* 0xffffffffbf027810 */ /* 0x000fe20007ffe0ff */
[----:B------:R-:W-:Y:S02]  /*187d0*/  @!P0 IMAD.MOV.U32 R69, RZ, RZ, c[0x0][0x198] ;  /* 0x00006600ff458624 */ /* 0x000fe400078e00ff */
[----:B------:R-:W3:Y:S01]  /*187e0*/  LDL.64 R192, [R1+0x148] ;  /* 0x0001480001c07983 */ /* 0x000ee20000100a00 */
[----:B------:R-:W-:Y:S01]  /*187f0*/  SHF.R.S32.HI R68, RZ, 0x1f, R2 ;  /* 0x0000001fff447819 */ /* 0x000fe20000011402 */
[----:B------:R-:W-:Y:S02]  /*18800*/  IMAD.WIDE.U32 R70, R2, c[0x0][0x198], RZ ;  /* 0x0000660002467a25 */ /* 0x000fe400078e00ff */
[----:B------:R1:W-:Y:S02]  /*18810*/  @P0 STS.128 [R188+0x4000], RZ ;  /* 0x004000ffbc000388 */ /* 0x0003e40000000c00 */
[----:B------:R-:W-:Y:S04]  /*18820*/  IMAD R68, R68, c[0x0][0x198], RZ ;  /* 0x0000660044447a24 */ /* 0x000fe800078e02ff */
[----:B------:R-:W-:Y:S04]  /*18830*/  IMAD R68, R2, c[0x0][0x19c], R68 ;  /* 0x0000670002447a24 */ /* 0x000fe800078e0244 */
[----:B------:R-:W-:Y:S01]  /*18840*/  IMAD.IADD R68, R71, 0x1, R68 ;  /* 0x0000000147447824 */ /* 0x000fe200078e0244 */
[----:B--2---:R-:W-:Y:S01]  /*18850*/  LEA R2, P2, R70, R74, 0x6 ;  /* 0x0000004a46027211 */ /* 0x004fe200078430ff */
[----:B------:R-:W-:Y:S03]  /*18860*/  @!P0 IMAD.MOV.U32 R74, RZ, RZ, c[0x0][0x19c] ;  /* 0x00006700ff4a8624 */ /* 0x000fe600078e00ff */
[----:B------:R-:W-:Y:S02]  /*18870*/  @!P0 LEA R142, P6, R2, c[0x0][0x168], 0x1 ;  /* 0x00005a00028e8a11 */ /* 0x000fe400078c08ff */
[----:B---3--:R-:W-:Y:S02]  /*18880*/  LEA.HI.X R68, R70, R193, R68, 0x6, P2 ;  /* 0x000000c146447211 */ /* 0x008fe400010f3444 */
[----:B------:R-:W-:Y:S02]  /*18890*/  @!P0 LEA R75, P1, R69, R2, 0x4 ;  /* 0x00000002454b8211 */ /* 0x000fe400078220ff */
[C---:B------:R-:W-:Y:S02]  /*188a0*/  @!P0 LEA.HI.X R143, R2.reuse, c[0x0][0x16c], R68, 0x1, P6 ;  /* 0x00005b00028f8a11 */ /* 0x040fe400030f0c44 */
[----:B------:R-:W-:Y:S02]  /*188b0*/  @!P0 LEA R140, P5, R75, c[0x0][0x168], 0x1 ;  /* 0x00005a004b8c8a11 */ /* 0x000fe400078a08ff */
[----:B------:R-:W-:Y:S01]  /*188c0*/  @!P0 LEA.HI.X R69, R69, R68, R74, 0x4, P1 ;  /* 0x0000004445458211 */ /* 0x000fe200008f244a */
[----:B------:R-:W-:Y:S01]  /*188d0*/  @!PT LDS RZ, [RZ] ;  /* 0x00000000fffff984 */ /* 0x000fe20000000800 */
[----:B------:R-:W-:Y:S01]  /*188e0*/  @!PT LDS RZ, [RZ] ;  /* 0x00000000fffff984 */ /* 0x000fe20000000800 */
[----:B------:R-:W-:Y:S01]  /*188f0*/  @!PT LDS RZ, [RZ] ;  /* 0x00000000fffff984 */ /* 0x000fe20000000800 */
[----:B------:R1:W-:Y:S01]  /*18900*/  @!P0 LDGSTS.E.BYPASS.LTC128B.128 [R188+0x4000], [R142.64] ;  /* 0x040000008ebc8fae */ /* 0x0003e2000b901d62 */
[----:B------:R-:W-:Y:S02]  /*18910*/  @!P0 IADD3 R71, P4, R2, UR19, RZ ;  /* 0x0000001302478c10 */ /* 0x000fe4000ff9e0ff */
[----:B------:R-:W-:Y:S01]  /*18920*/  @!P0 LEA.HI.X R141, R75, c[0x0][0x16c], R69, 0x1, P5 ;  /* 0x00005b004b8d8a11 */ /* 0x000fe200028f0c45 */
[----:B------:R1:W-:Y:S01]  /*18930*/  @P0 STS.128 [R188+0x4800], RZ ;  /* 0x004800ffbc000388 */ /* 0x0003e20000000c00 */
[C---:B------:R-:W-:Y:S02]  /*18940*/  @!P0 LEA R74, P3, R71.reuse, c[0x0][0x168], 0x1 ;  /* 0x00005a00474a8a11 */ /* 0x040fe400078608ff */
[----:B------:R-:W-:Y:S01]  /*18950*/  @!P0 IADD3.X R145, R68, UR18, RZ, P4, !PT ;  /* 0x0000001244918c10 */ /* 0x000fe2000a7fe4ff */
[----:B------:R-:W-:Y:S01]  /*18960*/  @!PT LDS RZ, [RZ] ;  /* 0x00000000fffff984 */ /* 0x000fe20000000800 */
[----:B------:R-:W-:Y:S01]  /*18970*/  @!PT LDS RZ, [RZ] ;  /* 0x00000000fffff984 */ /* 0x000fe20000000800 */
[----:B------:R-:W-:Y:S01]  /*18980*/  @!PT LDS RZ, [RZ] ;  /* 0x00000000fffff984 */ /* 0x000fe20000000800 */
[----:B------:R1:W-:Y:S01]  /*18990*/  @!P0 LDGSTS.E.BYPASS.LTC128B.128 [R188+0x4800], [R140.64] ;  /* 0x048000008cbc8fae */ /* 0x0003e2000b901d62 */
[----:B------:R-:W-:Y:S02]  /*189a0*/  @!P0 IADD3 R144, P2, R2, UR30, RZ ;  /* 0x0000001e02908c10 */ /* 0x000fe4000ff5e0ff */
[----:B------:R-:W-:Y:S01]  /*189b0*/  @!P0 LEA.HI.X R75, R71, c[0x0][0x16c], R145, 0x1, P3 ;  /* 0x00005b00474b8a11 */ /* 0x000fe200018f0c91 */
[----:B------:R1:W-:Y:S01]  /*189c0*/  @P0 STS.128 [R188+0x5000], RZ ;  /* 0x005000ffbc000388 */ /* 0x0003e20000000c00 */
[----:B------:R-:W-:Y:S02]  /*189d0*/  @!P0 LEA R70, P1, R144, c[0x0][0x168], 0x1 ;  /* 0x00005a0090468a11 */ /* 0x000fe400078208ff */
[----:B------:R-:W-:Y:S01]  /*189e0*/  @!P0 IADD3.X R146, R68, UR20, RZ, P2, !PT ;  /* 0x0000001444928c10 */ /* 0x000fe200097fe4ff */
[----:B------:R-:W-:Y:S01]  /*189f0*/  @!PT LDS RZ, [RZ] ;  /* 0x00000000fffff984 */ /* 0x000fe20000000800 */
[----:B------:R-:W-:Y:S01]  /*18a00*/  @!PT LDS RZ, [RZ] ;  /* 0x00000000fffff984 */ /* 0x000fe20000000800 */
[----:B------:R-:W-:Y:S01]  /*18a10*/  @!PT LDS RZ, [RZ] ;  /* 0x00000000fffff984 */ /* 0x000fe20000000800 */
[----:B------:R1:W-:Y:S03]  /*18a20*/  @!P0 LDGSTS.E.BYPASS.LTC128B.128 [R188+0x5000], [R74.64] ;  /* 0x050000004abc8fae */ /* 0x0003e6000b901d62 */
[----:B------:R-:W-:Y:S01]  /*18a30*/  @!P0 LEA.HI.X R71, R144, c[0x0][0x16c], R146, 0x1, P1 ;  /* 0x00005b0090478a11 */ /* 0x000fe200008f0c92 */
[----:B------:R1:W-:Y:S04]  /*18a40*/  @P0 STS.128 [R188+0x5800], RZ ;  /* 0x005800ffbc000388 */ /* 0x0003e80000000c00 */
[----:B------:R-:W-:Y:S01]  /*18a50*/  @!PT LDS RZ, [RZ] ;  /* 0x00000000fffff984 */ /* 0x000fe20000000800 */
[----:B------:R-:W-:Y:S01]  /*18a60*/  @!PT LDS RZ, [RZ] ;  /* 0x00000000fffff984 */ /* 0x000fe20000000800 */
[----:B------:R-:W-:Y:S01]  /*18a70*/  @!PT LDS RZ, [RZ] ;  /* 0x00000000fffff984 */ /* 0x000fe20000000800 */
[----:B------:R1:W-:Y:S04]  /*18a80*/  @!P0 LDGSTS.E.BYPASS.LTC128B.128 [R188+0x5800], [R70.64] ;  /* 0x0580000046bc8fae */ /* 0x0003e8000b901d62 */
[----:B------:R-:W0:Y:S01]  /*18a90*/  LDGDEPBAR ;  /* 0x00000000000079af */ /* 0x000e220000000000 */
[----:B------:R-:W-:-:S05]  /*18aa0*/  BRA `(.L_x_840) ;  /* 0x0000093000007947 */ /* 0x000fca0003800000 */
.L_x_839:
[----:B-1----:R-:W2:Y:S01]  /*18ab0*/  LDL.64 R4, [R1+0x138] ;  /* 0x0001380001047983 */ /* 0x002ea20000100a00 */
[----:B------:R-:W-:Y:S04]  /*18ac0*/  DEPBAR.LE SB0, 0x0 ;  /* 0x000080000000791a */ /* 0x000fe80000000000 */
[----:B------:R-:W-:Y:S01]  /*18ad0*/  IMAD.MOV.U32 R9, RZ, RZ, 0x6 ;  /* 0x00000006ff097424 */ /* 0x000fe200078e00ff */
[----:B------:R-:W-:Y:S01]  /*18ae0*/  BAR.SYNC.DEFER_BLOCKING 0x0 ;  /* 0x0000000000007b1d */ /* 0x000fe20000010000 */
[----:B------:R-:W-:Y:S01]  /*18af0*/  IMAD.MOV.U32 R2, RZ, RZ, c[0x0][0x1a0] ;  /* 0x00006800ff027624 */ /* 0x000fe200078e00ff */
[----:B------:R-:W-:Y:S01]  /*18b00*/  SHF.R.S32.HI R6, RZ, 0x1f, R191 ;  /* 0x0000001fff067819 */ /* 0x000fe200000114bf */
[----:B------:R-:W-:Y:S02]  /*18b10*/  IMAD.MOV.U32 R8, RZ, RZ, c[0x0][0x1a0] ;  /* 0x00006800ff087624 */ /* 0x000fe400078e00ff */
[----:B------:R-:W-:Y:S01]  /*18b20*/  IMAD.MOV.U32 R7, RZ, RZ, c[0x0][0x1a0] ;  /* 0x00006800ff077624 */ /* 0x000fe200078e00ff */
[----:B------:R-:W-:Y:S01]  /*18b30*/  SHF.L.U64.HI R2, R2, R9, c[0x0][0x1a4] ;  /* 0x0000690002027619 */ /* 0x000fe20000010209 */
[----:B------:R-:W-:Y:S02]  /*18b40*/  IMAD.SHL.U32 R8, R8, 0x40, RZ ;  /* 0x0000004008087824 */ /* 0x000fe400078e00ff */
[----:B------:R-:W-:Y:S02]  /*18b50*/  IMAD.MOV.U32 R16, RZ, RZ, 0x4 ;  /* 0x00000004ff107424 */ /* 0x000fe400078e00ff */
[----:B------:R-:W-:Y:S02]  /*18b60*/  IMAD R2, R2, R191, RZ ;  /* 0x000000bf02027224 */ /* 0x000fe400078e02ff */
[----:B------:R-:W-:Y:S02]  /*18b70*/  IMAD.MOV.U32 R15, RZ, RZ, c[0x0][0x1a0] ;  /* 0x00006800ff0f7624 */ /* 0x000fe400078e00ff */
[----:B------:R-:W-:Y:S02]  /*18b80*/  IMAD R2, R6, R8, R2 ;  /* 0x0000000806027224 */ /* 0x000fe400078e0202 */
[----:B------:R-:W-:Y:S01]  /*18b90*/  IMAD.SHL.U32 R7, R7, 0x10, RZ ;  /* 0x0000001007077824 */ /* 0x000fe200078e00ff */
[----:B------:R-:W-:Y:S01]  /*18ba0*/  SHF.L.U64.HI R15, R15, R16, c[0x0][0x1a4] ;  /* 0x000069000f0f7619 */ /* 0x000fe20000010210 */
[----:B-----5:R-:W-:Y:S01]  /*18bb0*/  @P0 STS.128 [R188+0x6000], RZ ;  /* 0x006000ffbc000388 */ /* 0x020fe20000000c00 */
[----:B--2---:R-:W-:Y:S04]  /*18bc0*/  IMAD.WIDE.U32 R4, R191, R8, R4 ;  /* 0x00000008bf047225 */ /* 0x004fe800078e0004 */
[----:B------:R-:W-:Y:S01]  /*18bd0*/  IMAD.IADD R2, R5, 0x1, R2 ;  /* 0x0000000105027824 */ /* 0x000fe200078e0202 */
[C---:B------:R-:W-:Y:S02]  /*18be0*/  @!P0 LEA R12, P6, R4.reuse, c[0x0][0x170], 0x1 ;  /* 0x00005c00040c8a11 */ /* 0x040fe400078c08ff */
[----:B------:R-:W-:Y:S02]  /*18bf0*/  @!P0 IADD3 R7, P1, R7, R4, RZ ;  /* 0x0000000407078210 */ /* 0x000fe40007f3e0ff */
[C-C-:B------:R-:W-:Y:S02]  /*18c00*/  @!P0 LEA.HI.X R13, R4.reuse, c[0x0][0x174], R2.reuse, 0x1, P6 ;  /* 0x00005d00040d8a11 */ /* 0x140fe400030f0c02 */
[----:B------:R-:W-:Y:S01]  /*18c10*/  @!P0 LEA R10, P5, R7, c[0x0][0x170], 0x1 ;  /* 0x00005c00070a8a11 */ /* 0x000fe200078a08ff */
[----:B------:R-:W-:Y:S01]  /*18c20*/  @!P0 IMAD.X R5, R15, 0x1, R2, P1 ;  /* 0x000000010f058824 */ /* 0x000fe200008e0602 */
[C---:B------:R-:W-:Y:S01]  /*18c30*/  @!P0 IADD3 R9, P4, R4.reuse, UR16, RZ ;  /* 0x0000001004098c10 */ /* 0x040fe2000ff9e0ff */
[----:B------:R-:W-:Y:S01]  /*18c40*/  @!PT LDS RZ, [RZ] ;  /* 0x00000000fffff984 */ /* 0x000fe20000000800 */
[----:B------:R-:W-:Y:S01]  /*18c50*/  @!PT LDS RZ, [RZ] ;  /* 0x00000000fffff984 */ /* 0x000fe20000000800 */
[----:B------:R-:W-:Y:S01]  /*18c60*/  @!PT LDS RZ, [RZ] ;  /* 0x00000000fffff984 */ /* 0x000fe20000000800 */
[----:B------:R1:W-:Y:S01]  /*18c70*/  @!P0 LDGSTS.E.BYPASS.LTC128B.128 [R188+0x6000], [R12.64] ;  /* 0x060000000cbc8fae */ /* 0x0003e2000b901d62 */
[----:B------:R-:W-:Y:S02]  /*18c80*/  @!P0 IADD3 R14, P2, R4, UR32, RZ ;  /* 0x00000020040e8c10 */ /* 0x000fe4000ff5e0ff */
[----:B------:R-:W-:Y:S02]  /*18c90*/  @!P0 LEA.HI.X R11, R7, c[0x0][0x174], R5, 0x1, P5 ;  /* 0x00005d00070b8a11 */ /* 0x000fe400028f0c05 */
[C---:B------:R-:W-:Y:S01]  /*18ca0*/  @!P0 LEA R8, P3, R9.reuse, c[0x0][0x170], 0x1 ;  /* 0x00005c0009088a11 */ /* 0x040fe200078608ff */
[----:B------:R-:W-:Y:S01]  /*18cb0*/  @P0 STS.128 [R188+0x6800], RZ ;  /* 0x006800ffbc000388 */ /* 0x000fe20000000c00 */
[C---:B------:R-:W-:Y:S02]  /*18cc0*/  @!P0 IADD3.X R15, R2.reuse, UR15, RZ, P4, !PT ;  /* 0x0000000f020f8c10 */ /* 0x040fe4000a7fe4ff */
[----:B------:R-:W-:Y:S02]  /*18cd0*/  @!P0 IADD3.X R16, R2, UR17, RZ, P2, !PT ;  /* 0x0000001102108c10 */ /* 0x000fe400097fe4ff */
[----:B------:R-:W-:Y:S01]  /*18ce0*/  @!P0 LEA.HI.X R9, R9, c[0x0][0x174], R15, 0x1, P3 ;  /* 0x00005d0009098a11 */ /* 0x000fe200018f0c0f */
[----:B------:R-:W-:Y:S01]  /*18cf0*/  @!PT LDS RZ, [RZ] ;  /* 0x00000000fffff984 */ /* 0x000fe20000000800 */
[----:B------:R-:W-:Y:S01]  /*18d00*/  @!PT LDS RZ, [RZ] ;  /* 0x00000000fffff984 */ /* 0x000fe20000000800 */
[----:B------:R-:W-:Y:S01]  /*18d10*/  @!PT LDS RZ, [RZ] ;  /* 0x00000000fffff984 */ /* 0x000fe20000000800 */
[----:B------:R2:W-:Y:S01]  /*18d20*/  @!P0 LDGSTS.E.BYPASS.LTC128B.128 [R188+0x6800], [R10.64] ;  /* 0x068000000abc8fae */ /* 0x0005e2000b901d62 */
[C---:B------:R-:W-:Y:S04]  /*18d30*/  @!P0 LEA R6, P1, R14.reuse, c[0x0][0x170], 0x1 ;  /* 0x00005c000e068a11 */ /* 0x040fe800078208ff */
[----:B------:R-:W-:Y:S01]  /*18d40*/  @!P0 LEA.HI.X R7, R14, c[0x0][0x174], R16, 0x1, P1 ;  /* 0x00005d000e078a11 */ /* 0x000fe200008f0c10 */
[----:B------:R-:W-:Y:S01]  /*18d50*/  @P0 STS.128 [R188+0x7000], RZ ;  /* 0x007000ffbc000388 */ /* 0x000fe20000000c00 */
[----:B------:R-:W-:Y:S05]  /*18d60*/  ISETP.GE.AND P1, PT, R191, 0x1, PT ;  /* 0x00000001bf00780c */ /* 0x000fea0003f26270 */
        /* <DEDUP_REMOVED lines=10> */
[----:B------:R-:W3:Y:S06]  /*18e10*/  LDSM.16.M88.4 R16, [R172+0x4000] ;  /* 0x00400000ac10783b */ /* 0x000eec0000000200 */
[----:B------:R-:W2:Y:S06]  /*18e20*/  LDSM.16.M88.4 R60, [R179+0x2000] ;  /* 0x00200000b33c783b */ /* 0x000eac0000000200 */
[----:B------:R-:W4:Y:S06]  /*18e30*/  LDSM.16.M88.4 R32, [R172+0x4800] ;  /* 0x00480000ac20783b */ /* 0x000f2c0000000200 */
[----:B------:R-:W0:Y:S06]  /*18e40*/  LDGDEPBAR ;  /* 0x00000000000079af */ /* 0x000e2c0000000000 */
[----:B------:R-:W4:Y:S06]  /*18e50*/  LDSM.16.M88.4 R48, [R172+0x5000] ;  /* 0x00500000ac30783b */ /* 0x000f2c0000000200 */
[----:B------:R-:W4:Y:S06]  /*18e60*/  LDSM.16.M88.4 R68, [R172+0x5800] ;  /* 0x00580000ac44783b */ /* 0x000f2c0000000200 */
[----:B------:R-:W-:Y:S01]  /*18e70*/  LDSM.16.M88.4 R140, [R182] ;  /* 0x00000000b68c783b */ /* 0x000fe20000000200 */
[-C--:B---3--:R-:W-:Y:S05]  /*18e80*/  HMMA.16816.F32 R4, R64, R16.reuse, RZ ;  /* 0x000000104004723c */ /* 0x088fea00000018ff */
[----:B------:R-:W3:Y:S03]  /*18e90*/  LDSM.16.M88.4 R144, [R178+0x4000] ;  /* 0x00400000b290783b */ /* 0x000ee60000000200 */
[C---:B--2---:R-:W-:Y:S03]  /*18ea0*/  HMMA.16816.F32 R8, R60.reuse, R16, RZ ;  /* 0x000000103c08723c */ /* 0x044fe600000018ff */
[----:B------:R-:W2:Y:S06]  /*18eb0*/  LDSM.16.M88.4 R148, [R182+0x2000] ;  /* 0x00200000b694783b */ /* 0x000eac0000000200 */
[----:B------:R-:W2:Y:S01]  /*18ec0*/  LDSM.16.M88.4 R152, [R178+0x4800] ;  /* 0x00480000b298783b */ /* 0x000ea20000000200 */
[-C--:B-1----:R-:W-:Y:S05]  /*18ed0*/  HMMA.16816.F32 R12, R60, R18.reuse, RZ ;  /* 0x000000123c0c723c */ /* 0x082fea00000018ff */
[----:B------:R-:W-:Y:S03]  /*18ee0*/  LDSM.16.M88.4 R156, [R178+0x5800] ;  /* 0x00580000b29c783b */ /* 0x000fe60000000200 */
[C---:B------:R-:W-:Y:S03]  /*18ef0*/  HMMA.16816.F32 R16, R64.reuse, R18, RZ ;  /* 0x000000124010723c */ /* 0x040fe600000018ff */
[----:B------:R-:W-:Y:S05]  /*18f00*/  LDSM.16.M88.4 R160, [R180] ;  /* 0x00000000b4a0783b */ /* 0x000fea0000000200 */
[-C--:B----4-:R-:W-:Y:S01]  /*18f10*/  HMMA.16816.F32 R20, R64, R32.reuse, RZ ;  /* 0x000000204014723c */ /* 0x090fe200000018ff */
[----:B------:R-:W-:Y:S06]  /*18f20*/  LDSM.16.M88.4 R164, [R183] ;  /* 0x00000000b7a4783b */ /* 0x000fec0000000200 */
[----:B------:R-:W-:Y:S01]  /*18f30*/  LDSM.16.M88.4 R168, [R180+0x2000] ;  /* 0x00200000b4a8783b */ /* 0x000fe20000000200 */
        /* <DEDUP_REMOVED lines=12> */
[-C--:B---3--:R-:W-:Y:S08]  /*19000*/  HMMA.16816.F32 R4, R140, R144.reuse, R4 ;  /* 0x000000908c04723c */ /* 0x088ff00000001804 */
[C---:B--2---:R-:W-:Y:S08]  /*19010*/  HMMA.16816.F32 R8, R148.reuse, R144, R8 ;  /* 0x000000909408723c */ /* 0x044ff00000001808 */
        /* <DEDUP_REMOVED lines=16> */
[----:B------:R-:W-:Y:S07]  /*19120*/  LDSM.16.M88.4 R148, [R181+0x2000] ;  /* 0x00200000b594783b */ /* 0x000fee0000000200 */
[----:B------:R-:W-:Y:S01]  /*19130*/  HMMA.16816.F32 R64, R140, R158, R64 ;  /* 0x0000009e8c40723c */ /* 0x000fe20000001840 */
[----:B------:R-:W-:Y:S06]  /*19140*/  LDSM.16.M88.4 R140, [R181] ;  /* 0x00000000b58c783b */ /* 0x000fec0000000200 */
[----:B------:R-:W-:Y:S01]  /*19150*/  LDSM.16.M88.4 R156, [R177+0x800] ;  /* 0x00080000b19c783b */ /* 0x000fe20000000200 */
        /* <DEDUP_REMOVED lines=14> */
[----:B------:R-:W3:Y:S01]  /*19240*/  LDSM.16.M88.4 R152, [R177+0x1800] ;  /* 0x00180000b198783b */ /* 0x000ee20000000200 */
[----:B------:R-:W-:Y:S05]  /*19250*/  DEPBAR.LE SB0, 0x0 ;  /* 0x000080000000791a */ /* 0x000fea0000000000 */
[----:B------:R-:W-:Y:S01]  /*19260*/  BAR.SYNC.DEFER_BLOCKING 0x0 ;  /* 0x0000000000007b1d */ /* 0x000fe20000010000 */
[-C--:B-1----:R-:W-:Y:S08]  /*19270*/  HMMA.16816.F32 R52, R160, R68.reuse, R52 ;  /* 0x00000044a034723c */ /* 0x082ff00000001834 */
[C---:B------:R-:W-:Y:S08]  /*19280*/  HMMA.16816.F32 R56, R168.reuse, R68, R56 ;  /* 0x00000044a838723c */ /* 0x040ff00000001838 */
[-C--:B------:R-:W-:Y:S08]  /*19290*/  HMMA.16816.F32 R60, R168, R70.reuse, R60 ;  /* 0x00000046a83c723c */ /* 0x080ff0000000183c */
[----:B------:R-:W-:Y:S08]  /*192a0*/  HMMA.16816.F32 R64, R160, R70, R64 ;  /* 0x00000046a040723c */ /* 0x000ff00000001840 */
        /* <DEDUP_REMOVED lines=12> */
[-C--:B---3--:R-:W-:Y:S08]  /*19370*/  HMMA.16816.F32 R52, R140, R152.reuse, R52 ;  /* 0x000000988c34723c */ /* 0x088ff00000001834 */
[C---:B------:R-:W-:Y:S08]  /*19380*/  HMMA.16816.F32 R56, R148.reuse, R152, R56 ;  /* 0x000000989438723c */ /* 0x040ff00000001838 */
[-C--:B------:R-:W-:Y:S08]  /*19390*/  HMMA.16816.F32 R60, R148, R154.reuse, R60 ;  /* 0x0000009a943c723c */ /* 0x080ff0000000183c */
[----:B------:R-:W-:Y:S07]  /*193a0*/  HMMA.16816.F32 R64, R140, R154, R64 ;  /* 0x0000009a8c40723c */ /* 0x000fee0000001840 */
[----:B------:R-:W-:Y:S02]  /*193b0*/  IMAD.MOV.U32 R154, RZ, RZ, R203 ;  /* 0x000000ffff9a7224 */ /* 0x000fe400078e00cb */
[----:B------:R-:W-:Y:S01]  /*193c0*/  IMAD.MOV.U32 R155, RZ, RZ, R202 ;  /* 0x000000ffff9b7224 */ /* 0x000fe200078e00ca */
[----:B------:R-:W-:-:S05]  /*193d0*/  @P1 BRA `(.L_x_841) ;  /* 0xfffff3d000001947 */ /* 0x000fca000383ffff */
.L_x_840:
[----:B------:R-:W-:Y:S01]  /*193e0*/  FMNMX.FTZ R2, R4, R72, !PT ;  /* 0x0000004804027209 */ /* 0x000fe20007810000 */
[----:B------:R-:W2:Y:S01]  /*193f0*/  LDL.64 R200, [R1+0x18] ;  /* 0x0000180001c87983 */ /* 0x000ea20000100a00 */
[----:B------:R-:W-:Y:S01]  /*19400*/  LOP3.LUT R187, R187, 0xfdffffff, RZ, 0xc0, !PT ;  /* 0xfdffffffbbbb7812 */ /* 0x000fe200078ec0ff */
[----:B------:R-:W-:Y:S01]  /*19410*/  UIADD3 UR4, UR37, 0x76cf5d0a, URZ ;  /* 0x76cf5d0a25047890 */ /* 0x000fe2000fffe03f */
[----:B------:R-:W-:Y:S01]  /*19420*/  FMNMX.FTZ R2, R5, R2, !PT ;  /* 0x0000000205027209 */ /* 0x000fe20007810000 */
[----:B------:R-:W-:Y:S01]  /*19430*/  UIADD3 UR6, UR36, 0x1715609d, URZ ;  /* 0x1715609d24067890 */ /* 0x000fe2000fffe03f */
[----:B------:R-:W-:Y:S01]  /*19440*/  @P0 LOP3.LUT R187, R187, 0x2000000, RZ, 0xfc, !PT ;  /* 0x02000000bbbb0812 */ /* 0x000fe200078efcff */
[----:B------:R-:W3:Y:S01]  /*19450*/  LDL.64 R164, [R1+0x10] ;  /* 0x0000100001a47983 */ /* 0x000ee20000100a00 */
[----:B------:R-:W-:Y:S01]  /*19460*/  FMNMX.FTZ R2, R16, R2, !PT ;  /* 0x0000000210027209 */ /* 0x000fe20007810000 */
[----:B------:R-:W-:Y:S01]  /*19470*/  IMAD.SHL.U32 R166, R191, 0x2, RZ ;  /* 0x00000002bfa67824 */ /* 0x000fe200078e00ff */
[----:B------:R-:W-:Y:S01]  /*19480*/  LOP3.LUT R187, R187, 0xdfffffff, RZ, 0xc0, !PT ;  /* 0xdfffffffbbbb7812 */ /* 0x000fe200078ec0ff */
[----:B------:R-:W-:Y:S01]  /*19490*/  UIADD3 UR8, UR36, 0x78dde6e4, URZ ;  /* 0x78dde6e424087890 */ /* 0x000fe2000fffe03f */
[----:B------:R-:W-:Y:S01]  /*194a0*/  FMNMX.FTZ R2, R17, R2, !PT ;  /* 0x0000000211027209 */ /* 0x000fe20007810000 */
[----:B------:R-:W4:Y:S01]  /*194b0*/  LDL.64 R170, [R1+0x128] ;  /* 0x0001280001aa7983 */ /* 0x000f220000100a00 */
[----:B-1----:R-:W-:Y:S01]  /*194c0*/  LOP3.LUT R74, R166, UR37, RZ, 0x3c, !PT ;  /* 0x00000025a64a7c12 */ /* 0x002fe2000f8e3cff */
[----:B------:R-:W-:Y:S01]  /*194d0*/  UIADD3 UR7, UR37, -0x126145ec, URZ ;  /* 0xed9eba1425077890 */ /* 0x000fe2000fffe03f */
[----:B------:R-:W-:Y:S01]  /*194e0*/  FMNMX.FTZ R2, R20, R2, !PT ;  /* 0x0000000214027209 */ /* 0x000fe20007810000 */
[----:B------:R-:W-:Y:S01]  /*194f0*/  UIADD3 UR5, UR37, -0x4498517b, URZ ;  /* 0xbb67ae8525057890 */ /* 0x000fe2000fffe03f */
[----:B------:R-:W-:Y:S01]  /*19500*/  LOP3.LUT R75, R245, R74, RZ, 0x3c, !PT ;  /* 0x0000004af54b7212 */ /* 0x000fe200078e3cff */
[----:B------:R-:W4:Y:S01]  /*19510*/  LDL.64 R168, [R1+0x120] ;  /* 0x0001200001a87983 */ /* 0x000f220000100a00 */
[----:B------:R-:W-:Y:S01]  /*19520*/  FMNMX.FTZ R2, R21, R2, !PT ;  /* 0x0000000215027209 */ /* 0x000fe20007810000 */
[----:B------:R-:W-:Y:S02]  /*19530*/  UIADD3 UR12, UR36, -0x61c88647, URZ ;  /* 0x9e3779b9240c7890 */ /* 0x000fe4000fffe03f */
[----:B------:R-:W-:Y:S01]  /*19540*/  UIADD3 UR11, UR36, 0x3c6ef372, URZ ;  /* 0x3c6ef372240b7890 */ /* 0x000fe2000fffe03f */
[----:B------:R-:W-:Y:S01]  /*19550*/  FMNMX.FTZ R2, R32, R2, !PT ;  /* 0x0000000220027209 */ /* 0x000fe20007810000 */
[----:B------:R1:W4:Y:S01]  /*19560*/  LDL.S16 R163, [R1+0x80] ;  /* 0x0000800001a37983 */ /* 0x0003220000100600 */
[----:B------:R-:W-:Y:S01]  /*19570*/  IMAD.WIDE.U32 R148, R75, -0x326172a9, RZ ;  /* 0xcd9e8d574b947825 */ /* 0x000fe200078e00ff */
[----:B------:R-:W-:Y:S01]  /*19580*/  UIADD3 UR9, UR37, 0x32370b8f, URZ ;  /* 0x32370b8f25097890 */ /* 0x000fe2000fffe03f */
[----:B------:R-:W-:Y:S01]  /*19590*/  FMNMX.FTZ R2, R33, R2, !PT ;  /* 0x0000000221027209 */ /* 0x000fe20007810000 */
[----:B------:R1:W4:Y:S01]  /*195a0*/  LDL.S16 R158, [R1+0x78] ;  /* 0x00007800019e7983 */ /* 0x0003220000100600 */
[----:B------:R-:W-:Y:S02]  /*195b0*/  UIADD3 UR10, UR36, -0x255992d5, URZ ;  /* 0xdaa66d2b240a7890 */ /* 0x000fe4000fffe03f */
[----:B------:R-:W-:Y:S01]  /*195c0*/  FMNMX.FTZ R2, R36, R2, !PT ;  /* 0x0000000224027209 */ /* 0x000fe20007810000 */
[----:B------:R1:W4:Y:S03]  /*195d0*/  LDL.S16 R162, [R1+0x7c] ;  /* 0x00007c0001a27983 */ /* 0x0003260000100600 */
[----:B------:R-:W-:Y:S01]  /*195e0*/  FMNMX.FTZ R2, R37, R2, !PT ;  /* 0x0000000225027209 */ /* 0x000fe20007810000 */
[----:B------:R1:W4:Y:S03]  /*195f0*/  LDL.S16 R161, [R1+0x94] ;  /* 0x0000940001a17983 */ /* 0x0003260000100600 */
[----:B------:R-:W-:Y:S01]  /*19600*/  FMNMX.FTZ R2, R48, R2, !PT ;  /* 0x0000000230027209 */ /* 0x000fe20007810000 */
[----:B------:R1:W4:Y:S03]  /*19610*/  LDL.S16 R160, [R1+0x90] ;  /* 0x0000900001a07983 */ /* 0x0003260000100600 */
        /* <DEDUP_REMOVED lines=53> */
[----:B-1----:R-:W-:Y:S03]  /*19970*/  FMNMX.FTZ R70, R70, R141, !PT ;  /* 0x0000008d46467209 */ /* 0x002fe60007810000 */
[----:B------:R-:W1:Y:S01]  /*19980*/  SHFL.BFLY PT, R146, R71, 0x2, 0x1f ;  /* 0x0c401f0047927f89 */ /* 0x000e6200000e0000 */
[----:B------:R-:W-:Y:S02]  /*19990*/  FSETP.NEU.FTZ.AND P1, PT, R70, -INF , PT ;  /* 0xff8000004600780b */ /* 0x000fe40003f3d000 */
[----:B------:R-:W-:Y:S02]  /*199a0*/  FMNMX.FTZ R2, R2, R140, !PT ;  /* 0x0000008c02027209 */ /* 0x000fe40007810000 */
[----:B-1----:R-:W-:Y:S05]  /*199b0*/  FMNMX.FTZ R146, R71, R146, !PT ;  /* 0x0000009247927209 */ /* 0x002fea0007810000 */
[----:B------:R-:W-:Y:S01]  /*199c0*/  SHFL.BFLY PT, R156, R146, 0x1, 0x1f ;  /* 0x0c201f00929c7f89 */ /* 0x000fe200000e0000 */
[--C-:B--2---:R-:W-:Y:S05]  /*199d0*/  LOP3.LUT R69, R201, UR5, R244.reuse, 0x96, !PT ;  /* 0x00000005c9457c12 */ /* 0x104fea000f8e96f4 */
[----:B------:R-:W-:Y:S01]  /*199e0*/  IMAD.WIDE.U32 R230, R69, -0x326172a9, RZ ;  /* 0xcd9e8d5745e67825 */ /* 0x000fe200078e00ff */
[----:B---3--:R-:W-:Y:S01]  /*199f0*/  LOP3.LUT R74, R165, UR5, R244, 0x96, !PT ;  /* 0x00000005a54a7c12 */ /* 0x008fe2000f8e96f4 */
[----:B------:R-:W-:Y:S01]  /*19a00*/  UIADD3 UR5, UR37, -0x56f99767, URZ ;  /* 0xa906689925057890 */ /* 0x000fe2000fffe03f */
[----:B------:R-:W-:Y:S03]  /*19a10*/  FMNMX.FTZ R69, R42, R68, !PT ;  /* 0x000000442a457209 */ /* 0x000fe60007810000 */
[----:B------:R-:W-:Y:S01]  /*19a20*/  IMAD.WIDE.U32 R222, R74, -0x326172a9, RZ ;  /* 0xcd9e8d574ade7825 */ /* 0x000fe200078e00ff */
[----:B------:R-:W-:Y:S02]  /*19a30*/  FMNMX.FTZ R74, R43, R69, !PT ;  /* 0x000000452b4a7209 */ /* 0x000fe40007810000 */
[----:B----4-:R-:W-:Y:S02]  /*19a40*/  LOP3.LUT R68, R149, UR12, R170, 0x96, !PT ;  /* 0x0000000c95447c12 */ /* 0x010fe4000f8e96aa */
[----:B------:R-:W-:Y:S02]  /*19a50*/  FMNMX.FTZ R74, R46, R74, !PT ;  /* 0x0000004a2e4a7209 */ /* 0x000fe40007810000 */
[----:B------:R-:W-:Y:S01]  /*19a60*/  LOP3.LUT R150, R223, UR11, R148, 0x96, !PT ;  /* 0x0000000bdf967c12 */ /* 0x000fe2000f8e9694 */
[----:B------:R-:W-:Y:S01]  /*19a70*/  IMAD.WIDE.U32 R68, R68, -0x2daee0ad, RZ ;  /* 0xd2511f5344447825 */ /* 0x000fe200078e00ff */
[----:B------:R-:W-:Y:S02]  /*19a80*/  FMNMX.FTZ R74, R47, R74, !PT ;  /* 0x0000004a2f4a7209 */ /* 0x000fe40007810000 */
[----:B------:R-:W-:Y:S01]  /*19a90*/  LOP3.LUT R75, R149, UR12, R168, 0x96, !PT ;  /* 0x0000000c954b7c12 */ /* 0x000fe2000f8e96a8 */
[----:B------:R-:W-:Y:S01]  /*19aa0*/  IMAD.WIDE.U32 R150, R150, -0x2daee0ad, RZ ;  /* 0xd2511f5396967825 */ /* 0x000fe200078e00ff */
[----:B------:R-:W-:Y:S02]  /*19ab0*/  FMNMX.FTZ R74, R58, R74, !PT ;  /* 0x0000004a3a4a7209 */ /* 0x000fe40007810000 */
[----:B------:R-:W-:Y:S02]  /*19ac0*/  LOP3.LUT R140, R69, UR4, R164, 0x96, !PT ;  /* 0x00000004458c7c12 */ /* 0x000fe4000f8e96a4 */
[----:B------:R-:W-:Y:S02]  /*19ad0*/  FMNMX.FTZ R74, R59, R74, !PT ;  /* 0x0000004a3b4a7209 */ /* 0x000fe40007810000 */
[----:B------:R-:W-:Y:S01]  /*19ae0*/  LOP3.LUT R144, R151, UR9, R68, 0x96, !PT ;  /* 0x0000000997907c12 */ /* 0x000fe2000f8e9644 */
[----:B------:R-:W-:Y:S01]  /*19af0*/  IMAD.WIDE.U32 R68, R75, -0x2daee0ad, RZ ;  /* 0xd2511f534b447825 */ /* 0x000fe200078e00ff */
[----:B------:R-:W-:Y:S01]  /*19b00*/  FMNMX.FTZ R74, R62, R74, !PT ;  /* 0x0000004a3e4a7209 */ /* 0x000fe20007810000 */
[----:B------:R-:W1:Y:S01]  /*19b10*/  SHFL.BFLY PT, R151, R2, 0x1, 0x1f ;  /* 0x0c201f0002977f89 */ /* 0x000e6200000e0000 */
[----:B------:R-:W-:Y:S01]  /*19b20*/  LOP3.LUT R148, R231, UR11, R148, 0x96, !PT ;  /* 0x0000000be7947c12 */ /* 0x000fe2000f8e9694 */
[----:B------:R-:W-:Y:S01]  /*19b30*/  FMUL.FTZ R75, R70, c[0x0][0x23c] ;  /* 0x00008f00464b7a20 */ /* 0x000fe20000410000 */
[----:B------:R-:W-:Y:S01]  /*19b40*/  FMNMX.FTZ R71, R63, R74, !PT ;  /* 0x0000004a3f477209 */ /* 0x000fe20007810000 */
[----:B------:R-:W-:Y:S01]  /*19b50*/  IMAD.WIDE.U32 R144, R144, -0x326172a9, RZ ;  /* 0xcd9e8d5790907825 */ /* 0x000fe200078e00ff */
[----:B------:R-:W-:Y:S02]  /*19b60*/  LOP3.LUT R141, R69, UR4, R200, 0x96, !PT ;  /* 0x00000004458d7c12 */ /* 0x000fe4000f8e96c8 */
[----:B------:R-:W-:Y:S01]  /*19b70*/  FSEL R74, R75, RZ, P1 ;  /* 0x000000ff4b4a7208 */ /* 0x000fe20000800000 */
[----:B------:R-:W-:Y:S04]  /*19b80*/  IMAD.WIDE.U32 R148, R148, -0x2daee0ad, RZ ;  /* 0xd2511f5394947825 */ /* 0x000fe800078e00ff */
[----:B------:R-:W-:Y:S01]  /*19b90*/  FFMA.FTZ R4, R4, c[0x0][0x23c], -R74 ;  /* 0x00008f0004047a23 */ /* 0x000fe2000001084a */
[----:B------:R-:W-:Y:S01]  /*19ba0*/  LOP3.LUT R142, R149, UR9, R68, 0x96, !PT ;  /* 0x00000009958e7c12 */ /* 0x000fe2000f8e9644 */
[--C-:B------:R-:W-:Y:S02]  /*19bb0*/  FFMA.FTZ R5, R5, c[0x0][0x23c], -R74.reuse ;  /* 0x00008f0005057a23 */ /* 0x100fe4000001084a */
[----:B------:R2:W-:Y:S01]  /*19bc0*/  MUFU.EX2 R224, R4 ;  /* 0x0000000400e07308 */ /* 0x0005e20000000800 */
[----:B------:R-:W-:Y:S04]  /*19bd0*/  IMAD.WIDE.U32 R68, R140, -0x326172a9, RZ ;  /* 0xcd9e8d578c447825 */ /* 0x000fe800078e00ff */
[----:B------:R-:W-:Y:S01]  /*19be0*/  FFMA.FTZ R229, R48, c[0x0][0x23c], -R74 ;  /* 0x00008f0030e57a23 */ /* 0x000fe2000001084a */
[----:B------:R-:W-:Y:S01]  /*19bf0*/  LOP3.LUT R147, R69, UR10, R222, 0x96, !PT ;  /* 0x0000000a45937c12 */ /* 0x000fe2000f8e96de */
[----:B------:R-:W-:Y:S01]  /*19c00*/  FFMA.FTZ R240, R52, c[0x0][0x23c], -R74 ;  /* 0x00008f0034f07a23 */ /* 0x000fe2000001084a */
[----:B-1----:R-:W-:Y:S01]  /*19c10*/  FMNMX.FTZ R69, R2, R151, !PT ;  /* 0x0000009702457209 */ /* 0x002fe20007810000 */
[----:B------:R-:W-:Y:S01]  /*19c20*/  IMAD.WIDE.U32 R142, R142, -0x326172a9, RZ ;  /* 0xcd9e8d578e8e7825 */ /* 0x000fe200078e00ff */
[----:B------:R-:W-:Y:S01]  /*19c30*/  LOP3.LUT R68, R145, UR8, R68, 0x96, !PT ;  /* 0x0000000891447c12 */ /* 0x000fe2000f8e9644 */
[----:B------:R1:W3:Y:S01]  /*19c40*/  MUFU.EX2 R235, R5 ;  /* 0x0000000500eb7308 */ /* 0x0002e20000000800 */
[----:B------:R-:W-:Y:S01]  /*19c50*/  FSETP.NEU.FTZ.AND P1, PT, R69, -INF , PT ;  /* 0xff8000004500780b */ /* 0x000fe20003f3d000 */
[----:B------:R-:W-:Y:S01]  /*19c60*/  IMAD.WIDE.U32 R140, R141, -0x326172a9, RZ ;  /* 0xcd9e8d578d8c7825 */ /* 0x000fe200078e00ff */
[----:B------:R-:W4:Y:S03]  /*19c70*/  SHFL.BFLY PT, R145, R71, 0x2, 0x1f ;  /* 0x0c401f0047917f89 */ /* 0x000f2600000e0000 */
[----:B------:R-:W-:Y:S01]  /*19c80*/  FFMA.FTZ R179, R65, c[0x0][0x23c], -R74 ;  /* 0x00008f0041b37a23 */ /* 0x000fe2000001084a */
[----:B------:R-:W-:Y:S01]  /*19c90*/  LOP3.LUT R2, R143, UR8, R140, 0x96, !PT ;  /* 0x000000088f027c12 */ /* 0x000fe2000f8e968c */
[----:B------:R-:W-:Y:S01]  /*19ca0*/  IMAD.WIDE.U32 R152, R68, -0x2daee0ad, RZ ;  /* 0xd2511f5344987825 */ /* 0x000fe200078e00ff */
[----:B------:R-:W-:Y:S03]  /*19cb0*/  FMNMX.FTZ R68, R146, R156, !PT ;  /* 0x0000009c92447209 */ /* 0x000fe60007810000 */
[----:B------:R-:W-:Y:S01]  /*19cc0*/  IMAD.WIDE.U32 R192, R2, -0x2daee0ad, RZ ;  /* 0xd2511f5302c07825 */ /* 0x000fe200078e00ff */
[----:B--2---:R-:W-:Y:S03]  /*19cd0*/  LOP3.LUT R4, R141, UR10, R230, 0x96, !PT ;  /* 0x0000000a8d047c12 */ /* 0x004fe6000f8e96e6 */
[----:B------:R-:W-:Y:S02]  /*19ce0*/  FMUL.FTZ R75, R69, c[0x0][0x23c] ;  /* 0x00008f00454b7a20 */ /* 0x000fe40000410000 */
[--C-:B------:R-:W-:Y:S02]  /*19cf0*/  FFMA.FTZ R194, R21, c[0x0][0x23c], -R74.reuse ;  /* 0x00008f0015c27a23 */ /* 0x100fe4000001084a */
[----:B------:R-:W-:Y:S01]  /*19d00*/  FFMA.FTZ R202, R33, c[0x0][0x23c], -R74 ;  /* 0x00008f0021ca7a23 */ /* 0x000fe2000001084a */
[----:B------:R-:W-:Y:S01]  /*19d10*/  FSEL R75, R75, RZ, P1 ;  /* 0x000000ff4b4b7208 */ /* 0x000fe20000800000 */
[----:B------:R-:W-:Y:S01]  /*19d20*/  IMAD.WIDE.U32 R140, R147, -0x2daee0ad, RZ ;  /* 0xd2511f53938c7825 */ /* 0x000fe200078e00ff */
[----:B------:R-:W-:Y:S03]  /*19d30*/  FSETP.NEU.FTZ.AND P1, PT, R68, -INF , PT ;  /* 0xff8000004400780b */ /* 0x000fe60003f3d000 */
[----:B-1----:R-:W-:Y:S01]  /*19d40*/  IMAD.WIDE.U32 R4, R4, -0x2daee0ad, RZ ;  /* 0xd2511f5304047825 */ /* 0x002fe200078e00ff */
[----:B------:R-:W-:Y:S02]  /*19d50*/  LOP3.LUT R150, R141, UR7, R150, 0x96, !PT ;  /* 0x000000078d967c12 */ /* 0x000fe4000f8e9696 */
[----:B------:R-:W-:Y:S01]  /*19d60*/  LOP3.LUT R147, R153, UR5, R140, 0x96, !PT ;  /* 0x0000000599937c12 */ /* 0x000fe2000f8e968c */
[--C-:B------:R-:W-:Y:S01]  /*19d70*/  FFMA.FTZ R198, R34, c[0x0][0x23c], -R75.reuse ;  /* 0x00008f0022c67a23 */ /* 0x100fe2000001084b */
[----:B------:R-:W-:Y:S01]  /*19d80*/  LOP3.LUT R149, R193, UR5, R4, 0x96, !PT ;  /* 0x00000005c1957c12 */ /* 0x000fe2000f8e9604 */
[--C-:B------:R-:W-:Y:S01]  /*19d90*/  FFMA.FTZ R4, R7, c[0x0][0x23c], -R75.reuse ;  /* 0x00008f0007047a23 */ /* 0x100fe2000001084b */
[----:B------:R-:W-:Y:S01]  /*19da0*/  LOP3.LUT R148, R5, UR7, R148, 0x96, !PT ;  /* 0x0000000705947c12 */ /* 0x000fe2000f8e9694 */
[----:B------:R-:W-:Y:S01]  /*19db0*/  FMUL.FTZ R7, R68, c[0x0][0x23c] ;  /* 0x00008f0044077a20 */ /* 0x000fe20000410000 */
[----:B----4-:R-:W-:Y:S01]  /*19dc0*/  FMNMX.FTZ R71, R71, R145, !PT ;  /* 0x0000009147477209 */ /* 0x010fe20007810000 */
[--C-:B------:R-:W-:Y:S01]  /*19dd0*/  FFMA.FTZ R213, R39, c[0x0][0x23c], -R75.reuse ;  /* 0x00008f0027d57a23 */ /* 0x100fe2000001084b */
[----:B------:R1:W-:Y:S01]  /*19de0*/  MUFU.EX2 R232, R4 ;  /* 0x0000000400e87308 */ /* 0x0003e20000000800 */
[----:B------:R-:W-:Y:S01]  /*19df0*/  FFMA.FTZ R236, R55, c[0x0][0x23c], -R75 ;  /* 0x00008f0037ec7a23 */ /* 0x000fe2000001084b */
[----:B------:R-:W-:Y:S01]  /*19e00*/  FSEL R7, R7, RZ, P1 ;  /* 0x000000ff07077208 */ /* 0x000fe20000800000 */
[----:B------:R-:W-:Y:S01]  /*19e10*/  IMAD.WIDE.U32 R150, R150, -0x326172a9, RZ ;  /* 0xcd9e8d5796967825 */ /* 0x000fe200078e00ff */
[----:B------:R-:W2:Y:S03]  /*19e20*/  SHFL.BFLY PT, R140, R71, 0x1, 0x1f ;  /* 0x0c201f00478c7f89 */ /* 0x000ea600000e0000 */
[----:B------:R-:W-:Y:S01]  /*19e30*/  FFMA.FTZ R8, R8, c[0x0][0x23c], -R7 ;  /* 0x00008f0008087a23 */ /* 0x000fe20000010807 */
[----:B------:R-:W-:Y:S01]  /*19e40*/  LOP3.LUT R189, R151, UR6, R144, 0x96, !PT ;  /* 0x0000000697bd7c12 */ /* 0x000fe2000f8e9690 */
[----:B------:R-:W-:Y:S02]  /*19e50*/  FFMA.FTZ R6, R6, c[0x0][0x23c], -R75 ;  /* 0x00008f0006067a23 */ /* 0x000fe4000001084b */
[----:B------:R4:W-:Y:S01]  /*19e60*/  MUFU.EX2 R151, R8 ;  /* 0x0000000800977308 */ /* 0x0009e20000000800 */
[----:B------:R-:W-:Y:S04]  /*19e70*/  IMAD.WIDE.U32 R146, R147, -0x326172a9, RZ ;  /* 0xcd9e8d5793927825 */ /* 0x000fe800078e00ff */
[--C-:B------:R-:W-:Y:S01]  /*19e80*/  FFMA.FTZ R178, R61, c[0x0][0x23c], -R7.reuse ;  /* 0x00008f003db27a23 */ /* 0x100fe20000010807 */
[----:B------:R-:W-:Y:S01]  /*19e90*/  LOP3.LUT R2, R147, UR13, R150, 0x96, !PT ;  /* 0x0000000d93027c12 */ /* 0x000fe2000f8e9696 */
[----:B------:R-:W-:Y:S02]  /*19ea0*/  FFMA.FTZ R9, R9, c[0x0][0x23c], -R7 ;  /* 0x00008f0009097a23 */ /* 0x000fe40000010807 */
[----:B------:R-:W-:Y:S01]  /*19eb0*/  FFMA.FTZ R249, R66, c[0x0][0x23c], -R75 ;  /* 0x00008f0042f97a23 */ /* 0x000fe2000001084b */
[----:B------:R-:W-:Y:S01]  /*19ec0*/  LOP3.LUT R5, R2, 0xffff, RZ, 0xc0, !PT ;  /* 0x0000ffff02057812 */ /* 0x000fe200078ec0ff */
[----:B------:R2:W2:Y:S01]  /*19ed0*/  MUFU.EX2 R225, R6 ;  /* 0x0000000600e17308 */ /* 0x0004a20000000800 */
[--C-:B------:R-:W-:Y:S01]  /*19ee0*/  FFMA.FTZ R203, R28, c[0x0][0x23c], -R7.reuse ;  /* 0x00008f001ccb7a23 */ /* 0x100fe20000010807 */
[----:B-1----:R-:W-:Y:S01]  /*19ef0*/  SHF.R.U32.HI R4, RZ, 0x10, R2 ;  /* 0x00000010ff047819 */ /* 0x002fe20000011602 */
[----:B------:R-:W-:Y:S01]  /*19f00*/  FFMA.FTZ R205, R29, c[0x0][0x23c], -R7 ;  /* 0x00008f001dcd7a23 */ /* 0x000fe20000010807 */
[----:B------:R-:W-:Y:S01]  /*19f10*/  SHF.R.U32.HI R5, RZ, 0x8, R5 ;  /* 0x00000008ff057819 */ /* 0x000fe20000011605 */
[----:B------:R-:W-:Y:S01]  /*19f20*/  IMAD.WIDE.U32 R156, R148, -0x326172a9, RZ ;  /* 0xcd9e8d57949c7825 */ /* 0x000fe200078e00ff */
[----:B------:R-:W-:Y:S02]  /*19f30*/  LOP3.LUT R4, R4, 0xff, RZ, 0xc0, !PT ;  /* 0x000000ff04047812 */ /* 0x000fe400078ec0ff */
[----:B------:R-:W-:Y:S01]  /*19f40*/  LOP3.LUT R5, R5, 0xffff, RZ, 0xc0, !PT ;  /* 0x0000ffff05057812 */ /* 0x000fe200078ec0ff */
[----:B------:R-:W-:Y:S01]  /*19f50*/  IMAD.WIDE.U32 R148, R149, -0x326172a9, RZ ;  /* 0xcd9e8d5795947825 */ /* 0x000fe200078e00ff */
[C---:B------:R-:W-:Y:S01]  /*19f60*/  ISETP.GE.U32.AND P4, PT, R237.reuse, R4, PT ;  /* 0x00000004ed00720c */ /* 0x040fe20003f86070 */
[----:B------:R-:W1:Y:S01]  /*19f70*/  MUFU.EX2 R227, R9 ;  /* 0x0000000900e37308 */ /* 0x000e620000000800 */
[----:B------:R-:W-:Y:S01]  /*19f80*/  ISETP.GE.U32.AND P5, PT, R237, R5, PT ;  /* 0x00000005ed00720c */ /* 0x000fe20003fa6070 */
[--C-:B------:R-:W-:Y:S01]  /*19f90*/  FFMA.FTZ R210, R40, c[0x0][0x23c], -R7.reuse ;  /* 0x00008f0028d27a23 */ /* 0x100fe20000010807 */
[----:B----4-:R-:W-:Y:S01]  /*19fa0*/  LOP3.LUT R8, R149, UR13, R156, 0x96, !PT ;  /* 0x0000000d95087c12 */ /* 0x010fe2000f8e969c */
[--C-:B------:R-:W-:Y:S01]  /*19fb0*/  FFMA.FTZ R214, R41, c[0x0][0x23c], -R7.reuse ;  /* 0x00008f0029d67a23 */ /* 0x100fe20000010807 */
[----:B------:R-:W-:Y:S01]  /*19fc0*/  SHF.R.U32.HI R5, RZ, 0x18, R2 ;  /* 0x00000018ff057819 */ /* 0x000fe20000011602 */
[--C-:B------:R-:W-:Y:S01]  /*19fd0*/  FFMA.FTZ R219, R44, c[0x0][0x23c], -R7.reuse ;  /* 0x00008f002cdb7a23 */ /* 0x100fe20000010807 */
[----:B---3--:R-:W-:Y:S01]  /*19fe0*/  F2FP.PACK_AB R4, R235, R224 ;  /* 0x000000e0eb04723e */ /* 0x008fe200000000ff */
[--C-:B------:R-:W-:Y:S01]  /*19ff0*/  FFMA.FTZ R220, R45, c[0x0][0x23c], -R7.reuse ;  /* 0x00008f002ddc7a23 */ /* 0x100fe20000010807 */
[----:B------:R-:W-:Y:S01]  /*1a000*/  ISETP.GE.U32.AND P3, PT, R237, R5, PT ;  /* 0x00000005ed00720c */ /* 0x000fe20003f66070 */
[--C-:B------:R-:W-:Y:S01]  /*1a010*/  FFMA.FTZ R243, R56, c[0x0][0x23c], -R7.reuse ;  /* 0x00008f0038f37a23 */ /* 0x100fe20000010807 */
[----:B------:R-:W-:Y:S01]  /*1a020*/  LOP3.LUT R218, R157, UR6, R142, 0x96, !PT ;  /* 0x000000069dda7c12 */ /* 0x000fe2000f8e968e */
[--C-:B------:R-:W-:Y:S01]  /*1a030*/  FFMA.FTZ R247, R57, c[0x0][0x23c], -R7.reuse ;  /* 0x00008f0039f77a23 */ /* 0x100fe20000010807 */
[----:B--2---:R-:W-:Y:S01]  /*1a040*/  LOP3.LUT R6, R2, 0xff, RZ, 0xc0, !PT ;  /* 0x000000ff02067812 */ /* 0x004fe200078ec0ff */
[----:B------:R-:W-:Y:S01]  /*1a050*/  FFMA.FTZ R251, R60, c[0x0][0x23c], -R7 ;  /* 0x00008f003cfb7a23 */ /* 0x000fe20000010807 */
[----:B------:R-:W-:Y:S01]  /*1a060*/  LOP3.LUT R2, R8, 0xff, RZ, 0xc0, !PT ;  /* 0x000000ff08027812 */ /* 0x000fe200078ec0ff */
[--C-:B------:R-:W-:Y:S01]  /*1a070*/  FFMA.FTZ R228, R49, c[0x0][0x23c], -R74.reuse ;  /* 0x00008f0031e47a23 */ /* 0x100fe2000001084a */
[----:B------:R-:W-:Y:S01]  /*1a080*/  ISETP.GE.U32.AND P6, PT, R237, R6, PT ;  /* 0x00000006ed00720c */ /* 0x000fe20003fc6070 */
[--C-:B------:R-:W-:Y:S01]  /*1a090*/  FFMA.FTZ R239, R53, c[0x0][0x23c], -R74.reuse ;  /* 0x00008f0035ef7a23 */ /* 0x100fe2000001084a */
[----:B------:R-:W-:Y:S01]  /*1a0a0*/  ISETP.GE.U32.AND P2, PT, R237, R2, PT ;  /* 0x00000002ed00720c */ /* 0x000fe20003f46070 */
[----:B------:R-:W-:Y:S01]  /*1a0b0*/  FFMA.FTZ R199, R32, c[0x0][0x23c], -R74 ;  /* 0x00008f0020c77a23 */ /* 0x000fe2000001084a */
[----:B------:R-:W-:Y:S01]  /*1a0c0*/  PRMT R2, R4, 0x7632, R2 ;  /* 0x0000763204027816 */ /* 0x000fe20000000002 */
[--C-:B------:R-:W-:Y:S01]  /*1a0d0*/  FFMA.FTZ R216, R36, c[0x0][0x23c], -R74.reuse ;  /* 0x00008f0024d87a23 */ /* 0x100fe2000001084a */
[----:B------:R-:W-:Y:S01]  /*1a0e0*/  F2FP.PACK_AB R5, R232, R225 ;  /* 0x000000e1e805723e */ /* 0x000fe200000000ff */
[----:B------:R-:W-:Y:S01]  /*1a0f0*/  FFMA.FTZ R217, R37, c[0x0][0x23c], -R74 ;  /* 0x00008f0025d97a23 */ /* 0x000fe2000001084a */
[----:B------:R-:W-:Y:S01]  /*1a100*/  PRMT R144, R4, 0x5410, R2 ;  /* 0x0000541004907816 */ /* 0x000fe20000000002 */
[----:B------:R-:W-:Y:S01]  /*1a110*/  @!P5 HADD2 R163, -R2.H0_H0, -RZ.H0_H0 ;  /* 0xa00000ff02a3d230 */ /* 0x000fe20000000900 */
[----:B------:R-:W-:Y:S01]  /*1a120*/  PRMT R6, R5, 0x7632, R6 ;  /* 0x0000763205067816 */ /* 0x000fe20000000006 */
[----:B------:R-:W-:Y:S01]  /*1a130*/  @!P4 HADD2 R162, -R5.H0_H0, -RZ.H0_H0 ;  /* 0xa00000ff05a2c230 */ /* 0x000fe20000000900 */
[----:B------:R-:W-:Y:S01]  /*1a140*/  FMNMX.FTZ R71, R71, R140, !PT ;  /* 0x0000008c47477209 */ /* 0x000fe20007810000 */
[----:B------:R-:W-:Y:S01]  /*1a150*/  @!P6 HADD2 R158, -R4.H0_H0, -RZ.H0_H0 ;  /* 0xa00000ff049ee230 */ /* 0x000fe20000000900 */
[----:B------:R-:W-:Y:S01]  /*1a160*/  PRMT R143, R163, 0x7610, R143 ;  /* 0x00007610a38f7816 */ /* 0x000fe2000000008f */
[----:B------:R-:W-:Y:S01]  /*1a170*/  @!P3 HADD2 R161, -R6.H0_H0, -RZ.H0_H0 ;  /* 0xa00000ff06a1b230 */ /* 0x000fe20000000900 */
[----:B------:R-:W-:Y:S01]  /*1a180*/  PRMT R145, R162, 0x7610, R145 ;  /* 0x00007610a2917816 */ /* 0x000fe20000000091 */
[----:B------:R-:W-:Y:S01]  /*1a190*/  IMAD.MOV.U32 R32, RZ, RZ, R170 ;  /* 0x000000ffff207224 */ /* 0x000fe200078e00aa */
[----:B------:R-:W-:Y:S01]  /*1a1a0*/  @!P5 PRMT R2, R143, 0x5410, RZ ;  /* 0x000054108f02d816 */ /* 0x000fe200000000ff */
[----:B------:R2:W-:Y:S01]  /*1a1b0*/  @!P6 STL.S16 [R1+0x78], R158 ;  /* 0x0000789e0100e387 */ /* 0x0005e20000100600 */
[----:B------:R-:W-:Y:S01]  /*1a1c0*/  PRMT R143, R5, 0x5410, R6 ;  /* 0x00005410058f7816 */ /* 0x000fe20000000006 */
[----:B------:R-:W-:Y:S01]  /*1a1d0*/  FFMA.FTZ R170, R25, c[0x0][0x23c], -R7 ;  /* 0x00008f0019aa7a23 */ /* 0x000fe20000010807 */
[----:B------:R-:W-:Y:S01]  /*1a1e0*/  @!P4 PRMT R5, R145, 0x5410, RZ ;  /* 0x000054109105c816 */ /* 0x000fe200000000ff */
[----:B------:R1:W-:Y:S01]  /*1a1f0*/  STG.E.U16 [R154.64+0x2], R2 ;  /* 0x000002029a007986 */ /* 0x0003e2000c101522 */
[----:B------:R-:W-:Y:S01]  /*1a200*/  PRMT R153, R158, 0x7610, R153 ;  /* 0x000076109e997816 */ /* 0x000fe20000000099 */
[----:B------:R-:W-:Y:S01]  /*1a210*/  IMAD.MOV.U32 R33, RZ, RZ, R171 ;  /* 0x000000ffff217224 */ /* 0x000fe200078e00ab */
[----:B------:R-:W-:Y:S01]  /*1a220*/  PRMT R142, R161, 0x7610, R142 ;  /* 0x00007610a18e7816 */ /* 0x000fe2000000008e */
[----:B------:R-:W-:Y:S01]  /*1a230*/  @!P5 STL.S16 [R1+0x80], R163 ;  /* 0x000080a30100d387 */ /* 0x000fe20000100600 */
[----:B------:R-:W-:Y:S01]  /*1a240*/  @!P6 PRMT R4, R153, 0x5410, RZ ;  /* 0x000054109904e816 */ /* 0x000fe200000000ff */
[----:B------:R-:W-:Y:S01]  /*1a250*/  MUFU.EX2 R170, R170 ;  /* 0x000000aa00aa7308 */ /* 0x000fe20000000800 */
[----:B------:R-:W-:Y:S01]  /*1a260*/  @!P3 PRMT R6, R142, 0x5410, RZ ;  /* 0x000054108e06b816 */ /* 0x000fe200000000ff */
[----:B------:R3:W-:Y:S01]  /*1a270*/  @!P4 STL.S16 [R1+0x7c], R162 ;  /* 0x00007ca20100c387 */ /* 0x0007e20000100600 */
[----:B------:R-:W-:Y:S01]  /*1a280*/  LOP3.LUT R204, R148, 0xff, RZ, 0xc0, !PT ;  /* 0x000000ff94cc7812 */ /* 0x000fe200078ec0ff */
[----:B------:R-:W-:Y:S02]  /*1a290*/  IMAD.MOV.U32 R21, RZ, RZ, R169 ;  /* 0x000000ffff157224 */ /* 0x000fe400078e00a9 */
[----:B------:R-:W-:Y:S01]  /*1a2a0*/  @!P3 STL.S16 [R1+0x94], R161 ;  /* 0x000094a10100b387 */ /* 0x000fe20000100600 */
[--C-:B------:R-:W-:Y:S02]  /*1a2b0*/  FFMA.FTZ R169, R24, c[0x0][0x23c], -R7.reuse ;  /* 0x00008f0018a97a23 */ /* 0x100fe40000010807 */
[----:B------:R-:W-:Y:S01]  /*1a2c0*/  IMAD.MOV.U32 R36, RZ, RZ, R164 ;  /* 0x000000ffff247224 */ /* 0x000fe200078e00a4 */
[----:B------:R4:W-:Y:S01]  /*1a2d0*/  STG.E.U16 [R154.64], R4 ;  /* 0x000000049a007986 */ /* 0x0009e2000c101522 */
[----:B------:R-:W-:Y:S02]  /*1a2e0*/  FFMA.FTZ R164, R12, c[0x0][0x23c], -R7 ;  /* 0x00008f000ca47a23 */ /* 0x000fe40000010807 */
[----:B------:R-:W-:Y:S01]  /*1a2f0*/  IMAD.MOV.U32 R37, RZ, RZ, R165 ;  /* 0x000000ffff257224 */ /* 0x000fe200078e00a5 */
[----:B------:R-:W-:Y:S01]  /*1a300*/  MUFU.EX2 R169, R169 ;  /* 0x000000a900a97308 */ /* 0x000fe20000000800 */
[----:B--2---:R-:W-:Y:S01]  /*1a310*/  IADD3 R158, P1, R154, UR22, RZ ;  /* 0x000000169a9e7c10 */ /* 0x004fe2000ff3e0ff */
[----:B------:R-:W-:Y:S02]  /*1a320*/  FFMA.FTZ R165, R13, c[0x0][0x23c], -R7 ;  /* 0x00008f000da57a23 */ /* 0x000fe40000010807 */
[--C-:B------:R-:W-:Y:S01]  /*1a330*/  FFMA.FTZ R18, R18, c[0x0][0x23c], -R75.reuse ;  /* 0x00008f0012127a23 */ /* 0x100fe2000001084b */
[----:B------:R-:W-:Y:S01]  /*1a340*/  IADD3.X R159, R155, UR21, RZ, P1, !PT ;  /* 0x000000159b9f7c10 */ /* 0x000fe20008ffe4ff */
[--C-:B------:R-:W-:Y:S01]  /*1a350*/  FFMA.FTZ R19, R19, c[0x0][0x23c], -R75.reuse ;  /* 0x00008f0013137a23 */ /* 0x100fe2000001084b */
[----:B-1----:R-:W-:Y:S01]  /*1a360*/  F2FP.PACK_AB R2, R227, R151 ;  /* 0x00000097e302723e */ /* 0x002fe200000000ff */
[----:B------:R-:W-:Y:S02]  /*1a370*/  FFMA.FTZ R171, R22, c[0x0][0x23c], -R75 ;  /* 0x00008f0016ab7a23 */ /* 0x000fe4000001084b */
[----:B------:R1:W-:Y:S01]  /*1a380*/  STG.E.U16 [R158.64], R5 ;  /* 0x000000059e007986 */ /* 0x0003e2000c101522 */
[----:B------:R-:W-:Y:S01]  /*1a390*/  PRMT R141, R2, 0x7632, R141 ;  /* 0x00007632028d7816 */ /* 0x000fe2000000008d */
[----:B------:R-:W-:Y:S01]  /*1a3a0*/  @!P2 HADD2 R160, -R2.H0_H0, -RZ.H0_H0 ;  /* 0xa00000ff02a0a230 */ /* 0x000fe20000000900 */
[----:B---3--:R-:W-:Y:S01]  /*1a3b0*/  IADD3 R162, P3, R154, UR25, RZ ;  /* 0x000000199aa27c10 */ /* 0x008fe2000ff7e0ff */
[----:B------:R-:W-:Y:S01]  /*1a3c0*/  STG.E.U16 [R158.64+0x2], R6 ;  /* 0x000002069e007986 */ /* 0x000fe2000c101522 */
[----:B------:R-:W-:Y:S01]  /*1a3d0*/  PRMT R145, R2, 0x5410, R141 ;  /* 0x0000541002917816 */ /* 0x000fe2000000008d */
[----:B------:R-:W-:Y:S01]  /*1a3e0*/  MUFU.EX2 R171, R171 ;  /* 0x000000ab00ab7308 */ /* 0x000fe20000000800 */
[----:B------:R-:W-:Y:S01]  /*1a3f0*/  PRMT R9, R160, 0x7610, R9 ;  /* 0x00007610a0097816 */ /* 0x000fe20000000009 */
[----:B------:R2:W-:Y:S01]  /*1a400*/  @!P2 STL.S16 [R1+0x90], R160 ;  /* 0x000090a00100a387 */ /* 0x0005e20000100600 */
[----:B------:R-:W-:Y:S01]  /*1a410*/  IADD3.X R163, R155, UR24, RZ, P3, !PT ;  /* 0x000000189ba37c10 */ /* 0x000fe20009ffe4ff */
[--C-:B------:R-:W-:Y:S01]  /*1a420*/  FFMA.FTZ R190, R23, c[0x0][0x23c], -R75.reuse ;  /* 0x00008f0017be7a23 */ /* 0x100fe2000001084b */
[----:B------:R-:W-:Y:S01]  /*1a430*/  @!P2 PRMT R2, R9, 0x5410, RZ ;  /* 0x000054100902a816 */ /* 0x000fe200000000ff */
[--C-:B------:R-:W-:Y:S01]  /*1a440*/  FFMA.FTZ R212, R38, c[0x0][0x23c], -R75.reuse ;  /* 0x00008f0026d47a23 */ /* 0x100fe2000001084b */
[----:B----4-:R-:W-:Y:S01]  /*1a450*/  IADD3 R4, P1, R158, UR28, RZ ;  /* 0x0000001c9e047c10 */ /* 0x010fe2000ff3e0ff */
[----:B------:R3:W4:Y:S01]  /*1a460*/  LDL.S16 R9, [R1+0x84] ;  /* 0x0000840001097983 */ /* 0x0007220000100600 */
[--C-:B------:R-:W-:Y:S02]  /*1a470*/  FFMA.FTZ R221, R50, c[0x0][0x23c], -R75.reuse ;  /* 0x00008f0032dd7a23 */ /* 0x100fe4000001084b */
[--C-:B------:R-:W-:Y:S02]  /*1a480*/  FFMA.FTZ R226, R51, c[0x0][0x23c], -R75.reuse ;  /* 0x00008f0033e27a23 */ /* 0x100fe4000001084b */
[--C-:B------:R-:W-:Y:S02]  /*1a490*/  FFMA.FTZ R238, R54, c[0x0][0x23c], -R75.reuse ;  /* 0x00008f0036ee7a23 */ /* 0x100fe4000001084b */
[----:B------:R-:W-:Y:S02]  /*1a4a0*/  FFMA.FTZ R252, R67, c[0x0][0x23c], -R75 ;  /* 0x00008f0043fc7a23 */ /* 0x000fe4000001084b */
[--C-:B------:R-:W-:Y:S02]  /*1a4b0*/  FFMA.FTZ R16, R16, c[0x0][0x23c], -R74.reuse ;  /* 0x00008f0010107a23 */ /* 0x100fe4000001084a */
[----:B------:R-:W-:Y:S01]  /*1a4c0*/  FFMA.FTZ R17, R17, c[0x0][0x23c], -R74 ;  /* 0x00008f0011117a23 */ /* 0x000fe2000001084a */
[----:B-1----:R-:W-:Y:S01]  /*1a4d0*/  IADD3.X R5, R159, UR23, RZ, P1, !PT ;  /* 0x000000179f057c10 */ /* 0x002fe20008ffe4ff */
[----:B------:R-:W-:Y:S01]  /*1a4e0*/  FADD.FTZ R0, -R68, R0 ;  /* 0x0000000044007221 */ /* 0x000fe20000010100 */
[----:B------:R-:W-:Y:S01]  /*1a4f0*/  MUFU.EX2 R195, R16 ;  /* 0x0000001000c37308 */ /* 0x000fe20000000800 */
[----:B------:R-:W-:Y:S02]  /*1a500*/  FFMA.FTZ R193, R20, c[0x0][0x23c], -R74 ;  /* 0x00008f0014c17a23 */ /* 0x000fe4000001084a */
[----:B------:R1:W-:Y:S01]  /*1a510*/  STG.E.U16 [R4.64], R2 ;  /* 0x0000000204007986 */ /* 0x0003e2000c101522 */
[----:B--2---:R-:W-:Y:S01]  /*1a520*/  IADD3 R160, P3, R154, UR27, RZ ;  /* 0x0000001b9aa07c10 */ /* 0x004fe2000ff7e0ff */
[----:B------:R-:W-:Y:S02]  /*1a530*/  IMAD.MOV.U32 R20, RZ, RZ, R168 ;  /* 0x000000ffff147224 */ /* 0x000fe400078e00a8 */
[----:B------:R-:W-:Y:S01]  /*1a540*/  FFMA.FTZ R250, R64, c[0x0][0x23c], -R74 ;  /* 0x00008f0040fa7a23 */ /* 0x000fe2000001084a */
[----:B------:R-:W-:Y:S01]  /*1a550*/  IADD3.X R161, R155, UR26, RZ, P3, !PT ;  /* 0x0000001a9ba17c10 */ /* 0x000fe20009ffe4ff */
[----:B------:R-:W-:Y:S01]  /*1a560*/  IMAD.MOV.U32 R49, RZ, RZ, R37 ;  /* 0x000000ffff317224 */ /* 0x000fe200078e0025 */
[----:B------:R-:W2:Y:S01]  /*1a570*/  MUFU.EX2 R209, R17 ;  /* 0x0000001100d17308 */ /* 0x000ea20000000800 */
[----:B------:R-:W-:Y:S09]  /*1a580*/  FMUL.FTZ R0, R0, c[0x0][0x23c] ;  /* 0x00008f0000007a20 */ /* 0x000ff20000410000 */
[----:B------:R-:W-:Y:S01]  /*1a590*/  MUFU.EX2 R193, R193 ;  /* 0x000000c100c17308 */ /* 0x000fe20000000800 */
[----:B-1----:R-:W-:Y:S02]  /*1a5a0*/  LOP3.LUT R4, R146, 0xff, RZ, 0xc0, !PT ;  /* 0x000000ff92047812 */ /* 0x002fe400078ec0ff */
[----:B------:R-:W-:Y:S02]  /*1a5b0*/  SHF.R.U32.HI R2, RZ, 0x18, R146 ;  /* 0x00000018ff027819 */ /* 0x000fe40000011692 */
[C---:B------:R-:W-:Y:S02]  /*1a5c0*/  ISETP.GE.U32.AND P4, PT, R237.reuse, R4, PT ;  /* 0x00000004ed00720c */ /* 0x040fe40003f86070 */
[----:B------:R-:W-:Y:S02]  /*1a5d0*/  SHF.R.U32.HI R5, RZ, 0x18, R8 ;  /* 0x00000018ff057819 */ /* 0x000fe40000011608 */
[C---:B------:R-:W-:Y:S02]  /*1a5e0*/  ISETP.GE.U32.AND P1, PT, R237.reuse, R2, PT ;  /* 0x00000002ed00720c */ /* 0x040fe40003f26070 */
[----:B------:R-:W-:Y:S02]  /*1a5f0*/  SHF.R.U32.HI R4, RZ, 0x10, R146 ;  /* 0x00000010ff047819 */ /* 0x000fe40000011692 */
[----:B------:R-:W-:Y:S02]  /*1a600*/  SHF.R.U32.HI R2, RZ, 0x10, R8 ;  /* 0x00000010ff027819 */ /* 0x000fe40000011608 */
[----:B------:R-:W-:Y:S02]  /*1a610*/  LOP3.LUT R8, R8, 0xffff, RZ, 0xc0, !PT ;  /* 0x0000ffff08087812 */ /* 0x000fe400078ec0ff */
[----:B------:R-:W-:Y:S02]  /*1a620*/  ISETP.GE.U32.AND P5, PT, R237, R5, PT ;  /* 0x00000005ed00720c */ /* 0x000fe40003fa6070 */
[----:B------:R-:W-:Y:S02]  /*1a630*/  LOP3.LUT R5, R4, 0xff, RZ, 0xc0, !PT ;  /* 0x000000ff04057812 */ /* 0x000fe400078ec0ff */
[----:B------:R-:W-:Y:S02]  /*1a640*/  SHF.R.U32.HI R4, RZ, 0x8, R8 ;  /* 0x00000008ff047819 */ /* 0x000fe40000011608 */
[----:B------:R-:W-:Y:S02]  /*1a650*/  @P4 LOP3.LUT R187, R187, 0x20000000, RZ, 0xfc, !PT ;  /* 0x20000000bbbb4812 */ /* 0x000fe400078efcff */
[----:B------:R-:W-:Y:S02]  /*1a660*/  LOP3.LUT R4, R4, 0xffff, RZ, 0xc0, !PT ;  /* 0x0000ffff04047812 */ /* 0x000fe400078ec0ff */
[----:B------:R-:W-:Y:S02]  /*1a670*/  FSETP.NEU.FTZ.AND P4, PT, R71, -INF , PT ;  /* 0xff8000004700780b */ /* 0x000fe40003f9d000 */
[----:B------:R-:W-:Y:S01]  /*1a680*/  ISETP.GE.U32.AND P0, PT, R237, R4, PT ;  /* 0x00000004ed00720c */ /* 0x000fe20003f06070 */
[----:B------:R-:W-:Y:S01]  /*1a690*/  FMUL.FTZ R4, R71, c[0x0][0x23c] ;  /* 0x00008f0047047a20 */ /* 0x000fe20000410000 */
[----:B------:R-:W-:Y:S02]  /*1a6a0*/  LOP3.LUT R2, R2, 0xff, RZ, 0xc0, !PT ;  /* 0x000000ff02027812 */ /* 0x000fe400078ec0ff */
[----:B--2---:R-:W-:Y:S02]  /*1a6b0*/  F2FP.PACK_AB R74, R209, R195 ;  /* 0x000000c3d14a723e */ /* 0x004fe400000000ff */
[----:B------:R-:W-:Y:S02]  /*1a6c0*/  FSEL R4, R4, RZ, P4 ;  /* 0x000000ff04047208 */ /* 0x000fe40002000000 */
[----:B------:R-:W-:Y:S02]  /*1a6d0*/  ISETP.GE.U32.AND P6, PT, R237, R2, PT ;  /* 0x00000002ed00720c */ /* 0x000fe40003fc6070 */
[----:B------:R-:W-:Y:S01]  /*1a6e0*/  LOP3.LUT R2, R146, 0xffff, RZ, 0xc0, !PT ;  /* 0x0000ffff92027812 */ /* 0x000fe200078ec0ff */
[--C-:B------:R-:W-:Y:S01]  /*1a6f0*/  FFMA.FTZ R10, R10, c[0x0][0x23c], -R4.reuse ;  /* 0x00008f000a0a7a23 */ /* 0x100fe20000010804 */
[----:B------:R-:W-:Y:S01]  /*1a700*/  LOP3.LUT P4, RZ, R187, 0x20000000, RZ, 0xc0, !PT ;  /* 0x20000000bbff7812 */ /* 0x000fe2000788c0ff */
[----:B------:R-:W-:Y:S01]  /*1a710*/  FFMA.FTZ R11, R11, c[0x0][0x23c], -R4 ;  /* 0x00008f000b0b7a23 */ /* 0x000fe20000010804 */
[----:B------:R-:W-:Y:S01]  /*1a720*/  SHF.R.U32.HI R2, RZ, 0x8, R2 ;  /* 0x00000008ff027819 */ /* 0x000fe20000011602 */
[--C-:B------:R-:W-:Y:S01]  /*1a730*/  FFMA.FTZ R177, R62, c[0x0][0x23c], -R4.reuse ;  /* 0x00008f003eb17a23 */ /* 0x100fe20000010804 */
[----:B------:R-:W-:Y:S01]  /*1a740*/  ISETP.GE.U32.AND P2, PT, R237, R5, PT ;  /* 0x00000005ed00720c */ /* 0x000fe20003f46070 */
[----:B------:R-:W-:Y:S01]  /*1a750*/  MUFU.EX2 R215, R11 ;  /* 0x0000000b00d77308 */ /* 0x000fe20000000800 */
[----:B------:R-:W-:Y:S01]  /*1a760*/  LOP3.LUT R2, R2, 0xffff, RZ, 0xc0, !PT ;  /* 0x0000ffff02027812 */ /* 0x000fe200078ec0ff */
[--C-:B------:R-:W-:Y:S01]  /*1a770*/  FFMA.FTZ R172, R63, c[0x0][0x23c], -R4.reuse ;  /* 0x00008f003fac7a23 */ /* 0x100fe20000010804 */
[----:B------:R-:W-:Y:S01]  /*1a780*/  LOP3.LUT R187, R187, 0xf7ffffff, RZ, 0xc0, !PT ;  /* 0xf7ffffffbbbb7812 */ /* 0x000fe200078ec0ff */
[--C-:B------:R-:W-:Y:S01]  /*1a790*/  FFMA.FTZ R157, R15, c[0x0][0x23c], -R4.reuse ;  /* 0x00008f000f9d7a23 */ /* 0x100fe20000010804 */
[----:B------:R-:W-:Y:S01]  /*1a7a0*/  ISETP.GE.U32.AND P3, PT, R237, R2, PT ;  /* 0x00000002ed00720c */ /* 0x000fe20003f66070 */
[--C-:B------:R-:W-:Y:S02]  /*1a7b0*/  FFMA.FTZ R168, R26, c[0x0][0x23c], -R4.reuse ;  /* 0x00008f001aa87a23 */ /* 0x100fe40000010804 */
[--C-:B------:R-:W-:Y:S02]  /*1a7c0*/  FFMA.FTZ R208, R42, c[0x0][0x23c], -R4.reuse ;  /* 0x00008f002ad07a23 */ /* 0x100fe40000010804 */
[----:B------:R-:W1:Y:S01]  /*1a7d0*/  MUFU.EX2 R10, R10 ;  /* 0x0000000a000a7308 */ /* 0x000e620000000800 */
[--C-:B------:R-:W-:Y:S02]  /*1a7e0*/  FFMA.FTZ R211, R43, c[0x0][0x23c], -R4.reuse ;  /* 0x00008f002bd37a23 */ /* 0x100fe40000010804 */
[--C-:B------:R-:W-:Y:S02]  /*1a7f0*/  FFMA.FTZ R153, R14, c[0x0][0x23c], -R4.reuse ;  /* 0x00008f000e997a23 */ /* 0x100fe40000010804 */
[--C-:B------:R-:W-:Y:S02]  /*1a800*/  FFMA.FTZ R167, R27, c[0x0][0x23c], -R4.reuse ;  /* 0x00008f001ba77a23 */ /* 0x100fe40000010804 */
[--C-:B------:R-:W-:Y:S02]  /*1a810*/  FFMA.FTZ R206, R30, c[0x0][0x23c], -R4.reuse ;  /* 0x00008f001ece7a23 */ /* 0x100fe40000010804 */
[--C-:B------:R-:W-:Y:S01]  /*1a820*/  FFMA.FTZ R207, R31, c[0x0][0x23c], -R4.reuse ;  /* 0x00008f001fcf7a23 */ /* 0x100fe20000010804 */
[----:B------:R2:W2:Y:S01]  /*1a830*/  MUFU.EX2 R2, R0 ;  /* 0x0000000000027308 */ /* 0x0004a20000000800 */
[--C-:B------:R-:W-:Y:S02]  /*1a840*/  FFMA.FTZ R234, R46, c[0x0][0x23c], -R4.reuse ;  /* 0x00008f002eea7a23 */ /* 0x100fe40000010804 */
[--C-:B------:R-:W-:Y:S02]  /*1a850*/  FFMA.FTZ R233, R47, c[0x0][0x23c], -R4.reuse ;  /* 0x00008f002fe97a23 */ /* 0x100fe40000010804 */
[--C-:B------:R-:W-:Y:S02]  /*1a860*/  FFMA.FTZ R246, R58, c[0x0][0x23c], -R4.reuse ;  /* 0x00008f003af67a23 */ /* 0x100fe40000010804 */
[----:B------:R-:W-:Y:S01]  /*1a870*/  FFMA.FTZ R248, R59, c[0x0][0x23c], -R4 ;  /* 0x00008f003bf87a23 */ /* 0x000fe20000010804 */
[----:B------:R-:W-:Y:S02]  /*1a880*/  LOP3.LUT R4, R148, 0xffff, RZ, 0xc0, !PT ;  /* 0x0000ffff94047812 */ /* 0x000fe400078ec0ff */
[----:B------:R-:W-:Y:S01]  /*1a890*/  MUFU.EX2 R167, R167 ;  /* 0x000000a700a77308 */ /* 0x000fe20000000800 */
[----:B-1----:R-:W-:Y:S09]  /*1a8a0*/  F2FP.PACK_AB R140, R215, R10 ;  /* 0x0000000ad78c723e */ /* 0x002ff200000000ff */
[----:B------:R-:W-:Y:S01]  /*1a8b0*/  MUFU.EX2 R153, R153 ;  /* 0x0000009900997308 */ /* 0x000fe20000000800 */
[----:B--2---:R-:W-:Y:S02]  /*1a8c0*/  FADD.FTZ R0, -R71, R3 ;  /* 0x0000000347007221 */ /* 0x004fe40000010100 */
[----:B------:R-:W-:Y:S02]  /*1a8d0*/  FMUL.FTZ R56, R2, R80 ;  /* 0x0000005002387220 */ /* 0x000fe40000410000 */
[----:B------:R-:W-:Y:S02]  /*1a8e0*/  FMUL.FTZ R0, R0, c[0x0][0x23c] ;  /* 0x00008f0000007a20 */ /* 0x000fe40000410000 */
[C---:B------:R-:W-:Y:S03]  /*1a8f0*/  FMUL.FTZ R29, R2.reuse, R93 ;  /* 0x0000005d021d7220 */ /* 0x040fe60000410000 */
[----:B------:R-:W-:Y:S01]  /*1a900*/  MUFU.EX2 R157, R157 ;  /* 0x0000009d009d7308 */ /* 0x000fe20000000800 */
[C---:B------:R-:W-:Y:S02]  /*1a910*/  FMUL.FTZ R45, R2.reuse, R85 ;  /* 0x00000055022d7220 */ /* 0x040fe40000410000 */
[C---:B------:R-:W-:Y:S02]  /*1a920*/  FMUL.FTZ R12, R2.reuse, R104 ;  /* 0x00000068020c7220 */ /* 0x040fe40000410000 */
[C---:B------:R-:W-:Y:S02]  /*1a930*/  FMUL.FTZ R13, R2.reuse, R105 ;  /* 0x00000069020d7220 */ /* 0x040fe40000410000 */
[C---:B------:R-:W-:Y:S02]  /*1a940*/  FMUL.FTZ R24, R2.reuse, R96 ;  /* 0x0000006002187220 */ /* 0x040fe40000410000 */
[C---:B------:R-:W-:Y:S01]  /*1a950*/  FMUL.FTZ R25, R2.reuse, R97 ;  /* 0x0000006102197220 */ /* 0x040fe20000410000 */
[----:B------:R1:W2:Y:S01]  /*1a960*/  MUFU.EX2 R3, R0 ;  /* 0x0000000000037308 */ /* 0x0002a20000000800 */
[C---:B------:R-:W-:Y:S02]  /*1a970*/  FMUL.FTZ R28, R2.reuse, R92 ;  /* 0x0000005c021c7220 */ /* 0x040fe40000410000 */
[C---:B------:R-:W-:Y:S02]  /*1a980*/  FMUL.FTZ R40, R2.reuse, R88 ;  /* 0x0000005802287220 */ /* 0x040fe40000410000 */
[C---:B------:R-:W-:Y:S02]  /*1a990*/  FMUL.FTZ R41, R2.reuse, R89 ;  /* 0x0000005902297220 */ /* 0x040fe40000410000 */
[C---:B------:R-:W-:Y:S02]  /*1a9a0*/  FMUL.FTZ R44, R2.reuse, R84 ;  /* 0x00000054022c7220 */ /* 0x040fe40000410000 */
[C---:B------:R-:W-:Y:S01]  /*1a9b0*/  FMUL.FTZ R57, R2.reuse, R81 ;  /* 0x0000005102397220 */ /* 0x040fe20000410000 */
[----:B------:R-:W-:Y:S01]  /*1a9c0*/  MUFU.EX2 R85, R18 ;  /* 0x0000001200557308 */ /* 0x000fe20000000800 */
[C---:B------:R-:W-:Y:S02]  /*1a9d0*/  FMUL.FTZ R60, R2.reuse, R76 ;  /* 0x0000004c023c7220 */ /* 0x040fe40000410000 */
[C---:B------:R-:W-:Y:S02]  /*1a9e0*/  FMUL.FTZ R61, R2.reuse, R77 ;  /* 0x0000004d023d7220 */ /* 0x040fe40000410000 */
[----:B------:R-:W-:Y:S01]  /*1a9f0*/  FFMA.FTZ R151, R2, R196, R151 ;  /* 0x000000c402977223 */ /* 0x000fe20000010097 */
[----:B------:R-:W-:Y:S01]  /*1aa00*/  SHF.R.U32.HI R196, RZ, 0x18, R148 ;  /* 0x00000018ffc47819 */ /* 0x000fe20000011694 */
[----:B------:R-:W-:Y:S02]  /*1aa10*/  IMAD.MOV.U32 R104, RZ, RZ, R20 ;  /* 0x000000ffff687224 */ /* 0x000fe400078e0014 */
[----:B------:R-:W-:Y:S01]  /*1aa20*/  IMAD.MOV.U32 R105, RZ, RZ, R21 ;  /* 0x000000ffff697224 */ /* 0x000fe200078e0015 */
[----:B------:R-:W-:Y:S01]  /*1aa30*/  MUFU.EX2 R93, R19 ;  /* 0x00000013005d7308 */ /* 0x000fe20000000800 */
[----:B------:R-:W-:Y:S02]  /*1aa40*/  IMAD.MOV.U32 R97, RZ, RZ, R49 ;  /* 0x000000ffff617224 */ /* 0x000fe400078e0031 */
[----:B------:R-:W-:Y:S02]  /*1aa50*/  IMAD.MOV.U32 R88, RZ, RZ, R32 ;  /* 0x000000ffff587224 */ /* 0x000fe400078e0020 */
[--C-:B-1----:R-:W-:Y:S01]  /*1aa60*/  FADD.FTZ R0, -R70, R72.reuse ;  /* 0x0000004846007221 */ /* 0x102fe20000010100 */
[C---:B------:R-:W-:Y:S01]  /*1aa70*/  PRMT R72, R74.reuse, 0x7632, R72 ;  /* 0x000076324a487816 */ /* 0x040fe20000000048 */
[C---:B--2---:R-:W-:Y:S02]  /*1aa80*/  FMUL.FTZ R62, R3.reuse, R78 ;  /* 0x0000004e033e7220 */ /* 0x044fe40000410000 */
[C---:B------:R-:W-:Y:S01]  /*1aa90*/  FMUL.FTZ R15, R3.reuse, R107 ;  /* 0x0000006b030f7220 */ /* 0x040fe20000410000 */
[----:B------:R-:W-:Y:S01]  /*1aaa0*/  PRMT R80, R74, 0x5410, R72 ;  /* 0x000054104a507816 */ /* 0x000fe20000000048 */
[----:B------:R-:W-:Y:S01]  /*1aab0*/  FMUL.FTZ R0, R0, c[0x0][0x23c] ;  /* 0x00008f0000007a20 */ /* 0x000fe20000410000 */
[----:B------:R-:W-:Y:S01]  /*1aac0*/  MUFU.EX2 R97, R168 ;  /* 0x000000a800617308 */ /* 0x000fe20000000800 */
[C---:B------:R-:W-:Y:S02]  /*1aad0*/  FFMA.FTZ R84, R3.reuse, R197, R10 ;  /* 0x000000c503547223 */ /* 0x040fe4000001000a */
[C---:B------:R-:W-:Y:S02]  /*1aae0*/  FMUL.FTZ R10, R3.reuse, R110 ;  /* 0x0000006e030a7220 */ /* 0x040fe40000410000 */
[C---:B------:R-:W-:Y:S02]  /*1aaf0*/  FMUL.FTZ R26, R3.reuse, R98 ;  /* 0x00000062031a7220 */ /* 0x040fe40000410000 */
[C---:B------:R-:W-:Y:S02]  /*1ab00*/  FMUL.FTZ R27, R3.reuse, R99 ;  /* 0x00000063031b7220 */ /* 0x040fe40000410000 */
[C---:B------:R-:W-:Y:S01]  /*1ab10*/  FMUL.FTZ R30, R3.reuse, R94 ;  /* 0x0000005e031e7220 */ /* 0x040fe20000410000 */
[----:B------:R-:W1:Y:S01]  /*1ab20*/  MUFU.EX2 R0, R0 ;  /* 0x0000000000007308 */ /* 0x000e620000000800 */
        /* <DEDUP_REMOVED lines=8> */
[----:B------:R-:W-:Y:S02]  /*1abb0*/  FMUL.FTZ R63, R3, R79 ;  /* 0x0000004f033f7220 */ /* 0x000fe40000410000 */
[----:B------:R-:W-:Y:S02]  /*1abc0*/  IMAD.MOV.U32 R89, RZ, RZ, R33 ;  /* 0x000000ffff597224 */ /* 0x000fe400078e0021 */
[----:B------:R-:W-:Y:S01]  /*1abd0*/  FADD.FTZ R151, R227, R151 ;  /* 0x00000097e3977221 */ /* 0x000fe20000010000 */
[----:B------:R-:W-:Y:S01]  /*1abe0*/  MUFU.EX2 R95, R194 ;  /* 0x000000c2005f7308 */ /* 0x000fe20000000800 */
[C---:B-1----:R-:W-:Y:S02]  /*1abf0*/  FMUL.FTZ R20, R0.reuse, R128 ;  /* 0x0000008000147220 */ /* 0x042fe40000410000 */
[C---:B------:R-:W-:Y:S02]  /*1ac00*/  FMUL.FTZ R53, R0.reuse, R113 ;  /* 0x0000007100357220 */ /* 0x040fe40000410000 */
[C---:B------:R-:W-:Y:S02]  /*1ac10*/  FMUL.FTZ R16, R0.reuse, R132 ;  /* 0x0000008400107220 */ /* 0x040fe40000410000 */
[C---:B------:R-:W-:Y:S03]  /*1ac20*/  FMUL.FTZ R17, R0.reuse, R133 ;  /* 0x0000008500117220 */ /* 0x040fe60000410000 */
[----:B------:R-:W-:Y:S01]  /*1ac30*/  MUFU.EX2 R89, R164 ;  /* 0x000000a400597308 */ /* 0x000fe20000000800 */
[C---:B------:R-:W-:Y:S02]  /*1ac40*/  FMUL.FTZ R21, R0.reuse, R129 ;  /* 0x0000008100157220 */ /* 0x040fe40000410000 */
[C---:B------:R-:W-:Y:S02]  /*1ac50*/  FMUL.FTZ R32, R0.reuse, R124 ;  /* 0x0000007c00207220 */ /* 0x040fe40000410000 */
[C---:B------:R-:W-:Y:S02]  /*1ac60*/  FMUL.FTZ R33, R0.reuse, R125 ;  /* 0x0000007d00217220 */ /* 0x040fe40000410000 */
[C---:B------:R-:W-:Y:S02]  /*1ac70*/  FMUL.FTZ R49, R0.reuse, R117 ;  /* 0x0000007500317220 */ /* 0x040fe40000410000 */
[C---:B------:R-:W-:Y:S01]  /*1ac80*/  FMUL.FTZ R64, R0.reuse, R100 ;  /* 0x0000006400407220 */ /* 0x040fe20000410000 */
[----:B------:R-:W-:Y:S01]  /*1ac90*/  MUFU.EX2 R94, R190 ;  /* 0x000000be005e7308 */ /* 0x000fe20000000800 */
[----:B------:R-:W-:Y:S02]  /*1aca0*/  FMUL.FTZ R65, R0, R101 ;  /* 0x0000006500417220 */ /* 0x000fe40000410000 */
[----:B------:R-:W-:Y:S05]  /*1acb0*/  IMAD.WIDE.U32 R124, R189, -0x2daee0ad, RZ ;  /* 0xd2511f53bd7c7825 */ /* 0x000fea00078e00ff */
[----:B------:R-:W-:Y:S02]  /*1acc0*/  LOP3.LUT R81, R125, UR14, R152, 0x96, !PT ;  /* 0x0000000e7d517c12 */ /* 0x000fe4000f8e9698 */
[----:B------:R-:W-:Y:S02]  /*1acd0*/  MUFU.EX2 R129, R213 ;  /* 0x000000d500817308 */ /* 0x000fe40000000800 */
[----:B------:R-:W-:Y:S08]  /*1ace0*/  LOP3.LUT R189, R81, 0xff, RZ, 0xc0, !PT ;  /* 0x000000ff51bd7812 */ /* 0x000ff000078ec0ff */
[----:B------:R-:W-:Y:S10]  /*1acf0*/  MUFU.EX2 R101, R198 ;  /* 0x000000c600657308 */ /* 0x000ff40000000800 */
[----:B------:R-:W-:Y:S01]  /*1ad00*/  MUFU.EX2 R99, R199 ;  /* 0x000000c700637308 */ /* 0x000fe20000000800 */
[----:B----4-:R-:W-:Y:S05]  /*1ad10*/  @!P0 HADD2 R9, -R141.H0_H0, -RZ.H0_H0 ;  /* 0xa00000ff8d098230 */ /* 0x010fea0000000900 */
[----:B------:R-:W-:Y:S01]  /*1ad20*/  PRMT R8, R9, 0x7610, R8 ;  /* 0x0000761009087816 */ /* 0x000fe20000000008 */
[----:B------:R1:W-:Y:S03]  /*1ad30*/  @!P0 STL.S16 [R1+0x84], R9 ;  /* 0x0000840901008387 */ /* 0x0003e60000100600 */
[----:B------:R-:W-:Y:S01]  /*1ad40*/  @!P0 PRMT R141, R8, 0x5410, RZ ;  /* 0x00005410088d8816 */ /* 0x000fe200000000ff */
[----:B------:R3:W2:Y:S01]  /*1ad50*/  LDL.S16 R48, [R1+0x8c] ;  /* 0x00008c0001307983 */ /* 0x0006a20000100600 */
[----:B------:R-:W-:Y:S03]  /*1ad60*/  IMAD.MOV.U32 R8, RZ, RZ, R200 ;  /* 0x000000ffff087224 */ /* 0x000fe600078e00c8 */
[----:B------:R3:W4:Y:S04]  /*1ad70*/  LDL.S16 R52, [R1+0x88] ;  /* 0x0000880001347983 */ /* 0x0007280000100600 */
[----:B------:R-:W-:Y:S01]  /*1ad80*/  STG.E.U16 [R162.64], R141 ;  /* 0x0000008da2007986 */ /* 0x000fe2000c101522 */
[----:B-1----:R-:W-:Y:S02]  /*1ad90*/  IMAD.MOV.U32 R9, RZ, RZ, R201 ;  /* 0x000000ffff097224 */ /* 0x002fe400078e00c9 */
[--C-:B------:R-:W-:Y:S01]  /*1ada0*/  FFMA.FTZ R201, R35, c[0x0][0x23c], -R75.reuse ;  /* 0x00008f0023c97a23 */ /* 0x100fe2000001084b */
[----:B------:R-:W-:Y:S01]  /*1adb0*/  PRMT R75, R140, 0x7632, R75 ;  /* 0x000076328c4b7816 */ /* 0x000fe2000000004b */
[----:B------:R-:W-:Y:S02]  /*1adc0*/  IMAD.MOV.U32 R37, RZ, RZ, R9 ;  /* 0x000000ffff257224 */ /* 0x000fe400078e0009 */
[----:B------:R-:W-:Y:S01]  /*1add0*/  FMUL.FTZ R9, R2, R109 ;  /* 0x0000006d02097220 */ /* 0x000fe20000410000 */
[----:B------:R-:W-:Y:S01]  /*1ade0*/  PRMT R142, R140, 0x5410, R75 ;  /* 0x000054108c8e7816 */ /* 0x000fe2000000004b */
[----:B------:R-:W-:Y:S02]  /*1adf0*/  IMAD.MOV.U32 R109, RZ, RZ, R37 ;  /* 0x000000ffff6d7224 */ /* 0x000fe400078e0025 */
[----:B------:R-:W-:Y:S02]  /*1ae00*/  FMUL.FTZ R37, R0, R121 ;  /* 0x0000007900257220 */ /* 0x000fe40000410000 */
[----:B------:R-:W-:Y:S01]  /*1ae10*/  MUFU.EX2 R121, R208 ;  /* 0x000000d000797308 */ /* 0x000fe20000000800 */
[----:B--2---:R-:W-:Y:S02]  /*1ae20*/  @!P6 HADD2 R48, -R140.H0_H0, -RZ.H0_H0 ;  /* 0xa00000ff8c30e230 */ /* 0x004fe40000000900 */
[----:B----4-:R-:W-:Y:S03]  /*1ae30*/  @!P5 HADD2 R52, -R75.H0_H0, -RZ.H0_H0 ;  /* 0xa00000ff4b34d230 */ /* 0x010fe60000000900 */
[----:B------:R-:W-:Y:S01]  /*1ae40*/  PRMT R7, R48, 0x7610, R7 ;  /* 0x0000761030077816 */ /* 0x000fe20000000007 */
[----:B------:R1:W-:Y:S03]  /*1ae50*/  @!P6 STL.S16 [R1+0x8c], R48 ;  /* 0x00008c300100e387 */ /* 0x0003e60000100600 */
[----:B------:R-:W-:Y:S01]  /*1ae60*/  @!P6 PRMT R140, R7, 0x5410, RZ ;  /* 0x00005410078ce816 */ /* 0x000fe200000000ff */
[----:B------:R3:W2:Y:S01]  /*1ae70*/  LDL.S16 R11, [R1+0x9c] ;  /* 0x00009c00010b7983 */ /* 0x0006a20000100600 */
[----:B------:R-:W-:Y:S02]  /*1ae80*/  PRMT R14, R52, 0x7610, R14 ;  /* 0x00007610340e7816 */ /* 0x000fe4000000000e */
[----:B------:R-:W-:Y:S01]  /*1ae90*/  ISETP.GE.U32.AND P6, PT, R237, R189, PT ;  /* 0x000000bded00720c */ /* 0x000fe20003fc6070 */
[----:B------:R3:W4:Y:S01]  /*1aea0*/  LDL.S16 R7, [R1+0x98] ;  /* 0x0000980001077983 */ /* 0x0007220000100600 */
[----:B------:R-:W-:Y:S01]  /*1aeb0*/  @!P5 PRMT R75, R14, 0x5410, RZ ;  /* 0x000054100e4bd816 */ /* 0x000fe200000000ff */
[----:B------:R-:W-:Y:S02]  /*1aec0*/  FMUL.FTZ R14, R3, R106 ;  /* 0x0000006a030e7220 */ /* 0x000fe40000410000 */
[----:B------:R3:W-:Y:S01]  /*1aed0*/  @!P5 STL.S16 [R1+0x88], R52 ;  /* 0x000088340100d387 */ /* 0x0007e20000100600 */
[----:B------:R-:W-:Y:S03]  /*1aee0*/  ISETP.GE.U32.AND P5, PT, R237, R196, PT ;  /* 0x000000c4ed00720c */ /* 0x000fe60003fa6070 */
[----:B------:R-:W-:Y:S04]  /*1aef0*/  STG.E.U16 [R160.64], R140 ;  /* 0x0000008ca0007986 */ /* 0x000fe8000c101522 */
[----:B------:R3:W-:Y:S01]  /*1af00*/  STG.E.U16 [R160.64+0x2], R75 ;  /* 0x0000024ba0007986 */ /* 0x0007e2000c101522 */
[----:B-1----:R-:W-:Y:S02]  /*1af10*/  IMAD.MOV.U32 R48, RZ, RZ, R36 ;  /* 0x000000ffff307224 */ /* 0x002fe400078e0024 */
[----:B------:R-:W-:Y:S02]  /*1af20*/  IMAD.MOV.U32 R36, RZ, RZ, R8 ;  /* 0x000000ffff247224 */ /* 0x000fe400078e0008 */
[----:B------:R-:W-:Y:S01]  /*1af30*/  FMUL.FTZ R8, R2, R108 ;  /* 0x0000006c02087220 */ /* 0x000fe20000410000 */
[----:B------:R-:W-:Y:S01]  /*1af40*/  SHF.R.U32.HI R2, RZ, 0x8, R4 ;  /* 0x00000008ff027819 */ /* 0x000fe20000011604 */
[----:B------:R-:W-:Y:S01]  /*1af50*/  IMAD.MOV.U32 R108, RZ, RZ, R36 ;  /* 0x000000ffff6c7224 */ /* 0x000fe200078e0024 */
[----:B------:R-:W-:Y:S01]  /*1af60*/  SHF.R.U32.HI R4, RZ, 0x10, R148 ;  /* 0x00000010ff047819 */ /* 0x000fe20000011694 */
[----:B------:R-:W-:Y:S01]  /*1af70*/  FMUL.FTZ R36, R0, R120 ;  /* 0x0000007800247220 */ /* 0x000fe20000410000 */
[----:B------:R-:W-:Y:S01]  /*1af80*/  LOP3.LUT R200, R2, 0xffff, RZ, 0xc0, !PT ;  /* 0x0000ffff02c87812 */ /* 0x000fe200078ec0ff */
[----:B------:R-:W-:Y:S01]  /*1af90*/  MUFU.EX2 R120, R214 ;  /* 0x000000d600787308 */ /* 0x000fe20000000800 */
[----:B------:R-:W-:Y:S01]  /*1afa0*/  LOP3.LUT R197, R4, 0xff, RZ, 0xc0, !PT ;  /* 0x000000ff04c57812 */ /* 0x000fe200078ec0ff */
[C---:B---3--:R-:W-:Y:S02]  /*1afb0*/  FMUL.FTZ R52, R0.reuse, R112 ;  /* 0x0000007000347220 */ /* 0x048fe40000410000 */
[C---:B------:R-:W-:Y:S02]  /*1afc0*/  FMUL.FTZ R4, R0.reuse, R136 ;  /* 0x0000008800047220 */ /* 0x040fe40000410000 */
[----:B------:R-:W-:Y:S02]  /*1afd0*/  IMAD.MOV.U32 R96, RZ, RZ, R48 ;  /* 0x000000ffff607224 */ /* 0x000fe400078e0030 */
[----:B------:R-:W-:Y:S02]  /*1afe0*/  FMUL.FTZ R48, R0, R116 ;  /* 0x0000007400307220 */ /* 0x000fe40000410000 */
[----:B------:R-:W-:Y:S01]  /*1aff0*/  FADD.FTZ R2, -R69, R73 ;  /* 0x0000004945027221 */ /* 0x000fe20000010100 */
[----:B------:R-:W-:Y:S01]  /*1b000*/  LOP3.LUT R75, R148, 0xff, RZ, 0xc0, !PT ;  /* 0x000000ff944b7812 */ /* 0x000fe200078ec0ff */
[----:B------:R-:W-:Y:S02]  /*1b010*/  FFMA.FTZ R73, R0, R241, R224 ;  /* 0x000000f100497223 */ /* 0x000fe400000100e0 */
[----:B------:R-:W-:Y:S02]  /*1b020*/  FMUL.FTZ R2, R2, c[0x0][0x23c] ;  /* 0x00008f0002027a20 */ /* 0x000fe40000410000 */
[----:B------:R-:W-:Y:S01]  /*1b030*/  FADD.FTZ R79, R235, R73 ;  /* 0x00000049eb4f7221 */ /* 0x000fe20000010000 */
[----:B------:R-:W-:Y:S03]  /*1b040*/  LOP3.LUT R73, R81, 0xffff, RZ, 0xc0, !PT ;  /* 0x0000ffff51497812 */ /* 0x000fe600078ec0ff */
[----:B------:R-:W1:Y:S01]  /*1b050*/  MUFU.EX2 R2, R2 ;  /* 0x0000000200027308 */ /* 0x000e620000000800 */
[----:B------:R-:W-:Y:S01]  /*1b060*/  SHF.R.U32.HI R73, RZ, 0x8, R73 ;  /* 0x00000008ff497819 */ /* 0x000fe20000011649 */
[C---:B-1----:R-:W-:Y:S02]  /*1b070*/  FMUL.FTZ R66, R2.reuse, R102 ;  /* 0x0000006602427220 */ /* 0x042fe40000410000 */
[C---:B------:R-:W-:Y:S02]  /*1b080*/  FMUL.FTZ R34, R2.reuse, R126 ;  /* 0x0000007e02227220 */ /* 0x040fe40000410000 */
[C---:B------:R-:W-:Y:S02]  /*1b090*/  FMUL.FTZ R35, R2.reuse, R127 ;  /* 0x0000007f02237220 */ /* 0x040fe40000410000 */
[C---:B------:R-:W-:Y:S02]  /*1b0a0*/  FMUL.FTZ R39, R2.reuse, R123 ;  /* 0x0000007b02277220 */ /* 0x040fe40000410000 */
[C---:B------:R-:W-:Y:S02]  /*1b0b0*/  FFMA.FTZ R76, R2.reuse, R242, R225 ;  /* 0x000000f2024c7223 */ /* 0x040fe400000100e1 */
[C---:B------:R-:W-:Y:S01]  /*1b0c0*/  FMUL.FTZ R18, R2.reuse, R134 ;  /* 0x0000008602127220 */ /* 0x040fe20000410000 */
[----:B------:R-:W-:Y:S01]  /*1b0d0*/  SHF.R.U32.HI R134, RZ, 0x18, R124 ;  /* 0x00000018ff867819 */ /* 0x000fe2000001167c */
[C---:B------:R-:W-:Y:S02]  /*1b0e0*/  FMUL.FTZ R19, R2.reuse, R135 ;  /* 0x0000008702137220 */ /* 0x040fe40000410000 */
[C---:B------:R-:W-:Y:S01]  /*1b0f0*/  FMUL.FTZ R22, R2.reuse, R130 ;  /* 0x0000008202167220 */ /* 0x040fe20000410000 */
[----:B------:R-:W-:Y:S01]  /*1b100*/  LOP3.LUT R130, R125, UR14, R152, 0x96, !PT ;  /* 0x0000000e7d827c12 */ /* 0x000fe2000f8e9698 */
[C---:B------:R-:W-:Y:S02]  /*1b110*/  FMUL.FTZ R23, R2.reuse, R131 ;  /* 0x0000008302177220 */ /* 0x040fe40000410000 */
[C---:B------:R-:W-:Y:S02]  /*1b120*/  FMUL.FTZ R38, R2.reuse, R122 ;  /* 0x0000007a02267220 */ /* 0x040fe40000410000 */
[C---:B------:R-:W-:Y:S02]  /*1b130*/  FMUL.FTZ R50, R2.reuse, R118 ;  /* 0x0000007602327220 */ /* 0x040fe40000410000 */
[C---:B------:R-:W-:Y:S02]  /*1b140*/  FMUL.FTZ R51, R2.reuse, R119 ;  /* 0x0000007702337220 */ /* 0x040fe40000410000 */
[C---:B------:R-:W-:Y:S01]  /*1b150*/  FMUL.FTZ R54, R2.reuse, R114 ;  /* 0x0000007202367220 */ /* 0x040fe20000410000 */
[----:B------:R-:W-:Y:S01]  /*1b160*/  MUFU.EX2 R119, R210 ;  /* 0x000000d200777308 */ /* 0x000fe20000000800 */
[C---:B------:R-:W-:Y:S02]  /*1b170*/  FMUL.FTZ R55, R2.reuse, R115 ;  /* 0x0000007302377220 */ /* 0x040fe40000410000 */
[----:B------:R-:W-:Y:S07]  /*1b180*/  FMUL.FTZ R67, R2, R103 ;  /* 0x0000006702437220 */ /* 0x000fee0000410000 */
[----:B------:R-:W-:Y:S01]  /*1b190*/  MUFU.EX2 R103, R201 ;  /* 0x000000c900677308 */ /* 0x000fe20000000800 */
[----:B--2---:R-:W-:Y:S02]  /*1b1a0*/  @!P4 HADD2 R11, -R74.H0_H0, -RZ.H0_H0 ;  /* 0xa00000ff4a0bc230 */ /* 0x004fe40000000900 */
[----:B----4-:R-:W-:Y:S03]  /*1b1b0*/  @!P3 HADD2 R7, -R72.H0_H0, -RZ.H0_H0 ;  /* 0xa00000ff4807b230 */ /* 0x010fe60000000900 */
[----:B------:R-:W-:Y:S01]  /*1b1c0*/  PRMT R6, R11, 0x7610, R6 ;  /* 0x000076100b067816 */ /* 0x000fe20000000006 */
[----:B------:R1:W-:Y:S03]  /*1b1d0*/  @!P4 STL.S16 [R1+0x9c], R11 ;  /* 0x00009c0b0100c387 */ /* 0x0003e60000100600 */
[----:B------:R-:W-:Y:S01]  /*1b1e0*/  @!P4 PRMT R74, R6, 0x5410, RZ ;  /* 0x00005410064ac816 */ /* 0x000fe200000000ff */
[----:B------:R2:W-:Y:S01]  /*1b1f0*/  @!P3 STL.S16 [R1+0x98], R7 ;  /* 0x000098070100b387 */ /* 0x0005e20000100600 */
[----:B------:R-:W-:Y:S02]  /*1b200*/  PRMT R5, R7, 0x7610, R5 ;  /* 0x0000761007057816 */ /* 0x000fe40000000005 */
[----:B------:R-:W-:Y:S01]  /*1b210*/  ISETP.GE.U32.AND P4, PT, R237, R197, PT ;  /* 0x000000c5ed00720c */ /* 0x000fe20003f86070 */
[----:B------:R3:W4:Y:S01]  /*1b220*/  LDL.S16 R6, [R1+0xa0] ;  /* 0x0000a00001067983 */ /* 0x0007220000100600 */
[----:B------:R-:W-:Y:S01]  /*1b230*/  @!P3 PRMT R72, R5, 0x5410, RZ ;  /* 0x000054100548b816 */ /* 0x000fe200000000ff */
[----:B------:R-:W-:Y:S01]  /*1b240*/  FMUL.FTZ R5, R0, R137 ;  /* 0x0000008900057220 */ /* 0x000fe20000410000 */
[----:B------:R-:W-:Y:S01]  /*1b250*/  ISETP.GE.U32.AND P3, PT, R237, R200, PT ;  /* 0x000000c8ed00720c */ /* 0x000fe20003f66070 */
[----:B------:R3:W3:Y:S01]  /*1b260*/  LDL.S16 R78, [R1+0xa4] ;  /* 0x0000a400014e7983 */ /* 0x0006e20000100600 */
[----:B------:R-:W-:Y:S03]  /*1b270*/  LOP3.LUT R137, R124, 0xff, RZ, 0xc0, !PT ;  /* 0x000000ff7c897812 */ /* 0x000fe600078ec0ff */
[----:B------:R-:W-:Y:S04]  /*1b280*/  STG.E.U16 [R154.64+0x10], R74 ;  /* 0x0000104a9a007986 */ /* 0x000fe8000c101522 */
[----:B------:R-:W-:Y:S01]  /*1b290*/  STG.E.U16 [R154.64+0x12], R72 ;  /* 0x000012489a007986 */ /* 0x000fe2000c101522 */
[----:B-1----:R-:W-:Y:S01]  /*1b2a0*/  FMUL.FTZ R11, R3, R111 ;  /* 0x0000006f030b7220 */ /* 0x002fe20000410000 */
[----:B------:R-:W-:Y:S01]  /*1b2b0*/  F2FP.PACK_AB R3, R93, R85 ;  /* 0x000000555d03723e */ /* 0x000fe200000000ff */
[----:B--2---:R-:W-:Y:S03]  /*1b2c0*/  FMUL.FTZ R7, R2, R139 ;  /* 0x0000008b02077220 */ /* 0x004fe60000410000 */
[C---:B------:R-:W-:Y:S02]  /*1b2d0*/  PRMT R0, R3.reuse, 0x7610, R0 ;  /* 0x0000761003007816 */ /* 0x040fe40000000000 */
[----:B------:R-:W-:Y:S04]  /*1b2e0*/  PRMT R3, R3, 0x7632, R3 ;  /* 0x0000763203037816 */ /* 0x000fe80000000003 */
[----:B------:R-:W-:Y:S01]  /*1b2f0*/  PRMT R82, R0, 0x5410, R3 ;  /* 0x0000541000527816 */ /* 0x000fe20000000003 */
[----:B----4-:R-:W-:Y:S02]  /*1b300*/  @!P2 HADD2 R6, -R0.H0_H0, -RZ.H0_H0 ;  /* 0xa00000ff0006a230 */ /* 0x010fe40000000900 */
[----:B---3--:R-:W-:Y:S03]  /*1b310*/  @!P1 HADD2 R78, -R3.H0_H0, -RZ.H0_H0 ;  /* 0xa00000ff034e9230 */ /* 0x008fe60000000900 */
[----:B------:R-:W-:Y:S01]  /*1b320*/  PRMT R83, R6, 0x7610, R83 ;  /* 0x0000761006537816 */ /* 0x000fe20000000053 */
[----:B------:R1:W-:Y:S01]  /*1b330*/  @!P2 STL.S16 [R1+0xa0], R6 ;  /* 0x0000a0060100a387 */ /* 0x0003e20000100600 */
[----:B------:R-:W-:Y:S03]  /*1b340*/  PRMT R77, R78, 0x7610, R77 ;  /* 0x000076104e4d7816 */ /* 0x000fe6000000004d */
[----:B------:R2:W-:Y:S01]  /*1b350*/  @!P1 STL.S16 [R1+0xa4], R78 ;  /* 0x0000a44e01009387 */ /* 0x0005e20000100600 */
[----:B------:R-:W-:Y:S02]  /*1b360*/  @!P2 PRMT R0, R83, 0x5410, RZ ;  /* 0x000054105300a816 */ /* 0x000fe400000000ff */
[----:B------:R-:W-:Y:S01]  /*1b370*/  @!P1 PRMT R3, R77, 0x5410, RZ ;  /* 0x000054104d039816 */ /* 0x000fe200000000ff */
[----:B------:R3:W4:Y:S01]  /*1b380*/  LDL.S16 R112, [R1+0xb0] ;  /* 0x0000b00001707983 */ /* 0x0007220000100600 */
[----:B------:R-:W-:Y:S03]  /*1b390*/  ISETP.GE.U32.AND P2, PT, R237, R204, PT ;  /* 0x000000cced00720c */ /* 0x000fe60003f46070 */
[----:B------:R3:W3:Y:S04]  /*1b3a0*/  LDL.S16 R107, [R1+0xac] ;  /* 0x0000ac00016b7983 */ /* 0x0006e80000100600 */
[----:B------:R2:W3:Y:S04]  /*1b3b0*/  LDL.S16 R102, [R1+0xa8] ;  /* 0x0000a80001667983 */ /* 0x0004e80000100600 */
[----:B------:R2:W3:Y:S04]  /*1b3c0*/  LDL.S16 R113, [R1+0xb4] ;  /* 0x0000b40001717983 */ /* 0x0004e80000100600 */
[----:B------:R2:W3:Y:S01]  /*1b3d0*/  LDL.S16 R111, [R1+0xbc] ;  /* 0x0000bc00016f7983 */ /* 0x0004e20000100600 */
[----:B-1----:R-:W-:Y:S01]  /*1b3e0*/  FMUL.FTZ R6, R2, R138 ;  /* 0x0000008a02067220 */ /* 0x002fe20000410000 */
[----:B------:R-:W-:Y:S02]  /*1b3f0*/  IADD3 R2, R166, 0x1, RZ ;  /* 0x00000001a6027810 */ /* 0x000fe40007ffe0ff */
[----:B------:R-:W-:Y:S01]  /*1b400*/  LOP3.LUT R166, R73, 0xffff, RZ, 0xc0, !PT ;  /* 0x0000ffff49a67812 */ /* 0x000fe200078ec0ff */
[----:B------:R1:W3:Y:S01]  /*1b410*/  LDL.S16 R109, [R1+0xb8] ;  /* 0x0000b800016d7983 */ /* 0x0002e20000100600 */
[----:B------:R-:W-:Y:S01]  /*1b420*/  LOP3.LUT R2, R2, UR37, RZ, 0x3c, !PT ;  /* 0x0000002502027c12 */ /* 0x000fe2000f8e3cff */
[----:B------:R-:W-:Y:S01]  /*1b430*/  FADD.FTZ R73, R195, R79 ;  /* 0x0000004fc3497221 */ /* 0x000fe20000010000 */
[----:B------:R-:W-:Y:S01]  /*1b440*/  ISETP.GE.U32.AND P0, PT, R237, R166, PT ;  /* 0x000000a6ed00720c */ /* 0x000fe20003f06070 */
[----:B------:R-:W-:Y:S01]  /*1b450*/  STG.E.U16 [R158.64+0x10], R0 ;  /* 0x000010009e007986 */ /* 0x000fe2000c101522 */
[----:B------:R-:W-:Y:S01]  /*1b460*/  LOP3.LUT R2, R245, R2, RZ, 0x3c, !PT ;  /* 0x00000002f5027212 */ /* 0x000fe200078e3cff */
[----:B------:R-:W-:Y:S01]  /*1b470*/  FADD.FTZ R92, R209, R73 ;  /* 0x00000049d15c7221 */ /* 0x000fe20000010000 */
[----:B------:R-:W-:Y:S01]  /*1b480*/  LOP3.LUT R73, R146, 0xff, RZ, 0xc0, !PT ;  /* 0x000000ff92497812 */ /* 0x000fe200078ec0ff */
[----:B------:R-:W-:Y:S02]  /*1b490*/  STG.E.U16 [R158.64+0x12], R3 ;  /* 0x000012039e007986 */ /* 0x000fe4000c101522 */
[----:B------:R-:W-:Y:S04]  /*1b4a0*/  IMAD.WIDE.U32 R86, R2, -0x326172a9, RZ ;  /* 0xcd9e8d5702567825 */ /* 0x000fe800078e00ff */
[----:B------:R-:W-:Y:S01]  /*1b4b0*/  FADD.FTZ R2, R232, R76 ;  /* 0x0000004ce8027221 */ /* 0x000fe20000010000 */
[----:B------:R-:W-:Y:S01]  /*1b4c0*/  LOP3.LUT R76, R87, UR12, R88, 0x96, !PT ;  /* 0x0000000c574c7c12 */ /* 0x000fe2000f8e9658 */
[----:B------:R-:W-:Y:S01]  /*1b4d0*/  FADD.FTZ R88, R215, R84 ;  /* 0x00000054d7587221 */ /* 0x000fe20000010000 */
[----:B------:R-:W-:Y:S01]  /*1b4e0*/  LOP3.LUT R84, R223, UR11, R86, 0x96, !PT ;  /* 0x0000000bdf547c12 */ /* 0x000fe2000f8e9656 */
[----:B------:R-:W-:Y:S01]  /*1b4f0*/  FADD.FTZ R2, R85, R2 ;  /* 0x0000000255027221 */ /* 0x000fe20000010000 */
[----:B------:R-:W-:Y:S01]  /*1b500*/  LOP3.LUT R86, R231, UR11, R86, 0x96, !PT ;  /* 0x0000000be7567c12 */ /* 0x000fe2000f8e9656 */
[----:B------:R-:W-:Y:S04]  /*1b510*/  IMAD.WIDE.U32 R76, R76, -0x2daee0ad, RZ ;  /* 0xd2511f534c4c7825 */ /* 0x000fe800078e00ff */
[----:B------:R-:W-:Y:S01]  /*1b520*/  IMAD.WIDE.U32 R84, R84, -0x2daee0ad, RZ ;  /* 0xd2511f5354547825 */ /* 0x000fe200078e00ff */
[----:B--2---:R-:W-:Y:S02]  /*1b530*/  LOP3.LUT R78, R77, UR4, R96, 0x96, !PT ;  /* 0x000000044d4e7c12 */ /* 0x004fe4000f8e9660 */
[----:B------:R-:W2:Y:S01]  /*1b540*/  MUFU.EX2 R96, R202 ;  /* 0x000000ca00607308 */ /* 0x000ea20000000800 */
[----:B------:R-:W-:Y:S01]  /*1b550*/  FADD.FTZ R93, R93, R2 ;  /* 0x000000025d5d7221 */ /* 0x000fe20000010000 */
[----:B------:R-:W-:Y:S01]  /*1b560*/  LOP3.LUT R85, R85, UR9, R76, 0x96, !PT ;  /* 0x0000000955557c12 */ /* 0x000fe2000f8e964c */
[----:B------:R-:W-:Y:S01]  /*1b570*/  IMAD.WIDE.U32 R78, R78, -0x326172a9, RZ ;  /* 0xcd9e8d574e4e7825 */ /* 0x000fe200078e00ff */
[----:B------:R-:W-:Y:S04]  /*1b580*/  LOP3.LUT R2, R147, UR13, R150, 0x96, !PT ;  /* 0x0000000d93027c12 */ /* 0x000fe8000f8e9696 */
[----:B------:R-:W-:Y:S05]  /*1b590*/  LOP3.LUT R77, R79, UR10, R222, 0x96, !PT ;  /* 0x0000000a4f4d7c12 */ /* 0x000fea000f8e96de */
[----:B------:R-:W-:Y:S05]  /*1b5a0*/  IMAD.WIDE.U32 R76, R77, -0x2daee0ad, RZ ;  /* 0xd2511f534d4c7825 */ /* 0x000fea00078e00ff */
[----:B------:R-:W-:Y:S01]  /*1b5b0*/  LOP3.LUT R79, R77, UR7, R84, 0x96, !PT ;  /* 0x000000074d4f7c12 */ /* 0x000fe2000f8e9654 */
[----:B------:R-:W-:Y:S05]  /*1b5c0*/  IMAD.WIDE.U32 R84, R85, -0x326172a9, RZ ;  /* 0xcd9e8d5755547825 */ /* 0x000fea00078e00ff */
[----:B------:R-:W-:Y:S05]  /*1b5d0*/  LOP3.LUT R78, R85, UR8, R78, 0x96, !PT ;  /* 0x00000008554e7c12 */ /* 0x000fea000f8e964e */
[----:B------:R-:W-:Y:S04]  /*1b5e0*/  IMAD.WIDE.U32 R164, R78, -0x2daee0ad, RZ ;  /* 0xd2511f534ea47825 */ /* 0x000fe800078e00ff */
[----:B------:R-:W-:Y:S01]  /*1b5f0*/  IMAD.WIDE.U32 R78, R79, -0x326172a9, RZ ;  /* 0xcd9e8d574f4e7825 */ /* 0x000fe200078e00ff */
[----:B------:R-:W-:Y:S02]  /*1b600*/  LOP3.LUT R83, R165, UR5, R76, 0x96, !PT ;  /* 0x00000005a5537c12 */ /* 0x000fe4000f8e964c */
[----:B------:R-:W-:Y:S01]  /*1b610*/  LOP3.LUT R76, R87, UR12, R104, 0x96, !PT ;  /* 0x0000000c574c7c12 */ /* 0x000fe2000f8e9668 */
[----:B------:R-:W-:Y:S01]  /*1b620*/  IMAD.WIDE.U32 R86, R86, -0x2daee0ad, RZ ;  /* 0xd2511f5356567825 */ /* 0x000fe200078e00ff */
[----:B------:R-:W-:Y:S02]  /*1b630*/  LOP3.LUT R215, R79, UR6, R84, 0x96, !PT ;  /* 0x000000064fd77c12 */ /* 0x000fe4000f8e9654 */
[----:B------:R-:W-:Y:S01]  /*1b640*/  SHF.R.U32.HI R79, RZ, 0x10, R146 ;  /* 0x00000010ff4f7819 */ /* 0x000fe20000011692 */
[----:B------:R-:W-:Y:S05]  /*1b650*/  IMAD.WIDE.U32 R76, R76, -0x2daee0ad, RZ ;  /* 0xd2511f534c4c7825 */ /* 0x000fea00078e00ff */
[----:B------:R-:W-:Y:S02]  /*1b660*/  LOP3.LUT R84, R77, UR4, R108, 0x96, !PT ;  /* 0x000000044d547c12 */ /* 0x000fe4000f8e966c */
[----:B------:R-:W-:Y:S01]  /*1b670*/  LOP3.LUT R87, R87, UR9, R76, 0x96, !PT ;  /* 0x0000000957577c12 */ /* 0x000fe2000f8e964c */
[----:B------:R1:W3:Y:S02]  /*1b680*/  LDL.S16 R108, [R1+0xc0] ;  /* 0x0000c000016c7983 */ /* 0x0002e40000100600 */
[----:B------:R-:W-:Y:S05]  /*1b690*/  IMAD.WIDE.U32 R84, R84, -0x326172a9, RZ ;  /* 0xcd9e8d5754547825 */ /* 0x000fea00078e00ff */
[----:B------:R-:W-:Y:S05]  /*1b6a0*/  LOP3.LUT R76, R85, UR10, R230, 0x96, !PT ;  /* 0x0000000a554c7c12 */ /* 0x000fea000f8e96e6 */
[----:B------:R-:W-:Y:S05]  /*1b6b0*/  IMAD.WIDE.U32 R76, R76, -0x2daee0ad, RZ ;  /* 0xd2511f534c4c7825 */ /* 0x000fea00078e00ff */
[----:B------:R-:W-:Y:S01]  /*1b6c0*/  LOP3.LUT R104, R77, UR7, R86, 0x96, !PT ;  /* 0x000000074d687c12 */ /* 0x000fe2000f8e9656 */
[----:B------:R-:W-:Y:S04]  /*1b6d0*/  IMAD.WIDE.U32 R86, R87, -0x326172a9, RZ ;  /* 0xcd9e8d5757567825 */ /* 0x000fe800078e00ff */
[----:B------:R-:W-:Y:S01]  /*1b6e0*/  IMAD.WIDE.U32 R104, R104, -0x326172a9, RZ ;  /* 0xcd9e8d5768687825 */ /* 0x000fe200078e00ff */
[----:B------:R-:W-:Y:S02]  /*1b6f0*/  LOP3.LUT R84, R87, UR8, R84, 0x96, !PT ;  /* 0x0000000857547c12 */ /* 0x000fe4000f8e9654 */
[----:B------:R-:W-:Y:S02]  /*1b700*/  LOP3.LUT R87, R79, 0xff, RZ, 0xc0, !PT ;  /* 0x000000ff4f577812 */ /* 0x000fe400078ec0ff */
[----:B------:R-:W-:Y:S01]  /*1b710*/  LOP3.LUT R209, R105, UR6, R86, 0x96, !PT ;  /* 0x0000000669d17c12 */ /* 0x000fe2000f8e9656 */
[----:B------:R-:W-:Y:S01]  /*1b720*/  IMAD.WIDE.U32 R194, R84, -0x2daee0ad, RZ ;  /* 0xd2511f5354c27825 */ /* 0x000fe200078e00ff */
[----:B------:R-:W-:Y:S02]  /*1b730*/  F2FP.PACK_AB R84, R90, R89 ;  /* 0x000000595a54723e */ /* 0x000fe400000000ff */
[----:B------:R-:W-:Y:S02]  /*1b740*/  F2FP.PACK_AB R86, R157, R153 ;  /* 0x000000999d56723e */ /* 0x000fe400000000ff */
[----:B------:R-:W-:Y:S02]  /*1b750*/  LOP3.LUT R106, R195, UR5, R76, 0x96, !PT ;  /* 0x00000005c36a7c12 */ /* 0x000fe4000f8e964c */
[----:B------:R-:W-:Y:S02]  /*1b760*/  LOP3.LUT R76, R146, 0xffff, RZ, 0xc0, !PT ;  /* 0x0000ffff924c7812 */ /* 0x000fe400078ec0ff */
[----:B------:R-:W-:Y:S02]  /*1b770*/  SHF.R.U32.HI R146, RZ, 0x18, R146 ;  /* 0x00000018ff927819 */ /* 0x000fe40000011692 */
[----:B------:R-:W-:Y:S04]  /*1b780*/  SHF.R.U32.HI R76, RZ, 0x8, R76 ;  /* 0x00000008ff4c7819 */ /* 0x000fe8000001164c */
[----:B------:R-:W-:Y:S01]  /*1b790*/  PRMT R165, R73, 0x5410, R76 ;  /* 0x0000541049a57816 */ /* 0x000fe2000000004c */
[----:B------:R-:W-:Y:S01]  /*1b7a0*/  FADD.FTZ R73, R89, R151 ;  /* 0x0000009759497221 */ /* 0x000fe20000010000 */
[----:B------:R-:W-:Y:S01]  /*1b7b0*/  LOP3.LUT R89, R2, 0xff, RZ, 0xc0, !PT ;  /* 0x000000ff02597812 */ /* 0x000fe200078ec0ff */
[----:B------:R-:W-:Y:S01]  /*1b7c0*/  FADD.FTZ R76, R153, R88 ;  /* 0x00000058994c7221 */ /* 0x000fe20000010000 */
[----:B------:R-:W-:Y:S01]  /*1b7d0*/  SHF.R.U32.HI R88, RZ, 0x18, R2 ;  /* 0x00000018ff587819 */ /* 0x000fe20000011602 */
[----:B------:R-:W-:Y:S01]  /*1b7e0*/  FADD.FTZ R90, R90, R73 ;  /* 0x000000495a5a7221 */ /* 0x000fe20000010000 */
[----:B------:R-:W-:Y:S01]  /*1b7f0*/  LOP3.LUT R73, R2, 0xffff, RZ, 0xc0, !PT ;  /* 0x0000ffff02497812 */ /* 0x000fe200078ec0ff */
[----:B------:R-:W-:Y:S01]  /*1b800*/  FADD.FTZ R91, R157, R76 ;  /* 0x0000004c9d5b7221 */ /* 0x000fe20000010000 */
[----:B------:R-:W-:Y:S01]  /*1b810*/  PRMT R153, R87, 0x5410, R146 ;  /* 0x0000541057997816 */ /* 0x000fe20000000092 */
[----:B------:R-:W-:Y:S01]  /*1b820*/  IMAD.WIDE.U32 R76, R83, -0x326172a9, RZ ;  /* 0xcd9e8d57534c7825 */ /* 0x000fe200078e00ff */
[----:B------:R-:W-:Y:S02]  /*1b830*/  SHF.R.U32.HI R83, RZ, 0x10, R2 ;  /* 0x00000010ff537819 */ /* 0x000fe40000011602 */
[----:B------:R-:W-:Y:S01]  /*1b840*/  SHF.R.U32.HI R85, RZ, 0x8, R73 ;  /* 0x00000008ff557819 */ /* 0x000fe20000011649 */
[----:B------:R-:W-:Y:S01]  /*1b850*/  FADD.FTZ R2, R193, R92 ;  /* 0x0000005cc1027221 */ /* 0x000fe20000010000 */
[C-C-:B------:R-:W-:Y:S02]  /*1b860*/  LOP3.LUT R79, R77.reuse, UR13, R78.reuse, 0x96, !PT ;  /* 0x0000000d4d4f7c12 */ /* 0x140fe4000f8e964e */
[----:B------:R-:W-:Y:S01]  /*1b870*/  LOP3.LUT R133, R77, UR13, R78, 0x96, !PT ;  /* 0x0000000d4d857c12 */ /* 0x000fe2000f8e964e */
[--C-:B------:R-:W-:Y:S01]  /*1b880*/  FADD.FTZ R78, R95, R2.reuse ;  /* 0x000000025f4e7221 */ /* 0x100fe20000010000 */
[----:B------:R-:W-:Y:S02]  /*1b890*/  PRMT R2, R84, 0x7632, R2 ;  /* 0x0000763254027816 */ /* 0x000fe40000000002 */
[----:B------:R-:W-:Y:S01]  /*1b8a0*/  LOP3.LUT R73, R83, 0xff, RZ, 0xc0, !PT ;  /* 0x000000ff53497812 */ /* 0x000fe200078ec0ff */
[----:B------:R-:W-:Y:S01]  /*1b8b0*/  FADD.FTZ R78, R99, R78 ;  /* 0x0000004e634e7221 */ /* 0x000fe20000010000 */
[----:B------:R-:W-:Y:S02]  /*1b8c0*/  PRMT R151, R89, 0x5410, R85 ;  /* 0x0000541059977816 */ /* 0x000fe40000000055 */
[----:B------:R-:W-:Y:S01]  /*1b8d0*/  PRMT R150, R73, 0x5410, R88 ;  /* 0x0000541049967816 */ /* 0x000fe20000000058 */
[----:B------:R-:W-:Y:S01]  /*1b8e0*/  FADD.FTZ R73, R171, R93 ;  /* 0x0000005dab497221 */ /* 0x000fe20000010000 */
[----:B------:R-:W-:Y:S02]  /*1b8f0*/  PRMT R85, R86, 0x7632, R85 ;  /* 0x0000763256557816 */ /* 0x000fe40000000055 */
[----:B------:R-:W-:Y:S01]  /*1b900*/  F2FP.PACK_AB R87, R95, R193 ;  /* 0x000000c15f57723e */ /* 0x000fe200000000ff */
[C---:B------:R-:W-:Y:S01]  /*1b910*/  FADD.FTZ R83, R94.reuse, R73 ;  /* 0x000000495e537221 */ /* 0x040fe20000010000 */
[----:B------:R-:W-:Y:S01]  /*1b920*/  F2FP.PACK_AB R93, R94, R171 ;  /* 0x000000ab5e5d723e */ /* 0x000fe200000000ff */
[----:B------:R-:W-:Y:S01]  /*1b930*/  FADD.FTZ R73, R169, R90 ;  /* 0x0000005aa9497221 */ /* 0x000fe20000010000 */
[C---:B------:R-:W-:Y:S02]  /*1b940*/  F2FP.PACK_AB R94, R170.reuse, R169 ;  /* 0x000000a9aa5e723e */ /* 0x040fe400000000ff */
[----:B------:R-:W-:Y:S01]  /*1b950*/  PRMT R92, R87, 0x7632, R92 ;  /* 0x00007632575c7816 */ /* 0x000fe2000000005c */
[----:B------:R-:W-:Y:S01]  /*1b960*/  FADD.FTZ R88, R170, R73 ;  /* 0x00000049aa587221 */ /* 0x000fe20000010000 */
[----:B------:R-:W-:Y:S01]  /*1b970*/  SHF.R.U32.HI R146, RZ, 0x18, R81 ;  /* 0x00000018ff927819 */ /* 0x000fe20000011651 */
[----:B------:R-:W-:Y:S01]  /*1b980*/  FADD.FTZ R73, R97, R91 ;  /* 0x0000005b61497221 */ /* 0x000fe20000010000 */
[----:B------:R-:W-:Y:S01]  /*1b990*/  F2FP.PACK_AB R97, R167, R97 ;  /* 0x00000061a761723e */ /* 0x000fe200000000ff */
[----:B------:R-:W-:Y:S01]  /*1b9a0*/  IMAD.WIDE.U32 R90, R218, -0x2daee0ad, RZ ;  /* 0xd2511f53da5a7825 */ /* 0x000fe200078e00ff */
[----:B------:R-:W-:Y:S02]  /*1b9b0*/  PRMT R95, R93, 0x7632, R95 ;  /* 0x000076325d5f7816 */ /* 0x000fe4000000005f */
[C---:B--2---:R-:W-:Y:S01]  /*1b9c0*/  F2FP.PACK_AB R99, R96.reuse, R99 ;  /* 0x000000636063723e */ /* 0x044fe200000000ff */
[----:B------:R-:W-:Y:S01]  /*1b9d0*/  FADD.FTZ R89, R167, R73 ;  /* 0x00000049a7597221 */ /* 0x000fe20000010000 */
[----:B------:R-:W-:Y:S01]  /*1b9e0*/  PRMT R98, R97, 0x7632, R98 ;  /* 0x0000763261627816 */ /* 0x000fe20000000062 */
[----:B------:R-:W-:Y:S01]  /*1b9f0*/  FADD.FTZ R73, R101, R83 ;  /* 0x0000005365497221 */ /* 0x000fe20000010000 */
[----:B------:R-:W-:Y:S01]  /*1ba00*/  F2FP.PACK_AB R101, R103, R101 ;  /* 0x000000656765723e */ /* 0x000fe200000000ff */
[----:B------:R-:W-:Y:S01]  /*1ba10*/  FADD.FTZ R83, R96, R78 ;  /* 0x0000004e60537221 */ /* 0x000fe20000010000 */
[----:B------:R-:W-:Y:S01]  /*1ba20*/  PRMT R100, R99, 0x7632, R100 ;  /* 0x0000763263647816 */ /* 0x000fe20000000064 */
[----:B------:R-:W-:Y:S01]  /*1ba30*/  FADD.FTZ R103, R103, R73 ;  /* 0x0000004967677221 */ /* 0x000fe20000010000 */
[----:B------:R-:W-:Y:S01]  /*1ba40*/  SHF.R.U32.HI R73, RZ, 0x10, R81 ;  /* 0x00000010ff497819 */ /* 0x000fe20000011651 */
[----:B------:R-:W-:Y:S01]  /*1ba50*/  MUFU.EX2 R96, R205 ;  /* 0x000000cd00607308 */ /* 0x000fe20000000800 */
[C---:B------:R-:W-:Y:S02]  /*1ba60*/  LOP3.LUT R140, R76.reuse, 0xff, RZ, 0xc0, !PT ;  /* 0x000000ff4c8c7812 */ /* 0x040fe400078ec0ff */
[----:B------:R-:W-:Y:S02]  /*1ba70*/  LOP3.LUT R147, R73, 0xff, RZ, 0xc0, !PT ;  /* 0x000000ff49937812 */ /* 0x000fe400078ec0ff */
[----:B------:R-:W-:Y:S02]  /*1ba80*/  LOP3.LUT R73, R91, UR14, R192, 0x96, !PT ;  /* 0x0000000e5b497c12 */ /* 0x000fe4000f8e96c0 */
[C---:B------:R-:W-:Y:S02]  /*1ba90*/  LOP3.LUT R157, R76.reuse, 0xffff, RZ, 0xc0, !PT ;  /* 0x0000ffff4c9d7812 */ /* 0x040fe400078ec0ff */
[C---:B------:R-:W-:Y:S02]  /*1baa0*/  LOP3.LUT R139, R73.reuse, 0xff, RZ, 0xc0, !PT ;  /* 0x000000ff498b7812 */ /* 0x040fe400078ec0ff */
[----:B------:R-:W-:Y:S02]  /*1bab0*/  LOP3.LUT R78, R73, 0xffff, RZ, 0xc0, !PT ;  /* 0x0000ffff494e7812 */ /* 0x000fe400078ec0ff */
[----:B------:R-:W-:Y:S02]  /*1bac0*/  SHF.R.U32.HI R115, RZ, 0x18, R73 ;  /* 0x00000018ff737819 */ /* 0x000fe40000011649 */
[----:B------:R-:W-:Y:S02]  /*1bad0*/  SHF.R.U32.HI R78, RZ, 0x8, R78 ;  /* 0x00000008ff4e7819 */ /* 0x000fe4000001164e */
[--C-:B------:R-:W-:Y:S02]  /*1bae0*/  SHF.R.U32.HI R171, RZ, 0x18, R76.reuse ;  /* 0x00000018ffab7819 */ /* 0x100fe4000001164c */
[--C-:B------:R-:W-:Y:S02]  /*1baf0*/  SHF.R.U32.HI R190, RZ, 0x10, R76.reuse ;  /* 0x00000010ffbe7819 */ /* 0x100fe4000001164c */
[C---:B------:R-:W-:Y:S02]  /*1bb00*/  LOP3.LUT R193, R76.reuse, 0xffff, RZ, 0xc0, !PT ;  /* 0x0000ffff4cc17812 */ /* 0x040fe400078ec0ff */
[----:B------:R-:W-:Y:S02]  /*1bb10*/  LOP3.LUT R195, R76, 0xff, RZ, 0xc0, !PT ;  /* 0x000000ff4cc37812 */ /* 0x000fe400078ec0ff */
[--C-:B------:R-:W-:Y:S02]  /*1bb20*/  SHF.R.U32.HI R199, RZ, 0x10, R76.reuse ;  /* 0x00000010ffc77819 */ /* 0x100fe4000001164c */
[----:B------:R-:W-:Y:S02]  /*1bb30*/  SHF.R.U32.HI R198, RZ, 0x18, R76 ;  /* 0x00000018ffc67819 */ /* 0x000fe4000001164c */
[----:B------:R-:W-:Y:S02]  /*1bb40*/  LOP3.LUT R131, R90, 0xff, RZ, 0xc0, !PT ;  /* 0x000000ff5a837812 */ /* 0x000fe400078ec0ff */
[----:B------:R-:W-:Y:S02]  /*1bb50*/  SHF.R.U32.HI R74, RZ, 0x10, R90 ;  /* 0x00000010ff4a7819 */ /* 0x000fe4000001165a */
[----:B------:R-:W-:Y:S02]  /*1bb60*/  SHF.R.U32.HI R72, RZ, 0x10, R79 ;  /* 0x00000010ff487819 */ /* 0x000fe4000001164f */
[----:B------:R-:W-:Y:S01]  /*1bb70*/  ISETP.GE.U32.AND P1, PT, R237, R140, PT ;  /* 0x0000008ced00720c */ /* 0x000fe20003f26070 */
[----:B----4-:R-:W-:Y:S02]  /*1bb80*/  @!P2 HADD2 R112, -R84.H0_H0, -RZ.H0_H0 ;  /* 0xa00000ff5470a230 */ /* 0x010fe40000000900 */
[----:B---3--:R-:W-:Y:S03]  /*1bb90*/  @!P3 HADD2 R107, -R2.H0_H0, -RZ.H0_H0 ;  /* 0xa00000ff026bb230 */ /* 0x008fe60000000900 */
[----:B------:R-:W-:Y:S01]  /*1bba0*/  PRMT R167, R112, 0x7610, R167 ;  /* 0x0000761070a77816 */ /* 0x000fe200000000a7 */
[----:B------:R-:W-:Y:S01]  /*1bbb0*/  @!P2 STL.S16 [R1+0xb0], R112 ;  /* 0x0000b0700100a387 */ /* 0x000fe20000100600 */
[----:B------:R-:W-:Y:S01]  /*1bbc0*/  @!P4 HADD2 R102, -R86.H0_H0, -RZ.H0_H0 ;  /* 0xa00000ff5666c230 */ /* 0x000fe20000000900 */
[----:B------:R-:W-:Y:S02]  /*1bbd0*/  PRMT R168, R107, 0x7610, R168 ;  /* 0x000076106ba87816 */ /* 0x000fe400000000a8 */
[----:B------:R2:W-:Y:S01]  /*1bbe0*/  @!P3 STL.S16 [R1+0xac], R107 ;  /* 0x0000ac6b0100b387 */ /* 0x0005e20000100600 */
[----:B------:R-:W-:Y:S01]  /*1bbf0*/  @!P5 HADD2 R113, -R85.H0_H0, -RZ.H0_H0 ;  /* 0xa00000ff5571d230 */ /* 0x000fe20000000900 */
[----:B------:R-:W-:Y:S01]  /*1bc00*/  PRMT R169, R102, 0x7610, R169 ;  /* 0x0000761066a97816 */ /* 0x000fe200000000a9 */
[----:B------:R-:W-:Y:S03]  /*1bc10*/  @!P6 HADD2 R111, -R87.H0_H0, -RZ.H0_H0 ;  /* 0xa00000ff576fe230 */ /* 0x000fe60000000900 */
[----:B------:R-:W-:Y:S01]  /*1bc20*/  PRMT R201, R113, 0x7610, R201 ;  /* 0x0000761071c97816 */ /* 0x000fe200000000c9 */
[----:B------:R-:W-:Y:S05]  /*1bc30*/  @!P0 HADD2 R109, -R92.H0_H0, -RZ.H0_H0 ;  /* 0xa00000ff5c6d8230 */ /* 0x000fea0000000900 */
[----:B------:R-:W-:Y:S04]  /*1bc40*/  PRMT R222, R109, 0x7610, R222 ;  /* 0x000076106dde7816 */ /* 0x000fe800000000de */
[----:B------:R-:W-:Y:S02]  /*1bc50*/  PRMT R141, R222, 0x7610, R141 ;  /* 0x00007610de8d7816 */ /* 0x000fe4000000008d */
[C---:B------:R-:W-:Y:S01]  /*1bc60*/  PRMT R222, R237.reuse, 0x7054, R237 ;  /* 0x00007054edde7816 */ /* 0x040fe200000000ed */
[----:B--2---:R1:W2:Y:S04]  /*1bc70*/  LDL.S16 R107, [R1+0xc4] ;  /* 0x0000c400016b7983 */ /* 0x0042a80000100600 */
[----:B------:R3:W-:Y:S04]  /*1bc80*/  @!P4 STL.S16 [R1+0xa8], R102 ;  /* 0x0000a8660100c387 */ /* 0x0007e80000100600 */
[----:B------:R1:W4:Y:S04]  /*1bc90*/  LDL.S16 R112, [R1+0xc8] ;  /* 0x0000c80001707983 */ /* 0x0003280000100600 */
[----:B------:R-:W-:Y:S04]  /*1bca0*/  @!P5 STL.S16 [R1+0xb4], R113 ;  /* 0x0000b4710100d387 */ /* 0x000fe80000100600 */
[----:B------:R-:W-:Y:S04]  /*1bcb0*/  @!P6 STL.S16 [R1+0xbc], R111 ;  /* 0x0000bc6f0100e387 */ /* 0x000fe80000100600 */
[----:B------:R1:W4:Y:S04]  /*1bcc0*/  LDL.S16 R105, [R1+0xd0] ;  /* 0x0000d00001697983 */ /* 0x0003280000100600 */
[----:B------:R1:W-:Y:S01]  /*1bcd0*/  @!P0 STL.S16 [R1+0xb8], R109 ;  /* 0x0000b86d01008387 */ /* 0x0003e20000100600 */
[----:B------:R-:W-:Y:S01]  /*1bce0*/  ISETP.GE.U32.AND P0, PT, R237, R147, PT ;  /* 0x00000093ed00720c */ /* 0x000fe20003f06070 */
[----:B---3--:R3:W3:Y:S01]  /*1bcf0*/  MUFU.EX2 R102, R203 ;  /* 0x000000cb00667308 */ /* 0x0086e20000000800 */
[----:B-1----:R-:W-:Y:S02]  /*1bd00*/  LOP3.LUT R109, R78, 0xffff, RZ, 0xc0, !PT ;  /* 0x0000ffff4e6d7812 */ /* 0x002fe400078ec0ff */
[----:B------:R-:W-:Y:S02]  /*1bd10*/  SHF.R.U32.HI R78, RZ, 0x10, R73 ;  /* 0x00000010ff4e7819 */ /* 0x000fe40000011649 */
[----:B---3--:R-:W-:Y:S01]  /*1bd20*/  PRMT R203, R111, 0x7610, R203 ;  /* 0x000076106fcb7816 */ /* 0x008fe200000000cb */
[----:B------:R-:W-:Y:S01]  /*1bd30*/  FADD.FTZ R81, R102, R88 ;  /* 0x0000005866517221 */ /* 0x000fe20000010000 */
[----:B------:R-:W-:Y:S01]  /*1bd40*/  F2FP.PACK_AB R102, R96, R102 ;  /* 0x000000666066723e */ /* 0x000fe200000000ff */
[----:B------:R1:W3:Y:S01]  /*1bd50*/  LDL.S16 R111, [R1+0xcc] ;  /* 0x0000cc00016f7983 */ /* 0x0002e20000100600 */
[----:B------:R-:W-:Y:S01]  /*1bd60*/  LOP3.LUT R138, R78, 0xff, RZ, 0xc0, !PT ;  /* 0x000000ff4e8a7812 */ /* 0x000fe200078ec0ff */
[----:B------:R-:W-:Y:S01]  /*1bd70*/  FADD.FTZ R81, R96, R81 ;  /* 0x0000005160517221 */ /* 0x000fe20000010000 */
[----:B------:R-:W-:Y:S01]  /*1bd80*/  PRMT R96, R94, 0x7632, R96 ;  /* 0x000076325e607816 */ /* 0x000fe20000000060 */
[----:B------:R-:W-:Y:S01]  /*1bd90*/  MUFU.EX2 R78, R207 ;  /* 0x000000cf004e7308 */ /* 0x000fe20000000800 */
[----:B------:R-:W-:Y:S05]  /*1bda0*/  @!P0 HADD2 R108, -R93.H0_H0, -RZ.H0_H0 ;  /* 0xa00000ff5d6c8230 */ /* 0x000fea0000000900 */
[----:B------:R-:W-:Y:S01]  /*1bdb0*/  PRMT R202, R108, 0x7610, R202 ;  /* 0x000076106cca7816 */ /* 0x000fe200000000ca */
[----:B------:R1:W-:Y:S01]  /*1bdc0*/  @!P0 STL.S16 [R1+0xc0], R108 ;  /* 0x0000c06c01008387 */ /* 0x0003e20000100600 */
[----:B------:R-:W-:Y:S03]  /*1bdd0*/  ISETP.GE.U32.AND P0, PT, R237, R146, PT ;  /* 0x00000092ed00720c */ /* 0x000fe60003f06070 */
[----:B-1----:R1:W3:Y:S10]  /*1bde0*/  LDL.S16 R108, [R1+0xd4] ;  /* 0x0000d400016c7983 */ /* 0x0022f40000100600 */
[----:B--2---:R-:W-:Y:S05]  /*1bdf0*/  @!P0 HADD2 R107, -R95.H0_H0, -RZ.H0_H0 ;  /* 0xa00000ff5f6b8230 */ /* 0x004fea0000000900 */
[----:B------:R-:W-:Y:S01]  /*1be00*/  PRMT R242, R107, 0x7610, R242 ;  /* 0x000076106bf27816 */ /* 0x000fe200000000f2 */
[----:B------:R2:W-:Y:S01]  /*1be10*/  @!P0 STL.S16 [R1+0xc4], R107 ;  /* 0x0000c46b01008387 */ /* 0x0005e20000100600 */
[C---:B------:R-:W-:Y:S11]  /*1be20*/  ISETP.GE.U32.AND P0, PT, R237.reuse, R139, PT ;  /* 0x0000008bed00720c */ /* 0x040ff60003f06070 */
[----:B------:R-:W-:Y:S02]  /*1be30*/  @!UPT UIADD3 URZ, URZ, URZ, URZ ;  /* 0x0000003f3f3ff290 */ /* 0x000fe4000fffe03f */
[----:B----4-:R-:W-:Y:S05]  /*1be40*/  @!P0 HADD2 R112, -R94.H0_H0, -RZ.H0_H0 ;  /* 0xa00000ff5e708230 */ /* 0x010fea0000000900 */
[----:B------:R-:W-:Y:S01]  /*1be50*/  PRMT R241, R112, 0x7610, R241 ;  /* 0x0000761070f17816 */ /* 0x000fe200000000f1 */
[----:B--2---:R1:W2:Y:S04]  /*1be60*/  LDL.S16 R107, [R1+0xd8] ;  /* 0x0000d800016b7983 */ /* 0x0042a80000100600 */
[----:B------:R-:W-:Y:S01]  /*1be70*/  @!P0 STL.S16 [R1+0xc8], R112 ;  /* 0x0000c87001008387 */ /* 0x000fe20000100600 */
[----:B------:R-:W-:Y:S11]  /*1be80*/  ISETP.GE.U32.AND P0, PT, R237, R109, PT ;  /* 0x0000006ded00720c */ /* 0x000ff60003f06070 */
[----:B------:R-:W-:Y:S02]  /*1be90*/  @!UPT UIADD3 URZ, URZ, URZ, URZ ;  /* 0x0000003f3f3ff290 */ /* 0x000fe4000fffe03f */
[----:B------:R-:W-:Y:S05]  /*1bea0*/  @!P0 HADD2 R105, -R96.H0_H0, -RZ.H0_H0 ;  /* 0xa00000ff60698230 */ /* 0x000fea0000000900 */
[----:B------:R-:W-:Y:S01]  /*1beb0*/  PRMT R235, R105, 0x7610, R235 ;  /* 0x0000761069eb7816 */ /* 0x000fe200000000eb */
[----:B------:R4:W-:Y:S01]  /*1bec0*/  @!P0 STL.S16 [R1+0xd0], R105 ;  /* 0x0000d06901008387 */ /* 0x0009e20000100600 */
[----:B------:R-:W-:Y:S11]  /*1bed0*/  ISETP.GE.U32.AND P0, PT, R237, R138, PT ;  /* 0x0000008aed00720c */ /* 0x000ff60003f06070 */
[----:B------:R-:W-:Y:S02]  /*1bee0*/  @!UPT UIADD3 URZ, URZ, URZ, URZ ;  /* 0x0000003f3f3ff290 */ /* 0x000fe4000fffe03f */
[----:B---3--:R-:W-:Y:S05]  /*1bef0*/  @!P0 HADD2 R111, -R97.H0_H0, -RZ.H0_H0 ;  /* 0xa00000ff616f8230 */ /* 0x008fea0000000900 */
[----:B------:R-:W-:Y:S01]  /*1bf00*/  PRMT R232, R111, 0x7610, R232 ;  /* 0x000076106fe87816 */ /* 0x000fe200000000e8 */
[----:B------:R3:W-:Y:S01]  /*1bf10*/  @!P0 STL.S16 [R1+0xcc], R111 ;  /* 0x0000cc6f01008387 */ /* 0x0007e20000100600 */
[C---:B------:R-:W-:Y:S03]  /*1bf20*/  ISETP.GE.U32.AND P0, PT, R237.reuse, R115, PT ;  /* 0x00000073ed00720c */ /* 0x040fe60003f06070 */
[----:B------:R1:W2:Y:S01]  /*1bf30*/  LDL.S16 R88, [R1+0xdc] ;  /* 0x0000dc0001587983 */ /* 0x0002a20000100600 */
[----:B----4-:R-:W4:Y:S09]  /*1bf40*/  MUFU.EX2 R105, R206 ;  /* 0x000000ce00697308 */ /* 0x010f320000000800 */
[----:B------:R-:W-:Y:S05]  /*1bf50*/  @!P0 HADD2 R108, -R98.H0_H0, -RZ.H0_H0 ;  /* 0xa00000ff626c8230 */ /* 0x000fea0000000900 */
[----:B------:R-:W-:Y:S01]  /*1bf60*/  PRMT R231, R108, 0x7610, R231 ;  /* 0x000076106ce77816 */ /* 0x000fe200000000e7 */
[----:B------:R1:W-:Y:S01]  /*1bf70*/  @!P0 STL.S16 [R1+0xd4], R108 ;  /* 0x0000d46c01008387 */ /* 0x0003e20000100600 */
[----:B------:R-:W-:Y:S01]  /*1bf80*/  ISETP.GE.U32.AND P0, PT, R237, R137, PT ;  /* 0x00000089ed00720c */ /* 0x000fe20003f06070 */
[----:B---3--:R-:W-:Y:S01]  /*1bf90*/  MUFU.EX2 R111, R212 ;  /* 0x000000d4006f7308 */ /* 0x008fe20000000800 */
[----:B----4-:R-:W-:Y:S01]  /*1bfa0*/  FADD.FTZ R73, R105, R89 ;  /* 0x0000005969497221 */ /* 0x010fe20000010000 */
[C---:B------:R-:W-:Y:S03]  /*1bfb0*/  F2FP.PACK_AB R105, R78.reuse, R105 ;  /* 0x000000694e69723e */ /* 0x040fe600000000ff */
[----:B------:R-:W-:Y:S01]  /*1bfc0*/  FADD.FTZ R78, R78, R73 ;  /* 0x000000494e4e7221 */ /* 0x000fe20000010000 */
[----:B------:R-:W-:Y:S04]  /*1bfd0*/  LOP3.LUT R73, R124, 0xffff, RZ, 0xc0, !PT ;  /* 0x0000ffff7c497812 */ /* 0x000fe800078ec0ff */
[----:B------:R-:W-:Y:S04]  /*1bfe0*/  SHF.R.U32.HI R73, RZ, 0x8, R73 ;  /* 0x00000008ff497819 */ /* 0x000fe80000011649 */
[----:B------:R-:W-:Y:S02]  /*1bff0*/  LOP3.LUT R136, R73, 0xffff, RZ, 0xc0, !PT ;  /* 0x0000ffff49887812 */ /* 0x000fe400078ec0ff */
[--C-:B------:R-:W-:Y:S02]  /*1c000*/  LOP3.LUT R73, R149, UR13, R156.reuse, 0x96, !PT ;  /* 0x0000000d95497c12 */ /* 0x100fe4000f8e969c */
[----:B------:R-:W-:Y:S02]  /*1c010*/  PRMT R156, R141, 0x7610, R156 ;  /* 0x000076108d9c7816 */ /* 0x000fe4000000009c */
[C---:B------:R-:W-:Y:S01]  /*1c020*/  LOP3.LUT R76, R73.reuse, 0xffff, RZ, 0xc0, !PT ;  /* 0x0000ffff494c7812 */ /* 0x040fe200078ec0ff */
[----:B-1----:R-:W1:Y:S01]  /*1c030*/  MUFU.EX2 R108, R216 ;  /* 0x000000d8006c7308 */ /* 0x002e620000000800 */
[----:B------:R-:W-:Y:S02]  /*1c040*/  LOP3.LUT R77, R73, 0xff, RZ, 0xc0, !PT ;  /* 0x000000ff494d7812 */ /* 0x000fe400078ec0ff */
[----:B------:R-:W-:Y:S04]  /*1c050*/  SHF.R.U32.HI R76, RZ, 0x8, R76 ;  /* 0x00000008ff4c7819 */ /* 0x000fe8000001164c */
[----:B------:R-:W-:Y:S02]  /*1c060*/  PRMT R117, R77, 0x5410, R76 ;  /* 0x000054104d757816 */ /* 0x000fe4000000004c */
[--C-:B------:R-:W-:Y:S01]  /*1c070*/  SHF.R.U32.HI R77, RZ, 0x10, R73.reuse ;  /* 0x00000010ff4d7819 */ /* 0x100fe20000011649 */
[----:B------:R3:W-:Y:S01]  /*1c080*/  MUFU.EX2 R141, R229 ;  /* 0x000000e5008d7308 */ /* 0x0007e20000000800 */
[----:B------:R-:W-:Y:S02]  /*1c090*/  SHF.R.U32.HI R76, RZ, 0x18, R73 ;  /* 0x00000018ff4c7819 */ /* 0x000fe40000011649 */
[----:B------:R-:W-:Y:S04]  /*1c0a0*/  LOP3.LUT R73, R77, 0xff, RZ, 0xc0, !PT ;  /* 0x000000ff4d497812 */ /* 0x000fe800078ec0ff */
[----:B------:R-:W-:Y:S02]  /*1c0b0*/  PRMT R114, R73, 0x5410, R76 ;  /* 0x0000541049727816 */ /* 0x000fe4000000004c */
[----:B------:R-:W-:Y:S01]  /*1c0c0*/  LOP3.LUT R73, R148, 0xffff, RZ, 0xc0, !PT ;  /* 0x0000ffff94497812 */ /* 0x000fe200078ec0ff */
[----:B------:R-:W4:Y:S03]  /*1c0d0*/  MUFU.EX2 R77, R211 ;  /* 0x000000d3004d7308 */ /* 0x000f260000000800 */
[----:B------:R-:W-:Y:S01]  /*1c0e0*/  SHF.R.U32.HI R73, RZ, 0x8, R73 ;  /* 0x00000008ff497819 */ /* 0x000fe20000011649 */
[----:B-1----:R-:W-:Y:S03]  /*1c0f0*/  FADD.FTZ R76, R108, R83 ;  /* 0x000000536c4c7221 */ /* 0x002fe60000010000 */
[----:B------:R-:W-:Y:S02]  /*1c100*/  PRMT R112, R75, 0x5410, R73 ;  /* 0x000054104b707816 */ /* 0x000fe40000000049 */
[----:B------:R-:W-:Y:S01]  /*1c110*/  SHF.R.U32.HI R75, RZ, 0x10, R124 ;  /* 0x00000010ff4b7819 */ /* 0x000fe2000001167c */
[----:B------:R1:W-:Y:S01]  /*1c120*/  MUFU.EX2 R149, R219 ;  /* 0x000000db00957308 */ /* 0x0003e20000000800 */
[----:B------:R-:W-:Y:S02]  /*1c130*/  SHF.R.U32.HI R73, RZ, 0x10, R148 ;  /* 0x00000010ff497819 */ /* 0x000fe40000011694 */
[----:B------:R-:W-:Y:S01]  /*1c140*/  LOP3.LUT R135, R75, 0xff, RZ, 0xc0, !PT ;  /* 0x000000ff4b877812 */ /* 0x000fe200078ec0ff */
[----:B------:R-:W-:Y:S01]  /*1c150*/  FADD.FTZ R75, R121, R78 ;  /* 0x0000004e794b7221 */ /* 0x000fe20000010000 */
[----:B------:R-:W-:Y:S02]  /*1c160*/  SHF.R.U32.HI R148, RZ, 0x18, R148 ;  /* 0x00000018ff947819 */ /* 0x000fe40000011694 */
[----:B------:R-:W-:Y:S02]  /*1c170*/  LOP3.LUT R73, R73, 0xff, RZ, 0xc0, !PT ;  /* 0x000000ff49497812 */ /* 0x000fe400078ec0ff */
[----:B---3--:R-:W-:Y:S02]  /*1c180*/  PRMT R229, R156, 0x7610, R229 ;  /* 0x000076109ce57816 */ /* 0x008fe400000000e5 */
[----:B------:R-:W-:Y:S01]  /*1c190*/  PRMT R83, R73, 0x5410, R148 ;  /* 0x0000541049537816 */ /* 0x000fe20000000094 */
[--C-:B------:R-:W-:Y:S01]  /*1c1a0*/  FADD.FTZ R73, R111, R103.reuse ;  /* 0x000000676f497221 */ /* 0x100fe20000010000 */
[----:B------:R-:W-:Y:S01]  /*1c1b0*/  PRMT R103, R101, 0x7632, R103 ;  /* 0x0000763265677816 */ /* 0x000fe20000000067 */
[----:B----4-:R-:W-:Y:S01]  /*1c1c0*/  FADD.FTZ R152, R77, R75 ;  /* 0x0000004b4d987221 */ /* 0x010fe20000010000 */
[----:B------:R-:W-:Y:S01]  /*1c1d0*/  LOP3.LUT R75, R90, 0xffff, RZ, 0xc0, !PT ;  /* 0x0000ffff5a4b7812 */ /* 0x000fe200078ec0ff */
[--C-:B------:R-:W-:Y:S01]  /*1c1e0*/  HSET2.LE.AND R83, R83, R222.reuse, PT ;  /* 0x000000de53537233 */ /* 0x100fe20003803000 */
[C---:B------:R-:W-:Y:S01]  /*1c1f0*/  F2FP.PACK_AB R111, R129.reuse, R111 ;  /* 0x0000006f816f723e */ /* 0x040fe200000000ff */
[----:B------:R-:W-:Y:S01]  /*1c200*/  FADD.FTZ R129, R129, R73 ;  /* 0x0000004981817221 */ /* 0x000fe20000010000 */
[----:B------:R-:W-:Y:S01]  /*1c210*/  SHF.R.U32.HI R75, RZ, 0x8, R75 ;  /* 0x00000008ff4b7819 */ /* 0x000fe2000001164b */
[----:B------:R3:W4:Y:S01]  /*1c220*/  MUFU.EX2 R148, R221 ;  /* 0x000000dd00947308 */ /* 0x0007220000000800 */
[----:B------:R-:W-:Y:S02]  /*1c230*/  F2FP.PACK_AB R121, R77, R121 ;  /* 0x000000794d79723e */ /* 0x000fe400000000ff */
[----:B------:R-:W-:Y:S02]  /*1c240*/  PRMT R116, R111, 0x7632, R116 ;  /* 0x000076326f747816 */ /* 0x000fe40000000074 */
[----:B------:R-:W-:Y:S02]  /*1c250*/  PRMT R122, R121, 0x7632, R122 ;  /* 0x00007632797a7816 */ /* 0x000fe4000000007a */
[----:B-1----:R-:W-:Y:S02]  /*1c260*/  PRMT R219, R169, 0x7610, R219 ;  /* 0x00007610a9db7816 */ /* 0x002fe400000000db */
[----:B------:R-:W-:Y:S02]  /*1c270*/  SHF.R.U32.HI R156, RZ, 0x18, R124 ;  /* 0x00000018ff9c7819 */ /* 0x000fe4000001167c */
[----:B---3--:R-:W-:Y:S01]  /*1c280*/  PRMT R221, R201, 0x7610, R221 ;  /* 0x00007610c9dd7816 */ /* 0x008fe200000000dd */
[----:B----4-:R-:W-:Y:S01]  /*1c290*/  FADD.FTZ R3, R148, R129 ;  /* 0x0000008194037221 */ /* 0x010fe20000010000 */
[----:B------:R-:W-:Y:S01]  /*1c2a0*/  LOP3.LUT R129, R91, UR14, R192, 0x96, !PT ;  /* 0x0000000e5b817c12 */ /* 0x000fe2000f8e96c0 */
[----:B--2---:R-:W-:Y:S05]  /*1c2b0*/  @!P0 HADD2 R107, -R99.H0_H0, -RZ.H0_H0 ;  /* 0xa00000ff636b8230 */ /* 0x004fea0000000900 */
[----:B------:R-:W-:Y:S01]  /*1c2c0*/  PRMT R230, R107, 0x7610, R230 ;  /* 0x000076106be67816 */ /* 0x000fe200000000e6 */
[----:B------:R1:W-:Y:S01]  /*1c2d0*/  @!P0 STL.S16 [R1+0xd8], R107 ;  /* 0x0000d86b01008387 */ /* 0x0003e20000100600 */
[C---:B------:R-:W-:Y:S01]  /*1c2e0*/  ISETP.GE.U32.AND P0, PT, R237.reuse, R136, PT ;  /* 0x00000088ed00720c */ /* 0x040fe20003f06070 */
[----:B-1----:R-:W1:Y:S11]  /*1c2f0*/  MUFU.EX2 R107, R217 ;  /* 0x000000d9006b7308 */ /* 0x002e760000000800 */
[----:B------:R-:W-:Y:S01]  /*1c300*/  @!UPT UIADD3 URZ, URZ, URZ, URZ ;  /* 0x0000003f3f3ff290 */ /* 0x000fe2000fffe03f */
[----:B------:R-:W-:Y:S05]  /*1c310*/  @!P0 HADD2 R88, -R100.H0_H0, -RZ.H0_H0 ;  /* 0xa00000ff64588230 */ /* 0x000fea0000000900 */
[----:B------:R-:W-:Y:S01]  /*1c320*/  PRMT R227, R88, 0x7610, R227 ;  /* 0x0000761058e37816 */ /* 0x000fe200000000e3 */
[----:B------:R2:W-:Y:S01]  /*1c330*/  @!P0 STL.S16 [R1+0xdc], R88 ;  /* 0x0000dc5801008387 */ /* 0x0005e20000100600 */
[----:B------:R-:W-:Y:S02]  /*1c340*/  ISETP.GE.U32.AND P0, PT, R237, R135, PT ;  /* 0x00000087ed00720c */ /* 0x000fe40003f06070 */
[C---:B-1----:R-:W-:Y:S01]  /*1c350*/  F2FP.PACK_AB R108, R107.reuse, R108 ;  /* 0x0000006c6b6c723e */ /* 0x042fe200000000ff */
[----:B------:R1:W3:Y:S01]  /*1c360*/  LDL.S16 R126, [R1+0xe4] ;  /* 0x0000e400017e7983 */ /* 0x0002e20000100600 */
[----:B------:R-:W-:Y:S02]  /*1c370*/  FADD.FTZ R107, R107, R76 ;  /* 0x0000004c6b6b7221 */ /* 0x000fe40000010000 */
[----:B------:R-:W-:Y:S01]  /*1c380*/  PRMT R110, R108, 0x7632, R110 ;  /* 0x000076326c6e7816 */ /* 0x000fe2000000006e */
[----:B------:R1:W4:Y:S01]  /*1c390*/  LDL.S16 R123, [R1+0xe8] ;  /* 0x0000e800017b7983 */ /* 0x0003220000100600 */
[----:B------:R-:W-:Y:S01]  /*1c3a0*/  FADD.FTZ R76, R119, R81 ;  /* 0x00000051774c7221 */ /* 0x000fe20000010000 */
[C---:B------:R-:W-:Y:S01]  /*1c3b0*/  F2FP.PACK_AB R119, R120.reuse, R119 ;  /* 0x000000777877723e */ /* 0x040fe200000000ff */
[----:B------:R-:W-:Y:S01]  /*1c3c0*/  FADD.FTZ R107, R141, R107 ;  /* 0x0000006b8d6b7221 */ /* 0x000fe20000010000 */
[----:B------:R1:W4:Y:S01]  /*1c3d0*/  LDL.S16 R113, [R1+0xf8] ;  /* 0x0000f80001717983 */ /* 0x0003220000100600 */
[----:B------:R-:W-:Y:S01]  /*1c3e0*/  FADD.FTZ R120, R120, R76 ;  /* 0x0000004c78787221 */ /* 0x000fe20000010000 */
[----:B------:R-:W-:Y:S01]  /*1c3f0*/  PRMT R118, R119, 0x7632, R118 ;  /* 0x0000763277767816 */ /* 0x000fe20000000076 */
[----:B--2---:R-:W-:Y:S01]  /*1c400*/  IMAD.WIDE.U32 R88, R106, -0x326172a9, RZ ;  /* 0xcd9e8d576a587825 */ /* 0x004fe200078e00ff */
[----:B------:R-:W-:Y:S04]  /*1c410*/  PRMT R106, R105, 0x7632, R106 ;  /* 0x00007632696a7816 */ /* 0x000fe8000000006a */
[C-C-:B------:R-:W-:Y:S02]  /*1c420*/  LOP3.LUT R73, R89.reuse, UR13, R104.reuse, 0x96, !PT ;  /* 0x0000000d59497c12 */ /* 0x140fe4000f8e9668 */
[--C-:B------:R-:W-:Y:S02]  /*1c430*/  LOP3.LUT R132, R89, UR13, R104.reuse, 0x96, !PT ;  /* 0x0000000d59847c12 */ /* 0x100fe4000f8e9668 */
[----:B------:R-:W-:Y:S02]  /*1c440*/  PRMT R104, R102, 0x7632, R104 ;  /* 0x0000763266687816 */ /* 0x000fe40000000068 */
[----:B------:R-:W-:Y:S01]  /*1c450*/  LOP3.LUT R169, R88, 0xff, RZ, 0xc0, !PT ;  /* 0x000000ff58a97812 */ /* 0x000fe200078ec0ff */
[----:B---3--:R-:W-:Y:S05]  /*1c460*/  @!P0 HADD2 R126, -R101.H0_H0, -RZ.H0_H0 ;  /* 0xa00000ff657e8230 */ /* 0x008fea0000000900 */
[----:B------:R-:W-:Y:S01]  /*1c470*/  PRMT R225, R126, 0x7610, R225 ;  /* 0x000076107ee17816 */ /* 0x000fe200000000e1 */
[----:B------:R2:W-:Y:S01]  /*1c480*/  @!P0 STL.S16 [R1+0xe4], R126 ;  /* 0x0000e47e01008387 */ /* 0x0005e20000100600 */
[----:B------:R-:W-:Y:S03]  /*1c490*/  ISETP.GE.U32.AND P0, PT, R237, R134, PT ;  /* 0x00000086ed00720c */ /* 0x000fe60003f06070 */
[----:B------:R1:W3:Y:S04]  /*1c4a0*/  LDL.S16 R127, [R1+0xf4] ;  /* 0x0000f400017f7983 */ /* 0x0002e80000100600 */
[----:B------:R1:W3:Y:S06]  /*1c4b0*/  LDL.S16 R128, [R1+0x108] ;  /* 0x0001080001807983 */ /* 0x0002ec0000100600 */
[----:B----4-:R-:W-:Y:S05]  /*1c4c0*/  @!P0 HADD2 R123, -R103.H0_H0, -RZ.H0_H0 ;  /* 0xa00000ff677b8230 */ /* 0x010fea0000000900 */
[----:B------:R-:W-:Y:S01]  /*1c4d0*/  PRMT R224, R123, 0x7610, R224 ;  /* 0x000076107be07816 */ /* 0x000fe200000000e0 */
[----:B------:R4:W-:Y:S01]  /*1c4e0*/  @!P0 STL.S16 [R1+0xe8], R123 ;  /* 0x0000e87b01008387 */ /* 0x0009e20000100600 */
[----:B------:R-:W-:Y:S03]  /*1c4f0*/  ISETP.GE.U32.AND P0, PT, R237, R131, PT ;  /* 0x00000083ed00720c */ /* 0x000fe60003f06070 */
[----:B--2---:R1:W2:Y:S10]  /*1c500*/  LDL.S16 R126, [R1+0x104] ;  /* 0x00010400017e7983 */ /* 0x0042b40000100600 */
[----:B------:R-:W-:Y:S05]  /*1c510*/  @!P0 HADD2 R113, -R102.H0_H0, -RZ.H0_H0 ;  /* 0xa00000ff66718230 */ /* 0x000fea0000000900 */
[----:B------:R-:W-:Y:S01]  /*1c520*/  PRMT R223, R113, 0x7610, R223 ;  /* 0x0000761071df7816 */ /* 0x000fe200000000df */
[----:B------:R1:W-:Y:S01]  /*1c530*/  @!P0 STL.S16 [R1+0xf8], R113 ;  /* 0x0000f87101008387 */ /* 0x0003e20000100600 */
[----:B----4-:R-:W-:Y:S02]  /*1c540*/  LOP3.LUT R123, R74, 0xff, RZ, 0xc0, !PT ;  /* 0x000000ff4a7b7812 */ /* 0x010fe400078ec0ff */
[----:B------:R-:W-:Y:S04]  /*1c550*/  LOP3.LUT R74, R79, 0xffff, RZ, 0xc0, !PT ;  /* 0x0000ffff4f4a7812 */ /* 0x000fe800078ec0ff */
[----:B------:R-:W-:Y:S02]  /*1c560*/  SHF.R.U32.HI R74, RZ, 0x8, R74 ;  /* 0x00000008ff4a7819 */ /* 0x000fe4000001164a */
[----:B-1----:R-:W-:Y:S02]  /*1c570*/  LOP3.LUT R113, R75, 0xffff, RZ, 0xc0, !PT ;  /* 0x0000ffff4b717812 */ /* 0x002fe400078ec0ff */
[----:B------:R-:W-:Y:S02]  /*1c580*/  SHF.R.U32.HI R75, RZ, 0x18, R90 ;  /* 0x00000018ff4b7819 */ /* 0x000fe4000001165a */
[C---:B------:R-:W-:Y:S02]  /*1c590*/  ISETP.GE.U32.AND P0, PT, R237.reuse, R113, PT ;  /* 0x00000071ed00720c */ /* 0x040fe40003f06070 */
[----:B------:R-:W-:Y:S11]  /*1c5a0*/  ISETP.GE.U32.AND P6, PT, R237, R75, PT ;  /* 0x0000004bed00720c */ /* 0x000ff60003fc6070 */
[----:B------:R-:W-:Y:S02]  /*1c5b0*/  @!UPT UIADD3 URZ, URZ, URZ, URZ ;  /* 0x0000003f3f3ff290 */ /* 0x000fe4000fffe03f */
[----:B------:R-:W-:Y:S04]  /*1c5c0*/  @P6 LOP3.LUT R187, R187, 0x8000000, RZ, 0xfc, !PT ;  /* 0x08000000bbbb6812 */ /* 0x000fe800078efcff */
[----:B------:R-:W-:Y:S01]  /*1c5d0*/  LOP3.LUT R187, R187, 0xfbffffff, RZ, 0xc0, !PT ;  /* 0xfbffffffbbbb7812 */ /* 0x000fe200078ec0ff */
[----:B---3--:R-:W-:Y:S05]  /*1c5e0*/  @!P0 HADD2 R127, -R104.H0_H0, -RZ.H0_H0 ;  /* 0xa00000ff687f8230 */ /* 0x008fea0000000900 */
[----:B------:R-:W-:Y:S01]  /*1c5f0*/  PRMT R218, R127, 0x7610, R218 ;  /* 0x000076107fda7816 */ /* 0x000fe200000000da */
[----:B------:R1:W-:Y:S01]  /*1c600*/  @!P0 STL.S16 [R1+0xf4], R127 ;  /* 0x0000f47f01008387 */ /* 0x0003e20000100600 */
[C---:B------:R-:W-:Y:S03]  /*1c610*/  ISETP.GE.U32.AND P0, PT, R237.reuse, R123, PT ;  /* 0x0000007bed00720c */ /* 0x040fe60003f06070 */
[----:B------:R3:W4:Y:S10]  /*1c620*/  LDL.S16 R76, [R1+0x118] ;  /* 0x00011800014c7983 */ /* 0x0007340000100600 */
[----:B------:R-:W-:Y:S02]  /*1c630*/  @!P0 HADD2 R128, -R105.H0_H0, -RZ.H0_H0 ;  /* 0xa00000ff69808230 */ /* 0x000fe40000000900 */
[----:B--2---:R-:W-:Y:S03]  /*1c640*/  @!P6 HADD2 R126, -R106.H0_H0, -RZ.H0_H0 ;  /* 0xa00000ff6a7ee230 */ /* 0x004fe60000000900 */
[----:B------:R-:W-:Y:S02]  /*1c650*/  PRMT R217, R128, 0x7610, R217 ;  /* 0x0000761080d97816 */ /* 0x000fe400000000d9 */
[----:B------:R-:W-:Y:S01]  /*1c660*/  PRMT R216, R126, 0x7610, R216 ;  /* 0x000076107ed87816 */ /* 0x000fe200000000d8 */
[----:B-1----:R3:W2:Y:S04]  /*1c670*/  LDL.S16 R127, [R1+0x10c] ;  /* 0x00010c00017f7983 */ /* 0x0026a80000100600 */
[----:B------:R1:W-:Y:S04]  /*1c680*/  @!P0 STL.S16 [R1+0x108], R128 ;  /* 0x0001088001008387 */ /* 0x0003e80000100600 */
[----:B------:R3:W3:Y:S04]  /*1c690*/  LDL.S16 R81, [R1+0x114] ;  /* 0x0001140001517983 */ /* 0x0006e80000100600 */
[----:B------:R1:W-:Y:S01]  /*1c6a0*/  @!P6 STL.S16 [R1+0x104], R126 ;  /* 0x0001047e0100e387 */ /* 0x0003e20000100600 */
[----:B------:R-:W-:Y:S03]  /*1c6b0*/  ISETP.GE.U32.AND P6, PT, R237, R200, PT ;  /* 0x000000c8ed00720c */ /* 0x000fe60003fc6070 */
[----:B------:R2:W3:Y:S04]  /*1c6c0*/  LDL.S16 R78, [R1+0x110] ;  /* 0x00011000014e7983 */ /* 0x0004e80000100600 */
[----:B------:R2:W3:Y:S01]  /*1c6d0*/  LDL.S16 R77, [R1+0x100] ;  /* 0x00010000014d7983 */ /* 0x0004e20000100600 */
[----:B-1----:R-:W-:Y:S02]  /*1c6e0*/  LOP3.LUT R128, R79, 0xff, RZ, 0xc0, !PT ;  /* 0x000000ff4f807812 */ /* 0x002fe400078ec0ff */
[----:B------:R-:W-:Y:S02]  /*1c6f0*/  SHF.R.U32.HI R79, RZ, 0x18, R79 ;  /* 0x00000018ff4f7819 */ /* 0x000fe4000001164f */
[----:B------:R-:W-:Y:S02]  /*1c700*/  ISETP.GE.U32.AND P0, PT, R237, R128, PT ;  /* 0x00000080ed00720c */ /* 0x000fe40003f06070 */
[----:B------:R-:W-:Y:S11]  /*1c710*/  LOP3.LUT R126, R74, 0xffff, RZ, 0xc0, !PT ;  /* 0x0000ffff4a7e7812 */ /* 0x000ff600078ec0ff */
[----:B--2---:R-:W-:Y:S05]  /*1c720*/  @!P0 HADD2 R127, -R108.H0_H0, -RZ.H0_H0 ;  /* 0xa00000ff6c7f8230 */ /* 0x004fea0000000900 */
[----:B------:R-:W-:Y:S01]  /*1c730*/  PRMT R214, R127, 0x7610, R214 ;  /* 0x000076107fd67816 */ /* 0x000fe200000000d6 */
[----:B------:R1:W-:Y:S01]  /*1c740*/  @!P0 STL.S16 [R1+0x10c], R127 ;  /* 0x00010c7f01008387 */ /* 0x0003e20000100600 */
[----:B------:R-:W-:Y:S11]  /*1c750*/  ISETP.GE.U32.AND P0, PT, R237, R126, PT ;  /* 0x0000007eed00720c */ /* 0x000ff60003f06070 */
[----:B------:R-:W-:Y:S02]  /*1c760*/  @!UPT UIADD3 URZ, URZ, URZ, URZ ;  /* 0x0000003f3f3ff290 */ /* 0x000fe4000fffe03f */
[----:B----4-:R-:W-:Y:S05]  /*1c770*/  @!P0 HADD2 R76, -R110.H0_H0, -RZ.H0_H0 ;  /* 0xa00000ff6e4c8230 */ /* 0x010fea0000000900 */
[----:B------:R-:W-:Y:S01]  /*1c780*/  PRMT R213, R76, 0x7610, R213 ;  /* 0x000076104cd57816 */ /* 0x000fe200000000d5 */
[----:B------:R2:W-:Y:S01]  /*1c790*/  @!P0 STL.S16 [R1+0x118], R76 ;  /* 0x0001184c01008387 */ /* 0x0005e20000100600 */
[----:B-1----:R-:W-:Y:S02]  /*1c7a0*/  LOP3.LUT R127, R72, 0xff, RZ, 0xc0, !PT ;  /* 0x000000ff487f7812 */ /* 0x002fe400078ec0ff */
[----:B------:R-:W-:Y:S02]  /*1c7b0*/  LOP3.LUT R72, R73, 0xffff, RZ, 0xc0, !PT ;  /* 0x0000ffff49487812 */ /* 0x000fe400078ec0ff */
[----:B------:R-:W-:Y:S02]  /*1c7c0*/  ISETP.GE.U32.AND P0, PT, R237, R127, PT ;  /* 0x0000007fed00720c */ /* 0x000fe40003f06070 */
[----:B------:R-:W-:Y:S02]  /*1c7d0*/  SHF.R.U32.HI R0, RZ, 0x8, R72 ;  /* 0x00000008ff007819 */ /* 0x000fe40000011648 */
[----:B------:R-:W-:Y:S02]  /*1c7e0*/  LOP3.LUT R72, R73, 0xff, RZ, 0xc0, !PT ;  /* 0x000000ff49487812 */ /* 0x000fe400078ec0ff */
[----:B------:R-:W-:Y:S02]  /*1c7f0*/  LOP3.LUT R0, R0, 0xffff, RZ, 0xc0, !PT ;  /* 0x0000ffff00007812 */ /* 0x000fe400078ec0ff */
[C---:B------:R-:W-:Y:S02]  /*1c800*/  ISETP.GE.U32.AND P5, PT, R237.reuse, R72, PT ;  /* 0x00000048ed00720c */ /* 0x040fe40003fa6070 */
[--C-:B------:R-:W-:Y:S02]  /*1c810*/  SHF.R.U32.HI R72, RZ, 0x10, R73.reuse ;  /* 0x00000010ff487819 */ /* 0x100fe40000011649 */
[C---:B------:R-:W-:Y:S01]  /*1c820*/  ISETP.GE.U32.AND P4, PT, R237.reuse, R0, PT ;  /* 0x00000000ed00720c */ /* 0x040fe20003f86070 */
[----:B---3--:R-:W-:Y:S01]  /*1c830*/  @!P0 HADD2 R81, -R111.H0_H0, -RZ.H0_H0 ;  /* 0xa00000ff6f518230 */ /* 0x008fe20000000900 */
[----:B------:R-:W-:Y:S02]  /*1c840*/  LOP3.LUT R72, R72, 0xff, RZ, 0xc0, !PT ;  /* 0x000000ff48487812 */ /* 0x000fe400078ec0ff */
[----:B------:R-:W-:Y:S01]  /*1c850*/  SHF.R.U32.HI R0, RZ, 0x18, R73 ;  /* 0x00000018ff007819 */ /* 0x000fe20000011649 */
[----:B--2---:R1:W2:Y:S01]  /*1c860*/  LDL.S16 R76, [R1+0xfc] ;  /* 0x0000fc00014c7983 */ /* 0x0042a20000100600 */
[C---:B------:R-:W-:Y:S01]  /*1c870*/  ISETP.GE.U32.AND P3, PT, R237.reuse, R72, PT ;  /* 0x00000048ed00720c */ /* 0x040fe20003f66070 */
[--C-:B------:R-:W-:Y:S01]  /*1c880*/  HSET2.LE.AND R72, R151, R222.reuse, PT ;  /* 0x000000de97487233 */ /* 0x100fe20003803000 */
[C---:B------:R-:W-:Y:S01]  /*1c890*/  ISETP.GE.U32.AND P2, PT, R237.reuse, R0, PT ;  /* 0x00000000ed00720c */ /* 0x040fe20003f46070 */
[----:B------:R3:W-:Y:S01]  /*1c8a0*/  @!P0 STL.S16 [R1+0x114], R81 ;  /* 0x0001145101008387 */ /* 0x0007e20000100600 */
[----:B------:R-:W-:Y:S01]  /*1c8b0*/  ISETP.GE.U32.AND P0, PT, R237, R79, PT ;  /* 0x0000004fed00720c */ /* 0x000fe20003f06070 */
[----:B------:R-:W-:Y:S01]  /*1c8c0*/  @!P5 HADD2 R77, -R119.H0_H0, -RZ.H0_H0 ;  /* 0xa00000ff774dd230 */ /* 0x000fe20000000900 */
[----:B------:R-:W-:Y:S01]  /*1c8d0*/  LOP3.LUT R72, R72, R144, RZ, 0xc0, !PT ;  /* 0x0000009048487212 */ /* 0x000fe200078ec0ff */
[----:B------:R1:W4:Y:S01]  /*1c8e0*/  LDL.S16 R75, [R1+0xf0] ;  /* 0x0000f000014b7983 */ /* 0x0003220000100600 */
[----:B------:R-:W-:Y:S01]  /*1c8f0*/  PRMT R212, R81, 0x7610, R212 ;  /* 0x0000761051d47816 */ /* 0x000fe200000000d4 */
[----:B------:R1:W1:Y:S01]  /*1c900*/  MUFU.EX2 R144, R228 ;  /* 0x000000e400907308 */ /* 0x0002620000000800 */
[----:B------:R-:W-:Y:S01]  /*1c910*/  PRMT R0, R84, 0x5410, R2 ;  /* 0x0000541054007816 */ /* 0x000fe20000000002 */
[--C-:B------:R-:W-:Y:S01]  /*1c920*/  HSET2.LE.AND R73, R150, R222.reuse, PT ;  /* 0x000000de96497233 */ /* 0x100fe20003803000 */
[----:B------:R-:W-:Y:S02]  /*1c930*/  PRMT R150, R202, 0x7610, R150 ;  /* 0x00007610ca967816 */ /* 0x000fe40000000096 */
[----:B------:R-:W-:Y:S02]  /*1c940*/  PRMT R210, R77, 0x7610, R210 ;  /* 0x000076104dd27816 */ /* 0x000fe400000000d2 */
[----:B------:R-:W-:Y:S01]  /*1c950*/  LOP3.LUT R73, R73, R143, RZ, 0xc0, !PT ;  /* 0x0000008f49497212 */ /* 0x000fe200078ec0ff */
[----:B------:R-:W-:Y:S01]  /*1c960*/  @!P0 HADD2 R78, -R116.H0_H0, -RZ.H0_H0 ;  /* 0xa00000ff744e8230 */ /* 0x000fe20000000900 */
[----:B------:R-:W-:Y:S01]  /*1c970*/  @P0 LOP3.LUT R187, R187, 0x4000000, RZ, 0xfc, !PT ;  /* 0x04000000bbbb0812 */ /* 0x000fe200078efcff */
[----:B------:R1:W1:Y:S03]  /*1c980*/  MUFU.EX2 R143, R226 ;  /* 0x000000e2008f7308 */ /* 0x0002660000000800 */
[----:B------:R-:W-:Y:S01]  /*1c990*/  PRMT R211, R78, 0x7610, R211 ;  /* 0x000076104ed37816 */ /* 0x000fe200000000d3 */
[----:B------:R-:W-:Y:S01]  /*1c9a0*/  @!P0 STL.S16 [R1+0x110], R78 ;  /* 0x0001104e01008387 */ /* 0x000fe20000100600 */
[----:B------:R-:W-:Y:S03]  /*1c9b0*/  LOP3.LUT R187, R187, 0xefffffff, RZ, 0xc0, !PT ;  /* 0xefffffffbbbb7812 */ /* 0x000fe600078ec0ff */
[----:B------:R2:W4:Y:S01]  /*1c9c0*/  LDL.S16 R74, [R1+0xec] ;  /* 0x0000ec00014a7983 */ /* 0x0005220000100600 */
[----:B------:R-:W-:Y:S01]  /*1c9d0*/  @P5 LOP3.LUT R187, R187, 0x10000000, RZ, 0xfc, !PT ;  /* 0x10000000bbbb5812 */ /* 0x000fe200078efcff */
[--C-:B---3--:R-:W-:Y:S02]  /*1c9e0*/  HSET2.LE.AND R81, R114, R222.reuse, PT ;  /* 0x000000de72517233 */ /* 0x108fe40003803000 */
[----:B------:R-:W-:Y:S01]  /*1c9f0*/  @!P5 STL.S16 [R1+0x100], R77 ;  /* 0x0001004d0100d387 */ /* 0x000fe20000100600 */
[----:B------:R-:W-:Y:S01]  /*1ca00*/  ISETP.GE.U32.AND P5, PT, R237, R204, PT ;  /* 0x000000cced00720c */ /* 0x000fe20003fa6070 */
[----:B------:R3:W2:Y:S01]  /*1ca10*/  MUFU.EX2 R114, R220 ;  /* 0x000000dc00727308 */ /* 0x0006a20000000800 */
[----:B-1----:R-:W-:Y:S01]  /*1ca20*/  PRMT R228, R203, 0x7610, R228 ;  /* 0x00007610cbe47816 */ /* 0x002fe200000000e4 */
[----:B------:R-:W-:Y:S01]  /*1ca30*/  FADD.FTZ R107, R144, R107 ;  /* 0x0000006b906b7221 */ /* 0x000fe20000010000 */
[----:B------:R-:W-:Y:S02]  /*1ca40*/  LOP3.LUT R81, R81, R142, RZ, 0xc0, !PT ;  /* 0x0000008e51517212 */ /* 0x000fe400078ec0ff */
[----:B------:R-:W-:Y:S02]  /*1ca50*/  LOP3.LUT R142, R88, 0xff, RZ, 0xc0, !PT ;  /* 0x000000ff588e7812 */ /* 0x000fe400078ec0ff */
[----:B------:R-:W-:Y:S02]  /*1ca60*/  PRMT R226, R168, 0x7610, R226 ;  /* 0x00007610a8e27816 */ /* 0x000fe400000000e2 */
[----:B------:R-:W-:Y:S02]  /*1ca70*/  F2FP.PACK_AB R170, R143, R148 ;  /* 0x000000948faa723e */ /* 0x000fe400000000ff */
[--C-:B------:R-:W-:Y:S02]  /*1ca80*/  SHF.R.U32.HI R148, RZ, 0x18, R88.reuse ;  /* 0x00000018ff947819 */ /* 0x100fe40000011658 */
[----:B------:R-:W-:Y:S02]  /*1ca90*/  SHF.R.U32.HI R168, RZ, 0x18, R88 ;  /* 0x00000018ffa87819 */ /* 0x000fe40000011658 */
[----:B------:R-:W-:Y:S02]  /*1caa0*/  @!P6 PRMT R2, R226, 0x5410, RZ ;  /* 0x00005410e202e816 */ /* 0x000fe400000000ff */
[----:B------:R-:W-:Y:S03]  /*1cab0*/  LOP3.LUT P6, RZ, R187, 0x8000000, RZ, 0xc0, !PT ;  /* 0x08000000bbff7812 */ /* 0x000fe600078cc0ff */
[----:B------:R1:W-:Y:S01]  /*1cac0*/  STG.E.U16 [R162.64+0x10], R2 ;  /* 0x00001002a2007986 */ /* 0x0003e2000c101522 */
[----:B---3--:R-:W-:Y:S02]  /*1cad0*/  PRMT R220, R167, 0x7610, R220 ;  /* 0x00007610a7dc7816 */ /* 0x008fe400000000dc */
[----:B------:R-:W-:Y:S02]  /*1cae0*/  LOP3.LUT R167, R88, 0xffff, RZ, 0xc0, !PT ;  /* 0x0000ffff58a77812 */ /* 0x000fe400078ec0ff */
[----:B------:R-:W-:Y:S02]  /*1caf0*/  @!P5 PRMT R84, R220, 0x5410, RZ ;  /* 0x00005410dc54d816 */ /* 0x000fe400000000ff */
[----:B------:R-:W-:Y:S03]  /*1cb00*/  LOP3.LUT P5, RZ, R187, 0x10000000, RZ, 0xc0, !PT ;  /* 0x10000000bbff7812 */ /* 0x000fe600078ac0ff */
[----:B------:R3:W-:Y:S01]  /*1cb10*/  STG.E.U16 [R162.64+0xe], R84 ;  /* 0x00000e54a2007986 */ /* 0x0007e2000c101522 */
[----:B-1----:R-:W-:Y:S02]  /*1cb20*/  PRMT R2, R99, 0x5410, R100 ;  /* 0x0000541063027816 */ /* 0x002fe40000000064 */
[----:B---3--:R-:W-:Y:S01]  /*1cb30*/  LOP3.LUT R84, R199, 0xff, RZ, 0xc0, !PT ;  /* 0x000000ffc7547812 */ /* 0x008fe200078ec0ff */
[----:B--2---:R-:W-:Y:S05]  /*1cb40*/  @!P4 HADD2 R76, -R118.H0_H0, -RZ.H0_H0 ;  /* 0xa00000ff764cc230 */ /* 0x004fea0000000900 */
[----:B------:R-:W-:Y:S01]  /*1cb50*/  PRMT R208, R76, 0x7610, R208 ;  /* 0x000076104cd07816 */ /* 0x000fe200000000d0 */
[----:B------:R-:W-:Y:S01]  /*1cb60*/  @!P4 STL.S16 [R1+0xfc], R76 ;  /* 0x0000fc4c0100c387 */ /* 0x000fe20000100600 */
[----:B----4-:R-:W-:Y:S03]  /*1cb70*/  @!P3 HADD2 R75, -R121.H0_H0, -RZ.H0_H0 ;  /* 0xa00000ff794bb230 */ /* 0x010fe60000000900 */
[----:B------:R-:W1:Y:S02]  /*1cb80*/  LDSM.16.MT88.4 R76, [R173+0x6000] ;  /* 0x00600000ad4c783b */ /* 0x000e640000004200 */
[----:B------:R-:W-:Y:S06]  /*1cb90*/  PRMT R207, R75, 0x7610, R207 ;  /* 0x000076104bcf7816 */ /* 0x000fec00000000cf */
[----:B------:R2:W-:Y:S01]  /*1cba0*/  @!P3 STL.S16 [R1+0xf0], R75 ;  /* 0x0000f04b0100b387 */ /* 0x0005e20000100600 */
[----:B------:R-:W-:Y:S05]  /*1cbb0*/  @!P2 HADD2 R74, -R122.H0_H0, -RZ.H0_H0 ;  /* 0xa00000ff7a4aa230 */ /* 0x000fea0000000900 */
[----:B------:R-:W-:Y:S01]  /*1cbc0*/  PRMT R206, R74, 0x7610, R206 ;  /* 0x000076104ace7816 */ /* 0x000fe200000000ce */
[----:B------:R3:W-:Y:S04]  /*1cbd0*/  @!P2 STL.S16 [R1+0xec], R74 ;  /* 0x0000ec4a0100a387 */ /* 0x0007e80000100600 */
[----:B------:R4:W4:Y:S01]  /*1cbe0*/  LDL.S16 R151, [R1+0xe0] ;  /* 0x0000e00001977983 */ /* 0x0009220000100600 */
[--C-:B--2---:R-:W-:Y:S01]  /*1cbf0*/  HSET2.LE.AND R75, R153, R222.reuse, PT ;  /* 0x000000de994b7233 */ /* 0x104fe20003803000 */
[----:B------:R-:W-:Y:S04]  /*1cc00*/  SHF.R.U32.HI R153, RZ, 0x10, R124 ;  /* 0x00000010ff997819 */ /* 0x000fe8000001167c */
[----:B------:R-:W-:Y:S01]  /*1cc10*/  LOP3.LUT R75, R75, R82, RZ, 0xc0, !PT ;  /* 0x000000524b4b7212 */ /* 0x000fe200078ec0ff */
[--C-:B------:R-:W-:Y:S01]  /*1cc20*/  HSET2.LE.AND R82, R112, R222.reuse, PT ;  /* 0x000000de70527233 */ /* 0x100fe20003803000 */
[----:B------:R-:W-:Y:S04]  /*1cc30*/  F2FP.PACK_AB R112, R114, R149 ;  /* 0x000000957270723e */ /* 0x000fe800000000ff */
[----:B------:R-:W-:Y:S02]  /*1cc40*/  LOP3.LUT R82, R82, R0, RZ, 0xc0, !PT ;  /* 0x0000000052527212 */ /* 0x000fe400078ec0ff */
[----:B------:R-:W-:Y:S01]  /*1cc50*/  PRMT R0, R86, 0x5410, R85 ;  /* 0x0000541056007816 */ /* 0x000fe20000000055 */
[--C-:B---3--:R-:W-:Y:S01]  /*1cc60*/  HSET2.LE.AND R74, R165, R222.reuse, PT ;  /* 0x000000dea54a7233 */ /* 0x108fe20003803000 */
[----:B------:R-:W-:Y:S02]  /*1cc70*/  SHF.R.U32.HI R165, RZ, 0x10, R88 ;  /* 0x00000010ffa57819 */ /* 0x000fe40000011658 */
[----:B------:R-:W-:Y:S01]  /*1cc80*/  LOP3.LUT R83, R83, R0, RZ, 0xc0, !PT ;  /* 0x0000000053537212 */ /* 0x000fe200078ec0ff */
[----:B------:R-:W-:Y:S01]  /*1cc90*/  FADD.FTZ R0, R149, R120 ;  /* 0x0000007895007221 */ /* 0x000fe20000010000 */
[----:B------:R-:W-:Y:S01]  /*1cca0*/  LOP3.LUT R74, R74, R80, RZ, 0xc0, !PT ;  /* 0x000000504a4a7212 */ /* 0x000fe200078ec0ff */
[--C-:B------:R-:W-:Y:S01]  /*1ccb0*/  HSET2.LE.AND R80, R117, R222.reuse, PT ;  /* 0x000000de75507233 */ /* 0x100fe20003803000 */
[----:B------:R-:W-:Y:S01]  /*1ccc0*/  F2FP.PACK_AB R117, R144, R141 ;  /* 0x0000008d9075723e */ /* 0x000fe200000000ff */
[----:B------:R-:W-:Y:S01]  /*1ccd0*/  FADD.FTZ R141, R143, R3 ;  /* 0x000000038f8d7221 */ /* 0x000fe20000010000 */
[----:B------:R-:W-:Y:S01]  /*1cce0*/  SHF.R.U32.HI R143, RZ, 0x10, R88 ;  /* 0x00000010ff8f7819 */ /* 0x000fe20000011658 */
[----:B------:R-:W-:Y:S01]  /*1ccf0*/  MUFU.EX2 R3, R233 ;  /* 0x000000e900037308 */ /* 0x000fe20000000800 */
[----:B------:R-:W-:Y:S01]  /*1cd00*/  LOP3.LUT R144, R88, 0xffff, RZ, 0xc0, !PT ;  /* 0x0000ffff58907812 */ /* 0x000fe200078ec0ff */
[-C--:B-1----:R-:W-:Y:S01]  /*1cd10*/  HMMA.16816.F32 R4, R72, R76.reuse, R4 ;  /* 0x0000004c4804723c */ /* 0x082fe20000001804 */
[----:B------:R-:W-:Y:S01]  /*1cd20*/  SHF.R.U32.HI R88, RZ, 0x8, R157 ;  /* 0x00000008ff587819 */ /* 0x000fe2000001169d */
[----:B------:R-:W-:Y:S01]  /*1cd30*/  FADD.FTZ R201, R114, R0 ;  /* 0x0000000072c97221 */ /* 0x000fe20000010000 */
[----:B------:R-:W-:Y:S02]  /*1cd40*/  PRMT R120, R117, 0x7632, R120 ;  /* 0x0000763275787816 */ /* 0x000fe40000000078 */
[----:B------:R-:W-:Y:S02]  /*1cd50*/  LOP3.LUT R88, R88, 0xffff, RZ, 0xc0, !PT ;  /* 0x0000ffff58587812 */ /* 0x000fe400078ec0ff */
[----:B------:R-:W-:Y:S01]  /*1cd60*/  LOP3.LUT R80, R80, R145, RZ, 0xc0, !PT ;  /* 0x0000009150507212 */ /* 0x000fe200078ec0ff */
[----:B------:R-:W1:Y:S01]  /*1cd70*/  MUFU.EX2 R114, R234 ;  /* 0x000000ea00727308 */ /* 0x000e620000000800 */
[----:B------:R-:W-:Y:S03]  /*1cd80*/  ISETP.GE.U32.AND P0, PT, R237, R88, PT ;  /* 0x00000058ed00720c */ /* 0x000fe60003f06070 */
[----:B------:R-:W-:Y:S02]  /*1cd90*/  LOP3.LUT R149, R124, 0xffff, RZ, 0xc0, !PT ;  /* 0x0000ffff7c957812 */ /* 0x000fe400078ec0ff */
[C---:B------:R-:W-:Y:S01]  /*1cda0*/  LOP3.LUT R89, R90.reuse, 0xffff, RZ, 0xc0, !PT ;  /* 0x0000ffff5a597812 */ /* 0x040fe200078ec0ff */
[C---:B------:R-:W-:Y:S01]  /*1cdb0*/  HMMA.16816.F32 R8, R80.reuse, R76, R8 ;  /* 0x0000004c5008723c */ /* 0x040fe20000001808 */
[--C-:B------:R-:W-:Y:S02]  /*1cdc0*/  SHF.R.U32.HI R91, RZ, 0x10, R90.reuse ;  /* 0x00000010ff5b7819 */ /* 0x100fe4000001165a */
[----:B------:R-:W-:Y:S02]  /*1cdd0*/  LOP3.LUT R145, R90, 0xff, RZ, 0xc0, !PT ;  /* 0x000000ff5a917812 */ /* 0x000fe400078ec0ff */
[----:B------:R-:W-:Y:S02]  /*1cde0*/  SHF.R.U32.HI R90, RZ, 0x18, R90 ;  /* 0x00000018ff5a7819 */ /* 0x000fe4000001165a */
[----:B------:R-:W-:Y:S01]  /*1cdf0*/  PRMT R125, R111, 0x5410, R116 ;  /* 0x000054106f7d7816 */ /* 0x000fe20000000074 */
[-C--:B------:R-:W-:Y:S08]  /*1ce00*/  HMMA.16816.F32 R12, R80, R78.reuse, R12 ;  /* 0x0000004e500c723c */ /* 0x080ff0000000180c */
[C---:B------:R-:W-:Y:S01]  /*1ce10*/  HMMA.16816.F32 R16, R72.reuse, R78, R16 ;  /* 0x0000004e4810723c */ /* 0x040fe20000001810 */
[----:B------:R-:W2:Y:S03]  /*1ce20*/  LDSM.16.MT88.4 R76, [R176+0x6000] ;  /* 0x00600000b04c783b */ /* 0x000ea60000004200 */
[----:B-1----:R-:W-:Y:S01]  /*1ce30*/  FADD.FTZ R0, R114, R152 ;  /* 0x0000009872007221 */ /* 0x002fe20000010000 */
[----:B------:R-:W-:Y:S01]  /*1ce40*/  F2FP.PACK_AB R114, R3, R114 ;  /* 0x000000720372723e */ /* 0x000fe200000000ff */
[----:B------:R-:W1:Y:S02]  /*1ce50*/  MUFU.EX2 R152, R240 ;  /* 0x000000f000987308 */ /* 0x000e640000000800 */
[-C--:B--2---:R-:W-:Y:S08]  /*1ce60*/  HMMA.16816.F32 R20, R72, R76.reuse, R20 ;  /* 0x0000004c4814723c */ /* 0x084ff00000001814 */
[C---:B------:R-:W-:Y:S08]  /*1ce70*/  HMMA.16816.F32 R24, R80.reuse, R76, R24 ;  /* 0x0000004c5018723c */ /* 0x040ff00000001818 */
[-C--:B------:R-:W-:Y:S08]  /*1ce80*/  HMMA.16816.F32 R28, R80, R78.reuse, R28 ;  /* 0x0000004e501c723c */ /* 0x080ff0000000181c */
[C---:B------:R-:W-:Y:S01]  /*1ce90*/  HMMA.16816.F32 R32, R72.reuse, R78, R32 ;  /* 0x0000004e4820723c */ /* 0x040fe20000001820 */
[----:B------:R-:W2:Y:S07]  /*1cea0*/  LDSM.16.MT88.4 R76, [R174+0x6000] ;  /* 0x00600000ae4c783b */ /* 0x000eae0000004200 */
[-C--:B--2---:R-:W-:Y:S08]  /*1ceb0*/  HMMA.16816.F32 R36, R72, R76.reuse, R36 ;  /* 0x0000004c4824723c */ /* 0x084ff00000001824 */
[C---:B------:R-:W-:Y:S01]  /*1cec0*/  HMMA.16816.F32 R40, R80.reuse, R76, R40 ;  /* 0x0000004c5028723c */ /* 0x040fe20000001828 */
[----:B------:R-:W2:Y:S06]  /*1ced0*/  MUFU.EX2 R77, R239 ;  /* 0x000000ef004d7308 */ /* 0x000eac0000000800 */
[----:B-1----:R-:W-:Y:S01]  /*1cee0*/  FADD.FTZ R76, R152, R107 ;  /* 0x0000006b984c7221 */ /* 0x002fe20000010000 */
[----:B------:R-:W-:Y:S01]  /*1cef0*/  PRMT R107, R101, 0x5410, R103 ;  /* 0x00005410656b7816 */ /* 0x000fe20000000067 */
[-C--:B------:R-:W-:Y:S08]  /*1cf00*/  HMMA.16816.F32 R44, R80, R78.reuse, R44 ;  /* 0x0000004e502c723c */ /* 0x080ff0000000182c */
[C---:B------:R-:W-:Y:S01]  /*1cf10*/  HMMA.16816.F32 R48, R72.reuse, R78, R48 ;  /* 0x0000004e4830723c */ /* 0x040fe20000001830 */
[----:B--2---:R-:W-:Y:S03]  /*1cf20*/  F2FP.PACK_AB R152, R77, R152 ;  /* 0x000000984d98723e */ /* 0x004fe600000000ff */
[----:B----4-:R-:W-:Y:S05]  /*1cf30*/  @!P1 HADD2 R151, -R117.H0_H0, -RZ.H0_H0 ;  /* 0xa00000ff75979230 */ /* 0x010fea0000000900 */
[----:B------:R-:W-:Y:S01]  /*1cf40*/  PRMT R205, R151, 0x7610, R205 ;  /* 0x0000761097cd7816 */ /* 0x000fe200000000cd */
[----:B------:R1:W-:Y:S04]  /*1cf50*/  @!P1 STL.S16 [R1+0xe0], R151 ;  /* 0x0000e09701009387 */ /* 0x0003e80000100600 */
[----:B------:R2:W3:Y:S01]  /*1cf60*/  LDL.S16 R203, [R1+0x11c] ;  /* 0x00011c0001cb7983 */ /* 0x0004e20000100600 */
[----:B-1----:R-:W-:Y:S02]  /*1cf70*/  LOP3.LUT R151, R124, 0xff, RZ, 0xc0, !PT ;  /* 0x000000ff7c977812 */ /* 0x002fe400078ec0ff */
[----:B------:R-:W-:Y:S01]  /*1cf80*/  PRMT R124, R108, 0x5410, R110 ;  /* 0x000054106c7c7816 */ /* 0x000fe2000000006e */
[----:B---3--:R-:W-:Y:S05]  /*1cf90*/  @!P0 HADD2 R203, -R120.H0_H0, -RZ.H0_H0 ;  /* 0xa00000ff78cb8230 */ /* 0x008fea0000000900 */
[----:B------:R-:W-:Y:S01]  /*1cfa0*/  PRMT R157, R203, 0x7610, R157 ;  /* 0x00007610cb9d7816 */ /* 0x000fe2000000009d */
[----:B------:R1:W-:Y:S01]  /*1cfb0*/  @!P0 STL.S16 [R1+0x11c], R203 ;  /* 0x00011ccb01008387 */ /* 0x0003e20000100600 */
[----:B------:R-:W-:Y:S01]  /*1cfc0*/  ISETP.GE.U32.AND P0, PT, R237, R196, PT ;  /* 0x000000c4ed00720c */ /* 0x000fe20003f06070 */
[----:B------:R-:W-:Y:S02]  /*1cfd0*/  FADD.FTZ R196, R77, R76 ;  /* 0x0000004c4dc47221 */ /* 0x000fe40000010000 */
[----:B------:R-:W-:Y:S10]  /*1cfe0*/  MUFU.EX2 R77, R236 ;  /* 0x000000ec004d7308 */ /* 0x000ff40000000800 */
[----:B------:R-:W-:Y:S02]  /*1cff0*/  @!P0 PRMT R85, R221, 0x5410, RZ ;  /* 0x00005410dd558816 */ /* 0x000fe400000000ff */
[----:B------:R-:W-:Y:S01]  /*1d000*/  ISETP.GE.U32.AND P0, PT, R237, R166, PT ;  /* 0x000000a6ed00720c */ /* 0x000fe20003f06070 */
[----:B------:R-:W-:Y:S01]  /*1d010*/  FADD.FTZ R166, R3, R0 ;  /* 0x0000000003a67221 */ /* 0x000fe20000010000 */
[----:B------:R-:W-:Y:S01]  /*1d020*/  PRMT R0, R87, 0x5410, R92 ;  /* 0x0000541057007816 */ /* 0x000fe2000000005c */
[----:B------:R3:W-:Y:S01]  /*1d030*/  STG.E.U16 [R160.64+0x12], R85 ;  /* 0x00001255a0007986 */ /* 0x0007e2000c101522 */
[----:B------:R-:W-:Y:S02]  /*1d040*/  PRMT R3, R93, 0x5410, R95 ;  /* 0x000054105d037816 */ /* 0x000fe4000000005f */
[----:B-1----:R-:W-:Y:S04]  /*1d050*/  IADD3 R203, P1, R154, -0x80, RZ ;  /* 0xffffff809acb7810 */ /* 0x002fe80007f3e0ff */
[----:B------:R-:W-:Y:S02]  /*1d060*/  IADD3.X R202, R155, -0x1, RZ, P1, !PT ;  /* 0xffffffff9bca7810 */ /* 0x000fe40000ffe4ff */
[----:B------:R-:W-:Y:S02]  /*1d070*/  ISETP.GE.U32.AND P1, PT, R237, R197, PT ;  /* 0x000000c5ed00720c */ /* 0x000fe40003f26070 */
[----:B------:R-:W-:Y:S02]  /*1d080*/  @!P0 PRMT R92, R229, 0x5410, RZ ;  /* 0x00005410e55c8816 */ /* 0x000fe400000000ff */
[----:B------:R-:W-:Y:S02]  /*1d090*/  ISETP.GE.U32.AND P0, PT, R237, R146, PT ;  /* 0x00000092ed00720c */ /* 0x000fe40003f06070 */
[----:B------:R2:W4:Y:S07]  /*1d0a0*/  LDL.S16 R146, [R1+0x64] ;  /* 0x0000640001927983 */ /* 0x00052e0000100600 */
[----:B------:R-:W-:Y:S02]  /*1d0b0*/  @!P1 PRMT R86, R219, 0x5410, RZ ;  /* 0x00005410db569816 */ /* 0x000fe400000000ff */
[C---:B------:R-:W-:Y:S02]  /*1d0c0*/  ISETP.GE.U32.AND P1, PT, R237.reuse, R189, PT ;  /* 0x000000bded00720c */ /* 0x040fe40003f26070 */
[----:B------:R-:W-:Y:S01]  /*1d0d0*/  @!P0 PRMT R95, R242, 0x5410, RZ ;  /* 0x00005410f25f8816 */ /* 0x000fe200000000ff */
[----:B------:R2:W2:Y:S01]  /*1d0e0*/  LDL.S16 R189, [R1+0x70] ;  /* 0x0000700001bd7983 */ /* 0x0004a20000100600 */
[C---:B------:R-:W-:Y:S02]  /*1d0f0*/  ISETP.GE.U32.AND P0, PT, R237.reuse, R109, PT ;  /* 0x0000006ded00720c */ /* 0x040fe40003f06070 */
[----:B------:R-:W-:Y:S01]  /*1d100*/  PRMT R109, R94, 0x5410, R96 ;  /* 0x000054105e6d7816 */ /* 0x000fe20000000060 */
[----:B------:R1:W-:Y:S01]  /*1d110*/  STG.E.U16 [R160.64+0x10], R86 ;  /* 0x00001056a0007986 */ /* 0x0003e2000c101522 */
[----:B---3--:R-:W-:Y:S03]  /*1d120*/  SHF.R.U32.HI R85, RZ, 0x8, R149 ;  /* 0x00000008ff557819 */ /* 0x008fe60000011695 */
[----:B------:R3:W-:Y:S02]  /*1d130*/  STG.E.U16 [R154.64+0x22], R92 ;  /* 0x0000225c9a007986 */ /* 0x0007e4000c101522 */
[----:B------:R-:W-:Y:S02]  /*1d140*/  @!P1 PRMT R87, R228, 0x5410, RZ ;  /* 0x00005410e4579816 */ /* 0x000fe400000000ff */
[----:B------:R-:W-:Y:S02]  /*1d150*/  ISETP.GE.U32.AND P1, PT, R237, R147, PT ;  /* 0x00000093ed00720c */ /* 0x000fe40003f26070 */
[----:B------:R-:W-:Y:S01]  /*1d160*/  @!P0 PRMT R96, R235, 0x5410, RZ ;  /* 0x00005410eb608816 */ /* 0x000fe200000000ff */
[----:B------:R3:W-:Y:S01]  /*1d170*/  STG.E.U16 [R154.64+0x20], R87 ;  /* 0x000020579a007986 */ /* 0x0007e2000c101522 */
[----:B------:R-:W-:Y:S02]  /*1d180*/  ISETP.GE.U32.AND P0, PT, R237, R115, PT ;  /* 0x00000073ed00720c */ /* 0x000fe40003f06070 */
[----:B------:R-:W-:Y:S01]  /*1d190*/  PRMT R115, R97, 0x5410, R98 ;  /* 0x0000541061737816 */ /* 0x000fe20000000062 */
[----:B------:R-:W-:Y:S06]  /*1d1a0*/  STG.E.U16 [R158.64+0x22], R95 ;  /* 0x0000225f9e007986 */ /* 0x000fec000c101522 */
[----:B------:R-:W-:Y:S02]  /*1d1b0*/  @!P1 PRMT R93, R150, 0x5410, RZ ;  /* 0x00005410965d9816 */ /* 0x000fe400000000ff */
[----:B------:R-:W-:Y:S01]  /*1d1c0*/  ISETP.GE.U32.AND P1, PT, R237, R139, PT ;  /* 0x0000008bed00720c */ /* 0x000fe20003f26070 */
[----:B------:R-:W3:Y:S01]  /*1d1d0*/  MUFU.EX2 R150, R238 ;  /* 0x000000ee00967308 */ /* 0x000ee20000000800 */
[----:B------:R-:W-:Y:S01]  /*1d1e0*/  @!P0 PRMT R98, R231, 0x5410, RZ ;  /* 0x00005410e7628816 */ /* 0x000fe200000000ff */
[----:B------:R3:W-:Y:S01]  /*1d1f0*/  STG.E.U16 [R158.64+0x20], R93 ;  /* 0x0000205d9e007986 */ /* 0x0007e2000c101522 */
[----:B------:R-:W-:Y:S02]  /*1d200*/  ISETP.GE.U32.AND P0, PT, R237, R136, PT ;  /* 0x00000088ed00720c */ /* 0x000fe40003f06070 */
[----:B-1----:R-:W-:Y:S01]  /*1d210*/  LOP3.LUT R86, R153, 0xff, RZ, 0xc0, !PT ;  /* 0x000000ff99567812 */ /* 0x002fe200078ec0ff */
[----:B------:R-:W-:Y:S01]  /*1d220*/  STG.E.U16 [R162.64+0x20], R96 ;  /* 0x00002060a2007986 */ /* 0x000fe2000c101522 */
[----:B---3--:R-:W-:Y:S05]  /*1d230*/  PRMT R92, R170, 0x7610, R92 ;  /* 0x00007610aa5c7816 */ /* 0x008fea000000005c */
[----:B------:R-:W-:Y:S02]  /*1d240*/  @!P1 PRMT R94, R241, 0x5410, RZ ;  /* 0x00005410f15e9816 */ /* 0x000fe400000000ff */
[----:B------:R-:W-:Y:S02]  /*1d250*/  ISETP.GE.U32.AND P1, PT, R237, R138, PT ;  /* 0x0000008aed00720c */ /* 0x000fe40003f26070 */
[----:B------:R-:W-:Y:S01]  /*1d260*/  @!P0 PRMT R100, R227, 0x5410, RZ ;  /* 0x00005410e3648816 */ /* 0x000fe200000000ff */
[----:B------:R-:W-:Y:S01]  /*1d270*/  STG.E.U16 [R162.64+0x1e], R94 ;  /* 0x00001e5ea2007986 */ /* 0x000fe2000c101522 */
[----:B------:R-:W-:Y:S02]  /*1d280*/  ISETP.GE.U32.AND P0, PT, R237, R134, PT ;  /* 0x00000086ed00720c */ /* 0x000fe40003f06070 */
[----:B------:R-:W-:Y:S01]  /*1d290*/  PRMT R138, R84, 0x5410, R198 ;  /* 0x00005410548a7816 */ /* 0x000fe200000000c6 */
[----:B------:R-:W-:Y:S01]  /*1d2a0*/  STG.E.U16 [R160.64+0x22], R98 ;  /* 0x00002262a0007986 */ /* 0x000fe2000c101522 */
[----:B------:R-:W-:Y:S02]  /*1d2b0*/  LOP3.LUT R84, R130, 0xffff, RZ, 0xc0, !PT ;  /* 0x0000ffff82547812 */ /* 0x000fe400078ec0ff */
[----:B------:R-:W-:Y:S01]  /*1d2c0*/  PRMT R134, R151, 0x5410, R85 ;  /* 0x0000541097867816 */ /* 0x000fe20000000055 */
[----:B------:R-:W-:Y:S01]  /*1d2d0*/  FADD.FTZ R76, R150, R141 ;  /* 0x0000008d964c7221 */ /* 0x000fe20000010000 */
[C---:B------:R-:W-:Y:S02]  /*1d2e0*/  F2FP.PACK_AB R150, R77.reuse, R150 ;  /* 0x000000964d96723e */ /* 0x040fe400000000ff */
[----:B------:R-:W-:Y:S01]  /*1d2f0*/  @!P1 PRMT R97, R232, 0x5410, RZ ;  /* 0x00005410e8619816 */ /* 0x000fe200000000ff */
[----:B------:R-:W-:Y:S01]  /*1d300*/  FADD.FTZ R192, R77, R76 ;  /* 0x0000004c4dc07221 */ /* 0x000fe20000010000 */
[C---:B------:R-:W-:Y:S02]  /*1d310*/  ISETP.GE.U32.AND P1, PT, R237.reuse, R137, PT ;  /* 0x00000089ed00720c */ /* 0x040fe40003f26070 */
[----:B------:R-:W-:Y:S01]  /*1d320*/  @!P0 PRMT R103, R224, 0x5410, RZ ;  /* 0x00005410e0678816 */ /* 0x000fe200000000ff */
[----:B------:R-:W-:Y:S01]  /*1d330*/  STG.E.U16 [R160.64+0x20], R97 ;  /* 0x00002061a0007986 */ /* 0x000fe2000c101522 */
[----:B------:R-:W-:Y:S02]  /*1d340*/  ISETP.GE.U32.AND P0, PT, R237, R131, PT ;  /* 0x00000083ed00720c */ /* 0x000fe40003f06070 */
[----:B------:R-:W-:Y:S01]  /*1d350*/  LOP3.LUT R137, R190, 0xff, RZ, 0xc0, !PT ;  /* 0x000000ffbe897812 */ /* 0x000fe200078ec0ff */
[----:B------:R-:W-:Y:S01]  /*1d360*/  STG.E.U16 [R154.64+0x32], R100 ;  /* 0x000032649a007986 */ /* 0x000fe2000c101522 */
[----:B------:R-:W-:Y:S01]  /*1d370*/  LOP3.LUT R76, R143, 0xff, RZ, 0xc0, !PT ;  /* 0x000000ff8f4c7812 */ /* 0x000fe200078ec0ff */
[----:B------:R-:W-:Y:S01]  /*1d380*/  MUFU.EX2 R190, R247 ;  /* 0x000000f700be7308 */ /* 0x000fe20000000800 */
[----:B------:R-:W-:Y:S02]  /*1d390*/  SHF.R.U32.HI R85, RZ, 0x8, R89 ;  /* 0x00000008ff557819 */ /* 0x000fe40000011659 */
[----:B------:R-:W-:Y:S02]  /*1d3a0*/  LOP3.LUT R89, R130, 0xff, RZ, 0xc0, !PT ;  /* 0x000000ff82597812 */ /* 0x000fe400078ec0ff */
[----:B------:R-:W-:Y:S02]  /*1d3b0*/  @!P1 PRMT R99, R230, 0x5410, RZ ;  /* 0x00005410e6639816 */ /* 0x000fe400000000ff */
[----:B------:R-:W-:Y:S02]  /*1d3c0*/  ISETP.GE.U32.AND P1, PT, R237, R135, PT ;  /* 0x00000087ed00720c */ /* 0x000fe40003f26070 */
[----:B------:R-:W-:Y:S01]  /*1d3d0*/  SHF.R.U32.HI R87, RZ, 0x8, R84 ;  /* 0x00000008ff577819 */ /* 0x000fe20000011654 */
[----:B------:R-:W-:Y:S01]  /*1d3e0*/  STG.E.U16 [R154.64+0x30], R99 ;  /* 0x000030639a007986 */ /* 0x000fe2000c101522 */
[--C-:B------:R-:W-:Y:S02]  /*1d3f0*/  SHF.R.U32.HI R84, RZ, 0x10, R130.reuse ;  /* 0x00000010ff547819 */ /* 0x100fe40000011682 */
[----:B------:R-:W-:Y:S01]  /*1d400*/  PRMT R87, R89, 0x5410, R87 ;  /* 0x0000541059577816 */ /* 0x000fe20000000057 */
[----:B------:R-:W-:Y:S01]  /*1d410*/  STG.E.U16 [R158.64+0x32], R103 ;  /* 0x000032679e007986 */ /* 0x000fe2000c101522 */
[----:B------:R-:W-:Y:S02]  /*1d420*/  PRMT R135, R145, 0x5410, R85 ;  /* 0x0000541091877816 */ /* 0x000fe40000000055 */
[----:B------:R-:W-:Y:S02]  /*1d430*/  SHF.R.U32.HI R85, RZ, 0x18, R130 ;  /* 0x00000018ff557819 */ /* 0x000fe40000011682 */
[----:B------:R-:W-:Y:S02]  /*1d440*/  LOP3.LUT R84, R84, 0xff, RZ, 0xc0, !PT ;  /* 0x000000ff54547812 */ /* 0x000fe400078ec0ff */
[----:B------:R-:W-:Y:S02]  /*1d450*/  @!P1 PRMT R101, R225, 0x5410, RZ ;  /* 0x00005410e1659816 */ /* 0x000fe400000000ff */
[----:B------:R-:W-:Y:S02]  /*1d460*/  ISETP.GE.U32.AND P1, PT, R237, R113, PT ;  /* 0x00000071ed00720c */ /* 0x000fe40003f26070 */
[----:B------:R-:W-:Y:S01]  /*1d470*/  PRMT R113, R102, 0x5410, R104 ;  /* 0x0000541066717816 */ /* 0x000fe20000000068 */
[----:B------:R-:W-:Y:S01]  /*1d480*/  STG.E.U16 [R158.64+0x30], R101 ;  /* 0x000030659e007986 */ /* 0x000fe2000c101522 */
[----:B------:R-:W-:Y:S02]  /*1d490*/  @!P0 PRMT R102, R223, 0x5410, RZ ;  /* 0x00005410df668816 */ /* 0x000fe400000000ff */
[----:B------:R-:W-:Y:S02]  /*1d4a0*/  ISETP.GE.U32.AND P0, PT, R237, R123, PT ;  /* 0x0000007bed00720c */ /* 0x000fe40003f06070 */
[----:B------:R-:W-:Y:S01]  /*1d4b0*/  PRMT R123, R105, 0x5410, R106 ;  /* 0x00005410697b7816 */ /* 0x000fe2000000006a */
[----:B------:R-:W-:Y:S01]  /*1d4c0*/  STG.E.U16 [R162.64+0x2e], R102 ;  /* 0x00002e66a2007986 */ /* 0x000fe2000c101522 */
[----:B------:R-:W-:Y:S02]  /*1d4d0*/  @!P6 PRMT R106, R216, 0x5410, RZ ;  /* 0x00005410d86ae816 */ /* 0x000fe400000000ff */
[C---:B------:R-:W-:Y:S02]  /*1d4e0*/  ISETP.GE.U32.AND P6, PT, R237.reuse, R126, PT ;  /* 0x0000007eed00720c */ /* 0x040fe40003fc6070 */
[----:B------:R-:W-:Y:S02]  /*1d4f0*/  @!P1 PRMT R104, R218, 0x5410, RZ ;  /* 0x00005410da689816 */ /* 0x000fe400000000ff */
[----:B------:R-:W-:Y:S02]  /*1d500*/  ISETP.GE.U32.AND P1, PT, R237, R171, PT ;  /* 0x000000abed00720c */ /* 0x000fe40003f26070 */
[----:B------:R-:W-:Y:S01]  /*1d510*/  PRMT R126, R117, 0x5410, R120 ;  /* 0x00005410757e7816 */ /* 0x000fe20000000078 */
[----:B------:R1:W3:Y:S01]  /*1d520*/  LDL.S16 R171, [R1+0x74] ;  /* 0x0000740001ab7983 */ /* 0x0002e20000100600 */
[----:B------:R-:W-:Y:S02]  /*1d530*/  @!P0 PRMT R105, R217, 0x5410, RZ ;  /* 0x00005410d9698816 */ /* 0x000fe400000000ff */
[----:B------:R-:W-:Y:S01]  /*1d540*/  ISETP.GE.U32.AND P0, PT, R237, R128, PT ;  /* 0x00000080ed00720c */ /* 0x000fe20003f06070 */
[----:B------:R-:W-:Y:S01]  /*1d550*/  STG.E.U16 [R162.64+0x30], R104 ;  /* 0x00003068a2007986 */ /* 0x000fe2000c101522 */
[----:B------:R-:W-:Y:S02]  /*1d560*/  PRMT R128, R121, 0x5410, R122 ;  /* 0x0000541079807816 */ /* 0x000fe4000000007a */
[----:B------:R-:W-:Y:S01]  /*1d570*/  @!P2 PRMT R122, R206, 0x5410, RZ ;  /* 0x00005410ce7aa816 */ /* 0x000fe200000000ff */
[----:B------:R-:W-:Y:S01]  /*1d580*/  STG.E.U16 [R160.64+0x30], R105 ;  /* 0x00003069a0007986 */ /* 0x000fe2000c101522 */
[----:B------:R-:W-:Y:S01]  /*1d590*/  PRMT R131, R86, 0x5410, R156 ;  /* 0x0000541056837816 */ /* 0x000fe2000000009c */
[--C-:B------:R-:W-:Y:S01]  /*1d5a0*/  HSET2.LE.AND R86, R134, R222.reuse, PT ;  /* 0x000000de86567233 */ /* 0x100fe20003803000 */
[----:B------:R-:W-:Y:S01]  /*1d5b0*/  PRMT R85, R84, 0x5410, R85 ;  /* 0x0000541054557816 */ /* 0x000fe20000000055 */
[----:B------:R-:W-:Y:S01]  /*1d5c0*/  STG.E.U16 [R160.64+0x32], R106 ;  /* 0x0000326aa0007986 */ /* 0x000fe2000c101522 */
[----:B------:R-:W-:Y:S01]  /*1d5d0*/  @!P6 PRMT R110, R213, 0x5410, RZ ;  /* 0x00005410d56ee816 */ /* 0x000fe200000000ff */
[--C-:B------:R-:W-:Y:S01]  /*1d5e0*/  HSET2.LE.AND R84, R87, R222.reuse, PT ;  /* 0x000000de57547233 */ /* 0x100fe20003803000 */
[----:B------:R-:W-:Y:S01]  /*1d5f0*/  LOP3.LUT R86, R86, R2, RZ, 0xc0, !PT ;  /* 0x0000000256567212 */ /* 0x000fe200078ec0ff */
[--C-:B------:R-:W-:Y:S01]  /*1d600*/  HSET2.LE.AND R87, R131, R222.reuse, PT ;  /* 0x000000de83577233 */ /* 0x100fe20003803000 */
[----:B------:R-:W-:Y:S01]  /*1d610*/  @!P0 PRMT R108, R214, 0x5410, RZ ;  /* 0x00005410d66c8816 */ /* 0x000fe200000000ff */
[----:B------:R-:W-:Y:S01]  /*1d620*/  STG.E.U16 [R154.64+0x42], R110 ;  /* 0x0000426e9a007986 */ /* 0x000fe2000c101522 */
[----:B------:R-:W-:Y:S01]  /*1d630*/  ISETP.GE.U32.AND P0, PT, R237, R127, PT ;  /* 0x0000007fed00720c */ /* 0x000fe20003f06070 */
[--C-:B------:R-:W-:Y:S01]  /*1d640*/  HSET2.LE.AND R85, R85, R222.reuse, PT ;  /* 0x000000de55557233 */ /* 0x100fe20003803000 */
[----:B------:R-:W-:Y:S01]  /*1d650*/  PRMT R127, R119, 0x5410, R118 ;  /* 0x00005410777f7816 */ /* 0x000fe20000000076 */
[----:B------:R-:W-:Y:S01]  /*1d660*/  STG.E.U16 [R154.64+0x40], R108 ;  /* 0x0000406c9a007986 */ /* 0x000fe2000c101522 */
[----:B------:R-:W-:Y:S02]  /*1d670*/  @!P5 PRMT R119, R210, 0x5410, RZ ;  /* 0x00005410d277d816 */ /* 0x000fe400000000ff */
[C---:B------:R-:W-:Y:S02]  /*1d680*/  ISETP.GE.U32.AND P5, PT, R237.reuse, R88, PT ;  /* 0x00000058ed00720c */ /* 0x040fe40003fa6070 */
[----:B------:R-:W-:Y:S02]  /*1d690*/  @!P4 PRMT R118, R208, 0x5410, RZ ;  /* 0x00005410d076c816 */ /* 0x000fe400000000ff */
[----:B------:R-:W-:Y:S02]  /*1d6a0*/  ISETP.GE.U32.AND P4, PT, R237, R76, PT ;  /* 0x0000004ced00720c */ /* 0x000fe40003f86070 */
[----:B------:R-:W-:Y:S02]  /*1d6b0*/  SHF.R.U32.HI R76, RZ, 0x8, R144 ;  /* 0x00000008ff4c7819 */ /* 0x000fe40000011690 */
[----:B------:R-:W-:Y:S02]  /*1d6c0*/  LOP3.LUT R88, R91, 0xff, RZ, 0xc0, !PT ;  /* 0x000000ff5b587812 */ /* 0x000fe400078ec0ff */
[----:B------:R-:W-:Y:S02]  /*1d6d0*/  LOP3.LUT R76, R76, 0xffff, RZ, 0xc0, !PT ;  /* 0x0000ffff4c4c7812 */ /* 0x000fe400078ec0ff */
[----:B------:R-:W-:Y:S02]  /*1d6e0*/  PRMT R136, R88, 0x5410, R90 ;  /* 0x0000541058887816 */ /* 0x000fe4000000005a */
[----:B------:R-:W-:Y:S01]  /*1d6f0*/  @!P5 PRMT R120, R157, 0x5410, RZ ;  /* 0x000054109d78d816 */ /* 0x000fe200000000ff */
[----:B------:R-:W-:Y:S01]  /*1d700*/  LDSM.16.MT88.4 R88, [R173+0x6800] ;  /* 0x00680000ad58783b */ /* 0x000fe20000004200 */
[C---:B------:R-:W-:Y:S02]  /*1d710*/  ISETP.GE.U32.AND P5, PT, R237.reuse, R137, PT ;  /* 0x00000089ed00720c */ /* 0x040fe40003fa6070 */
[----:B------:R-:W-:Y:S02]  /*1d720*/  ISETP.GE.U32.AND P2, PT, R237, R76, PT ;  /* 0x0000004ced00720c */ /* 0x000fe40003f46070 */
[----:B------:R-:W-:Y:S02]  /*1d730*/  SHF.R.U32.HI R76, RZ, 0x8, R193 ;  /* 0x00000008ff4c7819 */ /* 0x000fe400000116c1 */
[----:B------:R-:W-:Y:S01]  /*1d740*/  LOP3.LUT R84, R84, R0, RZ, 0xc0, !PT ;  /* 0x0000000054547212 */ /* 0x000fe200078ec0ff */
[----:B------:R1:W3:Y:S01]  /*1d750*/  LDL.S16 R157, [R1+0x6c] ;  /* 0x00006c00019d7983 */ /* 0x0002e20000100600 */
[----:B------:R-:W-:Y:S01]  /*1d760*/  PRMT R139, R195, 0x5410, R76 ;  /* 0x00005410c38b7816 */ /* 0x000fe2000000004c */
[--C-:B------:R-:W-:Y:S01]  /*1d770*/  HSET2.LE.AND R0, R135, R222.reuse, PT ;  /* 0x000000de87007233 */ /* 0x100fe20003803000 */
[----:B------:R-:W-:Y:S01]  /*1d780*/  LOP3.LUT R85, R85, R3, RZ, 0xc0, !PT ;  /* 0x0000000355557212 */ /* 0x000fe200078ec0ff */
[----:B------:R-:W1:Y:S01]  /*1d790*/  LDSM.16.MT88.4 R76, [R175+0x6000] ;  /* 0x00600000af4c783b */ /* 0x000e620000004200 */
[----:B------:R-:W-:Y:S02]  /*1d7a0*/  LOP3.LUT R87, R87, R107, RZ, 0xc0, !PT ;  /* 0x0000006b57577212 */ /* 0x000fe400078ec0ff */
[----:B------:R-:W-:Y:S02]  /*1d7b0*/  ISETP.GE.U32.AND P6, PT, R237, R142, PT ;  /* 0x0000008eed00720c */ /* 0x000fe40003fc6070 */
[----:B------:R-:W-:Y:S02]  /*1d7c0*/  PRMT R93, R170, 0x7632, R93 ;  /* 0x00007632aa5d7816 */ /* 0x000fe4000000005d */
[----:B------:R-:W-:Y:S01]  /*1d7d0*/  LOP3.LUT R3, R133, 0xff, RZ, 0xc0, !PT ;  /* 0x000000ff85037812 */ /* 0x000fe200078ec0ff */
[----:B------:R-:W-:Y:S01]  /*1d7e0*/  MUFU.EX2 R170, R179 ;  /* 0x000000b300aa7308 */ /* 0x000fe20000000800 */
[----:B------:R-:W-:Y:S02]  /*1d7f0*/  @!P3 PRMT R121, R207, 0x5410, RZ ;  /* 0x00005410cf79b816 */ /* 0x000fe400000000ff */
[----:B------:R-:W-:Y:S02]  /*1d800*/  @!P0 PRMT R111, R212, 0x5410, RZ ;  /* 0x00005410d46f8816 */ /* 0x000fe400000000ff */
[----:B------:R-:W-:Y:S02]  /*1d810*/  SHF.R.U32.HI R2, RZ, 0x8, R167 ;  /* 0x00000008ff027819 */ /* 0x000fe400000116a7 */
[----:B------:R-:W-:Y:S01]  /*1d820*/  ISETP.GE.U32.AND P3, PT, R237, R140, PT ;  /* 0x0000008ced00720c */ /* 0x000fe20003f66070 */
[----:B------:R-:W-:Y:S01]  /*1d830*/  STG.E.U16 [R158.64+0x40], R111 ;  /* 0x0000406f9e007986 */ /* 0x000fe2000c101522 */
[----:B------:R-:W-:Y:S01]  /*1d840*/  PRMT R134, R169, 0x5410, R2 ;  /* 0x00005410a9867816 */ /* 0x000fe20000000002 */
[----:B------:R-:W-:Y:S01]  /*1d850*/  MUFU.EX2 R167, R251 ;  /* 0x000000fb00a77308 */ /* 0x000fe20000000800 */
[----:B------:R-:W-:Y:S02]  /*1d860*/  SHF.R.U32.HI R2, RZ, 0x10, R133 ;  /* 0x00000010ff027819 */ /* 0x000fe40000011685 */
[----:B------:R-:W-:Y:S02]  /*1d870*/  PRMT R151, R152, 0x7632, R151 ;  /* 0x0000763298977816 */ /* 0x000fe40000000097 */
[----:B------:R-:W-:Y:S02]  /*1d880*/  LOP3.LUT R2, R2, 0xff, RZ, 0xc0, !PT ;  /* 0x000000ff02027812 */ /* 0x000fe400078ec0ff */
[----:B------:R-:W-:Y:S02]  /*1d890*/  PRMT R149, R150, 0x7632, R149 ;  /* 0x0000763296957816 */ /* 0x000fe40000000095 */
[----:B------:R-:W-:Y:S01]  /*1d8a0*/  LOP3.LUT P0, RZ, R187, 0x4000000, RZ, 0xc0, !PT ;  /* 0x04000000bbff7812 */ /* 0x000fe2000780c0ff */
[----:B------:R-:W-:Y:S01]  /*1d8b0*/  MUFU.EX2 R169, R249 ;  /* 0x000000f900a97308 */ /* 0x000fe20000000800 */
[----:B------:R-:W-:Y:S02]  /*1d8c0*/  @!P3 PRMT R117, R205, 0x5410, RZ ;  /* 0x00005410cd75b816 */ /* 0x000fe400000000ff */
[----:B------:R-:W-:Y:S07]  /*1d8d0*/  ISETP.GE.U32.AND P3, PT, R237, R148, PT ;  /* 0x00000094ed00720c */ /* 0x000fee0003f66070 */
[----:B------:R-:W4:Y:S01]  /*1d8e0*/  MUFU.EX2 R148, R243 ;  /* 0x000000f300947308 */ /* 0x000f220000000800 */
[-C--:B-1----:R-:W-:Y:S01]  /*1d8f0*/  HMMA.16816.F32 R52, R72, R76.reuse, R52 ;  /* 0x0000004c4834723c */ /* 0x082fe20000001834 */
[----:B------:R-:W-:Y:S02]  /*1d900*/  @!P0 PRMT R116, R211, 0x5410, RZ ;  /* 0x00005410d3748816 */ /* 0x000fe400000000ff */
[----:B------:R-:W-:Y:S03]  /*1d910*/  LOP3.LUT P0, RZ, R187, 0x2000000, RZ, 0xc0, !PT ;  /* 0x02000000bbff7812 */ /* 0x000fe6000780c0ff */
[----:B------:R-:W-:Y:S02]  /*1d920*/  STG.E.U16 [R158.64+0x42], R116 ;  /* 0x000042749e007986 */ /* 0x000fe4000c101522 */
[C---:B------:R-:W-:Y:S02]  /*1d930*/  HMMA.16816.F32 R56, R80.reuse, R76, R56 ;  /* 0x0000004c5038723c */ /* 0x040fe40000001838 */
[----:B------:R-:W-:Y:S04]  /*1d940*/  STG.E.U16 [R162.64+0x3e], R119 ;  /* 0x00003e77a2007986 */ /* 0x000fe8000c101522 */
[----:B------:R-:W-:Y:S01]  /*1d950*/  STG.E.U16 [R162.64+0x40], R118 ;  /* 0x00004076a2007986 */ /* 0x000fe2000c101522 */
[C---:B------:R-:W-:Y:S01]  /*1d960*/  LOP3.LUT R76, R129.reuse, 0xffff, RZ, 0xc0, !PT ;  /* 0x0000ffff814c7812 */ /* 0x040fe200078ec0ff */
[-C--:B------:R-:W-:Y:S01]  /*1d970*/  HMMA.16816.F32 R60, R80, R78.reuse, R60 ;  /* 0x0000004e503c723c */ /* 0x080fe2000000183c */
[----:B------:R-:W-:Y:S01]  /*1d980*/  LOP3.LUT R77, R129, 0xff, RZ, 0xc0, !PT ;  /* 0x000000ff814d7812 */ /* 0x000fe200078ec0ff */
[----:B------:R-:W-:Y:S02]  /*1d990*/  STG.E.U16 [R160.64+0x40], R121 ;  /* 0x00004079a0007986 */ /* 0x000fe4000c101522 */
[----:B------:R-:W-:Y:S02]  /*1d9a0*/  SHF.R.U32.HI R76, RZ, 0x8, R76 ;  /* 0x00000008ff4c7819 */ /* 0x000fe4000001164c */
[----:B------:R-:W-:Y:S01]  /*1d9b0*/  STG.E.U16 [R160.64+0x42], R122 ;  /* 0x0000427aa0007986 */ /* 0x000fe2000c101522 */
[----:B------:R-:W-:Y:S01]  /*1d9c0*/  LOP3.LUT R80, R133, 0xffff, RZ, 0xc0, !PT ;  /* 0x0000ffff85507812 */ /* 0x000fe200078ec0ff */
[----:B------:R-:W-:Y:S01]  /*1d9d0*/  HMMA.16816.F32 R64, R72, R78, R64 ;  /* 0x0000004e4840723c */ /* 0x000fe20000001840 */
[----:B------:R-:W-:Y:S01]  /*1d9e0*/  PRMT R130, R77, 0x5410, R76 ;  /* 0x000054104d827816 */ /* 0x000fe2000000004c */
[----:B------:R-:W1:Y:S02]  /*1d9f0*/  LDSM.16.MT88.4 R72, [R176+0x6800] ;  /* 0x00680000b048783b */ /* 0x000e640000004200 */
[--C-:B------:R-:W-:Y:S02]  /*1da00*/  SHF.R.U32.HI R76, RZ, 0x10, R129.reuse ;  /* 0x00000010ff4c7819 */ /* 0x100fe40000011681 */
[----:B------:R-:W-:Y:S01]  /*1da10*/  SHF.R.U32.HI R129, RZ, 0x18, R129 ;  /* 0x00000018ff817819 */ /* 0x000fe20000011681 */
[--C-:B------:R-:W-:Y:S01]  /*1da20*/  HSET2.LE.AND R79, R136, R222.reuse, PT ;  /* 0x000000de884f7233 */ /* 0x100fe20003803000 */
[-C--:B------:R-:W-:Y:S01]  /*1da30*/  HMMA.16816.F32 R4, R84, R88.reuse, R4 ;  /* 0x000000585404723c */ /* 0x080fe20000001804 */
[----:B------:R-:W-:Y:S01]  /*1da40*/  LOP3.LUT R76, R76, 0xff, RZ, 0xc0, !PT ;  /* 0x000000ff4c4c7812 */ /* 0x000fe200078ec0ff */
[----:B------:R-:W-:Y:S02]  /*1da50*/  STG.E.U16 [R154.64+0x52], R120 ;  /* 0x000052789a007986 */ /* 0x000fe4000c101522 */
[----:B------:R-:W-:Y:S02]  /*1da60*/  LOP3.LUT R78, R0, R113, RZ, 0xc0, !PT ;  /* 0x00000071004e7212 */ /* 0x000fe400078ec0ff */
[----:B------:R-:W-:Y:S01]  /*1da70*/  PRMT R77, R76, 0x5410, R129 ;  /* 0x000054104c4d7816 */ /* 0x000fe20000000081 */
[--C-:B------:R-:W-:Y:S01]  /*1da80*/  HSET2.LE.AND R76, R130, R222.reuse, PT ;  /* 0x000000de824c7233 */ /* 0x100fe20003803000 */
[----:B------:R-:W-:Y:S01]  /*1da90*/  LOP3.LUT R79, R79, R123, RZ, 0xc0, !PT ;  /* 0x0000007b4f4f7212 */ /* 0x000fe200078ec0ff */
[----:B------:R-:W-:Y:S01]  /*1daa0*/  IMAD.WIDE.U32 R130, R215, -0x2daee0ad, RZ ;  /* 0xd2511f53d7827825 */ /* 0x000fe200078e00ff */
[----:B------:R-:W-:Y:S02]  /*1dab0*/  STG.E.U16 [R154.64+0x50], R117 ;  /* 0x000050759a007986 */ /* 0x000fe4000c101522 */
[--C-:B------:R-:W-:Y:S01]  /*1dac0*/  HSET2.LE.AND R77, R77, R222.reuse, PT ;  /* 0x000000de4d4d7233 */ /* 0x100fe20003803000 */
[----:B------:R-:W-:Y:S01]  /*1dad0*/  LOP3.LUT R76, R76, R109, RZ, 0xc0, !PT ;  /* 0x0000006d4c4c7212 */ /* 0x000fe200078ec0ff */
[----:B------:R-:W-:Y:S01]  /*1dae0*/  LDSM.16.MT88.4 R116, [R174+0x7800] ;  /* 0x00780000ae74783b */ /* 0x000fe20000004200 */
[----:B------:R-:W-:Y:S02]  /*1daf0*/  SHF.R.U32.HI R80, RZ, 0x8, R80 ;  /* 0x00000008ff507819 */ /* 0x000fe40000011650 */
[----:B------:R-:W-:Y:S02]  /*1db00*/  LOP3.LUT R77, R77, R115, RZ, 0xc0, !PT ;  /* 0x000000734d4d7212 */ /* 0x000fe400078ec0ff */
[----:B------:R-:W-:Y:S02]  /*1db10*/  SHF.R.U32.HI R81, RZ, 0x18, R133 ;  /* 0x00000018ff517819 */ /* 0x000fe40000011685 */
[----:B------:R-:W-:Y:S02]  /*1db20*/  PRMT R115, R112, 0x7632, R115 ;  /* 0x0000763270737816 */ /* 0x000fe40000000073 */
[----:B------:R-:W-:Y:S01]  /*1db30*/  PRMT R123, R2, 0x5410, R81 ;  /* 0x00005410027b7816 */ /* 0x000fe20000000051 */
[C---:B------:R-:W-:Y:S01]  /*1db40*/  HMMA.16816.F32 R8, R76.reuse, R88, R8 ;  /* 0x000000584c08723c */ /* 0x040fe20000001808 */
[----:B------:R-:W-:Y:S02]  /*1db50*/  PRMT R129, R3, 0x5410, R80 ;  /* 0x0000541003817816 */ /* 0x000fe40000000050 */
[----:B------:R-:W-:Y:S02]  /*1db60*/  PRMT R3, R92, 0x5410, R93 ;  /* 0x000054105c037816 */ /* 0x000fe4000000005d */
[----:B------:R-:W-:Y:S02]  /*1db70*/  LOP3.LUT R0, R165, 0xff, RZ, 0xc0, !PT ;  /* 0x000000ffa5007812 */ /* 0x000fe400078ec0ff */
[C---:B------:R-:W-:Y:S01]  /*1db80*/  LOP3.LUT R88, R132.reuse, 0xffff, RZ, 0xc0, !PT ;  /* 0x0000ffff84587812 */ /* 0x040fe200078ec0ff */
[-C--:B------:R-:W-:Y:S01]  /*1db90*/  HMMA.16816.F32 R12, R76, R90.reuse, R12 ;  /* 0x0000005a4c0c723c */ /* 0x080fe2000000180c */
[----:B------:R-:W-:Y:S01]  /*1dba0*/  LOP3.LUT R89, R132, 0xff, RZ, 0xc0, !PT ;  /* 0x000000ff84597812 */ /* 0x000fe200078ec0ff */
[----:B------:R-:W-:Y:S02]  /*1dbb0*/  MUFU.EX2 R165, R177 ;  /* 0x000000b100a57308 */ /* 0x000fe40000000800 */
[----:B------:R-:W-:Y:S02]  /*1dbc0*/  SHF.R.U32.HI R88, RZ, 0x8, R88 ;  /* 0x00000008ff587819 */ /* 0x000fe40000011658 */
[----:B------:R-:W-:Y:S02]  /*1dbd0*/  PRMT R135, R0, 0x5410, R168 ;  /* 0x0000541000877816 */ /* 0x000fe400000000a8 */
[C---:B------:R-:W-:Y:S01]  /*1dbe0*/  HMMA.16816.F32 R16, R84.reuse, R90, R16 ;  /* 0x0000005a5410723c */ /* 0x040fe20000001810 */
[----:B------:R-:W-:Y:S03]  /*1dbf0*/  PRMT R109, R89, 0x5410, R88 ;  /* 0x00005410596d7816 */ /* 0x000fe60000000058 */
[C-C-:B------:R-:W-:Y:S01]  /*1dc00*/  LOP3.LUT R0, R131.reuse, UR14, R164.reuse, 0x96, !PT ;  /* 0x0000000e83007c12 */ /* 0x140fe2000f8e96a4 */
[----:B------:R-:W2:Y:S01]  /*1dc10*/  MUFU.EX2 R168, R252 ;  /* 0x000000fc00a87308 */ /* 0x000ea20000000800 */
[----:B------:R-:W-:Y:S02]  /*1dc20*/  PRMT R113, R114, 0x7632, R113 ;  /* 0x0000763272717816 */ /* 0x000fe40000000071 */
[-C--:B-1----:R-:W-:Y:S01]  /*1dc30*/  HMMA.16816.F32 R20, R84, R72.reuse, R20 ;  /* 0x000000485414723c */ /* 0x082fe20000001814 */
[----:B------:R-:W-:Y:S03]  /*1dc40*/  LOP3.LUT R2, R0, 0xff, RZ, 0xc0, !PT ;  /* 0x000000ff00027812 */ /* 0x000fe600078ec0ff */
[----:B------:R-:W-:Y:S01]  /*1dc50*/  LOP3.LUT R107, R131, UR14, R164, 0x96, !PT ;  /* 0x0000000e836b7c12 */ /* 0x000fe2000f8e96a4 */
[----:B----4-:R-:W-:Y:S01]  /*1dc60*/  FADD.FTZ R164, R148, R201 ;  /* 0x000000c994a47221 */ /* 0x010fe20000010000 */
[----:B------:R-:W-:Y:S01]  /*1dc70*/  F2FP.PACK_AB R148, R190, R148 ;  /* 0x00000094be94723e */ /* 0x000fe200000000ff */
[----:B------:R-:W-:Y:S01]  /*1dc80*/  @!P2 HADD2 R146, -R115.H0_H0, -RZ.H0_H0 ;  /* 0xa00000ff7392a230 */ /* 0x000fe20000000900 */
[C---:B------:R-:W-:Y:S04]  /*1dc90*/  HMMA.16816.F32 R24, R76.reuse, R72, R24 ;  /* 0x000000484c18723c */ /* 0x040fe80000001818 */
[----:B------:R-:W-:Y:S03]  /*1dca0*/  PRMT R147, R148, 0x7632, R147 ;  /* 0x0000763294937816 */ /* 0x000fe60000000093 */
[----:B------:R-:W-:Y:S01]  /*1dcb0*/  SHF.R.U32.HI R72, RZ, 0x18, R0 ;  /* 0x00000018ff487819 */ /* 0x000fe20000011600 */
[-C--:B------:R-:W-:Y:S01]  /*1dcc0*/  HMMA.16816.F32 R28, R76, R74.reuse, R28 ;  /* 0x0000004a4c1c723c */ /* 0x080fe2000000181c */
[----:B--2---:R-:W-:Y:S03]  /*1dcd0*/  @!P5 HADD2 R189, -R92.H0_H0, -RZ.H0_H0 ;  /* 0xa00000ff5cbdd230 */ /* 0x004fe60000000900 */
[----:B------:R-:W-:Y:S04]  /*1dce0*/  F2FP.PACK_AB R140, R168, R169 ;  /* 0x000000a9a88c723e */ /* 0x000fe800000000ff */
[C---:B------:R-:W-:Y:S01]  /*1dcf0*/  HMMA.16816.F32 R32, R84.reuse, R74, R32 ;  /* 0x0000004a5420723c */ /* 0x040fe20000001820 */
[----:B------:R1:W-:Y:S03]  /*1dd00*/  @!P5 STL.S16 [R1+0x70], R189 ;  /* 0x000070bd0100d387 */ /* 0x0003e60000100600 */
[----:B------:R-:W-:Y:S01]  /*1dd10*/  PRMT R80, R189, 0x7610, R80 ;  /* 0x00007610bd507816 */ /* 0x000fe20000000050 */
[----:B------:R2:W4:Y:S03]  /*1dd20*/  LDL.S16 R94, [R1+0x5c] ;  /* 0x00005c00015e7983 */ /* 0x0005260000100600 */
[----:B------:R-:W-:Y:S02]  /*1dd30*/  @!P5 PRMT R92, R80, 0x5410, RZ ;  /* 0x00005410505cd816 */ /* 0x000fe400000000ff */
[----:B------:R-:W2:Y:S01]  /*1dd40*/  LDSM.16.MT88.4 R80, [R174+0x6800] ;  /* 0x00680000ae50783b */ /* 0x000ea20000004200 */
[----:B------:R-:W-:Y:S02]  /*1dd50*/  ISETP.GE.U32.AND P5, PT, R237, R2, PT ;  /* 0x00000002ed00720c */ /* 0x000fe40003fa6070 */
[----:B------:R-:W-:Y:S02]  /*1dd60*/  LOP3.LUT R2, R0, 0xffff, RZ, 0xc0, !PT ;  /* 0x0000ffff00027812 */ /* 0x000fe400078ec0ff */
[----:B------:R-:W-:Y:S02]  /*1dd70*/  SHF.R.U32.HI R0, RZ, 0x10, R0 ;  /* 0x00000010ff007819 */ /* 0x000fe40000011600 */
[----:B------:R-:W-:Y:S01]  /*1dd80*/  SHF.R.U32.HI R2, RZ, 0x8, R2 ;  /* 0x00000008ff027819 */ /* 0x000fe20000011602 */
[----:B------:R-:W-:Y:S01]  /*1dd90*/  STG.E.U16 [R158.64+0x50], R92 ;  /* 0x0000505c9e007986 */ /* 0x000fe2000c101522 */
[----:B------:R-:W-:Y:S02]  /*1dda0*/  LOP3.LUT R0, R0, 0xff, RZ, 0xc0, !PT ;  /* 0x000000ff00007812 */ /* 0x000fe400078ec0ff */
[----:B------:R-:W-:Y:S01]  /*1ddb0*/  LOP3.LUT R2, R2, 0xffff, RZ, 0xc0, !PT ;  /* 0x0000ffff02027812 */ /* 0x000fe200078ec0ff */
[----:B-1----:R-:W-:Y:S01]  /*1ddc0*/  MUFU.EX2 R189, R248 ;  /* 0x000000f800bd7308 */ /* 0x002fe20000000800 */
[-C--:B--2---:R-:W-:Y:S08]  /*1ddd0*/  HMMA.16816.F32 R36, R84, R80.reuse, R36 ;  /* 0x000000505424723c */ /* 0x084ff00000001824 */
[C---:B------:R-:W-:Y:S08]  /*1dde0*/  HMMA.16816.F32 R40, R76.reuse, R80, R40 ;  /* 0x000000504c28723c */ /* 0x040ff00000001828 */
[-C--:B------:R-:W-:Y:S08]  /*1ddf0*/  HMMA.16816.F32 R44, R76, R82.reuse, R44 ;  /* 0x000000524c2c723c */ /* 0x080ff0000000182c */
[C---:B------:R-:W-:Y:S07]  /*1de00*/  HMMA.16816.F32 R48, R84.reuse, R82, R48 ;  /* 0x000000525430723c */ /* 0x040fee0000001830 */
[--C-:B------:R-:W-:Y:S05]  /*1de10*/  HSET2.LE.AND R83, R138, R222.reuse, PT ;  /* 0x000000de8a537233 */ /* 0x100fea0003803000 */
[----:B------:R-:W-:Y:S02]  /*1de20*/  LOP3.LUT R83, R83, R3, RZ, 0xc0, !PT ;  /* 0x0000000353537212 */ /* 0x000fe400078ec0ff */
[----:B------:R-:W-:Y:S01]  /*1de30*/  SHF.R.U32.HI R3, RZ, 0x18, R130 ;  /* 0x00000018ff037819 */ /* 0x000fe20000011682 */
[----:B---3--:R-:W-:Y:S05]  /*1de40*/  @!P1 HADD2 R171, -R93.H0_H0, -RZ.H0_H0 ;  /* 0xa00000ff5dab9230 */ /* 0x008fea0000000900 */
[----:B------:R1:W-:Y:S01]  /*1de50*/  @!P1 STL.S16 [R1+0x74], R171 ;  /* 0x000074ab01009387 */ /* 0x0003e20000100600 */
[----:B------:R-:W-:Y:S03]  /*1de60*/  PRMT R91, R171, 0x7610, R91 ;  /* 0x00007610ab5b7816 */ /* 0x000fe6000000005b */
[----:B------:R2:W3:Y:S01]  /*1de70*/  LDL.S16 R89, [R1+0x68] ;  /* 0x0000680001597983 */ /* 0x0004e20000100600 */
[----:B------:R-:W-:Y:S02]  /*1de80*/  @!P1 PRMT R93, R91, 0x5410, RZ ;  /* 0x000054105b5d9816 */ /* 0x000fe400000000ff */
[----:B------:R-:W-:Y:S02]  /*1de90*/  ISETP.GE.U32.AND P1, PT, R237, R2, PT ;  /* 0x00000002ed00720c */ /* 0x000fe40003f26070 */
[----:B------:R-:W-:Y:S01]  /*1dea0*/  PRMT R2, R112, 0x5410, R115 ;  /* 0x0000541070027816 */ /* 0x000fe20000000073 */
[----:B------:R-:W-:Y:S01]  /*1deb0*/  STG.E.U16 [R158.64+0x52], R93 ;  /* 0x0000525d9e007986 */ /* 0x000fe2000c101522 */
[----:B-1----:R-:W1:Y:S01]  /*1dec0*/  MUFU.EX2 R171, R250 ;  /* 0x000000fa00ab7308 */ /* 0x002e620000000800 */
[----:B------:R-:W-:Y:S05]  /*1ded0*/  @!P6 HADD2 R157, -R112.H0_H0, -RZ.H0_H0 ;  /* 0xa00000ff709de230 */ /* 0x000fea0000000900 */
[----:B------:R2:W-:Y:S01]  /*1dee0*/  @!P6 STL.S16 [R1+0x6c], R157 ;  /* 0x00006c9d0100e387 */ /* 0x0005e20000100600 */
[----:B------:R-:W-:Y:S02]  /*1def0*/  PRMT R88, R157, 0x7610, R88 ;  /* 0x000076109d587816 */ /* 0x000fe40000000058 */
[----:B-1----:R-:W-:Y:S01]  /*1df00*/  F2FP.PACK_AB R144, R170, R171 ;  /* 0x000000abaa90723e */ /* 0x002fe200000000ff */
[----:B------:R1:W-:Y:S01]  /*1df10*/  @!P2 STL.S16 [R1+0x64], R146 ;  /* 0x000064920100a387 */ /* 0x0003e20000100600 */
[----:B------:R-:W-:Y:S02]  /*1df20*/  @!P6 PRMT R112, R88, 0x5410, RZ ;  /* 0x000054105870e816 */ /* 0x000fe400000000ff */
[C---:B------:R-:W-:Y:S01]  /*1df30*/  ISETP.GE.U32.AND P6, PT, R237.reuse, R72, PT ;  /* 0x00000048ed00720c */ /* 0x040fe20003fc6070 */
[----:B------:R3:W3:Y:S01]  /*1df40*/  LDL.S16 R96, [R1+0x58] ;  /* 0x0000580001607983 */ /* 0x0006e20000100600 */
[----:B------:R-:W-:Y:S02]  /*1df50*/  PRMT R72, R146, 0x7610, R72 ;  /* 0x0000761092487816 */ /* 0x000fe40000000048 */
[----:B------:R-:W-:Y:S01]  /*1df60*/  PRMT R143, R144, 0x7632, R143 ;  /* 0x00007632908f7816 */ /* 0x000fe2000000008f */
[----:B------:R3:W3:Y:S01]  /*1df70*/  LDL.S16 R95, [R1+0x54] ;  /* 0x00005400015f7983 */ /* 0x0006e20000100600 */
[----:B------:R-:W-:Y:S02]  /*1df80*/  @!P2 PRMT R115, R72, 0x5410, RZ ;  /* 0x000054104873a816 */ /* 0x000fe400000000ff */
[----:B------:R-:W-:Y:S01]  /*1df90*/  ISETP.GE.U32.AND P2, PT, R237, R0, PT ;  /* 0x00000000ed00720c */ /* 0x000fe20003f46070 */
[----:B------:R-:W1:Y:S01]  /*1dfa0*/  LDSM.16.MT88.4 R72, [R175+0x6800] ;  /* 0x00680000af48783b */ /* 0x000e620000004200 */
[----:B------:R-:W-:Y:S07]  /*1dfb0*/  PRMT R0, R114, 0x5410, R113 ;  /* 0x0000541072007816 */ /* 0x000fee0000000071 */
[----:B------:R-:W-:Y:S01]  /*1dfc0*/  STG.E.U16 [R162.64+0x4e], R112 ;  /* 0x00004e70a2007986 */ /* 0x000fe2000c101522 */
[----:B--2---:R-:W-:Y:S03]  /*1dfd0*/  IMAD.WIDE.U32 R156, R209, -0x2daee0ad, RZ ;  /* 0xd2511f53d19c7825 */ /* 0x004fe600078e00ff */
[----:B------:R-:W-:Y:S01]  /*1dfe0*/  STG.E.U16 [R162.64+0x50], R115 ;  /* 0x00005073a2007986 */ /* 0x000fe2000c101522 */
[----:B-1----:R-:W1:Y:S02]  /*1dff0*/  MUFU.EX2 R146, R246 ;  /* 0x000000f600927308 */ /* 0x002e640000000800 */
[----:B-1----:R-:W-:Y:S01]  /*1e000*/  FADD.FTZ R153, R146, R166 ;  /* 0x000000a692997221 */ /* 0x002fe20000010000 */
[----:B------:R-:W-:Y:S07]  /*1e010*/  F2FP.PACK_AB R146, R189, R146 ;  /* 0x00000092bd92723e */ /* 0x000fee00000000ff */
[----:B------:R-:W1:Y:S01]  /*1e020*/  MUFU.EX2 R166, R178 ;  /* 0x000000b200a67308 */ /* 0x000e620000000800 */
[-C--:B------:R-:W-:Y:S01]  /*1e030*/  HMMA.16816.F32 R52, R84, R72.reuse, R52 ;  /* 0x000000485434723c */ /* 0x080fe20000001834 */
[----:B------:R-:W-:Y:S07]  /*1e040*/  PRMT R145, R146, 0x7632, R145 ;  /* 0x0000763292917816 */ /* 0x000fee0000000091 */
[C---:B------:R-:W-:Y:S08]  /*1e050*/  HMMA.16816.F32 R56, R76.reuse, R72, R56 ;  /* 0x000000484c38723c */ /* 0x040ff00000001838 */
[-C--:B------:R-:W-:Y:S07]  /*1e060*/  HMMA.16816.F32 R60, R76, R74.reuse, R60 ;  /* 0x0000004a4c3c723c */ /* 0x080fee000000183c */
[--C-:B------:R-:W-:Y:S01]  /*1e070*/  HSET2.LE.AND R78, R134, R222.reuse, PT ;  /* 0x000000de864e7233 */ /* 0x100fe20003803000 */
[----:B------:R-:W-:Y:S01]  /*1e080*/  HMMA.16816.F32 R64, R84, R74, R64 ;  /* 0x0000004a5440723c */ /* 0x000fe20000001840 */
[--C-:B------:R-:W-:Y:S03]  /*1e090*/  HSET2.LE.AND R79, R135, R222.reuse, PT ;  /* 0x000000de874f7233 */ /* 0x100fe60003803000 */
[--C-:B------:R-:W-:Y:S01]  /*1e0a0*/  HSET2.LE.AND R76, R109, R222.reuse, PT ;  /* 0x000000de6d4c7233 */ /* 0x100fe20003803000 */
[----:B------:R-:W-:Y:S02]  /*1e0b0*/  LOP3.LUT R78, R78, R2, RZ, 0xc0, !PT ;  /* 0x000000024e4e7212 */ /* 0x000fe400078ec0ff */
[----:B------:R-:W-:Y:S02]  /*1e0c0*/  LOP3.LUT R79, R79, R0, RZ, 0xc0, !PT ;  /* 0x000000004f4f7212 */ /* 0x000fe400078ec0ff */
[----:B------:R-:W-:Y:S03]  /*1e0d0*/  LOP3.LUT R76, R76, R127, RZ, 0xc0, !PT ;  /* 0x0000007f4c4c7212 */ /* 0x000fe600078ec0ff */
[----:B------:R-:W-:Y:S02]  /*1e0e0*/  LOP3.LUT R2, R130, 0xffff, RZ, 0xc0, !PT ;  /* 0x0000ffff82027812 */ /* 0x000fe400078ec0ff */
[C---:B------:R-:W-:Y:S02]  /*1e0f0*/  LOP3.LUT R0, R157.reuse, UR14, R194, 0x96, !PT ;  /* 0x0000000e9d007c12 */ /* 0x040fe4000f8e96c2 */
[----:B------:R-:W-:Y:S02]  /*1e100*/  SHF.R.U32.HI R2, RZ, 0x8, R2 ;  /* 0x00000008ff027819 */ /* 0x000fe40000011602 */
[----:B-1----:R-:W-:Y:S02]  /*1e110*/  F2FP.PACK_AB R142, R166, R167 ;  /* 0x000000a7a68e723e */ /* 0x002fe400000000ff */
[----:B------:R-:W-:Y:S02]  /*1e120*/  LOP3.LUT R2, R2, 0xffff, RZ, 0xc0, !PT ;  /* 0x0000ffff02027812 */ /* 0x000fe400078ec0ff */
[----:B------:R-:W-:Y:S01]  /*1e130*/  PRMT R141, R142, 0x7632, R141 ;  /* 0x000076328e8d7816 */ /* 0x000fe2000000008d */
[----:B----4-:R-:W-:Y:S05]  /*1e140*/  @!P4 HADD2 R94, -R114.H0_H0, -RZ.H0_H0 ;  /* 0xa00000ff725ec230 */ /* 0x010fea0000000900 */
[----:B------:R1:W-:Y:S01]  /*1e150*/  @!P4 STL.S16 [R1+0x5c], R94 ;  /* 0x00005c5e0100c387 */ /* 0x0003e20000100600 */
[----:B------:R-:W-:Y:S03]  /*1e160*/  PRMT R90, R94, 0x7610, R90 ;  /* 0x000076105e5a7816 */ /* 0x000fe6000000005a */
[----:B------:R2:W4:Y:S01]  /*1e170*/  LDL.S16 R91, [R1+0x50] ;  /* 0x00005000015b7983 */ /* 0x0005220000100600 */
[----:B------:R-:W-:Y:S02]  /*1e180*/  @!P4 PRMT R114, R90, 0x5410, RZ ;  /* 0x000054105a72c816 */ /* 0x000fe400000000ff */
[----:B------:R-:W-:Y:S01]  /*1e190*/  SHF.R.U32.HI R90, RZ, 0x18, R132 ;  /* 0x00000018ff5a7819 */ /* 0x000fe20000011684 */
[----:B------:R2:W2:Y:S04]  /*1e1a0*/  LDL.S16 R98, [R1+0x60] ;  /* 0x0000600001627983 */ /* 0x0004a80000100600 */
[----:B------:R-:W-:Y:S01]  /*1e1b0*/  STG.E.U16 [R160.64+0x50], R114 ;  /* 0x00005072a0007986 */ /* 0x000fe2000c101522 */
[----:B-1----:R-:W-:Y:S04]  /*1e1c0*/  LOP3.LUT R94, R157, UR14, R194, 0x96, !PT ;  /* 0x0000000e9d5e7c12 */ /* 0x002fe8000f8e96c2 */
[C---:B------:R-:W-:Y:S04]  /*1e1d0*/  LOP3.LUT R88, R94.reuse, 0xff, RZ, 0xc0, !PT ;  /* 0x000000ff5e587812 */ /* 0x040fe800078ec0ff */
[----:B------:R-:W-:Y:S02]  /*1e1e0*/  ISETP.GE.U32.AND P4, PT, R237, R88, PT ;  /* 0x00000058ed00720c */ /* 0x000fe40003f86070 */
[----:B------:R-:W-:Y:S04]  /*1e1f0*/  LOP3.LUT R88, R94, 0xffff, RZ, 0xc0, !PT ;  /* 0x0000ffff5e587812 */ /* 0x000fe800078ec0ff */
[----:B------:R-:W-:Y:S04]  /*1e200*/  SHF.R.U32.HI R88, RZ, 0x8, R88 ;  /* 0x00000008ff587819 */ /* 0x000fe80000011658 */
[----:B------:R-:W-:Y:S01]  /*1e210*/  LOP3.LUT R80, R88, 0xffff, RZ, 0xc0, !PT ;  /* 0x0000ffff58507812 */ /* 0x000fe200078ec0ff */
[----:B---3--:R-:W-:Y:S05]  /*1e220*/  @!P3 HADD2 R89, -R113.H0_H0, -RZ.H0_H0 ;  /* 0xa00000ff7159b230 */ /* 0x008fea0000000900 */
[----:B------:R1:W-:Y:S01]  /*1e230*/  @!P3 STL.S16 [R1+0x68], R89 ;  /* 0x000068590100b387 */ /* 0x0003e20000100600 */
[----:B------:R-:W-:Y:S04]  /*1e240*/  PRMT R99, R89, 0x7610, R99 ;  /* 0x0000761059637816 */ /* 0x000fe80000000063 */
[----:B------:R-:W-:Y:S02]  /*1e250*/  @!P3 PRMT R113, R99, 0x5410, RZ ;  /* 0x000054106371b816 */ /* 0x000fe400000000ff */
[----:B------:R-:W-:Y:S02]  /*1e260*/  ISETP.GE.U32.AND P3, PT, R237, R80, PT ;  /* 0x00000050ed00720c */ /* 0x000fe40003f66070 */
[--C-:B------:R-:W-:Y:S01]  /*1e270*/  SHF.R.U32.HI R80, RZ, 0x18, R94.reuse ;  /* 0x00000018ff507819 */ /* 0x100fe2000001165e */
[----:B------:R-:W-:Y:S01]  /*1e280*/  STG.E.U16 [R160.64+0x52], R113 ;  /* 0x00005271a0007986 */ /* 0x000fe2000c101522 */
[----:B------:R-:W-:Y:S02]  /*1e290*/  SHF.R.U32.HI R94, RZ, 0x10, R94 ;  /* 0x00000010ff5e7819 */ /* 0x000fe4000001165e */
[----:B------:R-:W-:Y:S02]  /*1e2a0*/  SHF.R.U32.HI R99, RZ, 0x10, R130 ;  /* 0x00000010ff637819 */ /* 0x000fe40000011682 */
[----:B------:R-:W-:Y:S02]  /*1e2b0*/  LOP3.LUT R72, R94, 0xff, RZ, 0xc0, !PT ;  /* 0x000000ff5e487812 */ /* 0x000fe400078ec0ff */
[----:B-1----:R-:W-:Y:S02]  /*1e2c0*/  SHF.R.U32.HI R89, RZ, 0x10, R132 ;  /* 0x00000010ff597819 */ /* 0x002fe40000011684 */
[----:B------:R-:W-:Y:S02]  /*1e2d0*/  LDSM.16.MT88.4 R132, [R173+0x7800] ;  /* 0x00780000ad84783b */ /* 0x000fe40000004200 */
[----:B------:R-:W-:Y:S04]  /*1e2e0*/  LOP3.LUT R89, R89, 0xff, RZ, 0xc0, !PT ;  /* 0x000000ff59597812 */ /* 0x000fe800078ec0ff */
[----:B------:R-:W-:Y:S05]  /*1e2f0*/  PRMT R97, R89, 0x5410, R90 ;  /* 0x0000541059617816 */ /* 0x000fea000000005a */
[--C-:B------:R-:W-:Y:S01]  /*1e300*/  HSET2.LE.AND R77, R97, R222.reuse, PT ;  /* 0x000000de614d7233 */ /* 0x100fe20003803000 */
[----:B------:R-:W-:Y:S04]  /*1e310*/  LOP3.LUT R97, R130, 0xffff, RZ, 0xc0, !PT ;  /* 0x0000ffff82617812 */ /* 0x000fe800078ec0ff */
[----:B------:R-:W-:Y:S01]  /*1e320*/  LOP3.LUT R77, R77, R128, RZ, 0xc0, !PT ;  /* 0x000000804d4d7212 */ /* 0x000fe200078ec0ff */
[----:B------:R-:W-:Y:S02]  /*1e330*/  @!P5 HADD2 R96, -R152.H0_H0, -RZ.H0_H0 ;  /* 0xa00000ff9860d230 */ /* 0x000fe40000000900 */
[----:B------:R-:W-:Y:S03]  /*1e340*/  @!P1 HADD2 R95, -R151.H0_H0, -RZ.H0_H0 ;  /* 0xa00000ff975f9230 */ /* 0x000fe60000000900 */
[----:B------:R1:W-:Y:S01]  /*1e350*/  @!P5 STL.S16 [R1+0x58], R96 ;  /* 0x000058600100d387 */ /* 0x0003e20000100600 */
[----:B------:R-:W-:Y:S03]  /*1e360*/  PRMT R89, R96, 0x7610, R89 ;  /* 0x0000761060597816 */ /* 0x000fe60000000059 */
[----:B------:R3:W-:Y:S01]  /*1e370*/  @!P1 STL.S16 [R1+0x54], R95 ;  /* 0x0000545f01009387 */ /* 0x0007e20000100600 */
[----:B------:R-:W-:Y:S02]  /*1e380*/  PRMT R88, R95, 0x7610, R88 ;  /* 0x000076105f587816 */ /* 0x000fe40000000058 */
[----:B-1----:R-:W-:Y:S02]  /*1e390*/  PRMT R96, R152, 0x5410, R151 ;  /* 0x0000541098607816 */ /* 0x002fe40000000097 */
[----:B------:R-:W-:Y:S02]  /*1e3a0*/  @!P5 PRMT R152, R89, 0x5410, RZ ;  /* 0x000054105998d816 */ /* 0x000fe400000000ff */
[----:B------:R-:W-:Y:S02]  /*1e3b0*/  @!P1 PRMT R151, R88, 0x5410, RZ ;  /* 0x0000541058979816 */ /* 0x000fe400000000ff */
[C---:B------:R-:W-:Y:S01]  /*1e3c0*/  ISETP.GE.U32.AND P5, PT, R237.reuse, R80, PT ;  /* 0x00000050ed00720c */ /* 0x040fe20003fa6070 */
[----:B------:R-:W-:Y:S01]  /*1e3d0*/  STG.E.U16 [R154.64+0x60], R152 ;  /* 0x000060989a007986 */ /* 0x000fe2000c101522 */
[----:B------:R-:W-:Y:S02]  /*1e3e0*/  LOP3.LUT R80, R130, 0xff, RZ, 0xc0, !PT ;  /* 0x000000ff82507812 */ /* 0x000fe400078ec0ff */
[----:B---3--:R-:W-:Y:S01]  /*1e3f0*/  PRMT R95, R150, 0x5410, R149 ;  /* 0x00005410965f7816 */ /* 0x008fe20000000095 */
[----:B------:R-:W-:Y:S01]  /*1e400*/  STG.E.U16 [R154.64+0x62], R151 ;  /* 0x000062979a007986 */ /* 0x000fe2000c101522 */
[----:B------:R-:W-:Y:S02]  /*1e410*/  ISETP.GE.U32.AND P1, PT, R237, R80, PT ;  /* 0x00000050ed00720c */ /* 0x000fe40003f26070 */
[----:B------:R-:W-:Y:S04]  /*1e420*/  SHF.R.U32.HI R80, RZ, 0x10, R130 ;  /* 0x00000010ff507819 */ /* 0x000fe80000011682 */
[----:B------:R-:W-:Y:S01]  /*1e430*/  LOP3.LUT R80, R80, 0xff, RZ, 0xc0, !PT ;  /* 0x000000ff50507812 */ /* 0x000fe200078ec0ff */
[----:B----4-:R-:W-:Y:S02]  /*1e440*/  @!P2 HADD2 R91, -R150.H0_H0, -RZ.H0_H0 ;  /* 0xa00000ff965ba230 */ /* 0x010fe40000000900 */
[----:B--2---:R-:W-:Y:S03]  /*1e450*/  @!P6 HADD2 R98, -R149.H0_H0, -RZ.H0_H0 ;  /* 0xa00000ff9562e230 */ /* 0x004fe60000000900 */
[----:B------:R-:W-:Y:S01]  /*1e460*/  @!P2 STL.S16 [R1+0x50], R91 ;  /* 0x0000505b0100a387 */ /* 0x000fe20000100600 */
[----:B------:R-:W-:Y:S03]  /*1e470*/  PRMT R81, R91, 0x7610, R81 ;  /* 0x000076105b517816 */ /* 0x000fe60000000051 */
[----:B------:R1:W-:Y:S01]  /*1e480*/  @!P6 STL.S16 [R1+0x60], R98 ;  /* 0x000060620100e387 */ /* 0x0003e20000100600 */
[----:B------:R-:W-:Y:S02]  /*1e490*/  PRMT R82, R98, 0x7610, R82 ;  /* 0x0000761062527816 */ /* 0x000fe40000000052 */
[----:B------:R-:W-:Y:S01]  /*1e4a0*/  @!P2 PRMT R150, R81, 0x5410, RZ ;  /* 0x000054105196a816 */ /* 0x000fe200000000ff */
[----:B------:R2:W3:Y:S01]  /*1e4b0*/  LDL.S16 R102, [R1+0x40] ;  /* 0x0000400001667983 */ /* 0x0004e20000100600 */
[C---:B------:R-:W-:Y:S01]  /*1e4c0*/  ISETP.GE.U32.AND P2, PT, R237.reuse, R80, PT ;  /* 0x00000050ed00720c */ /* 0x040fe20003f46070 */
[--C-:B------:R-:W-:Y:S01]  /*1e4d0*/  HSET2.LE.AND R80, R129, R222.reuse, PT ;  /* 0x000000de81507233 */ /* 0x100fe20003803000 */
[----:B------:R-:W-:Y:S01]  /*1e4e0*/  @!P6 PRMT R149, R82, 0x5410, RZ ;  /* 0x000054105295e816 */ /* 0x000fe200000000ff */
[----:B------:R2:W4:Y:S01]  /*1e4f0*/  LDL.S16 R94, [R1+0x3c] ;  /* 0x00003c00015e7983 */ /* 0x0005220000100600 */
[--C-:B------:R-:W-:Y:S01]  /*1e500*/  HSET2.LE.AND R81, R123, R222.reuse, PT ;  /* 0x000000de7b517233 */ /* 0x100fe20003803000 */
[----:B------:R-:W-:Y:S01]  /*1e510*/  ISETP.GE.U32.AND P6, PT, R237, R72, PT ;  /* 0x00000048ed00720c */ /* 0x000fe20003fc6070 */
[--C-:B------:R-:W-:Y:S01]  /*1e520*/  HSET2.LE.AND R82, R139, R222.reuse, PT ;  /* 0x000000de8b527233 */ /* 0x100fe20003803000 */
[----:B------:R2:W2:Y:S01]  /*1e530*/  LDL.S16 R101, [R1+0x48] ;  /* 0x0000480001657983 */ /* 0x0004a20000100600 */
[----:B------:R-:W-:Y:S02]  /*1e540*/  LOP3.LUT R80, R80, R124, RZ, 0xc0, !PT ;  /* 0x0000007c50507212 */ /* 0x000fe400078ec0ff */
[----:B------:R-:W-:Y:S01]  /*1e550*/  LOP3.LUT R81, R81, R125, RZ, 0xc0, !PT ;  /* 0x0000007d51517212 */ /* 0x000fe200078ec0ff */
[----:B------:R-:W1:Y:S01]  /*1e560*/  LDSM.16.MT88.4 R88, [R173+0x7000] ;  /* 0x00700000ad58783b */ /* 0x000e620000004200 */
[----:B------:R-:W-:Y:S07]  /*1e570*/  LOP3.LUT R82, R82, R126, RZ, 0xc0, !PT ;  /* 0x0000007e52527212 */ /* 0x000fee00078ec0ff */
[----:B------:R1:W2:Y:S02]  /*1e580*/  LDL.S16 R100, [R1+0x44] ;  /* 0x0000440001647983 */ /* 0x0002a40000100600 */
[----:B-1----:R-:W-:Y:S02]  /*1e590*/  LOP3.LUT R98, R130, 0xff, RZ, 0xc0, !PT ;  /* 0x000000ff82627812 */ /* 0x002fe400078ec0ff */
[----:B------:R-:W-:Y:S01]  /*1e5a0*/  SHF.R.U32.HI R130, RZ, 0x18, R130 ;  /* 0x00000018ff827819 */ /* 0x000fe20000011682 */
[----:B------:R-:W1:Y:S08]  /*1e5b0*/  LDSM.16.MT88.4 R72, [R176+0x7000] ;  /* 0x00700000b048783b */ /* 0x000e700000004200 */
[----:B------:R-:W-:Y:S08]  /*1e5c0*/  LDSM.16.MT88.4 R124, [R176+0x7800] ;  /* 0x00780000b07c783b */ /* 0x000ff00000004200 */
[----:B------:R-:W-:Y:S04]  /*1e5d0*/  STG.E.U16 [R158.64+0x60], R150 ;  /* 0x000060969e007986 */ /* 0x000fe8000c101522 */
[----:B------:R-:W-:Y:S01]  /*1e5e0*/  STG.E.U16 [R158.64+0x62], R149 ;  /* 0x000062959e007986 */ /* 0x000fe2000c101522 */
[-C--:B------:R-:W-:Y:S08]  /*1e5f0*/  HMMA.16816.F32 R4, R80, R88.reuse, R4 ;  /* 0x000000585004723c */ /* 0x080ff00000001804 */
[C---:B------:R-:W-:Y:S07]  /*1e600*/  HMMA.16816.F32 R8, R76.reuse, R88, R8 ;  /* 0x000000584c08723c */ /* 0x040fee0000001808 */
[----:B------:R-:W-:Y:S01]  /*1e610*/  PRMT R89, R146, 0x5410, R145 ;  /* 0x0000541092597816 */ /* 0x000fe20000000091 */
[-C--:B------:R-:W-:Y:S08]  /*1e620*/  HMMA.16816.F32 R12, R76, R90.reuse, R12 ;  /* 0x0000005a4c0c723c */ /* 0x080ff0000000180c */
[C---:B------:R-:W-:Y:S08]  /*1e630*/  HMMA.16816.F32 R16, R80.reuse, R90, R16 ;  /* 0x0000005a5010723c */ /* 0x040ff00000001810 */
[-C--:B-1----:R-:W-:Y:S08]  /*1e640*/  HMMA.16816.F32 R20, R80, R72.reuse, R20 ;  /* 0x000000485014723c */ /* 0x082ff00000001814 */
[C---:B------:R-:W-:Y:S07]  /*1e650*/  HMMA.16816.F32 R24, R76.reuse, R72, R24 ;  /* 0x000000484c18723c */ /* 0x040fee0000001818 */
[----:B------:R-:W-:Y:S01]  /*1e660*/  LOP3.LUT R72, R156, 0xff, RZ, 0xc0, !PT ;  /* 0x000000ff9c487812 */ /* 0x000fe200078ec0ff */
[-C--:B------:R-:W-:Y:S01]  /*1e670*/  HMMA.16816.F32 R28, R76, R74.reuse, R28 ;  /* 0x0000004a4c1c723c */ /* 0x080fe2000000181c */
[----:B------:R-:W-:Y:S04]  /*1e680*/  LOP3.LUT R73, R99, 0xff, RZ, 0xc0, !PT ;  /* 0x000000ff63497812 */ /* 0x000fe800078ec0ff */
[----:B------:R-:W-:Y:S03]  /*1e690*/  PRMT R103, R73, 0x5410, R130 ;  /* 0x0000541049677816 */ /* 0x000fe60000000082 */
[C---:B------:R-:W-:Y:S04]  /*1e6a0*/  HMMA.16816.F32 R32, R80.reuse, R74, R32 ;  /* 0x0000004a5020723c */ /* 0x040fe80000001820 */
[--C-:B------:R-:W-:Y:S02]  /*1e6b0*/  HSET2.LE.AND R103, R103, R222.reuse, PT ;  /* 0x000000de67677233 */ /* 0x100fe40003803000 */
[----:B---3--:R-:W-:Y:S02]  /*1e6c0*/  @!P4 HADD2 R102, -R148.H0_H0, -RZ.H0_H0 ;  /* 0xa00000ff9466c230 */ /* 0x008fe40000000900 */
[----:B----4-:R-:W-:Y:S03]  /*1e6d0*/  @!P3 HADD2 R94, -R147.H0_H0, -RZ.H0_H0 ;  /* 0xa00000ff935eb230 */ /* 0x010fe60000000900 */
[----:B------:R-:W-:Y:S01]  /*1e6e0*/  @!P4 STL.S16 [R1+0x40], R102 ;  /* 0x000040660100c387 */ /* 0x000fe20000100600 */
[----:B------:R-:W-:Y:S01]  /*1e6f0*/  PRMT R85, R102, 0x7610, R85 ;  /* 0x0000761066557816 */ /* 0x000fe20000000055 */
[----:B--2---:R-:W-:Y:S02]  /*1e700*/  @!P6 HADD2 R101, -R146.H0_H0, -RZ.H0_H0 ;  /* 0xa00000ff9265e230 */ /* 0x004fe40000000900 */
[----:B------:R1:W-:Y:S01]  /*1e710*/  @!P3 STL.S16 [R1+0x3c], R94 ;  /* 0x00003c5e0100b387 */ /* 0x0003e20000100600 */
[----:B------:R-:W-:Y:S03]  /*1e720*/  PRMT R84, R94, 0x7610, R84 ;  /* 0x000076105e547816 */ /* 0x000fe60000000054 */
[----:B------:R2:W5:Y:S01]  /*1e730*/  LDL.LU R179, [R1+0x174] ;  /* 0x0001740001b37983 */ /* 0x0005620000300800 */
[----:B------:R-:W-:Y:S03]  /*1e740*/  PRMT R91, R101, 0x7610, R91 ;  /* 0x00007610655b7816 */ /* 0x000fe6000000005b */
[----:B------:R-:W-:Y:S01]  /*1e750*/  @!P6 STL.S16 [R1+0x48], R101 ;  /* 0x000048650100e387 */ /* 0x000fe20000100600 */
[----:B------:R-:W-:Y:S01]  /*1e760*/  @!P6 PRMT R146, R91, 0x5410, RZ ;  /* 0x000054105b92e816 */ /* 0x000fe200000000ff */
[----:B------:R-:W-:Y:S02]  /*1e770*/  @!P5 HADD2 R100, -R145.H0_H0, -RZ.H0_H0 ;  /* 0xa00000ff9164d230 */ /* 0x000fe40000000900 */
[----:B------:R2:W3:Y:S04]  /*1e780*/  LDL.S16 R91, [R1+0x4c] ;  /* 0x00004c00015b7983 */ /* 0x0004e80000100600 */
[----:B------:R-:W-:Y:S01]  /*1e790*/  @!P5 STL.S16 [R1+0x44], R100 ;  /* 0x000044640100d387 */ /* 0x000fe20000100600 */
[----:B------:R-:W-:Y:S04]  /*1e7a0*/  PRMT R88, R100, 0x7610, R88 ;  /* 0x0000761064587816 */ /* 0x000fe80000000058 */
[----:B------:R-:W-:Y:S02]  /*1e7b0*/  @!P5 PRMT R145, R88, 0x5410, RZ ;  /* 0x000054105891d816 */ /* 0x000fe400000000ff */
[----:B------:R-:W-:Y:S02]  /*1e7c0*/  SHF.R.U32.HI R88, RZ, 0x18, R156 ;  /* 0x00000018ff587819 */ /* 0x000fe4000001169c */
[----:B-1----:R-:W-:Y:S02]  /*1e7d0*/  PRMT R94, R148, 0x5410, R147 ;  /* 0x00005410945e7816 */ /* 0x002fe40000000093 */
[----:B------:R-:W-:Y:S02]  /*1e7e0*/  @!P4 PRMT R148, R85, 0x5410, RZ ;  /* 0x000054105594c816 */ /* 0x000fe400000000ff */
[----:B------:R-:W-:Y:S02]  /*1e7f0*/  @!P3 PRMT R147, R84, 0x5410, RZ ;  /* 0x000054105493b816 */ /* 0x000fe400000000ff */
[----:B------:R-:W1:Y:S01]  /*1e800*/  LDSM.16.MT88.4 R84, [R174+0x7000] ;  /* 0x00700000ae54783b */ /* 0x000e620000004200 */
[C---:B------:R-:W-:Y:S02]  /*1e810*/  ISETP.GE.U32.AND P3, PT, R237.reuse, R2, PT ;  /* 0x00000002ed00720c */ /* 0x040fe40003f66070 */
[----:B------:R-:W-:Y:S02]  /*1e820*/  SHF.R.U32.HI R2, RZ, 0x8, R97 ;  /* 0x00000008ff027819 */ /* 0x000fe40000011661 */
[C---:B------:R-:W-:Y:S02]  /*1e830*/  ISETP.GE.U32.AND P4, PT, R237.reuse, R3, PT ;  /* 0x00000003ed00720c */ /* 0x040fe40003f86070 */
[----:B------:R-:W-:Y:S01]  /*1e840*/  PRMT R102, R98, 0x5410, R2 ;  /* 0x0000541062667816 */ /* 0x000fe20000000002 */
[----:B------:R-:W-:Y:S01]  /*1e850*/  STG.E.U16 [R162.64+0x5e], R148 ;  /* 0x00005e94a2007986 */ /* 0x000fe2000c101522 */
[C---:B------:R-:W-:Y:S02]  /*1e860*/  LOP3.LUT R2, R156.reuse, 0xffff, RZ, 0xc0, !PT ;  /* 0x0000ffff9c027812 */ /* 0x040fe400078ec0ff */
[----:B------:R-:W-:Y:S01]  /*1e870*/  LOP3.LUT R3, R156, 0xff, RZ, 0xc0, !PT ;  /* 0x000000ff9c037812 */ /* 0x000fe200078ec0ff */
[----:B------:R-:W-:Y:S01]  /*1e880*/  STG.E.U16 [R162.64+0x60], R147 ;  /* 0x00006093a2007986 */ /* 0x000fe2000c101522 */
[----:B------:R-:W-:Y:S01]  /*1e890*/  SHF.R.U32.HI R2, RZ, 0x8, R2 ;  /* 0x00000008ff027819 */ /* 0x000fe20000011602 */
[--C-:B------:R-:W-:Y:S01]  /*1e8a0*/  HSET2.LE.AND R102, R102, R222.reuse, PT ;  /* 0x000000de66667233 */ /* 0x100fe20003803000 */
[----:B------:R-:W-:Y:S01]  /*1e8b0*/  ISETP.GE.U32.AND P6, PT, R237, R3, PT ;  /* 0x00000003ed00720c */ /* 0x000fe20003fc6070 */
[----:B------:R-:W-:Y:S01]  /*1e8c0*/  STG.E.U16 [R160.64+0x60], R146 ;  /* 0x00006092a0007986 */ /* 0x000fe2000c101522 */
[----:B------:R-:W-:Y:S02]  /*1e8d0*/  PRMT R99, R72, 0x5410, R2 ;  /* 0x0000541048637816 */ /* 0x000fe40000000002 */
[----:B------:R-:W-:Y:S01]  /*1e8e0*/  LOP3.LUT R3, R156, 0xffff, RZ, 0xc0, !PT ;  /* 0x0000ffff9c037812 */ /* 0x000fe200078ec0ff */
[----:B------:R-:W4:Y:S01]  /*1e8f0*/  LDSM.16.MT88.4 R72, [R175+0x7000] ;  /* 0x00700000af48783b */ /* 0x000f220000004200 */
[----:B------:R2:W2:Y:S01]  /*1e900*/  MUFU.EX2 R157, R172 ;  /* 0x000000ac009d7308 */ /* 0x0004a20000000800 */
[----:B------:R-:W-:Y:S02]  /*1e910*/  SHF.R.U32.HI R2, RZ, 0x10, R156 ;  /* 0x00000010ff027819 */ /* 0x000fe4000001169c */
[----:B------:R-:W-:Y:S02]  /*1e920*/  SHF.R.U32.HI R3, RZ, 0x8, R3 ;  /* 0x00000008ff037819 */ /* 0x000fe40000011603 */
[----:B------:R-:W-:Y:S02]  /*1e930*/  LOP3.LUT R2, R2, 0xff, RZ, 0xc0, !PT ;  /* 0x000000ff02027812 */ /* 0x000fe400078ec0ff */
[----:B------:R-:W-:Y:S01]  /*1e940*/  STG.E.U16 [R160.64+0x62], R145 ;  /* 0x00006291a0007986 */ /* 0x000fe2000c101522 */
[----:B------:R-:W-:Y:S02]  /*1e950*/  LOP3.LUT R3, R3, 0xffff, RZ, 0xc0, !PT ;  /* 0x0000ffff03037812 */ /* 0x000fe400078ec0ff */
[----:B------:R-:W-:Y:S02]  /*1e960*/  PRMT R98, R2, 0x5410, R88 ;  /* 0x0000541002627816 */ /* 0x000fe40000000058 */
[----:B------:R-:W-:Y:S02]  /*1e970*/  ISETP.GE.U32.AND P5, PT, R237, R3, PT ;  /* 0x00000003ed00720c */ /* 0x000fe40003fa6070 */
[----:B------:R-:W-:Y:S02]  /*1e980*/  PRMT R88, R144, 0x5410, R143 ;  /* 0x0000541090587816 */ /* 0x000fe4000000008f */
[--C-:B------:R-:W-:Y:S02]  /*1e990*/  SHF.R.U32.HI R3, RZ, 0x10, R156.reuse ;  /* 0x00000010ff037819 */ /* 0x100fe4000001169c */
[----:B------:R-:W-:Y:S01]  /*1e9a0*/  SHF.R.U32.HI R156, RZ, 0x18, R156 ;  /* 0x00000018ff9c7819 */ /* 0x000fe2000001169c */
[-C--:B-1----:R-:W-:Y:S01]  /*1e9b0*/  HMMA.16816.F32 R36, R80, R84.reuse, R36 ;  /* 0x000000545024723c */ /* 0x082fe20000001824 */
[----:B------:R-:W-:Y:S02]  /*1e9c0*/  LOP3.LUT R2, R3, 0xff, RZ, 0xc0, !PT ;  /* 0x000000ff03027812 */ /* 0x000fe400078ec0ff */
[--C-:B------:R-:W-:Y:S02]  /*1e9d0*/  SHF.R.U32.HI R3, RZ, 0x10, R107.reuse ;  /* 0x00000010ff037819 */ /* 0x100fe4000001166b */
[----:B------:R-:W-:Y:S02]  /*1e9e0*/  LOP3.LUT R102, R102, R88, RZ, 0xc0, !PT ;  /* 0x0000005866667212 */ /* 0x000fe400078ec0ff */
[C---:B------:R-:W-:Y:S01]  /*1e9f0*/  LOP3.LUT R97, R0.reuse, 0xff, RZ, 0xc0, !PT ;  /* 0x000000ff00617812 */ /* 0x040fe200078ec0ff */
[C---:B------:R-:W-:Y:S07]  /*1ea00*/  HMMA.16816.F32 R40, R76.reuse, R84, R40 ;  /* 0x000000544c28723c */ /* 0x040fee0000001828 */
[----:B------:R-:W-:Y:S01]  /*1ea10*/  SHF.R.U32.HI R85, RZ, 0x10, R0 ;  /* 0x00000010ff557819 */ /* 0x000fe20000011600 */
[-C--:B------:R-:W-:Y:S01]  /*1ea20*/  HMMA.16816.F32 R44, R76, R86.reuse, R44 ;  /* 0x000000564c2c723c */ /* 0x080fe2000000182c */
[----:B------:R-:W-:Y:S04]  /*1ea30*/  LOP3.LUT R84, R0, 0xffff, RZ, 0xc0, !PT ;  /* 0x0000ffff00547812 */ /* 0x000fe800078ec0ff */
[----:B------:R-:W-:Y:S03]  /*1ea40*/  SHF.R.U32.HI R84, RZ, 0x8, R84 ;  /* 0x00000008ff547819 */ /* 0x000fe60000011654 */
[C---:B------:R-:W-:Y:S01]  /*1ea50*/  HMMA.16816.F32 R48, R80.reuse, R86, R48 ;  /* 0x000000565030723c */ /* 0x040fe20000001830 */
[----:B------:R-:W-:Y:S07]  /*1ea60*/  PRMT R84, R97, 0x5410, R84 ;  /* 0x0000541061547816 */ /* 0x000fee0000000054 */
[-C--:B----4-:R-:W-:Y:S08]  /*1ea70*/  HMMA.16816.F32 R52, R80, R72.reuse, R52 ;  /* 0x000000485034723c */ /* 0x090ff00000001834 */
[C---:B------:R-:W-:Y:S08]  /*1ea80*/  HMMA.16816.F32 R56, R76.reuse, R72, R56 ;  /* 0x000000484c38723c */ /* 0x040ff00000001838 */
[-C--:B------:R-:W-:Y:S07]  /*1ea90*/  HMMA.16816.F32 R60, R76, R74.reuse, R60 ;  /* 0x0000004a4c3c723c */ /* 0x080fee000000183c */
[--C-:B------:R-:W-:Y:S01]  /*1eaa0*/  HSET2.LE.AND R78, R99, R222.reuse, PT ;  /* 0x000000de634e7233 */ /* 0x100fe20003803000 */
[----:B------:R-:W-:Y:S01]  /*1eab0*/  HMMA.16816.F32 R64, R80, R74, R64 ;  /* 0x0000004a5040723c */ /* 0x000fe20000001840 */
[--C-:B------:R-:W-:Y:S03]  /*1eac0*/  HSET2.LE.AND R76, R84, R222.reuse, PT ;  /* 0x000000de544c7233 */ /* 0x100fe60003803000 */
[--C-:B------:R-:W-:Y:S02]  /*1ead0*/  HSET2.LE.AND R79, R98, R222.reuse, PT ;  /* 0x000000de624f7233 */ /* 0x100fe40003803000 */
[----:B------:R-:W-:Y:S01]  /*1eae0*/  LOP3.LUT R76, R76, R94, RZ, 0xc0, !PT ;  /* 0x0000005e4c4c7212 */ /* 0x000fe200078ec0ff */
[----:B---3--:R-:W-:Y:S05]  /*1eaf0*/  @!P1 HADD2 R91, -R144.H0_H0, -RZ.H0_H0 ;  /* 0xa00000ff905b9230 */ /* 0x008fea0000000900 */
[----:B------:R1:W-:Y:S01]  /*1eb00*/  @!P1 STL.S16 [R1+0x4c], R91 ;  /* 0x00004c5b01009387 */ /* 0x0003e20000100600 */
[----:B------:R-:W-:Y:S03]  /*1eb10*/  PRMT R90, R91, 0x7610, R90 ;  /* 0x000076105b5a7816 */ /* 0x000fe6000000005a */
[----:B------:R3:W5:Y:S01]  /*1eb20*/  LDL.LU R178, [R1+0x170] ;  /* 0x0001700001b27983 */ /* 0x0007620000300800 */
[----:B------:R-:W-:Y:S02]  /*1eb30*/  @!P1 PRMT R144, R90, 0x5410, RZ ;  /* 0x000054105a909816 */ /* 0x000fe400000000ff */
[----:B------:R-:W-:Y:S01]  /*1eb40*/  ISETP.GE.U32.AND P1, PT, R237, R2, PT ;  /* 0x00000002ed00720c */ /* 0x000fe20003f26070 */
[----:B------:R3:W5:Y:S01]  /*1eb50*/  LDL.LU R177, [R1+0x16c] ;  /* 0x00016c0001b17983 */ /* 0x0007620000300800 */
[C---:B------:R-:W-:Y:S02]  /*1eb60*/  LOP3.LUT R2, R107.reuse, 0xffff, RZ, 0xc0, !PT ;  /* 0x0000ffff6b027812 */ /* 0x040fe400078ec0ff */
[----:B------:R-:W-:Y:S01]  /*1eb70*/  LOP3.LUT R90, R107, 0xff, RZ, 0xc0, !PT ;  /* 0x000000ff6b5a7812 */ /* 0x000fe200078ec0ff */
[----:B--2---:R3:W5:Y:S01]  /*1eb80*/  LDL.LU R172, [R1+0x168] ;  /* 0x0001680001ac7983 */ /* 0x0047620000300800 */
[----:B------:R-:W-:Y:S02]  /*1eb90*/  SHF.R.U32.HI R2, RZ, 0x8, R2 ;  /* 0x00000008ff027819 */ /* 0x000fe40000011602 */
[----:B------:R-:W-:Y:S01]  /*1eba0*/  SHF.R.U32.HI R107, RZ, 0x18, R107 ;  /* 0x00000018ff6b7819 */ /* 0x000fe2000001166b */
[----:B------:R3:W2:Y:S01]  /*1ebb0*/  LDL.S16 R197, [R1+0x38] ;  /* 0x0000380001c57983 */ /* 0x0006a20000100600 */
[----:B------:R-:W-:Y:S02]  /*1ebc0*/  PRMT R90, R90, 0x5410, R2 ;  /* 0x000054105a5a7816 */ /* 0x000fe40000000002 */
[----:B------:R-:W-:Y:S01]  /*1ebd0*/  F2FP.PACK_AB R2, R157, R165 ;  /* 0x000000a59d02723e */ /* 0x000fe200000000ff */
[----:B------:R3:W4:Y:S02]  /*1ebe0*/  LDL.S16 R195, [R1+0x34] ;  /* 0x0000340001c37983 */ /* 0x0007240000100600 */
[--C-:B------:R-:W-:Y:S02]  /*1ebf0*/  HSET2.LE.AND R100, R90, R222.reuse, PT ;  /* 0x000000de5a647233 */ /* 0x100fe40003803000 */
[----:B------:R3:W3:Y:S01]  /*1ec00*/  LDL.S16 R194, [R1+0x30] ;  /* 0x0000300001c27983 */ /* 0x0006e20000100600 */
[----:B-1----:R-:W-:Y:S02]  /*1ec10*/  SHF.R.U32.HI R91, RZ, 0x18, R0 ;  /* 0x00000018ff5b7819 */ /* 0x002fe40000011600 */
[----:B------:R-:W-:Y:S01]  /*1ec20*/  LOP3.LUT R0, R3, 0xff, RZ, 0xc0, !PT ;  /* 0x000000ff03007812 */ /* 0x000fe200078ec0ff */
[----:B------:R1:W3:Y:S01]  /*1ec30*/  LDL.S16 R193, [R1+0x2c] ;  /* 0x00002c0001c17983 */ /* 0x0002e20000100600 */
[----:B------:R-:W-:Y:S02]  /*1ec40*/  LOP3.LUT R3, R85, 0xff, RZ, 0xc0, !PT ;  /* 0x000000ff55037812 */ /* 0x000fe400078ec0ff */
[----:B------:R-:W-:Y:S01]  /*1ec50*/  PRMT R0, R0, 0x5410, R107 ;  /* 0x0000541000007816 */ /* 0x000fe2000000006b */
[----:B------:R1:W3:Y:S01]  /*1ec60*/  LDL.S16 R83, [R1+0x28] ;  /* 0x0000280001537983 */ /* 0x0002e20000100600 */
[----:B------:R-:W-:Y:S02]  /*1ec70*/  PRMT R91, R3, 0x5410, R91 ;  /* 0x00005410035b7816 */ /* 0x000fe4000000005b */
[----:B------:R-:W-:Y:S01]  /*1ec80*/  PRMT R3, R140, 0x7632, R3 ;  /* 0x000076328c037816 */ /* 0x000fe20000000003 */
[----:B------:R1:W3:Y:S01]  /*1ec90*/  LDL.S16 R82, [R1+0x24] ;  /* 0x0000240001527983 */ /* 0x0002e20000100600 */
[--C-:B------:R-:W-:Y:S01]  /*1eca0*/  HSET2.LE.AND R101, R0, R222.reuse, PT ;  /* 0x000000de00657233 */ /* 0x100fe20003803000 */
[----:B------:R-:W-:Y:S01]  /*1ecb0*/  PRMT R0, R2, 0x7632, R0 ;  /* 0x0000763202007816 */ /* 0x000fe20000000000 */
[----:B------:R-:W-:Y:S01]  /*1ecc0*/  HSET2.LE.AND R77, R91, R222, PT ;  /* 0x000000de5b4d7233 */ /* 0x000fe20003803000 */
[----:B------:R1:W3:Y:S01]  /*1ecd0*/  LDL.S16 R81, [R1+0x20] ;  /* 0x0000200001517983 */ /* 0x0002e20000100600 */
[----:B------:R-:W-:Y:S02]  /*1ece0*/  PRMT R72, R140, 0x5410, R3 ;  /* 0x000054108c487816 */ /* 0x000fe40000000003 */
[----:B------:R-:W-:Y:S01]  /*1ecf0*/  LOP3.LUT R100, R100, R96, RZ, 0xc0, !PT ;  /* 0x0000006064647212 */ /* 0x000fe200078ec0ff */
[----:B------:R-:W-:Y:S01]  /*1ed00*/  STG.E.U16 [R154.64+0x70], R144 ;  /* 0x000070909a007986 */ /* 0x000fe2000c101522 */
[----:B------:R-:W-:Y:S02]  /*1ed10*/  LOP3.LUT R103, R103, R72, RZ, 0xc0, !PT ;  /* 0x0000004867677212 */ /* 0x000fe400078ec0ff */
[----:B------:R-:W-:Y:S02]  /*1ed20*/  LOP3.LUT R101, R101, R95, RZ, 0xc0, !PT ;  /* 0x0000005f65657212 */ /* 0x000fe400078ec0ff */
[----:B------:R-:W-:Y:S02]  /*1ed30*/  PRMT R72, R142, 0x5410, R141 ;  /* 0x000054108e487816 */ /* 0x000fe4000000008d */
[----:B------:R-:W-:Y:S02]  /*1ed40*/  PRMT R80, R2, 0x5410, R0 ;  /* 0x0000541002507816 */ /* 0x000fe40000000000 */
[----:B------:R-:W-:Y:S01]  /*1ed50*/  LOP3.LUT R78, R78, R72, RZ, 0xc0, !PT ;  /* 0x000000484e4e7212 */ /* 0x000fe200078ec0ff */
[-C--:B------:R-:W-:Y:S01]  /*1ed60*/  HMMA.16816.F32 R136, R100, R132.reuse, R4 ;  /* 0x000000846488723c */ /* 0x080fe20000001804 */
[----:B------:R-:W-:Y:S01]  /*1ed70*/  LOP3.LUT R77, R77, R89, RZ, 0xc0, !PT ;  /* 0x000000594d4d7212 */ /* 0x000fe200078ec0ff */
[----:B------:R-:W1:Y:S01]  /*1ed80*/  LDSM.16.MT88.4 R72, [R175+0x7800] ;  /* 0x00780000af48783b */ /* 0x000e620000004200 */
[----:B------:R-:W-:Y:S07]  /*1ed90*/  LOP3.LUT R79, R79, R80, RZ, 0xc0, !PT ;  /* 0x000000504f4f7212 */ /* 0x000fee00078ec0ff */
        /* <DEDUP_REMOVED lines=11> */
[-C--:B-1----:R-:W-:Y:S01]  /*1ee50*/  HMMA.16816.F32 R112, R100, R72.reuse, R52 ;  /* 0x000000486470723c */ /* 0x082fe20000001834 */
[----:B--2---:R-:W-:Y:S03]  /*1ee60*/  @!P3 HADD2 R197, -R143.H0_H0, -RZ.H0_H0 ;  /* 0xa00000ff8fc5b230 */ /* 0x004fe60000000900 */
[----:B----4-:R-:W-:Y:S02]  /*1ee70*/  @!P2 HADD2 R195, -R140.H0_H0, -RZ.H0_H0 ;  /* 0xa00000ff8cc3a230 */ /* 0x010fe40000000900 */
[----:B------:R-:W-:Y:S01]  /*1ee80*/  @!P3 STL.S16 [R1+0x38], R197 ;  /* 0x000038c50100b387 */ /* 0x000fe20000100600 */
[----:B------:R-:W-:Y:S01]  /*1ee90*/  PRMT R10, R197, 0x7610, R10 ;  /* 0x00007610c50a7816 */ /* 0x000fe2000000000a */
[----:B---3--:R-:W-:Y:S02]  /*1eea0*/  @!P4 HADD2 R194, -R3.H0_H0, -RZ.H0_H0 ;  /* 0xa00000ff03c2c230 */ /* 0x008fe40000000900 */
[----:B------:R-:W-:Y:S02]  /*1eeb0*/  @!P2 STL.S16 [R1+0x34], R195 ;  /* 0x000034c30100a387 */ /* 0x000fe40000100600 */
[----:B------:R-:W-:Y:S02]  /*1eec0*/  @!P3 PRMT R143, R10, 0x5410, RZ ;  /* 0x000054100a8fb816 */ /* 0x000fe400000000ff */
[----:B------:R-:W-:Y:S01]  /*1eed0*/  ISETP.GE.U32.AND P3, PT, R237, R156, PT ;  /* 0x0000009ced00720c */ /* 0x000fe20003f66070 */
[----:B------:R-:W-:Y:S01]  /*1eee0*/  @!P4 STL.S16 [R1+0x30], R194 ;  /* 0x000030c20100c387 */ /* 0x000fe20000100600 */
[----:B------:R-:W-:Y:S01]  /*1eef0*/  @!P6 HADD2 R193, -R142.H0_H0, -RZ.H0_H0 ;  /* 0xa00000ff8ec1e230 */ /* 0x000fe20000000900 */
[----:B------:R-:W-:Y:S01]  /*1ef00*/  PRMT R9, R195, 0x7610, R9 ;  /* 0x00007610c3097816 */ /* 0x000fe20000000009 */
[----:B------:R-:W-:Y:S01]  /*1ef10*/  @!P5 HADD2 R83, -R141.H0_H0, -RZ.H0_H0 ;  /* 0xa00000ff8d53d230 */ /* 0x000fe20000000900 */
[----:B------:R-:W-:Y:S01]  /*1ef20*/  STG.E.U16 [R154.64+0x72], R143 ;  /* 0x0000728f9a007986 */ /* 0x000fe2000c101522 */
[----:B------:R-:W-:Y:S01]  /*1ef30*/  PRMT R8, R194, 0x7610, R8 ;  /* 0x00007610c2087816 */ /* 0x000fe20000000008 */
[----:B------:R-:W-:Y:S02]  /*1ef40*/  @!P1 HADD2 R82, -R2.H0_H0, -RZ.H0_H0 ;  /* 0xa00000ff02529230 */ /* 0x000fe40000000900 */
[----:B------:R-:W-:Y:S01]  /*1ef50*/  @!P6 STL.S16 [R1+0x2c], R193 ;  /* 0x00002cc10100e387 */ /* 0x000fe20000100600 */
[----:B------:R-:W-:Y:S02]  /*1ef60*/  @!P2 PRMT R140, R9, 0x5410, RZ ;  /* 0x00005410098ca816 */ /* 0x000fe400000000ff */
[----:B------:R-:W-:Y:S01]  /*1ef70*/  @!P4 PRMT R3, R8, 0x5410, RZ ;  /* 0x000054100803c816 */ /* 0x000fe200000000ff */
[----:B------:R-:W-:Y:S01]  /*1ef80*/  @!P5 STL.S16 [R1+0x28], R83 ;  /* 0x000028530100d387 */ /* 0x000fe20000100600 */
[----:B------:R-:W-:Y:S01]  /*1ef90*/  @!P3 HADD2 R81, -R0.H0_H0, -RZ.H0_H0 ;  /* 0xa00000ff0051b230 */ /* 0x000fe20000000900 */
[----:B------:R-:W-:Y:S02]  /*1efa0*/  PRMT R7, R193, 0x7610, R7 ;  /* 0x00007610c1077816 */ /* 0x000fe40000000007 */
[----:B------:R-:W-:Y:S01]  /*1efb0*/  @!P1 STL.S16 [R1+0x24], R82 ;  /* 0x0000245201009387 */ /* 0x000fe20000100600 */
[----:B------:R-:W-:Y:S02]  /*1efc0*/  PRMT R6, R83, 0x7610, R6 ;  /* 0x0000761053067816 */ /* 0x000fe40000000006 */
[----:B------:R-:W-:Y:S01]  /*1efd0*/  @!P6 PRMT R142, R7, 0x5410, RZ ;  /* 0x00005410078ee816 */ /* 0x000fe200000000ff */
[----:B------:R1:W-:Y:S01]  /*1efe0*/  @!P3 STL.S16 [R1+0x20], R81 ;  /* 0x000020510100b387 */ /* 0x0003e20000100600 */
[----:B------:R-:W-:Y:S02]  /*1eff0*/  @!P5 PRMT R141, R6, 0x5410, RZ ;  /* 0x00005410068dd816 */ /* 0x000fe400000000ff */
[----:B------:R-:W-:Y:S01]  /*1f000*/  PRMT R5, R82, 0x7610, R5 ;  /* 0x0000761052057816 */ /* 0x000fe20000000005 */
[----:B------:R-:W-:Y:S01]  /*1f010*/  STG.E.U16 [R158.64+0x70], R140 ;  /* 0x0000708c9e007986 */ /* 0x000fe2000c101522 */
[----:B------:R-:W-:Y:S02]  /*1f020*/  PRMT R4, R81, 0x7610, R4 ;  /* 0x0000761051047816 */ /* 0x000fe40000000004 */
[----:B------:R-:W-:Y:S01]  /*1f030*/  @!P1 PRMT R2, R5, 0x5410, RZ ;  /* 0x0000541005029816 */ /* 0x000fe200000000ff */
[----:B------:R-:W-:Y:S01]  /*1f040*/  FADD.FTZ R5, R169, R192 ;  /* 0x000000c0a9057221 */ /* 0x000fe20000010000 */
[----:B------:R-:W-:Y:S01]  /*1f050*/  STG.E.U16 [R158.64+0x72], R3 ;  /* 0x000072039e007986 */ /* 0x000fe2000c101522 */
[----:B------:R-:W-:Y:S01]  /*1f060*/  @!P3 PRMT R0, R4, 0x5410, RZ ;  /* 0x000054100400b816 */ /* 0x000fe200000000ff */
[----:B------:R-:W-:Y:S01]  /*1f070*/  FADD.FTZ R4, R171, R196 ;  /* 0x000000c4ab047221 */ /* 0x000fe20000010000 */
[----:B------:R-:W-:Y:S01]  /*1f080*/  ISETP.GT.AND P1, PT, R191, RZ, PT ;  /* 0x000000ffbf00720c */ /* 0x000fe20003f24270 */
[----:B------:R-:W-:Y:S01]  /*1f090*/  FADD.FTZ R242, R168, R5 ;  /* 0x00000005a8f27221 */ /* 0x000fe20000010000 */
[----:B------:R-:W-:Y:S01]  /*1f0a0*/  STG.E.U16 [R162.64+0x6e], R142 ;  /* 0x00006e8ea2007986 */ /* 0x000fe2000c101522 */
[----:B------:R-:W-:Y:S03]  /*1f0b0*/  FADD.FTZ R241, R170, R4 ;  /* 0x00000004aaf17221 */ /* 0x000fe60000010000 */
[----:B------:R-:W-:Y:S04]  /*1f0c0*/  STG.E.U16 [R162.64+0x70], R141 ;  /* 0x0000708da2007986 */ /* 0x000fe8000c101522 */
[----:B------:R2:W-:Y:S01]  /*1f0d0*/  STG.E.U16 [R160.64+0x70], R2 ;  /* 0x00007002a0007986 */ /* 0x0005e2000c101522 */
[C---:B-1----:R-:W-:Y:S03]  /*1f0e0*/  HMMA.16816.F32 R80, R76.reuse, R72, R56 ;  /* 0x000000484c50723c */ /* 0x042fe60000001838 */
[----:B------:R1:W-:Y:S04]  /*1f0f0*/  STG.E.U16 [R160.64+0x72], R0 ;  /* 0x00007200a0007986 */ /* 0x0003e8000c101522 */
[----:B------:R-:W-:Y:S01]  /*1f100*/  IMAD.MOV.U32 R73, RZ, RZ, R69 ;  /* 0x000000ffff497224 */ /* 0x000fe200078e0045 */
[-C--:B------:R-:W-:Y:S01]  /*1f110*/  HMMA.16816.F32 R76, R76, R74.reuse, R60 ;  /* 0x0000004a4c4c723c */ /* 0x080fe2000000183c */
[----:B------:R-:W-:Y:S07]  /*1f120*/  IMAD.MOV.U32 R72, RZ, RZ, R70 ;  /* 0x000000ffff487224 */ /* 0x000fee00078e0046 */
[----:B------:R-:W-:Y:S01]  /*1f130*/  HMMA.16816.F32 R100, R100, R74, R64 ;  /* 0x0000004a6464723c */ /* 0x000fe20000001840 */
[----:B--2---:R-:W-:Y:S03]  /*1f140*/  FADD.FTZ R2, R190, R164 ;  /* 0x000000a4be027221 */ /* 0x004fe60000010000 */
[----:B-1----:R-:W-:Y:S02]  /*1f150*/  FADD.FTZ R0, R189, R153 ;  /* 0x00000099bd007221 */ /* 0x002fe40000010000 */
[----:B------:R-:W-:Y:S02]  /*1f160*/  FADD.FTZ R3, R167, R2 ;  /* 0x00000002a7037221 */ /* 0x000fe40000010000 */
[----:B------:R-:W-:Y:S01]  /*1f170*/  FADD.FTZ R2, R165, R0 ;  /* 0x00000000a5027221 */ /* 0x000fe20000010000 */
[----:B------:R-:W-:Y:S03]  /*1f180*/  IADD3 R0, R191, -0x1, RZ ;  /* 0xffffffffbf007810 */ /* 0x000fe60007ffe0ff */
[----:B------:R-:W-:Y:S02]  /*1f190*/  FADD.FTZ R196, R166, R3 ;  /* 0x00000003a6c47221 */ /* 0x000fe40000010000 */
[----:B------:R-:W-:Y:S02]  /*1f1a0*/  FADD.FTZ R197, R157, R2 ;  /* 0x000000029dc57221 */ /* 0x000fe40000010000 */
[----:B------:R-:W-:Y:S02]  /*1f1b0*/  IMAD.MOV.U32 R191, RZ, RZ, R0 ;  /* 0x000000ffffbf7224 */ /* 0x000fe400078e0000 */
[----:B------:R-:W-:Y:S02]  /*1f1c0*/  IMAD.MOV.U32 R3, RZ, RZ, R71 ;  /* 0x000000ffff037224 */ /* 0x000fe400078e0047 */
[----:B------:R-:W-:Y:S01]  /*1f1d0*/  IMAD.MOV.U32 R0, RZ, RZ, R68 ;  /* 0x000000ffff007224 */ /* 0x000fe200078e0044 */
[----:B-----5:R-:W-:-:S05]  /*1f1e0*/  @P1 BRA `(.L_x_839) ;  /* 0xffff98c000001947 */ /* 0x020fca000383ffff */
.L_x_838:
[----:B------:R-:W2:Y:S01]  /*1f1f0*/  LDL.LU R57, [R1+0x134] ;  /* 0x0001340001397983 */ /* 0x000ea20000300800 */
[----:B------:R-:W-:Y:S01]  /*1f200*/  MOV R6, 0x3f800000 ;  /* 0x3f80000000067802 */ /* 0x000fe20000000f00 */
[----:B------:R-:W1:Y:S01]  /*1f210*/  LDC.U8 R40, c[0x0][0x329] ;  /* 0x0000ca40ff287b82 */ /* 0x000e620000000000 */
[----:B------:R-:W-:Y:S01]  /*1f220*/  BSSY B0, `(.L_x_842) ;  /* 0x0000135000007945 */ /* 0x000fe20003800000 */
[----:B------:R-:W3:Y:S04]  /*1f230*/  SHFL.BFLY PT, R0, R241, 0x2, 0x1f ;  /* 0x0c401f00f1007f89 */ /* 0x000ee800000e0000 */
[----:B------:R-:W4:Y:S04]  /*1f240*/  SHFL.BFLY PT, R2, R242, 0x2, 0x1f ;  /* 0x0c401f00f2027f89 */ /* 0x000f2800000e0000 */
[----:B------:R-:W1:Y:S04]  /*1f250*/  SHFL.BFLY PT, R3, R196, 0x2, 0x1f ;  /* 0x0c401f00c4037f89 */ /* 0x000e6800000e0000 */
[----:B------:R-:W1:Y:S01]  /*1f260*/  S2R R55, SR_TID.X ;  /* 0x0000000000377919 */ /* 0x000e620000002100 */
[----:B---3--:R-:W-:-:S02]  /*1f270*/  FADD.FTZ R241, R0, R241 ;  /* 0x000000f100f17221 */ /* 0x008fc40000010000 */
[----:B----4-:R-:W-:-:S03]  /*1f280*/  FADD.FTZ R0, R2, R242 ;  /* 0x000000f202007221 */ /* 0x010fc60000010000 */
[----:B------:R-:W3:Y:S01]  /*1f290*/  SHFL.BFLY PT, R5, R241, 0x1, 0x1f ;  /* 0x0c201f00f1057f89 */ /* 0x000ee200000e0000 */
[----:B-1----:R-:W-:-:S03]  /*1f2a0*/  FADD.FTZ R196, R3, R196 ;  /* 0x000000c403c47221 */ /* 0x002fc60000010000 */
[----:B------:R-:W1:Y:S01]  /*1f2b0*/  SHFL.BFLY PT, R2, R197, 0x2, 0x1f ;  /* 0x0c401f00c5027f89 */ /* 0x000e6200000e0000 */
[----:B------:R-:W-:-:S03]  /*1f2c0*/  SHF.R.S32.HI R56, RZ, 0x1f, R55 ;  /* 0x0000001fff387819 */ /* 0x000fc60000011437 */
[----:B------:R-:W4:Y:S01]  /*1f2d0*/  SHFL.BFLY PT, R3, R196, 0x1, 0x1f ;  /* 0x0c201f00c4037f89 */ /* 0x000f2200000e0000 */
[----:B------:R-:W-:-:S03]  /*1f2e0*/  LEA.HI R54, R56, R55, RZ, 0x5 ;  /* 0x0000003738367211 */ /* 0x000fc600078f28ff */
[----:B------:R-:W4:Y:S01]  /*1f2f0*/  SHFL.BFLY PT, R4, R0, 0x1, 0x1f ;  /* 0x0c201f0000047f89 */ /* 0x000f2200000e0000 */
[----:B------:R-:W-:Y:S01]  /*1f300*/  SHF.R.S32.HI R9, RZ, 0x5, R54 ;  /* 0x00000005ff097819 */ /* 0x000fe20000011436 */
[----:B---3--:R-:W-:Y:S01]  /*1f310*/  FADD.FTZ R241, R241, R5 ;  /* 0x00000005f1f17221 */ /* 0x008fe20000010000 */
[----:B------:R-:W-:Y:S01]  /*1f320*/  MOV R5, 0x3f800000 ;  /* 0x3f80000000057802 */ /* 0x000fe20000000f00 */
[----:B-1----:R-:W-:-:S03]  /*1f330*/  FADD.FTZ R197, R2, R197 ;  /* 0x000000c502c57221 */ /* 0x002fc60000010000 */
[----:B------:R-:W-:Y:S01]  /*1f340*/  FSETP.NE.FTZ.AND P6, PT, R241, RZ, PT ;  /* 0x000000fff100720b */ /* 0x000fe20003fd5000 */
[----:B----4-:R-:W-:Y:S01]  /*1f350*/  FADD.FTZ R38, R196, R3 ;  /* 0x00000003c4267221 */ /* 0x010fe20000010000 */
[----:B------:R-:W1:Y:S01]  /*1f360*/  SHFL.BFLY PT, R8, R197, 0x1, 0x1f ;  /* 0x0c201f00c5087f89 */ /* 0x000e6200000e0000 */
[----:B------:R-:W-:-:S03]  /*1f370*/  FADD.FTZ R37, R0, R4 ;  /* 0x0000000400257221 */ /* 0x000fc60000010000 */
[----:B------:R-:W-:Y:S02]  /*1f380*/  FSETP.NE.FTZ.AND P4, PT, R38, RZ, PT ;  /* 0x000000ff2600720b */ /* 0x000fe40003f95000 */
[----:B------:R-:W-:Y:S02]  /*1f390*/  LEA.HI R4, R56, R55, RZ, 0x2 ;  /* 0x0000003738047211 */ /* 0x000fe400078f10ff */
[----:B------:R-:W-:-:S03]  /*1f3a0*/  FSETP.NE.FTZ.AND P5, PT, R37, RZ, PT ;  /* 0x000000ff2500720b */ /* 0x000fc60003fb5000 */
[----:B------:R-:W3:Y:S01]  /*1f3b0*/  @P6 MUFU.RCP R5, R241 ;  /* 0x000000f100056308 */ /* 0x000ee20000001000 */
[--C-:B------:R-:W-:Y:S02]  /*1f3c0*/  SHF.R.S32.HI R0, RZ, 0x2, R4.reuse ;  /* 0x00000002ff007819 */ /* 0x100fe40000011404 */
[----:B------:R-:W-:Y:S02]  /*1f3d0*/  SHF.R.S32.HI R7, RZ, 0x1f, R4 ;  /* 0x0000001fff077819 */ /* 0x000fe40000011404 */
[----:B------:R-:W-:Y:S02]  /*1f3e0*/  LOP3.LUT R4, R4, 0x3ffffffc, RZ, 0xc0, !PT ;  /* 0x3ffffffc04047812 */ /* 0x000fe400078ec0ff */
[----:B------:R-:W-:-:S04]  /*1f3f0*/  LEA.HI R7, R7, R0, RZ, 0x3 ;  /* 0x0000000007077211 */ /* 0x000fc800078f18ff */
[----:B------:R-:W-:Y:S01]  /*1f400*/  LOP3.LUT R19, R7, 0xfffffff8, RZ, 0xc0, !PT ;  /* 0xfffffff807137812 */ /* 0x000fe200078ec0ff */
[----:B------:R-:W4:Y:S01]  /*1f410*/  @P5 MUFU.RCP R6, R37 ;  /* 0x0000002500065308 */ /* 0x000f220000001000 */
[----:B-1----:R-:W-:Y:S02]  /*1f420*/  FADD.FTZ R39, R197, R8 ;  /* 0x00000008c5277221 */ /* 0x002fe40000010000 */
[----:B------:R-:W-:Y:S01]  /*1f430*/  IADD3 R19, R0, -R19, RZ ;  /* 0x8000001300137210 */ /* 0x000fe20007ffe0ff */
[----:B---3--:R-:W-:Y:S02]  /*1f440*/  FMUL.FTZ R0, R5, c[0x0][0x2dc] ;  /* 0x0000b70005007a20 */ /* 0x008fe40000410000 */
[----:B------:R-:W-:Y:S02]  /*1f450*/  FSETP.NE.FTZ.AND P3, PT, R39, RZ, PT ;  /* 0x000000ff2700720b */ /* 0x000fe40003f75000 */
[C---:B------:R-:W-:Y:S02]  /*1f460*/  FMUL.FTZ R136, R0.reuse, R136 ;  /* 0x0000008800887220 */ /* 0x040fe40000410000 */
[----:B------:R-:W-:-:S02]  /*1f470*/  FMUL.FTZ R5, R0, R137 ;  /* 0x0000008900057220 */ /* 0x000fc40000410000 */
[C---:B------:R-:W-:Y:S02]  /*1f480*/  FMUL.FTZ R132, R0.reuse, R132 ;  /* 0x0000008400847220 */ /* 0x040fe40000410000 */
[C---:B------:R-:W-:Y:S01]  /*1f490*/  FMUL.FTZ R133, R0.reuse, R133 ;  /* 0x0000008500857220 */ /* 0x040fe20000410000 */
[----:B------:R-:W-:Y:S01]  /*1f4a0*/  F2FP.PACK_AB R5, R5, R136 ;  /* 0x000000880505723e */ /* 0x000fe200000000ff */
[C---:B------:R-:W-:Y:S02]  /*1f4b0*/  FMUL.FTZ R128, R0.reuse, R128 ;  /* 0x0000008000807220 */ /* 0x040fe40000410000 */
[C---:B------:R-:W-:Y:S02]  /*1f4c0*/  FMUL.FTZ R14, R0.reuse, R129 ;  /* 0x00000081000e7220 */ /* 0x040fe40000410000 */
[C---:B------:R-:W-:Y:S02]  /*1f4d0*/  FMUL.FTZ R124, R0.reuse, R124 ;  /* 0x0000007c007c7220 */ /* 0x040fe40000410000 */
        /* <DEDUP_REMOVED lines=13> */
[----:B------:R-:W-:-:S04]  /*1f5b0*/  F2FP.PACK_AB R28, R28, R112 ;  /* 0x000000701c1c723e */ /* 0x000fc800000000ff */
[----:B------:R-:W-:Y:S02]  /*1f5c0*/  F2FP.PACK_AB R32, R32, R100 ;  /* 0x000000642020723e */ /* 0x000fe400000000ff */
[----:B--2---:R-:W-:-:S13]  /*1f5d0*/  ISETP.NE.AND P0, PT, R57, -0x1, PT ;  /* 0xffffffff3900780c */ /* 0x004fda0003f05270 */
[----:B------:R-:W-:-:S04]  /*1f5e0*/  @P0 IMAD.WIDE.U32 R2, R57, c[0x0][0x1e8], RZ ;  /* 0x00007a0039020a25 */ /* 0x000fc800078e00ff */
[----:B------:R-:W-:Y:S01]  /*1f5f0*/  @P0 IMAD R53, R57, c[0x0][0x1ec], R3 ;  /* 0x00007b0039350a24 */ /* 0x000fe200078e0203 */
[----:B------:R-:W-:Y:S02]  /*1f600*/  @P0 MOV R52, R2 ;  /* 0x0000000200340202 */ /* 0x000fe40000000f00 */
[----:B------:R-:W-:Y:S02]  /*1f610*/  MOV R2, 0x3f800000 ;  /* 0x3f80000000027802 */ /* 0x000fe40000000f00 */
[----:B------:R-:W-:Y:S01]  /*1f620*/  IADD3 R3, -R4, R55, RZ ;  /* 0x0000003704037210 */ /* 0x000fe20007ffe1ff */
[----:B------:R-:W-:-:S03]  /*1f630*/  IMAD.MOV.U32 R4, RZ, RZ, 0x3f800000 ;  /* 0x3f800000ff047424 */ /* 0x000fc600078e00ff */
[----:B------:R-:W1:Y:S01]  /*1f640*/  @P4 MUFU.RCP R2, R38 ;  /* 0x0000002600024308 */ /* 0x000e620000001000 */
[----:B------:R-:W-:Y:S01]  /*1f650*/  LEA R30, R9, R3, 0x9 ;  /* 0x00000003091e7211 */ /* 0x000fe200078e48ff */
[----:B----4-:R-:W-:Y:S01]  /*1f660*/  FMUL.FTZ R3, R6, c[0x0][0x2dc] ;  /* 0x0000b70006037a20 */ /* 0x010fe20000410000 */
[----:B------:R-:W-:-:S03]  /*1f670*/  MOV R6, 0xfffffff0 ;  /* 0xfffffff000067802 */ /* 0x000fc60000000f00 */
[C---:B------:R-:W-:Y:S02]  /*1f680*/  FMUL.FTZ R138, R3.reuse, R138 ;  /* 0x0000008a038a7220 */ /* 0x040fe40000410000 */
[----:B------:R-:W2:Y:S01]  /*1f690*/  @P3 MUFU.RCP R4, R39 ;  /* 0x0000002700043308 */ /* 0x000ea20000001000 */
[C---:B------:R-:W-:Y:S02]  /*1f6a0*/  FMUL.FTZ R139, R3.reuse, R139 ;  /* 0x0000008b038b7220 */ /* 0x040fe40000410000 */
[C---:B------:R-:W-:Y:S02]  /*1f6b0*/  FMUL.FTZ R134, R3.reuse, R134 ;  /* 0x0000008603867220 */ /* 0x040fe40000410000 */
[C---:B------:R-:W-:Y:S02]  /*1f6c0*/  FMUL.FTZ R7, R3.reuse, R135 ;  /* 0x0000008703077220 */ /* 0x040fe40000410000 */
[----:B------:R-:W-:Y:S02]  /*1f6d0*/  FMUL.FTZ R130, R3, R130 ;  /* 0x0000008203827220 */ /* 0x000fe40000410000 */
[----:B-1----:R-:W-:Y:S01]  /*1f6e0*/  FMUL.FTZ R2, R2, c[0x0][0x2dc] ;  /* 0x0000b70002027a20 */ /* 0x002fe20000410000 */
[----:B------:R-:W-:Y:S01]  /*1f6f0*/  F2FP.PACK_AB R7, R7, R134 ;  /* 0x000000860707723e */ /* 0x000fe200000000ff */
[----:B------:R-:W-:-:S02]  /*1f700*/  FMUL.FTZ R13, R3, R131 ;  /* 0x00000083030d7220 */ /* 0x000fc40000410000 */
[C---:B------:R-:W-:Y:S02]  /*1f710*/  FMUL.FTZ R108, R2.reuse, R108 ;  /* 0x0000006c026c7220 */ /* 0x040fe40000410000 */
        /* <DEDUP_REMOVED lines=22> */
[----:B------:R-:W-:Y:S01]  /*1f880*/  LOP3.LUT R2, R19, 0x1, RZ, 0xc0, !PT ;  /* 0x0000000113027812 */ /* 0x000fe200078ec0ff */
[----:B--2---:R-:W-:Y:S01]  /*1f890*/  FMUL.FTZ R0, R4, c[0x0][0x2dc] ;  /* 0x0000b70004007a20 */ /* 0x004fe20000410000 */
[----:B------:R-:W-:Y:S01]  /*1f8a0*/  F2FP.PACK_AB R4, R139, R138 ;  /* 0x0000008a8b04723e */ /* 0x000fe200000000ff */
[C---:B------:R-:W-:Y:S01]  /*1f8b0*/  FMUL.FTZ R126, R3.reuse, R126 ;  /* 0x0000007e037e7220 */ /* 0x040fe20000410000 */
[----:B------:R-:W-:Y:S01]  /*1f8c0*/  ISETP.NE.U32.AND P1, PT, R2, 0x1, PT ;  /* 0x000000010200780c */ /* 0x000fe20003f25070 */
[----:B------:R-:W-:Y:S01]  /*1f8d0*/  FMUL.FTZ R10, R3, R127 ;  /* 0x0000007f030a7220 */ /* 0x000fe20000410000 */
[----:B------:R-:W-:Y:S01]  /*1f8e0*/  SHF.L.U32 R2, R19, 0x6, RZ ;  /* 0x0000000613027819 */ /* 0x000fe200000006ff */
[C---:B------:R-:W-:Y:S01]  /*1f8f0*/  FMUL.FTZ R122, R3.reuse, R122 ;  /* 0x0000007a037a7220 */ /* 0x040fe20000410000 */
[----:B------:R-:W-:Y:S01]  /*1f900*/  SEL R6, R6, 0x10, !P1 ;  /* 0x0000001006067807 */ /* 0x000fe20004800000 */
[C---:B------:R-:W-:Y:S01]  /*1f910*/  FMUL.FTZ R23, R3.reuse, R123 ;  /* 0x0000007b03177220 */ /* 0x040fe20000410000 */
[----:B------:R-:W-:Y:S01]  /*1f920*/  LOP3.LUT R2, R2, 0x1c0, RZ, 0xc0, !PT ;  /* 0x000001c002027812 */ /* 0x000fe200078ec0ff */
[----:B------:R-:W-:Y:S01]  /*1f930*/  FMUL.FTZ R118, R3, R118 ;  /* 0x0000007603767220 */ /* 0x000fe20000410000 */
[----:B------:R-:W-:Y:S01]  /*1f940*/  R2P PR, R19, 0x6 ;  /* 0x0000000613007804 */ /* 0x000fe20000000000 */
[C---:B------:R-:W-:Y:S01]  /*1f950*/  FMUL.FTZ R119, R3.reuse, R119 ;  /* 0x0000007703777220 */ /* 0x040fe20000410000 */
[----:B------:R-:W-:Y:S01]  /*1f960*/  LEA.HI R2, R2, R2, RZ, 0x1d ;  /* 0x0000000202027211 */ /* 0x000fe200078fe8ff */
[C---:B------:R-:W-:Y:S01]  /*1f970*/  FMUL.FTZ R114, R3.reuse, R114 ;  /* 0x0000007203727220 */ /* 0x040fe20000410000 */
[----:B------:R-:W-:Y:S01]  /*1f980*/  F2FP.PACK_AB R10, R10, R126 ;  /* 0x0000007e0a0a723e */ /* 0x000fe200000000ff */
[----:B------:R-:W-:Y:S01]  /*1f990*/  FMUL.FTZ R27, R3, R115 ;  /* 0x00000073031b7220 */ /* 0x000fe20000410000 */
[----:B------:R-:W-:Y:S01]  /*1f9a0*/  LEA R2, R30, R2, 0x1 ;  /* 0x000000021e027211 */ /* 0x000fe200078e08ff */
[----:B------:R-:W-:Y:S01]  /*1f9b0*/  IMAD.MOV.U32 R30, RZ, RZ, 0x20 ;  /* 0x00000020ff1e7424 */ /* 0x000fe200078e00ff */
[----:B------:R-:W-:Y:S01]  /*1f9c0*/  F2FP.PACK_AB R23, R23, R122 ;  /* 0x0000007a1717723e */ /* 0x000fe200000000ff */
[C---:B------:R-:W-:Y:S01]  /*1f9d0*/  FMUL.FTZ R102, R3.reuse, R102 ;  /* 0x0000006603667220 */ /* 0x040fe20000410000 */
[----:B------:R-:W-:Y:S01]  /*1f9e0*/  SHF.L.U32 R2, R2, 0x1, RZ ;  /* 0x0000000102027819 */ /* 0x000fe200000006ff */
[----:B------:R-:W-:Y:S01]  /*1f9f0*/  FMUL.FTZ R31, R3, R103 ;  /* 0x00000067031f7220 */ /* 0x000fe20000410000 */
[----:B------:R-:W-:Y:S01]  /*1fa00*/  SEL R30, R30, 0xffffffe0, !P1 ;  /* 0xffffffe01e1e7807 */ /* 0x000fe20004800000 */
[----:B------:R-:W-:Y:S01]  /*1fa10*/  FMUL.FTZ R110, R0, R110 ;  /* 0x0000006e006e7220 */ /* 0x000fe20000410000 */
[----:B------:R-:W-:Y:S01]  /*1fa20*/  IADD3 R3, R2, R6, RZ ;  /* 0x0000000602037210 */ /* 0x000fe20007ffe0ff */
[C---:B------:R-:W-:Y:S01]  /*1fa30*/  FMUL.FTZ R9, R0.reuse, R111 ;  /* 0x0000006f00097220 */ /* 0x040fe20000410000 */
[----:B------:R1:W-:Y:S01]  /*1fa40*/  STS [R2], R5 ;  /* 0x0000000502007388 */ /* 0x0003e20000000800 */
[C---:B------:R-:W-:Y:S01]  /*1fa50*/  FMUL.FTZ R106, R0.reuse, R106 ;  /* 0x0000006a006a7220 */ /* 0x040fe20000410000 */
[----:B------:R-:W-:Y:S01]  /*1fa60*/  F2FP.PACK_AB R19, R119, R118 ;  /* 0x000000767713723e */ /* 0x000fe200000000ff */
[C---:B------:R-:W-:Y:S01]  /*1fa70*/  FMUL.FTZ R15, R0.reuse, R107 ;  /* 0x0000006b000f7220 */ /* 0x040fe20000410000 */
[----:B------:R2:W-:Y:S01]  /*1fa80*/  STS [R2+0x400], R4 ;  /* 0x0004000402007388 */ /* 0x0005e20000000800 */
[C---:B------:R-:W-:Y:S01]  /*1fa90*/  FMUL.FTZ R98, R0.reuse, R98 ;  /* 0x0000006200627220 */ /* 0x040fe20000410000 */
[----:B------:R-:W-:Y:S01]  /*1faa0*/  F2FP.PACK_AB R9, R9, R110 ;  /* 0x0000006e0909723e */ /* 0x000fe200000000ff */
[C---:B------:R-:W-:Y:S01]  /*1fab0*/  FMUL.FTZ R18, R0.reuse, R99 ;  /* 0x0000006300127220 */ /* 0x040fe20000410000 */
[----:B------:R-:W-:Y:S01]  /*1fac0*/  F2FP.PACK_AB R15, R15, R106 ;  /* 0x0000006a0f0f723e */ /* 0x000fe200000000ff */
[C---:B------:R-:W-:Y:S01]  /*1fad0*/  FMUL.FTZ R94, R0.reuse, R94 ;  /* 0x0000005e005e7220 */ /* 0x040fe20000410000 */
[----:B------:R3:W-:Y:S01]  /*1fae0*/  STS [R3+0x400], R7 ;  /* 0x0004000703007388 */ /* 0x0007e20000000800 */
[----:B------:R-:W-:Y:S01]  /*1faf0*/  FMUL.FTZ R25, R0, R95 ;  /* 0x0000005f00197220 */ /* 0x000fe20000410000 */
        /* <DEDUP_REMOVED lines=13> */
[----:B------:R-:W-:Y:S01]  /*1fbd0*/  FMUL.FTZ R78, R0, R78 ;  /* 0x0000004e004e7220 */ /* 0x000fe20000410000 */
[----:B-1----:R-:W-:Y:S01]  /*1fbe0*/  IADD3 R5, R2, R30, RZ ;  /* 0x0000001e02057210 */ /* 0x002fe20007ffe0ff */
[----:B------:R-:W-:Y:S01]  /*1fbf0*/  FMUL.FTZ R35, R0, R79 ;  /* 0x0000004f00237220 */ /* 0x000fe20000410000 */
[----:B------:R-:W-:-:S02]  /*1fc00*/  F2FP.PACK_AB R0, R133, R132 ;  /* 0x000000848500723e */ /* 0x000fc400000000ff */
[----:B--2---:R-:W-:Y:S02]  /*1fc10*/  IADD3 R4, R3, R30, RZ ;  /* 0x0000001e03047210 */ /* 0x004fe40007ffe0ff */
[----:B------:R-:W-:Y:S01]  /*1fc20*/  F2FP.PACK_AB R33, R33, R82 ;  /* 0x000000522121723e */ /* 0x000fe200000000ff */
[----:B------:R1:W-:Y:S01]  /*1fc30*/  STS [R3], R0 ;  /* 0x0000000003007388 */ /* 0x0003e20000000800 */
[----:B------:R-:W-:Y:S01]  /*1fc40*/  F2FP.PACK_AB R36, R36, R76 ;  /* 0x0000004c2424723e */ /* 0x000fe200000000ff */
[----:B---3--:R-:W2:Y:S01]  /*1fc50*/  LDC.U8 R7, c[0x0][0x328] ;  /* 0x0000ca00ff077b82 */ /* 0x008ea20000000000 */
[----:B------:R-:W-:Y:S01]  /*1fc60*/  F2FP.PACK_AB R35, R35, R78 ;  /* 0x0000004e2323723e */ /* 0x000fe200000000ff */
[----:B------:R-:W-:Y:S01]  /*1fc70*/  STS [R2+0x2000], R8 ;  /* 0x0020000802007388 */ /* 0x000fe20000000800 */
[----:B------:R-:W-:-:S03]  /*1fc80*/  ISETP.NE.AND P1, PT, R40, RZ, PT ;  /* 0x000000ff2800720c */ /* 0x000fc60003f25270 */
[----:B------:R3:W-:Y:S04]  /*1fc90*/  STS [R2+0x2400], R9 ;  /* 0x0024000902007388 */ /* 0x0007e80000000800 */
[----:B------:R4:W-:Y:S04]  /*1fca0*/  STS [R3+0x2000], R16 ;  /* 0x0020001003007388 */ /* 0x0009e80000000800 */
[----:B------:R4:W-:Y:S04]  /*1fcb0*/  STS [R3+0x2400], R15 ;  /* 0x0024000f03007388 */ /* 0x0009e80000000800 */
[----:B------:R4:W-:Y:S04]  /*1fcc0*/  STS [R5], R14 ;  /* 0x0000000e05007388 */ /* 0x0009e80000000800 */
[----:B------:R4:W-:Y:S01]  /*1fcd0*/  STS [R5+0x400], R13 ;  /* 0x0004000d05007388 */ /* 0x0009e20000000800 */
[----:B-1----:R-:W-:-:S02]  /*1fce0*/  IADD3 R0, R2, 0x40, RZ ;  /* 0x0000004002007810 */ /* 0x002fc40007ffe0ff */
[----:B------:R-:W-:Y:S01]  /*1fcf0*/  @P2 IADD3 R0, R2, -0x40, RZ ;  /* 0xffffffc002002810 */ /* 0x000fe20007ffe0ff */
[----:B------:R1:W-:Y:S01]  /*1fd00*/  STS [R4], R11 ;  /* 0x0000000b04007388 */ /* 0x0003e20000000800 */
[----:B--2---:R-:W-:-:S03]  /*1fd10*/  ISETP.NE.AND P2, PT, R7, RZ, PT ;  /* 0x000000ff0700720c */ /* 0x004fc60003f45270 */
[----:B------:R2:W-:Y:S01]  /*1fd20*/  STS [R4+0x400], R10 ;  /* 0x0004000a04007388 */ /* 0x0005e20000000800 */
[----:B---3--:R-:W-:Y:S02]  /*1fd30*/  IADD3 R2, R30, 0x400, R0 ;  /* 0x000004001e027810 */ /* 0x008fe40007ffe000 */
[----:B------:R-:W-:Y:S01]  /*1fd40*/  @P1 MOV R9, c[0x0][0x210] ;  /* 0x0000840000091a02 */ /* 0x000fe20000000f00 */
[----:B------:R-:W-:Y:S01]  /*1fd50*/  STS [R5+0x2000], R12 ;  /* 0x0020000c05007388 */ /* 0x000fe20000000800 */
[----:B------:R-:W-:Y:S02]  /*1fd60*/  @!P1 MOV R9, 0x1 ;  /* 0x0000000100099802 */ /* 0x000fe40000000f00 */
[----:B----4-:R-:W-:Y:S01]  /*1fd70*/  MOV R16, 0x7f800000 ;  /* 0x7f80000000107802 */ /* 0x010fe20000000f00 */
[----:B------:R3:W-:Y:S01]  /*1fd80*/  STS [R5+0x2400], R18 ;  /* 0x0024001205007388 */ /* 0x0007e20000000800 */
[----:B------:R-:W-:-:S03]  /*1fd90*/  MOV R15, 0x7f800000 ;  /* 0x7f800000000f7802 */ /* 0x000fc60000000f00 */
[----:B------:R4:W-:Y:S01]  /*1fda0*/  STS [R4+0x2000], R17 ;  /* 0x0020001104007388 */ /* 0x0009e20000000800 */
[----:B------:R-:W-:-:S03]  /*1fdb0*/  MOV R14, 0x7f800000 ;  /* 0x7f800000000e7802 */ /* 0x000fc60000000f00 */
[----:B------:R4:W-:Y:S01]  /*1fdc0*/  STS [R4+0x2400], R25 ;  /* 0x0024001904007388 */ /* 0x0009e20000000800 */
[----:B------:R-:W-:-:S03]  /*1fdd0*/  MOV R13, 0x7f800000 ;  /* 0x7f800000000d7802 */ /* 0x000fc60000000f00 */
[----:B------:R-:W-:Y:S01]  /*1fde0*/  STS [R0], R24 ;  /* 0x0000001800007388 */ /* 0x000fe20000000800 */
[----:B-1----:R-:W1:Y:S03]  /*1fdf0*/  @P6 MUFU.LG2 R11, R241 ;  /* 0x000000f1000b6308 */ /* 0x002e660000000c00 */
[----:B------:R-:W-:Y:S04]  /*1fe00*/  STS [R0+0x400], R23 ;  /* 0x0004001700007388 */ /* 0x000fe80000000800 */
[----:B------:R-:W1:Y:S01]  /*1fe10*/  S2R R8, SR_CTAID.Y ;  /* 0x0000000000087919 */ /* 0x000e620000002600 */
[----:B--2---:R-:W2:Y:S01]  /*1fe20*/  @P4 MUFU.LG2 R10, R38 ;  /* 0x00000026000a4308 */ /* 0x004ea20000000c00 */
[----:B---3--:R-:W-:-:S02]  /*1fe30*/  IADD3 R5, R6, R2, RZ ;  /* 0x0000000206057210 */ /* 0x008fc40007ffe0ff */
[----:B------:R-:W3:Y:S01]  /*1fe40*/  S2R R18, SR_CTAID.X ;  /* 0x0000000000127919 */ /* 0x000ee20000002500 */
[----:B------:R-:W-:-:S04]  /*1fe50*/  IADD3 R2, R6, R0, RZ ;  /* 0x0000000006027210 */ /* 0x000fc80007ffe0ff */
[----:B------:R-:W2:Y:S01]  /*1fe60*/  @P5 MUFU.LG2 R12, R37 ;  /* 0x00000025000c5308 */ /* 0x000ea20000000c00 */
[----:B----4-:R-:W4:Y:S01]  /*1fe70*/  S2R R17, SR_CTAID.Z ;  /* 0x0000000000117919 */ /* 0x010f220000002700 */
[----:B------:R-:W-:Y:S01]  /*1fe80*/  IMAD.IADD R3, R30, 0x1, R2 ;  /* 0x000000011e037824 */ /* 0x000fe200078e0202 */
[----:B------:R-:W-:Y:S02]  /*1fe90*/  @P1 MOV R4, c[0x0][0x210] ;  /* 0x0000840000041a02 */ /* 0x000fe40000000f00 */
[----:B------:R-:W-:Y:S04]  /*1fea0*/  STS [R2], R20 ;  /* 0x0000001402007388 */ /* 0x000fe80000000800 */
[----:B------:R-:W-:Y:S01]  /*1feb0*/  STS [R2+0x400], R19 ;  /* 0x0004001302007388 */ /* 0x000fe20000000800 */
[----:B------:R-:W-:-:S03]  /*1fec0*/  @P1 IMAD R4, R4, c[0x0][0x214], RZ ;  /* 0x0000850004041a24 */ /* 0x000fc600078e02ff */
[----:B------:R-:W-:Y:S01]  /*1fed0*/  STS [R0+0x2000], R22 ;  /* 0x0020001600007388 */ /* 0x000fe20000000800 */
[----:B-1----:R-:W-:-:S03]  /*1fee0*/  @!P0 IMAD.WIDE.U32 R6, R8, c[0x0][0x1e0], RZ ;  /* 0x0000780008068a25 */ /* 0x002fc600078e00ff */
[----:B------:R1:W-:Y:S02]  /*1fef0*/  STS [R0+0x2400], R21 ;  /* 0x0024001500007388 */ /* 0x0003e40000000800 */
[----:B------:R-:W-:Y:S02]  /*1ff00*/  @!P0 MOV R52, R6 ;  /* 0x0000000600348202 */ /* 0x000fe40000000f00 */
[----:B------:R-:W-:Y:S01]  /*1ff10*/  STS [R2+0x2000], R26 ;  /* 0x0020001a02007388 */ /* 0x000fe20000000800 */
[----:B------:R-:W-:-:S03]  /*1ff20*/  @P6 FMUL.FTZ R6, R11, 0.69314718246459960938 ;  /* 0x3f3172180b066820 */ /* 0x000fc60000410000 */
[----:B------:R3:W-:Y:S01]  /*1ff30*/  STS [R2+0x2400], R29 ;  /* 0x0024001d02007388 */ /* 0x0007e20000000800 */
[----:B------:R-:W-:Y:S02]  /*1ff40*/  @P6 FFMA.FTZ R16, R70, c[0x0][0x238], R6 ;  /* 0x00008e0046106a23 */ /* 0x000fe40000010006 */
[----:B--2---:R-:W-:-:S04]  /*1ff50*/  @P4 FMUL.FTZ R6, R10, 0.69314718246459960938 ;  /* 0x3f3172180a064820 */ /* 0x004fc80000410000 */
[----:B------:R-:W-:Y:S01]  /*1ff60*/  @P4 FFMA.FTZ R13, R68, c[0x0][0x238], R6 ;  /* 0x00008e00440d4a23 */ /* 0x000fe20000010006 */
[----:B-1----:R-:W-:-:S05]  /*1ff70*/  IADD3 R0, R30, R0, RZ ;  /* 0x000000001e007210 */ /* 0x002fca0007ffe0ff */
[----:B------:R-:W-:Y:S01]  /*1ff80*/  STS [R0], R28 ;  /* 0x0000001c00007388 */ /* 0x000fe20000000800 */
[----:B---3--:R-:W-:-:S03]  /*1ff90*/  @!P1 MOV R2, c[0x0][0x214] ;  /* 0x0000850000029a02 */ /* 0x008fc60000000f00 */
[----:B------:R-:W-:Y:S01]  /*1ffa0*/  STS [R0+0x400], R27 ;  /* 0x0004001b00007388 */ /* 0x000fe20000000800 */
[----:B------:R-:W-:-:S03]  /*1ffb0*/  @!P1 SEL R4, R2, c[0x0][0x234], !P2 ;  /* 0x00008d0002049a07 */ /* 0x000fc60005000000 */
[----:B------:R-:W-:Y:S01]  /*1ffc0*/  STS [R3], R32 ;  /* 0x0000002003007388 */ /* 0x000fe20000000800 */
[----:B------:R-:W-:Y:S02]  /*1ffd0*/  @!P0 SHF.R.S32.HI R2, RZ, 0x1f, R8 ;  /* 0x0000001fff028819 */ /* 0x000fe40000011408 */
[----:B------:R-:W-:Y:S01]  /*1ffe0*/  ISETP.NE.OR P2, PT, R40, RZ, !P2 ;  /* 0x000000ff2800720c */ /* 0x000fe20005745670 */
[----:B------:R-:W-:Y:S02]  /*1fff0*/  STS [R5], R31 ;  /* 0x0000001f05007388 */ /* 0x000fe40000000800 */
[----:B------:R-:W-:Y:S02]  /*20000*/  @!P0 IMAD R2, R2, c[0x0][0x1e0], RZ ;  /* 0x0000780002028a24 */ /* 0x000fe400078e02ff */
[----:B------:R-:W-:Y:S02]  /*20010*/  STS [R0+0x2000], R34 ;  /* 0x0020002200007388 */ /* 0x000fe40000000800 */
[----:B------:R-:W-:-:S02]  /*20020*/  @!P0 IMAD R2, R8, c[0x0][0x1e4], R2 ;  /* 0x0000790008028a24 */ /* 0x000fc400078e0202 */
[----:B------:R1:W-:Y:S03]  /*20030*/  STS [R0+0x2400], R33 ;  /* 0x0024002100007388 */ /* 0x0003e60000000800 */
[----:B------:R-:W-:Y:S01]  /*20040*/  @!P0 IADD3 R53, R7, R2, RZ ;  /* 0x0000000207358210 */ /* 0x000fe20007ffe0ff */
[----:B------:R2:W-:Y:S04]  /*20050*/  STS [R3+0x2000], R36 ;  /* 0x0020002403007388 */ /* 0x0005e80000000800 */
[----:B------:R3:W-:Y:S04]  /*20060*/  STS [R5+0x2000], R35 ;  /* 0x0020002305007388 */ /* 0x0007e80000000800 */
[----:B------:R-:W-:Y:S01]  /*20070*/  BAR.SYNC.DEFER_BLOCKING 0x0 ;  /* 0x0000000000007b1d */ /* 0x000fe20000010000 */
[----:B-1----:R-:W-:Y:S01]  /*20080*/  @P1 MOV R0, 0x1 ;  /* 0x0000000100001802 */ /* 0x002fe20000000f00 */
[----:B------:R-:W-:-:S02]  /*20090*/  @!P1 IMAD R0, R4, c[0x0][0x1c0], RZ ;  /* 0x0000700004009a24 */ /* 0x000fc400078e02ff */
[C---:B--2---:R-:W-:Y:S02]  /*200a0*/  @!P2 IMAD R3, R8.reuse, c[0x0][0x214], RZ ;  /* 0x000085000803aa24 */ /* 0x044fe400078e02ff */
[----:B------:R-:W-:Y:S01]  /*200b0*/  IMAD R7, R8, R0, RZ ;  /* 0x0000000008077224 */ /* 0x000fe200078e02ff */
[----:B------:R-:W-:Y:S01]  /*200c0*/  LOP3.LUT R0, R54, 0xffffffe0, RZ, 0xc0, !PT ;  /* 0xffffffe036007812 */ /* 0x000fe200078ec0ff */
[----:B------:R-:W1:Y:S01]  /*200d0*/  @P3 MUFU.LG2 R8, R39 ;  /* 0x0000002700083308 */ /* 0x000e620000000c00 */
[----:B---3--:R-:W-:Y:S01]  /*200e0*/  @!P2 SEL R5, R3, R57, !P0 ;  /* 0x000000390305a207 */ /* 0x008fe20004000000 */
[----:B-----5:R2:W3:Y:S02]  /*200f0*/  LDS.128 R20, [R188] ;  /* 0x00000000bc147984 */ /* 0x0204e40000000c00 */
[----:B------:R-:W-:Y:S01]  /*20100*/  IMAD.IADD R0, R55, 0x1, -R0 ;  /* 0x0000000137007824 */ /* 0x000fe200078e0a00 */
[----:B------:R-:W-:Y:S01]  /*20110*/  SEL R7, R7, RZ, P2 ;  /* 0x000000ff07077207 */ /* 0x000fe20001000000 */
[----:B------:R-:W-:Y:S01]  /*20120*/  CS2R R2, SRZ ;  /* 0x0000000000027805 */ /* 0x000fe2000001ff00 */
[----:B------:R2:W2:Y:S01]  /*20130*/  LDS.128 R24, [R188+0x800] ;  /* 0x00080000bc187984 */ /* 0x0004a20000000c00 */
[----:B------:R-:W-:-:S02]  /*20140*/  @!P2 MOV R2, R5 ;  /* 0x000000050002a202 */ /* 0x000fc40000000f00 */
[----:B------:R-:W-:Y:S01]  /*20150*/  LOP3.LUT P0, RZ, R0, 0x3, RZ, 0xc0, !PT ;  /* 0x0000000300ff7812 */ /* 0x000fe2000780c0ff */
[----:B------:R2:W2:Y:S01]  /*20160*/  LDS.128 R28, [R188+0x1000] ;  /* 0x00100000bc1c7984 */ /* 0x0004a20000000c00 */
[----:B------:R-:W-:Y:S01]  /*20170*/  IMAD R0, R18, R9, RZ ;  /* 0x0000000912007224 */ /* 0x000fe200078e02ff */
[----:B------:R-:W-:Y:S01]  /*20180*/  @!P2 SHF.R.S32.HI R3, RZ, 0x1f, R5 ;  /* 0x0000001fff03a819 */ /* 0x000fe20000011405 */
[----:B----4-:R-:W-:Y:S01]  /*20190*/  IMAD R4, R17, R4, R7 ;  /* 0x0000000411047224 */ /* 0x010fe200078e0207 */
[----:B------:R4:W2:Y:S01]  /*201a0*/  LDS.128 R32, [R188+0x1800] ;  /* 0x00180000bc207984 */ /* 0x0008a20000000c00 */
[----:B------:R-:W-:Y:S01]  /*201b0*/  @P5 FMUL.FTZ R7, R12, 0.69314718246459960938 ;  /* 0x3f3172180c075820 */ /* 0x000fe20000410000 */
[----:B------:R-:W-:Y:S01]  /*201c0*/  SHF.L.U32 R0, R0, 0x7, RZ ;  /* 0x0000000700007819 */ /* 0x000fe200000006ff */
[----:B-1----:R-:W-:Y:S01]  /*201d0*/  @P3 FMUL.FTZ R5, R8, 0.69314718246459960938 ;  /* 0x3f31721808053820 */ /* 0x002fe20000410000 */
[----:B------:R4:W1:Y:S01]  /*201e0*/  LDS.128 R40, [R188+0x2000] ;  /* 0x00200000bc287984 */ /* 0x0008620000000c00 */
[----:B------:R-:W-:Y:S01]  /*201f0*/  @P5 FFMA.FTZ R15, R69, c[0x0][0x238], R7 ;  /* 0x00008e00450f5a23 */ /* 0x000fe20000010007 */
[----:B------:R-:W-:Y:S01]  /*20200*/  IADD3 R10, P2, P1, R0, R2, R4 ;  /* 0x00000002000a7210 */ /* 0x000fe2000795e004 */
[----:B------:R-:W-:Y:S01]  /*20210*/  @P3 FFMA.FTZ R14, R71, c[0x0][0x238], R5 ;  /* 0x00008e00470e3a23 */ /* 0x000fe20000010005 */
[----:B------:R4:W1:Y:S01]  /*20220*/  LDS.128 R44, [R188+0x2800] ;  /* 0x00280000bc2c7984 */ /* 0x0008620000000c00 */
[----:B------:R-:W-:-:S02]  /*20230*/  SHF.R.S32.HI R2, RZ, 0x1f, R0 ;  /* 0x0000001fff027819 */ /* 0x000fc40000011400 */
[----:B------:R-:W-:Y:S01]  /*20240*/  SHF.R.S32.HI R0, RZ, 0x1f, R4 ;  /* 0x0000001fff007819 */ /* 0x000fe20000011404 */
[----:B------:R4:W1:Y:S03]  /*20250*/  LDS.128 R48, [R188+0x3000] ;  /* 0x00300000bc307984 */ /* 0x0008660000000c00 */
[----:B------:R-:W-:Y:S01]  /*20260*/  IADD3.X R11, R2, R3, R0, P2, P1 ;  /* 0x00000003020b7210 */ /* 0x000fe200017e2400 */
[----:B------:R-:W1:Y:S01]  /*20270*/  LDS.128 R188, [R188+0x3800] ;  /* 0x00380000bcbc7984 */ /* 0x000e620000000c00 */
[----:B------:R-:W-:Y:S05]  /*20280*/  @P0 BRA `(.L_x_843) ;  /* 0x000002e000000947 */ /* 0x000fea0003800000 */
[----:B------:R-:W5:Y:S04]  /*20290*/  LDL.LU R19, [R1+0x158] ;  /* 0x0001580001137983 */ /* 0x000f680000300800 */
[----:B------:R-:W4:Y:S02]  /*202a0*/  S2R R4, SR_TID.X ;  /* 0x0000000000047919 */ /* 0x000f240000002100 */
[----:B----4-:R-:W-:-:S04]  /*202b0*/  SHF.R.S32.HI R2, RZ, 0x1f, R4 ;  /* 0x0000001fff027819 */ /* 0x010fc80000011404 */
[----:B------:R-:W-:-:S04]  /*202c0*/  LEA.HI R2, R2, R4, RZ, 0x5 ;  /* 0x0000000402027211 */ /* 0x000fc800078f28ff */
[----:B------:R-:W-:Y:S02]  /*202d0*/  LOP3.LUT R0, R2, 0xffffffe0, RZ, 0xc0, !PT ;  /* 0xffffffe002007812 */ /* 0x000fe400078ec0ff */
[--C-:B------:R-:W-:Y:S02]  /*202e0*/  SHF.R.S32.HI R3, RZ, 0x5, R2.reuse ;  /* 0x00000005ff037819 */ /* 0x100fe40000011402 */
[----:B------:R-:W-:Y:S01]  /*202f0*/  SHF.R.S32.HI R2, RZ, 0x1f, R2 ;  /* 0x0000001fff027819 */ /* 0x000fe20000011402 */
[----:B------:R-:W-:-:S03]  /*20300*/  IMAD.IADD R0, R4, 0x1, -R0 ;  /* 0x0000000104007824 */ /* 0x000fc600078e0a00 */
[----:B------:R-:W-:Y:S02]  /*20310*/  LEA.HI R2, R2, R3, RZ, 0x2 ;  /* 0x0000000302027211 */ /* 0x000fe400078f10ff */
[----:B------:R-:W-:Y:S02]  /*20320*/  SHF.R.S32.HI R4, RZ, 0x1f, R0 ;  /* 0x0000001fff047819 */ /* 0x000fe40000011400 */
[----:B------:R-:W-:Y:S02]  /*20330*/  LOP3.LUT R2, R2, 0xffffffc, RZ, 0xc0, !PT ;  /* 0x0ffffffc02027812 */ /* 0x000fe400078ec0ff */
[----:B------:R-:W-:-:S03]  /*20340*/  LEA.HI R0, R4, R0, RZ, 0x2 ;  /* 0x0000000004007211 */ /* 0x000fc600078f10ff */
[----:B------:R-:W-:Y:S01]  /*20350*/  IMAD.IADD R2, R3, 0x1, -R2 ;  /* 0x0000000103027824 */ /* 0x000fe200078e0a02 */
[----:B------:R-:W-:-:S05]  /*20360*/  SHF.R.S32.HI R0, RZ, 0x2, R0 ;  /* 0x00000002ff007819 */ /* 0x000fca0000011400 */
[----:B------:R-:W-:-:S05]  /*20370*/  IMAD R0, R2, 0x10, R0 ;  /* 0x0000001002007824 */ /* 0x000fca00078e0200 */
[C---:B------:R-:W-:Y:S02]  /*20380*/  IADD3 R3, R0.reuse, 0x8, RZ ;  /* 0x0000000800037810 */ /* 0x040fe40007ffe0ff */
[C---:B------:R-:W-:Y:S02]  /*20390*/  IADD3 R2, R0.reuse, 0x40, RZ ;  /* 0x0000004000027810 */ /* 0x040fe40007ffe0ff */
[C---:B------:R-:W-:Y:S02]  /*203a0*/  IADD3 R4, R0.reuse, 0x48, RZ ;  /* 0x0000004800047810 */ /* 0x040fe40007ffe0ff */
[-C--:B-----5:R-:W-:Y:S02]  /*203b0*/  ISETP.GE.AND P6, PT, R0, R19.reuse, PT ;  /* 0x000000130000720c */ /* 0x0a0fe40003fc6270 */
[-C--:B------:R-:W-:Y:S02]  /*203c0*/  ISETP.GE.AND P5, PT, R3, R19.reuse, PT ;  /* 0x000000130300720c */ /* 0x080fe40003fa6270 */
[----:B------:R-:W-:-:S02]  /*203d0*/  ISETP.GE.AND P4, PT, R2, R19, PT ;  /* 0x000000130200720c */ /* 0x000fc40003f86270 */
[----:B------:R-:W-:-:S07]  /*203e0*/  ISETP.GE.AND P3, PT, R4, R19, PT ;  /* 0x000000130400720c */ /* 0x000fce0003f66270 */
[-C--:B------:R-:W-:Y:S02]  /*203f0*/  @!P6 IMAD R0, R0, R9.reuse, RZ ;  /* 0x000000090000e224 */ /* 0x080fe400078e02ff */
[-C--:B------:R-:W-:Y:S02]  /*20400*/  @!P5 IMAD R3, R3, R9.reuse, RZ ;  /* 0x000000090303d224 */ /* 0x080fe400078e02ff */
[-C--:B------:R-:W-:Y:S01]  /*20410*/  @!P4 IMAD R7, R2, R9.reuse, RZ ;  /* 0x000000090207c224 */ /* 0x080fe200078e02ff */
[----:B------:R-:W-:Y:S01]  /*20420*/  @!P6 IADD3 R5, P0, R0, R10, RZ ;  /* 0x0000000a0005e210 */ /* 0x000fe20007f1e0ff */
[----:B------:R-:W-:-:S03]  /*20430*/  @!P3 IMAD R2, R4, R9, RZ ;  /* 0x000000090402b224 */ /* 0x000fc600078e02ff */
[-C--:B------:R-:W-:Y:S02]  /*20440*/  @!P6 LEA.HI.X.SX32 R6, R0, R11.reuse, 0x1, P0 ;  /* 0x0000000b0006e211 */ /* 0x080fe400000f0eff */
[----:B------:R-:W-:Y:S02]  /*20450*/  @!P6 LEA R8, P0, R5, c[0x0][0x200], 0x2 ;  /* 0x000080000508ea11 */ /* 0x000fe400078010ff */
        /* <DEDUP_REMOVED lines=17> */
.L_x_843:
[----:B------:R-:W-:Y:S05]  /*20570*/  BSYNC B0 ;  /* 0x0000000000007941 */ /* 0x000fea0003800000 */
.L_x_842:
[----:B----4-:R-:W4:Y:S04]  /*20580*/  LDL.LU R9, [R1+0x15c] ;  /* 0x00015c0001097983 */ /* 0x010f280000300800 */
[----:B------:R-:W5:Y:S01]  /*20590*/  LDL.LU.64 R6, [R1+0x140] ;  /* 0x0001400001067983 */ /* 0x000f620000300a00 */
[----:B------:R-:W-:Y:S01]  /*205a0*/  LEA.HI R12, R56, R55, RZ, 0x3 ;  /* 0x00000037380c7211 */ /* 0x000fe200078f18ff */
[----:B------:R-:W-:Y:S02]  /*205b0*/  BSSY B0, `(.L_x_844) ;  /* 0x0000020000007945 */ /* 0x000fe40003800000 */
[----:B------:R-:W3:Y:S02]  /*205c0*/  S2R R3, SR_TID.X ;  /* 0x0000000000037919 */ /* 0x000ee40000002100 */
[----:B---3--:R-:W-:-:S04]  /*205d0*/  SHF.R.S32.HI R2, RZ, 0x1f, R3 ;  /* 0x0000001fff027819 */ /* 0x008fc80000011403 */
[----:B------:R-:W-:-:S04]  /*205e0*/  LEA.HI R2, R2, R3, RZ, 0x3 ;  /* 0x0000000302027211 */ /* 0x000fc800078f18ff */
[----:B------:R-:W-:Y:S02]  /*205f0*/  LOP3.LUT R0, R2, 0xfffffff8, RZ, 0xc0, !PT ;  /* 0xfffffff802007812 */ /* 0x000fe400078ec0ff */
[----:B------:R-:W-:-:S03]  /*20600*/  SHF.R.S32.HI R2, RZ, 0x3, R2 ;  /* 0x00000003ff027819 */ /* 0x000fc60000011402 */
[----:B------:R-:W-:Y:S01]  /*20610*/  IMAD.IADD R0, R3, 0x1, -R0 ;  /* 0x0000000103007824 */ /* 0x000fe200078e0a00 */
[----:B------:R-:W-:-:S03]  /*20620*/  SHF.R.S32.HI R3, RZ, 0x1f, R17 ;  /* 0x0000001fff037819 */ /* 0x000fc60000011411 */
[----:B------:R-:W-:Y:S02]  /*20630*/  IMAD.SHL.U32 R0, R0, 0x8, RZ ;  /* 0x0000000800007824 */ /* 0x000fe400078e00ff */
[----:B------:R-:W-:-:S03]  /*20640*/  IMAD R3, R3, c[0x0][0x1f0], RZ ;  /* 0x00007c0003037a24 */ /* 0x000fc600078e02ff */
[----:B------:R-:W-:Y:S01]  /*20650*/  SHF.R.S32.HI R0, RZ, 0x1f, R0 ;  /* 0x0000001fff007819 */ /* 0x000fe20000011400 */
[----:B----4-:R-:W-:Y:S01]  /*20660*/  IMAD R13, R18, -0x80, R9 ;  /* 0xffffff80120d7824 */ /* 0x010fe200078e0209 */
[C---:B-----5:R-:W-:Y:S02]  /*20670*/  IADD3 R4, P0, R6.reuse, R52, RZ ;  /* 0x0000003406047210 */ /* 0x060fe40007f1e0ff */
[----:B------:R-:W-:Y:S02]  /*20680*/  ISETP.GE.AND P1, PT, R6, c[0x0][0x220], PT ;  /* 0x0000880006007a0c */ /* 0x000fe40003f26270 */
[----:B------:R-:W3:Y:S01]  /*20690*/  S2R R6, SR_CTAID.X ;  /* 0x0000000000067919 */ /* 0x000ee20000002500 */
[----:B------:R-:W-:Y:S01]  /*206a0*/  IMAD.X R5, R0, 0x1, R53, P0 ;  /* 0x0000000100057824 */ /* 0x000fe200000e0635 */
[----:B------:R-:W-:-:S03]  /*206b0*/  SHF.R.S32.HI R0, RZ, 0x3, R12 ;  /* 0x00000003ff007819 */ /* 0x000fc6000001140c */
[----:B------:R-:W-:Y:S01]  /*206c0*/  IMAD.WIDE.U32 R10, R17, c[0x0][0x1f0], R4 ;  /* 0x00007c00110a7a25 */ /* 0x000fe200078e0004 */
[----:B------:R-:W-:-:S03]  /*206d0*/  ISETP.GE.OR P0, PT, R0, R13, P1 ;  /* 0x0000000d0000720c */ /* 0x000fc60000f06670 */
[----:B------:R-:W-:Y:S01]  /*206e0*/  IMAD R0, R17, c[0x0][0x1f4], R3 ;  /* 0x00007d0011007a24 */ /* 0x000fe200078e0203 */
[----:B------:R-:W-:-:S03]  /*206f0*/  SHF.R.S32.HI R3, RZ, 0x1f, R2 ;  /* 0x0000001fff037819 */ /* 0x000fc60000011402 */
[----:B------:R-:W-:Y:S02]  /*20700*/  IMAD.IADD R9, R11, 0x1, R0 ;  /* 0x000000010b097824 */ /* 0x000fe400078e0200 */
[----:B---3--:R-:W-:-:S04]  /*20710*/  IMAD.WIDE R6, R6, 0x80, R2 ;  /* 0x0000008006067825 */ /* 0x008fc800078e0202 */
        /* <DEDUP_REMOVED lines=9> */
.L_x_845:
[----:B------:R-:W-:Y:S05]  /*207b0*/  BSYNC B0 ;  /* 0x0000000000007941 */ /* 0x000fea0003800000 */
.L_x_844:
[----:B------:R-:W-:Y:S01]  /*207c0*/  LEA.HI.SX32 R0, R12, 0x10, 0x1d ;  /* 0x000000100c007811 */ /* 0x000fe200078feaff */
[----:B------:R-:W-:Y:S03]  /*207d0*/  BSSY B0, `(.L_x_846) ;  /* 0x000000e000007945 */ /* 0x000fe60003800000 */
[----:B------:R-:W-:-:S13]  /*207e0*/  ISETP.GE.OR P0, PT, R0, R13, P1 ;  /* 0x0000000d0000720c */ /* 0x000fda0000f06670 */
        /* <DEDUP_REMOVED lines=12> */
.L_x_847:
[----:B------:R-:W-:Y:S05]  /*208b0*/  BSYNC B0 ;  /* 0x0000000000007941 */ /* 0x000fea0003800000 */
.L_x_846:
[----:B------:R-:W-:Y:S01]  /*208c0*/  LEA.HI.SX32 R0, R12, 0x20, 0x1d ;  /* 0x000000200c007811 */ /* 0x000fe200078feaff */
[----:B------:R-:W-:Y:S03]  /*208d0*/  BSSY B0, `(.L_x_848) ;  /* 0x000000e000007945 */ /* 0x000fe60003800000 */
[----:B------:R-:W-:-:S13]  /*208e0*/  ISETP.GE.OR P0, PT, R0, R13, P1 ;  /* 0x0000000d0000720c */ /* 0x000fda0000f06670 */
        /* <DEDUP_REMOVED lines=12> */
.L_x_849:
[----:B------:R-:W-:Y:S05]  /*209b0*/  BSYNC B0 ;  /* 0x0000000000007941 */ /* 0x000fea0003800000 */
.L_x_848:
        /* <DEDUP_REMOVED lines=15> */
.L_x_851:
[----:B------:R-:W-:Y:S05]  /*20ab0*/  BSYNC B0 ;  /* 0x0000000000007941 */ /* 0x000fea0003800000 */
.L_x_850:
        /* <DEDUP_REMOVED lines=15> */
.L_x_853:
[----:B------:R-:W-:Y:S05]  /*20bb0*/  BSYNC B0 ;  /* 0x0000000000007941 */ /* 0x000fea0003800000 */
.L_x_852:
[----:B------:R-:W-:Y:S01]  /*20bc0*/  LEA.HI.SX32 R0, R12, 0x50, 0x1d ;  /* 0x000000500c007811 */ /* 0x000fe200078feaff */
[----:B------:R-:W-:Y:S03]  /*20bd0*/  BSSY B0, `(.L_x_854) ;  /* 0x000000e000007945 */ /* 0x000fe60003800000 */
[----:B------:R-:W-:-:S13]  /*20be0*/  ISETP.GE.OR P0, PT, R0, R13, P1 ;  /* 0x0000000d0000720c */ /* 0x000fda0000f06670 */
        /* <DEDUP_REMOVED lines=12> */
.L_x_855:
[----:B------:R-:W-:Y:S05]  /*20cb0*/  BSYNC B0 ;  /* 0x0000000000007941 */ /* 0x000fea0003800000 */
.L_x_854:
        /* <DEDUP_REMOVED lines=15> */
.L_x_857:
[----:B------:R-:W-:Y:S05]  /*20db0*/  BSYNC B0 ;  /* 0x0000000000007941 */ /* 0x000fea0003800000 */
.L_x_856:
[----:B------:R-:W-:-:S04]  /*20dc0*/  LEA.HI.SX32 R0, R12, 0x70, 0x1d ;  /* 0x000000700c007811 */ /* 0x000fc800078feaff */
[----:B------:R-:W-:-:S13]  /*20dd0*/  ISETP.GE.OR P1, PT, R0, R13, P1 ;  /* 0x0000000d0000720c */ /* 0x000fda0000f26670 */
        /* <DEDUP_REMOVED lines=13> */
.L_x_792:
[----:B------:R-:W3:Y:S04]  /*20eb0*/  LDL.LU R12, [R1+0x134] ;  /* 0x00013400010c7983 */ /* 0x000ee80000300800 */
[----:B------:R-:W4:Y:S01]  /*20ec0*/  LDL.LU R9, [R1+0x15c] ;  /* 0x00015c0001097983 */ /* 0x000f220000300800 */
[----:B------:R-:W5:Y:S01]  /*20ed0*/  LDC.U8 R4, c[0x0][0x329] ;  /* 0x0000ca40ff047b82 */ /* 0x000f620000000000 */
[----:B------:R-:W-:Y:S01]  /*20ee0*/  LEA.HI R10, R17, R26, RZ, 0x3 ;  /* 0x0000001a110a7211 */ /* 0x000fe200078f18ff */
[----:B------:R-:W-:Y:S03]  /*20ef0*/  BSSY B0, `(.L_x_858) ;  /* 0x0000042000007945 */ /* 0x000fe60003800000 */
[----:B------:R-:W-:-:S02]  /*20f00*/  LOP3.LUT R8, R10, 0xfffffff8, RZ, 0xc0, !PT ;  /* 0xfffffff80a087812 */ /* 0x000fc400078ec0ff */
[----:B------:R-:W-:Y:S01]  /*20f10*/  SHF.R.S32.HI R10, RZ, 0x3, R10 ;  /* 0x00000003ff0a7819 */ /* 0x000fe2000001140a */
[----:B--2---:R-:W2:Y:S02]  /*20f20*/  LDC.U8 R6, c[0x0][0x328] ;  /* 0x0000ca00ff067b82 */ /* 0x004ea40000000000 */
[----:B------:R-:W-:Y:S01]  /*20f30*/  IMAD.IADD R17, R26, 0x1, -R8 ;  /* 0x000000011a117824 */ /* 0x000fe200078e0a08 */
[----:B------:R-:W-:Y:S02]  /*20f40*/  SHF.R.S32.HI R8, RZ, 0x1f, R19 ;  /* 0x0000001fff087819 */ /* 0x000fe40000011413 */
[----:B------:R-:W-:-:S03]  /*20f50*/  SHF.R.S32.HI R11, RZ, 0x1f, R10 ;  /* 0x0000001fff0b7819 */ /* 0x000fc6000001140a */
[----:B------:R-:W-:-:S04]  /*20f60*/  IMAD R8, R8, c[0x0][0x1f0], RZ ;  /* 0x00007c0008087a24 */ /* 0x000fc800078e02ff */
[----:B------:R-:W-:Y:S01]  /*20f70*/  IMAD R8, R19, c[0x0][0x1f4], R8 ;  /* 0x00007d0013087a24 */ /* 0x000fe200078e0208 */
[----:B-----5:R-:W-:Y:S02]  /*20f80*/  ISETP.NE.AND P0, PT, R4, RZ, PT ;  /* 0x000000ff0400720c */ /* 0x020fe40003f05270 */
[----:B--2---:R-:W-:-:S04]  /*20f90*/  ISETP.NE.AND P2, PT, R6, RZ, PT ;  /* 0x000000ff0600720c */ /* 0x004fc80003f45270 */
[----:B------:R-:W-:-:S07]  /*20fa0*/  ISETP.EQ.AND P2, PT, R4, RZ, P2 ;  /* 0x000000ff0400720c */ /* 0x000fce0001742270 */
[----:B------:R-:W-:Y:S01]  /*20fb0*/  @P0 IMAD.MOV.U32 R7, RZ, RZ, c[0x0][0x210] ;  /* 0x00008400ff070624 */ /* 0x000fe200078e00ff */
[----:B------:R-:W-:Y:S01]  /*20fc0*/  @!P0 ISETP.NE.AND P3, PT, R6, RZ, PT ;  /* 0x000000ff0600820c */ /* 0x000fe20003f65270 */
[----:B------:R-:W-:Y:S01]  /*20fd0*/  @!P0 IMAD.MOV.U32 R6, RZ, RZ, c[0x0][0x214] ;  /* 0x00008500ff068624 */ /* 0x000fe200078e00ff */
[----:B------:R-:W-:Y:S01]  /*20fe0*/  @P0 MOV R15, c[0x0][0x210] ;  /* 0x00008400000f0a02 */ /* 0x000fe20000000f00 */
[----:B------:R-:W-:Y:S02]  /*20ff0*/  @P0 IMAD R7, R7, c[0x0][0x214], RZ ;  /* 0x0000850007070a24 */ /* 0x000fe400078e02ff */
[----:B------:R-:W-:Y:S01]  /*21000*/  @!P0 IMAD.MOV.U32 R15, RZ, RZ, 0x1 ;  /* 0x00000001ff0f8424 */ /* 0x000fe200078e00ff */
[----:B------:R-:W-:Y:S01]  /*21010*/  @!P0 SEL R7, R6, c[0x0][0x234], !P3 ;  /* 0x00008d0006078a07 */ /* 0x000fe20005800000 */
[----:B------:R-:W-:-:S04]  /*21020*/  @P0 IMAD.MOV.U32 R6, RZ, RZ, 0x1 ;  /* 0x00000001ff060424 */ /* 0x000fc800078e00ff */
[----:B------:R-:W-:-:S04]  /*21030*/  @!P0 IMAD R6, R7, c[0x0][0x1c0], RZ ;  /* 0x0000700007068a24 */ /* 0x000fc800078e02ff */
[----:B------:R-:W-:Y:S01]  /*21040*/  IMAD R6, R18, R6, RZ ;  /* 0x0000000612067224 */ /* 0x000fe200078e02ff */
[C---:B---3--:R-:W-:Y:S02]  /*21050*/  ISETP.NE.AND P4, PT, R12.reuse, -0x1, PT ;  /* 0xffffffff0c00780c */ /* 0x048fe40003f85270 */
[----:B------:R-:W-:Y:S02]  /*21060*/  ISETP.NE.OR P1, PT, R12, -0x1, !P2 ;  /* 0xffffffff0c00780c */ /* 0x000fe40005725670 */
[----:B----4-:R-:W-:Y:S02]  /*21070*/  IADD3 R14, -R28, R9, RZ ;  /* 0x000000091c0e7210 */ /* 0x010fe40007ffe1ff */
[----:B------:R-:W2:Y:S02]  /*21080*/  S2R R9, SR_CTAID.X ;  /* 0x0000000000097919 */ /* 0x000ea40000002500 */
[----:B------:R-:W-:-:S04]  /*21090*/  ISETP.GE.AND P0, PT, R10, R14, PT ;  /* 0x0000000e0a00720c */ /* 0x000fc80003f06270 */
[----:B------:R-:W-:Y:S01]  /*210a0*/  P2R R27, PR, RZ, 0x1 ;  /* 0x00000001ff1b7803 */ /* 0x000fe20000000000 */
[----:B------:R-:W-:Y:S01]  /*210b0*/  @P4 IMAD.WIDE.U32 R2, R12, c[0x0][0x1e8], RZ ;  /* 0x00007a000c024a25 */ /* 0x000fe200078e00ff */
[----:B------:R-:W-:-:S03]  /*210c0*/  @!P4 SHF.R.S32.HI R0, RZ, 0x1f, R18 ;  /* 0x0000001fff00c819 */ /* 0x000fc60000011412 */
[----:B------:R-:W-:Y:S02]  /*210d0*/  @P4 IMAD R5, R12, c[0x0][0x1ec], R3 ;  /* 0x00007b000c054a24 */ /* 0x000fe400078e0203 */
[----:B------:R-:W-:Y:S02]  /*210e0*/  @!P4 IMAD R0, R0, c[0x0][0x1e0], RZ ;  /* 0x000078000000ca24 */ /* 0x000fe400078e02ff */
[----:B------:R-:W-:Y:S02]  /*210f0*/  @P4 IMAD.MOV.U32 R4, RZ, RZ, R2 ;  /* 0x000000ffff044224 */ /* 0x000fe400078e0002 */
[----:B------:R-:W-:-:S04]  /*21100*/  @!P4 IMAD.WIDE.U32 R2, R18, c[0x0][0x1e0], RZ ;  /* 0x000078001202ca25 */ /* 0x000fc800078e00ff */
[----:B------:R-:W-:Y:S01]  /*21110*/  @!P4 IMAD R0, R18, c[0x0][0x1e4], R0 ;  /* 0x000079001200ca24 */ /* 0x000fe200078e0200 */
[----:B------:R-:W-:Y:S01]  /*21120*/  @!P4 MOV R4, R2 ;  /* 0x000000020004c202 */ /* 0x000fe20000000f00 */
[----:B------:R-:W-:Y:S02]  /*21130*/  @!P1 IMAD R12, R18, c[0x0][0x214], RZ ;  /* 0x00008500120c9a24 */ /* 0x000fe400078e02ff */
[----:B------:R-:W-:Y:S02]  /*21140*/  @!P4 IMAD.IADD R5, R3, 0x1, R0 ;  /* 0x000000010305c824 */ /* 0x000fe400078e0200 */
[----:B------:R-:W-:Y:S01]  /*21150*/  IMAD.SHL.U32 R0, R17, 0x8, RZ ;  /* 0x0000000811007824 */ /* 0x000fe200078e00ff */
[----:B------:R3:W-:Y:S01]  /*21160*/  @!P1 STL [R1+0x134], R12 ;  /* 0x0001340c01009387 */ /* 0x0007e20000100800 */
[----:B------:R-:W-:Y:S02]  /*21170*/  @!P2 CS2R R2, SRZ ;  /* 0x000000000002a805 */ /* 0x000fe4000001ff00 */
[----:B------:R-:W-:Y:S01]  /*21180*/  @P2 IMAD.MOV.U32 R2, RZ, RZ, R12 ;  /* 0x000000ffff022224 */ /* 0x000fe200078e000c */
[----:B------:R-:W-:-:S02]  /*21190*/  IADD3 R4, P3, R0, R4, RZ ;  /* 0x0000000400047210 */ /* 0x000fc40007f7e0ff */
[C---:B------:R-:W-:Y:S02]  /*211a0*/  ISETP.GE.AND P1, PT, R0.reuse, c[0x0][0x220], PT ;  /* 0x0000880000007a0c */ /* 0x040fe40003f26270 */
[----:B------:R-:W-:Y:S02]  /*211b0*/  LEA.HI.X.SX32 R5, R0, R5, 0x1, P3 ;  /* 0x0000000500057211 */ /* 0x000fe400018f0eff */
[----:B------:R-:W-:Y:S01]  /*211c0*/  SEL R0, R6, RZ, !P2 ;  /* 0x000000ff06007207 */ /* 0x000fe20005000000 */
[----:B------:R-:W-:Y:S01]  /*211d0*/  IMAD R6, R28, R15, RZ ;  /* 0x0000000f1c067224 */ /* 0x000fe200078e02ff */
[----:B------:R-:W-:Y:S02]  /*211e0*/  ISETP.GE.OR P3, PT, R10, R14, P1 ;  /* 0x0000000e0a00720c */ /* 0x000fe40000f66670 */
[----:B------:R-:W-:Y:S01]  /*211f0*/  @P2 SHF.R.S32.HI R3, RZ, 0x1f, R12 ;  /* 0x0000001fff032819 */ /* 0x000fe2000001140c */
[----:B------:R-:W-:-:S05]  /*21200*/  IMAD R0, R19, R7, R0 ;  /* 0x0000000713007224 */ /* 0x000fca00078e0200 */
[--C-:B------:R-:W-:Y:S02]  /*21210*/  IADD3 R18, P2, P0, R6, R2, R0.reuse ;  /* 0x0000000206127210 */ /* 0x100fe4000785e000 */
[----:B------:R-:W-:Y:S01]  /*21220*/  SHF.R.S32.HI R0, RZ, 0x1f, R0 ;  /* 0x0000001fff007819 */ /* 0x000fe20000011400 */
[----:B---3--:R-:W-:Y:S01]  /*21230*/  IMAD.WIDE.U32 R12, R19, c[0x0][0x1f0], R4 ;  /* 0x00007c00130c7a25 */ /* 0x008fe200078e0004 */
[----:B------:R-:W-:-:S03]  /*21240*/  SHF.R.S32.HI R4, RZ, 0x1f, R6 ;  /* 0x0000001fff047819 */ /* 0x000fc60000011406 */
[----:B--2---:R-:W-:Y:S01]  /*21250*/  IMAD.WIDE R6, R9, 0x80, R10 ;  /* 0x0000008009067825 */ /* 0x004fe200078e020a */
[----:B------:R-:W-:-:S03]  /*21260*/  IADD3.X R16, R4, R3, R0, P2, P0 ;  /* 0x0000000304107210 */ /* 0x000fc600017e0400 */
[----:B------:R-:W-:Y:S01]  /*21270*/  IMAD.IADD R9, R8, 0x1, R13 ;  /* 0x0000000108097824 */ /* 0x000fe200078e020d */
        /* <DEDUP_REMOVED lines=9> */
.L_x_859:
[----:B------:R-:W-:Y:S05]  /*21310*/  BSYNC B0 ;  /* 0x0000000000007941 */ /* 0x000fea0003800000 */
.L_x_858:
[----:B------:R-:W-:Y:S01]  /*21320*/  IADD3 R25, R10, 0x10, RZ ;  /* 0x000000100a197810 */ /* 0x000fe20007ffe0ff */
[----:B------:R-:W-:Y:S03]  /*21330*/  BSSY B0, `(.L_x_860) ;  /* 0x0000010000007945 */ /* 0x000fe60003800000 */
[CC--:B------:R-:W-:Y:S02]  /*21340*/  ISETP.GE.OR P0, PT, R25.reuse, R14.reuse, P1 ;  /* 0x0000000e1900720c */ /* 0x0c0fe40000f06670 */
[----:B------:R-:W-:-:S04]  /*21350*/  ISETP.GE.AND P2, PT, R25, R14, PT ;  /* 0x0000000e1900720c */ /* 0x000fc80003f46270 */
[----:B------:R-:W-:-:S07]  /*21360*/  P2R R26, PR, RZ, 0x4 ;  /* 0x00000004ff1a7803 */ /* 0x000fce0000000000 */
[----:B------:R-:W-:Y:S05]  /*21370*/  @P0 BRA `(.L_x_861) ;  /* 0x000000b000000947 */ /* 0x000fea0003800000 */
[----:B------:R-:W-:Y:S02]  /*21380*/  IADD3 R0, P0, R6, 0x10, RZ ;  /* 0x0000001006007810 */ /* 0x000fe40007f1e0ff */
[----:B------:R-:W-:-:S03]  /*21390*/  MOV R3, R9 ;  /* 0x0000000900037202 */ /* 0x000fc60000000f00 */
[----:B------:R-:W-:-:S04]  /*213a0*/  IMAD.X R2, RZ, RZ, R7, P0 ;  /* 0x000000ffff027224 */ /* 0x000fc800000e0607 */
[----:B--2---:R-:W-:Y:S02]  /*213b0*/  IMAD R4, R2, c[0x0][0x1e8], RZ ;  /* 0x00007a0002047a24 */ /* 0x004fe400078e02ff */
[----:B------:R-:W-:-:S04]  /*213c0*/  IMAD.MOV.U32 R2, RZ, RZ, R12 ;  /* 0x000000ffff027224 */ /* 0x000fc800078e000c */
[----:B------:R-:W-:-:S04]  /*213d0*/  IMAD.WIDE.U32 R2, R0, c[0x0][0x1e8], R2 ;  /* 0x00007a0000027a25 */ /* 0x000fc800078e0002 */
[----:B------:R-:W-:Y:S01]  /*213e0*/  IMAD R0, R0, c[0x0][0x1ec], R4 ;  /* 0x00007b0000007a24 */ /* 0x000fe200078e0204 */
[----:B------:R-:W-:-:S04]  /*213f0*/  LEA R4, P0, R2, c[0x0][0x1d0], 0x1 ;  /* 0x0000740002047a11 */ /* 0x000fc800078008ff */
[----:B------:R-:W-:-:S04]  /*21400*/  IADD3 R0, R0, R3, RZ ;  /* 0x0000000300007210 */ /* 0x000fc80007ffe0ff */
[----:B------:R-:W-:-:S05]  /*21410*/  LEA.HI.X R5, R2, c[0x0][0x1d4], R0, 0x1, P0 ;  /* 0x0000750002057a11 */ /* 0x000fca00000f0c00 */
[----:B------:R2:W-:Y:S02]  /*21420*/  STG.E.128 [R4.64], RZ ;  /* 0x000000ff04007986 */ /* 0x0005e4000c101d22 */
.L_x_861:
[----:B------:R-:W-:Y:S05]  /*21430*/  BSYNC B0 ;  /* 0x0000000000007941 */ /* 0x000fea0003800000 */
.L_x_860:
[----:B------:R-:W-:Y:S01]  /*21440*/  IADD3 R24, R10, 0x20, RZ ;  /* 0x000000200a187810 */ /* 0x000fe20007ffe0ff */
[----:B------:R-:W-:Y:S03]  /*21450*/  BSSY B0, `(.L_x_862) ;  /* 0x000000f000007945 */ /* 0x000fe60003800000 */
[CC--:B------:R-:W-:Y:S02]  /*21460*/  ISETP.GE.OR P0, PT, R24.reuse, R14.reuse, P1 ;  /* 0x0000000e1800720c */ /* 0x0c0fe40000f06670 */
[----:B------:R-:W-:-:S11]  /*21470*/  ISETP.GE.AND P6, PT, R24, R14, PT ;  /* 0x0000000e1800720c */ /* 0x000fd60003fc6270 */
        /* <DEDUP_REMOVED lines=12> */
.L_x_863:
[----:B------:R-:W-:Y:S05]  /*21540*/  BSYNC B0 ;  /* 0x0000000000007941 */ /* 0x000fea0003800000 */
.L_x_862:
        /* <DEDUP_REMOVED lines=16> */
.L_x_865:
[----:B------:R-:W-:Y:S05]  /*21650*/  BSYNC B0 ;  /* 0x0000000000007941 */ /* 0x000fea0003800000 */
.L_x_864:
        /* <DEDUP_REMOVED lines=16> */
.L_x_867:
[----:B------:R-:W-:Y:S05]  /*21760*/  BSYNC B0 ;  /* 0x0000000000007941 */ /* 0x000fea0003800000 */
.L_x_866:
        /* <DEDUP_REMOVED lines=16> */
.L_x_869:
[----:B------:R-:W-:Y:S05]  /*21870*/  BSYNC B0 ;  /* 0x0000000000007941 */ /* 0x000fea0003800000 */
.L_x_868:
        /* <DEDUP_REMOVED lines=16> */
.L_x_871:
[----:B------:R-:W-:Y:S05]  /*21980*/  BSYNC B0 ;  /* 0x0000000000007941 */ /* 0x000fea0003800000 */
.L_x_870:
        /* <DEDUP_REMOVED lines=9> */
[----:B--2---:R-:W-:-:S04]  /*21a20*/  IMAD.WIDE.U32 R4, R0, c[0x0][0x1e8], R2 ;  /* 0x00007a0000047a25 */ /* 0x004fc800078e0002 */
[----:B------:R-:W-:Y:S01]  /*21a30*/  IMAD R6, R6, c[0x0][0x1e8], RZ ;  /* 0x00007a0006067a24 */ /* 0x000fe200078e02ff */
[----:B------:R-:W-:-:S03]  /*21a40*/  LEA R2, P0, R4, c[0x0][0x1d0], 0x1 ;  /* 0x0000740004027a11 */ /* 0x000fc600078008ff */
[----:B------:R-:W-:-:S05]  /*21a50*/  IMAD R0, R0, c[0x0][0x1ec], R6 ;  /* 0x00007b0000007a24 */ /* 0x000fca00078e0206 */
[----:B------:R-:W-:-:S04]  /*21a60*/  IADD3 R0, R0, R5, RZ ;  /* 0x0000000500007210 */ /* 0x000fc80007ffe0ff */
[----:B------:R-:W-:-:S05]  /*21a70*/  LEA.HI.X R3, R4, c[0x0][0x1d4], R0, 0x1, P0 ;  /* 0x0000750004037a11 */ /* 0x000fca00000f0c00 */
[----:B------:R2:W-:Y:S02]  /*21a80*/  STG.E.128 [R2.64], RZ ;  /* 0x000000ff02007986 */ /* 0x0005e4000c101d22 */
.L_x_873:
[----:B------:R-:W-:Y:S05]  /*21a90*/  BSYNC B0 ;  /* 0x0000000000007941 */ /* 0x000fea0003800000 */
.L_x_872:
        /* <DEDUP_REMOVED lines=11> */
[----:B------:R-:W-:-:S03]  /*21b50*/  @!P6 IMAD.MOV.U32 R12, RZ, RZ, 0x7f800000 ;  /* 0x7f800000ff0ce424 */ /* 0x000fc600078e00ff */
[----:B------:R-:W-:Y:S02]  /*21b60*/  @!P0 LEA.HI.X.SX32 R5, R0, R16, 0x1, P1 ;  /* 0x0000001000058211 */ /* 0x000fe400008f0eff */
[----:B------:R-:W-:-:S13]  /*21b70*/  ISETP.NE.OR P1, PT, R17, RZ, P2 ;  /* 0x000000ff1100720c */ /* 0x000fda0001725670 */
[----:B------:R-:W-:-:S05]  /*21b80*/  @!P1 IMAD R0, R25, R15, RZ ;  /* 0x0000000f19009224 */ /* 0x000fca00078e02ff */
[----:B------:R-:W-:-:S04]  /*21b90*/  @!P1 IADD3 R3, P2, R0, R18, RZ ;  /* 0x0000001200039210 */ /* 0x000fc80007f5e0ff */
[----:B------:R-:W-:Y:S02]  /*21ba0*/  @!P1 LEA.HI.X.SX32 R0, R0, R16, 0x1, P2 ;  /* 0x0000001000009211 */ /* 0x000fe400010f0eff */
        /* <DEDUP_REMOVED lines=8> */
[----:B--2---:R-:W-:Y:S02]  /*21c30*/  @!P1 IMAD.MOV.U32 R0, RZ, RZ, 0x7f800000 ;  /* 0x7f800000ff009424 */ /* 0x004fe400078e00ff */
[----:B------:R-:W-:-:S03]  /*21c40*/  @!P6 IMAD R4, R24, R15, RZ ;  /* 0x0000000f1804e224 */ /* 0x000fc600078e02ff */
[----:B------:R2:W-:Y:S01]  /*21c50*/  @!P1 STG.E [R2.64], R0 ;  /* 0x0000000002009986 */ /* 0x0005e2000c101922 */
[----:B------:R-:W-:-:S04]  /*21c60*/  ISETP.NE.AND P1, PT, R7, RZ, PT ;  /* 0x000000ff0700720c */ /* 0x000fc80003f25270 */
[----:B------:R-:W-:Y:S02]  /*21c70*/  ISETP.NE.OR P1, PT, R17, RZ, P1 ;  /* 0x000000ff1100720c */ /* 0x000fe40000f25670 */
[----:B--2---:R-:W-:Y:S01]  /*21c80*/  @!P6 IADD3 R0, P0, R4, R18, RZ ;  /* 0x000000120400e210 */ /* 0x004fe20007f1e0ff */
[----:B------:R-:W-:-:S03]  /*21c90*/  @!P5 IMAD R2, R23, R15, RZ ;  /* 0x0000000f1702d224 */ /* 0x000fc600078e02ff */
[----:B------:R-:W-:Y:S02]  /*21ca0*/  @!P6 LEA.HI.X.SX32 R3, R4, R16, 0x1, P0 ;  /* 0x000000100403e211 */ /* 0x000fe400000f0eff */
[----:B------:R-:W-:-:S04]  /*21cb0*/  @!P6 LEA R10, P0, R0, c[0x0][0x200], 0x2 ;  /* 0x00008000000aea11 */ /* 0x000fc800078010ff */
[----:B------:R-:W-:Y:S02]  /*21cc0*/  @!P6 LEA.HI.X R11, R0, c[0x0][0x204], R3, 0x2, P0 ;  /* 0x00008100000bea11 */ /* 0x000fe400000f1403 */
[----:B------:R-:W-:-:S03]  /*21cd0*/  @!P5 IADD3 R0, P0, R2, R18, RZ ;  /* 0x000000120200d210 */ /* 0x000fc60007f1e0ff */
[----:B------:R2:W-:Y:S01]  /*21ce0*/  @!P6 STG.E [R10.64], R12 ;  /* 0x0000000c0a00e986 */ /* 0x0005e2000c101922 */
[----:B------:R-:W-:Y:S01]  /*21cf0*/  @!P5 LEA.HI.X.SX32 R3, R2, R16, 0x1, P0 ;  /* 0x000000100203d211 */ /* 0x000fe200000f0eff */
[----:B------:R-:W-:Y:S01]  /*21d00*/  @!P4 IMAD R2, R22, R15, RZ ;  /* 0x0000000f1602c224 */ /* 0x000fe200078e02ff */
[----:B------:R-:W-:-:S04]  /*21d10*/  @!P5 LEA R8, P0, R0, c[0x0][0x200], 0x2 ;  /* 0x000080000008da11 */ /* 0x000fc800078010ff */
[----:B------:R-:W-:Y:S01]  /*21d20*/  @!P5 LEA.HI.X R9, R0, c[0x0][0x204], R3, 0x2, P0 ;  /* 0x000081000009da11 */ /* 0x000fe200000f1403 */
[----:B------:R-:W-:Y:S01]  /*21d30*/  @!P3 IMAD R3, R21, R15, RZ ;  /* 0x0000000f1503b224 */ /* 0x000fe200078e02ff */
[----:B------:R-:W-:-:S04]  /*21d40*/  @!P4 IADD3 R0, P0, R2, R18, RZ ;  /* 0x000000120200c210 */ /* 0x000fc80007f1e0ff */
[----:B------:R-:W-:Y:S02]  /*21d50*/  @!P4 LEA.HI.X.SX32 R2, R2, R16, 0x1, P0 ;  /* 0x000000100202c211 */ /* 0x000fe400000f0eff */
[----:B------:R-:W-:-:S04]  /*21d60*/  @!P4 LEA R6, P0, R0, c[0x0][0x200], 0x2 ;  /* 0x000080000006ca11 */ /* 0x000fc800078010ff */
[----:B------:R-:W-:Y:S01]  /*21d70*/  @!P4 LEA.HI.X R7, R0, c[0x0][0x204], R2, 0x2, P0 ;  /* 0x000081000007ca11 */ /* 0x000fe200000f1402 */
[----:B------:R-:W-:Y:S01]  /*21d80*/  @!P2 IMAD R2, R19, R15, RZ ;  /* 0x0000000f1302a224 */ /* 0x000fe200078e02ff */
[----:B------:R-:W-:-:S04]  /*21d90*/  @!P3 IADD3 R0, P0, R3, R18, RZ ;  /* 0x000000120300b210 */ /* 0x000fc80007f1e0ff */
[----:B------:R-:W-:Y:S02]  /*21da0*/  @!P3 LEA.HI.X.SX32 R3, R3, R16, 0x1, P0 ;  /* 0x000000100303b211 */ /* 0x000fe400000f0eff */
[----:B------:R-:W-:Y:S01]  /*21db0*/  @!P3 LEA R4, P0, R0, c[0x0][0x200], 0x2 ;  /* 0x000080000004ba11 */ /* 0x000fe200078010ff */
[----:B--2---:R-:W-:-:S03]  /*21dc0*/  @!P4 IMAD.MOV.U32 R10, RZ, RZ, 0x7f800000 ;  /* 0x7f800000ff0ac424 */ /* 0x004fc600078e00ff */
[----:B------:R-:W-:Y:S02]  /*21dd0*/  @!P3 LEA.HI.X R5, R0, c[0x0][0x204], R3, 0x2, P0 ;  /* 0x000081000005ba11 */ /* 0x000fe400000f1403 */
[----:B------:R-:W-:-:S04]  /*21de0*/  @!P2 IADD3 R0, P0, R2, R18, RZ ;  /* 0x000000120200a210 */ /* 0x000fc80007f1e0ff */
[----:B------:R-:W-:Y:S02]  /*21df0*/  @!P2 LEA.HI.X.SX32 R3, R2, R16, 0x1, P0 ;  /* 0x000000100203a211 */ /* 0x000fe400000f0eff */
[----:B------:R-:W-:-:S04]  /*21e00*/  @!P2 LEA R2, P0, R0, c[0x0][0x200], 0x2 ;  /* 0x000080000002aa11 */ /* 0x000fc800078010ff */
[----:B------:R-:W-:Y:S01]  /*21e10*/  @!P2 LEA.HI.X R3, R0, c[0x0][0x204], R3, 0x2, P0 ;  /* 0x000081000003aa11 */ /* 0x000fe200000f1403 */
[----:B------:R-:W-:-:S05]  /*21e20*/  @!P5 IMAD.MOV.U32 R0, RZ, RZ, 0x7f800000 ;  /* 0x7f800000ff00d424 */ /* 0x000fca00078e00ff */
[----:B------:R2:W-:Y:S04]  /*21e30*/  @!P5 STG.E [R8.64], R0 ;  /* 0x000000000800d986 */ /* 0x0005e8000c101922 */
[----:B------:R3:W-:Y:S01]  /*21e40*/  @!P4 STG.E [R6.64], R10 ;  /* 0x0000000a0600c986 */ /* 0x0007e2000c101922 */
[----:B--2---:R-:W-:Y:S02]  /*21e50*/  @!P3 IMAD.MOV.U32 R8, RZ, RZ, 0x7f800000 ;  /* 0x7f800000ff08b424 */ /* 0x004fe400078e00ff */
[----:B------:R-:W-:-:S03]  /*21e60*/  @!P2 IMAD.MOV.U32 R0, RZ, RZ, 0x7f800000 ;  /* 0x7f800000ff00a424 */ /* 0x000fc600078e00ff */
[----:B------:R3:W-:Y:S04]  /*21e70*/  @!P3 STG.E [R4.64], R8 ;  /* 0x000000080400b986 */ /* 0x0007e8000c101922 */
[----:B------:R3:W-:Y:S01]  /*21e80*/  @!P2 STG.E [R2.64], R0 ;  /* 0x000000000200a986 */ /* 0x0007e2000c101922 */
[----:B------:R-:W-:Y:S05]  /*21e90*/  @P1 EXIT ;  /* 0x000000000000194d */ /* 0x000fea0003800000 */
[----:B---3--:R-:W-:-:S05]  /*21ea0*/  IMAD R0, R20, R15, RZ ;  /* 0x0000000f14007224 */ /* 0x008fca00078e02ff */
[----:B------:R-:W-:-:S04]  /*21eb0*/  IADD3 R3, P0, R0, R18, RZ ;  /* 0x0000001200037210 */ /* 0x000fc80007f1e0ff */
[----:B------:R-:W-:Y:S02]  /*21ec0*/  LEA.HI.X.SX32 R0, R0, R16, 0x1, P0 ;  /* 0x0000001000007211 */ /* 0x000fe400000f0eff */
[----:B------:R-:W-:-:S04]  /*21ed0*/  LEA R2, P0, R3, c[0x0][0x200], 0x2 ;  /* 0x0000800003027a11 */ /* 0x000fc800078010ff */
[----:B------:R-:W-:Y:S01]  /*21ee0*/  LEA.HI.X R3, R3, c[0x0][0x204], R0, 0x2, P0 ;  /* 0x0000810003037a11 */ /* 0x000fe200000f1400 */
[----:B------:R-:W-:-:S05]  /*21ef0*/  IMAD.MOV.U32 R0, RZ, RZ, 0x7f800000 ;  /* 0x7f800000ff007424 */ /* 0x000fca00078e00ff */
[----:B------:R-:W-:Y:S01]  /*21f00*/  STG.E [R2.64], R0 ;  /* 0x0000000002007986 */ /* 0x000fe2000c101922 */
[----:B------:R-:W-:Y:S05]  /*21f10*/  EXIT ;  /* 0x000000000000794d */ /* 0x000fea0003800000 */
.L_x_874:
        /* <DEDUP_REMOVED lines=14> */
.L_x_1144:


//--------------------- .text._ZN5flash16flash_fwd_kernelI23Flash_fwd_kernel_traitsILi64ELi128ELi64ELi4ELb0ELb0EN7cutlass6half_tE19Flash_kernel_traitsILi64ELi128ELi64ELi4ES3_EELb0ELb1ELb0ELb0ELb0ELb0ELb1ELb0EEEvNS_16Flash_fwd_paramsE --------------------------
	.section	.text._ZN5flash16flash_fwd_kernelI23Flash_fwd_kernel_traitsILi64ELi128ELi64ELi4ELb0ELb0EN7cutlass6half_tE19Flash_kernel_traitsILi64ELi128ELi64ELi4ES3_EELb0ELb1ELb0ELb0ELb0ELb0ELb1ELb0EEEvNS_16Flash_fwd_paramsE,"ax",@progbits
	.sectioninfo	@"SHI_REGISTERS=255"
	.align	128
        .global         _ZN5flash16flash_fwd_kernelI23Flash_fwd_kernel_traitsILi64ELi128ELi64ELi4ELb0ELb0EN7cutlass6half_tE19Flash_kernel_traitsILi64ELi128ELi64ELi4ES3_EELb0ELb1ELb0ELb0ELb0ELb0ELb1ELb0EEEvNS_16Flash_fwd_paramsE
        .type           _ZN5flash16flash_fwd_kernelI23Flash_fwd_kernel_traitsILi64ELi128ELi64ELi4ELb0ELb0EN7cutlass6half_tE19Flash_kernel_traitsILi64ELi128ELi64ELi4ES3_EELb0ELb1ELb0ELb0ELb0ELb0ELb1ELb0EEEvNS_16Flash_fwd_paramsE,@function
        .size           _ZN5flash16flash_fwd_kernelI23Flash_fwd_kernel_traitsILi64ELi128ELi64ELi4ELb0ELb0EN7cutlass6half_tE19Flash_kernel_traitsILi64ELi128ELi64ELi4ES3_EELb0ELb1ELb0ELb0ELb0ELb0ELb1ELb0EEEvNS_16Flash_fwd_paramsE,(.L_x_1145 - _ZN5flash16flash_fwd_kernelI23Flash_fwd_kernel_traitsILi64ELi128ELi64ELi4ELb0ELb0EN7cutlass6half_tE19Flash_kernel_traitsILi64ELi128ELi64ELi4ES3_EELb0ELb1ELb0ELb0ELb0ELb0ELb1ELb0EEEvNS_16Flash_fwd_paramsE)
        .other          _ZN5flash16flash_fwd_kernelI23Flash_fwd_kernel_traitsILi64ELi128ELi64ELi4ELb0ELb0EN7cutlass6half_tE19Flash_kernel_traitsILi64ELi128ELi64ELi4ES3_EELb0ELb1ELb0ELb0ELb0ELb0ELb1ELb0EEEvNS_16Flash_fwd_paramsE,@"STO_CUDA_ENTRY STV_DEFAULT"
_ZN5flash16flash_fwd_kernelI23Flash_fwd_kernel_traitsILi64ELi128ELi64ELi4ELb0ELb0EN7cutlass6half_tE19Flash_kernel_traitsILi64ELi128ELi64ELi4ES3_EELb0ELb1ELb0ELb0ELb0ELb0ELb1ELb0EEEvNS_16Flash_fwd_paramsE:
.text._ZN5flash16flash_fwd_kernelI23Flash_fwd_kernel_traitsILi64ELi128ELi64ELi4ELb0ELb0EN7cutlass6half_tE19Flash_kernel_traitsILi64ELi128ELi64ELi4ES3_EELb0ELb1ELb0ELb0ELb0ELb0ELb1ELb0EEEvNS_16Flash_fwd_paramsE:
        /* <DEDUP_REMOVED lines=10> */
[----:B------:R-:W-:Y:S02]  /*00a0*/  ISETP.NE.U32.AND P0, PT, RZ, c[0x0][0x250], PT ;  /* 0x00009400ff007a0c */ /* 0x000fe40003f05070 */
[----:B------:R-:W-:-:S02]  /*00b0*/  IADD3 R1, R1, -0x48, RZ ;  /* 0xffffffb801017810 */ /* 0x000fc40007ffe0ff */
[----:B------:R-:W-:Y:S02]  /*00c0*/  ISETP.NE.AND.EX P0, PT, RZ, c[0x0][0x254], PT, P0 ;  /* 0x00009500ff007a0c */ /* 0x000fe40003f05300 */
[----:B-1----:R-:W-:Y:S01]  /*00d0*/  ISETP.NE.AND P3, PT, R0, RZ, PT ;  /* 0x000000ff0000720c */ /* 0x002fe20003f65270 */
[----:B--2---:R-:W-:-:S03]  /*00e0*/  IMAD.WIDE R2, R16, R22, c[0x0][0x240] ;  /* 0x0000900010027625 */ /* 0x004fc600078e0216 */
[----:B------:R-:W-:Y:S01]  /*00f0*/  ISETP.EQ.OR.EX P1, PT, RZ, c[0x0][0x24c], !P3, P1 ;  /* 0x00009300ff007a0c */ /* 0x000fe20005f22710 */
[----:B------:R-:W-:Y:S01]  /*0100*/  IMAD.WIDE R4, R16, R22, c[0x0][0x248] ;  /* 0x0000920010047625 */ /* 0x000fe200078e0216 */
[----:B------:R1:W2:Y:S04]  /*0110*/  @P2 LDG.E R252, [R2.64] ;  /* 0x0000000602fc2981 */ /* 0x0002a8000c1e1900 */
[----:B------:R1:W2:Y:S01]  /*0120*/  @P2 LDG.E R0, [R2.64+0x4] ;  /* 0x0000040602002981 */ /* 0x0002a2000c1e1900 */
[----:B------:R-:W-:-:S06]  /*0130*/  IMAD.MOV.U32 R7, RZ, RZ, RZ ;  /* 0x000000ffff077224 */ /* 0x000fcc00078e00ff */
[----:B------:R3:W5:Y:S04]  /*0140*/  @!P1 LDG.E R8, [R4.64] ;  /* 0x0000000604089981 */ /* 0x000768000c1e1900 */
[----:B------:R-:W4:Y:S04]  /*0150*/  S2R R250, SR_CTAID.X ;  /* 0x0000000000fa7919 */ /* 0x000f280000002500 */
[----:B------:R-:W2:Y:S01]  /*0160*/  S2R R19, SR_CTAID.Z ;  /* 0x0000000000137919 */ /* 0x000ea20000002700 */
[----:B-1----:R-:W-:-:S05]  /*0170*/  @P0 IMAD.WIDE R2, R16, R22, c[0x0][0x250] ;  /* 0x0000940010020625 */ /* 0x002fca00078e0216 */
[----:B------:R3:W5:Y:S01]  /*0180*/  @P0 LDG.E R7, [R2.64] ;  /* 0x0000000602070981 */ /* 0x000762000c1e1900 */
[----:B------:R-:W-:-:S04]  /*0190*/  ISETP.NE.U32.AND P0, PT, RZ, c[0x0][0x248], PT ;  /* 0x00009200ff007a0c */ /* 0x000fc80003f05070 */
[----:B------:R-:W-:Y:S01]  /*01a0*/  ISETP.NE.AND.EX P0, PT, RZ, c[0x0][0x24c], PT, P0 ;  /* 0x00009300ff007a0c */ /* 0x000fe20003f05300 */
[----:B--2---:R-:W-:Y:S02]  /*01b0*/  @P2 IMAD.IADD R18, R0, 0x1, -R252 ;  /* 0x0000000100122824 */ /* 0x004fe400078e0afc */
[----:B------:R-:W-:-:S10]  /*01c0*/  @!P2 IMAD.MOV.U32 R18, RZ, RZ, c[0x0][0x214] ;  /* 0x00008500ff12a624 */ /* 0x000fd400078e00ff */
[----:B------:R-:W-:Y:S05]  /*01d0*/  @!P0 BRA `(.L_x_875) ;  /* 0x0000004000008947 */ /* 0x000fea0003800000 */
[----:B---34-:R-:W2:Y:S02]  /*01e0*/  @P3 LDG.E R0, [R4.64+0x4] ;  /* 0x0000040604003981 */ /* 0x018ea4000c1e1900 */
[----:B--2--5:R-:W-:-:S06]  /*01f0*/  @P3 IADD3 R0, R0, -R8, RZ ;  /* 0x8000000800003210 */ /* 0x024fcc0007ffe0ff */
[----:B------:R1:W5:Y:S01]  /*0200*/  @!P3 LDG.E R0, [R4.64] ;  /* 0x000000060400b981 */ /* 0x000362000c1e1900 */
[----:B------:R-:W-:Y:S05]  /*0210*/  BRA `(.L_x_876) ;  /* 0x0000001000007947 */ /* 0x000fea0003800000 */
.L_x_875:
[----:B---34-:R-:W-:Y:S02]  /*0220*/  MOV R0, c[0x0][0x218] ;  /* 0x0000860000007a02 */ /* 0x018fe40000000f00 */
.L_x_876:
        /* <DEDUP_REMOVED lines=13> */
[----:B------:R-:W2:Y:S01]  /*0300*/  S2R R21, SR_TID.X ;  /* 0x0000000000157919 */ /* 0x000ea20000002100 */
[----:B------:R-:W-:Y:S02]  /*0310*/  IADD3 R2, R41, 0x3f, RZ ;  /* 0x0000003f29027810 */ /* 0x000fe40007ffe0ff */
[----:B------:R-:W-:Y:S02]  /*0320*/  IADD3 R0, R0, c[0x0][0x2e8], R41 ;  /* 0x0000ba0000007a10 */ /* 0x000fe40007ffe029 */
[----:B------:R-:W-:Y:S02]  /*0330*/  SHF.R.S32.HI R3, RZ, 0x1f, R2 ;  /* 0x0000001fff037819 */ /* 0x000fe40000011402 */
[----:B-1----:R-:W-:Y:S02]  /*0340*/  SHF.R.S32.HI R4, RZ, 0x1f, R0 ;  /* 0x0000001fff047819 */ /* 0x002fe40000011400 */
[----:B------:R-:W-:-:S02]  /*0350*/  LEA.HI R2, R3, R2, RZ, 0x6 ;  /* 0x0000000203027211 */ /* 0x000fc400078f30ff */
[----:B------:R-:W-:Y:S02]  /*0360*/  LEA.HI R0, R4, R0, RZ, 0x6 ;  /* 0x0000000004007211 */ /* 0x000fe400078f30ff */
[----:B------:R-:W-:Y:S02]  /*0370*/  SHF.R.S32.HI R2, RZ, 0x6, R2 ;  /* 0x00000006ff027819 */ /* 0x000fe40000011402 */
[----:B------:R-:W-:-:S04]  /*0380*/  SHF.R.S32.HI R0, RZ, 0x6, R0 ;  /* 0x00000006ff007819 */ /* 0x000fc80000011400 */
[----:B------:R-:W-:-:S04]  /*0390*/  IMNMX R216, R2, R0, PT ;  /* 0x0000000002d87217 */ /* 0x000fc80003800200 */
[----:B------:R-:W-:-:S13]  /*03a0*/  ISETP.GE.AND P0, PT, R216, 0x1, PT ;  /* 0x00000001d800780c */ /* 0x000fda0003f06270 */
[----:B------:R-:W-:Y:S05]  /*03b0*/  @!P0 BRA `(.L_x_877) ;  /* 0x00011af000008947 */ /* 0x000fea0003800000 */
[----:B--2---:R-:W-:Y:S02]  /*03c0*/  ISETP.NE.AND P1, PT, R252, -0x1, PT ;  /* 0xfffffffffc00780c */ /* 0x004fe40003f25270 */
[----:B------:R-:W-:-:S11]  /*03d0*/  ISETP.NE.AND P0, PT, R8, -0x1, PT ;  /* 0xffffffff0800780c */ /* 0x000fd60003f05270 */
[----:B------:R-:W-:Y:S01]  /*03e0*/  @!P1 SHF.R.S32.HI R4, RZ, 0x1f, R16 ;  /* 0x0000001fff049819 */ /* 0x000fe20000011410 */
[----:B------:R-:W-:Y:S01]  /*03f0*/  @P1 IMAD.WIDE.U32 R2, R252, c[0x0][0x190], RZ ;  /* 0x00006400fc021a25 */ /* 0x000fe200078e00ff */
[----:B------:R-:W-:-:S03]  /*0400*/  @P0 IADD3 R0, R7, R8, RZ ;  /* 0x0000000807000210 */ /* 0x000fc60007ffe0ff */
        /* <DEDUP_REMOVED lines=8> */
[----:B------:R-:W-:-:S03]  /*0490*/  @P0 IMAD R15, R0, c[0x0][0x19c], R3 ;  /* 0x00006700000f0a24 */ /* 0x000fc600078e0203 */
[----:B------:R-:W-:Y:S01]  /*04a0*/  @!P1 IADD3 R11, R5, R6, RZ ;  /* 0x00000006050b9210 */ /* 0x000fe20007ffe0ff */
        /* <DEDUP_REMOVED lines=12> */
.L_x_878:
[----:B------:R-:W-:Y:S02]  /*0570*/  IABS R4, c[0x0][0x1c8] ;  /* 0x0000720000047a13 */ /* 0x000fe40000000000 */
[----:B------:R-:W-:Y:S02]  /*0580*/  IABS R5, R19 ;  /* 0x0000001300057213 */ /* 0x000fe40000000000 */
[----:B------:R-:W1:Y:S08]  /*0590*/  I2F.RP R2, R4 ;  /* 0x0000000400027306 */ /* 0x000e700000209400 */
[----:B-1----:R-:W1:Y:S02]  /*05a0*/  MUFU.RCP R2, R2 ;  /* 0x0000000200027308 */ /* 0x002e640000001000 */
[----:B-1----:R-:W-:-:S06]  /*05b0*/  IADD3 R2, R2, 0xffffffe, RZ ;  /* 0x0ffffffe02027810 */ /* 0x002fcc0007ffe0ff */
[----:B------:R-:W1:Y:S02]  /*05c0*/  F2I.FTZ.U32.TRUNC.NTZ R3, R2 ;  /* 0x0000000200037305 */ /* 0x000e64000021f000 */
[----:B-1----:R-:W-:Y:S02]  /*05d0*/  IMAD.MOV R0, RZ, RZ, -R3 ;  /* 0x000000ffff007224 */ /* 0x002fe400078e0a03 */
        /* <DEDUP_REMOVED lines=35> */
.L_x_879:
[----:B------:R-:W-:Y:S01]  /*0810*/  SHF.R.S32.HI R17, RZ, 0x1f, R21 ;  /* 0x0000001fff117819 */ /* 0x000fe20000011415 */
[----:B------:R-:W-:Y:S01]  /*0820*/  IMAD.IADD R247, R18, 0x1, -R23 ;  /* 0x0000000112f77824 */ /* 0x000fe200078e0a17 */
[----:B------:R-:W-:Y:S01]  /*0830*/  BSSY B0, `(.L_x_880) ;  /* 0x000002d000007945 */ /* 0x000fe20003800000 */
[----:B------:R-:W-:Y:S01]  /*0840*/  IMAD R5, R5, c[0x0][0x1a8], RZ ;  /* 0x00006a0005057a24 */ /* 0x000fe200078e02ff */
[CC--:B------:R-:W-:Y:S02]  /*0850*/  LEA.HI R0, R17.reuse, R21.reuse, RZ, 0x3 ;  /* 0x0000001511007211 */ /* 0x0c0fe400078f18ff */
[----:B------:R-:W-:Y:S02]  /*0860*/  LEA.HI R4, R17, R21, RZ, 0x6 ;  /* 0x0000001511047211 */ /* 0x000fe400078f30ff */
[----:B------:R-:W-:-:S02]  /*0870*/  LOP3.LUT R2, R0, 0xfffffff8, RZ, 0xc0, !PT ;  /* 0xfffffff800027812 */ /* 0x000fc400078ec0ff */
[----:B------:R-:W-:Y:S01]  /*0880*/  SHF.R.S32.HI R32, RZ, 0x3, R0 ;  /* 0x00000003ff207819 */ /* 0x000fe20000011400 */
[----:B------:R-:W-:Y:S01]  /*0890*/  IMAD.SHL.U32 R4, R4, 0x8, RZ ;  /* 0x0000000804047824 */ /* 0x000fe200078e00ff */
[----:B------:R-:W-:Y:S01]  /*08a0*/  LEA.HI R16, R17, R21, RZ, 0x5 ;  /* 0x0000001511107211 */ /* 0x000fe200078f28ff */
[----:B------:R-:W-:Y:S01]  /*08b0*/  IMAD.IADD R20, R21, 0x1, -R2 ;  /* 0x0000000115147824 */ /* 0x000fe200078e0a02 */
[--C-:B------:R-:W-:Y:S01]  /*08c0*/  SHF.R.S32.HI R33, RZ, 0x1f, R32.reuse ;  /* 0x0000001fff217819 */ /* 0x100fe20000011420 */
[----:B------:R-:W-:Y:S02]  /*08d0*/  IMAD.SHL.U32 R0, R32, 0x40, RZ ;  /* 0x0000004020007824 */ /* 0x000fe400078e00ff */
[----:B------:R-:W-:Y:S02]  /*08e0*/  IMAD.SHL.U32 R234, R20, 0x8, RZ ;  /* 0x0000000814ea7824 */ /* 0x000fe400078e00ff */
[----:B------:R-:W-:Y:S01]  /*08f0*/  IMAD.WIDE R250, R250, 0x80, R32 ;  /* 0x00000080fafa7825 */ /* 0x000fe200078e0220 */
[----:B------:R-:W-:-:S02]  /*0900*/  LOP3.LUT R0, R0, 0x1c0, RZ, 0xc0, !PT ;  /* 0x000001c000007812 */ /* 0x000fc400078ec0ff */
[--C-:B------:R-:W-:Y:S02]  /*0910*/  SHF.R.S32.HI R235, RZ, 0x1f, R234.reuse ;  /* 0x0000001fffeb7819 */ /* 0x100fe400000114ea */
[----:B------:R-:W-:Y:S02]  /*0920*/  LOP3.LUT R3, R0, 0x38, R234, 0xf8, !PT ;  /* 0x0000003800037812 */ /* 0x000fe400078ef8ea */
[----:B------:R-:W-:Y:S01]  /*0930*/  SHF.R.U32.HI R0, RZ, 0x3, R0 ;  /* 0x00000003ff007819 */ /* 0x000fe20000011600 */
[----:B------:R1:W-:Y:S01]  /*0940*/  STL.64 [R1], R234 ;  /* 0x000000ea01007387 */ /* 0x0003e20000100a00 */
[----:B------:R-:W-:Y:S02]  /*0950*/  IADD3 R2, P0, R234, R9, RZ ;  /* 0x00000009ea027210 */ /* 0x000fe40007f1e0ff */
[----:B------:R-:W-:Y:S01]  /*0960*/  LOP3.LUT R0, R3, R0, RZ, 0x3c, !PT ;  /* 0x0000000003007212 */ /* 0x000fe200078e3cff */
[----:B------:R1:W-:Y:S02]  /*0970*/  STL.64 [R1+0x10], R32 ;  /* 0x0000102001007387 */ /* 0x0003e40000100a00 */
[----:B------:R-:W-:Y:S01]  /*0980*/  IMAD.X R3, R235, 0x1, R11, P0 ;  /* 0x00000001eb037824 */ /* 0x000fe200000e060b */
[----:B------:R-:W-:-:S02]  /*0990*/  ISETP.GE.AND P0, PT, R32, R247, PT ;  /* 0x000000f72000720c */ /* 0x000fc40003f06270 */
[----:B------:R-:W-:Y:S01]  /*09a0*/  LOP3.LUT R4, R0, 0xfffffe00, R4, 0xf8, !PT ;  /* 0xfffffe0000047812 */ /* 0x000fe200078ef804 */
[C---:B------:R-:W-:Y:S01]  /*09b0*/  IMAD R0, R19.reuse, c[0x0][0x1ac], R5 ;  /* 0x00006b0013007a24 */ /* 0x040fe200078e0205 */
[----:B------:R-:W-:Y:S01]  /*09c0*/  SHF.R.S32.HI R11, RZ, 0x1f, R10 ;  /* 0x0000001fff0b7819 */ /* 0x000fe2000001140a */
[----:B------:R-:W-:Y:S01]  /*09d0*/  IMAD.WIDE.U32 R8, R19, c[0x0][0x1a8], R2 ;  /* 0x00006a0013087a25 */ /* 0x000fe200078e0002 */
[----:B------:R-:W-:-:S03]  /*09e0*/  SHF.R.S32.HI R19, RZ, 0x5, R16 ;  /* 0x00000005ff137819 */ /* 0x000fc60000011410 */
[----:B------:R-:W-:Y:S02]  /*09f0*/  IMAD.SHL.U32 R203, R4, 0x2, RZ ;  /* 0x0000000204cb7824 */ /* 0x000fe400078e00ff */
[----:B------:R-:W-:Y:S02]  /*0a00*/  IMAD.IADD R7, R9, 0x1, R0 ;  /* 0x0000000109077824 */ /* 0x000fe400078e0200 */
        /* <DEDUP_REMOVED lines=15> */
.L_x_881:
[----:B------:R-:W-:Y:S05]  /*0b00*/  BSYNC B0 ;  /* 0x0000000000007941 */ /* 0x000fea0003800000 */
.L_x_880:
[----:B------:R-:W-:Y:S01]  /*0b10*/  IADD3 R28, R32, 0x10, RZ ;  /* 0x00000010201c7810 */ /* 0x000fe20007ffe0ff */
[----:B------:R-:W-:Y:S03]  /*0b20*/  BSSY B0, `(.L_x_882) ;  /* 0x0000015000007945 */ /* 0x000fe60003800000 */
[----:B------:R-:W-:Y:S01]  /*0b30*/  ISETP.GE.AND P0, PT, R28, R247, PT ;  /* 0x000000f71c00720c */ /* 0x000fe20003f06270 */
[----:B------:R4:W-:-:S12]  /*0b40*/  STL [R1+0x2c], R28 ;  /* 0x00002c1c01007387 */ /* 0x0009d80000100800 */
[----:B------:R-:W-:Y:S05]  /*0b50*/  @P0 BRA `(.L_x_883) ;  /* 0x0000011000000947 */ /* 0x000fea0003800000 */
[----:B------:R-:W-:-:S13]  /*0b60*/  ISETP.GE.AND P0, PT, R234, c[0x0][0x220], PT ;  /* 0x00008800ea007a0c */ /* 0x000fda0003f06270 */
[----:B------:R1:W-:Y:S01]  /*0b70*/  @P0 STS.128 [R203+0x800], RZ ;  /* 0x000800ffcb000388 */ /* 0x0003e20000000c00 */
        /* <DEDUP_REMOVED lines=15> */
.L_x_883:
[----:B------:R-:W-:Y:S05]  /*0c70*/  BSYNC B0 ;  /* 0x0000000000007941 */ /* 0x000fea0003800000 */
.L_x_882:
        /* <DEDUP_REMOVED lines=22> */
.L_x_885:
[----:B------:R-:W-:Y:S05]  /*0de0*/  BSYNC B0 ;  /* 0x0000000000007941 */ /* 0x000fea0003800000 */
.L_x_884:
        /* <DEDUP_REMOVED lines=22> */
.L_x_887:
[----:B------:R-:W-:Y:S05]  /*0f50*/  BSYNC B0 ;  /* 0x0000000000007941 */ /* 0x000fea0003800000 */
.L_x_886:
        /* <DEDUP_REMOVED lines=11> */
[----:B-1----:R-:W-:Y:S02]  /*1010*/  IMAD.X R0, RZ, RZ, R251, P0 ;  /* 0x000000ffff007224 */ /* 0x002fe400000e06fb */
        /* <DEDUP_REMOVED lines=10> */
.L_x_889:
[----:B------:R-:W-:Y:S05]  /*10c0*/  BSYNC B0 ;  /* 0x0000000000007941 */ /* 0x000fea0003800000 */
.L_x_888:
[----:B-1----:R-:W-:Y:S01]  /*10d0*/  IADD3 R0, R32, 0x50, RZ ;  /* 0x0000005020007810 */ /* 0x002fe20007ffe0ff */
        /* <DEDUP_REMOVED lines=21> */
.L_x_891:
[----:B------:R-:W-:Y:S05]  /*1230*/  BSYNC B0 ;  /* 0x0000000000007941 */ /* 0x000fea0003800000 */
.L_x_890:
        /* <DEDUP_REMOVED lines=22> */
.L_x_893:
[----:B------:R-:W-:Y:S05]  /*13a0*/  BSYNC B0 ;  /* 0x0000000000007941 */ /* 0x000fea0003800000 */
.L_x_892:
[----:B-1----:R-:W-:Y:S01]  /*13b0*/  IADD3 R0, R32, 0x70, RZ ;  /* 0x0000007020007810 */ /* 0x002fe20007ffe0ff */
[----:B------:R-:W-:Y:S01]  /*13c0*/  IMAD.MOV.U32 R221, RZ, RZ, c[0x0][0x198] ;  /* 0x00006600ffdd7624 */ /* 0x000fe200078e00ff */
[----:B------:R-:W-:Y:S01]  /*13d0*/  BSSY B0, `(.L_x_894) ;  /* 0x0000018000007945 */ /* 0x000fe20003800000 */
[----:B------:R-:W-:Y:S01]  /*13e0*/  IMAD.MOV.U32 R24, RZ, RZ, 0x6 ;  /* 0x00000006ff187424 */ /* 0x000fe200078e00ff */
[----:B------:R-:W-:Y:S01]  /*13f0*/  ISETP.GE.AND P0, PT, R0, R247, PT ;  /* 0x000000f70000720c */ /* 0x000fe20003f06270 */
[----:B------:R1:W-:Y:S01]  /*1400*/  STL [R1+0x38], R0 ;  /* 0x0000380001007387 */ /* 0x0003e20000100800 */
[C---:B------:R-:W-:Y:S02]  /*1410*/  IMAD.SHL.U32 R130, R221.reuse, 0x40, RZ ;  /* 0x00000040dd827824 */ /* 0x040fe400078e00ff */
[----:B------:R-:W-:-:S09]  /*1420*/  SHF.L.U64.HI R119, R221, R24, c[0x0][0x19c] ;  /* 0x00006700dd777619 */ /* 0x000fd20000010218 */
[----:B------:R-:W-:Y:S05]  /*1430*/  @P0 BRA `(.L_x_895) ;  /* 0x0000011000000947 */ /* 0x000fea0003800000 */
[----:B------:R-:W-:-:S13]  /*1440*/  ISETP.GE.AND P0, PT, R234, c[0x0][0x220], PT ;  /* 0x00008800ea007a0c */ /* 0x000fda0003f06270 */
[----:B------:R1:W-:Y:S01]  /*1450*/  @P0 STS.128 [R203+0x3800], RZ ;  /* 0x003800ffcb000388 */ /* 0x0003e20000000c00 */
[----:B------:R-:W-:Y:S05]  /*1460*/  @P0 BRA `(.L_x_895) ;  /* 0x000000e000000947 */ /* 0x000fea0003800000 */
[----:B------:R-:W-:Y:S01]  /*1470*/  IADD3 R6, P0, R250, 0x70, RZ ;  /* 0x00000070fa067810 */ /* 0x000fe20007f1e0ff */
[----:B------:R-:W-:Y:S01]  /*1480*/  IMAD.MOV.U32 R2, RZ, RZ, R8 ;  /* 0x000000ffff027224 */ /* 0x000fe200078e0008 */
[----:B------:R-:W-:-:S03]  /*1490*/  MOV R3, R7 ;  /* 0x0000000700037202 */ /* 0x000fc60000000f00 */
[----:B-1----:R-:W-:Y:S02]  /*14a0*/  IMAD.X R0, RZ, RZ, R251, P0 ;  /* 0x000000ffff007224 */ /* 0x002fe400000e06fb */
[----:B---3--:R-:W-:-:S04]  /*14b0*/  IMAD.WIDE.U32 R4, R6, c[0x0][0x190], R2 ;  /* 0x0000640006047a25 */ /* 0x008fc800078e0002 */
        /* <DEDUP_REMOVED lines=9> */
.L_x_895:
[----:B------:R-:W-:Y:S05]  /*1550*/  BSYNC B0 ;  /* 0x0000000000007941 */ /* 0x000fea0003800000 */
.L_x_894:
[----:B-1----:R-:W-:Y:S01]  /*1560*/  IMAD R0, R33, c[0x0][0x198], RZ ;  /* 0x0000660021007a24 */ /* 0x002fe200078e02ff */
[----:B------:R-:W-:Y:S01]  /*1570*/  LEA.HI R17, R17, R21, RZ, 0x4 ;  /* 0x0000001511117211 */ /* 0x000fe200078f20ff */
[----:B---3--:R-:W-:Y:S01]  /*1580*/  IMAD.WIDE.U32 R4, R32, c[0x0][0x198], R234 ;  /* 0x0000660020047a25 */ /* 0x008fe200078e00ea */
[----:B------:R-:W-:Y:S01]  /*1590*/  IADD3 R40, R216, -0x1, RZ ;  /* 0xffffffffd8287810 */ /* 0x000fe20007ffe0ff */
[----:B------:R-:W-:Y:S01]  /*15a0*/  BSSY B0, `(.L_x_896) ;  /* 0x0000036000007945 */ /* 0x000fe20003800000 */
[----:B------:R-:W-:Y:S01]  /*15b0*/  MOV R25, 0x10 ;  /* 0x0000001000197802 */ /* 0x000fe20000000f00 */
[----:B------:R-:W-:Y:S01]  /*15c0*/  IMAD R6, R32, c[0x0][0x19c], R0 ;  /* 0x0000670020067a24 */ /* 0x000fe200078e0200 */
[----:B------:R-:W-:Y:S01]  /*15d0*/  IADD3 R4, P0, R14, R4, RZ ;  /* 0x000000040e047210 */ /* 0x000fe20007f1e0ff */
[----:B------:R-:W-:Y:S01]  /*15e0*/  IMAD R7, R33, c[0x0][0x1a0], RZ ;  /* 0x0000680021077a24 */ /* 0x000fe200078e02ff */
[----:B------:R-:W-:Y:S01]  /*15f0*/  LOP3.LUT R0, R17, 0xfffffff0, RZ, 0xc0, !PT ;  /* 0xfffffff011007812 */ /* 0x000fe200078ec0ff */
[----:B------:R-:W-:Y:S01]  /*1600*/  IMAD.WIDE.U32 R2, R32, c[0x0][0x1a0], R234 ;  /* 0x0000680020027a25 */ /* 0x000fe200078e00ea */
[----:B------:R-:W-:-:S02]  /*1610*/  IADD3.X R5, R15, R5, R6, P0, !PT ;  /* 0x000000050f057210 */ /* 0x000fc400007fe406 */
[----:B------:R-:W-:Y:S01]  /*1620*/  SHF.R.S32.HI R15, RZ, 0x1f, R40 ;  /* 0x0000001fff0f7819 */ /* 0x000fe20000011428 */
[----:B------:R-:W-:Y:S01]  /*1630*/  IMAD R6, R32, c[0x0][0x1a4], R7 ;  /* 0x0000690020067a24 */ /* 0x000fe200078e0207 */
[----:B------:R-:W-:Y:S01]  /*1640*/  IADD3 R2, P0, R12, R2, RZ ;  /* 0x000000020c027210 */ /* 0x000fe20007f1e0ff */
[----:B------:R-:W-:Y:S01]  /*1650*/  IMAD R8, R11, c[0x0][0x1b0], RZ ;  /* 0x00006c000b087a24 */ /* 0x000fe200078e02ff */
[----:B------:R-:W-:Y:S01]  /*1660*/  MOV R179, R40 ;  /* 0x0000002800b37202 */ /* 0x000fe20000000f00 */
[----:B------:R-:W-:Y:S01]  /*1670*/  IMAD.WIDE.U32 R226, R10, c[0x0][0x1b0], R4 ;  /* 0x00006c000ae27a25 */ /* 0x000fe200078e0004 */
[----:B------:R-:W-:-:S03]  /*1680*/  IADD3.X R3, R13, R3, R6, P0, !PT ;  /* 0x000000030d037210 */ /* 0x000fc600007fe406 */
[C---:B------:R-:W-:Y:S01]  /*1690*/  IMAD R8, R10.reuse, c[0x0][0x1b4], R8 ;  /* 0x00006d000a087a24 */ /* 0x040fe200078e0208 */
[----:B------:R1:W-:Y:S01]  /*16a0*/  STL.64 [R1+0x18], R226 ;  /* 0x000018e201007387 */ /* 0x0003e20000100a00 */
[----:B------:R-:W-:Y:S02]  /*16b0*/  IMAD.IADD R0, R21, 0x1, -R0 ;  /* 0x0000000115007824 */ /* 0x000fe400078e0a00 */
[----:B------:R-:W-:Y:S01]  /*16c0*/  IMAD.WIDE.U32 R30, R10, c[0x0][0x1b8], R2 ;  /* 0x00006e000a1e7a25 */ /* 0x000fe200078e0002 */
[----:B------:R-:W-:Y:S02]  /*16d0*/  LOP3.LUT R2, R16, 0xffffffe0, RZ, 0xc0, !PT ;  /* 0xffffffe010027812 */ /* 0x000fe400078ec0ff */
[----:B------:R-:W-:Y:S01]  /*16e0*/  SHF.R.S32.HI R9, RZ, 0x1f, R0 ;  /* 0x0000001fff097819 */ /* 0x000fe20000011400 */
[----:B------:R-:W-:Y:S01]  /*16f0*/  IMAD.IADD R225, R227, 0x1, R8 ;  /* 0x00000001e3e17824 */ /* 0x000fe200078e0208 */
[----:B------:R1:W-:Y:S01]  /*1700*/  STL.64 [R1+0x20], R30 ;  /* 0x0000201e01007387 */ /* 0x0003e20000100a00 */
[----:B------:R-:W-:Y:S01]  /*1710*/  IMAD.MOV.U32 R224, RZ, RZ, R226 ;  /* 0x000000ffffe07224 */ /* 0x000fe200078e00e2 */
[----:B------:R-:W-:Y:S01]  /*1720*/  LEA.HI R6, R9, R0, RZ, 0x3 ;  /* 0x0000000009067211 */ /* 0x000fe200078f18ff */
[----:B------:R-:W-:-:S02]  /*1730*/  IMAD R7, R11, c[0x0][0x1b8], RZ ;  /* 0x00006e000b077a24 */ /* 0x000fc400078e02ff */
[----:B------:R-:W-:Y:S01]  /*1740*/  IMAD R14, R40, -0x40, R41 ;  /* 0xffffffc0280e7824 */ /* 0x000fe200078e0229 */
[----:B------:R1:W-:Y:S01]  /*1750*/  STL.64 [R1+0x8], R224 ;  /* 0x000008e001007387 */ /* 0x0003e20000100a00 */
[----:B------:R-:W-:Y:S01]  /*1760*/  IMAD R9, R10, c[0x0][0x1bc], R7 ;  /* 0x00006f000a097a24 */ /* 0x000fe200078e0207 */
[----:B------:R-:W-:Y:S01]  /*1770*/  LOP3.LUT R7, R6, 0xfffffff8, RZ, 0xc0, !PT ;  /* 0xfffffff806077812 */ /* 0x000fe200078ec0ff */
[----:B------:R-:W-:Y:S01]  /*1780*/  IMAD.MOV.U32 R4, RZ, RZ, 0x20 ;  /* 0x00000020ff047424 */ /* 0x000fe200078e00ff */
[----:B------:R-:W-:Y:S01]  /*1790*/  ISETP.GE.AND P0, PT, R32, R14, PT ;  /* 0x0000000e2000720c */ /* 0x000fe20003f06270 */
[----:B------:R-:W-:Y:S01]  /*17a0*/  IMAD.IADD R12, R21, 0x1, -R2 ;  /* 0x00000001150c7824 */ /* 0x000fe200078e0a02 */
[----:B------:R-:W-:Y:S01]  /*17b0*/  IADD3 R13, R0, -R7, RZ ;  /* 0x80000007000d7210 */ /* 0x000fe20007ffe0ff */
[----:B------:R-:W-:Y:S01]  /*17c0*/  IMAD R0, R119, R40, RZ ;  /* 0x0000002877007224 */ /* 0x000fe200078e02ff */
[----:B------:R-:W-:Y:S02]  /*17d0*/  IADD3 R249, R31, R9, RZ ;  /* 0x000000091ff97210 */ /* 0x000fe40007ffe0ff */
[----:B------:R-:W-:Y:S01]  /*17e0*/  R2P PR, R13, 0x6 ;  /* 0x000000060d007804 */ /* 0x000fe20000000000 */
[-C--:B------:R-:W-:Y:S01]  /*17f0*/  IMAD R8, R15, R130.reuse, R0 ;  /* 0x000000820f087224 */ /* 0x080fe200078e0200 */
[----:B------:R-:W-:Y:S01]  /*1800*/  SHF.L.U32 R0, R6, 0x6, RZ ;  /* 0x0000000606007819 */ /* 0x000fe200000006ff */
[----:B------:R-:W-:-:S02]  /*1810*/  IMAD.WIDE.U32 R6, R40, R130, R224 ;  /* 0x0000008228067225 */ /* 0x000fc400078e00e0 */
[----:B------:R-:W-:Y:S02]  /*1820*/  SEL R4, R4, 0xffffffe0, !P2 ;  /* 0xffffffe004047807 */ /* 0x000fe40005000000 */
[----:B------:R-:W-:Y:S01]  /*1830*/  LOP3.LUT R16, R0, 0xfffffe00, RZ, 0xc0, !PT ;  /* 0xfffffe0000107812 */ /* 0x000fe200078ec0ff */
[----:B------:R-:W-:Y:S01]  /*1840*/  IMAD.IADD R9, R7, 0x1, R8 ;  /* 0x0000000107097824 */ /* 0x000fe200078e0208 */
        /* <DEDUP_REMOVED lines=11> */
.L_x_897:
[----:B------:R-:W-:Y:S05]  /*1900*/  BSYNC B0 ;  /* 0x0000000000007941 */ /* 0x000fea0003800000 */
.L_x_896:
        /* <DEDUP_REMOVED lines=16> */
.L_x_899:
[----:B------:R-:W-:Y:S05]  /*1a10*/  BSYNC B0 ;  /* 0x0000000000007941 */ /* 0x000fea0003800000 */
.L_x_898:
        /* <DEDUP_REMOVED lines=15> */
.L_x_901:
[----:B------:R-:W-:Y:S05]  /*1b10*/  BSYNC B0 ;  /* 0x0000000000007941 */ /* 0x000fea0003800000 */
.L_x_900:
        /* <DEDUP_REMOVED lines=20> */
.L_x_903:
[----:B------:R-:W-:Y:S05]  /*1c60*/  BSYNC B0 ;  /* 0x0000000000007941 */ /* 0x000fea0003800000 */
.L_x_902:
[----:B------:R-:W0:Y:S01]  /*1c70*/  LDGDEPBAR ;  /* 0x00000000000079af */ /* 0x000e220000000000 */
[----:B------:R-:W-:Y:S01]  /*1c80*/  SHF.R.S32.HI R8, RZ, 0x4, R17 ;  /* 0x00000004ff087819 */ /* 0x000fe20000011411 */
[----:B------:R-:W-:Y:S01]  /*1c90*/  IMAD.SHL.U32 R0, R20, 0x40, RZ ;  /* 0x0000004014007824 */ /* 0x000fe200078e00ff */
[C---:B------:R-:W-:Y:S01]  /*1ca0*/  ISETP.GE.AND P0, PT, R32.reuse, R14, PT ;  /* 0x0000000e2000720c */ /* 0x040fe20003f06270 */
[----:B------:R-:W-:Y:S01]  /*1cb0*/  IMAD.SHL.U32 R3, R32, 0x8, RZ ;  /* 0x0000000820037824 */ /* 0x000fe200078e00ff */
[----:B------:R-:W-:Y:S01]  /*1cc0*/  LEA.HI R5, R17, R8, RZ, 0x1 ;  /* 0x0000000811057211 */ /* 0x000fe200078f08ff */
[----:B------:R-:W-:Y:S01]  /*1cd0*/  IMAD.MOV.U32 R248, RZ, RZ, R30 ;  /* 0x000000fffff87224 */ /* 0x000fe200078e001e */
[----:B------:R-:W-:Y:S01]  /*1ce0*/  LOP3.LUT R0, R0, 0x1c0, RZ, 0xc0, !PT ;  /* 0x000001c000007812 */ /* 0x000fe200078ec0ff */
[----:B------:R-:W-:Y:S01]  /*1cf0*/  IMAD.SHL.U32 R21, R21, 0x2, RZ ;  /* 0x0000000215157824 */ /* 0x000fe200078e00ff */
[----:B-1----:R-:W-:Y:S01]  /*1d00*/  SHF.R.S32.HI R7, RZ, 0x1f, R12 ;  /* 0x0000001fff077819 */ /* 0x002fe2000001140c */
[----:B------:R-:W-:Y:S01]  /*1d10*/  BSSY B0, `(.L_x_904) ;  /* 0x000002b000007945 */ /* 0x000fe20003800000 */
[----:B------:R-:W-:-:S02]  /*1d20*/  LOP3.LUT R5, R5, 0xfffffffe, RZ, 0xc0, !PT ;  /* 0xfffffffe05057812 */ /* 0x000fc400078ec0ff */
[----:B------:R-:W-:Y:S01]  /*1d30*/  LOP3.LUT R6, R0, 0x8, R3, 0xf8, !PT ;  /* 0x0000000800067812 */ /* 0x000fe200078ef803 */
[----:B------:R-:W-:Y:S01]  /*1d40*/  IMAD.SHL.U32 R3, R13, 0x40, RZ ;  /* 0x000000400d037824 */ /* 0x000fe200078e00ff */
[----:B------:R-:W-:Y:S01]  /*1d50*/  SHF.R.U32.HI R0, RZ, 0x3, R0 ;  /* 0x00000003ff007819 */ /* 0x000fe20000011600 */
[----:B------:R-:W-:Y:S01]  /*1d60*/  IMAD.IADD R5, R8, 0x1, -R5 ;  /* 0x0000000108057824 */ /* 0x000fe200078e0a05 */
[----:B------:R-:W-:Y:S01]  /*1d70*/  LEA.HI R7, R7, R12, RZ, 0x2 ;  /* 0x0000000c07077211 */ /* 0x000fe200078f10ff */
[----:B------:R-:W-:Y:S01]  /*1d80*/  IMAD R8, R233, R40, RZ ;  /* 0x00000028e9087224 */ /* 0x000fe200078e02ff */
[----:B------:R-:W-:Y:S01]  /*1d90*/  LOP3.LUT R9, R6, R0, RZ, 0x3c, !PT ;  /* 0x0000000006097212 */ /* 0x000fe200078e3cff */
[----:B------:R-:W-:Y:S01]  /*1da0*/  IMAD R6, R19, 0x10, R23 ;  /* 0x0000001013067824 */ /* 0x000fe200078e0217 */
[----:B------:R-:W-:Y:S01]  /*1db0*/  LOP3.LUT R0, R3, 0x1c0, RZ, 0xc0, !PT ;  /* 0x000001c003007812 */ /* 0x000fe200078ec0ff */
[----:B------:R-:W-:Y:S01]  /*1dc0*/  IMAD.SHL.U32 R3, R5, 0x8, RZ ;  /* 0x0000000805037824 */ /* 0x000fe200078e00ff */
[----:B------:R-:W-:Y:S01]  /*1dd0*/  SHF.R.S32.HI R7, RZ, 0x2, R7 ;  /* 0x00000002ff077819 */ /* 0x000fe20000011407 */
[----:B------:R-:W-:-:S04]  /*1de0*/  DEPBAR.LE SB0, 0x0 ;  /* 0x000080000000791a */ /* 0x000fc80000000000 */
[----:B------:R-:W-:Y:S01]  /*1df0*/  BAR.SYNC.DEFER_BLOCKING 0x0 ;  /* 0x0000000000007b1d */ /* 0x000fe20000010000 */
[----:B------:R-:W-:Y:S01]  /*1e00*/  IADD3 R6, R6, 0x1, R7 ;  /* 0x0000000106067810 */ /* 0x000fe20007ffe007 */
[----:B------:R-:W-:Y:S01]  /*1e10*/  IMAD R10, R15, R232, R8 ;  /* 0x000000e80f0a7224 */ /* 0x000fe200078e0208 */
[----:B------:R-:W-:Y:S02]  /*1e20*/  LOP3.LUT P1, RZ, R20, 0x2, RZ, 0xc0, !PT ;  /* 0x0000000214ff7812 */ /* 0x000fe4000782c0ff */
[----:B------:R-:W-:Y:S01]  /*1e30*/  IADD3 R12, R41, R6, -R18 ;  /* 0x00000006290c7210 */ /* 0x000fe20007ffe812 */
[----:B------:R1:W-:Y:S01]  /*1e40*/  STL [R1+0x34], R7 ;  /* 0x0000340701007387 */ /* 0x0003e20000100800 */
[----:B------:R-:W-:Y:S02]  /*1e50*/  LOP3.LUT R228, R21, 0x6, RZ, 0xc0, !PT ;  /* 0x0000000615e47812 */ /* 0x000fe400078ec0ff */
[----:B------:R-:W-:Y:S01]  /*1e60*/  IADD3 R42, R12, c[0x0][0x2e8], RZ ;  /* 0x0000ba000c2a7a10 */ /* 0x000fe20007ffe0ff */
[----:B------:R2:W-:Y:S01]  /*1e70*/  @P0 STS.128 [R203+0x6000], RZ ;  /* 0x006000ffcb000388 */ /* 0x0005e20000000c00 */
[----:B-1----:R-:W-:Y:S01]  /*1e80*/  LOP3.LUT R7, R0, 0x8, R3, 0xf8, !PT ;  /* 0x0000000800077812 */ /* 0x002fe200078ef803 */
[----:B------:R-:W-:Y:S01]  /*1e90*/  IMAD R3, R5, 0x200, R9 ;  /* 0x0000020005037824 */ /* 0x000fe200078e0209 */
[----:B------:R-:W-:Y:S01]  /*1ea0*/  SHF.R.U32.HI R0, RZ, 0x3, R0 ;  /* 0x00000003ff007819 */ /* 0x000fe20000011600 */
[----:B------:R-:W-:-:S02]  /*1eb0*/  IMAD R5, R19, 0x400, R16 ;  /* 0x0000040013057824 */ /* 0x000fc400078e0210 */
[----:B------:R-:W-:Y:S01]  /*1ec0*/  IMAD.WIDE.U32 R8, R40, R232, R248 ;  /* 0x000000e828087225 */ /* 0x000fe200078e00f8 */
[----:B------:R-:W-:-:S03]  /*1ed0*/  LOP3.LUT R0, R7, R0, RZ, 0x3c, !PT ;  /* 0x0000000007007212 */ /* 0x000fc600078e3cff */
[----:B------:R-:W-:Y:S02]  /*1ee0*/  IMAD.IADD R11, R9, 0x1, R10 ;  /* 0x00000001090b7824 */ /* 0x000fe400078e020a */
[----:B------:R-:W-:Y:S02]  /*1ef0*/  IMAD.IADD R5, R0, 0x1, R5 ;  /* 0x0000000100057824 */ /* 0x000fe400078e0205 */
        /* <DEDUP_REMOVED lines=12> */
.L_x_905:
[----:B------:R-:W-:Y:S05]  /*1fc0*/  BSYNC B0 ;  /* 0x0000000000007941 */ /* 0x000fea0003800000 */
.L_x_904:
[----:B------:R-:W-:Y:S01]  /*1fd0*/  ISETP.GE.AND P0, PT, R28, R14, PT ;  /* 0x0000000e1c00720c */ /* 0x000fe20003f06270 */
[----:B------:R-:W-:Y:S01]  /*1fe0*/  BSSY B0, `(.L_x_906) ;  /* 0x0000010000007945 */ /* 0x000fe20003800000 */
[C---:B------:R-:W-:Y:S01]  /*1ff0*/  SHF.L.U64.HI R230, R229.reuse, R22, c[0x0][0x1a4] ;  /* 0x00006900e5e67619 */ /* 0x040fe20000010216 */
[----:B------:R-:W-:-:S10]  /*2000*/  IMAD.SHL.U32 R231, R229, 0x10, RZ ;  /* 0x00000010e5e77824 */ /* 0x000fd400078e00ff */
[----:B------:R1:W-:Y:S01]  /*2010*/  @P0 STS.128 [R203+0x6800], RZ ;  /* 0x006800ffcb000388 */ /* 0x0003e20000000c00 */
[----:B------:R-:W-:Y:S05]  /*2020*/  @P0 BRA `(.L_x_907) ;  /* 0x000000b000000947 */ /* 0x000fea0003800000 */
[----:B------:R-:W-:-:S13]  /*2030*/  ISETP.GE.AND P0, PT, R234, c[0x0][0x220], PT ;  /* 0x00008800ea007a0c */ /* 0x000fda0003f06270 */
[----:B------:R1:W-:Y:S01]  /*2040*/  @P0 STS.128 [R203+0x6800], RZ ;  /* 0x006800ffcb000388 */ /* 0x0003e20000000c00 */
[----:B------:R-:W-:Y:S05]  /*2050*/  @P0 BRA `(.L_x_907) ;  /* 0x0000008000000947 */ /* 0x000fea0003800000 */
[----:B------:R-:W-:-:S05]  /*2060*/  IADD3 R7, P0, R231, R8, RZ ;  /* 0x00000008e7077210 */ /* 0x000fca0007f1e0ff */
[----:B-1----:R-:W-:Y:S01]  /*2070*/  IMAD.X R13, R230, 0x1, R11, P0 ;  /* 0x00000001e60d7824 */ /* 0x002fe200000e060b */
[----:B------:R-:W-:-:S04]  /*2080*/  LEA R12, P0, R7, c[0x0][0x170], 0x1 ;  /* 0x00005c00070c7a11 */ /* 0x000fc800078008ff */
[----:B------:R-:W-:-:S05]  /*2090*/  LEA.HI.X R13, R7, c[0x0][0x174], R13, 0x1, P0 ;  /* 0x00005d00070d7a11 */ /* 0x000fca00000f0c0d */
[----:B------:R-:W-:Y:S01]  /*20a0*/  @!PT LDS RZ, [RZ] ;  /* 0x00000000fffff984 */ /* 0x000fe20000000800 */
[----:B------:R-:W-:Y:S01]  /*20b0*/  @!PT LDS RZ, [RZ] ;  /* 0x00000000fffff984 */ /* 0x000fe20000000800 */
[----:B------:R-:W-:Y:S01]  /*20c0*/  @!PT LDS RZ, [RZ] ;  /* 0x00000000fffff984 */ /* 0x000fe20000000800 */
[----:B------:R1:W-:Y:S04]  /*20d0*/  LDGSTS.E.BYPASS.LTC128B.128 [R203+0x6800], [R12.64] ;  /* 0x068000000ccb7fae */ /* 0x0003e8000b901d46 */
.L_x_907:
[----:B------:R-:W-:Y:S05]  /*20e0*/  BSYNC B0 ;  /* 0x0000000000007941 */ /* 0x000fea0003800000 */
.L_x_906:
        /* <DEDUP_REMOVED lines=16> */
.L_x_909:
[----:B------:R-:W-:Y:S05]  /*21f0*/  BSYNC B0 ;  /* 0x0000000000007941 */ /* 0x000fea0003800000 */
.L_x_908:
        /* <DEDUP_REMOVED lines=18> */
.L_x_911:
[----:B------:R-:W-:Y:S05]  /*2320*/  BSYNC B0 ;  /* 0x0000000000007941 */ /* 0x000fea0003800000 */
.L_x_910:
[----:B------:R-:W-:Y:S01]  /*2330*/  IMAD.SHL.U32 R195, R5, 0x2, RZ ;  /* 0x0000000205c37824 */ /* 0x000fe200078e00ff */
[----:B------:R-:W-:Y:S01]  /*2340*/  LOP3.LUT P0, RZ, R20, 0x4, RZ, 0xc0, !PT ;  /* 0x0000000414ff7812 */ /* 0x000fe2000780c0ff */
[----:B------:R-:W-:Y:S01]  /*2350*/  IMAD.SHL.U32 R188, R3, 0x2, RZ ;  /* 0x0000000203bc7824 */ /* 0x000fe200078e00ff */
[----:B------:R-:W-:Y:S01]  /*2360*/  IADD3 R5, R42, 0x40, RZ ;  /* 0x000000402a057810 */ /* 0x000fe20007ffe0ff */
[--C-:B------:R-:W-:Y:S01]  /*2370*/  IMAD R198, R2, 0x2, R195.reuse ;  /* 0x0000000202c67824 */ /* 0x100fe200078e02c3 */
[----:B------:R-:W-:Y:S01]  /*2380*/  LDSM.16.M88.4 R16, [R195] ;  /* 0x00000000c310783b */ /* 0x000fe20000000200 */
[----:B------:R-:W-:Y:S01]  /*2390*/  IMAD R194, R0, 0x2, R188 ;  /* 0x0000000200c27824 */ /* 0x000fe200078e02bc */
[----:B------:R-:W-:Y:S01]  /*23a0*/  IADD3 R3, R188, 0x4000, RZ ;  /* 0x00004000bc037810 */ /* 0x000fe20007ffe0ff */
[----:B------:R-:W-:Y:S01]  /*23b0*/  IMAD R196, R4, 0x2, R195 ;  /* 0x0000000204c47824 */ /* 0x000fe200078e02c3 */
[----:B------:R-:W5:Y:S01]  /*23c0*/  LDSM.16.M88.4 R44, [R188+0x4000] ;  /* 0x00400000bc2c783b */ /* 0x000f620000000200 */
[----:B------:R-:W-:-:S02]  /*23d0*/  IADD3 R199, R188, 0x4040, RZ ;  /* 0x00004040bcc77810 */ /* 0x000fc40007ffe0ff */
[----:B------:R-:W-:Y:S01]  /*23e0*/  IMAD R197, R2, 0x2, R196 ;  /* 0x0000000202c57824 */ /* 0x000fe200078e02c4 */
[----:B-1----:R-:W1:Y:S01]  /*23f0*/  LDSM.16.M88.4 R12, [R195+0x2000] ;  /* 0x00200000c30c783b */ /* 0x002e620000000200 */
[----:B------:R-:W-:Y:S02]  /*2400*/  @P0 IADD3 R199, R3, -0x40, RZ ;  /* 0xffffffc003c70810 */ /* 0x000fe40007ffe0ff */
[C---:B------:R-:W-:Y:S01]  /*2410*/  IADD3 R3, R42.reuse, 0x8, RZ ;  /* 0x000000082a037810 */ /* 0x040fe20007ffe0ff */
[----:B------:R-:W-:Y:S01]  /*2420*/  LDSM.16.M88.4 R8, [R198] ;  /* 0x00000000c608783b */ /* 0x000fe20000000200 */
[----:B------:R-:W-:Y:S01]  /*2430*/  IADD3 R7, R42, 0x48, RZ ;  /* 0x000000482a077810 */ /* 0x000fe20007ffe0ff */
[----:B------:R-:W-:Y:S01]  /*2440*/  IMAD R193, R0, 0x2, R199 ;  /* 0x0000000200c17824 */ /* 0x000fe200078e02c7 */
[C---:B------:R-:W-:Y:S01]  /*2450*/  IADD3 R202, R199.reuse, 0x800, RZ ;  /* 0x00000800c7ca7810 */ /* 0x040fe20007ffe0ff */
[----:B------:R-:W2:Y:S01]  /*2460*/  LDSM.16.M88.4 R48, [R194+0x4000] ;  /* 0x00400000c230783b */ /* 0x000ea20000000200 */
[----:B------:R-:W-:-:S02]  /*2470*/  IADD3 R201, R199, 0x1000, RZ ;  /* 0x00001000c7c97810 */ /* 0x000fc40007ffe0ff */
[----:B------:R-:W-:Y:S01]  /*2480*/  IADD3 R200, R199, 0x1800, RZ ;  /* 0x00001800c7c87810 */ /* 0x000fe20007ffe0ff */
[----:B------:R-:W3:Y:S04]  /*2490*/  LDSM.16.M88.4 R36, [R198+0x2000] ;  /* 0x00200000c624783b */ /* 0x000ee80000000200 */
[----:B------:R-:W-:Y:S04]  /*24a0*/  LDSM.16.M88.4 R32, [R196] ;  /* 0x00000000c420783b */ /* 0x000fe80000000200 */
[----:B------:R-:W4:Y:S04]  /*24b0*/  LDSM.16.M88.4 R56, [R199] ;  /* 0x00000000c738783b */ /* 0x000f280000000200 */
[----:B----4-:R-:W4:Y:S04]  /*24c0*/  LDSM.16.M88.4 R28, [R196+0x2000] ;  /* 0x00200000c41c783b */ /* 0x010f280000000200 */
[----:B------:R-:W-:Y:S04]  /*24d0*/  LDSM.16.M88.4 R64, [R188+0x4800] ;  /* 0x00480000bc40783b */ /* 0x000fe80000000200 */
[----:B------:R-:W-:Y:S01]  /*24e0*/  LDSM.16.M88.4 R24, [R197] ;  /* 0x00000000c518783b */ /* 0x000fe20000000200 */
[-C--:B-----5:R-:W-:Y:S03]  /*24f0*/  HMMA.16816.F32 R20, R16, R44.reuse, RZ ;  /* 0x0000002c1014723c */ /* 0x0a0fe600000018ff */
[----:B------:R-:W5:Y:S04]  /*2500*/  LDSM.16.M88.4 R60, [R193] ;  /* 0x00000000c13c783b */ /* 0x000f680000000200 */
[----:B------:R-:W0:Y:S01]  /*2510*/  LDGDEPBAR ;  /* 0x00000000000079af */ /* 0x000e220000000000 */
[----:B-1----:R-:W-:Y:S08]  /*2520*/  HMMA.16816.F32 R52, R12, R44, RZ ;  /* 0x0000002c0c34723c */ /* 0x002ff000000018ff */
[----:B------:R-:W-:Y:S08]  /*2530*/  HMMA.16816.F32 R76, R16, R46, RZ ;  /* 0x0000002e104c723c */ /* 0x000ff000000018ff */
[-C--:B--2---:R-:W-:Y:S01]  /*2540*/  HMMA.16816.F32 R68, R8, R48.reuse, R20 ;  /* 0x000000300844723c */ /* 0x084fe20000001814 */
[----:B------:R-:W1:Y:S07]  /*2550*/  LDSM.16.M88.4 R20, [R197+0x2000] ;  /* 0x00200000c514783b */ /* 0x000e6e0000000200 */
[----:B---3--:R-:W-:Y:S08]  /*2560*/  HMMA.16816.F32 R52, R36, R48, R52 ;  /* 0x000000302434723c */ /* 0x008ff00000001834 */
[----:B------:R-:W-:Y:S08]  /*2570*/  HMMA.16816.F32 R76, R8, R50, R76 ;  /* 0x00000032084c723c */ /* 0x000ff0000000184c */
[----:B------:R-:W-:Y:S08]  /*2580*/  HMMA.16816.F32 R72, R32, R56, R68 ;  /* 0x000000382048723c */ /* 0x000ff00000001844 */
[----:B------:R-:W-:Y:S08]  /*2590*/  HMMA.16816.F32 R68, R12, R46, RZ ;  /* 0x0000002e0c44723c */ /* 0x000ff000000018ff */
[----:B----4-:R-:W-:Y:S01]  /*25a0*/  HMMA.16816.F32 R44, R28, R56, R52 ;  /* 0x000000381c2c723c */ /* 0x010fe20000001834 */
[----:B------:R-:W2:Y:S07]  /*25b0*/  LDSM.16.M88.4 R52, [R194+0x4800] ;  /* 0x00480000c234783b */ /* 0x000eae0000000200 */
[----:B-----5:R-:W-:Y:S08]  /*25c0*/  HMMA.16816.F32 R84, R24, R60, R72 ;  /* 0x0000003c1854723c */ /* 0x020ff00000001848 */
[----:B------:R-:W-:Y:S08]  /*25d0*/  HMMA.16816.F32 R48, R36, R50, R68 ;  /* 0x000000322430723c */ /* 0x000ff00000001844 */
[----:B------:R-:W-:Y:S08]  /*25e0*/  HMMA.16816.F32 R68, R12, R64, RZ ;  /* 0x000000400c44723c */ /* 0x000ff000000018ff */
[----:B-1----:R-:W-:Y:S01]  /*25f0*/  HMMA.16816.F32 R88, R20, R60, R44 ;  /* 0x0000003c1458723c */ /* 0x002fe2000000182c */
[----:B------:R-:W-:-:S02]  /*2600*/  FMUL.FTZ R84, R84, c[0x0][0x2ec] ;  /* 0x0000bb0054547a20 */ /* 0x000fc40000410000 */
[----:B------:R-:W-:Y:S02]  /*2610*/  FMUL.FTZ R85, R85, c[0x0][0x2ec] ;  /* 0x0000bb0055557a20 */ /* 0x000fe40000410000 */
[----:B------:R-:W-:Y:S01]  /*2620*/  FMUL.FTZ R86, R86, c[0x0][0x2ec] ;  /* 0x0000bb0056567a20 */ /* 0x000fe20000410000 */
[----:B------:R-:W-:Y:S01]  /*2630*/  MUFU.TANH R118, R84 ;  /* 0x0000005400767308 */ /* 0x000fe20000002400 */
[----:B------:R-:W-:Y:S01]  /*2640*/  FMUL.FTZ R87, R87, c[0x0][0x2ec] ;  /* 0x0000bb0057577a20 */ /* 0x000fe20000410000 */
[----:B------:R-:W-:Y:S06]  /*2650*/  HMMA.16816.F32 R72, R16, R64, RZ ;  /* 0x000000401048723c */ /* 0x000fec00000018ff */
[----:B------:R-:W-:Y:S02]  /*2660*/  MUFU.TANH R114, R85 ;  /* 0x0000005500727308 */ /* 0x000fe40000002400 */
[-C--:B------:R-:W-:Y:S06]  /*2670*/  HMMA.16816.F32 R44, R32, R58.reuse, R76 ;  /* 0x0000003a202c723c */ /* 0x080fec000000184c */
[----:B------:R-:W-:Y:S02]  /*2680*/  MUFU.TANH R117, R86 ;  /* 0x0000005600757308 */ /* 0x000fe40000002400 */
[----:B------:R-:W-:Y:S01]  /*2690*/  HMMA.16816.F32 R56, R28, R58, R48 ;  /* 0x0000003a1c38723c */ /* 0x000fe20000001830 */
[----:B------:R-:W1:Y:S01]  /*26a0*/  LDSM.16.M88.4 R48, [R199+0x800] ;  /* 0x00080000c730783b */ /* 0x000e620000000200 */
[----:B------:R-:W-:-:S02]  /*26b0*/  FMUL.FTZ R88, R88, c[0x0][0x2ec] ;  /* 0x0000bb0058587a20 */ /* 0x000fc40000410000 */
[----:B------:R-:W-:Y:S02]  /*26c0*/  FMUL.FTZ R89, R89, c[0x0][0x2ec] ;  /* 0x0000bb0059597a20 */ /* 0x000fe40000410000 */
[----:B------:R3:W4:Y:S01]  /*26d0*/  MUFU.TANH R113, R87 ;  /* 0x0000005700717308 */ /* 0x0007220000002400 */
[----:B------:R-:W-:Y:S01]  /*26e0*/  FMUL.FTZ R90, R90, c[0x0][0x2ec] ;  /* 0x0000bb005a5a7a20 */ /* 0x000fe20000410000 */
[----:B--2---:R-:W-:Y:S01]  /*26f0*/  HMMA.16816.F32 R76, R36, R52, R68 ;  /* 0x00000034244c723c */ /* 0x004fe20000001844 */
[----:B------:R-:W-:-:S05]  /*2700*/  FMUL.FTZ R91, R91, c[0x0][0x2ec] ;  /* 0x0000bb005b5b7a20 */ /* 0x000fca0000410000 */
[----:B------:R-:W-:Y:S02]  /*2710*/  MUFU.TANH R116, R88 ;  /* 0x0000005800747308 */ /* 0x000fe40000002400 */
[----:B------:R-:W-:Y:S06]  /*2720*/  HMMA.16816.F32 R80, R8, R52, R72 ;  /* 0x000000340850723c */ /* 0x000fec0000001848 */
[----:B------:R-:W2:Y:S02]  /*2730*/  MUFU.TANH R112, R89 ;  /* 0x0000005900707308 */ /* 0x000ea40000002400 */
[-C--:B------:R-:W-:Y:S01]  /*2740*/  HMMA.16816.F32 R72, R24, R62.reuse, R44 ;  /* 0x0000003e1848723c */ /* 0x080fe2000000182c */
[----:B------:R-:W5:Y:S05]  /*2750*/  LDSM.16.M88.4 R44, [R193+0x800] ;  /* 0x00080000c12c783b */ /* 0x000f6a0000000200 */
[----:B------:R-:W-:Y:S02]  /*2760*/  MUFU.TANH R115, R90 ;  /* 0x0000005a00737308 */ /* 0x000fe40000002400 */
[----:B---3--:R-:W-:Y:S01]  /*2770*/  HMMA.16816.F32 R84, R20, R62, R56 ;  /* 0x0000003e1454723c */ /* 0x008fe20000001838 */
[----:B------:R-:W3:Y:S05]  /*2780*/  LDSM.16.M88.4 R56, [R188+0x5000] ;  /* 0x00500000bc38783b */ /* 0x000eea0000000200 */
[----:B------:R-:W1:Y:S02]  /*2790*/  MUFU.TANH R111, R91 ;  /* 0x0000005b006f7308 */ /* 0x000e640000002400 */
[-C--:B------:R-:W-:Y:S08]  /*27a0*/  HMMA.16816.F32 R60, R16, R66.reuse, RZ ;  /* 0x00000042103c723c */ /* 0x080ff000000018ff */
[----:B------:R-:W-:Y:S01]  /*27b0*/  HMMA.16816.F32 R68, R12, R66, RZ ;  /* 0x000000420c44723c */ /* 0x000fe200000018ff */
[----:B------:R-:W-:-:S02]  /*27c0*/  FMUL.FTZ R72, R72, c[0x0][0x2ec] ;  /* 0x0000bb0048487a20 */ /* 0x000fc40000410000 */
[----:B------:R-:W-:Y:S02]  /*27d0*/  FMUL.FTZ R73, R73, c[0x0][0x2ec] ;  /* 0x0000bb0049497a20 */ /* 0x000fe40000410000 */
[----:B------:R-:W-:Y:S01]  /*27e0*/  FMUL.FTZ R74, R74, c[0x0][0x2ec] ;  /* 0x0000bb004a4a7a20 */ /* 0x000fe20000410000 */
[----:B------:R-:W2:Y:S01]  /*27f0*/  MUFU.TANH R107, R72 ;  /* 0x00000048006b7308 */ /* 0x000ea20000002400 */
[----:B------:R-:W-:Y:S01]  /*2800*/  FMUL.FTZ R75, R75, c[0x0][0x2ec] ;  /* 0x0000bb004b4b7a20 */ /* 0x000fe20000410000 */
[-C--:B-1----:R-:W-:Y:S01]  /*2810*/  HMMA.16816.F32 R76, R28, R48.reuse, R76 ;  /* 0x000000301c4c723c */ /* 0x082fe2000000184c */
[----:B------:R-:W-:Y:S02]  /*2820*/  FMUL.FTZ R84, R84, c[0x0][0x2ec] ;  /* 0x0000bb0054547a20 */ /* 0x000fe40000410000 */
[----:B------:R-:W-:Y:S02]  /*2830*/  FMUL.FTZ R85, R85, c[0x0][0x2ec] ;  /* 0x0000bb0055557a20 */ /* 0x000fe40000410000 */
[----:B------:R-:W-:Y:S01]  /*2840*/  FMUL.FTZ R86, R86, c[0x0][0x2ec] ;  /* 0x0000bb0056567a20 */ /* 0x000fe20000410000 */
[----:B------:R-:W-:Y:S01]  /*2850*/  MUFU.TANH R110, R73 ;  /* 0x00000049006e7308 */ /* 0x000fe20000002400 */
[----:B------:R-:W-:Y:S01]  /*2860*/  FMUL.FTZ R87, R87, c[0x0][0x2ec] ;  /* 0x0000bb0057577a20 */ /* 0x000fe20000410000 */
[----:B------:R-:W-:Y:S06]  /*2870*/  HMMA.16816.F32 R64, R32, R48, R80 ;  /* 0x000000302040723c */ /* 0x000fec0000001850 */
[----:B------:R-:W1:Y:S02]  /*2880*/  MUFU.TANH R105, R74 ;  /* 0x0000004a00697308 */ /* 0x000e640000002400 */
[-C--:B------:R-:W-:Y:S06]  /*2890*/  HMMA.16816.F32 R60, R8, R54.reuse, R60 ;  /* 0x00000036083c723c */ /* 0x080fec000000183c */
[----:B------:R1:W-:Y:S02]  /*28a0*/  MUFU.TANH R106, R75 ;  /* 0x0000004b006a7308 */ /* 0x0003e40000002400 */
[----:B------:R-:W-:Y:S01]  /*28b0*/  HMMA.16816.F32 R80, R36, R54, R68 ;  /* 0x000000362450723c */ /* 0x000fe20000001844 */
[----:B------:R-:W2:Y:S05]  /*28c0*/  LDSM.16.M88.4 R52, [R194+0x5000] ;  /* 0x00500000c234783b */ /* 0x000eaa0000000200 */
[----:B------:R-:W1:Y:S02]  /*28d0*/  MUFU.TANH R98, R84 ;  /* 0x0000005400627308 */ /* 0x000e640000002400 */
[----:B-----5:R-:W-:Y:S06]  /*28e0*/  HMMA.16816.F32 R92, R20, R44, R76 ;  /* 0x0000002c145c723c */ /* 0x020fec000000184c */
[----:B------:R-:W-:Y:S02]  /*28f0*/  MUFU.TANH R104, R85 ;  /* 0x0000005500687308 */ /* 0x000fe40000002400 */
[----:B---3--:R-:W-:Y:S06]  /*2900*/  HMMA.16816.F32 R76, R16, R56, RZ ;  /* 0x00000038104c723c */ /* 0x008fec00000018ff */
[----:B------:R-:W3:Y:S02]  /*2910*/  MUFU.TANH R96, R86 ;  /* 0x0000005600607308 */ /* 0x000ee40000002400 */
[----:B-1----:R-:W-:Y:S06]  /*2920*/  HMMA.16816.F32 R72, R24, R44, R64 ;  /* 0x0000002c1848723c */ /* 0x002fec0000001840 */
[----:B------:R2:W1:Y:S02]  /*2930*/  MUFU.TANH R101, R87 ;  /* 0x0000005700657308 */ /* 0x0004640000002400 */
[----:B------:R-:W-:Y:S01]  /*2940*/  HMMA.16816.F32 R64, R32, R50, R60 ;  /* 0x000000322040723c */ /* 0x000fe2000000183c */
[----:B------:R-:W-:-:S02]  /*2950*/  FMUL.FTZ R92, R92, c[0x0][0x2ec] ;  /* 0x0000bb005c5c7a20 */ /* 0x000fc40000410000 */
[----:B------:R-:W-:Y:S02]  /*2960*/  FMUL.FTZ R94, R94, c[0x0][0x2ec] ;  /* 0x0000bb005e5e7a20 */ /* 0x000fe40000410000 */
[----:B------:R-:W-:Y:S02]  /*2970*/  FMUL.FTZ R93, R93, c[0x0][0x2ec] ;  /* 0x0000bb005d5d7a20 */ /* 0x000fe40000410000 */
[----:B------:R-:W-:Y:S01]  /*2980*/  FMUL.FTZ R95, R95, c[0x0][0x2ec] ;  /* 0x0000bb005f5f7a20 */ /* 0x000fe20000410000 */
[----:B------:R-:W-:Y:S01]  /*2990*/  HMMA.16816.F32 R60, R28, R50, R80 ;  /* 0x000000321c3c723c */ /* 0x000fe20000001850 */
[----:B------:R-:W5:Y:S01]  /*29a0*/  LDSM.16.M88.4 R48, [R199+0x1000] ;  /* 0x00100000c730783b */ /* 0x000f620000000200 */
[----:B------:R-:W-:Y:S06]  /*29b0*/  MUFU.TANH R92, R92 ;  /* 0x0000005c005c7308 */ /* 0x000fec0000002400 */
[----:B------:R-:W-:Y:S01]  /*29c0*/  HMMA.16816.F32 R68, R12, R56, RZ ;  /* 0x000000380c44723c */ /* 0x000fe200000018ff */
[----:B------:R-:W-:Y:S01]  /*29d0*/  FMUL.FTZ R72, R72, c[0x0][0x2ec] ;  /* 0x0000bb0048487a20 */ /* 0x000fe20000410000 */
[----:B------:R-:W-:Y:S01]  /*29e0*/  MUFU.TANH R94, R94 ;  /* 0x0000005e005e7308 */ /* 0x000fe20000002400 */
[----:B------:R-:W-:-:S02]  /*29f0*/  FMUL.FTZ R73, R73, c[0x0][0x2ec] ;  /* 0x0000bb0049497a20 */ /* 0x000fc40000410000 */
[----:B------:R-:W-:Y:S02]  /*2a00*/  FMUL.FTZ R74, R74, c[0x0][0x2ec] ;  /* 0x0000bb004a4a7a20 */ /* 0x000fe40000410000 */
[----:B------:R-:W-:Y:S01]  /*2a10*/  FMUL.FTZ R75, R75, c[0x0][0x2ec] ;  /* 0x0000bb004b4b7a20 */ /* 0x000fe20000410000 */
[----:B--2---:R-:W-:Y:S02]  /*2a20*/  HMMA.16816.F32 R84, R8, R52, R76 ;  /* 0x000000340854723c */ /* 0x004fe4000000184c */
[----:B------:R-:W2:Y:S06]  /*2a30*/  MUFU.TANH R97, R72 ;  /* 0x0000004800617308 */ /* 0x000eac0000002400 */
[-C--:B------:R-:W-:Y:S01]  /*2a40*/  HMMA.16816.F32 R88, R20, R46.reuse, R60 ;  /* 0x0000002e1458723c */ /* 0x080fe2000000183c */
[----:B------:R-:W1:Y:S01]  /*2a50*/  LDSM.16.M88.4 R60, [R193+0x1000] ;  /* 0x00100000c13c783b */ /* 0x000e620000000200 */
[----:B------:R-:W-:Y:S06]  /*2a60*/  MUFU.TANH R99, R73 ;  /* 0x0000004900637308 */ /* 0x000fec0000002400 */
[----:B------:R-:W-:Y:S01]  /*2a70*/  HMMA.16816.F32 R76, R24, R46, R64 ;  /* 0x0000002e184c723c */ /* 0x000fe20000001840 */
[----:B------:R-:W1:Y:S01]  /*2a80*/  LDSM.16.M88.4 R44, [R188+0x5800] ;  /* 0x00580000bc2c783b */ /* 0x000e620000000200 */
[----:B------:R-:W1:Y:S06]  /*2a90*/  MUFU.TANH R129, R74 ;  /* 0x0000004a00817308 */ /* 0x000e6c0000002400 */
[----:B------:R-:W-:Y:S02]  /*2aa0*/  HMMA.16816.F32 R64, R12, R58, RZ ;  /* 0x0000003a0c40723c */ /* 0x000fe400000018ff */
[----:B------:R1:W1:Y:S06]  /*2ab0*/  MUFU.TANH R127, R75 ;  /* 0x0000004b007f7308 */ /* 0x00026c0000002400 */
[----:B------:R-:W-:Y:S01]  /*2ac0*/  HMMA.16816.F32 R80, R36, R52, R68 ;  /* 0x000000342450723c */ /* 0x000fe20000001844 */
[----:B------:R-:W-:Y:S01]  /*2ad0*/  FMUL.FTZ R0, R90, c[0x0][0x2ec] ;  /* 0x0000bb005a007a20 */ /* 0x000fe20000410000 */
[----:B------:R-:W-:Y:S01]  /*2ae0*/  MUFU.TANH R93, R93 ;  /* 0x0000005d005d7308 */ /* 0x000fe20000002400 */
[----:B------:R-:W-:-:S02]  /*2af0*/  FMUL.FTZ R88, R88, c[0x0][0x2ec] ;  /* 0x0000bb0058587a20 */ /* 0x000fc40000410000 */
[----:B------:R-:W-:-:S03]  /*2b00*/  FMUL.FTZ R89, R89, c[0x0][0x2ec] ;  /* 0x0000bb0059597a20 */ /* 0x000fc60000410000 */
[----:B------:R-:W-:Y:S01]  /*2b10*/  HMMA.16816.F32 R56, R16, R58, RZ ;  /* 0x0000003a1038723c */ /* 0x000fe200000018ff */
[----:B------:R-:W-:Y:S01]  /*2b20*/  FMUL.FTZ R76, R76, c[0x0][0x2ec] ;  /* 0x0000bb004c4c7a20 */ /* 0x000fe20000410000 */
[----:B------:R-:W1:Y:S01]  /*2b30*/  MUFU.TANH R95, R95 ;  /* 0x0000005f005f7308 */ /* 0x000e620000002400 */
[----:B------:R-:W-:Y:S02]  /*2b40*/  FMUL.FTZ R77, R77, c[0x0][0x2ec] ;  /* 0x0000bb004d4d7a20 */ /* 0x000fe40000410000 */
[----:B------:R-:W-:Y:S02]  /*2b50*/  FMUL.FTZ R78, R78, c[0x0][0x2ec] ;  /* 0x0000bb004e4e7a20 */ /* 0x000fe40000410000 */
[----:B------:R-:W-:Y:S01]  /*2b60*/  FMUL.FTZ R79, R79, c[0x0][0x2ec] ;  /* 0x0000bb004f4f7a20 */ /* 0x000fe20000410000 */
[----:B-----5:R-:W-:Y:S02]  /*2b70*/  HMMA.16816.F32 R68, R32, R48, R84 ;  /* 0x000000302044723c */ /* 0x020fe40000001854 */
[----:B------:R-:W5:Y:S06]  /*2b80*/  MUFU.TANH R103, R76 ;  /* 0x0000004c00677308 */ /* 0x000f6c0000002400 */
[-C--:B------:R-:W-:Y:S02]  /*2b90*/  HMMA.16816.F32 R64, R36, R54.reuse, R64 ;  /* 0x000000362440723c */ /* 0x080fe40000001840 */
[----:B------:R-:W-:Y:S06]  /*2ba0*/  MUFU.TANH R102, R77 ;  /* 0x0000004d00667308 */ /* 0x000fec0000002400 */
[----:B------:R-:W-:Y:S02]  /*2bb0*/  HMMA.16816.F32 R52, R8, R54, R56 ;  /* 0x000000360834723c */ /* 0x000fe40000001838 */
[----:B------:R-:W2:Y:S06]  /*2bc0*/  MUFU.TANH R126, R78 ;  /* 0x0000004e007e7308 */ /* 0x000eac0000002400 */
[----:B-1----:R-:W-:Y:S01]  /*2bd0*/  HMMA.16816.F32 R56, R24, R60, R68 ;  /* 0x0000003c1838723c */ /* 0x002fe20000001844 */
[----:B------:R-:W1:Y:S01]  /*2be0*/  LDSM.16.M88.4 R68, [R194+0x5800] ;  /* 0x00580000c244783b */ /* 0x000e620000000200 */
[----:B------:R2:W-:Y:S06]  /*2bf0*/  MUFU.TANH R124, R79 ;  /* 0x0000004f007c7308 */ /* 0x0005ec0000002400 */
[----:B------:R-:W-:Y:S02]  /*2c00*/  HMMA.16816.F32 R72, R28, R48, R80 ;  /* 0x000000301c48723c */ /* 0x000fe40000001850 */
[----:B------:R3:W-:Y:S06]  /*2c10*/  MUFU.TANH R84, R0 ;  /* 0x0000000000547308 */ /* 0x0007ec0000002400 */
[C---:B------:R-:W-:Y:S02]  /*2c20*/  HMMA.16816.F32 R80, R12.reuse, R46, RZ ;  /* 0x0000002e0c50723c */ /* 0x040fe400000018ff */
[----:B------:R-:W1:Y:S06]  /*2c30*/  MUFU.TANH R85, R88 ;  /* 0x0000005800557308 */ /* 0x000e6c0000002400 */
[-C--:B--2---:R-:W-:Y:S01]  /*2c40*/  HMMA.16816.F32 R76, R12, R44.reuse, RZ ;  /* 0x0000002c0c4c723c */ /* 0x084fe200000018ff */
[----:B---3--:R-:W-:Y:S01]  /*2c50*/  FMUL.FTZ R0, R91, c[0x0][0x2ec] ;  /* 0x0000bb005b007a20 */ /* 0x008fe20000410000 */
[----:B------:R-:W2:Y:S06]  /*2c60*/  MUFU.TANH R89, R89 ;  /* 0x0000005900597308 */ /* 0x000eac0000002400 */
[C---:B------:R-:W-:Y:S02]  /*2c70*/  HMMA.16816.F32 R12, R16.reuse, R44, RZ ;  /* 0x0000002c100c723c */ /* 0x040fe400000018ff */
[----:B------:R3:W1:Y:S06]  /*2c80*/  MUFU.TANH R100, R0 ;  /* 0x0000000000647308 */ /* 0x00066c0000002400 */
[----:B------:R-:W-:Y:S01]  /*2c90*/  HMMA.16816.F32 R44, R16, R46, RZ ;  /* 0x0000002e102c723c */ /* 0x000fe200000018ff */
[----:B------:R-:W2:Y:S07]  /*2ca0*/  LDSM.16.M88.4 R16, [R199+0x1800] ;  /* 0x00180000c710783b */ /* 0x000eae0000000200 */
[----:B------:R-:W-:Y:S01]  /*2cb0*/  HMMA.16816.F32 R72, R20, R60, R72 ;  /* 0x0000003c1448723c */ /* 0x000fe20000001848 */
[----:B---3--:R-:W-:-:S04]  /*2cc0*/  FMUL.FTZ R0, R56, c[0x0][0x2ec] ;  /* 0x0000bb0038007a20 */ /* 0x008fc80000410000 */
[----:B------:R3:W1:Y:S03]  /*2cd0*/  MUFU.TANH R109, R0 ;  /* 0x00000000006d7308 */ /* 0x0006660000002400 */
[-C--:B------:R-:W-:Y:S08]  /*2ce0*/  HMMA.16816.F32 R52, R32, R50.reuse, R52 ;  /* 0x000000322034723c */ /* 0x080ff00000001834 */
[----:B------:R-:W-:Y:S01]  /*2cf0*/  HMMA.16816.F32 R64, R28, R50, R64 ;  /* 0x000000321c40723c */ /* 0x000fe20000001840 */
[----:B---3--:R-:W-:-:S07]  /*2d00*/  FMUL.FTZ R0, R57, c[0x0][0x2ec] ;  /* 0x0000bb0039007a20 */ /* 0x008fce0000410000 */
[----:B-1----:R-:W-:Y:S01]  /*2d10*/  HMMA.16816.F32 R48, R8, R68, R12 ;  /* 0x000000440830723c */ /* 0x002fe2000000180c */
[----:B------:R-:W1:Y:S01]  /*2d20*/  LDSM.16.M88.4 R12, [R193+0x1800] ;  /* 0x00180000c10c783b */ /* 0x000e620000000200 */
[----:B------:R-:W-:-:S04]  /*2d30*/  DEPBAR.LE SB0, 0x0 ;  /* 0x000080000000791a */ /* 0x000fc80000000000 */
[----:B------:R3:W-:Y:S02]  /*2d40*/  MUFU.TANH R108, R0 ;  /* 0x00000000006c7308 */ /* 0x0007e40000002400 */
[-C--:B------:R-:W-:Y:S08]  /*2d50*/  HMMA.16816.F32 R52, R24, R62.reuse, R52 ;  /* 0x0000003e1834723c */ /* 0x080ff00000001834 */
[----:B------:R-:W-:Y:S01]  /*2d60*/  HMMA.16816.F32 R60, R20, R62, R64 ;  /* 0x0000003e143c723c */ /* 0x000fe20000001840 */
[----:B---3--:R-:W-:-:S04]  /*2d70*/  FMUL.FTZ R0, R58, c[0x0][0x2ec] ;  /* 0x0000bb003a007a20 */ /* 0x008fc80000410000 */
[----:B------:R3:W1:Y:S02]  /*2d80*/  MUFU.TANH R147, R0 ;  /* 0x0000000000937308 */ /* 0x0006640000002400 */
[----:B---3--:R-:W-:Y:S02]  /*2d90*/  FMUL.FTZ R0, R59, c[0x0][0x2ec] ;  /* 0x0000bb003b007a20 */ /* 0x008fe40000410000 */
[----:B------:R-:W-:Y:S04]  /*2da0*/  HMMA.16816.F32 R56, R8, R70, R44 ;  /* 0x000000460838723c */ /* 0x000fe8000000182c */
[----:B------:R3:W-:Y:S03]  /*2db0*/  MUFU.TANH R146, R0 ;  /* 0x0000000000927308 */ /* 0x0007e60000002400 */
[----:B------:R-:W-:Y:S01]  /*2dc0*/  FMUL.FTZ R10, R75, c[0x0][0x2ec] ;  /* 0x0000bb004b0a7a20 */ /* 0x000fe20000410000 */
[-C--:B------:R-:W-:Y:S01]  /*2dd0*/  IMNMX R8, R42, R41.reuse, PT ;  /* 0x000000292a087217 */ /* 0x080fe20003800200 */
[----:B------:R-:W-:Y:S01]  /*2de0*/  HMMA.16816.F32 R44, R36, R68, R76 ;  /* 0x00000044242c723c */ /* 0x000fe2000000184c */
[----:B------:R-:W-:-:S02]  /*2df0*/  IMNMX R9, R3, R41, PT ;  /* 0x0000002903097217 */ /* 0x000fc40003800200 */
[----:B------:R1:W-:Y:S01]  /*2e00*/  MUFU.TANH R134, R10 ;  /* 0x0000000a00867308 */ /* 0x0003e20000002400 */
[----:B------:R-:W-:-:S04]  /*2e10*/  IMNMX R11, R5, R41, PT ;  /* 0x00000029050b7217 */ /* 0x000fc80003800200 */
[----:B------:R-:W-:Y:S01]  /*2e20*/  HMMA.16816.F32 R36, R36, R70, R80 ;  /* 0x000000462424723c */ /* 0x000fe20000001850 */
[----:B---3--:R-:W-:-:S04]  /*2e30*/  FMUL.FTZ R0, R72, c[0x0][0x2ec] ;  /* 0x0000bb0048007a20 */ /* 0x008fc80000410000 */
[----:B------:R3:W2:Y:S01]  /*2e40*/  MUFU.TANH R123, R0 ;  /* 0x00000000007b7308 */ /* 0x0006a20000002400 */
[----:B-1----:R-:W-:Y:S01]  /*2e50*/  IMNMX R10, R7, R41, PT ;  /* 0x00000029070a7217 */ /* 0x002fe20003800200 */
[----:B------:R-:W-:-:S06]  /*2e60*/  FMUL.FTZ R7, R52, c[0x0][0x2ec] ;  /* 0x0000bb0034077a20 */ /* 0x000fcc0000410000 */
[----:B------:R1:W-:Y:S01]  /*2e70*/  MUFU.TANH R120, R7 ;  /* 0x0000000700787308 */ /* 0x0003e20000002400 */
[----:B---3--:R-:W-:-:S07]  /*2e80*/  FMUL.FTZ R0, R73, c[0x0][0x2ec] ;  /* 0x0000bb0049007a20 */ /* 0x008fce0000410000 */
[----:B------:R3:W-:Y:S01]  /*2e90*/  MUFU.TANH R125, R0 ;  /* 0x00000000007d7308 */ /* 0x0007e20000002400 */
[----:B-1----:R-:W-:-:S07]  /*2ea0*/  FMUL.FTZ R7, R55, c[0x0][0x2ec] ;  /* 0x0000bb0037077a20 */ /* 0x002fce0000410000 */
[----:B------:R-:W-:Y:S01]  /*2eb0*/  MUFU.TANH R72, R7 ;  /* 0x0000000700487308 */ /* 0x000fe20000002400 */
[----:B---3--:R-:W-:-:S07]  /*2ec0*/  FMUL.FTZ R0, R74, c[0x0][0x2ec] ;  /* 0x0000bb004a007a20 */ /* 0x008fce0000410000 */
[----:B------:R1:W3:Y:S02]  /*2ed0*/  MUFU.TANH R128, R0 ;  /* 0x0000000000807308 */ /* 0x0002e40000002400 */
[----:B-1----:R-:W-:Y:S02]  /*2ee0*/  IMAD R0, R40, 0x40, R228 ;  /* 0x0000004028007824 */ /* 0x002fe400078e02e4 */
[C---:B--2---:R-:W-:Y:S03]  /*2ef0*/  HMMA.16816.F32 R40, R32.reuse, R16, R48 ;  /* 0x000000102028723c */ /* 0x044fe60000001830 */
[C---:B------:R-:W-:Y:S02]  /*2f00*/  IADD3 R5, R0.reuse, 0x1, RZ ;  /* 0x0000000100057810 */ /* 0x040fe40007ffe0ff */
[----:B------:R-:W-:Y:S02]  /*2f10*/  IADD3 R3, R0, 0x8, RZ ;  /* 0x0000000800037810 */ /* 0x000fe40007ffe0ff */
[C---:B------:R-:W-:Y:S01]  /*2f20*/  ISETP.GE.AND P0, PT, R5.reuse, R8, PT ;  /* 0x000000080500720c */ /* 0x040fe20003f06270 */
[----:B------:R-:W-:Y:S01]  /*2f30*/  HMMA.16816.F32 R32, R32, R18, R56 ;  /* 0x000000122020723c */ /* 0x000fe20000001838 */
[----:B------:R-:W-:-:S02]  /*2f40*/  ISETP.GE.AND P1, PT, R5, R9, PT ;  /* 0x000000090500720c */ /* 0x000fc40003f26270 */
[C---:B------:R-:W-:Y:S01]  /*2f50*/  ISETP.GE.AND P4, PT, R5.reuse, R11, PT ;  /* 0x0000000b0500720c */ /* 0x040fe20003f86270 */
[----:B------:R-:W-:Y:S01]  /*2f60*/  BAR.SYNC.DEFER_BLOCKING 0x0 ;  /* 0x0000000000007b1d */ /* 0x000fe20000010000 */
[----:B------:R-:W-:Y:S01]  /*2f70*/  ISETP.GE.AND P2, PT, R5, R10, PT ;  /* 0x0000000a0500720c */ /* 0x000fe20003f46270 */
[----:B------:R-:W-:Y:S01]  /*2f80*/  FMUL.FTZ R5, R53, c[0x0][0x2ec] ;  /* 0x0000bb0035057a20 */ /* 0x000fe20000410000 */
[----:B------:R-:W-:Y:S02]  /*2f90*/  ISETP.GE.AND P6, PT, R3, R8, PT ;  /* 0x000000080300720c */ /* 0x000fe40003fc6270 */
[----:B----4-:R-:W-:Y:S01]  /*2fa0*/  FSEL R66, R113, -INF , !P1 ;  /* 0xff80000071427808 */ /* 0x010fe20004800000 */
[----:B------:R1:W2:Y:S01]  /*2fb0*/  MUFU.TANH R138, R5 ;  /* 0x00000005008a7308 */ /* 0x0002a20000002400 */
[----:B------:R-:W-:Y:S02]  /*2fc0*/  FSEL R53, R112, -INF , !P4 ;  /* 0xff80000070357808 */ /* 0x000fe40006000000 */
[----:B------:R-:W-:-:S02]  /*2fd0*/  FSEL R55, R111, -INF , !P2 ;  /* 0xff8000006f377808 */ /* 0x000fc40005000000 */
[----:B------:R-:W-:Y:S01]  /*2fe0*/  FSEL R52, R107, -INF , !P6 ;  /* 0xff8000006b347808 */ /* 0x000fe20007000000 */
[----:B------:R-:W-:Y:S01]  /*2ff0*/  HMMA.16816.F32 R48, R24, R12, R40 ;  /* 0x0000000c1830723c */ /* 0x000fe20000001828 */
[----:B------:R-:W-:Y:S02]  /*3000*/  FSEL R64, R114, -INF , !P0 ;  /* 0xff80000072407808 */ /* 0x000fe40004000000 */
[C---:B------:R-:W-:Y:S02]  /*3010*/  ISETP.GE.AND P5, PT, R3.reuse, R9, PT ;  /* 0x000000090300720c */ /* 0x040fe40003fa6270 */
[C---:B------:R-:W-:Y:S02]  /*3020*/  ISETP.GE.AND P3, PT, R3.reuse, R11, PT ;  /* 0x0000000b0300720c */ /* 0x040fe40003f66270 */
[----:B------:R-:W-:Y:S01]  /*3030*/  ISETP.GE.AND P0, PT, R3, R10, PT ;  /* 0x0000000a0300720c */ /* 0x000fe20003f06270 */
[----:B------:R-:W-:Y:S01]  /*3040*/  HMMA.16816.F32 R40, R28, R16, R44 ;  /* 0x000000101c28723c */ /* 0x000fe2000000182c */
[----:B------:R-:W-:Y:S01]  /*3050*/  FMUL.FTZ R3, R54, c[0x0][0x2ec] ;  /* 0x0000bb0036037a20 */ /* 0x000fe20000410000 */
[----:B-1----:R-:W-:-:S02]  /*3060*/  IADD3 R5, R0, 0x9, RZ ;  /* 0x0000000900057810 */ /* 0x002fc40007ffe0ff */
[----:B------:R-:W-:Y:S01]  /*3070*/  FSEL R76, R105, -INF , !P5 ;  /* 0xff800000694c7808 */ /* 0x000fe20006800000 */
[----:B------:R1:W4:Y:S01]  /*3080*/  MUFU.TANH R69, R3 ;  /* 0x0000000300457308 */ /* 0x0003220000002400 */
[C---:B------:R-:W-:Y:S02]  /*3090*/  ISETP.GE.AND P1, PT, R5.reuse, R8, PT ;  /* 0x000000080500720c */ /* 0x040fe40003f26270 */
[C---:B------:R-:W-:Y:S01]  /*30a0*/  ISETP.GE.AND P4, PT, R5.reuse, R9, PT ;  /* 0x000000090500720c */ /* 0x040fe20003f86270 */
[----:B------:R-:W-:Y:S01]  /*30b0*/  HMMA.16816.F32 R28, R28, R18, R36 ;  /* 0x000000121c1c723c */ /* 0x000fe20000001824 */
[C---:B------:R-:W-:Y:S02]  /*30c0*/  ISETP.GE.AND P2, PT, R5.reuse, R11, PT ;  /* 0x0000000b0500720c */ /* 0x040fe40003f46270 */
[----:B------:R-:W-:Y:S01]  /*30d0*/  ISETP.GE.AND P6, PT, R5, R10, PT ;  /* 0x0000000a0500720c */ /* 0x000fe20003fc6270 */
[----:B------:R-:W-:Y:S01]  /*30e0*/  FMUL.FTZ R5, R60, c[0x0][0x2ec] ;  /* 0x0000bb003c057a20 */ /* 0x000fe20000410000 */
[----:B------:R-:W-:-:S02]  /*30f0*/  FSEL R54, R98, -INF , !P3 ;  /* 0xff80000062367808 */ /* 0x000fc40005800000 */
[----:B------:R-:W-:Y:S01]  /*3100*/  FSEL R60, R96, -INF , !P0 ;  /* 0xff800000603c7808 */ /* 0x000fe20004000000 */
[----:B------:R2:W2:Y:S01]  /*3110*/  MUFU.TANH R122, R5 ;  /* 0x00000005007a7308 */ /* 0x0004a20000002400 */
[----:B------:R-:W-:Y:S01]  /*3120*/  FSEL R65, R110, -INF , !P1 ;  /* 0xff8000006e417808 */ /* 0x000fe20004800000 */
[----:B------:R-:W-:Y:S01]  /*3130*/  HMMA.16816.F32 R24, R24, R14, R32 ;  /* 0x0000000e1818723c */ /* 0x000fe20000001820 */
[----:B------:R-:W-:Y:S01]  /*3140*/  FSEL R67, R106, -INF , !P4 ;  /* 0xff8000006a437808 */ /* 0x000fe20006000000 */
[----:B------:R-:W-:Y:S01]  /*3150*/  FMUL.FTZ R51, R51, c[0x0][0x2ec] ;  /* 0x0000bb0033337a20 */ /* 0x000fe20000410000 */
[----:B-1----:R-:W-:Y:S02]  /*3160*/  IADD3 R3, R0, 0x10, RZ ;  /* 0x0000001000037810 */ /* 0x002fe40007ffe0ff */
[----:B------:R-:W-:Y:S02]  /*3170*/  FSEL R44, R104, -INF , !P2 ;  /* 0xff800000682c7808 */ /* 0x000fe40005000000 */
[C---:B------:R-:W-:Y:S01]  /*3180*/  ISETP.GE.AND P5, PT, R3.reuse, R8, PT ;  /* 0x000000080300720c */ /* 0x040fe20003fa6270 */
[----:B------:R-:W-:Y:S01]  /*3190*/  HMMA.16816.F32 R40, R20, R12, R40 ;  /* 0x0000000c1428723c */ /* 0x000fe20000001828 */
[C---:B------:R-:W-:Y:S01]  /*31a0*/  ISETP.GE.AND P3, PT, R3.reuse, R9, PT ;  /* 0x000000090300720c */ /* 0x040fe20003f66270 */
[----:B------:R-:W-:Y:S01]  /*31b0*/  MUFU.TANH R51, R51 ;  /* 0x0000003300337308 */ /* 0x000fe20000002400 */
[----:B------:R-:W-:-:S02]  /*31c0*/  ISETP.GE.AND P0, PT, R3, R11, PT ;  /* 0x0000000b0300720c */ /* 0x000fc40003f06270 */
[----:B------:R-:W-:Y:S01]  /*31d0*/  ISETP.GE.AND P1, PT, R3, R10, PT ;  /* 0x0000000a0300720c */ /* 0x000fe20003f26270 */
[----:B--2---:R-:W-:Y:S01]  /*31e0*/  FMUL.FTZ R5, R61, c[0x0][0x2ec] ;  /* 0x0000bb003d057a20 */ /* 0x004fe20000410000 */
[----:B------:R-:W-:Y:S01]  /*31f0*/  IADD3 R3, R0, 0x11, RZ ;  /* 0x0000001100037810 */ /* 0x000fe20007ffe0ff */
[----:B------:R-:W-:Y:S01]  /*3200*/  HMMA.16816.F32 R20, R20, R14, R28 ;  /* 0x0000000e1414723c */ /* 0x000fe2000000181c */
[----:B------:R-:W-:Y:S01]  /*3210*/  FSEL R45, R101, -INF , !P6 ;  /* 0xff800000652d7808 */ /* 0x000fe20007000000 */
[----:B------:R1:W-:Y:S01]  /*3220*/  MUFU.TANH R68, R5 ;  /* 0x0000000500447308 */ /* 0x0003e20000002400 */
[----:B------:R-:W-:Y:S02]  /*3230*/  FSEL R61, R97, -INF , !P5 ;  /* 0xff800000613d7808 */ /* 0x000fe40006800000 */
[C---:B------:R-:W-:Y:S02]  /*3240*/  ISETP.GE.AND P4, PT, R3.reuse, R8, PT ;  /* 0x000000080300720c */ /* 0x040fe40003f86270 */
[C---:B------:R-:W-:Y:S01]  /*3250*/  ISETP.GE.AND P2, PT, R3.reuse, R9, PT ;  /* 0x000000090300720c */ /* 0x040fe20003f46270 */
[----:B------:R-:W-:Y:S01]  /*3260*/  FMUL.FTZ R12, R24, c[0x0][0x2ec] ;  /* 0x0000bb00180c7a20 */ /* 0x000fe20000410000 */
[----:B------:R-:W-:-:S02]  /*3270*/  ISETP.GE.AND P6, PT, R3, R11, PT ;  /* 0x0000000b0300720c */ /* 0x000fc40003fc6270 */
[----:B------:R-:W-:Y:S02]  /*3280*/  ISETP.GE.AND P5, PT, R3, R10, PT ;  /* 0x0000000a0300720c */ /* 0x000fe40003fa6270 */
[----:B------:R-:W-:Y:S01]  /*3290*/  IADD3 R3, R0, 0x18, RZ ;  /* 0x0000001800037810 */ /* 0x000fe20007ffe0ff */
[----:B------:R-:W-:Y:S01]  /*32a0*/  MUFU.TANH R12, R12 ;  /* 0x0000000c000c7308 */ /* 0x000fe20000002400 */
[----:B------:R-:W-:Y:S01]  /*32b0*/  FSEL R129, R129, -INF , !P3 ;  /* 0xff80000081817808 */ /* 0x000fe20005800000 */
[----:B------:R-:W-:Y:S01]  /*32c0*/  FMUL.FTZ R41, R41, c[0x0][0x2ec] ;  /* 0x0000bb0029297a20 */ /* 0x000fe20000410000 */
[----:B------:R-:W-:Y:S01]  /*32d0*/  FSEL R56, R92, -INF , !P0 ;  /* 0xff8000005c387808 */ /* 0x000fe20004000000 */
[----:B-1----:R-:W-:Y:S01]  /*32e0*/  FMUL.FTZ R5, R62, c[0x0][0x2ec] ;  /* 0x0000bb003e057a20 */ /* 0x002fe20000410000 */
[----:B------:R-:W-:Y:S01]  /*32f0*/  FSEL R88, R94, -INF , !P1 ;  /* 0xff8000005e587808 */ /* 0x000fe20004800000 */
[----:B------:R-:W-:Y:S01]  /*3300*/  FMUL.FTZ R40, R40, c[0x0][0x2ec] ;  /* 0x0000bb0028287a20 */ /* 0x000fe20000410000 */
[C---:B------:R-:W-:Y:S01]  /*3310*/  ISETP.GE.AND P3, PT, R3.reuse, R8, PT ;  /* 0x000000080300720c */ /* 0x040fe20003f66270 */
[----:B------:R1:W2:Y:S01]  /*3320*/  MUFU.TANH R7, R5 ;  /* 0x0000000500077308 */ /* 0x0002a20000002400 */
[C---:B------:R-:W-:Y:S01]  /*3330*/  ISETP.GE.AND P0, PT, R3.reuse, R9, PT ;  /* 0x000000090300720c */ /* 0x040fe20003f06270 */
[----:B------:R-:W-:Y:S01]  /*3340*/  FMUL.FTZ R42, R42, c[0x0][0x2ec] ;  /* 0x0000bb002a2a7a20 */ /* 0x000fe20000410000 */
[----:B------:R-:W-:Y:S01]  /*3350*/  ISETP.GE.AND P1, PT, R3, R11, PT ;  /* 0x0000000b0300720c */ /* 0x000fe20003f26270 */
[----:B------:R-:W-:Y:S01]  /*3360*/  FMUL.FTZ R43, R43, c[0x0][0x2ec] ;  /* 0x0000bb002b2b7a20 */ /* 0x000fe20000410000 */
[----:B------:R-:W-:Y:S01]  /*3370*/  FSEL R127, R127, -INF , !P2 ;  /* 0xff8000007f7f7808 */ /* 0x000fe20005000000 */
[----:B------:R-:W-:Y:S01]  /*3380*/  FMUL.FTZ R22, R22, c[0x0][0x2ec] ;  /* 0x0000bb0016167a20 */ /* 0x000fe20000410000 */
[----:B------:R-:W-:Y:S01]  /*3390*/  FSEL R101, R95, -INF , !P5 ;  /* 0xff8000005f657808 */ /* 0x000fe20006800000 */
[----:B------:R-:W-:Y:S01]  /*33a0*/  MUFU.TANH R41, R41 ;  /* 0x0000002900297308 */ /* 0x000fe20000002400 */
[----:B-----5:R-:W-:Y:S01]  /*33b0*/  FSEL R103, R103, -INF , !P3 ;  /* 0xff80000067677808 */ /* 0x020fe20005800000 */
[----:B------:R-:W-:Y:S01]  /*33c0*/  FMUL.FTZ R20, R20, c[0x0][0x2ec] ;  /* 0x0000bb0014147a20 */ /* 0x000fe20000410000 */
[----:B------:R-:W-:Y:S01]  /*33d0*/  FSEL R126, R126, -INF , !P0 ;  /* 0xff8000007e7e7808 */ /* 0x000fe20004000000 */
[----:B------:R-:W-:Y:S01]  /*33e0*/  FMUL.FTZ R21, R21, c[0x0][0x2ec] ;  /* 0x0000bb0015157a20 */ /* 0x000fe20000410000 */
[----:B------:R-:W-:Y:S01]  /*33f0*/  FSEL R80, R85, -INF , !P1 ;  /* 0xff80000055507808 */ /* 0x000fe20004800000 */
[----:B------:R-:W-:-:S02]  /*3400*/  FMUL.FTZ R23, R23, c[0x0][0x2ec] ;  /* 0x0000bb0017177a20 */ /* 0x000fc40000410000 */
[----:B-1----:R-:W-:Y:S01]  /*3410*/  FMUL.FTZ R5, R63, c[0x0][0x2ec] ;  /* 0x0000bb003f057a20 */ /* 0x002fe20000410000 */
[----:B------:R-:W-:Y:S08]  /*3420*/  MUFU.TANH R40, R40 ;  /* 0x0000002800287308 */ /* 0x000ff00000002400 */
[----:B------:R1:W5:Y:S08]  /*3430*/  MUFU.TANH R47, R5 ;  /* 0x00000005002f7308 */ /* 0x0003700000002400 */
[----:B------:R-:W-:Y:S01]  /*3440*/  MUFU.TANH R42, R42 ;  /* 0x0000002a002a7308 */ /* 0x000fe20000002400 */
[----:B-1----:R-:W-:Y:S01]  /*3450*/  FMUL.FTZ R5, R48, c[0x0][0x2ec] ;  /* 0x0000bb0030057a20 */ /* 0x002fe20000410000 */
[----:B------:R-:W-:-:S06]  /*3460*/  FSEL R48, R99, -INF , !P4 ;  /* 0xff80000063307808 */ /* 0x000fcc0006000000 */
[----:B------:R-:W-:Y:S01]  /*3470*/  MUFU.TANH R43, R43 ;  /* 0x0000002b002b7308 */ /* 0x000fe20000002400 */
[----:B------:R-:W-:Y:S02]  /*3480*/  ISETP.GE.AND P4, PT, R3, R10, PT ;  /* 0x0000000a0300720c */ /* 0x000fe40003f86270 */
[----:B------:R-:W-:Y:S02]  /*3490*/  IADD3 R3, R0, 0x19, RZ ;  /* 0x0000001900037810 */ /* 0x000fe40007ffe0ff */
[----:B------:R-:W-:Y:S02]  /*34a0*/  FSEL R81, R84, -INF , !P4 ;  /* 0xff80000054517808 */ /* 0x000fe40006000000 */
[C---:B------:R-:W-:Y:S01]  /*34b0*/  ISETP.GE.AND P2, PT, R3.reuse, R8, PT ;  /* 0x000000080300720c */ /* 0x040fe20003f46270 */
[----:B------:R1:W1:Y:S01]  /*34c0*/  MUFU.TANH R46, R5 ;  /* 0x00000005002e7308 */ /* 0x0002620000002400 */
[C---:B------:R-:W-:Y:S02]  /*34d0*/  ISETP.GE.AND P5, PT, R3.reuse, R11, PT ;  /* 0x0000000b0300720c */ /* 0x040fe40003fa6270 */
[----:B------:R-:W-:-:S02]  /*34e0*/  ISETP.GE.AND P3, PT, R3, R10, PT ;  /* 0x0000000a0300720c */ /* 0x000fc40003f66270 */
[----:B------:R-:W-:Y:S02]  /*34f0*/  FSEL R102, R102, -INF , !P2 ;  /* 0xff80000066667808 */ /* 0x000fe40005000000 */
[----:B------:R-:W-:Y:S01]  /*3500*/  FSEL R71, R89, -INF , !P5 ;  /* 0xff80000059477808 */ /* 0x000fe20006800000 */
[----:B------:R-:W-:Y:S01]  /*3510*/  MUFU.TANH R22, R22 ;  /* 0x0000001600167308 */ /* 0x000fe20000002400 */
[----:B------:R-:W-:Y:S01]  /*3520*/  FSEL R100, R100, -INF , !P3 ;  /* 0xff80000064647808 */ /* 0x000fe20005800000 */
[----:B-1----:R-:W-:Y:S01]  /*3530*/  FMUL.FTZ R5, R49, c[0x0][0x2ec] ;  /* 0x0000bb0031057a20 */ /* 0x002fe20000410000 */
[----:B------:R-:W-:-:S05]  /*3540*/  FSEL R49, R93, -INF , !P6 ;  /* 0xff8000005d317808 */ /* 0x000fca0007000000 */
[----:B------:R-:W-:Y:S01]  /*3550*/  MUFU.TANH R20, R20 ;  /* 0x0000001400147308 */ /* 0x000fe20000002400 */
[-C--:B------:R-:W-:Y:S02]  /*3560*/  ISETP.GE.AND P6, PT, R3, R9.reuse, PT ;  /* 0x000000090300720c */ /* 0x080fe40003fc6270 */
[----:B------:R-:W-:Y:S02]  /*3570*/  IADD3 R3, R0, 0x20, RZ ;  /* 0x0000002000037810 */ /* 0x000fe40007ffe0ff */
[----:B------:R-:W-:Y:S02]  /*3580*/  FSEL R124, R124, -INF , !P6 ;  /* 0xff8000007c7c7808 */ /* 0x000fe40007000000 */
[C---:B------:R-:W-:Y:S01]  /*3590*/  ISETP.GE.AND P0, PT, R3.reuse, R8, PT ;  /* 0x000000080300720c */ /* 0x040fe20003f06270 */
[----:B------:R1:W-:Y:S01]  /*35a0*/  MUFU.TANH R17, R5 ;  /* 0x0000000500117308 */ /* 0x0003e20000002400 */
[C---:B------:R-:W-:Y:S02]  /*35b0*/  ISETP.GE.AND P1, PT, R3.reuse, R9, PT ;  /* 0x000000090300720c */ /* 0x040fe40003f26270 */
[----:B------:R-:W-:-:S02]  /*35c0*/  ISETP.GE.AND P4, PT, R3, R11, PT ;  /* 0x0000000b0300720c */ /* 0x000fc40003f86270 */
[----:B------:R-:W-:Y:S02]  /*35d0*/  ISETP.GE.AND P2, PT, R3, R10, PT ;  /* 0x0000000a0300720c */ /* 0x000fe40003f46270 */
[----:B------:R-:W-:Y:S01]  /*35e0*/  IADD3 R3, R0, 0x21, RZ ;  /* 0x0000002100037810 */ /* 0x000fe20007ffe0ff */
[----:B------:R-:W-:Y:S01]  /*35f0*/  MUFU.TANH R21, R21 ;  /* 0x0000001500157308 */ /* 0x000fe20000002400 */
[----:B------:R-:W-:Y:S02]  /*3600*/  FSEL R109, R109, -INF , !P0 ;  /* 0xff8000006d6d7808 */ /* 0x000fe40004000000 */
[----:B------:R-:W-:Y:S02]  /*3610*/  FSEL R147, R147, -INF , !P1 ;  /* 0xff80000093937808 */ /* 0x000fe40004800000 */
[C---:B------:R-:W-:Y:S02]  /*3620*/  ISETP.GE.AND P6, PT, R3.reuse, R8, PT ;  /* 0x000000080300720c */ /* 0x040fe40003fc6270 */
[C---:B------:R-:W-:Y:S01]  /*3630*/  ISETP.GE.AND P5, PT, R3.reuse, R9, PT ;  /* 0x000000090300720c */ /* 0x040fe20003fa6270 */
[----:B-1----:R-:W-:Y:S01]  /*3640*/  FMUL.FTZ R5, R50, c[0x0][0x2ec] ;  /* 0x0000bb0032057a20 */ /* 0x002fe20000410000 */
[C---:B------:R-:W-:Y:S01]  /*3650*/  ISETP.GE.AND P3, PT, R3.reuse, R11, PT ;  /* 0x0000000b0300720c */ /* 0x040fe20003f66270 */
[----:B------:R-:W-:Y:S01]  /*3660*/  MUFU.TANH R23, R23 ;  /* 0x0000001700177308 */ /* 0x000fe20000002400 */
[----:B------:R-:W-:-:S02]  /*3670*/  ISETP.GE.AND P0, PT, R3, R10, PT ;  /* 0x0000000a0300720c */ /* 0x000fc40003f06270 */
[----:B------:R-:W-:Y:S02]  /*3680*/  IADD3 R3, R0, 0x29, RZ ;  /* 0x0000002900037810 */ /* 0x000fe40007ffe0ff */
[----:B------:R-:W-:Y:S02]  /*3690*/  FSEL R123, R123, -INF , !P4 ;  /* 0xff8000007b7b7808 */ /* 0x000fe40006000000 */
[----:B---3--:R-:W-:Y:S01]  /*36a0*/  FSEL R128, R128, -INF , !P2 ;  /* 0xff80000080807808 */ /* 0x008fe20005000000 */
[----:B------:R1:W3:Y:S01]  /*36b0*/  MUFU.TANH R16, R5 ;  /* 0x0000000500107308 */ /* 0x0002e20000002400 */
[----:B------:R-:W-:Y:S02]  /*36c0*/  FSEL R108, R108, -INF , !P6 ;  /* 0xff8000006c6c7808 */ /* 0x000fe40007000000 */
[----:B------:R-:W-:Y:S02]  /*36d0*/  FSEL R146, R146, -INF , !P5 ;  /* 0xff80000092927808 */ /* 0x000fe40006800000 */
[----:B------:R-:W-:-:S02]  /*36e0*/  FSEL R125, R125, -INF , !P3 ;  /* 0xff8000007d7d7808 */ /* 0x000fc40005800000 */
[----:B------:R-:W-:Y:S02]  /*36f0*/  FSEL R134, R134, -INF , !P0 ;  /* 0xff80000086867808 */ /* 0x000fe40004000000 */
[C---:B------:R-:W-:Y:S02]  /*3700*/  ISETP.GE.AND P5, PT, R3.reuse, R8, PT ;  /* 0x000000080300720c */ /* 0x040fe40003fa6270 */
[C---:B------:R-:W-:Y:S02]  /*3710*/  ISETP.GE.AND P3, PT, R3.reuse, R9, PT ;  /* 0x000000090300720c */ /* 0x040fe40003f66270 */
[----:B------:R-:W-:Y:S02]  /*3720*/  ISETP.GE.AND P0, PT, R3, R11, PT ;  /* 0x0000000b0300720c */ /* 0x000fe40003f06270 */
[----:B------:R-:W-:Y:S02]  /*3730*/  FSEL R138, R138, -INF , !P5 ;  /* 0xff8000008a8a7808 */ /* 0x000fe40006800000 */
[----:B-1----:R-:W-:-:S02]  /*3740*/  IADD3 R5, R0, 0x28, RZ ;  /* 0x0000002800057810 */ /* 0x002fc40007ffe0ff */
[----:B------:R-:W-:Y:S02]  /*3750*/  FSEL R142, R72, -INF , !P3 ;  /* 0xff800000488e7808 */ /* 0x000fe40005800000 */
[C---:B------:R-:W-:Y:S02]  /*3760*/  ISETP.GE.AND P1, PT, R5.reuse, R8, PT ;  /* 0x000000080500720c */ /* 0x040fe40003f26270 */
[C---:B------:R-:W-:Y:S02]  /*3770*/  ISETP.GE.AND P4, PT, R5.reuse, R9, PT ;  /* 0x000000090500720c */ /* 0x040fe40003f86270 */
[----:B------:R-:W-:Y:S02]  /*3780*/  FSEL R120, R120, -INF , !P1 ;  /* 0xff80000078787808 */ /* 0x000fe40004800000 */
[C---:B------:R-:W-:Y:S02]  /*3790*/  ISETP.GE.AND P2, PT, R5.reuse, R11, PT ;  /* 0x0000000b0500720c */ /* 0x040fe40003f46270 */
[-C--:B------:R-:W-:Y:S01]  /*37a0*/  ISETP.GE.AND P6, PT, R5, R10.reuse, PT ;  /* 0x0000000a0500720c */ /* 0x080fe20003fc6270 */
[----:B------:R-:W-:Y:S01]  /*37b0*/  FMUL.FTZ R5, R25, c[0x0][0x2ec] ;  /* 0x0000bb0019057a20 */ /* 0x000fe20000410000 */
[----:B------:R-:W-:-:S02]  /*37c0*/  ISETP.GE.AND P1, PT, R3, R10, PT ;  /* 0x0000000a0300720c */ /* 0x000fc40003f26270 */
[----:B------:R-:W-:Y:S01]  /*37d0*/  IADD3 R3, R0, 0x30, RZ ;  /* 0x0000003000037810 */ /* 0x000fe20007ffe0ff */
[----:B------:R1:W-:Y:S01]  /*37e0*/  MUFU.TANH R13, R5 ;  /* 0x00000005000d7308 */ /* 0x0003e20000002400 */
[----:B----4-:R-:W-:Y:S02]  /*37f0*/  FSEL R145, R69, -INF , !P4 ;  /* 0xff80000045917808 */ /* 0x010fe40006000000 */
[----:B------:R-:W-:Y:S02]  /*3800*/  FSEL R122, R122, -INF , !P2 ;  /* 0xff8000007a7a7808 */ /* 0x000fe40005000000 */
[----:B--2---:R-:W-:Y:S01]  /*3810*/  FSEL R132, R7, -INF , !P6 ;  /* 0xff80000007847808 */ /* 0x004fe20007000000 */
[----:B------:R-:W-:Y:S01]  /*3820*/  FMUL.FTZ R7, R27, c[0x0][0x2ec] ;  /* 0x0000bb001b077a20 */ /* 0x000fe20000410000 */
[C---:B------:R-:W-:Y:S02]  /*3830*/  ISETP.GE.AND P4, PT, R3.reuse, R8, PT ;  /* 0x000000080300720c */ /* 0x040fe40003f86270 */
[----:B------:R-:W-:-:S02]  /*3840*/  ISETP.GE.AND P2, PT, R3, R9, PT ;  /* 0x000000090300720c */ /* 0x000fc40003f46270 */
[CC--:B------:R-:W-:Y:S01]  /*3850*/  ISETP.GE.AND P6, PT, R3.reuse, R11.reuse, PT ;  /* 0x0000000b0300720c */ /* 0x0c0fe20003fc6270 */
[----:B------:R-:W-:Y:S01]  /*3860*/  MUFU.TANH R7, R7 ;  /* 0x0000000700077308 */ /* 0x000fe20000002400 */
[----:B------:R-:W-:Y:S02]  /*3870*/  ISETP.GE.AND P5, PT, R3, R10, PT ;  /* 0x0000000a0300720c */ /* 0x000fe40003fa6270 */
[----:B------:R-:W-:Y:S01]  /*3880*/  IADD3 R3, R0, 0x31, RZ ;  /* 0x0000003100037810 */ /* 0x000fe20007ffe0ff */
[----:B-1----:R-:W-:Y:S01]  /*3890*/  FMUL.FTZ R5, R26, c[0x0][0x2ec] ;  /* 0x0000bb001a057a20 */ /* 0x002fe20000410000 */
[----:B-----5:R-:W-:Y:S02]  /*38a0*/  FSEL R133, R47, -INF , !P1 ;  /* 0xff8000002f857808 */ /* 0x020fe40004800000 */
[----:B------:R-:W-:Y:S02]  /*38b0*/  ISETP.GE.AND P1, PT, R3, R11, PT ;  /* 0x0000000b0300720c */ /* 0x000fe40003f26270 */
[----:B------:R-:W-:Y:S01]  /*38c0*/  FSEL R121, R68, -INF , !P0 ;  /* 0xff80000044797808 */ /* 0x000fe20004000000 */
[----:B------:R-:W1:Y:S01]  /*38d0*/  MUFU.TANH R5, R5 ;  /* 0x0000000500057308 */ /* 0x000e620000002400 */
[----:B------:R-:W-:-:S02]  /*38e0*/  FSEL R144, R41, -INF , !P1 ;  /* 0xff80000029907808 */ /* 0x000fc40004800000 */
[----:B------:R-:W-:Y:S02]  /*38f0*/  FSEL R136, R46, -INF , !P4 ;  /* 0xff8000002e887808 */ /* 0x000fe40006000000 */
[CC--:B------:R-:W-:Y:S02]  /*3900*/  ISETP.GE.AND P1, PT, R0.reuse, R9.reuse, PT ;  /* 0x000000090000720c */ /* 0x0c0fe40003f26270 */
[C---:B------:R-:W-:Y:S02]  /*3910*/  ISETP.GE.AND P3, PT, R3.reuse, R8, PT ;  /* 0x000000080300720c */ /* 0x040fe40003f66270 */
[C---:B------:R-:W-:Y:S02]  /*3920*/  ISETP.GE.AND P0, PT, R3.reuse, R9, PT ;  /* 0x000000090300720c */ /* 0x040fe40003f06270 */
[----:B------:R-:W-:Y:S02]  /*3930*/  ISETP.GE.AND P4, PT, R3, R10, PT ;  /* 0x0000000a0300720c */ /* 0x000fe40003f86270 */
[----:B------:R-:W-:-:S02]  /*3940*/  IADD3 R3, R0, 0x38, RZ ;  /* 0x0000003800037810 */ /* 0x000fc40007ffe0ff */
[----:B------:R-:W-:Y:S02]  /*3950*/  FSEL R26, R117, -INF , !P1 ;  /* 0xff800000751a7808 */ /* 0x000fe40004800000 */
[----:B---3--:R-:W-:Y:S02]  /*3960*/  FSEL R155, R16, -INF , !P2 ;  /* 0xff800000109b7808 */ /* 0x008fe40005000000 */
[----:B------:R-:W-:Y:S02]  /*3970*/  ISETP.GE.AND P1, PT, R216, 0x2, PT ;  /* 0x00000002d800780c */ /* 0x000fe40003f26270 */
[----:B------:R-:W-:Y:S02]  /*3980*/  ISETP.GE.AND P2, PT, R3, R8, PT ;  /* 0x000000080300720c */ /* 0x000fe40003f46270 */
[----:B------:R-:W-:Y:S02]  /*3990*/  FSEL R137, R17, -INF , !P3 ;  /* 0xff80000011897808 */ /* 0x000fe40005800000 */
[----:B------:R-:W-:-:S02]  /*39a0*/  FSEL R143, R40, -INF , !P6 ;  /* 0xff800000288f7808 */ /* 0x000fc40007000000 */
[----:B------:R-:W-:Y:S02]  /*39b0*/  FSEL R150, R42, -INF , !P5 ;  /* 0xff8000002a967808 */ /* 0x000fe40006800000 */
[----:B------:R-:W-:Y:S02]  /*39c0*/  ISETP.GE.AND P3, PT, R3, R10, PT ;  /* 0x0000000a0300720c */ /* 0x000fe40003f66270 */
[----:B------:R-:W-:Y:S02]  /*39d0*/  FSEL R154, R51, -INF , !P0 ;  /* 0xff800000339a7808 */ /* 0x000fe40004000000 */
[----:B------:R-:W-:Y:S02]  /*39e0*/  FSEL R151, R43, -INF , !P4 ;  /* 0xff8000002b977808 */ /* 0x000fe40006000000 */
[----:B------:R-:W-:Y:S02]  /*39f0*/  FSEL R135, R12, -INF , !P2 ;  /* 0xff8000000c877808 */ /* 0x000fe40005000000 */
[----:B------:R-:W-:-:S02]  /*3a00*/  ISETP.GE.AND P6, PT, R3, R9, PT ;  /* 0x000000090300720c */ /* 0x000fc40003fc6270 */
[-C--:B------:R-:W-:Y:S02]  /*3a10*/  ISETP.GE.AND P5, PT, R3, R11.reuse, PT ;  /* 0x0000000b0300720c */ /* 0x080fe40003fa6270 */
[C---:B------:R-:W-:Y:S02]  /*3a20*/  ISETP.GE.AND P0, PT, R0.reuse, R8, PT ;  /* 0x000000080000720c */ /* 0x040fe40003f06270 */
[C---:B------:R-:W-:Y:S02]  /*3a30*/  ISETP.GE.AND P4, PT, R0.reuse, R11, PT ;  /* 0x0000000b0000720c */ /* 0x040fe40003f86270 */
[C---:B------:R-:W-:Y:S02]  /*3a40*/  ISETP.GE.AND P2, PT, R0.reuse, R10, PT ;  /* 0x0000000a0000720c */ /* 0x040fe40003f46270 */
[----:B------:R-:W-:Y:S02]  /*3a50*/  IADD3 R0, R0, 0x39, RZ ;  /* 0x0000003900007810 */ /* 0x000fe40007ffe0ff */
[----:B------:R-:W-:-:S02]  /*3a60*/  FSEL R149, R22, -INF , !P3 ;  /* 0xff80000016957808 */ /* 0x000fc40005800000 */
[----:B-1----:R-:W-:Y:S02]  /*3a70*/  FSEL R153, R5, -INF , !P6 ;  /* 0xff80000005997808 */ /* 0x002fe40007000000 */
[----:B------:R-:W-:Y:S02]  /*3a80*/  FSEL R141, R20, -INF , !P5 ;  /* 0xff800000148d7808 */ /* 0x000fe40006800000 */
[----:B------:R-:W-:Y:S02]  /*3a90*/  FSEL R22, R118, -INF , !P0 ;  /* 0xff80000076167808 */ /* 0x000fe40004000000 */
[C---:B------:R-:W-:Y:S02]  /*3aa0*/  ISETP.GE.AND P6, PT, R0.reuse, R8, PT ;  /* 0x000000080000720c */ /* 0x040fe40003fc6270 */
[C---:B------:R-:W-:Y:S02]  /*3ab0*/  ISETP.GE.AND P5, PT, R0.reuse, R9, PT ;  /* 0x000000090000720c */ /* 0x040fe40003fa6270 */
[----:B------:R-:W-:-:S02]  /*3ac0*/  ISETP.GE.AND P3, PT, R0, R11, PT ;  /* 0x0000000b0000720c */ /* 0x000fc40003f66270 */
[----:B------:R-:W-:Y:S02]  /*3ad0*/  ISETP.GE.AND P0, PT, R0, R10, PT ;  /* 0x0000000a0000720c */ /* 0x000fe40003f06270 */
[----:B------:R-:W-:Y:S02]  /*3ae0*/  FSEL R24, R116, -INF , !P4 ;  /* 0xff80000074187808 */ /* 0x000fe40006000000 */
[----:B------:R-:W-:Y:S02]  /*3af0*/  FSEL R25, R115, -INF , !P2 ;  /* 0xff80000073197808 */ /* 0x000fe40005000000 */
[----:B------:R-:W-:Y:S02]  /*3b00*/  FSEL R139, R13, -INF , !P6 ;  /* 0xff8000000d8b7808 */ /* 0x000fe40007000000 */
[----:B------:R-:W-:Y:S02]  /*3b10*/  FSEL R152, R7, -INF , !P5 ;  /* 0xff80000007987808 */ /* 0x000fe40006800000 */
[----:B------:R-:W-:-:S02]  /*3b20*/  FSEL R140, R21, -INF , !P3 ;  /* 0xff800000158c7808 */ /* 0x000fc40005800000 */
        /* <DEDUP_REMOVED lines=49> */
.L_x_914:
[----:B------:R-:W-:Y:S05]  /*3e40*/  BSYNC B0 ;  /* 0x0000000000007941 */ /* 0x000fea0003800000 */
.L_x_913:
[----:B------:R-:W0:Y:S02]  /*3e50*/  LDGDEPBAR ;  /* 0x00000000000079af */ /* 0x000e240000000000 */
.L_x_912:
[----:B------:R-:W-:Y:S02]  /*3e60*/  FMNMX.FTZ R0, R22, R64, !PT ;  /* 0x0000004016007209 */ /* 0x000fe40007810000 */
[----:B------:R-:W-:Y:S02]  /*3e70*/  SHF.L.U32 R189, R6, 0x1, RZ ;  /* 0x0000000106bd7819 */ /* 0x000fe400000006ff */
[----:B------:R-:W-:Y:S02]  /*3e80*/  FMNMX.FTZ R0, R52, R0, !PT ;  /* 0x0000000034007209 */ /* 0x000fe40007810000 */
[-C--:B------:R-:W-:Y:S02]  /*3e90*/  LEA R190, R4, R189.reuse, 0x1 ;  /* 0x000000bd04be7211 */ /* 0x080fe400078e08ff */
[----:B------:R-:W-:Y:S02]  /*3ea0*/  FMNMX.FTZ R0, R65, R0, !PT ;  /* 0x0000000041007209 */ /* 0x000fe40007810000 */
[----:B------:R-:W-:Y:S01]  /*3eb0*/  LEA R192, R2, R189, 0x1 ;  /* 0x000000bd02c07211 */ /* 0x000fe200078e08ff */
[----:B------:R-:W-:Y:S01]  /*3ec0*/  LDSM.16.MT88.4 R32, [R190+0x6000] ;  /* 0x00600000be20783b */ /* 0x000fe20000004200 */
[----:B------:R-:W-:-:S02]  /*3ed0*/  FMNMX.FTZ R0, R61, R0, !PT ;  /* 0x000000003d007209 */ /* 0x000fc40007810000 */
[----:B------:R-:W-:Y:S01]  /*3ee0*/  LEA R191, R2, R190, 0x1 ;  /* 0x000000be02bf7211 */ /* 0x000fe200078e08ff */
        /* <DEDUP_REMOVED lines=35> */
[----:B------:R-:W3:Y:S01]  /*4120*/  SHFL.BFLY PT, R7, R70, 0x2, 0x1f ;  /* 0x0c401f0046077f89 */ /* 0x000ee200000e0000 */
[----:B------:R-:W-:Y:S02]  /*4130*/  FMNMX.FTZ R0, R134, R0, !PT ;  /* 0x0000000086007209 */ /* 0x000fe40007810000 */
[----:B------:R-:W-:Y:S02]  /*4140*/  FMNMX.FTZ R5, R141, R5, !PT ;  /* 0x000000058d057209 */ /* 0x000fe40007810000 */
[----:B------:R-:W-:-:S02]  /*4150*/  FMNMX.FTZ R3, R132, R0, !PT ;  /* 0x0000000084037209 */ /* 0x000fc40007810000 */
[----:B------:R-:W-:Y:S02]  /*4160*/  FMNMX.FTZ R0, R140, R5, !PT ;  /* 0x000000058c007209 */ /* 0x000fe40007810000 */
[----:B------:R-:W-:Y:S02]  /*4170*/  FMNMX.FTZ R3, R133, R3, !PT ;  /* 0x0000000385037209 */ /* 0x000fe40007810000 */
[----:B------:R-:W-:Y:S01]  /*4180*/  FMNMX.FTZ R5, R26, R66, !PT ;  /* 0x000000421a057209 */ /* 0x000fe20007810000 */
[----:B--2---:R-:W2:Y:S01]  /*4190*/  SHFL.BFLY PT, R13, R0, 0x2, 0x1f ;  /* 0x0c401f00000d7f89 */ /* 0x004ea200000e0000 */
[----:B------:R-:W-:Y:S02]  /*41a0*/  FMNMX.FTZ R3, R150, R3, !PT ;  /* 0x0000000396037209 */ /* 0x000fe40007810000 */
[----:B------:R-:W-:Y:S02]  /*41b0*/  FMNMX.FTZ R5, R76, R5, !PT ;  /* 0x000000054c057209 */ /* 0x000fe40007810000 */
[----:B------:R-:W-:-:S02]  /*41c0*/  FMNMX.FTZ R3, R151, R3, !PT ;  /* 0x0000000397037209 */ /* 0x000fc40007810000 */
[----:B------:R-:W-:Y:S02]  /*41d0*/  FMNMX.FTZ R5, R67, R5, !PT ;  /* 0x0000000543057209 */ /* 0x000fe40007810000 */
[----:B------:R-:W-:Y:S02]  /*41e0*/  FMNMX.FTZ R3, R149, R3, !PT ;  /* 0x0000000395037209 */ /* 0x000fe40007810000 */
[----:B------:R-:W-:Y:S02]  /*41f0*/  FMNMX.FTZ R5, R129, R5, !PT ;  /* 0x0000000581057209 */ /* 0x000fe40007810000 */
[----:B---3--:R-:W-:Y:S02]  /*4200*/  FMNMX.FTZ R70, R70, R7, !PT ;  /* 0x0000000746467209 */ /* 0x008fe40007810000 */
[----:B------:R-:W-:Y:S02]  /*4210*/  FMNMX.FTZ R3, R148, R3, !PT ;  /* 0x0000000394037209 */ /* 0x000fe40007810000 */
[----:B------:R-:W-:Y:S01]  /*4220*/  FMNMX.FTZ R5, R127, R5, !PT ;  /* 0x000000057f057209 */ /* 0x000fe20007810000 */
[----:B------:R-:W3:Y:S03]  /*4230*/  SHFL.BFLY PT, R7, R70, 0x1, 0x1f ;  /* 0x0c201f0046077f89 */ /* 0x000ee600000e0000 */
[----:B------:R-:W-:Y:S01]  /*4240*/  FMNMX.FTZ R5, R126, R5, !PT ;  /* 0x000000057e057209 */ /* 0x000fe20007810000 */
[----:B------:R-:W4:Y:S01]  /*4250*/  SHFL.BFLY PT, R12, R3, 0x2, 0x1f ;  /* 0x0c401f00030c7f89 */ /* 0x000f2200000e0000 */
[----:B--2---:R-:W-:-:S02]  /*4260*/  FMNMX.FTZ R0, R0, R13, !PT ;  /* 0x0000000d00007209 */ /* 0x004fc40007810000 */
[----:B------:R-:W-:-:S03]  /*4270*/  FMNMX.FTZ R5, R124, R5, !PT ;  /* 0x000000057c057209 */ /* 0x000fc60007810000 */
[----:B------:R-:W2:Y:S01]  /*4280*/  SHFL.BFLY PT, R68, R0, 0x1, 0x1f ;  /* 0x0c201f0000447f89 */ /* 0x000ea200000e0000 */
[----:B------:R-:W-:-:S04]  /*4290*/  FMNMX.FTZ R5, R147, R5, !PT ;  /* 0x0000000593057209 */ /* 0x000fc80007810000 */
[----:B------:R-:W-:Y:S02]  /*42a0*/  FMNMX.FTZ R5, R146, R5, !PT ;  /* 0x0000000592057209 */ /* 0x000fe40007810000 */
[----:B---3--:R-:W-:Y:S02]  /*42b0*/  FMNMX.FTZ R70, R70, R7, !PT ;  /* 0x0000000746467209 */ /* 0x008fe40007810000 */
[----:B----4-:R-:W-:-:S03]  /*42c0*/  FMNMX.FTZ R3, R3, R12, !PT ;  /* 0x0000000c03037209 */ /* 0x010fc60007810000 */
[C---:B------:R-:W-:Y:S01]  /*42d0*/  FMUL.FTZ R7, R70.reuse, c[0x0][0x23c] ;  /* 0x00008f0046077a20 */ /* 0x040fe20000410000 */
[----:B------:R-:W-:Y:S02]  /*42e0*/  FMNMX.FTZ R12, R145, R5, !PT ;  /* 0x00000005910c7209 */ /* 0x000fe40007810000 */
[----:B------:R-:W-:Y:S01]  /*42f0*/  FSETP.NEU.FTZ.AND P0, PT, R70, -INF , PT ;  /* 0xff8000004600780b */ /* 0x000fe20003f1d000 */
[----:B------:R-:W3:Y:S01]  /*4300*/  SHFL.BFLY PT, R15, R3, 0x1, 0x1f ;  /* 0x0c201f00030f7f89 */ /* 0x000ee200000e0000 */
[----:B------:R-:W-:Y:S02]  /*4310*/  FMNMX.FTZ R12, R142, R12, !PT ;  /* 0x0000000c8e0c7209 */ /* 0x000fe40007810000 */
[----:B--2---:R-:W-:Y:S02]  /*4320*/  FMNMX.FTZ R68, R0, R68, !PT ;  /* 0x0000004400447209 */ /* 0x004fe40007810000 */
[----:B------:R-:W-:Y:S02]  /*4330*/  FSEL R7, R7, RZ, P0 ;  /* 0x000000ff07077208 */ /* 0x000fe40000000000 */
[----:B------:R-:W-:Y:S01]  /*4340*/  FMNMX.FTZ R0, R155, R12, !PT ;  /* 0x0000000c9b007209 */ /* 0x000fe20007810000 */
[C---:B------:R-:W-:Y:S01]  /*4350*/  FMUL.FTZ R13, R68.reuse, c[0x0][0x23c] ;  /* 0x00008f00440d7a20 */ /* 0x040fe20000410000 */
[----:B------:R-:W-:Y:S01]  /*4360*/  FSETP.NEU.FTZ.AND P0, PT, R68, -INF , PT ;  /* 0xff8000004400780b */ /* 0x000fe20003f1d000 */
[--C-:B------:R-:W-:Y:S01]  /*4370*/  FFMA.FTZ R5, R22, c[0x0][0x23c], -R7.reuse ;  /* 0x00008f0016057a23 */ /* 0x100fe20000010807 */
[----:B------:R-:W-:Y:S01]  /*4380*/  FMNMX.FTZ R0, R154, R0, !PT ;  /* 0x000000009a007209 */ /* 0x000fe20007810000 */
[----:B-1----:R-:W-:Y:S02]  /*4390*/  LDSM.16.MT88.4 R20, [R189+0x6000] ;  /* 0x00600000bd14783b */ /* 0x002fe40000004200 */
[----:B------:R1:W-:Y:S01]  /*43a0*/  MUFU.EX2 R220, R5 ;  /* 0x0000000500dc7308 */ /* 0x0003e20000000800 */
[----:B------:R-:W-:Y:S01]  /*43b0*/  FMNMX.FTZ R12, R153, R0, !PT ;  /* 0x00000000990c7209 */ /* 0x000fe20007810000 */
[----:B------:R-:W-:-:S03]  /*43c0*/  FFMA.FTZ R0, R52, c[0x0][0x23c], -R7 ;  /* 0x00008f0034007a23 */ /* 0x000fc60000010807 */
[----:B------:R-:W-:-:S03]  /*43d0*/  FMNMX.FTZ R12, R152, R12, !PT ;  /* 0x0000000c980c7209 */ /* 0x000fc60007810000 */
[----:B------:R-:W-:Y:S02]  /*43e0*/  MUFU.EX2 R219, R0 ;  /* 0x0000000000db7308 */ /* 0x000fe40000000800 */
[----:B------:R-:W2:Y:S01]  /*43f0*/  SHFL.BFLY PT, R14, R12, 0x2, 0x1f ;  /* 0x0c401f000c0e7f89 */ /* 0x000ea200000e0000 */
[----:B---3--:R-:W-:Y:S01]  /*4400*/  FMNMX.FTZ R3, R3, R15, !PT ;  /* 0x0000000f03037209 */ /* 0x008fe20007810000 */
[----:B-1----:R-:W-:-:S04]  /*4410*/  FFMA.FTZ R5, R64, c[0x0][0x23c], -R7 ;  /* 0x00008f0040057a23 */ /* 0x002fc80000010807 */
[----:B------:R1:W3:Y:S01]  /*4420*/  MUFU.EX2 R217, R5 ;  /* 0x0000000500d97308 */ /* 0x0002e20000000800 */
[----:B--2---:R-:W-:Y:S02]  /*4430*/  FMNMX.FTZ R12, R12, R14, !PT ;  /* 0x0000000e0c0c7209 */ /* 0x004fe40007810000 */
[----:B-1----:R-:W-:Y:S02]  /*4440*/  FSEL R5, R13, RZ, P0 ;  /* 0x000000ff0d057208 */ /* 0x002fe40000000000 */
[----:B------:R-:W-:Y:S02]  /*4450*/  FSETP.NEU.FTZ.AND P0, PT, R3, -INF , PT ;  /* 0xff8000000300780b */ /* 0x000fe40003f1d000 */
[----:B---3--:R-:W-:Y:S01]  /*4460*/  F2FP.PACK_AB R16, R217, R220 ;  /* 0x000000dcd910723e */ /* 0x008fe200000000ff */
[--C-:B------:R-:W-:Y:S02]  /*4470*/  FFMA.FTZ R0, R24, c[0x0][0x23c], -R5.reuse ;  /* 0x00008f0018007a23 */ /* 0x100fe40000010805 */
[----:B------:R-:W-:-:S02]  /*4480*/  FFMA.FTZ R13, R54, c[0x0][0x23c], -R5 ;  /* 0x00008f00360d7a23 */ /* 0x000fc40000010805 */
[----:B------:R1:W-:Y:S08]  /*4490*/  MUFU.EX2 R215, R0 ;  /* 0x0000000000d77308 */ /* 0x0003f00000000800 */
[----:B------:R2:W-:Y:S01]  /*44a0*/  MUFU.EX2 R214, R13 ;  /* 0x0000000d00d67308 */ /* 0x0005e20000000800 */
[----:B-1----:R-:W-:-:S07]  /*44b0*/  FFMA.FTZ R0, R53, c[0x0][0x23c], -R5 ;  /* 0x00008f0035007a23 */ /* 0x002fce0000010805 */
[----:B------:R1:W-:Y:S01]  /*44c0*/  MUFU.EX2 R213, R0 ;  /* 0x0000000000d57308 */ /* 0x0003e20000000800 */
[----:B--2---:R-:W-:-:S07]  /*44d0*/  FFMA.FTZ R13, R44, c[0x0][0x23c], -R5 ;  /* 0x00008f002c0d7a23 */ /* 0x004fce0000010805 */
[----:B------:R-:W2:Y:S01]  /*44e0*/  MUFU.EX2 R218, R13 ;  /* 0x0000000d00da7308 */ /* 0x000ea20000000800 */
[----:B-1----:R-:W-:-:S05]  /*44f0*/  FMUL.FTZ R0, R3, c[0x0][0x23c] ;  /* 0x00008f0003007a20 */ /* 0x002fca0000410000 */
[----:B------:R-:W-:Y:S02]  /*4500*/  FSEL R0, R0, RZ, P0 ;  /* 0x000000ff00007208 */ /* 0x000fe40000000000 */
[----:B--2---:R-:W-:-:S03]  /*4510*/  F2FP.PACK_AB R14, R218, R214 ;  /* 0x000000d6da0e723e */ /* 0x004fc600000000ff */
[--C-:B------:R-:W-:Y:S02]  /*4520*/  FFMA.FTZ R13, R25, c[0x0][0x23c], -R0.reuse ;  /* 0x00008f00190d7a23 */ /* 0x100fe40000010800 */
[--C-:B------:R-:W-:Y:S02]  /*4530*/  FFMA.FTZ R2, R45, c[0x0][0x23c], -R0.reuse ;  /* 0x00008f002d027a23 */ /* 0x100fe40000010800 */
[----:B------:R1:W-:Y:S01]  /*4540*/  MUFU.EX2 R210, R13 ;  /* 0x0000000d00d27308 */ /* 0x0003e20000000800 */
[----:B------:R-:W-:Y:S01]  /*4550*/  FFMA.FTZ R6, R55, c[0x0][0x23c], -R0 ;  /* 0x00008f0037067a23 */ /* 0x000fe20000010800 */
[----:B------:R-:W-:Y:S06]  /*4560*/  LDSM.16.MT88.4 R44, [R191+0x6000] ;  /* 0x00600000bf2c783b */ /* 0x000fec0000004200 */
[----:B------:R2:W-:Y:S01]  /*4570*/  MUFU.EX2 R211, R2 ;  /* 0x0000000200d37308 */ /* 0x0005e20000000800 */
[----:B-1----:R-:W1:Y:S07]  /*4580*/  SHFL.BFLY PT, R13, R12, 0x1, 0x1f ;  /* 0x0c201f000c0d7f89 */ /* 0x002e6e00000e0000 */
[----:B------:R3:W4:Y:S01]  /*4590*/  MUFU.EX2 R207, R6 ;  /* 0x0000000600cf7308 */ /* 0x0007220000000800 */
[----:B--2---:R-:W-:-:S07]  /*45a0*/  FFMA.FTZ R2, R65, c[0x0][0x23c], -R7 ;  /* 0x00008f0041027a23 */ /* 0x004fce0000010807 */
[----:B------:R2:W5:Y:S01]  /*45b0*/  MUFU.EX2 R206, R2 ;  /* 0x0000000200ce7308 */ /* 0x0005620000000800 */
[----:B---3--:R-:W-:-:S07]  /*45c0*/  FFMA.FTZ R6, R60, c[0x0][0x23c], -R0 ;  /* 0x00008f003c067a23 */ /* 0x008fce0000010800 */
[----:B------:R-:W3:Y:S01]  /*45d0*/  MUFU.EX2 R208, R6 ;  /* 0x0000000600d07308 */ /* 0x000ee20000000800 */
[----:B-1----:R-:W-:Y:S02]  /*45e0*/  FMNMX.FTZ R69, R12, R13, !PT ;  /* 0x0000000d0c457209 */ /* 0x002fe40007810000 */
[----:B------:R-:W-:Y:S01]  /*45f0*/  F2FP.PACK_AB R12, R213, R215 ;  /* 0x000000d7d50c723e */ /* 0x000fe200000000ff */
[----:B--2---:R-:W-:Y:S01]  /*4600*/  FFMA.FTZ R2, R61, c[0x0][0x23c], -R7 ;  /* 0x00008f003d027a23 */ /* 0x004fe20000010807 */
[C---:B------:R-:W-:Y:S01]  /*4610*/  FSETP.NEU.FTZ.AND P0, PT, R69.reuse, -INF , PT ;  /* 0xff8000004500780b */ /* 0x040fe20003f1d000 */
[----:B------:R-:W-:Y:S01]  /*4620*/  FMUL.FTZ R4, R69, c[0x0][0x23c] ;  /* 0x00008f0045047a20 */ /* 0x000fe20000410000 */
[----:B----4-:R-:W-:Y:S01]  /*4630*/  F2FP.PACK_AB R13, R207, R210 ;  /* 0x000000d2cf0d723e */ /* 0x010fe200000000ff */
[----:B------:R1:W-:Y:S01]  /*4640*/  MUFU.EX2 R209, R2 ;  /* 0x0000000200d17308 */ /* 0x0003e20000000800 */
[----:B-----5:R-:W-:Y:S02]  /*4650*/  F2FP.PACK_AB R18, R206, R219 ;  /* 0x000000dbce12723e */ /* 0x020fe400000000ff */
[----:B---3--:R-:W-:-:S07]  /*4660*/  F2FP.PACK_AB R15, R211, R208 ;  /* 0x000000d0d30f723e */ /* 0x008fce00000000ff */
[----:B------:R-:W-:Y:S01]  /*4670*/  HMMA.16816.F32 R72, R12, R28, RZ ;  /* 0x0000001c0c48723c */ /* 0x000fe200000018ff */
[----:B-1----:R-:W-:Y:S01]  /*4680*/  FSEL R2, R4, RZ, P0 ;  /* 0x000000ff04027208 */ /* 0x002fe20000000000 */
[----:B------:R-:W-:-:S06]  /*4690*/  FFMA.FTZ R4, R48, c[0x0][0x23c], -R7 ;  /* 0x00008f0030047a23 */ /* 0x000fcc0000010807 */
[C---:B------:R-:W-:Y:S01]  /*46a0*/  HMMA.16816.F32 R84, R12.reuse, R20, RZ ;  /* 0x000000140c54723c */ /* 0x040fe200000018ff */
[----:B------:R1:W-:Y:S07]  /*46b0*/  MUFU.EX2 R212, R4 ;  /* 0x0000000400d47308 */ /* 0x0003ee0000000800 */
[C---:B------:R-:W-:Y:S08]  /*46c0*/  HMMA.16816.F32 R60, R12.reuse, R32, RZ ;  /* 0x000000200c3c723c */ /* 0x040ff000000018ff */
[----:B------:R-:W-:Y:S01]  /*46d0*/  HMMA.16816.F32 R52, R12, R44, RZ ;  /* 0x0000002c0c34723c */ /* 0x000fe200000018ff */
[----:B-1----:R-:W-:-:S02]  /*46e0*/  FFMA.FTZ R4, R26, c[0x0][0x23c], -R2 ;  /* 0x00008f001a047a23 */ /* 0x002fc40000010802 */
[----:B------:R-:W1:Y:S02]  /*46f0*/  LDSM.16.MT88.4 R24, [R189+0x6800] ;  /* 0x00680000bd18783b */ /* 0x000e640000004200 */
[----:B------:R2:W-:Y:S02]  /*4700*/  MUFU.EX2 R183, R4 ;  /* 0x0000000400b77308 */ /* 0x0005e40000000800 */
[----:B--2---:R-:W-:-:S06]  /*4710*/  FFMA.FTZ R4, R66, c[0x0][0x23c], -R2 ;  /* 0x00008f0042047a23 */ /* 0x004fcc0000010802 */
[----:B------:R2:W3:Y:S02]  /*4720*/  MUFU.EX2 R178, R4 ;  /* 0x0000000400b27308 */ /* 0x0004e40000000800 */
[--C-:B--2---:R-:W-:Y:S01]  /*4730*/  FFMA.FTZ R4, R76, c[0x0][0x23c], -R2.reuse ;  /* 0x00008f004c047a23 */ /* 0x104fe20000010802 */
[----:B---3--:R-:W-:Y:S01]  /*4740*/  F2FP.PACK_AB R17, R178, R183 ;  /* 0x000000b7b211723e */ /* 0x008fe200000000ff */
[----:B------:R-:W-:Y:S04]  /*4750*/  HMMA.16816.F32 R76, R12, R22, RZ ;  /* 0x000000160c4c723c */ /* 0x000fe800000018ff */
[----:B------:R2:W-:Y:S02]  /*4760*/  MUFU.EX2 R184, R4 ;  /* 0x0000000400b87308 */ /* 0x0005e40000000800 */
[----:B--2---:R-:W-:-:S02]  /*4770*/  FFMA.FTZ R4, R67, c[0x0][0x23c], -R2 ;  /* 0x00008f0043047a23 */ /* 0x004fc40000010802 */
[C---:B------:R-:W-:Y:S04]  /*4780*/  HMMA.16816.F32 R64, R12.reuse, R30, RZ ;  /* 0x0000001e0c40723c */ /* 0x040fe800000018ff */
[----:B------:R2:W3:Y:S02]  /*4790*/  MUFU.EX2 R185, R4 ;  /* 0x0000000400b97308 */ /* 0x0004e40000000800 */
[--C-:B--2---:R-:W-:Y:S01]  /*47a0*/  FFMA.FTZ R4, R56, c[0x0][0x23c], -R5.reuse ;  /* 0x00008f0038047a23 */ /* 0x104fe20000010805 */
[----:B---3--:R-:W-:Y:S01]  /*47b0*/  F2FP.PACK_AB R19, R185, R184 ;  /* 0x000000b8b913723e */ /* 0x008fe200000000ff */
[----:B------:R-:W-:Y:S04]  /*47c0*/  HMMA.16816.F32 R56, R12, R34, RZ ;  /* 0x000000220c38723c */ /* 0x000fe800000018ff */
[----:B------:R2:W-:Y:S04]  /*47d0*/  MUFU.EX2 R186, R4 ;  /* 0x0000000400ba7308 */ /* 0x0005e80000000800 */
[C---:B------:R-:W-:Y:S08]  /*47e0*/  HMMA.16816.F32 R104, R16.reuse, R30, RZ ;  /* 0x0000001e1068723c */ /* 0x040ff000000018ff */
[----:B------:R-:W-:Y:S01]  /*47f0*/  HMMA.16816.F32 R92, R16, R20, RZ ;  /* 0x00000014105c723c */ /* 0x000fe200000018ff */
[----:B--2---:R-:W-:-:S04]  /*4800*/  FFMA.FTZ R4, R49, c[0x0][0x23c], -R5 ;  /* 0x00008f0031047a23 */ /* 0x004fc80000010805 */
[----:B------:R2:W3:Y:S03]  /*4810*/  MUFU.EX2 R205, R4 ;  /* 0x0000000400cd7308 */ /* 0x0004e60000000800 */
[----:B------:R-:W-:Y:S08]  /*4820*/  HMMA.16816.F32 R48, R12, R46, RZ ;  /* 0x0000002e0c30723c */ /* 0x000ff000000018ff */
[----:B------:R-:W-:Y:S01]  /*4830*/  HMMA.16816.F32 R96, R16, R22, RZ ;  /* 0x000000161060723c */ /* 0x000fe200000018ff */
[----:B--2---:R-:W-:Y:S01]  /*4840*/  FFMA.FTZ R4, R80, c[0x0][0x23c], -R5 ;  /* 0x00008f0050047a23 */ /* 0x004fe20000010805 */
[----:B---3--:R-:W-:-:S06]  /*4850*/  F2FP.PACK_AB R12, R205, R186 ;  /* 0x000000bacd0c723e */ /* 0x008fcc00000000ff */
[C---:B------:R-:W-:Y:S01]  /*4860*/  HMMA.16816.F32 R20, R16.reuse, R44, RZ ;  /* 0x0000002c1014723c */ /* 0x040fe200000018ff */
[----:B------:R2:W-:Y:S07]  /*4870*/  MUFU.EX2 R204, R4 ;  /* 0x0000000400cc7308 */ /* 0x0005ee0000000800 */
[----:B------:R-:W-:Y:S01]  /*4880*/  HMMA.16816.F32 R116, R16, R34, RZ ;  /* 0x000000221074723c */ /* 0x000fe200000018ff */
[----:B--2---:R-:W-:-:S04]  /*4890*/  FFMA.FTZ R4, R71, c[0x0][0x23c], -R5 ;  /* 0x00008f0047047a23 */ /* 0x004fc80000010805 */
[----:B------:R2:W3:Y:S02]  /*48a0*/  MUFU.EX2 R187, R4 ;  /* 0x0000000400bb7308 */ /* 0x0004e40000000800 */
[--C-:B--2---:R-:W-:Y:S01]  /*48b0*/  FFMA.FTZ R4, R88, c[0x0][0x23c], -R0.reuse ;  /* 0x00008f0058047a23 */ /* 0x104fe20000010800 */
[----:B---3--:R-:W-:Y:S01]  /*48c0*/  F2FP.PACK_AB R14, R187, R204 ;  /* 0x000000ccbb0e723e */ /* 0x008fe200000000ff */
[----:B------:R-:W-:Y:S01]  /*48d0*/  HMMA.16816.F32 R88, R16, R28, RZ ;  /* 0x0000001c1058723c */ /* 0x000fe200000018ff */
[----:B------:R-:W2:Y:S03]  /*48e0*/  LDSM.16.MT88.4 R28, [R190+0x6800] ;  /* 0x00680000be1c783b */ /* 0x000ea60000004200 */
[----:B------:R3:W-:Y:S02]  /*48f0*/  MUFU.EX2 R177, R4 ;  /* 0x0000000400b17308 */ /* 0x0007e40000000800 */
[----:B---3--:R-:W-:-:S06]  /*4900*/  FFMA.FTZ R4, R101, c[0x0][0x23c], -R0 ;  /* 0x00008f0065047a23 */ /* 0x008fcc0000010800 */
[----:B------:R3:W4:Y:S02]  /*4910*/  MUFU.EX2 R182, R4 ;  /* 0x0000000400b67308 */ /* 0x0007240000000800 */
[--C-:B---3--:R-:W-:Y:S01]  /*4920*/  FFMA.FTZ R4, R81, c[0x0][0x23c], -R0.reuse ;  /* 0x00008f0051047a23 */ /* 0x108fe20000010800 */
[----:B----4-:R-:W-:Y:S01]  /*4930*/  F2FP.PACK_AB R13, R182, R177 ;  /* 0x000000b1b60d723e */ /* 0x010fe200000000ff */
[----:B------:R-:W-:Y:S01]  /*4940*/  HMMA.16816.F32 R80, R16, R32, RZ ;  /* 0x000000201050723c */ /* 0x000fe200000018ff */
[----:B------:R-:W-:Y:S03]  /*4950*/  LDSM.16.MT88.4 R32, [R191+0x7000] ;  /* 0x00700000bf20783b */ /* 0x000fe60000004200 */
[----:B------:R3:W-:Y:S02]  /*4960*/  MUFU.EX2 R181, R4 ;  /* 0x0000000400b57308 */ /* 0x0007e40000000800 */
[----:B---3--:R-:W-:-:S06]  /*4970*/  FFMA.FTZ R4, R100, c[0x0][0x23c], -R0 ;  /* 0x00008f0064047a23 */ /* 0x008fcc0000010800 */
[----:B------:R3:W4:Y:S02]  /*4980*/  MUFU.EX2 R180, R4 ;  /* 0x0000000400b47308 */ /* 0x0007240000000800 */
[----:B---3--:R-:W-:Y:S01]  /*4990*/  FFMA.FTZ R4, R103, c[0x0][0x23c], -R7 ;  /* 0x00008f0067047a23 */ /* 0x008fe20000010807 */
[----:B----4-:R-:W-:-:S05]  /*49a0*/  F2FP.PACK_AB R15, R180, R181 ;  /* 0x000000b5b40f723e */ /* 0x010fca00000000ff */
[----:B------:R3:W-:Y:S02]  /*49b0*/  MUFU.EX2 R176, R4 ;  /* 0x0000000400b07308 */ /* 0x0007e40000000800 */
[C---:B-1----:R-:W-:Y:S08]  /*49c0*/  HMMA.16816.F32 R112, R12.reuse, R24, R84 ;  /* 0x000000180c70723c */ /* 0x042ff00000001854 */
[----:B--2---:R-:W-:Y:S01]  /*49d0*/  HMMA.16816.F32 R84, R12, R28, R60 ;  /* 0x0000001c0c54723c */ /* 0x004fe2000000183c */
[----:B---3--:R-:W-:-:S04]  /*49e0*/  FFMA.FTZ R4, R102, c[0x0][0x23c], -R7 ;  /* 0x00008f0066047a23 */ /* 0x008fc80000010807 */
[----:B------:R1:W2:Y:S03]  /*49f0*/  MUFU.EX2 R175, R4 ;  /* 0x0000000400af7308 */ /* 0x0002a60000000800 */
[C---:B------:R-:W-:Y:S08]  /*4a00*/  HMMA.16816.F32 R76, R12.reuse, R26, R76 ;  /* 0x0000001a0c4c723c */ /* 0x040ff0000000184c */
[----:B------:R-:W-:Y:S01]  /*4a10*/  HMMA.16816.F32 R64, R12, R38, R64 ;  /* 0x000000260c40723c */ /* 0x000fe20000001840 */
[----:B-1----:R-:W-:-:S07]  /*4a20*/  FFMA.FTZ R4, R109, c[0x0][0x23c], -R7 ;  /* 0x00008f006d047a23 */ /* 0x002fce0000010807 */
[C---:B------:R-:W-:Y:S01]  /*4a30*/  HMMA.16816.F32 R60, R12.reuse, R30, R56 ;  /* 0x0000001e0c3c723c */ /* 0x040fe20000001838 */
[----:B------:R1:W-:Y:S07]  /*4a40*/  MUFU.EX2 R174, R4 ;  /* 0x0000000400ae7308 */ /* 0x0003ee0000000800 */
[----:B------:R-:W-:Y:S08]  /*4a50*/  HMMA.16816.F32 R48, R12, R42, R48 ;  /* 0x0000002a0c30723c */ /* 0x000ff00000001830 */
[----:B------:R-:W-:Y:S01]  /*4a60*/  HMMA.16816.F32 R100, R16, R46, RZ ;  /* 0x0000002e1064723c */ /* 0x000fe200000018ff */
[----:B------:R-:W-:Y:S01]  /*4a70*/  LDSM.16.MT88.4 R16, [R192+0x7000] ;  /* 0x00700000c010783b */ /* 0x000fe20000004200 */
[----:B-1----:R-:W-:-:S04]  /*4a80*/  FFMA.FTZ R4, R108, c[0x0][0x23c], -R7 ;  /* 0x00008f006c047a23 */ /* 0x002fc80000010807 */
[----:B------:R1:W-:Y:S02]  /*4a90*/  MUFU.EX2 R173, R4 ;  /* 0x0000000400ad7308 */ /* 0x0003e40000000800 */
[C---:B------:R-:W-:Y:S08]  /*4aa0*/  HMMA.16816.F32 R108, R12.reuse, R36, R72 ;  /* 0x000000240c6c723c */ /* 0x040ff00000001848 */
[----:B------:R-:W-:Y:S01]  /*4ab0*/  HMMA.16816.F32 R72, R12, R40, R52 ;  /* 0x000000280c48723c */ /* 0x000fe20000001834 */
[----:B-1----:R-:W-:-:S06]  /*4ac0*/  FFMA.FTZ R4, R129, c[0x0][0x23c], -R2 ;  /* 0x00008f0081047a23 */ /* 0x002fcc0000010802 */
[----:B------:R-:W-:Y:S02]  /*4ad0*/  F2FP.PACK_AB R12, R212, R209 ;  /* 0x000000d1d40c723e */ /* 0x000fe400000000ff */
[----:B--2---:R-:W-:Y:S01]  /*4ae0*/  F2FP.PACK_AB R14, R175, R176 ;  /* 0x000000b0af0e723e */ /* 0x004fe200000000ff */
        /* <DEDUP_REMOVED lines=11> */
[C---:B------:R-:W-:Y:S01]  /*4ba0*/  HMMA.16816.F32 R56, R12.reuse, R24, R92 ;  /* 0x000000180c38723c */ /* 0x040fe2000000185c */
[----:B------:R-:W-:Y:S07]  /*4bb0*/  LDSM.16.MT88.4 R92, [R189+0x7800] ;  /* 0x00780000bd5c783b */ /* 0x000fee0000004200 */
[----:B------:R-:W-:Y:S01]  /*4bc0*/  HMMA.16816.F32 R44, R12, R26, R96 ;  /* 0x0000001a0c2c723c */ /* 0x000fe20000001860 */
[----:B------:R-:W-:Y:S01]  /*4bd0*/  LDSM.16.MT88.4 R24, [R190+0x7000] ;  /* 0x00700000be18783b */ /* 0x000fe20000004200 */
[----:B-1----:R-:W-:-:S04]  /*4be0*/  FFMA.FTZ R4, R123, c[0x0][0x23c], -R5 ;  /* 0x00008f007b047a23 */ /* 0x002fc80000010805 */
[----:B------:R1:W-:Y:S02]  /*4bf0*/  MUFU.EX2 R166, R4 ;  /* 0x0000000400a67308 */ /* 0x0003e40000000800 */
[C---:B------:R-:W-:Y:S08]  /*4c00*/  HMMA.16816.F32 R52, R12.reuse, R36, R88 ;  /* 0x000000240c34723c */ /* 0x040ff00000001858 */
[----:B------:R-:W-:Y:S01]  /*4c10*/  HMMA.16816.F32 R36, R12, R38, R104 ;  /* 0x000000260c24723c */ /* 0x000fe20000001868 */
[----:B-1----:R-:W-:-:S02]  /*4c20*/  FFMA.FTZ R4, R125, c[0x0][0x23c], -R5 ;  /* 0x00008f007d047a23 */ /* 0x002fc40000010805 */
[----:B------:R-:W-:Y:S02]  /*4c30*/  LDSM.16.MT88.4 R124, [R190+0x7800] ;  /* 0x00780000be7c783b */ /* 0x000fe40000004200 */
[----:B------:R1:W2:Y:S02]  /*4c40*/  MUFU.EX2 R167, R4 ;  /* 0x0000000400a77308 */ /* 0x0002a40000000800 */
[----:B-1----:R-:W-:-:S06]  /*4c50*/  FFMA.FTZ R4, R122, c[0x0][0x23c], -R5 ;  /* 0x00008f007a047a23 */ /* 0x002fcc0000010805 */
[----:B------:R1:W-:Y:S02]  /*4c60*/  MUFU.EX2 R165, R4 ;  /* 0x0000000400a57308 */ /* 0x0003e40000000800 */
[----:B-1----:R-:W-:Y:S02]  /*4c70*/  FFMA.FTZ R4, R121, c[0x0][0x23c], -R5 ;  /* 0x00008f0079047a23 */ /* 0x002fe40000010805 */
[C---:B------:R-:W-:Y:S04]  /*4c80*/  HMMA.16816.F32 R120, R12.reuse, R28, R80 ;  /* 0x0000001c0c78723c */ /* 0x040fe80000001850 */
[----:B------:R1:W3:Y:S04]  /*4c90*/  MUFU.EX2 R164, R4 ;  /* 0x0000000400a47308 */ /* 0x0002e80000000800 */
[----:B------:R-:W-:Y:S01]  /*4ca0*/  HMMA.16816.F32 R28, R12, R30, R116 ;  /* 0x0000001e0c1c723c */ /* 0x000fe20000001874 */
[----:B-1----:R-:W-:-:S07]  /*4cb0*/  FFMA.FTZ R4, R128, c[0x0][0x23c], -R0 ;  /* 0x00008f0080047a23 */ /* 0x002fce0000010800 */
[C---:B------:R-:W-:Y:S01]  /*4cc0*/  HMMA.16816.F32 R128, R12.reuse, R40, R20 ;  /* 0x000000280c80723c */ /* 0x040fe20000001814 */
[----:B------:R-:W1:Y:S01]  /*4cd0*/  LDSM.16.MT88.4 R20, [R189+0x7000] ;  /* 0x00700000bd14783b */ /* 0x000e620000004200 */
[----:B------:R4:W-:Y:S06]  /*4ce0*/  MUFU.EX2 R163, R4 ;  /* 0x0000000400a37308 */ /* 0x0009ec0000000800 */
[----:B------:R-:W-:Y:S07]  /*4cf0*/  HMMA.16816.F32 R40, R12, R42, R100 ;  /* 0x0000002a0c28723c */ /* 0x000fee0000001864 */
[----:B--2---:R-:W-:-:S02]  /*4d00*/  F2FP.PACK_AB R12, R167, R166 ;  /* 0x000000a6a70c723e */ /* 0x004fc400000000ff */
[----:B---3--:R-:W-:Y:S01]  /*4d10*/  F2FP.PACK_AB R14, R164, R165 ;  /* 0x000000a5a40e723e */ /* 0x008fe200000000ff */
[----:B----4-:R-:W-:-:S04]  /*4d20*/  FFMA.FTZ R4, R134, c[0x0][0x23c], -R0 ;  /* 0x00008f0086047a23 */ /* 0x010fc80000010800 */
        /* <DEDUP_REMOVED lines=9> */
[C---:B-1----:R-:W-:Y:S08]  /*4dc0*/  HMMA.16816.F32 R88, R12.reuse, R22, R76 ;  /* 0x000000160c58723c */ /* 0x042ff0000000184c */
[----:B------:R-:W-:Y:S01]  /*4dd0*/  HMMA.16816.F32 R80, R12, R20, R112 ;  /* 0x000000140c50723c */ /* 0x000fe20000001870 */
[----:B--2---:R-:W-:-:S04]  /*4de0*/  FFMA.FTZ R4, R136, c[0x0][0x23c], -R7 ;  /* 0x00008f0088047a23 */ /* 0x004fc80000010807 */
[----:B------:R1:W-:Y:S03]  /*4df0*/  MUFU.EX2 R158, R4 ;  /* 0x00000004009e7308 */ /* 0x0003e60000000800 */
[C---:B------:R-:W-:Y:S01]  /*4e00*/  HMMA.16816.F32 R100, R12.reuse, R16, R108 ;  /* 0x000000100c64723c */ /* 0x040fe2000000186c */
[----:B------:R-:W-:Y:S07]  /*4e10*/  LDSM.16.MT88.4 R108, [R192+0x7800] ;  /* 0x00780000c06c783b */ /* 0x000fee0000004200 */
[----:B------:R-:W-:Y:S01]  /*4e20*/  HMMA.16816.F32 R84, R12, R24, R84 ;  /* 0x000000180c54723c */ /* 0x000fe20000001854 */
[----:B-1----:R-:W-:-:S07]  /*4e30*/  FFMA.FTZ R4, R137, c[0x0][0x23c], -R7 ;  /* 0x00008f0089047a23 */ /* 0x002fce0000010807 */
[C---:B------:R-:W-:Y:S01]  /*4e40*/  HMMA.16816.F32 R72, R12.reuse, R32, R72 ;  /* 0x000000200c48723c */ /* 0x040fe20000001848 */
[----:B------:R1:W-:Y:S07]  /*4e50*/  MUFU.EX2 R157, R4 ;  /* 0x00000004009d7308 */ /* 0x0003ee0000000800 */
[C---:B------:R-:W-:Y:S08]  /*4e60*/  HMMA.16816.F32 R64, R12.reuse, R18, R64 ;  /* 0x000000120c40723c */ /* 0x040ff00000001840 */
[----:B------:R-:W-:Y:S01]  /*4e70*/  HMMA.16816.F32 R60, R12, R26, R60 ;  /* 0x0000001a0c3c723c */ /* 0x000fe2000000183c */
[----:B-1----:R-:W-:-:S02]  /*4e80*/  FFMA.FTZ R4, R135, c[0x0][0x23c], -R7 ;  /* 0x00008f0087047a23 */ /* 0x002fc40000010807 */
[----:B------:R-:W-:Y:S02]  /*4e90*/  FFMA.FTZ R7, R139, c[0x0][0x23c], -R7 ;  /* 0x00008f008b077a23 */ /* 0x000fe40000010807 */
[----:B------:R1:W-:Y:S03]  /*4ea0*/  MUFU.EX2 R156, R4 ;  /* 0x00000004009c7308 */ /* 0x0003e60000000800 */
[----:B------:R-:W-:Y:S07]  /*4eb0*/  HMMA.16816.F32 R48, R12, R34, R48 ;  /* 0x000000220c30723c */ /* 0x000fee0000001830 */
[----:B------:R-:W-:Y:S01]  /*4ec0*/  F2FP.PACK_AB R12, R173, R174 ;  /* 0x000000aead0c723e */ /* 0x000fe200000000ff */
[----:B------:R-:W-:Y:S01]  /*4ed0*/  MUFU.EX2 R243, R7 ;  /* 0x0000000700f37308 */ /* 0x000fe20000000800 */
[----:B---3--:R-:W-:Y:S01]  /*4ee0*/  F2FP.PACK_AB R14, R159, R172 ;  /* 0x000000ac9f0e723e */ /* 0x008fe200000000ff */
[----:B-1----:R-:W-:-:S06]  /*4ef0*/  FFMA.FTZ R4, R147, c[0x0][0x23c], -R2 ;  /* 0x00008f0093047a23 */ /* 0x002fcc0000010802 */
[----:B------:R1:W-:Y:S02]  /*4f00*/  MUFU.EX2 R147, R4 ;  /* 0x0000000400937308 */ /* 0x0003e40000000800 */
[----:B-1----:R-:W-:-:S06]  /*4f10*/  FFMA.FTZ R4, R146, c[0x0][0x23c], -R2 ;  /* 0x00008f0092047a23 */ /* 0x002fcc0000010802 */
[----:B------:R1:W2:Y:S02]  /*4f20*/  MUFU.EX2 R146, R4 ;  /* 0x0000000400927308 */ /* 0x0002a40000000800 */
[----:B-1----:R-:W-:Y:S01]  /*4f30*/  FFMA.FTZ R4, R145, c[0x0][0x23c], -R2 ;  /* 0x00008f0091047a23 */ /* 0x002fe20000010802 */
[----:B--2---:R-:W-:-:S05]  /*4f40*/  F2FP.PACK_AB R13, R146, R147 ;  /* 0x00000093920d723e */ /* 0x004fca00000000ff */
[----:B------:R1:W-:Y:S02]  /*4f50*/  MUFU.EX2 R78, R4 ;  /* 0x00000004004e7308 */ /* 0x0003e40000000800 */
[----:B-1----:R-:W-:Y:S01]  /*4f60*/  FFMA.FTZ R4, R142, c[0x0][0x23c], -R2 ;  /* 0x00008f008e047a23 */ /* 0x002fe20000010802 */
[----:B------:R-:W-:-:S05]  /*4f70*/  F2FP.PACK_AB R142, R243, R156 ;  /* 0x0000009cf38e723e */ /* 0x000fca00000000ff */
        /* <DEDUP_REMOVED lines=10> */
[----:B-1----:R-:W-:-:S07]  /*5020*/  FFMA.FTZ R4, R141, c[0x0][0x23c], -R5 ;  /* 0x00008f008d047a23 */ /* 0x002fce0000010805 */
[----:B------:R-:W-:Y:S01]  /*5030*/  HMMA.16816.F32 R112, R12, R24, R120 ;  /* 0x000000180c70723c */ /* 0x000fe20000001878 */
[----:B------:R-:W-:Y:S01]  /*5040*/  FFMA.FTZ R5, R140, c[0x0][0x23c], -R5 ;  /* 0x00008f008c057a23 */ /* 0x000fe20000010805 */
[----:B--2---:R-:W-:Y:S01]  /*5050*/  F2FP.PACK_AB R136, R76, R71 ;  /* 0x000000474c88723e */ /* 0x004fe200000000ff */
[----:B------:R1:W-:Y:S01]  /*5060*/  MUFU.EX2 R21, R4 ;  /* 0x0000000400157308 */ /* 0x0003e20000000800 */
[----:B------:R-:W-:-:S04]  /*5070*/  F2FP.PACK_AB R140, R157, R158 ;  /* 0x0000009e9d8c723e */ /* 0x000fc800000000ff */
[C---:B------:R-:W-:Y:S03]  /*5080*/  HMMA.16816.F32 R28, R12.reuse, R26, R28 ;  /* 0x0000001a0c1c723c */ /* 0x040fe6000000181c */
[----:B------:R-:W2:Y:S05]  /*5090*/  MUFU.EX2 R245, R5 ;  /* 0x0000000500f57308 */ /* 0x000eaa0000000800 */
[----:B------:R-:W-:Y:S01]  /*50a0*/  HMMA.16816.F32 R128, R12, R32, R128 ;  /* 0x000000200c80723c */ /* 0x000fe20000001880 */
[----:B-1----:R-:W-:-:S04]  /*50b0*/  FFMA.FTZ R4, R150, c[0x0][0x23c], -R0 ;  /* 0x00008f0096047a23 */ /* 0x002fc80000010800 */
[----:B------:R1:W-:Y:S03]  /*50c0*/  MUFU.EX2 R20, R4 ;  /* 0x0000000400147308 */ /* 0x0003e60000000800 */
[----:B------:R-:W-:Y:S01]  /*50d0*/  HMMA.16816.F32 R40, R12, R34, R40 ;  /* 0x000000220c28723c */ /* 0x000fe20000001828 */
[----:B--2---:R-:W-:-:S06]  /*50e0*/  F2FP.PACK_AB R138, R245, R21 ;  /* 0x00000015f58a723e */ /* 0x004fcc00000000ff */
[----:B------:R-:W-:Y:S02]  /*50f0*/  FADD.FTZ R12, R215, R213 ;  /* 0x000000d5d70c7221 */ /* 0x000fe40000010000 */
[----:B------:R-:W-:Y:S02]  /*5100*/  FADD.FTZ R13, R210, R207 ;  /* 0x000000cfd20d7221 */ /* 0x000fe40000010000 */
[----:B------:R-:W-:Y:S02]  /*5110*/  FADD.FTZ R12, R214, R12 ;  /* 0x0000000cd60c7221 */ /* 0x000fe40000010000 */
[----:B------:R-:W-:Y:S02]  /*5120*/  FADD.FTZ R13, R208, R13 ;  /* 0x0000000dd00d7221 */ /* 0x000fe40000010000 */
[----:B-1----:R-:W-:-:S04]  /*5130*/  FFMA.FTZ R4, R151, c[0x0][0x23c], -R0 ;  /* 0x00008f0097047a23 */ /* 0x002fc80000010800 */
[----:B------:R1:W2:Y:S02]  /*5140*/  MUFU.EX2 R18, R4 ;  /* 0x0000000400127308 */ /* 0x0002a40000000800 */
[--C-:B-1----:R-:W-:Y:S01]  /*5150*/  FFMA.FTZ R4, R149, c[0x0][0x23c], -R0.reuse ;  /* 0x00008f0095047a23 */ /* 0x102fe20000010800 */
[----:B--2---:R-:W-:Y:S01]  /*5160*/  F2FP.PACK_AB R137, R18, R20 ;  /* 0x000000141289723e */ /* 0x004fe200000000ff */
[----:B------:R-:W-:-:S04]  /*5170*/  FFMA.FTZ R0, R148, c[0x0][0x23c], -R0 ;  /* 0x00008f0094007a23 */ /* 0x000fc80000010800 */
[----:B------:R1:W-:Y:S08]  /*5180*/  MUFU.EX2 R17, R4 ;  /* 0x0000000400117308 */ /* 0x0003f00000000800 */
[----:B------:R2:W3:Y:S01]  /*5190*/  MUFU.EX2 R246, R0 ;  /* 0x0000000000f67308 */ /* 0x0004e20000000800 */
[----:B-1----:R-:W1:Y:S01]  /*51a0*/  LDSM.16.MT88.4 R4, [R191+0x7800] ;  /* 0x00780000bf04783b */ /* 0x002e620000004200 */
[----:B--2---:R-:W-:Y:S01]  /*51b0*/  FFMA.FTZ R0, R155, c[0x0][0x23c], -R2 ;  /* 0x00008f009b007a23 */ /* 0x004fe20000010802 */
[----:B---3--:R-:W-:-:S05]  /*51c0*/  F2FP.PACK_AB R139, R246, R17 ;  /* 0x00000011f68b723e */ /* 0x008fca00000000ff */
[----:B------:R2:W-:Y:S02]  /*51d0*/  MUFU.EX2 R16, R0 ;  /* 0x0000000000107308 */ /* 0x0005e40000000800 */
[C---:B------:R-:W-:Y:S08]  /*51e0*/  HMMA.16816.F32 R116, R136.reuse, R124, R84 ;  /* 0x0000007c8874723c */ /* 0x040ff00000001854 */
[----:B------:R-:W-:Y:S01]  /*51f0*/  HMMA.16816.F32 R80, R136, R92, R80 ;  /* 0x0000005c8850723c */ /* 0x000fe20000001850 */
[----:B--2---:R-:W-:-:S04]  /*5200*/  FFMA.FTZ R0, R154, c[0x0][0x23c], -R2 ;  /* 0x00008f009a007a23 */ /* 0x004fc80000010802 */
[----:B------:R2:W3:Y:S03]  /*5210*/  MUFU.EX2 R15, R0 ;  /* 0x00000000000f7308 */ /* 0x0004e60000000800 */
[C---:B------:R-:W-:Y:S08]  /*5220*/  HMMA.16816.F32 R88, R136.reuse, R94, R88 ;  /* 0x0000005e8858723c */ /* 0x040ff00000001858 */
[----:B-1----:R-:W-:Y:S01]  /*5230*/  HMMA.16816.F32 R132, R136, R4, R72 ;  /* 0x000000048884723c */ /* 0x002fe20000001848 */
[--C-:B--2---:R-:W-:Y:S01]  /*5240*/  FFMA.FTZ R0, R153, c[0x0][0x23c], -R2.reuse ;  /* 0x00008f0099007a23 */ /* 0x104fe20000010802 */
[----:B---3--:R-:W-:Y:S01]  /*5250*/  F2FP.PACK_AB R141, R15, R16 ;  /* 0x000000100f8d723e */ /* 0x008fe200000000ff */
[----:B------:R-:W-:-:S05]  /*5260*/  FFMA.FTZ R2, R152, c[0x0][0x23c], -R2 ;  /* 0x00008f0098027a23 */ /* 0x000fca0000010802 */
[C---:B------:R-:W-:Y:S01]  /*5270*/  HMMA.16816.F32 R100, R136.reuse, R108, R100 ;  /* 0x0000006c8864723c */ /* 0x040fe20000001864 */
[----:B------:R1:W-:Y:S07]  /*5280*/  MUFU.EX2 R14, R0 ;  /* 0x00000000000e7308 */ /* 0x0003ee0000000800 */
[C---:B------:R-:W-:Y:S01]  /*5290*/  HMMA.16816.F32 R104, R136.reuse, R110, R64 ;  /* 0x0000006e8868723c */ /* 0x040fe20000001840 */
[----:B------:R2:W3:Y:S07]  /*52a0*/  MUFU.EX2 R244, R2 ;  /* 0x0000000200f47308 */ /* 0x0004ee0000000800 */
[----:B------:R-:W-:Y:S01]  /*52b0*/  HMMA.16816.F32 R120, R136, R126, R60 ;  /* 0x0000007e8878723c */ /* 0x000fe2000000183c */
[----:B-1----:R-:W-:-:S04]  /*52c0*/  FADD.FTZ R0, R220, R217 ;  /* 0x000000d9dc007221 */ /* 0x002fc80000010000 */
[----:B------:R-:W-:-:S03]  /*52d0*/  FADD.FTZ R0, R219, R0 ;  /* 0x00000000db007221 */ /* 0x000fc60000010000 */
[----:B------:R-:W-:Y:S01]  /*52e0*/  HMMA.16816.F32 R136, R136, R6, R48 ;  /* 0x000000068888723c */ /* 0x000fe20000001830 */
[----:B--2---:R-:W-:Y:S01]  /*52f0*/  FADD.FTZ R2, R183, R178 ;  /* 0x000000b2b7027221 */ /* 0x004fe20000010000 */
[----:B---3--:R-:W-:Y:S01]  /*5300*/  F2FP.PACK_AB R143, R244, R14 ;  /* 0x0000000ef48f723e */ /* 0x008fe200000000ff */
[----:B------:R-:W-:Y:S02]  /*5310*/  FADD.FTZ R0, R206, R0 ;  /* 0x00000000ce007221 */ /* 0x000fe40000010000 */
[----:B------:R-:W-:Y:S02]  /*5320*/  FADD.FTZ R2, R184, R2 ;  /* 0x00000002b8027221 */ /* 0x000fe40000010000 */
[----:B------:R-:W-:Y:S02]  /*5330*/  FADD.FTZ R0, R209, R0 ;  /* 0x00000000d1007221 */ /* 0x000fe40000010000 */
[----:B------:R-:W-:Y:S01]  /*5340*/  HMMA.16816.F32 R128, R140, R4, R128 ;  /* 0x000000048c80723c */ /* 0x000fe20000001880 */
[----:B------:R-:W-:-:S04]  /*5350*/  FADD.FTZ R2, R185, R2 ;  /* 0x00000002b9027221 */ /* 0x000fc80000010000 */
[----:B------:R-:W-:Y:S02]  /*5360*/  FADD.FTZ R2, R170, R2 ;  /* 0x00000002aa027221 */ /* 0x000fe40000010000 */
[----:B------:R-:W-:Y:S01]  /*5370*/  FADD.FTZ R5, R218, R12 ;  /* 0x0000000cda057221 */ /* 0x000fe20000010000 */
[C---:B------:R-:W-:Y:S01]  /*5380*/  HMMA.16816.F32 R84, R140.reuse, R92, R56 ;  /* 0x0000005c8c54723c */ /* 0x040fe20000001838 */
[----:B------:R-:W-:Y:S02]  /*5390*/  FADD.FTZ R4, R211, R13 ;  /* 0x0000000dd3047221 */ /* 0x000fe40000010000 */
[----:B------:R-:W-:Y:S02]  /*53a0*/  FADD.FTZ R5, R186, R5 ;  /* 0x00000005ba057221 */ /* 0x000fe40000010000 */
[----:B------:R-:W-:Y:S02]  /*53b0*/  FADD.FTZ R12, R177, R4 ;  /* 0x00000004b10c7221 */ /* 0x000fe40000010000 */
[----:B------:R-:W-:Y:S01]  /*53c0*/  FADD.FTZ R4, R212, R0 ;  /* 0x00000000d4047221 */ /* 0x000fe20000010000 */
[----:B------:R-:W-:Y:S01]  /*53d0*/  HMMA.16816.F32 R96, R140, R108, R52 ;  /* 0x0000006c8c60723c */ /* 0x000fe20000001834 */
[----:B------:R-:W-:-:S02]  /*53e0*/  FADD.FTZ R2, R171, R2 ;  /* 0x00000002ab027221 */ /* 0x000fc40000010000 */
[----:B------:R-:W-:Y:S02]  /*53f0*/  FADD.FTZ R0, R205, R5 ;  /* 0x00000005cd007221 */ /* 0x000fe40000010000 */
[----:B------:R-:W-:-:S03]  /*5400*/  FADD.FTZ R5, R182, R12 ;  /* 0x0000000cb6057221 */ /* 0x000fc60000010000 */
[C---:B------:R-:W-:Y:S08]  /*5410*/  HMMA.16816.F32 R112, R140.reuse, R124, R112 ;  /* 0x0000007c8c70723c */ /* 0x040ff00000001870 */
[C---:B------:R-:W-:Y:S08]  /*5420*/  HMMA.16816.F32 R92, R140.reuse, R94, R44 ;  /* 0x0000005e8c5c723c */ /* 0x040ff0000000182c */
[C---:B------:R-:W-:Y:S08]  /*5430*/  HMMA.16816.F32 R108, R140.reuse, R110, R36 ;  /* 0x0000006e8c6c723c */ /* 0x040ff00000001824 */
[C---:B------:R-:W-:Y:S08]  /*5440*/  HMMA.16816.F32 R124, R140.reuse, R126, R28 ;  /* 0x0000007e8c7c723c */ /* 0x040ff0000000181c */
[----:B------:R-:W-:Y:S07]  /*5450*/  HMMA.16816.F32 R140, R140, R6, R40 ;  /* 0x000000068c8c723c */ /* 0x000fee0000001828 */
        /* <DEDUP_REMOVED lines=40> */
[----:B------:R-:W-:Y:S05]  /*56e0*/  @!P1 BRA `(.L_x_915) ;  /* 0x0000785000009947 */ /* 0x000fea0003800000 */
[----:B------:R-:W-:Y:S01]  /*56f0*/  ISETP.GE.AND P0, PT, R234, c[0x0][0x220], PT ;  /* 0x00008800ea007a0c */ /* 0x000fe20003f06270 */
[----:B------:R-:W-:-:S04]  /*5700*/  DEPBAR.LE SB0, 0x0 ;  /* 0x000080000000791a */ /* 0x000fc80000000000 */
[----:B------:R-:W-:Y:S01]  /*5710*/  IADD3 R160, R216, -0x2, RZ ;  /* 0xfffffffed8a07810 */ /* 0x000fe20007ffe0ff */
[----:B------:R-:W-:Y:S01]  /*5720*/  BAR.SYNC.DEFER_BLOCKING 0x0 ;  /* 0x0000000000007b1d */ /* 0x000fe20000010000 */
[----:B------:R-:W-:Y:S02]  /*5730*/  IMAD.MOV.U32 R18, RZ, RZ, c[0x0][0x1a4] ;  /* 0x00006900ff127624 */ /* 0x000fe400078e00ff */
[----:B------:R-:W-:Y:S01]  /*5740*/  SHF.R.S32.HI R2, RZ, 0x1f, R160 ;  /* 0x0000001fff027819 */ /* 0x000fe200000114a0 */
[----:B------:R-:W-:Y:S02]  /*5750*/  IMAD R0, R233, R160, RZ ;  /* 0x000000a0e9007224 */ /* 0x000fe400078e02ff */
[----:B------:R-:W-:-:S04]  /*5760*/  IMAD.WIDE.U32 R4, R160, R232, R248 ;  /* 0x000000e8a0047225 */ /* 0x000fc800078e00f8 */
[----:B------:R-:W-:Y:S01]  /*5770*/  IMAD R6, R2, R232, R0 ;  /* 0x000000e802067224 */ /* 0x000fe200078e0200 */
[----:B------:R-:W-:Y:S01]  /*5780*/  @!P0 IADD3 R0, P3, R231, R4, RZ ;  /* 0x00000004e7008210 */ /* 0x000fe20007f7e0ff */
[----:B------:R-:W-:Y:S01]  /*5790*/  IMAD.WIDE.U32 R12, R229, 0x20, RZ ;  /* 0x00000020e50c7825 */ /* 0x000fe200078e00ff */
[----:B------:R-:W-:Y:S02]  /*57a0*/  @!P0 LEA R16, P4, R4, c[0x0][0x170], 0x1 ;  /* 0x00005c0004108a11 */ /* 0x000fe400078808ff */
[----:B------:R-:W-:Y:S01]  /*57b0*/  @!P0 LEA R14, P2, R0, c[0x0][0x170], 0x1 ;  /* 0x00005c00000e8a11 */ /* 0x000fe200078408ff */
[----:B------:R-:W-:Y:S01]  /*57c0*/  IMAD.IADD R5, R5, 0x1, R6 ;  /* 0x0000000105057824 */ /* 0x000fe200078e0206 */
[----:B------:R-:W-:Y:S01]  /*57d0*/  @!P0 IADD3 R2, P1, R4, R12, RZ ;  /* 0x0000000c04028210 */ /* 0x000fe20007f3e0ff */
[----:B------:R-:W-:Y:S02]  /*57e0*/  IMAD.SHL.U32 R7, R18, 0x20, RZ ;  /* 0x0000002012077824 */ /* 0x000fe400078e00ff */
[--C-:B------:R-:W-:Y:S01]  /*57f0*/  @!P0 IMAD.X R6, R230, 0x1, R5.reuse, P3 ;  /* 0x00000001e6068824 */ /* 0x100fe200018e0605 */
[----:B------:R-:W-:-:S02]  /*5800*/  @!P0 LEA.HI.X R17, R4, c[0x0][0x174], R5, 0x1, P4 ;  /* 0x00005d0004118a11 */ /* 0x000fc400020f0c05 */
[----:B------:R-:W-:Y:S01]  /*5810*/  @!P0 IADD3.X R7, R5, R13, R7, P1, !PT ;  /* 0x0000000d05078210 */ /* 0x000fe20000ffe407 */
[----:B------:R-:W-:Y:S01]  /*5820*/  @!P0 IMAD.WIDE.U32 R4, R229, 0x30, R4 ;  /* 0x00000030e5048825 */ /* 0x000fe200078e0004 */
[----:B------:R-:W-:Y:S01]  /*5830*/  @!P0 LEA.HI.X R15, R0, c[0x0][0x174], R6, 0x1, P2 ;  /* 0x00005d00000f8a11 */ /* 0x000fe200010f0c06 */
[----:B------:R-:W-:Y:S01]  /*5840*/  @P0 STS.128 [R203+0x6000], RZ ;  /* 0x006000ffcb000388 */ /* 0x000fe20000000c00 */
[----:B------:R-:W-:Y:S01]  /*5850*/  @!P0 LEA R12, P1, R2, c[0x0][0x170], 0x1 ;  /* 0x00005c00020c8a11 */ /* 0x000fe200078208ff */
[----:B------:R-:W-:Y:S02]  /*5860*/  @!P0 IMAD R0, R18, 0x30, RZ ;  /* 0x0000003012008824 */ /* 0x000fe400078e02ff */
[----:B------:R-:W-:Y:S01]  /*5870*/  @!PT LDS RZ, [RZ] ;  /* 0x00000000fffff984 */ /* 0x000fe20000000800 */
[----:B------:R-:W-:Y:S01]  /*5880*/  @!PT LDS RZ, [RZ] ;  /* 0x00000000fffff984 */ /* 0x000fe20000000800 */
[----:B------:R-:W-:Y:S01]  /*5890*/  @!PT LDS RZ, [RZ] ;  /* 0x00000000fffff984 */ /* 0x000fe20000000800 */
[----:B------:R1:W-:Y:S01]  /*58a0*/  @!P0 LDGSTS.E.BYPASS.LTC128B.128 [R203+0x6000], [R16.64] ;  /* 0x0600000010cb8fae */ /* 0x0003e2000b901d46 */
        /* <DEDUP_REMOVED lines=11> */
[----:B------:R-:W-:Y:S02]  /*5960*/  IADD3 R2, R0, 0x8, RZ ;  /* 0x0000000800027810 */ /* 0x000fe40007ffe0ff */
[----:B------:R-:W-:Y:S01]  /*5970*/  @!PT LDS RZ, [RZ] ;  /* 0x00000000fffff984 */ /* 0x000fe20000000800 */
[----:B------:R-:W-:Y:S01]  /*5980*/  @!PT LDS RZ, [RZ] ;  /* 0x00000000fffff984 */ /* 0x000fe20000000800 */
[----:B------:R-:W-:Y:S01]  /*5990*/  @!PT LDS RZ, [RZ] ;  /* 0x00000000fffff984 */ /* 0x000fe20000000800 */
[----:B------:R2:W-:Y:S02]  /*59a0*/  @!P0 LDGSTS.E.BYPASS.LTC128B.128 [R203+0x7000], [R12.64] ;  /* 0x070000000ccb8fae */ /* 0x0005e4000b901d46 */
[C---:B------:R-:W-:Y:S02]  /*59b0*/  ISETP.GE.AND P1, PT, R2.reuse, R8, PT ;  /* 0x000000080200720c */ /* 0x040fe40003f26270 */
[----:B------:R-:W-:Y:S01]  /*59c0*/  @P0 STS.128 [R203+0x7800], RZ ;  /* 0x007800ffcb000388 */ /* 0x000fe20000000c00 */
[----:B------:R-:W-:-:S03]  /*59d0*/  ISETP.GE.AND P3, PT, R2, R9, PT ;  /* 0x000000090200720c */ /* 0x000fc60003f66270 */
[----:B------:R-:W-:Y:S01]  /*59e0*/  @!PT LDS RZ, [RZ] ;  /* 0x00000000fffff984 */ /* 0x000fe20000000800 */
[----:B------:R-:W-:Y:S01]  /*59f0*/  @!PT LDS RZ, [RZ] ;  /* 0x00000000fffff984 */ /* 0x000fe20000000800 */
[----:B------:R-:W-:Y:S01]  /*5a00*/  @!PT LDS RZ, [RZ] ;  /* 0x00000000fffff984 */ /* 0x000fe20000000800 */
[----:B------:R3:W-:Y:S04]  /*5a10*/  @!P0 LDGSTS.E.BYPASS.LTC128B.128 [R203+0x7800], [R6.64] ;  /* 0x0780000006cb8fae */ /* 0x0007e8000b901d46 */
[----:B------:R-:W-:Y:S04]  /*5a20*/  LDSM.16.M88.4 R36, [R195] ;  /* 0x00000000c324783b */ /* 0x000fe80000000200 */
[----:B------:R-:W3:Y:S04]  /*5a30*/  LDSM.16.M88.4 R40, [R188+0x4000] ;  /* 0x00400000bc28783b */ /* 0x000ee80000000200 */
[----:B------:R-:W4:Y:S04]  /*5a40*/  LDSM.16.M88.4 R32, [R195+0x2000] ;  /* 0x00200000c320783b */ /* 0x000f280000000200 */
[----:B------:R-:W-:Y:S04]  /*5a50*/  LDSM.16.M88.4 R28, [R198] ;  /* 0x00000000c61c783b */ /* 0x000fe80000000200 */
[----:B------:R-:W5:Y:S04]  /*5a60*/  LDSM.16.M88.4 R48, [R194+0x4000] ;  /* 0x00400000c230783b */ /* 0x000f680000000200 */
[----:B------:R-:W5:Y:S04]  /*5a70*/  LDSM.16.M88.4 R24, [R198+0x2000] ;  /* 0x00200000c618783b */ /* 0x000f680000000200 */
[----:B------:R-:W-:Y:S04]  /*5a80*/  LDSM.16.M88.4 R52, [R199] ;  /* 0x00000000c734783b */ /* 0x000fe80000000200 */
[----:B------:R-:W5:Y:S04]  /*5a90*/  LDSM.16.M88.4 R20, [R196] ;  /* 0x00000000c414783b */ /* 0x000f680000000200 */
[----:B-1----:R-:W1:Y:S04]  /*5aa0*/  LDSM.16.M88.4 R16, [R196+0x2000] ;  /* 0x00200000c410783b */ /* 0x002e680000000200 */
[----:B------:R-:W-:Y:S04]  /*5ab0*/  LDSM.16.M88.4 R56, [R193] ;  /* 0x00000000c138783b */ /* 0x000fe80000000200 */
[----:B--2---:R-:W2:Y:S01]  /*5ac0*/  LDSM.16.M88.4 R12, [R197] ;  /* 0x00000000c50c783b */ /* 0x004ea20000000200 */
[-C--:B---3--:R-:W-:Y:S03]  /*5ad0*/  HMMA.16816.F32 R4, R36, R40.reuse, RZ ;  /* 0x000000282404723c */ /* 0x088fe600000018ff */
[----:B------:R-:W-:Y:S04]  /*5ae0*/  LDSM.16.M88.4 R64, [R188+0x4800] ;  /* 0x00480000bc40783b */ /* 0x000fe80000000200 */
[----:B------:R-:W0:Y:S01]  /*5af0*/  LDGDEPBAR ;  /* 0x00000000000079af */ /* 0x000e220000000000 */
[C---:B----4-:R-:W-:Y:S08]  /*5b00*/  HMMA.16816.F32 R44, R32.reuse, R40, RZ ;  /* 0x00000028202c723c */ /* 0x050ff000000018ff */
[----:B------:R-:W-:Y:S08]  /*5b10*/  HMMA.16816.F32 R144, R32, R42, RZ ;  /* 0x0000002a2090723c */ /* 0x000ff000000018ff */
[-C--:B-----5:R-:W-:Y:S01]  /*5b20*/  HMMA.16816.F32 R60, R28, R48.reuse, R4 ;  /* 0x000000301c3c723c */ /* 0x0a0fe20000001804 */
[----:B------:R-:W3:Y:S07]  /*5b30*/  LDSM.16.M88.4 R4, [R197+0x2000] ;  /* 0x00200000c504783b */ /* 0x000eee0000000200 */
[----:B------:R-:W-:Y:S08]  /*5b40*/  HMMA.16816.F32 R44, R24, R48, R44 ;  /* 0x00000030182c723c */ /* 0x000ff0000000182c */
[----:B------:R-:W-:Y:S08]  /*5b50*/  HMMA.16816.F32 R76, R36, R42, RZ ;  /* 0x0000002a244c723c */ /* 0x000ff000000018ff */
[-C--:B------:R-:W-:Y:S08]  /*5b60*/  HMMA.16816.F32 R72, R20, R52.reuse, R60 ;  /* 0x000000341448723c */ /* 0x080ff0000000183c */
[----:B-1----:R-:W-:Y:S01]  /*5b70*/  HMMA.16816.F32 R40, R16, R52, R44 ;  /* 0x000000341028723c */ /* 0x002fe2000000182c */
[----:B------:R-:W1:Y:S07]  /*5b80*/  LDSM.16.M88.4 R44, [R194+0x4800] ;  /* 0x00480000c22c783b */ /* 0x000e6e0000000200 */
[----:B------:R-:W-:Y:S08]  /*5b90*/  HMMA.16816.F32 R60, R28, R50, R76 ;  /* 0x000000321c3c723c */ /* 0x000ff0000000184c */
[----:B--2---:R-:W-:Y:S08]  /*5ba0*/  HMMA.16816.F32 R148, R12, R56, R72 ;  /* 0x000000380c94723c */ /* 0x004ff00000001848 */
[----:B------:R-:W-:Y:S08]  /*5bb0*/  HMMA.16816.F32 R72, R24, R50, R144 ;  /* 0x000000321848723c */ /* 0x000ff00000001890 */
[----:B---3--:R-:W-:Y:S08]  /*5bc0*/  HMMA.16816.F32 R144, R4, R56, R40 ;  /* 0x000000380490723c */ /* 0x008ff00000001828 */
[----:B------:R-:W-:Y:S01]  /*5bd0*/  HMMA.16816.F32 R76, R36, R64, RZ ;  /* 0x00000040244c723c */ /* 0x000fe200000018ff */
[----:B------:R-:W-:-:S02]  /*5be0*/  FMUL.FTZ R148, R148, c[0x0][0x2ec] ;  /* 0x0000bb0094947a20 */ /* 0x000fc40000410000 */
[----:B------:R-:W-:Y:S02]  /*5bf0*/  FMUL.FTZ R149, R149, c[0x0][0x2ec] ;  /* 0x0000bb0095957a20 */ /* 0x000fe40000410000 */
[----:B------:R-:W-:Y:S01]  /*5c00*/  FMUL.FTZ R150, R150, c[0x0][0x2ec] ;  /* 0x0000bb0096967a20 */ /* 0x000fe20000410000 */
[----:B------:R-:W-:Y:S01]  /*5c10*/  MUFU.TANH R218, R148 ;  /* 0x0000009400da7308 */ /* 0x000fe20000002400 */
[----:B------:R-:W-:Y:S01]  /*5c20*/  FMUL.FTZ R151, R151, c[0x0][0x2ec] ;  /* 0x0000bb0097977a20 */ /* 0x000fe20000410000 */
[----:B------:R-:W-:Y:S06]  /*5c30*/  HMMA.16816.F32 R72, R16, R54, R72 ;  /* 0x000000361048723c */ /* 0x000fec0000001848 */
[----:B------:R-:W-:Y:S02]  /*5c40*/  MUFU.TANH R185, R149 ;  /* 0x0000009500b97308 */ /* 0x000fe40000002400 */
[----:B------:R-:W-:Y:S01]  /*5c50*/  HMMA.16816.F32 R40, R32, R64, RZ ;  /* 0x000000402028723c */ /* 0x000fe200000018ff */
[----:B------:R-:W-:-:S02]  /*5c60*/  FMUL.FTZ R144, R144, c[0x0][0x2ec] ;  /* 0x0000bb0090907a20 */ /* 0x000fc40000410000 */
[----:B------:R-:W-:Y:S02]  /*5c70*/  FMUL.FTZ R145, R145, c[0x0][0x2ec] ;  /* 0x0000bb0091917a20 */ /* 0x000fe40000410000 */
[----:B------:R-:W-:Y:S01]  /*5c80*/  FMUL.FTZ R146, R146, c[0x0][0x2ec] ;  /* 0x0000bb0092927a20 */ /* 0x000fe20000410000 */
[----:B------:R-:W-:Y:S01]  /*5c90*/  MUFU.TANH R212, R144 ;  /* 0x0000009000d47308 */ /* 0x000fe20000002400 */
[----:B------:R-:W-:Y:S01]  /*5ca0*/  FMUL.FTZ R147, R147, c[0x0][0x2ec] ;  /* 0x0000bb0093937a20 */ /* 0x000fe20000410000 */
[----:B------:R-:W-:Y:S01]  /*5cb0*/  HMMA.16816.F32 R48, R20, R54, R60 ;  /* 0x000000361430723c */ /* 0x000fe2000000183c */
[----:B------:R-:W2:Y:S05]  /*5cc0*/  LDSM.16.M88.4 R60, [R202] ;  /* 0x00000000ca3c783b */ /* 0x000eaa0000000200 */
[----:B------:R-:W3:Y:S02]  /*5cd0*/  MUFU.TANH R183, R145 ;  /* 0x0000009100b77308 */ /* 0x000ee40000002400 */
[----:B-1----:R-:W-:Y:S06]  /*5ce0*/  HMMA.16816.F32 R76, R28, R44, R76 ;  /* 0x0000002c1c4c723c */ /* 0x002fec000000184c */
[----:B------:R-:W-:Y:S02]  /*5cf0*/  MUFU.TANH R207, R146 ;  /* 0x0000009200cf7308 */ /* 0x000fe40000002400 */
[----:B------:R-:W-:Y:S06]  /*5d00*/  HMMA.16816.F32 R156, R4, R58, R72 ;  /* 0x0000003a049c723c */ /* 0x000fec0000001848 */
[----:B------:R1:W-:Y:S02]  /*5d10*/  MUFU.TANH R181, R147 ;  /* 0x0000009300b57308 */ /* 0x0003e40000002400 */
[----:B------:R-:W-:Y:S01]  /*5d20*/  HMMA.16816.F32 R52, R24, R44, R40 ;  /* 0x0000002c1834723c */ /* 0x000fe20000001828 */
[----:B------:R-:W4:Y:S05]  /*5d30*/  LDSM.16.M88.4 R40, [R193+0x800] ;  /* 0x00080000c128783b */ /* 0x000f2a0000000200 */
[----:B------:R-:W-:Y:S02]  /*5d40*/  MUFU.TANH R217, R150 ;  /* 0x0000009600d97308 */ /* 0x000fe40000002400 */
[-C--:B------:R-:W-:Y:S06]  /*5d50*/  HMMA.16816.F32 R72, R36, R66.reuse, RZ ;  /* 0x000000422448723c */ /* 0x080fec00000018ff */
[----:B------:R5:W3:Y:S02]  /*5d60*/  MUFU.TANH R184, R151 ;  /* 0x0000009700b87308 */ /* 0x000ae40000002400 */
[----:B-1----:R-:W-:Y:S01]  /*5d70*/  HMMA.16816.F32 R144, R32, R66, RZ ;  /* 0x000000422090723c */ /* 0x002fe200000018ff */
[----:B------:R-:W-:-:S02]  /*5d80*/  FMUL.FTZ R156, R156, c[0x0][0x2ec] ;  /* 0x0000bb009c9c7a20 */ /* 0x000fc40000410000 */
[----:B------:R-:W-:Y:S02]  /*5d90*/  FMUL.FTZ R157, R157, c[0x0][0x2ec] ;  /* 0x0000bb009d9d7a20 */ /* 0x000fe40000410000 */
[----:B------:R-:W-:Y:S01]  /*5da0*/  FMUL.FTZ R158, R158, c[0x0][0x2ec] ;  /* 0x0000bb009e9e7a20 */ /* 0x000fe20000410000 */
[----:B------:R-:W1:Y:S01]  /*5db0*/  MUFU.TANH R165, R156 ;  /* 0x0000009c00a57308 */ /* 0x000e620000002400 */
[----:B------:R-:W-:Y:S01]  /*5dc0*/  FMUL.FTZ R159, R159, c[0x0][0x2ec] ;  /* 0x0000bb009f9f7a20 */ /* 0x000fe20000410000 */
[----:B--2---:R-:W-:Y:S06]  /*5dd0*/  HMMA.16816.F32 R76, R20, R60, R76 ;  /* 0x0000003c144c723c */ /* 0x004fec000000184c */
[----:B------:R-:W-:Y:S02]  /*5de0*/  MUFU.TANH R177, R157 ;  /* 0x0000009d00b17308 */ /* 0x000fe40000002400 */
[----:B-----5:R-:W-:Y:S01]  /*5df0*/  HMMA.16816.F32 R148, R12, R58, R48 ;  /* 0x0000003a0c94723c */ /* 0x020fe20000001830 */
[----:B------:R-:W2:Y:S05]  /*5e00*/  LDSM.16.M88.4 R48, [R188+0x5000] ;  /* 0x00500000bc30783b */ /* 0x000eaa0000000200 */
[----:B------:R-:W-:Y:S02]  /*5e10*/  MUFU.TANH R156, R158 ;  /* 0x0000009e009c7308 */ /* 0x000fe40000002400 */
[----:B------:R-:W-:Y:S01]  /*5e20*/  HMMA.16816.F32 R56, R16, R60, R52 ;  /* 0x0000003c1038723c */ /* 0x000fe20000001834 */
[----:B------:R-:W5:Y:S05]  /*5e30*/  LDSM.16.M88.4 R52, [R194+0x5000] ;  /* 0x00500000c234783b */ /* 0x000f6a0000000200 */
[----:B------:R-:W-:Y:S02]  /*5e40*/  MUFU.TANH R173, R159 ;  /* 0x0000009f00ad7308 */ /* 0x000fe40000002400 */
[-C--:B------:R-:W-:Y:S08]  /*5e50*/  HMMA.16816.F32 R64, R28, R46.reuse, R72 ;  /* 0x0000002e1c40723c */ /* 0x080ff00000001848 */
[----:B------:R-:W-:Y:S01]  /*5e60*/  HMMA.16816.F32 R72, R24, R46, R144 ;  /* 0x0000002e1848723c */ /* 0x000fe20000001890 */
[----:B------:R-:W-:Y:S01]  /*5e70*/  FMUL.FTZ R148, R148, c[0x0][0x2ec] ;  /* 0x0000bb0094947a20 */ /* 0x000fe20000410000 */
[----:B------:R-:W1:Y:S01]  /*5e80*/  LDSM.16.M88.4 R44, [R201] ;  /* 0x00000000c92c783b */ /* 0x000e620000000200 */
[----:B------:R-:W-:-:S02]  /*5e90*/  FMUL.FTZ R149, R149, c[0x0][0x2ec] ;  /* 0x0000bb0095957a20 */ /* 0x000fc40000410000 */
[----:B------:R-:W-:Y:S01]  /*5ea0*/  FMUL.FTZ R150, R150, c[0x0][0x2ec] ;  /* 0x0000bb0096967a20 */ /* 0x000fe20000410000 */
[----:B------:R-:W1:Y:S01]  /*5eb0*/  MUFU.TANH R179, R148 ;  /* 0x0000009400b37308 */ /* 0x000e620000002400 */
[----:B------:R-:W-:Y:S01]  /*5ec0*/  FMUL.FTZ R151, R151, c[0x0][0x2ec] ;  /* 0x0000bb0097977a20 */ /* 0x000fe20000410000 */
[----:B----4-:R-:W-:Y:S06]  /*5ed0*/  HMMA.16816.F32 R152, R4, R40, R56 ;  /* 0x000000280498723c */ /* 0x010fec0000001838 */
[----:B------:R-:W4:Y:S02]  /*5ee0*/  MUFU.TANH R182, R149 ;  /* 0x0000009500b67308 */ /* 0x000f240000002400 */
[----:B------:R-:W-:Y:S06]  /*5ef0*/  HMMA.16816.F32 R64, R20, R62, R64 ;  /* 0x0000003e1440723c */ /* 0x000fec0000001840 */
[----:B------:R-:W-:Y:S02]  /*5f00*/  MUFU.TANH R167, R150 ;  /* 0x0000009600a77308 */ /* 0x000fe40000002400 */
[----:B--2---:R-:W-:Y:S06]  /*5f10*/  HMMA.16816.F32 R56, R32, R48, RZ ;  /* 0x000000302038723c */ /* 0x004fec00000018ff */
[----:B------:R2:W-:Y:S02]  /*5f20*/  MUFU.TANH R178, R151 ;  /* 0x0000009700b27308 */ /* 0x0005e40000002400 */
[----:B------:R-:W-:Y:S01]  /*5f30*/  HMMA.16816.F32 R72, R16, R62, R72 ;  /* 0x0000003e1048723c */ /* 0x000fe20000001848 */
[----:B------:R-:W-:-:S02]  /*5f40*/  FMUL.FTZ R152, R152, c[0x0][0x2ec] ;  /* 0x0000bb0098987a20 */ /* 0x000fc40000410000 */
[----:B------:R-:W-:Y:S02]  /*5f50*/  FMUL.FTZ R153, R153, c[0x0][0x2ec] ;  /* 0x0000bb0099997a20 */ /* 0x000fe40000410000 */
[----:B------:R-:W-:Y:S01]  /*5f60*/  FMUL.FTZ R154, R154, c[0x0][0x2ec] ;  /* 0x0000bb009a9a7a20 */ /* 0x000fe20000410000 */
[----:B------:R-:W1:Y:S01]  /*5f70*/  MUFU.TANH R164, R152 ;  /* 0x0000009800a47308 */ /* 0x000e620000002400 */
[----:B------:R-:W-:Y:S01]  /*5f80*/  FMUL.FTZ R155, R155, c[0x0][0x2ec] ;  /* 0x0000bb009b9b7a20 */ /* 0x000fe20000410000 */
[C---:B------:R-:W-:Y:S06]  /*5f90*/  HMMA.16816.F32 R144, R12.reuse, R42, R64 ;  /* 0x0000002a0c90723c */ /* 0x040fec0000001840 */
[----:B------:R-:W-:Y:S02]  /*5fa0*/  MUFU.TANH R171, R153 ;  /* 0x0000009900ab7308 */ /* 0x000fe40000002400 */
[----:B--2---:R-:W-:Y:S06]  /*5fb0*/  HMMA.16816.F32 R148, R12, R40, R76 ;  /* 0x000000280c94723c */ /* 0x004fec000000184c */
[----:B------:R-:W-:Y:S02]  /*5fc0*/  MUFU.TANH R158, R154 ;  /* 0x0000009a009e7308 */ /* 0x000fe40000002400 */
[----:B------:R-:W-:Y:S06]  /*5fd0*/  HMMA.16816.F32 R76, R36, R48, RZ ;  /* 0x00000030244c723c */ /* 0x000fec00000018ff */
[----:B------:R-:W-:Y:S02]  /*5fe0*/  MUFU.TANH R157, R155 ;  /* 0x0000009b009d7308 */ /* 0x000fe40000002400 */
[----:B-----5:R-:W-:Y:S01]  /*5ff0*/  HMMA.16816.F32 R60, R24, R52, R56 ;  /* 0x00000034183c723c */ /* 0x020fe20000001838 */
[----:B------:R-:W2:Y:S01]  /*6000*/  LDSM.16.M88.4 R56, [R193+0x1000] ;  /* 0x00100000c138783b */ /* 0x000ea20000000200 */
[----:B------:R-:W-:-:S02]  /*6010*/  FMUL.FTZ R144, R144, c[0x0][0x2ec] ;  /* 0x0000bb0090907a20 */ /* 0x000fc40000410000 */
[----:B------:R-:W-:Y:S02]  /*6020*/  FMUL.FTZ R145, R145, c[0x0][0x2ec] ;  /* 0x0000bb0091917a20 */ /* 0x000fe40000410000 */
[----:B------:R-:W-:Y:S01]  /*6030*/  FMUL.FTZ R146, R146, c[0x0][0x2ec] ;  /* 0x0000bb0092927a20 */ /* 0x000fe20000410000 */
[----:B------:R-:W-:Y:S01]  /*6040*/  MUFU.TANH R162, R144 ;  /* 0x0000009000a27308 */ /* 0x000fe20000002400 */
[----:B------:R-:W-:Y:S01]  /*6050*/  FMUL.FTZ R148, R148, c[0x0][0x2ec] ;  /* 0x0000bb0094947a20 */ /* 0x000fe20000410000 */
[----:B------:R-:W-:Y:S01]  /*6060*/  HMMA.16816.F32 R64, R32, R50, RZ ;  /* 0x000000322040723c */ /* 0x000fe200000018ff */
[----:B------:R-:W-:Y:S02]  /*6070*/  FMUL.FTZ R149, R149, c[0x0][0x2ec] ;  /* 0x0000bb0095957a20 */ /* 0x000fe40000410000 */
[----:B------:R-:W-:Y:S02]  /*6080*/  FMUL.FTZ R150, R150, c[0x0][0x2ec] ;  /* 0x0000bb0096967a20 */ /* 0x000fe40000410000 */
[----:B------:R-:W-:Y:S01]  /*6090*/  FMUL.FTZ R151, R151, c[0x0][0x2ec] ;  /* 0x0000bb0097977a20 */ /* 0x000fe20000410000 */
[----:B------:R-:W5:Y:S01]  /*60a0*/  MUFU.TANH R172, R148 ;  /* 0x0000009400ac7308 */ /* 0x000f620000002400 */
[----:B------:R-:W-:Y:S01]  /*60b0*/  FMUL.FTZ R147, R147, c[0x0][0x2ec] ;  /* 0x0000bb0093937a20 */ /* 0x000fe20000410000 */
[----:B------:R-:W-:Y:S06]  /*60c0*/  HMMA.16816.F32 R76, R28, R52, R76 ;  /* 0x000000341c4c723c */ /* 0x000fec000000184c */
[----:B------:R-:W-:Y:S08]  /*60d0*/  MUFU.TANH R175, R149 ;  /* 0x0000009500af7308 */ /* 0x000ff00000002400 */
[----:B------:R-:W1:Y:S02]  /*60e0*/  MUFU.TANH R180, R150 ;  /* 0x0000009600b47308 */ /* 0x000e640000002400 */
[----:B------:R-:W-:Y:S06]  /*60f0*/  HMMA.16816.F32 R64, R24, R54, R64 ;  /* 0x000000361840723c */ /* 0x000fec0000001840 */
[----:B------:R1:W1:Y:S08]  /*6100*/  MUFU.TANH R176, R151 ;  /* 0x0000009700b07308 */ /* 0x0002700000002400 */
[----:B------:R-:W-:Y:S01]  /*6110*/  MUFU.TANH R169, R145 ;  /* 0x0000009100a97308 */ /* 0x000fe20000002400 */
[----:B-1----:R-:W-:Y:S07]  /*6120*/  HMMA.16816.F32 R148, R4, R42, R72 ;  /* 0x0000002a0494723c */ /* 0x002fee0000001848 */
[----:B------:R-:W1:Y:S01]  /*6130*/  MUFU.TANH R174, R146 ;  /* 0x0000009200ae7308 */ /* 0x000e620000002400 */
[----:B------:R-:W-:Y:S07]  /*6140*/  HMMA.16816.F32 R40, R36, R50, RZ ;  /* 0x000000322428723c */ /* 0x000fee00000018ff */
[----:B------:R-:W-:Y:S01]  /*6150*/  MUFU.TANH R170, R147 ;  /* 0x0000009300aa7308 */ /* 0x000fe20000002400 */
[-C--:B------:R-:W-:Y:S08]  /*6160*/  HMMA.16816.F32 R72, R20, R44.reuse, R76 ;  /* 0x0000002c1448723c */ /* 0x080ff0000000184c */
[----:B------:R-:W-:Y:S01]  /*6170*/  HMMA.16816.F32 R48, R16, R44, R60 ;  /* 0x0000002c1030723c */ /* 0x000fe2000000183c */
[----:B------:R-:W-:-:S02]  /*6180*/  FMUL.FTZ R148, R148, c[0x0][0x2ec] ;  /* 0x0000bb0094947a20 */ /* 0x000fc40000410000 */
[----:B------:R-:W-:Y:S02]  /*6190*/  FMUL.FTZ R149, R149, c[0x0][0x2ec] ;  /* 0x0000bb0095957a20 */ /* 0x000fe40000410000 */
[----:B------:R-:W-:Y:S01]  /*61a0*/  FMUL.FTZ R150, R150, c[0x0][0x2ec] ;  /* 0x0000bb0096967a20 */ /* 0x000fe20000410000 */
[----:B------:R-:W1:Y:S01]  /*61b0*/  MUFU.TANH R166, R148 ;  /* 0x0000009400a67308 */ /* 0x000e620000002400 */
[----:B------:R-:W-:Y:S01]  /*61c0*/  FMUL.FTZ R151, R151, c[0x0][0x2ec] ;  /* 0x0000bb0097977a20 */ /* 0x000fe20000410000 */
[----:B------:R-:W-:Y:S01]  /*61d0*/  HMMA.16816.F32 R60, R28, R54, R40 ;  /* 0x000000361c3c723c */ /* 0x000fe20000001828 */
[----:B------:R-:W1:Y:S05]  /*61e0*/  LDSM.16.M88.4 R40, [R188+0x5800] ;  /* 0x00580000bc28783b */ /* 0x000e6a0000000200 */
[----:B------:R-:W-:Y:S02]  /*61f0*/  MUFU.TANH R168, R149 ;  /* 0x0000009500a87308 */ /* 0x000fe40000002400 */
[-C--:B--2---:R-:W-:Y:S06]  /*6200*/  HMMA.16816.F32 R76, R12, R56.reuse, R72 ;  /* 0x000000380c4c723c */ /* 0x084fec0000001848 */
[----:B------:R-:W2:Y:S02]  /*6210*/  MUFU.TANH R71, R150 ;  /* 0x0000009600477308 */ /* 0x000ea40000002400 */
[----:B------:R-:W-:Y:S01]  /*6220*/  HMMA.16816.F32 R72, R4, R56, R48 ;  /* 0x000000380448723c */ /* 0x000fe20000001830 */
[----:B------:R-:W2:Y:S05]  /*6230*/  LDSM.16.M88.4 R48, [R194+0x5800] ;  /* 0x00580000c230783b */ /* 0x000eaa0000000200 */
[----:B------:R3:W1:Y:S02]  /*6240*/  MUFU.TANH R161, R151 ;  /* 0x0000009700a17308 */ /* 0x0006640000002400 */
[----:B------:R-:W-:Y:S08]  /*6250*/  HMMA.16816.F32 R52, R20, R46, R60 ;  /* 0x0000002e1434723c */ /* 0x000ff0000000183c */
[----:B------:R-:W-:-:S02]  /*6260*/  FMUL.FTZ R76, R76, c[0x0][0x2ec] ;  /* 0x0000bb004c4c7a20 */ /* 0x000fc40000410000 */
[----:B------:R-:W-:Y:S02]  /*6270*/  FMUL.FTZ R77, R77, c[0x0][0x2ec] ;  /* 0x0000bb004d4d7a20 */ /* 0x000fe40000410000 */
[----:B------:R-:W-:Y:S01]  /*6280*/  FMUL.FTZ R78, R78, c[0x0][0x2ec] ;  /* 0x0000bb004e4e7a20 */ /* 0x000fe20000410000 */
[----:B------:R-:W2:Y:S01]  /*6290*/  MUFU.TANH R159, R76 ;  /* 0x0000004c009f7308 */ /* 0x000ea20000002400 */
[----:B---3--:R-:W-:Y:S01]  /*62a0*/  HMMA.16816.F32 R148, R16, R46, R64 ;  /* 0x0000002e1094723c */ /* 0x008fe20000001840 */
[----:B------:R-:W3:Y:S01]  /*62b0*/  LDSM.16.M88.4 R44, [R200] ;  /* 0x00000000c82c783b */ /* 0x000ee20000000200 */
[----:B------:R-:W-:Y:S02]  /*62c0*/  FMUL.FTZ R79, R79, c[0x0][0x2ec] ;  /* 0x0000bb004f4f7a20 */ /* 0x000fe40000410000 */
[----:B------:R-:W-:Y:S02]  /*62d0*/  FMUL.FTZ R72, R72, c[0x0][0x2ec] ;  /* 0x0000bb0048487a20 */ /* 0x000fe40000410000 */
[----:B------:R-:W-:Y:S01]  /*62e0*/  FMUL.FTZ R74, R74, c[0x0][0x2ec] ;  /* 0x0000bb004a4a7a20 */ /* 0x000fe20000410000 */
[----:B------:R-:W-:Y:S01]  /*62f0*/  MUFU.TANH R163, R77 ;  /* 0x0000004d00a37308 */ /* 0x000fe20000002400 */
[----:B-1----:R-:W-:Y:S01]  /*6300*/  HMMA.16816.F32 R64, R32, R40, RZ ;  /* 0x000000282040723c */ /* 0x002fe200000018ff */
[----:B------:R-:W-:-:S02]  /*6310*/  FMUL.FTZ R73, R73, c[0x0][0x2ec] ;  /* 0x0000bb0049497a20 */ /* 0x000fc40000410000 */
[----:B------:R-:W-:-:S04]  /*6320*/  FMUL.FTZ R75, R75, c[0x0][0x2ec] ;  /* 0x0000bb004b4b7a20 */ /* 0x000fc80000410000 */
[----:B------:R-:W1:Y:S01]  /*6330*/  MUFU.TANH R211, R78 ;  /* 0x0000004e00d37308 */ /* 0x000e620000002400 */
[C---:B------:R-:W-:Y:S07]  /*6340*/  HMMA.16816.F32 R60, R36.reuse, R40, RZ ;  /* 0x00000028243c723c */ /* 0x040fee00000018ff */
[----:B------:R1:W-:Y:S01]  /*6350*/  MUFU.TANH R205, R79 ;  /* 0x0000004f00cd7308 */ /* 0x0003e20000002400 */
[-C--:B------:R-:W-:Y:S07]  /*6360*/  HMMA.16816.F32 R144, R36, R42.reuse, RZ ;  /* 0x0000002a2490723c */ /* 0x080fee00000018ff */
[----:B------:R-:W-:Y:S01]  /*6370*/  IADD3 R36, R0, 0x1, RZ ;  /* 0x0000000100247810 */ /* 0x000fe20007ffe0ff */
[----:B------:R-:W-:Y:S01]  /*6380*/  HMMA.16816.F32 R152, R32, R42, RZ ;  /* 0x0000002a2098723c */ /* 0x000fe200000018ff */
[----:B------:R-:W3:Y:S01]  /*6390*/  LDSM.16.M88.4 R32, [R193+0x1800] ;  /* 0x00180000c120783b */ /* 0x000ee20000000200 */
[----:B------:R-:W3:Y:S01]  /*63a0*/  MUFU.TANH R72, R72 ;  /* 0x0000004800487308 */ /* 0x000ee20000002400 */
[----:B------:R-:W-:Y:S01]  /*63b0*/  ISETP.GE.AND P6, PT, R36, R8, PT ;  /* 0x000000082400720c */ /* 0x000fe20003fc6270 */
[----:B------:R-:W-:-:S04]  /*63c0*/  DEPBAR.LE SB0, 0x0 ;  /* 0x000080000000791a */ /* 0x000fc80000000000 */
[----:B-1----:R-:W-:Y:S01]  /*63d0*/  HMMA.16816.F32 R76, R12, R58, R52 ;  /* 0x0000003a0c4c723c */ /* 0x002fe20000001834 */
[C---:B------:R-:W-:Y:S01]  /*63e0*/  ISETP.GE.AND P5, PT, R36.reuse, R9, PT ;  /* 0x000000092400720c */ /* 0x040fe20003fa6270 */
[----:B------:R-:W1:Y:S01]  /*63f0*/  MUFU.TANH R74, R74 ;  /* 0x0000004a004a7308 */ /* 0x000e620000002400 */
[C---:B------:R-:W-:Y:S02]  /*6400*/  ISETP.GE.AND P4, PT, R36.reuse, R11, PT ;  /* 0x0000000b2400720c */ /* 0x040fe40003f86270 */
[----:B------:R-:W-:Y:S02]  /*6410*/  ISETP.GE.AND P2, PT, R36, R10, PT ;  /* 0x0000000a2400720c */ /* 0x000fe40003f46270 */
[----:B------:R-:W-:Y:S01]  /*6420*/  IADD3 R36, R0, 0x9, RZ ;  /* 0x0000000900247810 */ /* 0x000fe20007ffe0ff */
[----:B--2---:R-:W-:Y:S01]  /*6430*/  HMMA.16816.F32 R52, R24, R48, R64 ;  /* 0x000000301834723c */ /* 0x004fe20000001840 */
[----:B------:R-:W-:Y:S01]  /*6440*/  FSEL R39, R183, -INF , !P4 ;  /* 0xff800000b7277808 */ /* 0x000fe20006000000 */
[----:B------:R-:W2:Y:S01]  /*6450*/  MUFU.TANH R73, R73 ;  /* 0x0000004900497308 */ /* 0x000ea20000002400 */
[----:B------:R-:W-:-:S05]  /*6460*/  ISETP.GE.AND P4, PT, R36, R8, PT ;  /* 0x000000082400720c */ /* 0x000fca0003f86270 */
[C---:B------:R-:W-:Y:S02]  /*6470*/  HMMA.16816.F32 R40, R28.reuse, R48, R60 ;  /* 0x000000301c28723c */ /* 0x040fe4000000183c */
[----:B------:R-:W1:Y:S05]  /*6480*/  MUFU.TANH R75, R75 ;  /* 0x0000004b004b7308 */ /* 0x000e6a0000002400 */
[----:B------:R-:W-:Y:S01]  /*6490*/  FSEL R60, R185, -INF , !P6 ;  /* 0xff800000b93c7808 */ /* 0x000fe20007000000 */
[-C--:B------:R-:W-:Y:S01]  /*64a0*/  HMMA.16816.F32 R28, R28, R50.reuse, R144 ;  /* 0x000000321c1c723c */ /* 0x080fe20000001890 */
[----:B------:R-:W-:Y:S01]  /*64b0*/  ISETP.GE.AND P6, PT, R2, R11, PT ;  /* 0x0000000b0200720c */ /* 0x000fe20003fc6270 */
[----:B------:R-:W-:Y:S01]  /*64c0*/  FMUL.FTZ R76, R76, c[0x0][0x2ec] ;  /* 0x0000bb004c4c7a20 */ /* 0x000fe20000410000 */
[----:B------:R-:W-:Y:S01]  /*64d0*/  FSEL R61, R184, -INF , !P5 ;  /* 0xff800000b83d7808 */ /* 0x000fe20006800000 */
[----:B------:R-:W-:Y:S01]  /*64e0*/  FMUL.FTZ R78, R78, c[0x0][0x2ec] ;  /* 0x0000bb004e4e7a20 */ /* 0x000fe20000410000 */
[----:B------:R-:W-:Y:S01]  /*64f0*/  ISETP.GE.AND P5, PT, R2, R10, PT ;  /* 0x0000000a0200720c */ /* 0x000fe20003fa6270 */
[----:B------:R-:W-:Y:S01]  /*6500*/  FMUL.FTZ R77, R77, c[0x0][0x2ec] ;  /* 0x0000bb004d4d7a20 */ /* 0x000fe20000410000 */
[----:B------:R-:W-:Y:S01]  /*6510*/  IADD3 R2, R0, 0x10, RZ ;  /* 0x0000001000027810 */ /* 0x000fe20007ffe0ff */
[----:B------:R-:W-:Y:S01]  /*6520*/  HMMA.16816.F32 R24, R24, R50, R152 ;  /* 0x000000321818723c */ /* 0x000fe20000001898 */
[----:B------:R-:W-:Y:S01]  /*6530*/  FSEL R38, R165, -INF , !P6 ;  /* 0xff800000a5267808 */ /* 0x000fe20007000000 */
[----:B------:R-:W-:Y:S01]  /*6540*/  FMUL.FTZ R79, R79, c[0x0][0x2ec] ;  /* 0x0000bb004f4f7a20 */ /* 0x000fe20000410000 */
[----:B------:R-:W-:Y:S01]  /*6550*/  FSEL R49, R179, -INF , !P1 ;  /* 0xff800000b3317808 */ /* 0x000fe20004800000 */
[----:B------:R-:W1:Y:S01]  /*6560*/  MUFU.TANH R76, R76 ;  /* 0x0000004c004c7308 */ /* 0x000e620000002400 */
[----:B----4-:R-:W-:-:S02]  /*6570*/  FSEL R48, R182, -INF , !P4 ;  /* 0xff800000b6307808 */ /* 0x010fc40006000000 */
[-C--:B------:R-:W-:Y:S01]  /*6580*/  ISETP.GE.AND P1, PT, R36, R11.reuse, PT ;  /* 0x0000000b2400720c */ /* 0x080fe20003f26270 */
[----:B------:R-:W-:Y:S01]  /*6590*/  HMMA.16816.F32 R56, R4, R58, R148 ;  /* 0x0000003a0438723c */ /* 0x000fe20000001894 */
[C---:B------:R-:W-:Y:S02]  /*65a0*/  ISETP.GE.AND P6, PT, R2.reuse, R8, PT ;  /* 0x000000080200720c */ /* 0x040fe40003fc6270 */
[----:B------:R-:W-:Y:S01]  /*65b0*/  ISETP.GE.AND P4, PT, R2, R11, PT ;  /* 0x0000000b0200720c */ /* 0x000fe20003f86270 */
[----:B------:R-:W4:Y:S03]  /*65c0*/  MUFU.TANH R78, R78 ;  /* 0x0000004e004e7308 */ /* 0x000f260000002400 */
[----:B------:R-:W-:Y:S01]  /*65d0*/  FSEL R150, R164, -INF , !P4 ;  /* 0xff800000a4967808 */ /* 0x000fe20006000000 */
[-C--:B---3--:R-:W-:Y:S04]  /*65e0*/  HMMA.16816.F32 R52, R16, R44.reuse, R52 ;  /* 0x0000002c1034723c */ /* 0x088fe80000001834 */
[----:B------:R-:W-:Y:S04]  /*65f0*/  MUFU.TANH R77, R77 ;  /* 0x0000004d004d7308 */ /* 0x000fe80000002400 */
[C---:B------:R-:W-:Y:S04]  /*6600*/  HMMA.16816.F32 R40, R20.reuse, R44, R40 ;  /* 0x0000002c1428723c */ /* 0x040fe80000001828 */
[----:B------:R-:W-:Y:S03]  /*6610*/  MUFU.TANH R79, R79 ;  /* 0x0000004f004f7308 */ /* 0x000fe60000002400 */
[----:B------:R-:W-:Y:S01]  /*6620*/  FSEL R45, R181, -INF , !P2 ;  /* 0xff800000b52d7808 */ /* 0x000fe20005000000 */
[-C--:B------:R-:W-:Y:S01]  /*6630*/  HMMA.16816.F32 R20, R20, R46.reuse, R28 ;  /* 0x0000002e1414723c */ /* 0x080fe2000000181c */
[----:B------:R-:W-:Y:S01]  /*6640*/  FMUL.FTZ R57, R57, c[0x0][0x2ec] ;  /* 0x0000bb0039397a20 */ /* 0x000fe20000410000 */
[-C--:B------:R-:W-:Y:S01]  /*6650*/  ISETP.GE.AND P2, PT, R36, R9.reuse, PT ;  /* 0x000000092400720c */ /* 0x080fe20003f46270 */
[----:B------:R-:W-:Y:S01]  /*6660*/  FMUL.FTZ R37, R56, c[0x0][0x2ec] ;  /* 0x0000bb0038257a20 */ /* 0x000fe20000410000 */
[----:B------:R-:W-:Y:S01]  /*6670*/  FSEL R56, R167, -INF , !P3 ;  /* 0xff800000a7387808 */ /* 0x000fe20005800000 */
[----:B------:R3:W-:Y:S01]  /*6680*/  MUFU.TANH R165, R57 ;  /* 0x0000003900a57308 */ /* 0x0007e20000002400 */
[----:B------:R-:W-:Y:S01]  /*6690*/  FSEL R44, R156, -INF , !P5 ;  /* 0xff8000009c2c7808 */ /* 0x000fe20006800000 */
[----:B------:R-:W-:Y:S01]  /*66a0*/  FMUL.FTZ R58, R58, c[0x0][0x2ec] ;  /* 0x0000bb003a3a7a20 */ /* 0x000fe20000410000 */
[----:B------:R-:W-:Y:S01]  /*66b0*/  HMMA.16816.F32 R16, R16, R46, R24 ;  /* 0x0000002e1010723c */ /* 0x000fe20000001818 */
[----:B------:R-:W-:Y:S01]  /*66c0*/  ISETP.GE.AND P3, PT, R36, R10, PT ;  /* 0x0000000a2400720c */ /* 0x000fe20003f66270 */
[----:B------:R-:W-:Y:S01]  /*66d0*/  FMUL.FTZ R59, R59, c[0x0][0x2ec] ;  /* 0x0000bb003b3b7a20 */ /* 0x000fe20000410000 */
[----:B------:R-:W-:-:S02]  /*66e0*/  ISETP.GE.AND P5, PT, R2, R9, PT ;  /* 0x000000090200720c */ /* 0x000fc40003fa6270 */
[----:B------:R1:W1:Y:S01]  /*66f0*/  MUFU.TANH R167, R37 ;  /* 0x0000002500a77308 */ /* 0x0002620000002400 */
[----:B------:R-:W-:Y:S02]  /*6700*/  FSEL R36, R177, -INF , !P1 ;  /* 0xff800000b1247808 */ /* 0x000fe40004800000 */
[-C--:B------:R-:W-:Y:S01]  /*6710*/  HMMA.16816.F32 R52, R4, R32.reuse, R52 ;  /* 0x000000200434723c */ /* 0x080fe20000001834 */
[----:B-----5:R-:W-:Y:S02]  /*6720*/  FSEL R156, R172, -INF , !P6 ;  /* 0xff800000ac9c7808 */ /* 0x020fe40007000000 */
[----:B------:R-:W-:Y:S02]  /*6730*/  FSEL R180, R180, -INF , !P5 ;  /* 0xff800000b4b47808 */ /* 0x000fe40006800000 */
[----:B---3--:R-:W-:Y:S01]  /*6740*/  FSEL R57, R178, -INF , !P2 ;  /* 0xff800000b2397808 */ /* 0x008fe20005000000 */
[----:B------:R-:W3:Y:S01]  /*6750*/  MUFU.TANH R58, R58 ;  /* 0x0000003a003a7308 */ /* 0x000ee20000002400 */
[----:B------:R-:W-:Y:S01]  /*6760*/  ISETP.GE.AND P2, PT, R2, R10, PT ;  /* 0x0000000a0200720c */ /* 0x000fe20003f46270 */
[----:B------:R-:W-:Y:S01]  /*6770*/  HMMA.16816.F32 R40, R12, R32, R40 ;  /* 0x000000200c28723c */ /* 0x000fe20000001828 */
[----:B------:R-:W-:-:S02]  /*6780*/  IADD3 R2, R0, 0x11, RZ ;  /* 0x0000001100027810 */ /* 0x000fc40007ffe0ff */
[----:B------:R-:W-:Y:S02]  /*6790*/  FSEL R158, R158, -INF , !P2 ;  /* 0xff8000009e9e7808 */ /* 0x000fe40005000000 */
[----:B-1----:R-:W-:Y:S01]  /*67a0*/  FSEL R37, R173, -INF , !P3 ;  /* 0xff800000ad257808 */ /* 0x002fe20005800000 */
[----:B------:R-:W1:Y:S01]  /*67b0*/  MUFU.TANH R59, R59 ;  /* 0x0000003b003b7308 */ /* 0x000e620000002400 */
[C---:B------:R-:W-:Y:S01]  /*67c0*/  ISETP.GE.AND P1, PT, R2.reuse, R8, PT ;  /* 0x000000080200720c */ /* 0x040fe20003f26270 */
[----:B------:R-:W-:Y:S01]  /*67d0*/  HMMA.16816.F32 R20, R12, R34, R20 ;  /* 0x000000220c14723c */ /* 0x000fe20000001814 */
[C---:B------:R-:W-:Y:S02]  /*67e0*/  ISETP.GE.AND P3, PT, R2.reuse, R9, PT ;  /* 0x000000090200720c */ /* 0x040fe40003f66270 */
[C---:B------:R-:W-:Y:S02]  /*67f0*/  ISETP.GE.AND P6, PT, R2.reuse, R11, PT ;  /* 0x0000000b0200720c */ /* 0x040fe40003fc6270 */
[----:B------:R-:W-:-:S02]  /*6800*/  ISETP.GE.AND P5, PT, R2, R10, PT ;  /* 0x0000000a0200720c */ /* 0x000fc40003fa6270 */
[----:B------:R-:W-:Y:S01]  /*6810*/  IADD3 R2, R0, 0x18, RZ ;  /* 0x0000001800027810 */ /* 0x000fe20007ffe0ff */
[----:B------:R-:W-:Y:S01]  /*6820*/  HMMA.16816.F32 R32, R4, R34, R16 ;  /* 0x000000220420723c */ /* 0x000fe20000001810 */
[----:B------:R-:W-:Y:S01]  /*6830*/  FSEL R164, R175, -INF , !P1 ;  /* 0xff800000afa47808 */ /* 0x000fe20004800000 */
[----:B------:R-:W-:Y:S01]  /*6840*/  FMUL.FTZ R52, R52, c[0x0][0x2ec] ;  /* 0x0000bb0034347a20 */ /* 0x000fe20000410000 */
[----:B------:R-:W-:Y:S01]  /*6850*/  FSEL R176, R176, -INF , !P3 ;  /* 0xff800000b0b07808 */ /* 0x000fe20005800000 */
[----:B------:R-:W-:Y:S01]  /*6860*/  FMUL.FTZ R54, R54, c[0x0][0x2ec] ;  /* 0x0000bb0036367a20 */ /* 0x000fe20000410000 */
[C---:B------:R-:W-:Y:S01]  /*6870*/  ISETP.GE.AND P4, PT, R2.reuse, R8, PT ;  /* 0x000000080200720c */ /* 0x040fe20003f86270 */
[----:B------:R-:W-:Y:S01]  /*6880*/  FMUL.FTZ R53, R53, c[0x0][0x2ec] ;  /* 0x0000bb0035357a20 */ /* 0x000fe20000410000 */
[----:B------:R-:W-:Y:S01]  /*6890*/  ISETP.GE.AND P2, PT, R2, R9, PT ;  /* 0x000000090200720c */ /* 0x000fe20003f46270 */
[----:B------:R-:W-:Y:S01]  /*68a0*/  FMUL.FTZ R40, R40, c[0x0][0x2ec] ;  /* 0x0000bb0028287a20 */ /* 0x000fe20000410000 */
[----:B------:R-:W-:Y:S01]  /*68b0*/  ISETP.GE.AND P1, PT, R2, R11, PT ;  /* 0x0000000b0200720c */ /* 0x000fe20003f26270 */
[----:B------:R-:W-:Y:S01]  /*68c0*/  FMUL.FTZ R42, R42, c[0x0][0x2ec] ;  /* 0x0000bb002a2a7a20 */ /* 0x000fe20000410000 */
[----:B------:R-:W-:Y:S01]  /*68d0*/  ISETP.GE.AND P3, PT, R2, R10, PT ;  /* 0x0000000a0200720c */ /* 0x000fe20003f66270 */
[----:B------:R-:W-:Y:S01]  /*68e0*/  FMUL.FTZ R41, R41, c[0x0][0x2ec] ;  /* 0x0000bb0029297a20 */ /* 0x000fe20000410000 */
[----:B------:R-:W-:Y:S01]  /*68f0*/  IADD3 R2, R0, 0x19, RZ ;  /* 0x0000001900027810 */ /* 0x000fe20007ffe0ff */
[----:B------:R-:W-:Y:S01]  /*6900*/  FMUL.FTZ R43, R43, c[0x0][0x2ec] ;  /* 0x0000bb002b2b7a20 */ /* 0x000fe20000410000 */
[----:B------:R-:W-:Y:S01]  /*6910*/  FSEL R149, R171, -INF , !P6 ;  /* 0xff800000ab957808 */ /* 0x000fe20007000000 */
[----:B------:R-:W-:Y:S01]  /*6920*/  FMUL.FTZ R20, R20, c[0x0][0x2ec] ;  /* 0x0000bb0014147a20 */ /* 0x000fe20000410000 */
[----:B------:R-:W-:Y:S01]  /*6930*/  FSEL R157, R157, -INF , !P5 ;  /* 0xff8000009d9d7808 */ /* 0x000fe20006800000 */
[----:B------:R-:W5:Y:S01]  /*6940*/  MUFU.TANH R52, R52 ;  /* 0x0000003400347308 */ /* 0x000f620000002400 */
[----:B------:R-:W-:Y:S01]  /*6950*/  FSEL R162, R162, -INF , !P4 ;  /* 0xff800000a2a27808 */ /* 0x000fe20006000000 */
[----:B------:R-:W-:Y:S01]  /*6960*/  FMUL.FTZ R55, R55, c[0x0][0x2ec] ;  /* 0x0000bb0037377a20 */ /* 0x000fe20000410000 */
[----:B------:R-:W-:Y:S01]  /*6970*/  FSEL R174, R174, -INF , !P2 ;  /* 0xff800000aeae7808 */ /* 0x000fe20005000000 */
[----:B------:R-:W-:Y:S01]  /*6980*/  FMUL.FTZ R22, R22, c[0x0][0x2ec] ;  /* 0x0000bb0016167a20 */ /* 0x000fe20000410000 */
[----:B------:R-:W-:Y:S01]  /*6990*/  ISETP.GE.AND P6, PT, R2, R8, PT ;  /* 0x000000080200720c */ /* 0x000fe20003fc6270 */
[----:B------:R-:W-:Y:S01]  /*69a0*/  FMUL.FTZ R32, R32, c[0x0][0x2ec] ;  /* 0x0000bb0020207a20 */ /* 0x000fe20000410000 */
[C---:B------:R-:W-:Y:S01]  /*69b0*/  ISETP.GE.AND P5, PT, R2.reuse, R9, PT ;  /* 0x000000090200720c */ /* 0x040fe20003fa6270 */
[----:B------:R-:W1:Y:S01]  /*69c0*/  MUFU.TANH R40, R40 ;  /* 0x0000002800287308 */ /* 0x000e620000002400 */
[----:B------:R-:W-:Y:S01]  /*69d0*/  ISETP.GE.AND P4, PT, R2, R11, PT ;  /* 0x0000000b0200720c */ /* 0x000fe20003f86270 */
[----:B------:R-:W-:Y:S01]  /*69e0*/  FMUL.FTZ R34, R34, c[0x0][0x2ec] ;  /* 0x0000bb0022227a20 */ /* 0x000fe20000410000 */
[----:B------:R-:W-:Y:S01]  /*69f0*/  ISETP.GE.AND P2, PT, R2, R10, PT ;  /* 0x0000000a0200720c */ /* 0x000fe20003f46270 */
[----:B------:R-:W-:Y:S01]  /*6a00*/  FMUL.FTZ R21, R21, c[0x0][0x2ec] ;  /* 0x0000bb0015157a20 */ /* 0x000fe20000410000 */
[----:B------:R-:W-:Y:S01]  /*6a10*/  IADD3 R2, R0, 0x20, RZ ;  /* 0x0000002000027810 */ /* 0x000fe20007ffe0ff */
[----:B------:R-:W-:Y:S01]  /*6a20*/  FMUL.FTZ R23, R23, c[0x0][0x2ec] ;  /* 0x0000bb0017177a20 */ /* 0x000fe20000410000 */
[----:B------:R-:W-:Y:S01]  /*6a30*/  FSEL R148, R166, -INF , !P1 ;  /* 0xff800000a6947808 */ /* 0x000fe20004800000 */
[----:B------:R-:W1:Y:S01]  /*6a40*/  MUFU.TANH R42, R42 ;  /* 0x0000002a002a7308 */ /* 0x000e620000002400 */
[----:B------:R-:W-:Y:S01]  /*6a50*/  FSEL R152, R71, -INF , !P3 ;  /* 0xff80000047987808 */ /* 0x000fe20005800000 */
[----:B------:R-:W-:Y:S01]  /*6a60*/  FMUL.FTZ R5, R33, c[0x0][0x2ec] ;  /* 0x0000bb0021057a20 */ /* 0x000fe20000410000 */
[----:B------:R-:W-:-:S02]  /*6a70*/  FSEL R154, R169, -INF , !P6 ;  /* 0xff800000a99a7808 */ /* 0x000fc40007000000 */
[----:B------:R-:W-:Y:S02]  /*6a80*/  FSEL R170, R170, -INF , !P5 ;  /* 0xff800000aaaa7808 */ /* 0x000fe40006800000 */
[C---:B------:R-:W-:Y:S01]  /*6a90*/  ISETP.GE.AND P1, PT, R2.reuse, R8, PT ;  /* 0x000000080200720c */ /* 0x040fe20003f26270 */
[----:B------:R-:W-:Y:S01]  /*6aa0*/  MUFU.TANH R41, R41 ;  /* 0x0000002900297308 */ /* 0x000fe20000002400 */
[C---:B------:R-:W-:Y:S02]  /*6ab0*/  ISETP.GE.AND P3, PT, R2.reuse, R9, PT ;  /* 0x000000090200720c */ /* 0x040fe40003f66270 */
[C---:B------:R-:W-:Y:S02]  /*6ac0*/  ISETP.GE.AND P6, PT, R2.reuse, R11, PT ;  /* 0x0000000b0200720c */ /* 0x040fe40003fc6270 */
[----:B------:R-:W-:Y:S02]  /*6ad0*/  ISETP.GE.AND P5, PT, R2, R10, PT ;  /* 0x0000000a0200720c */ /* 0x000fe40003fa6270 */
[C---:B------:R-:W-:Y:S01]  /*6ae0*/  IADD3 R2, R0.reuse, 0x21, RZ ;  /* 0x0000002100027810 */ /* 0x040fe20007ffe0ff */
[----:B------:R-:W-:Y:S01]  /*6af0*/  MUFU.TANH R43, R43 ;  /* 0x0000002b002b7308 */ /* 0x000fe20000002400 */
[----:B------:R-:W-:-:S02]  /*6b00*/  IADD3 R12, R0, 0x28, RZ ;  /* 0x00000028000c7810 */ /* 0x000fc40007ffe0ff */
[----:B------:R-:W-:Y:S02]  /*6b10*/  FSEL R71, R168, -INF , !P4 ;  /* 0xff800000a8477808 */ /* 0x000fe40006000000 */
[----:B------:R-:W-:Y:S02]  /*6b20*/  ISETP.GE.AND P4, PT, R2, R8, PT ;  /* 0x000000080200720c */ /* 0x000fe40003f86270 */
[----:B------:R-:W-:Y:S01]  /*6b30*/  FSEL R151, R161, -INF , !P2 ;  /* 0xff800000a1977808 */ /* 0x000fe20005000000 */
[----:B------:R-:W1:Y:S01]  /*6b40*/  MUFU.TANH R54, R54 ;  /* 0x0000003600367308 */ /* 0x000e620000002400 */
[----:B------:R-:W-:Y:S02]  /*6b50*/  FSEL R153, R159, -INF , !P1 ;  /* 0xff8000009f997808 */ /* 0x000fe40004800000 */
[----:B------:R-:W-:Y:S02]  /*6b60*/  FSEL R211, R211, -INF , !P3 ;  /* 0xff800000d3d37808 */ /* 0x000fe40005800000 */
[----:B------:R-:W-:-:S02]  /*6b70*/  FSEL R168, R72, -INF , !P6 ;  /* 0xff80000048a87808 */ /* 0x000fc40007000000 */
[----:B------:R-:W-:Y:S01]  /*6b80*/  FSEL R175, R74, -INF , !P5 ;  /* 0xff8000004aaf7808 */ /* 0x000fe20006800000 */
[----:B------:R-:W1:Y:S01]  /*6b90*/  MUFU.TANH R20, R20 ;  /* 0x0000001400147308 */ /* 0x000e620000002400 */
[C---:B------:R-:W-:Y:S02]  /*6ba0*/  ISETP.GE.AND P2, PT, R2.reuse, R9, PT ;  /* 0x000000090200720c */ /* 0x040fe40003f46270 */
[C---:B------:R-:W-:Y:S02]  /*6bb0*/  ISETP.GE.AND P1, PT, R2.reuse, R11, PT ;  /* 0x0000000b0200720c */ /* 0x040fe40003f26270 */
[----:B------:R-:W-:Y:S02]  /*6bc0*/  ISETP.GE.AND P3, PT, R2, R10, PT ;  /* 0x0000000a0200720c */ /* 0x000fe40003f66270 */
[C---:B------:R-:W-:Y:S01]  /*6bd0*/  ISETP.GE.AND P6, PT, R12.reuse, R8, PT ;  /* 0x000000080c00720c */ /* 0x040fe20003fc6270 */
[----:B------:R-:W1:Y:S01]  /*6be0*/  MUFU.TANH R53, R53 ;  /* 0x0000003500357308 */ /* 0x000e620000002400 */
[----:B------:R-:W-:-:S02]  /*6bf0*/  ISETP.GE.AND P5, PT, R12, R9, PT ;  /* 0x000000090c00720c */ /* 0x000fc40003fa6270 */
[----:B------:R-:W-:Y:S02]  /*6c00*/  IADD3 R2, R0, 0x29, RZ ;  /* 0x0000002900027810 */ /* 0x000fe40007ffe0ff */
[----:B------:R-:W-:Y:S02]  /*6c10*/  FSEL R155, R163, -INF , !P4 ;  /* 0xff800000a39b7808 */ /* 0x000fe40006000000 */
[----:B------:R-:W-:Y:S01]  /*6c20*/  FSEL R205, R205, -INF , !P2 ;  /* 0xff800000cdcd7808 */ /* 0x000fe20005000000 */
[----:B------:R-:W1:Y:S01]  /*6c30*/  MUFU.TANH R55, R55 ;  /* 0x0000003700377308 */ /* 0x000e620000002400 */
[----:B--2---:R-:W-:Y:S02]  /*6c40*/  FSEL R169, R73, -INF , !P1 ;  /* 0xff80000049a97808 */ /* 0x004fe40004800000 */
[----:B------:R-:W-:Y:S02]  /*6c50*/  FSEL R178, R75, -INF , !P3 ;  /* 0xff8000004bb27808 */ /* 0x000fe40005800000 */
[----:B------:R-:W-:-:S02]  /*6c60*/  FSEL R163, R76, -INF , !P6 ;  /* 0xff8000004ca37808 */ /* 0x000fc40007000000 */
[----:B----4-:R-:W-:Y:S01]  /*6c70*/  FSEL R206, R78, -INF , !P5 ;  /* 0xff8000004ece7808 */ /* 0x010fe20006800000 */
[----:B------:R-:W2:Y:S01]  /*6c80*/  MUFU.TANH R22, R22 ;  /* 0x0000001600167308 */ /* 0x000ea20000002400 */
[C---:B------:R-:W-:Y:S02]  /*6c90*/  ISETP.GE.AND P4, PT, R12.reuse, R11, PT ;  /* 0x0000000b0c00720c */ /* 0x040fe40003f86270 */
[----:B------:R-:W-:Y:S02]  /*6ca0*/  ISETP.GE.AND P2, PT, R12, R10, PT ;  /* 0x0000000a0c00720c */ /* 0x000fe40003f46270 */
[C---:B------:R-:W-:Y:S02]  /*6cb0*/  ISETP.GE.AND P1, PT, R2.reuse, R8, PT ;  /* 0x000000080200720c */ /* 0x040fe40003f26270 */
[C---:B------:R-:W-:Y:S01]  /*6cc0*/  ISETP.GE.AND P3, PT, R2.reuse, R9, PT ;  /* 0x000000090200720c */ /* 0x040fe20003f66270 */
[----:B------:R-:W4:Y:S01]  /*6cd0*/  MUFU.TANH R32, R32 ;  /* 0x0000002000207308 */ /* 0x000f220000002400 */
[----:B------:R-:W-:-:S02]  /*6ce0*/  ISETP.GE.AND P6, PT, R2, R11, PT ;  /* 0x0000000b0200720c */ /* 0x000fc40003fc6270 */
[----:B------:R-:W-:Y:S02]  /*6cf0*/  ISETP.GE.AND P5, PT, R2, R10, PT ;  /* 0x0000000a0200720c */ /* 0x000fe40003fa6270 */
[----:B------:R-:W-:Y:S02]  /*6d00*/  IADD3 R2, R0, 0x30, RZ ;  /* 0x0000003000027810 */ /* 0x000fe40007ffe0ff */
[----:B------:R-:W-:Y:S01]  /*6d10*/  FSEL R167, R167, -INF , !P4 ;  /* 0xff800000a7a77808 */ /* 0x000fe20006000000 */
[----:B------:R-:W-:Y:S01]  /*6d20*/  MUFU.TANH R21, R21 ;  /* 0x0000001500157308 */ /* 0x000fe20000002400 */
[----:B---3--:R-:W-:Y:S02]  /*6d30*/  FSEL R171, R58, -INF , !P2 ;  /* 0xff8000003aab7808 */ /* 0x008fe40005000000 */
[----:B------:R-:W-:Y:S02]  /*6d40*/  FSEL R181, R77, -INF , !P1 ;  /* 0xff8000004db57808 */ /* 0x000fe40004800000 */
[----:B------:R-:W-:-:S02]  /*6d50*/  FSEL R204, R79, -INF , !P3 ;  /* 0xff8000004fcc7808 */ /* 0x000fc40005800000 */
[----:B------:R-:W-:Y:S01]  /*6d60*/  IADD3 R4, R0, 0x31, RZ ;  /* 0x0000003100047810 */ /* 0x000fe20007ffe0ff */
[----:B------:R-:W-:Y:S01]  /*6d70*/  MUFU.TANH R23, R23 ;  /* 0x0000001700177308 */ /* 0x000fe20000002400 */
[----:B------:R-:W-:Y:S01]  /*6d80*/  BAR.SYNC.DEFER_BLOCKING 0x0 ;  /* 0x0000000000007b1d */ /* 0x000fe20000010000 */
[C---:B------:R-:W-:Y:S02]  /*6d90*/  ISETP.GE.AND P4, PT, R2.reuse, R8, PT ;  /* 0x000000080200720c */ /* 0x040fe40003f86270 */
[C---:B------:R-:W-:Y:S02]  /*6da0*/  ISETP.GE.AND P2, PT, R2.reuse, R9, PT ;  /* 0x000000090200720c */ /* 0x040fe40003f46270 */
[C---:B------:R-:W-:Y:S02]  /*6db0*/  ISETP.GE.AND P1, PT, R2.reuse, R11, PT ;  /* 0x0000000b0200720c */ /* 0x040fe40003f26270 */
[----:B------:R-:W-:Y:S01]  /*6dc0*/  ISETP.GE.AND P3, PT, R2, R10, PT ;  /* 0x0000000a0200720c */ /* 0x000fe20003f66270 */
[----:B------:R-:W-:Y:S01]  /*6dd0*/  MUFU.TANH R5, R5 ;  /* 0x0000000500057308 */ /* 0x000fe20000002400 */
[----:B------:R-:W-:-:S02]  /*6de0*/  IADD3 R2, R0, 0x38, RZ ;  /* 0x0000003800027810 */ /* 0x000fc40007ffe0ff */
[----:B------:R-:W-:Y:S02]  /*6df0*/  FSEL R165, R165, -INF , !P6 ;  /* 0xff800000a5a57808 */ /* 0x000fe40007000000 */
[----:B-1----:R-:W-:Y:S02]  /*6e00*/  FSEL R173, R59, -INF , !P5 ;  /* 0xff8000003bad7808 */ /* 0x002fe40006800000 */
[CC--:B------:R-:W-:Y:S02]  /*6e10*/  ISETP.GE.AND P6, PT, R4.reuse, R8.reuse, PT ;  /* 0x000000080400720c */ /* 0x0c0fe40003fc6270 */
[----:B------:R-:W-:Y:S02]  /*6e20*/  ISETP.GE.AND P5, PT, R4, R9, PT ;  /* 0x000000090400720c */ /* 0x000fe40003fa6270 */
[----:B-----5:R-:W-:Y:S02]  /*6e30*/  FSEL R187, R52, -INF , !P1 ;  /* 0xff80000034bb7808 */ /* 0x020fe40004800000 */
[----:B------:R-:W-:-:S02]  /*6e40*/  ISETP.GE.AND P1, PT, R2, R8, PT ;  /* 0x000000080200720c */ /* 0x000fc40003f26270 */
[----:B------:R-:W-:Y:S02]  /*6e50*/  FSEL R177, R40, -INF , !P4 ;  /* 0xff80000028b17808 */ /* 0x000fe40006000000 */
[----:B------:R-:W-:Y:S02]  /*6e60*/  FSEL R215, R42, -INF , !P2 ;  /* 0xff8000002ad77808 */ /* 0x000fe40005000000 */
[C---:B------:R-:W-:Y:S02]  /*6e70*/  ISETP.GE.AND P4, PT, R4.reuse, R11, PT ;  /* 0x0000000b0400720c */ /* 0x040fe40003f86270 */
[----:B------:R-:W-:Y:S01]  /*6e80*/  ISETP.GE.AND P2, PT, R4, R10, PT ;  /* 0x0000000a0400720c */ /* 0x000fe20003f46270 */
[----:B------:R-:W-:Y:S01]  /*6e90*/  FMUL.FTZ R4, R35, c[0x0][0x2ec] ;  /* 0x0000bb0023047a20 */ /* 0x000fe20000410000 */
[----:B------:R-:W-:Y:S02]  /*6ea0*/  FSEL R210, R54, -INF , !P3 ;  /* 0xff80000036d27808 */ /* 0x000fe40005800000 */
[----:B------:R-:W-:-:S02]  /*6eb0*/  FSEL R182, R41, -INF , !P6 ;  /* 0xff80000029b67808 */ /* 0x000fc40007000000 */
[----:B------:R-:W-:Y:S01]  /*6ec0*/  FSEL R213, R43, -INF , !P5 ;  /* 0xff8000002bd57808 */ /* 0x000fe20006800000 */
[----:B------:R-:W-:Y:S01]  /*6ed0*/  MUFU.TANH R4, R4 ;  /* 0x0000000400047308 */ /* 0x000fe20000002400 */
[C---:B------:R-:W-:Y:S02]  /*6ee0*/  ISETP.GE.AND P3, PT, R2.reuse, R9, PT ;  /* 0x000000090200720c */ /* 0x040fe40003f66270 */
[CC--:B------:R-:W-:Y:S02]  /*6ef0*/  ISETP.GE.AND P6, PT, R2.reuse, R11.reuse, PT ;  /* 0x0000000b0200720c */ /* 0x0c0fe40003fc6270 */
[----:B------:R-:W-:Y:S02]  /*6f00*/  ISETP.GE.AND P5, PT, R2, R10, PT ;  /* 0x0000000a0200720c */ /* 0x000fe40003fa6270 */
[----:B------:R-:W-:Y:S01]  /*6f10*/  FSEL R179, R20, -INF , !P1 ;  /* 0xff80000014b37808 */ /* 0x000fe20004800000 */
[----:B------:R-:W1:Y:S01]  /*6f20*/  MUFU.TANH R2, R34 ;  /* 0x0000002200027308 */ /* 0x000e620000002400 */
[----:B------:R-:W-:-:S02]  /*6f30*/  ISETP.GE.AND P1, PT, R0, R11, PT ;  /* 0x0000000b0000720c */ /* 0x000fc40003f26270 */
[----:B------:R-:W-:Y:S02]  /*6f40*/  FSEL R186, R53, -INF , !P4 ;  /* 0xff80000035ba7808 */ /* 0x000fe40006000000 */
[----:B------:R-:W-:Y:S02]  /*6f50*/  FSEL R17, R212, -INF , !P1 ;  /* 0xff800000d4117808 */ /* 0x000fe40004800000 */
[----:B------:R-:W-:Y:S02]  /*6f60*/  ISETP.GE.AND P1, PT, R216, 0x3, PT ;  /* 0x00000003d800780c */ /* 0x000fe40003f26270 */
[----:B------:R-:W-:Y:S02]  /*6f70*/  FSEL R209, R55, -INF , !P2 ;  /* 0xff80000037d17808 */ /* 0x000fe40005000000 */
[----:B--2---:R-:W-:Y:S02]  /*6f80*/  FSEL R214, R22, -INF , !P3 ;  /* 0xff80000016d67808 */ /* 0x004fe40005800000 */
[----:B------:R-:W-:-:S02]  /*6f90*/  ISETP.GE.AND P4, PT, R0, R8, PT ;  /* 0x000000080000720c */ /* 0x000fc40003f86270 */
[C---:B------:R-:W-:Y:S02]  /*6fa0*/  ISETP.GE.AND P2, PT, R0.reuse, R9, PT ;  /* 0x000000090000720c */ /* 0x040fe40003f46270 */
[C---:B------:R-:W-:Y:S02]  /*6fb0*/  ISETP.GE.AND P3, PT, R0.reuse, R10, PT ;  /* 0x0000000a0000720c */ /* 0x040fe40003f66270 */
[----:B------:R-:W-:Y:S02]  /*6fc0*/  IADD3 R0, R0, 0x39, RZ ;  /* 0x0000003900007810 */ /* 0x000fe40007ffe0ff */
[----:B----4-:R-:W-:Y:S02]  /*6fd0*/  FSEL R185, R32, -INF , !P6 ;  /* 0xff80000020b97808 */ /* 0x010fe40007000000 */
[----:B-1----:R-:W-:Y:S02]  /*6fe0*/  FSEL R208, R2, -INF , !P5 ;  /* 0xff80000002d07808 */ /* 0x002fe40006800000 */
[----:B------:R-:W-:-:S02]  /*6ff0*/  FSEL R16, R218, -INF , !P4 ;  /* 0xff800000da107808 */ /* 0x000fc40006000000 */
[----:B------:R-:W-:Y:S02]  /*7000*/  FSEL R19, R217, -INF , !P2 ;  /* 0xff800000d9137808 */ /* 0x000fe40005000000 */
[C---:B------:R-:W-:Y:S02]  /*7010*/  ISETP.GE.AND P6, PT, R0.reuse, R8, PT ;  /* 0x000000080000720c */ /* 0x040fe40003fc6270 */
[C---:B------:R-:W-:Y:S02]  /*7020*/  ISETP.GE.AND P5, PT, R0.reuse, R9, PT ;  /* 0x000000090000720c */ /* 0x040fe40003fa6270 */
[C---:B------:R-:W-:Y:S02]  /*7030*/  ISETP.GE.AND P4, PT, R0.reuse, R11, PT ;  /* 0x0000000b0000720c */ /* 0x040fe40003f86270 */
        /* <DEDUP_REMOVED lines=15> */
[-C--:B------:R-:W-:Y:S02]  /*7130*/  @!P0 LEA R2, P3, R221, R4.reuse, 0x5 ;  /* 0x00000004dd028211 */ /* 0x080fe400078628ff */
[----:B------:R-:W-:Y:S01]  /*7140*/  @!P0 LEA R14, P6, R4, c[0x0][0x168], 0x1 ;  /* 0x00005a00040e8a11 */ /* 0x000fe200078c08ff */
[----:B------:R-:W-:Y:S01]  /*7150*/  IMAD.IADD R5, R7, 0x1, R0 ;  /* 0x0000000107057824 */ /* 0x000fe200078e0200 */
[----:B------:R-:W-:Y:S01]  /*7160*/  @!P0 IADD3 R0, P5, R223, R4, RZ ;  /* 0x00000004df008210 */ /* 0x000fe20007fbe0ff */
[----:B------:R-:W-:-:S03]  /*7170*/  @!P0 IMAD.MOV.U32 R7, RZ, RZ, c[0x0][0x19c] ;  /* 0x00006700ff078624 */ /* 0x000fc600078e00ff */
[----:B------:R-:W-:Y:S02]  /*7180*/  LEA.HI.X R5, R6, R225, R5, 0x6, P2 ;  /* 0x000000e106057211 */ /* 0x000fe400010f3405 */
[----:B------:R-:W-:Y:S02]  /*7190*/  @!P0 LEA R12, P4, R0, c[0x0][0x168], 0x1 ;  /* 0x00005a00000c8a11 */ /* 0x000fe400078808ff */
[----:B------:R-:W-:Y:S01]  /*71a0*/  @!P0 LEA R6, P2, R2, c[0x0][0x168], 0x1 ;  /* 0x00005a0002068a11 */ /* 0x000fe200078408ff */
[----:B------:R-:W-:Y:S01]  /*71b0*/  @!P0 IMAD.X R13, R222, 0x1, R5, P5 ;  /* 0x00000001de0d8824 */ /* 0x000fe200028e0605 */
[----:B------:R-:W-:Y:S02]  /*71c0*/  @!P0 LEA.HI.X R7, R221, R5, R7, 0x5, P3 ;  /* 0x00000005dd078211 */ /* 0x000fe400018f2c07 */
[----:B------:R-:W-:Y:S02]  /*71d0*/  @!P0 LEA.HI.X R15, R4, c[0x0][0x16c], R5, 0x1, P6 ;  /* 0x00005b00040f8a11 */ /* 0x000fe400030f0c05 */
[----:B------:R-:W-:-:S02]  /*71e0*/  @!P0 LEA.HI.X R13, R0, c[0x0][0x16c], R13, 0x1, P4 ;  /* 0x00005b00000d8a11 */ /* 0x000fc400020f0c0d */
        /* <DEDUP_REMOVED lines=27> */
.L_x_918:
[----:B------:R-:W-:Y:S05]  /*73a0*/  BSYNC B0 ;  /* 0x0000000000007941 */ /* 0x000fea0003800000 */
.L_x_917:
[----:B------:R-:W0:Y:S02]  /*73b0*/  LDGDEPBAR ;  /* 0x00000000000079af */ /* 0x000e240000000000 */
.L_x_916:
[----:B------:R-:W-:Y:S01]  /*73c0*/  FMNMX.FTZ R0, R70, R16, !PT ;  /* 0x0000001046007209 */ /* 0x000fe20007810000 */
[----:B------:R-:W-:Y:S03]  /*73d0*/  LDSM.16.MT88.4 R20, [R189+0x6000] ;  /* 0x00600000bd14783b */ /* 0x000fe60000004200 */
        /* <DEDUP_REMOVED lines=56> */
[----:B-1----:R-:W-:-:S03]  /*7760*/  FMNMX.FTZ R2, R0, R7, !PT ;  /* 0x0000000700027209 */ /* 0x002fc60007810000 */
[----:B------:R-:W1:Y:S04]  /*7770*/  SHFL.BFLY PT, R7, R5, 0x2, 0x1f ;  /* 0x0c401f0005077f89 */ /* 0x000e6800000e0000 */
[----:B------:R-:W3:Y:S01]  /*7780*/  SHFL.BFLY PT, R13, R2, 0x1, 0x1f ;  /* 0x0c201f00020d7f89 */ /* 0x000ee200000e0000 */
[----:B--2---:R-:W-:Y:S02]  /*7790*/  FMNMX.FTZ R0, R4, R12, !PT ;  /* 0x0000000c04007209 */ /* 0x004fe40007810000 */
[----:B------:R-:W-:-:S03]  /*77a0*/  FMNMX.FTZ R4, R180, R6, !PT ;  /* 0x00000006b4047209 */ /* 0x000fc60007810000 */
[----:B------:R-:W2:Y:S01]  /*77b0*/  SHFL.BFLY PT, R6, R0, 0x1, 0x1f ;  /* 0x0c201f0000067f89 */ /* 0x000ea200000e0000 */
[----:B------:R-:W-:-:S04]  /*77c0*/  FMNMX.FTZ R4, R176, R4, !PT ;  /* 0x00000004b0047209 */ /* 0x000fc80007810000 */
[----:B------:R-:W-:-:S04]  /*77d0*/  FMNMX.FTZ R4, R174, R4, !PT ;  /* 0x00000004ae047209 */ /* 0x000fc80007810000 */
[----:B------:R-:W-:-:S04]  /*77e0*/  FMNMX.FTZ R4, R170, R4, !PT ;  /* 0x00000004aa047209 */ /* 0x000fc80007810000 */
[----:B------:R-:W-:Y:S02]  /*77f0*/  FMNMX.FTZ R4, R211, R4, !PT ;  /* 0x00000004d3047209 */ /* 0x000fe40007810000 */
[----:B-1----:R-:W-:Y:S02]  /*7800*/  FMNMX.FTZ R5, R5, R7, !PT ;  /* 0x0000000705057209 */ /* 0x002fe40007810000 */
[----:B------:R-:W-:Y:S02]  /*7810*/  FMNMX.FTZ R4, R205, R4, !PT ;  /* 0x00000004cd047209 */ /* 0x000fe40007810000 */
[----:B---3--:R-:W-:Y:S01]  /*7820*/  FMNMX.FTZ R172, R2, R13, !PT ;  /* 0x0000000d02ac7209 */ /* 0x008fe20007810000 */
[----:B------:R-:W1:Y:S01]  /*7830*/  SHFL.BFLY PT, R7, R5, 0x1, 0x1f ;  /* 0x0c201f0005077f89 */ /* 0x000e6200000e0000 */
[----:B------:R-:W-:Y:S02]  /*7840*/  FMNMX.FTZ R2, R206, R4, !PT ;  /* 0x00000004ce027209 */ /* 0x000fe40007810000 */
[C---:B------:R-:W-:Y:S01]  /*7850*/  FSETP.NEU.FTZ.AND P4, PT, R172.reuse, -INF , PT ;  /* 0xff800000ac00780b */ /* 0x040fe20003f9d000 */
[----:B------:R-:W-:Y:S01]  /*7860*/  FMUL.FTZ R4, R172, c[0x0][0x23c] ;  /* 0x00008f00ac047a20 */ /* 0x000fe20000410000 */
[----:B------:R-:W-:-:S02]  /*7870*/  FMNMX.FTZ R2, R204, R2, !PT ;  /* 0x00000002cc027209 */ /* 0x000fc40007810000 */
[----:B--2---:R-:W-:Y:S02]  /*7880*/  FMNMX.FTZ R161, R0, R6, !PT ;  /* 0x0000000600a17209 */ /* 0x004fe40007810000 */
[----:B------:R-:W-:Y:S02]  /*7890*/  FSEL R0, R4, RZ, P4 ;  /* 0x000000ff04007208 */ /* 0x000fe40002000000 */
[----:B------:R-:W-:Y:S01]  /*78a0*/  FMNMX.FTZ R2, R215, R2, !PT ;  /* 0x00000002d7027209 */ /* 0x000fe20007810000 */
[C---:B------:R-:W-:Y:S01]  /*78b0*/  FMUL.FTZ R12, R161.reuse, c[0x0][0x23c] ;  /* 0x00008f00a10c7a20 */ /* 0x040fe20000410000 */
[----:B------:R-:W-:Y:S01]  /*78c0*/  FSETP.NEU.FTZ.AND P3, PT, R161, -INF , PT ;  /* 0xff800000a100780b */ /* 0x000fe20003f7d000 */
[----:B------:R-:W-:Y:S01]  /*78d0*/  FFMA.FTZ R4, R16, c[0x0][0x23c], -R0 ;  /* 0x00008f0010047a23 */ /* 0x000fe20000010800 */
[----:B------:R-:W-:Y:S02]  /*78e0*/  FMNMX.FTZ R2, R213, R2, !PT ;  /* 0x00000002d5027209 */ /* 0x000fe40007810000 */
[----:B------:R-:W-:Y:S01]  /*78f0*/  FSEL R12, R12, RZ, P3 ;  /* 0x000000ff0c0c7208 */ /* 0x000fe20001800000 */
[----:B------:R2:W-:Y:S01]  /*7900*/  MUFU.EX2 R50, R4 ;  /* 0x0000000400327308 */ /* 0x0005e20000000800 */
[----:B-1----:R-:W-:-:S03]  /*7910*/  FMNMX.FTZ R159, R5, R7, !PT ;  /* 0x00000007059f7209 */ /* 0x002fc60007810000 */
[----:B------:R-:W-:Y:S01]  /*7920*/  FFMA.FTZ R5, R38, c[0x0][0x23c], -R12 ;  /* 0x00008f0026057a23 */ /* 0x000fe2000001080c */
[----:B------:R-:W-:-:S03]  /*7930*/  FSETP.NEU.FTZ.AND P2, PT, R159, -INF , PT ;  /* 0xff8000009f00780b */ /* 0x000fc60003f5d000 */
[----:B------:R1:W-:Y:S01]  /*7940*/  MUFU.EX2 R43, R5 ;  /* 0x00000005002b7308 */ /* 0x0003e20000000800 */
[----:B--2---:R-:W-:Y:S01]  /*7950*/  FMNMX.FTZ R4, R214, R2, !PT ;  /* 0x00000002d6047209 */ /* 0x004fe20007810000 */
[----:B------:R-:W-:-:S03]  /*7960*/  FFMA.FTZ R2, R17, c[0x0][0x23c], -R12 ;  /* 0x00008f0011027a23 */ /* 0x000fc6000001080c */
[----:B------:R-:W-:-:S03]  /*7970*/  FMNMX.FTZ R4, R212, R4, !PT ;  /* 0x00000004d4047209 */ /* 0x000fc60007810000 */
[----:B------:R2:W-:Y:S02]  /*7980*/  MUFU.EX2 R47, R2 ;  /* 0x00000002002f7308 */ /* 0x0005e40000000800 */
[----:B------:R-:W3:Y:S01]  /*7990*/  SHFL.BFLY PT, R6, R4, 0x2, 0x1f ;  /* 0x0c401f0004067f89 */ /* 0x000ee200000e0000 */
[----:B-1----:R-:W-:-:S05]  /*79a0*/  FFMA.FTZ R5, R36, c[0x0][0x23c], -R12 ;  /* 0x00008f0024057a23 */ /* 0x002fca000001080c */
[----:B------:R-:W1:Y:S01]  /*79b0*/  MUFU.EX2 R41, R5 ;  /* 0x0000000500297308 */ /* 0x000e620000000800 */
[----:B--2---:R-:W-:-:S07]  /*79c0*/  FFMA.FTZ R2, R39, c[0x0][0x23c], -R12 ;  /* 0x00008f0027027a23 */ /* 0x004fce000001080c */
[----:B------:R2:W-:Y:S01]  /*79d0*/  MUFU.EX2 R15, R2 ;  /* 0x00000002000f7308 */ /* 0x0005e20000000800 */
[----:B---3--:R-:W-:Y:S02]  /*79e0*/  FMNMX.FTZ R4, R4, R6, !PT ;  /* 0x0000000604047209 */ /* 0x008fe40007810000 */
[----:B------:R-:W-:-:S03]  /*79f0*/  FSEL R6, R161, RZ, P3 ;  /* 0x000000ffa1067208 */ /* 0x000fc60001800000 */
[----:B------:R-:W3:Y:S02]  /*7a00*/  SHFL.BFLY PT, R13, R4, 0x1, 0x1f ;  /* 0x0c201f00040d7f89 */ /* 0x000ee400000e0000 */
[----:B------:R-:W-:Y:S02]  /*7a10*/  FADD.FTZ R6, R68, -R6 ;  /* 0x8000000644067221 */ /* 0x000fe40000010000 */
[----:B--2---:R-:W-:Y:S02]  /*7a20*/  FMUL.FTZ R2, R159, c[0x0][0x23c] ;  /* 0x00008f009f027a20 */ /* 0x004fe40000410000 */
[----:B------:R-:W-:-:S03]  /*7a30*/  FMUL.FTZ R6, R6, c[0x0][0x23c] ;  /* 0x00008f0006067a20 */ /* 0x000fc60000410000 */
[----:B------:R-:W-:Y:S01]  /*7a40*/  FSEL R2, R2, RZ, P2 ;  /* 0x000000ff02027208 */ /* 0x000fe20001000000 */
[----:B------:R1:W2:Y:S04]  /*7a50*/  MUFU.EX2 R147, R6 ;  /* 0x0000000600937308 */ /* 0x0002a80000000800 */
[--C-:B------:R-:W-:Y:S02]  /*7a60*/  FFMA.FTZ R5, R18, c[0x0][0x23c], -R2.reuse ;  /* 0x00008f0012057a23 */ /* 0x100fe40000010802 */
[----:B------:R-:W-:Y:S02]  /*7a70*/  FFMA.FTZ R7, R37, c[0x0][0x23c], -R2 ;  /* 0x00008f0025077a23 */ /* 0x000fe40000010802 */
[----:B------:R4:W-:Y:S01]  /*7a80*/  MUFU.EX2 R46, R5 ;  /* 0x00000005002e7308 */ /* 0x0009e20000000800 */
[----:B---3--:R-:W-:Y:S01]  /*7a90*/  FMNMX.FTZ R166, R4, R13, !PT ;  /* 0x0000000d04a67209 */ /* 0x008fe20007810000 */
[----:B------:R-:W-:-:S06]  /*7aa0*/  FFMA.FTZ R13, R48, c[0x0][0x23c], -R0 ;  /* 0x00008f00300d7a23 */ /* 0x000fcc0000010800 */
[----:B------:R-:W-:Y:S01]  /*7ab0*/  MUFU.EX2 R40, R7 ;  /* 0x0000000700287308 */ /* 0x000fe20000000800 */
[----:B------:R-:W-:Y:S01]  /*7ac0*/  FFMA.FTZ R4, R49, c[0x0][0x23c], -R0 ;  /* 0x00008f0031047a23 */ /* 0x000fe20000010800 */
[----:B-1----:R-:W-:Y:S01]  /*7ad0*/  F2FP.PACK_AB R6, R41, R43 ;  /* 0x0000002b2906723e */ /* 0x002fe200000000ff */
[-C--:B--2---:R-:W-:Y:S02]  /*7ae0*/  FMUL.FTZ R80, R80, R147.reuse ;  /* 0x0000009350507220 */ /* 0x084fe40000410000 */
[-C--:B------:R-:W-:Y:S02]  /*7af0*/  FMUL.FTZ R81, R81, R147.reuse ;  /* 0x0000009351517220 */ /* 0x080fe40000410000 */
[-C--:B------:R-:W-:Y:S01]  /*7b00*/  FMUL.FTZ R88, R88, R147.reuse ;  /* 0x0000009358587220 */ /* 0x080fe20000410000 */
[----:B------:R1:W-:Y:S01]  /*7b10*/  MUFU.EX2 R241, R13 ;  /* 0x0000000d00f17308 */ /* 0x0003e20000000800 */
[----:B----4-:R-:W-:Y:S02]  /*7b20*/  FFMA.FTZ R5, R45, c[0x0][0x23c], -R2 ;  /* 0x00008f002d057a23 */ /* 0x010fe40000010802 */
[----:B------:R-:W-:-:S02]  /*7b30*/  FMUL.FTZ R89, R89, R147 ;  /* 0x0000009359597220 */ /* 0x000fc40000410000 */
[-C--:B------:R-:W-:Y:S02]  /*7b40*/  FMUL.FTZ R100, R100, R147.reuse ;  /* 0x0000009364647220 */ /* 0x080fe40000410000 */
[-C--:B------:R-:W-:Y:S01]  /*7b50*/  FMUL.FTZ R101, R101, R147.reuse ;  /* 0x0000009365657220 */ /* 0x080fe20000410000 */
[----:B------:R2:W-:Y:S01]  /*7b60*/  MUFU.EX2 R242, R5 ;  /* 0x0000000500f27308 */ /* 0x0005e20000000800 */
[-C--:B------:R-:W-:Y:S02]  /*7b70*/  FMUL.FTZ R104, R104, R147.reuse ;  /* 0x0000009368687220 */ /* 0x080fe40000410000 */
[-C--:B------:R-:W-:Y:S02]  /*7b80*/  FMUL.FTZ R105, R105, R147.reuse ;  /* 0x0000009369697220 */ /* 0x080fe40000410000 */
[-C--:B------:R-:W-:Y:S02]  /*7b90*/  FMUL.FTZ R116, R116, R147.reuse ;  /* 0x0000009374747220 */ /* 0x080fe40000410000 */
[-C--:B------:R-:W-:Y:S01]  /*7ba0*/  FMUL.FTZ R117, R117, R147.reuse ;  /* 0x0000009375757220 */ /* 0x080fe20000410000 */
[----:B-1----:R-:W-:Y:S01]  /*7bb0*/  FSEL R13, R172, RZ, P4 ;  /* 0x000000ffac0d7208 */ /* 0x002fe20002000000 */
[----:B------:R1:W-:Y:S01]  /*7bc0*/  MUFU.EX2 R239, R4 ;  /* 0x0000000400ef7308 */ /* 0x0003e20000000800 */
[----:B------:R-:W-:-:S02]  /*7bd0*/  FMUL.FTZ R120, R120, R147 ;  /* 0x0000009378787220 */ /* 0x000fc40000410000 */
[-C--:B------:R-:W-:Y:S02]  /*7be0*/  FMUL.FTZ R121, R121, R147.reuse ;  /* 0x0000009379797220 */ /* 0x080fe40000410000 */
[----:B------:R-:W-:Y:S02]  /*7bf0*/  FADD.FTZ R16, R70, -R13 ;  /* 0x8000000d46107221 */ /* 0x000fe40000010000 */
[----:B--2---:R-:W-:Y:S02]  /*7c00*/  FFMA.FTZ R5, R44, c[0x0][0x23c], -R2 ;  /* 0x00008f002c057a23 */ /* 0x004fe40000010802 */
[-C--:B------:R-:W-:Y:S02]  /*7c10*/  FMUL.FTZ R132, R132, R147.reuse ;  /* 0x0000009384847220 */ /* 0x080fe40000410000 */
[----:B------:R2:W3:Y:S01]  /*7c20*/  MUFU.EX2 R42, R5 ;  /* 0x00000005002a7308 */ /* 0x0004e20000000800 */
[-C--:B------:R-:W-:Y:S02]  /*7c30*/  FMUL.FTZ R133, R133, R147.reuse ;  /* 0x0000009385857220 */ /* 0x080fe40000410000 */
[----:B------:R-:W-:Y:S01]  /*7c40*/  FMUL.FTZ R136, R136, R147 ;  /* 0x0000009388887220 */ /* 0x000fe20000410000 */
[----:B-1----:R-:W-:Y:S01]  /*7c50*/  F2FP.PACK_AB R4, R15, R47 ;  /* 0x0000002f0f04723e */ /* 0x002fe200000000ff */
[----:B------:R-:W-:Y:S01]  /*7c60*/  FMUL.FTZ R137, R137, R147 ;  /* 0x0000009389897220 */ /* 0x000fe20000410000 */
[----:B--2---:R-:W-:-:S02]  /*7c70*/  FSEL R5, R159, RZ, P2 ;  /* 0x000000ff9f057208 */ /* 0x004fc40001000000 */
[----:B------:R-:W-:Y:S02]  /*7c80*/  FSETP.NEU.FTZ.AND P2, PT, R166, -INF , PT ;  /* 0xff800000a600780b */ /* 0x000fe40003f5d000 */
[----:B---3--:R-:W-:Y:S01]  /*7c90*/  F2FP.PACK_AB R7, R40, R42 ;  /* 0x0000002a2807723e */ /* 0x008fe200000000ff */
[----:B------:R-:W-:Y:S01]  /*7ca0*/  FADD.FTZ R3, R3, -R5 ;  /* 0x8000000503037221 */ /* 0x000fe20000010000 */
[----:B------:R-:W-:Y:S02]  /*7cb0*/  FSEL R13, R166, RZ, P2 ;  /* 0x000000ffa60d7208 */ /* 0x000fe40001000000 */
[----:B------:R-:W-:Y:S01]  /*7cc0*/  F2FP.PACK_AB R5, R242, R46 ;  /* 0x0000002ef205723e */ /* 0x000fe200000000ff */
[----:B------:R-:W-:Y:S02]  /*7cd0*/  FMUL.FTZ R3, R3, c[0x0][0x23c] ;  /* 0x00008f0003037a20 */ /* 0x000fe40000410000 */
[----:B------:R-:W-:Y:S02]  /*7ce0*/  FADD.FTZ R13, R69, -R13 ;  /* 0x8000000d450d7221 */ /* 0x000fe40000010000 */
[----:B------:R1:W2:Y:S02]  /*7cf0*/  MUFU.EX2 R146, R3 ;  /* 0x0000000300927308 */ /* 0x0002a40000000800 */
[----:B------:R-:W-:-:S06]  /*7d00*/  FMUL.FTZ R13, R13, c[0x0][0x23c] ;  /* 0x00008f000d0d7a20 */ /* 0x000fcc0000410000 */
[----:B------:R3:W4:Y:S01]  /*7d10*/  MUFU.EX2 R144, R13 ;  /* 0x0000000d00907308 */ /* 0x0007220000000800 */
[----:B-1----:R-:W-:Y:S02]  /*7d20*/  FFMA.FTZ R3, R60, c[0x0][0x23c], -R0 ;  /* 0x00008f003c037a23 */ /* 0x002fe40000010800 */
[----:B--2---:R-:W-:-:S05]  /*7d30*/  FMUL.FTZ R82, R82, R146 ;  /* 0x0000009252527220 */ /* 0x004fca0000410000 */
[----:B------:R1:W2:Y:S01]  /*7d40*/  MUFU.EX2 R240, R3 ;  /* 0x0000000300f07308 */ /* 0x0002a20000000800 */
[-C--:B------:R-:W-:Y:S02]  /*7d50*/  FMUL.FTZ R83, R83, R146.reuse ;  /* 0x0000009253537220 */ /* 0x080fe40000410000 */
[-C--:B------:R-:W-:Y:S02]  /*7d60*/  FMUL.FTZ R90, R90, R146.reuse ;  /* 0x000000925a5a7220 */ /* 0x080fe40000410000 */
[----:B---3--:R-:W-:Y:S02]  /*7d70*/  FFMA.FTZ R13, R156, c[0x0][0x23c], -R0 ;  /* 0x00008f009c0d7a23 */ /* 0x008fe40000010800 */
[-C--:B------:R-:W-:Y:S01]  /*7d80*/  FMUL.FTZ R91, R91, R146.reuse ;  /* 0x000000925b5b7220 */ /* 0x080fe20000410000 */
[----:B------:R-:W-:Y:S01]  /*7d90*/  HMMA.16816.F32 R76, R4, R20, R80 ;  /* 0x00000014044c723c */ /* 0x000fe20000001850 */
[----:B------:R3:W-:Y:S01]  /*7da0*/  MUFU.EX2 R233, R13 ;  /* 0x0000000d00e97308 */ /* 0x0007e20000000800 */
[----:B------:R-:W-:-:S02]  /*7db0*/  FMUL.FTZ R102, R102, R146 ;  /* 0x0000009266667220 */ /* 0x000fc40000410000 */
[-C--:B------:R-:W-:Y:S02]  /*7dc0*/  FMUL.FTZ R103, R103, R146.reuse ;  /* 0x0000009267677220 */ /* 0x080fe40000410000 */
[----:B------:R-:W-:Y:S01]  /*7dd0*/  FMUL.FTZ R106, R106, R146 ;  /* 0x000000926a6a7220 */ /* 0x000fe20000410000 */
[----:B------:R-:W-:Y:S01]  /*7de0*/  MOV R80, R15 ;  /* 0x0000000f00507202 */ /* 0x000fe20000000f00 */
[----:B-1----:R-:W-:Y:S01]  /*7df0*/  FMUL.FTZ R3, R166, c[0x0][0x23c] ;  /* 0x00008f00a6037a20 */ /* 0x002fe20000410000 */
[----:B------:R-:W-:Y:S01]  /*7e00*/  MOV R83, R50 ;  /* 0x0000003200537202 */ /* 0x000fe20000000f00 */
[-C--:B------:R-:W-:Y:S01]  /*7e10*/  FMUL.FTZ R107, R107, R146.reuse ;  /* 0x000000926b6b7220 */ /* 0x080fe20000410000 */
[----:B------:R-:W-:Y:S01]  /*7e20*/  MOV R82, R47 ;  /* 0x0000002f00527202 */ /* 0x000fe20000000f00 */
[-C--:B------:R-:W-:Y:S01]  /*7e30*/  FMUL.FTZ R118, R118, R146.reuse ;  /* 0x0000009276767220 */ /* 0x080fe20000410000 */
[----:B------:R-:W-:Y:S01]  /*7e40*/  FSEL R3, R3, RZ, P2 ;  /* 0x000000ff03037208 */ /* 0x000fe20001000000 */
[----:B------:R-:W-:Y:S01]  /*7e50*/  FMUL.FTZ R119, R119, R146 ;  /* 0x0000009277777220 */ /* 0x000fe20000410000 */
[----:B------:R-:W-:Y:S01]  /*7e60*/  MOV R81, R46 ;  /* 0x0000002e00517202 */ /* 0x000fe20000000f00 */
[----:B------:R-:W-:Y:S01]  /*7e70*/  FMUL.FTZ R122, R122, R146 ;  /* 0x000000927a7a7220 */ /* 0x000fe20000410000 */
[----:B------:R-:W-:Y:S01]  /*7e80*/  HMMA.16816.F32 R72, R4, R22, R88 ;  /* 0x000000160448723c */ /* 0x000fe20000001858 */
[----:B---3--:R-:W-:-:S02]  /*7e90*/  FFMA.FTZ R13, R149, c[0x0][0x23c], -R12 ;  /* 0x00008f00950d7a23 */ /* 0x008fc4000001080c */
[--C-:B------:R-:W-:Y:S02]  /*7ea0*/  FFMA.FTZ R14, R19, c[0x0][0x23c], -R3.reuse ;  /* 0x00008f00130e7a23 */ /* 0x100fe40000010803 */
[----:B------:R1:W-:Y:S01]  /*7eb0*/  MUFU.EX2 R231, R13 ;  /* 0x0000000d00e77308 */ /* 0x0003e20000000800 */
[----:B------:R-:W-:Y:S01]  /*7ec0*/  FFMA.FTZ R15, R61, c[0x0][0x23c], -R3 ;  /* 0x00008f003d0f7a23 */ /* 0x000fe20000010803 */
[----:B------:R-:W-:Y:S01]  /*7ed0*/  MOV R91, R43 ;  /* 0x0000002b005b7202 */ /* 0x000fe20000000f00 */
[-C--:B------:R-:W-:Y:S01]  /*7ee0*/  FMUL.FTZ R123, R123, R146.reuse ;  /* 0x000000927b7b7220 */ /* 0x080fe20000410000 */
[C---:B------:R-:W-:Y:S01]  /*7ef0*/  HMMA.16816.F32 R100, R4.reuse, R24, R100 ;  /* 0x000000180464723c */ /* 0x040fe20000001864 */
[----:B------:R-:W-:Y:S01]  /*7f00*/  FMUL.FTZ R134, R134, R146 ;  /* 0x0000009286867220 */ /* 0x000fe20000410000 */
[----:B------:R-:W-:Y:S01]  /*7f10*/  MOV R90, R42 ;  /* 0x0000002a005a7202 */ /* 0x000fe20000000f00 */
[-C--:B------:R-:W-:Y:S01]  /*7f20*/  FMUL.FTZ R135, R135, R146.reuse ;  /* 0x0000009287877220 */ /* 0x080fe20000410000 */
[----:B------:R3:W-:Y:S01]  /*7f30*/  MUFU.EX2 R238, R14 ;  /* 0x0000000e00ee7308 */ /* 0x0007e20000000800 */
[-C--:B------:R-:W-:Y:S01]  /*7f40*/  FMUL.FTZ R138, R138, R146.reuse ;  /* 0x000000928a8a7220 */ /* 0x080fe20000410000 */
[----:B------:R-:W-:Y:S01]  /*7f50*/  MOV R89, R41 ;  /* 0x0000002900597202 */ /* 0x000fe20000000f00 */
[----:B------:R-:W-:Y:S01]  /*7f60*/  FMUL.FTZ R139, R139, R146 ;  /* 0x000000928b8b7220 */ /* 0x000fe20000410000 */
[----:B------:R-:W-:Y:S01]  /*7f70*/  HMMA.16816.F32 R64, R4, R26, R104 ;  /* 0x0000001a0440723c */ /* 0x000fe20000001868 */
[----:B----4-:R-:W-:Y:S01]  /*7f80*/  FMUL.FTZ R86, R86, R144 ;  /* 0x0000009056567220 */ /* 0x010fe20000410000 */
[----:B------:R-:W-:Y:S01]  /*7f90*/  MOV R88, R40 ;  /* 0x0000002800587202 */ /* 0x000fe20000000f00 */
[----:B------:R-:W-:Y:S01]  /*7fa0*/  FMUL.FTZ R87, R87, R144 ;  /* 0x0000009057577220 */ /* 0x000fe20000410000 */
[----:B------:R4:W5:Y:S01]  /*7fb0*/  MUFU.EX2 R237, R15 ;  /* 0x0000000f00ed7308 */ /* 0x0009620000000800 */
[----:B-1----:R-:W-:-:S02]  /*7fc0*/  FFMA.FTZ R13, R71, c[0x0][0x23c], -R12 ;  /* 0x00008f00470d7a23 */ /* 0x002fc4000001080c */
[-C--:B------:R-:W-:Y:S01]  /*7fd0*/  FMUL.FTZ R94, R94, R144.reuse ;  /* 0x000000905e5e7220 */ /* 0x080fe20000410000 */
[C---:B------:R-:W-:Y:S01]  /*7fe0*/  HMMA.16816.F32 R60, R4.reuse, R28, R116 ;  /* 0x0000001c043c723c */ /* 0x040fe20000001874 */
[-C--:B------:R-:W-:Y:S02]  /*7ff0*/  FMUL.FTZ R95, R95, R144.reuse ;  /* 0x000000905f5f7220 */ /* 0x080fe40000410000 */
[-C--:B------:R-:W-:Y:S01]  /*8000*/  FMUL.FTZ R98, R98, R144.reuse ;  /* 0x0000009062627220 */ /* 0x080fe20000410000 */
[----:B------:R1:W-:Y:S01]  /*8010*/  MUFU.EX2 R230, R13 ;  /* 0x0000000d00e67308 */ /* 0x0003e20000000800 */
[----:B---3--:R-:W-:Y:S02]  /*8020*/  FFMA.FTZ R14, R56, c[0x0][0x23c], -R3 ;  /* 0x00008f00380e7a23 */ /* 0x008fe40000010803 */
[-C--:B------:R-:W-:Y:S01]  /*8030*/  FMUL.FTZ R99, R99, R144.reuse ;  /* 0x0000009063637220 */ /* 0x080fe20000410000 */
[----:B------:R-:W-:Y:S01]  /*8040*/  HMMA.16816.F32 R52, R4, R32, R132 ;  /* 0x000000200434723c */ /* 0x000fe20000001884 */
[----:B------:R-:W-:-:S02]  /*8050*/  FMUL.FTZ R110, R110, R144 ;  /* 0x000000906e6e7220 */ /* 0x000fc40000410000 */
[-C--:B------:R-:W-:Y:S01]  /*8060*/  FMUL.FTZ R111, R111, R144.reuse ;  /* 0x000000906f6f7220 */ /* 0x080fe20000410000 */
[----:B------:R3:W-:Y:S01]  /*8070*/  MUFU.EX2 R236, R14 ;  /* 0x0000000e00ec7308 */ /* 0x0007e20000000800 */
[----:B----4-:R-:W-:Y:S02]  /*8080*/  FFMA.FTZ R15, R57, c[0x0][0x23c], -R3 ;  /* 0x00008f00390f7a23 */ /* 0x010fe40000010803 */
[-C--:B------:R-:W-:Y:S01]  /*8090*/  FMUL.FTZ R114, R114, R144.reuse ;  /* 0x0000009072727220 */ /* 0x080fe20000410000 */
[----:B------:R-:W-:Y:S01]  /*80a0*/  HMMA.16816.F32 R56, R4, R30, R120 ;  /* 0x0000001e0438723c */ /* 0x000fe20000001878 */
[-C--:B------:R-:W-:Y:S02]  /*80b0*/  FMUL.FTZ R115, R115, R144.reuse ;  /* 0x0000009073737220 */ /* 0x080fe40000410000 */
[----:B------:R-:W-:Y:S01]  /*80c0*/  FMUL.FTZ R126, R126, R144 ;  /* 0x000000907e7e7220 */ /* 0x000fe20000410000 */
[----:B------:R-:W4:Y:S01]  /*80d0*/  MUFU.EX2 R235, R15 ;  /* 0x0000000f00eb7308 */ /* 0x000f220000000800 */
[----:B-1----:R-:W-:-:S02]  /*80e0*/  FFMA.FTZ R13, R157, c[0x0][0x23c], -R2 ;  /* 0x00008f009d0d7a23 */ /* 0x002fc40000010802 */
[-C--:B------:R-:W-:Y:S01]  /*80f0*/  FMUL.FTZ R127, R127, R144.reuse ;  /* 0x000000907f7f7220 */ /* 0x080fe20000410000 */
[----:B------:R-:W-:Y:S01]  /*8100*/  HMMA.16816.F32 R44, R4, R34, R136 ;  /* 0x00000022042c723c */ /* 0x000fe20000001888 */
[-C--:B------:R-:W-:Y:S02]  /*8110*/  FMUL.FTZ R130, R130, R144.reuse ;  /* 0x0000009082827220 */ /* 0x080fe40000410000 */
[----:B------:R-:W-:Y:S01]  /*8120*/  FMUL.FTZ R131, R131, R144 ;  /* 0x0000009083837220 */ /* 0x000fe20000410000 */
[----:B------:R1:W-:Y:S01]  /*8130*/  MUFU.EX2 R227, R13 ;  /* 0x0000000d00e37308 */ /* 0x0003e20000000800 */
[----:B---3--:R-:W-:Y:S02]  /*8140*/  FMUL.FTZ R14, R16, c[0x0][0x23c] ;  /* 0x00008f00100e7a20 */ /* 0x008fe40000410000 */
[----:B--2---:R-:W-:Y:S01]  /*8150*/  F2FP.PACK_AB R4, R240, R83 ;  /* 0x00000053f004723e */ /* 0x004fe200000000ff */
[----:B------:R-:W-:Y:S01]  /*8160*/  LDSM.16.MT88.4 R16, [R191+0x6800] ;  /* 0x00680000bf10783b */ /* 0x000fe20000004200 */
[----:B-----5:R-:W-:Y:S01]  /*8170*/  F2FP.PACK_AB R5, R237, R238 ;  /* 0x000000eeed05723e */ /* 0x020fe200000000ff */
[----:B------:R-:W-:Y:S01]  /*8180*/  FMUL.FTZ R142, R142, R144 ;  /* 0x000000908e8e7220 */ /* 0x000fe20000410000 */
[----:B------:R-:W-:Y:S01]  /*8190*/  F2FP.PACK_AB R6, R241, R239 ;  /* 0x000000eff106723e */ /* 0x000fe200000000ff */
[----:B------:R-:W2:Y:S01]  /*81a0*/  MUFU.EX2 R145, R14 ;  /* 0x0000000e00917308 */ /* 0x000ea20000000800 */
[----:B----4-:R-:W-:Y:S01]  /*81b0*/  F2FP.PACK_AB R7, R235, R236 ;  /* 0x000000eceb07723e */ /* 0x010fe200000000ff */
[----:B------:R-:W-:-:S02]  /*81c0*/  FMUL.FTZ R143, R143, R144 ;  /* 0x000000908f8f7220 */ /* 0x000fc40000410000 */
[----:B-1----:R-:W-:-:S04]  /*81d0*/  FFMA.FTZ R13, R152, c[0x0][0x23c], -R2 ;  /* 0x00008f00980d7a23 */ /* 0x002fc80000010802 */
[----:B------:R1:W-:Y:S01]  /*81e0*/  MUFU.EX2 R228, R13 ;  /* 0x0000000d00e47308 */ /* 0x0003e20000000800 */
[-C--:B--2---:R-:W-:Y:S02]  /*81f0*/  FMUL.FTZ R84, R84, R145.reuse ;  /* 0x0000009154547220 */ /* 0x084fe40000410000 */
[-C--:B------:R-:W-:Y:S02]  /*8200*/  FMUL.FTZ R85, R85, R145.reuse ;  /* 0x0000009155557220 */ /* 0x080fe40000410000 */
[-C--:B------:R-:W-:Y:S02]  /*8210*/  FMUL.FTZ R92, R92, R145.reuse ;  /* 0x000000915c5c7220 */ /* 0x080fe40000410000 */
[-C--:B------:R-:W-:Y:S02]  /*8220*/  FMUL.FTZ R93, R93, R145.reuse ;  /* 0x000000915d5d7220 */ /* 0x080fe40000410000 */
[-C--:B------:R-:W-:Y:S01]  /*8230*/  FMUL.FTZ R96, R96, R145.reuse ;  /* 0x0000009160607220 */ /* 0x080fe20000410000 */
[----:B------:R-:W-:Y:S01]  /*8240*/  HMMA.16816.F32 R48, R4, R20, R84 ;  /* 0x000000140430723c */ /* 0x000fe20000001854 */
[----:B------:R-:W-:-:S02]  /*8250*/  FMUL.FTZ R97, R97, R145 ;  /* 0x0000009161617220 */ /* 0x000fc40000410000 */
[----:B-1----:R-:W-:Y:S02]  /*8260*/  FFMA.FTZ R13, R151, c[0x0][0x23c], -R2 ;  /* 0x00008f00970d7a23 */ /* 0x002fe40000010802 */
[-C--:B------:R-:W-:Y:S02]  /*8270*/  FMUL.FTZ R108, R108, R145.reuse ;  /* 0x000000916c6c7220 */ /* 0x080fe40000410000 */
[----:B------:R1:W-:Y:S01]  /*8280*/  MUFU.EX2 R226, R13 ;  /* 0x0000000d00e27308 */ /* 0x0003e20000000800 */
[-C--:B------:R-:W-:Y:S01]  /*8290*/  FMUL.FTZ R109, R109, R145.reuse ;  /* 0x000000916d6d7220 */ /* 0x080fe20000410000 */
[C---:B------:R-:W-:Y:S01]  /*82a0*/  HMMA.16816.F32 R40, R4.reuse, R22, R92 ;  /* 0x000000160428723c */ /* 0x040fe2000000185c */
[-C--:B------:R-:W-:Y:S01]  /*82b0*/  FMUL.FTZ R112, R112, R145.reuse ;  /* 0x0000009170707220 */ /* 0x080fe20000410000 */
[----:B------:R-:W-:Y:S01]  /*82c0*/  LDSM.16.MT88.4 R20, [R192+0x6800] ;  /* 0x00680000c014783b */ /* 0x000fe20000004200 */
[-C--:B------:R-:W-:Y:S02]  /*82d0*/  FMUL.FTZ R113, R113, R145.reuse ;  /* 0x0000009171717220 */ /* 0x080fe40000410000 */
[-C--:B------:R-:W-:Y:S01]  /*82e0*/  FMUL.FTZ R124, R124, R145.reuse ;  /* 0x000000917c7c7220 */ /* 0x080fe20000410000 */
[----:B------:R-:W-:Y:S01]  /*82f0*/  LDSM.16.MT88.4 R92, [R189+0x7800] ;  /* 0x00780000bd5c783b */ /* 0x000fe20000004200 */
[----:B------:R-:W-:Y:S01]  /*8300*/  FMUL.FTZ R125, R125, R145 ;  /* 0x000000917d7d7220 */ /* 0x000fe20000410000 */
[----:B------:R-:W-:Y:S01]  /*8310*/  HMMA.16816.F32 R36, R4, R24, R96 ;  /* 0x000000180424723c */ /* 0x000fe20000001860 */
[----:B------:R-:W-:-:S02]  /*8320*/  FFMA.FTZ R14, R150, c[0x0][0x23c], -R12 ;  /* 0x00008f00960e7a23 */ /* 0x000fc4000001080c */
[-C--:B------:R-:W-:Y:S02]  /*8330*/  FMUL.FTZ R128, R128, R145.reuse ;  /* 0x0000009180807220 */ /* 0x080fe40000410000 */
[----:B------:R2:W3:Y:S01]  /*8340*/  MUFU.EX2 R234, R14 ;  /* 0x0000000e00ea7308 */ /* 0x0004e20000000800 */
[----:B-1----:R-:W-:Y:S02]  /*8350*/  FFMA.FTZ R13, R162, c[0x0][0x23c], -R0 ;  /* 0x00008f00a20d7a23 */ /* 0x002fe40000010800 */
[----:B------:R-:W-:Y:S01]  /*8360*/  HMMA.16816.F32 R108, R4, R26, R108 ;  /* 0x0000001a046c723c */ /* 0x000fe2000000186c */
[----:B------:R-:W-:Y:S01]  /*8370*/  LDSM.16.MT88.4 R24, [R190+0x6800] ;  /* 0x00680000be18783b */ /* 0x000fe20000004200 */
[-C--:B------:R-:W-:Y:S02]  /*8380*/  FMUL.FTZ R129, R129, R145.reuse ;  /* 0x0000009181817220 */ /* 0x080fe40000410000 */
[-C--:B------:R-:W-:Y:S01]  /*8390*/  FMUL.FTZ R140, R140, R145.reuse ;  /* 0x000000918c8c7220 */ /* 0x080fe20000410000 */
[----:B------:R1:W-:Y:S01]  /*83a0*/  MUFU.EX2 R224, R13 ;  /* 0x0000000d00e07308 */ /* 0x0003e20000000800 */
[----:B------:R-:W-:-:S02]  /*83b0*/  FMUL.FTZ R141, R141, R145 ;  /* 0x000000918d8d7220 */ /* 0x000fc40000410000 */
[----:B------:R-:W-:Y:S01]  /*83c0*/  HMMA.16816.F32 R112, R4, R28, R112 ;  /* 0x0000001c0470723c */ /* 0x000fe20000001870 */
[----:B--2---:R-:W-:-:S07]  /*83d0*/  FFMA.FTZ R14, R148, c[0x0][0x23c], -R12 ;  /* 0x00008f00940e7a23 */ /* 0x004fce000001080c */
[----:B------:R-:W-:Y:S01]  /*83e0*/  HMMA.16816.F32 R124, R4, R30, R124 ;  /* 0x0000001e047c723c */ /* 0x000fe2000000187c */
[----:B------:R-:W2:Y:S01]  /*83f0*/  LDSM.16.MT88.4 R28, [R189+0x6800] ;  /* 0x00680000bd1c783b */ /* 0x000ea20000004200 */
[----:B------:R4:W5:Y:S01]  /*8400*/  MUFU.EX2 R232, R14 ;  /* 0x0000000e00e87308 */ /* 0x0009620000000800 */
[----:B-1----:R-:W-:-:S05]  /*8410*/  FFMA.FTZ R13, R154, c[0x0][0x23c], -R0 ;  /* 0x00008f009a0d7a23 */ /* 0x002fca0000010800 */
[C---:B------:R-:W-:Y:S02]  /*8420*/  HMMA.16816.F32 R128, R4.reuse, R32, R128 ;  /* 0x000000200480723c */ /* 0x040fe40000001880 */
[----:B------:R1:W-:Y:S06]  /*8430*/  MUFU.EX2 R223, R13 ;  /* 0x0000000d00df7308 */ /* 0x0003ec0000000800 */
[----:B------:R-:W-:Y:S01]  /*8440*/  HMMA.16816.F32 R140, R4, R34, R140 ;  /* 0x00000022048c723c */ /* 0x000fe2000000188c */
[----:B----4-:R-:W-:-:S04]  /*8450*/  FFMA.FTZ R14, R158, c[0x0][0x23c], -R2 ;  /* 0x00008f009e0e7a23 */ /* 0x010fc80000010802 */
[----:B------:R4:W4:Y:S02]  /*8460*/  MUFU.EX2 R229, R14 ;  /* 0x0000000e00e57308 */ /* 0x0009240000000800 */
[----:B---3--:R-:W-:Y:S02]  /*8470*/  F2FP.PACK_AB R4, R231, R234 ;  /* 0x000000eae704723e */ /* 0x008fe400000000ff */
[----:B-----5:R-:W-:Y:S01]  /*8480*/  F2FP.PACK_AB R6, R230, R232 ;  /* 0x000000e8e606723e */ /* 0x020fe200000000ff */
[----:B-1----:R-:W-:Y:S01]  /*8490*/  FFMA.FTZ R13, R153, c[0x0][0x23c], -R0 ;  /* 0x00008f00990d7a23 */ /* 0x002fe20000010800 */
[----:B------:R-:W-:-:S03]  /*84a0*/  F2FP.PACK_AB R7, R226, R228 ;  /* 0x000000e4e207723e */ /* 0x000fc600000000ff */
[----:B------:R1:W-:Y:S01]  /*84b0*/  MUFU.EX2 R222, R13 ;  /* 0x0000000d00de7308 */ /* 0x0003e20000000800 */
[----:B----4-:R-:W-:Y:S01]  /*84c0*/  FFMA.FTZ R14, R164, c[0x0][0x23c], -R0 ;  /* 0x00008f00a40e7a23 */ /* 0x010fe20000010800 */
[----:B------:R-:W-:-:S06]  /*84d0*/  F2FP.PACK_AB R5, R227, R229 ;  /* 0x000000e5e305723e */ /* 0x000fcc00000000ff */
[----:B------:R-:W3:Y:S01]  /*84e0*/  MUFU.EX2 R225, R14 ;  /* 0x0000000e00e17308 */ /* 0x000ee20000000800 */
[--C-:B-1----:R-:W-:Y:S01]  /*84f0*/  FFMA.FTZ R13, R180, c[0x0][0x23c], -R3.reuse ;  /* 0x00008f00b40d7a23 */ /* 0x102fe20000010803 */
[C---:B--2---:R-:W-:Y:S06]  /*8500*/  HMMA.16816.F32 R76, R4.reuse, R28, R76 ;  /* 0x0000001c044c723c */ /* 0x044fec000000184c */
        /* <DEDUP_REMOVED lines=8> */
[C---:B------:R-:W-:Y:S01]  /*8590*/  HMMA.16816.F32 R56, R4.reuse, R26, R56 ;  /* 0x0000001a0438723c */ /* 0x040fe20000001838 */
[----:B------:R1:W-:Y:S07]  /*85a0*/  MUFU.EX2 R219, R13 ;  /* 0x0000000d00db7308 */ /* 0x0003ee0000000800 */
[C---:B------:R-:W-:Y:S08]  /*85b0*/  HMMA.16816.F32 R52, R4.reuse, R16, R52 ;  /* 0x000000100434723c */ /* 0x040ff00000001834 */
[----:B------:R-:W-:Y:S01]  /*85c0*/  HMMA.16816.F32 R44, R4, R18, R44 ;  /* 0x00000012042c723c */ /* 0x000fe2000000182c */
[----:B-1----:R-:W-:-:S04]  /*85d0*/  FFMA.FTZ R13, R170, c[0x0][0x23c], -R3 ;  /* 0x00008f00aa0d7a23 */ /* 0x002fc80000010803 */
[----:B------:R1:W4:Y:S02]  /*85e0*/  MUFU.EX2 R217, R13 ;  /* 0x0000000d00d97308 */ /* 0x0003240000000800 */
[----:B---3--:R-:W-:Y:S02]  /*85f0*/  F2FP.PACK_AB R4, R225, R233 ;  /* 0x000000e9e104723e */ /* 0x008fe400000000ff */
[----:B--2---:R-:W-:Y:S02]  /*8600*/  F2FP.PACK_AB R5, R220, R221 ;  /* 0x000000dddc05723e */ /* 0x004fe400000000ff */
[----:B------:R-:W-:Y:S01]  /*8610*/  F2FP.PACK_AB R6, R223, R224 ;  /* 0x000000e0df06723e */ /* 0x000fe200000000ff */
[----:B-1----:R-:W-:Y:S01]  /*8620*/  FFMA.FTZ R13, R155, c[0x0][0x23c], -R0 ;  /* 0x00008f009b0d7a23 */ /* 0x002fe20000010800 */
[----:B----4-:R-:W-:-:S03]  /*8630*/  F2FP.PACK_AB R7, R217, R219 ;  /* 0x000000dbd907723e */ /* 0x010fc600000000ff */
[----:B------:R1:W-:Y:S04]  /*8640*/  MUFU.EX2 R218, R13 ;  /* 0x0000000d00da7308 */ /* 0x0003e80000000800 */
[C---:B------:R-:W-:Y:S08]  /*8650*/  HMMA.16816.F32 R48, R4.reuse, R28, R48 ;  /* 0x0000001c0430723c */ /* 0x040ff00000001830 */
[----:B------:R-:W-:Y:S01]  /*8660*/  HMMA.16816.F32 R40, R4, R30, R40 ;  /* 0x0000001e0428723c */ /* 0x000fe20000001828 */
[----:B------:R-:W2:Y:S01]  /*8670*/  LDSM.16.MT88.4 R28, [R189+0x7000] ;  /* 0x00700000bd1c783b */ /* 0x000ea20000004200 */
[----:B-1----:R-:W-:-:S04]  /*8680*/  FFMA.FTZ R13, R163, c[0x0][0x23c], -R0 ;  /* 0x00008f00a30d7a23 */ /* 0x002fc80000010800 */
[----:B------:R1:W-:Y:S02]  /*8690*/  MUFU.EX2 R180, R13 ;  /* 0x0000000d00b47308 */ /* 0x0003e40000000800 */
[C---:B------:R-:W-:Y:S08]  /*86a0*/  HMMA.16816.F32 R36, R4.reuse, R20, R36 ;  /* 0x000000140424723c */ /* 0x040ff00000001824 */
[----:B------:R-:W-:Y:S01]  /*86b0*/  HMMA.16816.F32 R32, R4, R22, R108 ;  /* 0x000000160420723c */ /* 0x000fe2000000186c */
[----:B------:R-:W-:Y:S04]  /*86c0*/  LDSM.16.MT88.4 R20, [R190+0x7000] ;  /* 0x00700000be14783b */ /* 0x000fe80000004200 */
[----:B------:R-:W-:Y:S01]  /*86d0*/  LDSM.16.MT88.4 R108, [R192+0x7800] ;  /* 0x00780000c06c783b */ /* 0x000fe20000004200 */
[----:B-1----:R-:W-:-:S02]  /*86e0*/  FFMA.FTZ R13, R168, c[0x0][0x23c], -R12 ;  /* 0x00008f00a80d7a23 */ /* 0x002fc4000001080c */
[C---:B------:R-:W-:Y:S02]  /*86f0*/  HMMA.16816.F32 R112, R4.reuse, R24, R112 ;  /* 0x000000180470723c */ /* 0x040fe40000001870 */
[----:B------:R1:W-:Y:S06]  /*8700*/  MUFU.EX2 R176, R13 ;  /* 0x0000000d00b07308 */ /* 0x0003ec0000000800 */
[C---:B------:R-:W-:Y:S01]  /*8710*/  HMMA.16816.F32 R124, R4.reuse, R26, R124 ;  /* 0x0000001a047c723c */ /* 0x040fe2000000187c */
[----:B------:R-:W3:Y:S07]  /*8720*/  LDSM.16.MT88.4 R24, [R192+0x7000] ;  /* 0x00700000c018783b */ /* 0x000eee0000004200 */
[----:B------:R-:W-:Y:S01]  /*8730*/  HMMA.16816.F32 R128, R4, R16, R128 ;  /* 0x000000100480723c */ /* 0x000fe20000001880 */
[----:B-1----:R-:W-:-:S04]  /*8740*/  FFMA.FTZ R13, R169, c[0x0][0x23c], -R12 ;  /* 0x00008f00a90d7a23 */ /* 0x002fc8000001080c */
[----:B------:R1:W4:Y:S03]  /*8750*/  MUFU.EX2 R174, R13 ;  /* 0x0000000d00ae7308 */ /* 0x0003260000000800 */
[----:B------:R-:W-:Y:S01]  /*8760*/  HMMA.16816.F32 R140, R4, R18, R140 ;  /* 0x00000012048c723c */ /* 0x000fe2000000188c */
[----:B------:R-:W5:Y:S01]  /*8770*/  LDSM.16.MT88.4 R16, [R191+0x7000] ;  /* 0x00700000bf10783b */ /* 0x000f620000004200 */
[----:B-1----:R-:W-:-:S05]  /*8780*/  FFMA.FTZ R13, R167, c[0x0][0x23c], -R12 ;  /* 0x00008f00a70d7a23 */ /* 0x002fca000001080c */
[----:B----4-:R-:W-:Y:S01]  /*8790*/  F2FP.PACK_AB R4, R174, R176 ;  /* 0x000000b0ae04723e */ /* 0x010fe200000000ff */
[----:B------:R1:W-:Y:S02]  /*87a0*/  MUFU.EX2 R170, R13 ;  /* 0x0000000d00aa7308 */ /* 0x0003e40000000800 */
[----:B-1----:R-:W-:-:S06]  /*87b0*/  FFMA.FTZ R13, R165, c[0x0][0x23c], -R12 ;  /* 0x00008f00a50d7a23 */ /* 0x002fcc000001080c */
[----:B------:R1:W4:Y:S02]  /*87c0*/  MUFU.EX2 R169, R13 ;  /* 0x0000000d00a97308 */ /* 0x0003240000000800 */
[----:B-1----:R-:W-:Y:S01]  /*87d0*/  FFMA.FTZ R13, R175, c[0x0][0x23c], -R2 ;  /* 0x00008f00af0d7a23 */ /* 0x002fe20000010802 */
[----:B----4-:R-:W-:Y:S02]  /*87e0*/  F2FP.PACK_AB R6, R169, R170 ;  /* 0x000000aaa906723e */ /* 0x010fe400000000ff */
[----:B------:R-:W-:-:S03]  /*87f0*/  MOV R175, R88 ;  /* 0x0000005800af7202 */ /* 0x000fc60000000f00 */
[----:B------:R1:W-:Y:S02]  /*8800*/  MUFU.EX2 R168, R13 ;  /* 0x0000000d00a87308 */ /* 0x0003e40000000800 */
[----:B-1----:R-:W-:Y:S01]  /*8810*/  FFMA.FTZ R13, R178, c[0x0][0x23c], -R2 ;  /* 0x00008f00b20d7a23 */ /* 0x002fe20000010802 */
[----:B------:R-:W-:-:S05]  /*8820*/  MOV R178, R89 ;  /* 0x0000005900b27202 */ /* 0x000fca0000000f00 */
        /* <DEDUP_REMOVED lines=21> */
[----:B------:R-:W-:Y:S01]  /*8980*/  MOV R182, R82 ;  /* 0x0000005200b67202 */ /* 0x000fe20000000f00 */
[----:B------:R1:W-:Y:S06]  /*8990*/  MUFU.EX2 R158, R13 ;  /* 0x0000000d009e7308 */ /* 0x0003ec0000000800 */
[C---:B------:R-:W-:Y:S08]  /*89a0*/  HMMA.16816.F32 R56, R4.reuse, R22, R56 ;  /* 0x000000160438723c */ /* 0x040ff00000001838 */
[----:B-----5:R-:W-:Y:S01]  /*89b0*/  HMMA.16816.F32 R52, R4, R16, R52 ;  /* 0x000000100434723c */ /* 0x020fe20000001834 */
[--C-:B-1----:R-:W-:Y:S01]  /*89c0*/  FFMA.FTZ R13, R179, c[0x0][0x23c], -R0.reuse ;  /* 0x00008f00b30d7a23 */ /* 0x102fe20000010800 */
[----:B------:R-:W-:Y:S01]  /*89d0*/  MOV R179, R83 ;  /* 0x0000005300b37202 */ /* 0x000fe20000000f00 */
[----:B------:R-:W-:-:S02]  /*89e0*/  FFMA.FTZ R0, R183, c[0x0][0x23c], -R0 ;  /* 0x00008f00b7007a23 */ /* 0x000fc40000010800 */
[----:B------:R1:W-:Y:S03]  /*89f0*/  MUFU.EX2 R157, R13 ;  /* 0x0000000d009d7308 */ /* 0x0003e60000000800 */
[----:B------:R-:W-:Y:S05]  /*8a00*/  HMMA.16816.F32 R44, R4, R18, R44 ;  /* 0x00000012042c723c */ /* 0x000fea000000182c */
[----:B------:R2:W-:Y:S02]  /*8a10*/  MUFU.EX2 R156, R0 ;  /* 0x00000000009c7308 */ /* 0x0005e40000000800 */
[----:B------:R-:W-:-:S02]  /*8a20*/  F2FP.PACK_AB R4, R218, R222 ;  /* 0x000000deda04723e */ /* 0x000fc400000000ff */
[----:B----4-:R-:W-:Y:S01]  /*8a30*/  F2FP.PACK_AB R6, R163, R180 ;  /* 0x000000b4a306723e */ /* 0x010fe200000000ff */
[----:B-1----:R-:W-:-:S04]  /*8a40*/  FFMA.FTZ R13, R211, c[0x0][0x23c], -R3 ;  /* 0x00008f00d30d7a23 */ /* 0x002fc80000010803 */
[----:B------:R1:W-:Y:S01]  /*8a50*/  MUFU.EX2 R155, R13 ;  /* 0x0000000d009b7308 */ /* 0x0003e20000000800 */
[----:B--2---:R-:W-:-:S07]  /*8a60*/  FFMA.FTZ R0, R187, c[0x0][0x23c], -R12 ;  /* 0x00008f00bb007a23 */ /* 0x004fce000001080c */
[----:B------:R2:W-:Y:S01]  /*8a70*/  MUFU.EX2 R150, R0 ;  /* 0x0000000000967308 */ /* 0x0005e20000000800 */
[----:B-1----:R-:W-:-:S07]  /*8a80*/  FFMA.FTZ R13, R205, c[0x0][0x23c], -R3 ;  /* 0x00008f00cd0d7a23 */ /* 0x002fce0000010803 */
[----:B------:R1:W3:Y:S01]  /*8a90*/  MUFU.EX2 R154, R13 ;  /* 0x0000000d009a7308 */ /* 0x0002e20000000800 */
[----:B--2---:R-:W-:-:S07]  /*8aa0*/  FFMA.FTZ R0, R186, c[0x0][0x23c], -R12 ;  /* 0x00008f00ba007a23 */ /* 0x004fce000001080c */
[----:B------:R2:W4:Y:S01]  /*8ab0*/  MUFU.EX2 R151, R0 ;  /* 0x0000000000977308 */ /* 0x0005220000000800 */
[----:B-1----:R-:W-:Y:S01]  /*8ac0*/  FFMA.FTZ R13, R206, c[0x0][0x23c], -R3 ;  /* 0x00008f00ce0d7a23 */ /* 0x002fe20000010803 */
[----:B---3--:R-:W-:-:S06]  /*8ad0*/  F2FP.PACK_AB R5, R154, R155 ;  /* 0x0000009b9a05723e */ /* 0x008fcc00000000ff */
[----:B------:R1:W-:Y:S01]  /*8ae0*/  MUFU.EX2 R153, R13 ;  /* 0x0000000d00997308 */ /* 0x0003e20000000800 */
[----:B--2---:R-:W-:Y:S01]  /*8af0*/  FFMA.FTZ R0, R185, c[0x0][0x23c], -R12 ;  /* 0x00008f00b9007a23 */ /* 0x004fe2000001080c */
[----:B----4-:R-:W-:-:S06]  /*8b00*/  F2FP.PACK_AB R136, R151, R150 ;  /* 0x000000969788723e */ /* 0x010fcc00000000ff */
[----:B------:R2:W-:Y:S01]  /*8b10*/  MUFU.EX2 R149, R0 ;  /* 0x0000000000957308 */ /* 0x0005e20000000800 */
[----:B-1----:R-:W-:-:S07]  /*8b20*/  FFMA.FTZ R13, R204, c[0x0][0x23c], -R3 ;  /* 0x00008f00cc0d7a23 */ /* 0x002fce0000010803 */
[----:B------:R-:W1:Y:S01]  /*8b30*/  MUFU.EX2 R152, R13 ;  /* 0x0000000d00987308 */ /* 0x000e620000000800 */
[----:B--2---:R-:W-:-:S07]  /*8b40*/  FFMA.FTZ R0, R184, c[0x0][0x23c], -R12 ;  /* 0x00008f00b8007a23 */ /* 0x004fce000001080c */
[----:B------:R2:W3:Y:S01]  /*8b50*/  MUFU.EX2 R148, R0 ;  /* 0x0000000000947308 */ /* 0x0004e20000000800 */
[----:B-1----:R-:W-:Y:S01]  /*8b60*/  F2FP.PACK_AB R7, R152, R153 ;  /* 0x000000999807723e */ /* 0x002fe200000000ff */
[----:B------:R-:W-:Y:S06]  /*8b70*/  LDSM.16.MT88.4 R12, [R191+0x7800] ;  /* 0x00780000bf0c783b */ /* 0x000fec0000004200 */
[----:B------:R-:W-:Y:S01]  /*8b80*/  HMMA.16816.F32 R40, R4, R30, R40 ;  /* 0x0000001e0428723c */ /* 0x000fe20000001828 */
[----:B--2---:R-:W-:Y:S01]  /*8b90*/  FFMA.FTZ R0, R210, c[0x0][0x23c], -R2 ;  /* 0x00008f00d2007a23 */ /* 0x004fe20000010802 */
[----:B---3--:R-:W-:-:S03]  /*8ba0*/  F2FP.PACK_AB R138, R148, R149 ;  /* 0x00000095948a723e */ /* 0x008fc600000000ff */
        /* <DEDUP_REMOVED lines=8> */
[--C-:B-1----:R-:W-:Y:S01]  /*8c30*/  FFMA.FTZ R0, R208, c[0x0][0x23c], -R2.reuse ;  /* 0x00008f00d0007a23 */ /* 0x102fe20000010802 */
[----:B--2---:R-:W-:Y:S01]  /*8c40*/  F2FP.PACK_AB R137, R30, R31 ;  /* 0x0000001f1e89723e */ /* 0x004fe200000000ff */
[----:B------:R-:W-:-:S02]  /*8c50*/  FFMA.FTZ R2, R207, c[0x0][0x23c], -R2 ;  /* 0x00008f00cf027a23 */ /* 0x000fc40000010802 */
[----:B------:R1:W-:Y:S03]  /*8c60*/  MUFU.EX2 R29, R0 ;  /* 0x00000000001d7308 */ /* 0x0003e60000000800 */
[C---:B------:R-:W-:Y:S01]  /*8c70*/  HMMA.16816.F32 R20, R4.reuse, R22, R124 ;  /* 0x000000160414723c */ /* 0x040fe2000000187c */
[----:B------:R-:W2:Y:S04]  /*8c80*/  LDSM.16.MT88.4 R124, [R190+0x7800] ;  /* 0x00780000be7c783b */ /* 0x000ea80000004200 */
[----:B------:R3:W4:Y:S03]  /*8c90*/  MUFU.EX2 R28, R2 ;  /* 0x00000002001c7308 */ /* 0x0007260000000800 */
[----:B------:R-:W-:Y:S01]  /*8ca0*/  HMMA.16816.F32 R16, R4, R18, R140 ;  /* 0x000000120410723c */ /* 0x000fe2000000188c */
[----:B-1----:R-:W-:-:S06]  /*8cb0*/  FFMA.FTZ R0, R215, c[0x0][0x23c], -R3 ;  /* 0x00008f00d7007a23 */ /* 0x002fcc0000010803 */
[----:B------:R-:W-:Y:S01]  /*8cc0*/  FFMA.FTZ R4, R243, R145, R179 ;  /* 0x00000091f3047223 */ /* 0x000fe200000100b3 */
[----:B------:R-:W-:Y:S01]  /*8cd0*/  F2FP.PACK_AB R140, R158, R162 ;  /* 0x000000a29e8c723e */ /* 0x000fe200000000ff */
[----:B------:R1:W-:Y:S01]  /*8ce0*/  MUFU.EX2 R27, R0 ;  /* 0x00000000001b7308 */ /* 0x0003e20000000800 */
[----:B------:R-:W-:Y:S01]  /*8cf0*/  F2FP.PACK_AB R142, R156, R157 ;  /* 0x0000009d9c8e723e */ /* 0x000fe200000000ff */
[----:B------:R-:W-:Y:S01]  /*8d00*/  FADD.FTZ R4, R240, R4 ;  /* 0x00000004f0047221 */ /* 0x000fe20000010000 */
[----:B------:R-:W-:Y:S01]  /*8d10*/  MOV R179, R160 ;  /* 0x000000a000b37202 */ /* 0x000fe20000000f00 */
[----:B---3--:R-:W-:Y:S01]  /*8d20*/  FFMA.FTZ R2, R245, R147, R182 ;  /* 0x00000093f5027223 */ /* 0x008fe200000100b6 */
[----:B----4-:R-:W-:-:S03]  /*8d30*/  F2FP.PACK_AB R139, R28, R29 ;  /* 0x0000001d1c8b723e */ /* 0x010fc600000000ff */
[----:B------:R-:W-:-:S04]  /*8d40*/  FADD.FTZ R6, R181, R2 ;  /* 0x00000002b5067221 */ /* 0x000fc80000010000 */
[----:B------:R-:W-:Y:S01]  /*8d50*/  HMMA.16816.F32 R80, R136, R92, R76 ;  /* 0x0000005c8850723c */ /* 0x000fe2000000184c */
[----:B-1----:R-:W-:-:S04]  /*8d60*/  FFMA.FTZ R0, R213, c[0x0][0x23c], -R3 ;  /* 0x00008f00d5007a23 */ /* 0x002fc80000010803 */
[----:B------:R1:W3:Y:S03]  /*8d70*/  MUFU.EX2 R26, R0 ;  /* 0x00000000001a7308 */ /* 0x0002e60000000800 */
[C---:B------:R-:W-:Y:S08]  /*8d80*/  HMMA.16816.F32 R88, R136.reuse, R94, R72 ;  /* 0x0000005e8858723c */ /* 0x040ff00000001848 */
[----:B------:R-:W-:Y:S01]  /*8d90*/  HMMA.16816.F32 R100, R136, R108, R68 ;  /* 0x0000006c8864723c */ /* 0x000fe20000001844 */
[--C-:B-1----:R-:W-:Y:S01]  /*8da0*/  FFMA.FTZ R0, R214, c[0x0][0x23c], -R3.reuse ;  /* 0x00008f00d6007a23 */ /* 0x102fe20000010803 */
[----:B---3--:R-:W-:Y:S01]  /*8db0*/  F2FP.PACK_AB R141, R26, R27 ;  /* 0x0000001b1a8d723e */ /* 0x008fe200000000ff */
[----:B------:R-:W-:-:S05]  /*8dc0*/  FFMA.FTZ R3, R212, c[0x0][0x23c], -R3 ;  /* 0x00008f00d4037a23 */ /* 0x000fca0000010803 */
[C---:B------:R-:W-:Y:S01]  /*8dd0*/  HMMA.16816.F32 R104, R136.reuse, R110, R64 ;  /* 0x0000006e8868723c */ /* 0x040fe20000001840 */
[----:B------:R1:W-:Y:S01]  /*8de0*/  MUFU.EX2 R25, R0 ;  /* 0x0000000000197308 */ /* 0x0003e20000000800 */
[----:B------:R-:W-:Y:S02]  /*8df0*/  MOV R69, R166 ;  /* 0x000000a600457202 */ /* 0x000fe40000000f00 */
[----:B------:R-:W-:Y:S02]  /*8e00*/  MOV R70, R172 ;  /* 0x000000ac00467202 */ /* 0x000fe40000000f00 */
[----:B------:R-:W-:Y:S02]  /*8e10*/  MOV R68, R161 ;  /* 0x000000a100447202 */ /* 0x000fe40000000f00 */
[C---:B--2---:R-:W-:Y:S01]  /*8e20*/  HMMA.16816.F32 R116, R136.reuse, R124, R60 ;  /* 0x0000007c8874723c */ /* 0x044fe2000000183c */
[----:B------:R2:W3:Y:S07]  /*8e30*/  MUFU.EX2 R24, R3 ;  /* 0x0000000300187308 */ /* 0x0004ee0000000800 */
[----:B------:R-:W-:Y:S01]  /*8e40*/  HMMA.16816.F32 R120, R136, R126, R56 ;  /* 0x0000007e8878723c */ /* 0x000fe20000001838 */
[----:B-1----:R-:W-:-:S04]  /*8e50*/  FFMA.FTZ R0, R246, R146, R177 ;  /* 0x00000092f6007223 */ /* 0x002fc800000100b1 */
[----:B------:R-:W-:Y:S02]  /*8e60*/  FADD.FTZ R5, R242, R0 ;  /* 0x00000000f2057221 */ /* 0x000fe40000010000 */
[----:B------:R-:W-:Y:S01]  /*8e70*/  FADD.FTZ R0, R173, R6 ;  /* 0x00000006ad007221 */ /* 0x000fe20000010000 */
[C---:B------:R-:W-:Y:S01]  /*8e80*/  HMMA.16816.F32 R132, R136.reuse, R12, R52 ;  /* 0x0000000c8884723c */ /* 0x040fe20000001834 */
[----:B--2---:R-:W-:Y:S01]  /*8e90*/  FFMA.FTZ R3, R244, R144, R238 ;  /* 0x00000090f4037223 */ /* 0x004fe200000100ee */
[----:B---3--:R-:W-:Y:S01]  /*8ea0*/  F2FP.PACK_AB R143, R24, R25 ;  /* 0x00000019188f723e */ /* 0x008fe200000000ff */
[----:B------:R-:W-:Y:S02]  /*8eb0*/  FADD.FTZ R0, R178, R0 ;  /* 0x00000000b2007221 */ /* 0x000fe40000010000 */
[----:B------:R-:W-:Y:S02]  /*8ec0*/  FADD.FTZ R7, R237, R3 ;  /* 0x00000003ed077221 */ /* 0x000fe40000010000 */
[----:B------:R-:W-:Y:S01]  /*8ed0*/  FADD.FTZ R3, R239, R4 ;  /* 0x00000004ef037221 */ /* 0x000fe20000010000 */
[----:B------:R-:W-:Y:S01]  /*8ee0*/  HMMA.16816.F32 R136, R136, R14, R44 ;  /* 0x0000000e8888723c */ /* 0x000fe2000000182c */
[----:B------:R-:W-:-:S02]  /*8ef0*/  FADD.FTZ R2, R236, R7 ;  /* 0x00000007ec027221 */ /* 0x000fc40000010000 */
[----:B------:R-:W-:Y:S02]  /*8f00*/  FADD.FTZ R4, R171, R5 ;  /* 0x00000005ab047221 */ /* 0x000fe40000010000 */
[----:B------:R-:W-:Y:S02]  /*8f10*/  FADD.FTZ R3, R241, R3 ;  /* 0x00000003f1037221 */ /* 0x000fe40000010000 */
[----:B------:R-:W-:Y:S01]  /*8f20*/  FADD.FTZ R2, R235, R2 ;  /* 0x00000002eb027221 */ /* 0x000fe20000010000 */
[----:B------:R-:W-:Y:S01]  /*8f30*/  HMMA.16816.F32 R84, R140, R92, R48 ;  /* 0x0000005c8c54723c */ /* 0x000fe20000001830 */
[----:B------:R-:W-:Y:S02]  /*8f40*/  FADD.FTZ R4, R175, R4 ;  /* 0x00000004af047221 */ /* 0x000fe40000010000 */
[----:B------:R-:W-:Y:S02]  /*8f50*/  FADD.FTZ R3, R233, R3 ;  /* 0x00000003e9037221 */ /* 0x000fe40000010000 */
[----:B------:R-:W-:-:S02]  /*8f60*/  FADD.FTZ R2, R221, R2 ;  /* 0x00000002dd027221 */ /* 0x000fc40000010000 */
        /* <DEDUP_REMOVED lines=31> */
[----:B------:R-:W-:Y:S01]  /*9160*/  HMMA.16816.F32 R140, R140, R14, R16 ;  /* 0x0000000e8c8c723c */ /* 0x000fe20000001810 */
        /* <DEDUP_REMOVED lines=18> */
[----:B------:R-:W-:Y:S01]  /*9290*/  MOV R3, R159 ;  /* 0x0000009f00037202 */ /* 0x000fe20000000f00 */
[----:B------:R-:W-:Y:S02]  /*92a0*/  FADD.FTZ R243, R156, R4 ;  /* 0x000000049cf37221 */ /* 0x000fe40000010000 */
[----:B------:R-:W-:Y:S02]  /*92b0*/  FADD.FTZ R245, R148, R2 ;  /* 0x0000000294f57221 */ /* 0x000fe40000010000 */
[----:B------:R-:W-:Y:S01]  /*92c0*/  FADD.FTZ R246, R28, R0 ;  /* 0x000000001cf67221 */ /* 0x000fe20000010000 */
[----:B------:R-:W-:Y:S05]  /*92d0*/  @!P1 BRA `(.L_x_915) ;  /* 0x00003c6000009947 */ /* 0x000fea0003800000 */
[----:B------:R-:W2:Y:S01]  /*92e0*/  LDL.64 R204, [R1+0x20] ;  /* 0x0000200001cc7983 */ /* 0x000ea20000100a00 */
[----:B------:R-:W-:Y:S01]  /*92f0*/  IADD3 R179, R216, -0x3, RZ ;  /* 0xfffffffdd8b37810 */ /* 0x000fe20007ffe0ff */
[----:B------:R-:W-:Y:S01]  /*9300*/  IMAD.MOV.U32 R175, RZ, RZ, c[0x0][0x1a0] ;  /* 0x00006800ffaf7624 */ /* 0x000fe200078e00ff */
[----:B------:R-:W-:-:S04]  /*9310*/  DEPBAR.LE SB0, 0x0 ;  /* 0x000080000000791a */ /* 0x000fc80000000000 */
[----:B------:R-:W-:Y:S01]  /*9320*/  SHF.R.S32.HI R0, RZ, 0x1f, R179 ;  /* 0x0000001fff007819 */ /* 0x000fe200000114b3 */
[----:B------:R-:W-:Y:S01]  /*9330*/  IMAD.WIDE.U32 R6, R179, c[0x0][0x1a0], RZ ;  /* 0x00006800b3067a25 */ /* 0x000fe200078e00ff */
[----:B------:R-:W-:Y:S03]  /*9340*/  BAR.SYNC.DEFER_BLOCKING 0x0 ;  /* 0x0000000000007b1d */ /* 0x000fe60000010000 */
[----:B------:R-:W-:Y:S02]  /*9350*/  IMAD R0, R0, c[0x0][0x1a0], RZ ;  /* 0x0000680000007a24 */ /* 0x000fe400078e02ff */
[----:B------:R-:W-:Y:S01]  /*9360*/  IMAD.SHL.U32 R178, R175, 0x10, RZ ;  /* 0x00000010afb27824 */ /* 0x000fe200078e00ff */
[----:B------:R-:W1:Y:S01]  /*9370*/  S2R R211, SR_TID.X ;  /* 0x0000000000d37919 */ /* 0x000e620000002100 */
[----:B------:R-:W-:Y:S02]  /*9380*/  IMAD R0, R179, c[0x0][0x1a4], R0 ;  /* 0x00006900b3007a24 */ /* 0x000fe400078e0200 */
[----:B------:R-:W-:-:S02]  /*9390*/  IMAD.MOV.U32 R171, RZ, RZ, 0x4 ;  /* 0x00000004ffab7424 */ /* 0x000fc400078e00ff */
[----:B------:R-:W-:Y:S01]  /*93a0*/  IMAD.IADD R3, R7, 0x1, R0 ;  /* 0x0000000107037824 */ /* 0x000fe200078e0200 */
[----:B------:R-:W-:Y:S01]  /*93b0*/  @P0 STS.128 [R203+0x6000], RZ ;  /* 0x006000ffcb000388 */ /* 0x000fe20000000c00 */
[----:B-1----:R-:W-:-:S05]  /*93c0*/  IMAD.SHL.U32 R211, R211, 0x2, RZ ;  /* 0x00000002d3d37824 */ /* 0x002fca00078e00ff */
[----:B------:R-:W-:Y:S02]  /*93d0*/  LOP3.LUT R211, R211, 0x6, RZ, 0xc0, !PT ;  /* 0x00000006d3d37812 */ /* 0x000fe400078ec0ff */
[----:B--2---:R-:W-:-:S04]  /*93e0*/  LEA R2, P1, R6, R204, 0x6 ;  /* 0x000000cc06027211 */ /* 0x004fc800078230ff */
[-C--:B------:R-:W-:Y:S01]  /*93f0*/  @!P0 IADD3 R0, P4, R178, R2.reuse, RZ ;  /* 0x00000002b2008210 */ /* 0x080fe20007f9e0ff */
[----:B------:R-:W-:Y:S01]  /*9400*/  IMAD.MOV.U32 R178, RZ, RZ, c[0x0][0x1a0] ;  /* 0x00006800ffb27624 */ /* 0x000fe200078e00ff */
[----:B------:R-:W-:Y:S02]  /*9410*/  LEA.HI.X R3, R6, R249, R3, 0x6, P1 ;  /* 0x000000f906037211 */ /* 0x000fe400008f3403 */
[----:B------:R-:W-:Y:S02]  /*9420*/  @!P0 LEA R4, P2, R175, R2, 0x5 ;  /* 0x00000002af048211 */ /* 0x000fe400078428ff */
[----:B------:R-:W-:Y:S01]  /*9430*/  SHF.L.U64.HI R171, R178, R171, c[0x0][0x1a4] ;  /* 0x00006900b2ab7619 */ /* 0x000fe200000102ab */
[----:B------:R-:W-:Y:S01]  /*9440*/  IMAD.MOV.U32 R178, RZ, RZ, c[0x0][0x1a4] ;  /* 0x00006900ffb27624 */ /* 0x000fe200078e00ff */
[----:B------:R-:W-:Y:S02]  /*9450*/  @!P0 LEA R12, P3, R0, c[0x0][0x170], 0x1 ;  /* 0x00005c00000c8a11 */ /* 0x000fe400078608ff */
[----:B------:R-:W-:Y:S01]  /*9460*/  @!P0 LEA R6, P1, R4, c[0x0][0x170], 0x1 ;  /* 0x00005c0004068a11 */ /* 0x000fe200078208ff */
[----:B------:R-:W-:Y:S01]  /*9470*/  @!P0 IMAD.X R5, R171, 0x1, R3, P4 ;  /* 0x00000001ab058824 */ /* 0x000fe200020e0603 */
[----:B------:R-:W-:-:S02]  /*9480*/  @!P0 LEA.HI.X R7, R175, R3, R178, 0x5, P2 ;  /* 0x00000003af078211 */ /* 0x000fc400010f2cb2 */
[----:B------:R-:W-:Y:S02]  /*9490*/  @!P0 LEA R14, P2, R2, c[0x0][0x170], 0x1 ;  /* 0x00005c00020e8a11 */ /* 0x000fe400078408ff */
[----:B------:R-:W-:Y:S01]  /*94a0*/  @!P0 LEA.HI.X R13, R0, c[0x0][0x174], R5, 0x1, P3 ;  /* 0x00005d00000d8a11 */ /* 0x000fe200018f0c05 */
[----:B------:R-:W-:Y:S01]  /*94b0*/  @!P0 IMAD R0, R178, 0x30, RZ ;  /* 0x00000030b2008824 */ /* 0x000fe200078e02ff */
[--C-:B------:R-:W-:Y:S01]  /*94c0*/  @!P0 LEA.HI.X R15, R2, c[0x0][0x174], R3.reuse, 0x1, P2 ;  /* 0x00005d00020f8a11 */ /* 0x100fe200010f0c03 */
[----:B------:R-:W-:Y:S01]  /*94d0*/  @!P0 IMAD.WIDE.U32 R2, R175, 0x30, R2 ;  /* 0x00000030af028825 */ /* 0x000fe200078e0002 */
[----:B------:R-:W-:-:S03]  /*94e0*/  @!P0 LEA.HI.X R7, R4, c[0x0][0x174], R7, 0x1, P1 ;  /* 0x00005d0004078a11 */ /* 0x000fc600008f0c07 */
        /* <DEDUP_REMOVED lines=15> */
[-C--:B------:R-:W-:Y:S02]  /*95e0*/  ISETP.GE.AND P1, PT, R0, R8.reuse, PT ;  /* 0x000000080000720c */ /* 0x080fe40003f26270 */
[----:B------:R-:W-:Y:S01]  /*95f0*/  ISETP.GE.AND P2, PT, R2, R8, PT ;  /* 0x000000080200720c */ /* 0x000fe20003f46270 */
[----:B------:R-:W-:Y:S01]  /*9600*/  @!PT LDS RZ, [RZ] ;  /* 0x00000000fffff984 */ /* 0x000fe20000000800 */
[----:B------:R-:W-:Y:S01]  /*9610*/  @!PT LDS RZ, [RZ] ;  /* 0x00000000fffff984 */ /* 0x000fe20000000800 */
[----:B------:R-:W-:Y:S01]  /*9620*/  @!PT LDS RZ, [RZ] ;  /* 0x00000000fffff984 */ /* 0x000fe20000000800 */
[----:B------:R2:W-:Y:S01]  /*9630*/  @!P0 LDGSTS.E.BYPASS.LTC128B.128 [R203+0x7000], [R6.64] ;  /* 0x0700000006cb8fae */ /* 0x0005e2000b901d46 */
[----:B------:R-:W-:Y:S02]  /*9640*/  IADD3 R3, R0, 0x8, RZ ;  /* 0x0000000800037810 */ /* 0x000fe40007ffe0ff */
[C---:B------:R-:W-:Y:S01]  /*9650*/  ISETP.GE.AND P4, PT, R2.reuse, R9, PT ;  /* 0x000000090200720c */ /* 0x040fe20003f86270 */
[----:B------:R-:W-:Y:S01]  /*9660*/  @P0 STS.128 [R203+0x7800], RZ ;  /* 0x007800ffcb000388 */ /* 0x000fe20000000c00 */
[----:B------:R-:W-:-:S02]  /*9670*/  ISETP.GE.AND P6, PT, R2, R11, PT ;  /* 0x0000000b0200720c */ /* 0x000fc40003fc6270 */
[----:B------:R-:W-:Y:S01]  /*9680*/  ISETP.GE.AND P5, PT, R2, R10, PT ;  /* 0x0000000a0200720c */ /* 0x000fe20003fa6270 */
[----:B------:R-:W-:Y:S01]  /*9690*/  @!PT LDS RZ, [RZ] ;  /* 0x00000000fffff984 */ /* 0x000fe20000000800 */
[----:B------:R-:W-:Y:S01]  /*96a0*/  @!PT LDS RZ, [RZ] ;  /* 0x00000000fffff984 */ /* 0x000fe20000000800 */
[----:B------:R-:W-:Y:S01]  /*96b0*/  @!PT LDS RZ, [RZ] ;  /* 0x00000000fffff984 */ /* 0x000fe20000000800 */
[----:B------:R2:W-:Y:S01]  /*96c0*/  @!P0 LDGSTS.E.BYPASS.LTC128B.128 [R203+0x7800], [R4.64] ;  /* 0x0780000004cb8fae */ /* 0x0005e2000b901d46 */
[C---:B------:R-:W-:Y:S02]  /*96d0*/  IADD3 R2, R0.reuse, 0x9, RZ ;  /* 0x0000000900027810 */ /* 0x040fe40007ffe0ff */
[----:B------:R-:W-:Y:S01]  /*96e0*/  ISETP.GE.AND P3, PT, R0, R9, PT ;  /* 0x000000090000720c */ /* 0x000fe20003f66270 */
[----:B------:R-:W-:Y:S04]  /*96f0*/  LDSM.16.M88.4 R36, [R195] ;  /* 0x00000000c324783b */ /* 0x000fe80000000200 */
[----:B------:R-:W-:Y:S04]  /*9700*/  LDSM.16.M88.4 R32, [R195+0x2000] ;  /* 0x00200000c320783b */ /* 0x000fe80000000200 */
[----:B------:R-:W-:Y:S04]  /*9710*/  LDSM.16.M88.4 R28, [R198] ;  /* 0x00000000c61c783b */ /* 0x000fe80000000200 */
[----:B------:R-:W-:Y:S04]  /*9720*/  LDSM.16.M88.4 R40, [R194+0x4000] ;  /* 0x00400000c228783b */ /* 0x000fe80000000200 */
[----:B------:R-:W-:Y:S04]  /*9730*/  LDSM.16.M88.4 R24, [R198+0x2000] ;  /* 0x00200000c618783b */ /* 0x000fe80000000200 */
[----:B------:R-:W-:Y:S04]  /*9740*/  LDSM.16.M88.4 R48, [R199] ;  /* 0x00000000c730783b */ /* 0x000fe80000000200 */
[----:B--2---:R-:W1:Y:S04]  /*9750*/  LDSM.16.M88.4 R4, [R188+0x4000] ;  /* 0x00400000bc04783b */ /* 0x004e680000000200 */
[----:B------:R-:W2:Y:S04]  /*9760*/  LDSM.16.M88.4 R20, [R196] ;  /* 0x00000000c414783b */ /* 0x000ea80000000200 */
[----:B------:R-:W3:Y:S04]  /*9770*/  LDSM.16.M88.4 R16, [R196+0x2000] ;  /* 0x00200000c410783b */ /* 0x000ee80000000200 */
[----:B------:R-:W-:Y:S04]  /*9780*/  LDSM.16.M88.4 R52, [R193] ;  /* 0x00000000c134783b */ /* 0x000fe80000000200 */
[----:B------:R-:W0:Y:S01]  /*9790*/  LDGDEPBAR ;  /* 0x00000000000079af */ /* 0x000e220000000000 */
[-C--:B-1----:R-:W-:Y:S08]  /*97a0*/  HMMA.16816.F32 R12, R36, R4.reuse, RZ ;  /* 0x00000004240c723c */ /* 0x082ff000000018ff */
[C---:B------:R-:W-:Y:S08]  /*97b0*/  HMMA.16816.F32 R44, R32.reuse, R4, RZ ;  /* 0x00000004202c723c */ /* 0x040ff000000018ff */
[----:B------:R-:W-:Y:S08]  /*97c0*/  HMMA.16816.F32 R60, R32, R6, RZ ;  /* 0x00000006203c723c */ /* 0x000ff000000018ff */
[----:B------:R-:W-:Y:S01]  /*97d0*/  HMMA.16816.F32 R64, R28, R40, R12 ;  /* 0x000000281c40723c */ /* 0x000fe2000000180c */
[----:B------:R-:W1:Y:S07]  /*97e0*/  LDSM.16.M88.4 R12, [R197] ;  /* 0x00000000c50c783b */ /* 0x000e6e0000000200 */
[----:B------:R-:W-:Y:S01]  /*97f0*/  HMMA.16816.F32 R56, R36, R6, RZ ;  /* 0x000000062438723c */ /* 0x000fe200000018ff */
[----:B------:R-:W-:Y:S07]  /*9800*/  LDSM.16.M88.4 R4, [R197+0x2000] ;  /* 0x00200000c504783b */ /* 0x000fee0000000200 */
[----:B------:R-:W-:Y:S01]  /*9810*/  HMMA.16816.F32 R68, R24, R40, R44 ;  /* 0x000000281844723c */ /* 0x000fe2000000182c */
[----:B------:R-:W4:Y:S07]  /*9820*/  LDSM.16.M88.4 R44, [R188+0x4800] ;  /* 0x00480000bc2c783b */ /* 0x000f2e0000000200 */
[----:B--2---:R-:W-:Y:S08]  /*9830*/  HMMA.16816.F32 R64, R20, R48, R64 ;  /* 0x000000301440723c */ /* 0x004ff00000001840 */
[-C--:B------:R-:W-:Y:S08]  /*9840*/  HMMA.16816.F32 R72, R24, R42.reuse, R60 ;  /* 0x0000002a1848723c */ /* 0x080ff0000000183c */
[----:B------:R-:W-:Y:S01]  /*9850*/  HMMA.16816.F32 R60, R28, R42, R56 ;  /* 0x0000002a1c3c723c */ /* 0x000fe20000001838 */
[----:B------:R-:W2:Y:S07]  /*9860*/  LDSM.16.M88.4 R40, [R194+0x4800] ;  /* 0x00480000c228783b */ /* 0x000eae0000000200 */
[----:B---3--:R-:W-:Y:S08]  /*9870*/  HMMA.16816.F32 R56, R16, R48, R68 ;  /* 0x000000301038723c */ /* 0x008ff00000001844 */
[----:B-1----:R-:W-:Y:S08]  /*9880*/  HMMA.16816.F32 R68, R12, R52, R64 ;  /* 0x000000340c44723c */ /* 0x002ff00000001840 */
[----:B----4-:R-:W-:Y:S08]  /*9890*/  HMMA.16816.F32 R76, R36, R44, RZ ;  /* 0x0000002c244c723c */ /* 0x010ff000000018ff */
[----:B------:R-:W-:Y:S08]  /*98a0*/  HMMA.16816.F32 R148, R4, R52, R56 ;  /* 0x000000340494723c */ /* 0x000ff00000001838 */
[----:B------:R-:W-:Y:S01]  /*98b0*/  HMMA.16816.F32 R56, R32, R44, RZ ;  /* 0x0000002c2038723c */ /* 0x000fe200000018ff */
[----:B------:R-:W-:-:S02]  /*98c0*/  FMUL.FTZ R68, R68, c[0x0][0x2ec] ;  /* 0x0000bb0044447a20 */ /* 0x000fc40000410000 */
[----:B------:R-:W-:Y:S02]  /*98d0*/  FMUL.FTZ R69, R69, c[0x0][0x2ec] ;  /* 0x0000bb0045457a20 */ /* 0x000fe40000410000 */
[----:B------:R-:W-:Y:S01]  /*98e0*/  FMUL.FTZ R70, R70, c[0x0][0x2ec] ;  /* 0x0000bb0046467a20 */ /* 0x000fe20000410000 */
[----:B------:R-:W1:Y:S01]  /*98f0*/  MUFU.TANH R206, R68 ;  /* 0x0000004400ce7308 */ /* 0x000e620000002400 */
[----:B------:R-:W-:Y:S01]  /*9900*/  FMUL.FTZ R71, R71, c[0x0][0x2ec] ;  /* 0x0000bb0047477a20 */ /* 0x000fe20000410000 */
[-C--:B------:R-:W-:Y:S06]  /*9910*/  HMMA.16816.F32 R60, R20, R50.reuse, R60 ;  /* 0x00000032143c723c */ /* 0x080fec000000183c */
[----:B------:R-:W-:Y:S02]  /*9920*/  MUFU.TANH R170, R69 ;  /* 0x0000004500aa7308 */ /* 0x000fe40000002400 */
[----:B------:R-:W-:Y:S01]  /*9930*/  HMMA.16816.F32 R144, R16, R50, R72 ;  /* 0x000000321090723c */ /* 0x000fe20000001848 */
[----:B------:R-:W3:Y:S01]  /*9940*/  LDSM.16.M88.4 R48, [R202] ;  /* 0x00000000ca30783b */ /* 0x000ee20000000200 */
[----:B------:R-:W-:-:S02]  /*9950*/  FMUL.FTZ R148, R148, c[0x0][0x2ec] ;  /* 0x0000bb0094947a20 */ /* 0x000fc40000410000 */
[----:B------:R-:W-:Y:S02]  /*9960*/  FMUL.FTZ R149, R149, c[0x0][0x2ec] ;  /* 0x0000bb0095957a20 */ /* 0x000fe40000410000 */
[----:B------:R-:W-:Y:S01]  /*9970*/  MUFU.TANH R204, R70 ;  /* 0x0000004600cc7308 */ /* 0x000fe20000002400 */
[----:B------:R-:W-:Y:S01]  /*9980*/  FMUL.FTZ R150, R150, c[0x0][0x2ec] ;  /* 0x0000bb0096967a20 */ /* 0x000fe20000410000 */
[----:B------:R-:W-:Y:S01]  /*9990*/  HMMA.16816.F32 R64, R36, R46, RZ ;  /* 0x0000002e2440723c */ /* 0x000fe200000018ff */
[----:B------:R-:W-:-:S05]  /*99a0*/  FMUL.FTZ R151, R151, c[0x0][0x2ec] ;  /* 0x0000bb0097977a20 */ /* 0x000fca0000410000 */
[----:B------:R4:W-:Y:S02]  /*99b0*/  MUFU.TANH R186, R71 ;  /* 0x0000004700ba7308 */ /* 0x0009e40000002400 */
[----:B--2---:R-:W-:Y:S06]  /*99c0*/  HMMA.16816.F32 R72, R28, R40, R76 ;  /* 0x000000281c48723c */ /* 0x004fec000000184c */
[----:B------:R-:W-:Y:S02]  /*99d0*/  MUFU.TANH R185, R148 ;  /* 0x0000009400b97308 */ /* 0x000fe40000002400 */
[----:B------:R-:W-:Y:S06]  /*99e0*/  HMMA.16816.F32 R76, R12, R54, R60 ;  /* 0x000000360c4c723c */ /* 0x000fec000000183c */
[----:B------:R-:W-:Y:S02]  /*99f0*/  MUFU.TANH R205, R149 ;  /* 0x0000009500cd7308 */ /* 0x000fe40000002400 */
[----:B----4-:R-:W-:Y:S06]  /*9a00*/  HMMA.16816.F32 R68, R24, R40, R56 ;  /* 0x000000281844723c */ /* 0x010fec0000001838 */
[----:B------:R-:W-:Y:S02]  /*9a10*/  MUFU.TANH R187, R150 ;  /* 0x0000009600bb7308 */ /* 0x000fe40000002400 */
[----:B------:R-:W-:Y:S01]  /*9a20*/  HMMA.16816.F32 R56, R32, R46, RZ ;  /* 0x0000002e2038723c */ /* 0x000fe200000018ff */
[----:B------:R-:W2:Y:S05]  /*9a30*/  LDSM.16.M88.4 R44, [R193+0x800] ;  /* 0x00080000c12c783b */ /* 0x000eaa0000000200 */
[----:B------:R2:W-:Y:S02]  /*9a40*/  MUFU.TANH R176, R151 ;  /* 0x0000009700b07308 */ /* 0x0005e40000002400 */
[----:B------:R-:W-:Y:S01]  /*9a50*/  HMMA.16816.F32 R60, R28, R42, R64 ;  /* 0x0000002a1c3c723c */ /* 0x000fe20000001840 */
[----:B------:R-:W-:-:S02]  /*9a60*/  FMUL.FTZ R76, R76, c[0x0][0x2ec] ;  /* 0x0000bb004c4c7a20 */ /* 0x000fc40000410000 */
[----:B------:R-:W-:Y:S02]  /*9a70*/  FMUL.FTZ R77, R77, c[0x0][0x2ec] ;  /* 0x0000bb004d4d7a20 */ /* 0x000fe40000410000 */
[----:B------:R-:W-:Y:S01]  /*9a80*/  FMUL.FTZ R78, R78, c[0x0][0x2ec] ;  /* 0x0000bb004e4e7a20 */ /* 0x000fe20000410000 */
[----:B------:R-:W4:Y:S01]  /*9a90*/  MUFU.TANH R184, R76 ;  /* 0x0000004c00b87308 */ /* 0x000f220000002400 */
[----:B------:R-:W-:Y:S01]  /*9aa0*/  FMUL.FTZ R79, R79, c[0x0][0x2ec] ;  /* 0x0000bb004f4f7a20 */ /* 0x000fe20000410000 */
[----:B------:R-:W-:Y:S06]  /*9ab0*/  HMMA.16816.F32 R144, R4, R54, R144 ;  /* 0x000000360490723c */ /* 0x000fec0000001890 */
[----:B------:R-:W5:Y:S02]  /*9ac0*/  MUFU.TANH R181, R77 ;  /* 0x0000004d00b57308 */ /* 0x000f640000002400 */
[----:B------:R-:W-:Y:S01]  /*9ad0*/  HMMA.16816.F32 R52, R24, R42, R56 ;  /* 0x0000002a1834723c */ /* 0x000fe20000001838 */
[----:B------:R-:W1:Y:S05]  /*9ae0*/  LDSM.16.M88.4 R40, [R188+0x5000] ;  /* 0x00500000bc28783b */ /* 0x000e6a0000000200 */
[----:B------:R-:W-:Y:S02]  /*9af0*/  MUFU.TANH R183, R78 ;  /* 0x0000004e00b77308 */ /* 0x000fe40000002400 */
[-C--:B---3--:R-:W-:Y:S06]  /*9b00*/  HMMA.16816.F32 R56, R16, R48.reuse, R68 ;  /* 0x000000301038723c */ /* 0x088fec0000001844 */
[----:B------:R3:W-:Y:S02]  /*9b10*/  MUFU.TANH R180, R79 ;  /* 0x0000004f00b47308 */ /* 0x0007e40000002400 */
[----:B------:R-:W-:Y:S01]  /*9b20*/  HMMA.16816.F32 R64, R20, R48, R72 ;  /* 0x000000301440723c */ /* 0x000fe20000001848 */
        /* <DEDUP_REMOVED lines=8> */
[----:B------:R-:W4:Y:S05]  /*9bb0*/  LDSM.16.M88.4 R52, [R194+0x5000] ;  /* 0x00500000c234783b */ /* 0x000f2a0000000200 */
[----:B------:R-:W3:Y:S02]  /*9bc0*/  MUFU.TANH R177, R146 ;  /* 0x0000009200b17308 */ /* 0x000ee40000002400 */
[----:B--2---:R-:W-:Y:S06]  /*9bd0*/  HMMA.16816.F32 R148, R4, R44, R56 ;  /* 0x0000002c0494723c */ /* 0x004fec0000001838 */
[----:B------:R-:W-:Y:S02]  /*9be0*/  MUFU.TANH R175, R147 ;  /* 0x0000009300af7308 */ /* 0x000fe40000002400 */
[----:B-1----:R-:W-:Y:S08]  /*9bf0*/  HMMA.16816.F32 R56, R36, R42, RZ ;  /* 0x0000002a2438723c */ /* 0x002ff000000018ff */
[----:B------:R-:W-:Y:S01]  /*9c00*/  HMMA.16816.F32 R152, R4, R46, R48 ;  /* 0x0000002e0498723c */ /* 0x000fe20000001830 */
[----:B------:R-:W1:Y:S07]  /*9c10*/  LDSM.16.M88.4 R48, [R201] ;  /* 0x00000000c930783b */ /* 0x000e6e0000000200 */
[----:B------:R-:W-:Y:S01]  /*9c20*/  HMMA.16816.F32 R72, R12, R44, R64 ;  /* 0x0000002c0c48723c */ /* 0x000fe20000001840 */
[----:B------:R-:W-:-:S02]  /*9c30*/  FMUL.FTZ R148, R148, c[0x0][0x2ec] ;  /* 0x0000bb0094947a20 */ /* 0x000fc40000410000 */
[----:B------:R-:W-:Y:S02]  /*9c40*/  FMUL.FTZ R149, R149, c[0x0][0x2ec] ;  /* 0x0000bb0095957a20 */ /* 0x000fe40000410000 */
[----:B------:R-:W-:Y:S02]  /*9c50*/  FMUL.FTZ R150, R150, c[0x0][0x2ec] ;  /* 0x0000bb0096967a20 */ /* 0x000fe40000410000 */
[----:B------:R-:W-:Y:S01]  /*9c60*/  MUFU.TANH R148, R148 ;  /* 0x0000009400947308 */ /* 0x000fe20000002400 */
[----:B---3--:R-:W-:Y:S01]  /*9c70*/  HMMA.16816.F32 R76, R12, R46, R60 ;  /* 0x0000002e0c4c723c */ /* 0x008fe2000000183c */
[----:B------:R-:W2:Y:S01]  /*9c80*/  LDSM.16.M88.4 R44, [R193+0x1000] ;  /* 0x00100000c12c783b */ /* 0x000ea20000000200 */
[----:B------:R-:W-:-:S05]  /*9c90*/  FMUL.FTZ R151, R151, c[0x0][0x2ec] ;  /* 0x0000bb0097977a20 */ /* 0x000fca0000410000 */
[----:B------:R-:W-:Y:S01]  /*9ca0*/  MUFU.TANH R149, R149 ;  /* 0x0000009500957308 */ /* 0x000fe20000002400 */
[----:B----4-:R-:W-:Y:S01]  /*9cb0*/  HMMA.16816.F32 R56, R28, R54, R56 ;  /* 0x000000361c38723c */ /* 0x010fe20000001838 */
[----:B------:R-:W-:Y:S02]  /*9cc0*/  FMUL.FTZ R152, R152, c[0x0][0x2ec] ;  /* 0x0000bb0098987a20 */ /* 0x000fe40000410000 */
[----:B------:R-:W-:Y:S02]  /*9cd0*/  FMUL.FTZ R153, R153, c[0x0][0x2ec] ;  /* 0x0000bb0099997a20 */ /* 0x000fe40000410000 */
[----:B------:R-:W-:Y:S02]  /*9ce0*/  FMUL.FTZ R155, R155, c[0x0][0x2ec] ;  /* 0x0000bb009b9b7a20 */ /* 0x000fe40000410000 */
[----:B------:R-:W-:Y:S01]  /*9cf0*/  MUFU.TANH R169, R152 ;  /* 0x0000009800a97308 */ /* 0x000fe20000002400 */
[----:B------:R-:W-:Y:S01]  /*9d00*/  HMMA.16816.F32 R60, R36, R40, RZ ;  /* 0x00000028243c723c */ /* 0x000fe200000018ff */
[----:B------:R-:W-:-:S02]  /*9d10*/  FMUL.FTZ R72, R72, c[0x0][0x2ec] ;  /* 0x0000bb0048487a20 */ /* 0x000fc40000410000 */
[----:B------:R-:W-:Y:S02]  /*9d20*/  FMUL.FTZ R73, R73, c[0x0][0x2ec] ;  /* 0x0000bb0049497a20 */ /* 0x000fe40000410000 */
[----:B------:R-:W-:Y:S02]  /*9d30*/  FMUL.FTZ R74, R74, c[0x0][0x2ec] ;  /* 0x0000bb004a4a7a20 */ /* 0x000fe40000410000 */
[----:B------:R-:W-:Y:S01]  /*9d40*/  FMUL.FTZ R75, R75, c[0x0][0x2ec] ;  /* 0x0000bb004b4b7a20 */ /* 0x000fe20000410000 */
[----:B------:R-:W-:Y:S01]  /*9d50*/  HMMA.16816.F32 R64, R32, R40, RZ ;  /* 0x000000282040723c */ /* 0x000fe200000018ff */
[----:B------:R-:W3:Y:S01]  /*9d60*/  MUFU.TANH R173, R72 ;  /* 0x0000004800ad7308 */ /* 0x000ee20000002400 */
[----:B------:R-:W-:Y:S02]  /*9d70*/  FMUL.FTZ R76, R76, c[0x0][0x2ec] ;  /* 0x0000bb004c4c7a20 */ /* 0x000fe40000410000 */
[----:B------:R-:W-:Y:S02]  /*9d80*/  FMUL.FTZ R77, R77, c[0x0][0x2ec] ;  /* 0x0000bb004d4d7a20 */ /* 0x000fe40000410000 */
[----:B------:R-:W-:-:S02]  /*9d90*/  FMUL.FTZ R78, R78, c[0x0][0x2ec] ;  /* 0x0000bb004e4e7a20 */ /* 0x000fc40000410000 */
[----:B------:R-:W-:Y:S01]  /*9da0*/  HMMA.16816.F32 R68, R32, R42, RZ ;  /* 0x0000002a2044723c */ /* 0x000fe200000018ff */
[----:B------:R-:W4:Y:S01]  /*9db0*/  LDSM.16.M88.4 R40, [R188+0x5800] ;  /* 0x00580000bc28783b */ /* 0x000f220000000200 */
[----:B------:R-:W-:Y:S01]  /*9dc0*/  MUFU.TANH R157, R73 ;  /* 0x00000049009d7308 */ /* 0x000fe20000002400 */
[----:B------:R-:W-:Y:S02]  /*9dd0*/  FMUL.FTZ R79, R79, c[0x0][0x2ec] ;  /* 0x0000bb004f4f7a20 */ /* 0x000fe40000410000 */
[----:B------:R-:W-:-:S03]  /*9de0*/  FMUL.FTZ R154, R154, c[0x0][0x2ec] ;  /* 0x0000bb009a9a7a20 */ /* 0x000fc60000410000 */
[----:B-1----:R-:W-:Y:S02]  /*9df0*/  HMMA.16816.F32 R56, R20, R50, R56 ;  /* 0x000000321438723c */ /* 0x002fe40000001838 */
[----:B------:R-:W-:Y:S06]  /*9e00*/  MUFU.TANH R162, R74 ;  /* 0x0000004a00a27308 */ /* 0x000fec0000002400 */
[-C--:B------:R-:W-:Y:S02]  /*9e10*/  HMMA.16816.F32 R60, R28, R52.reuse, R60 ;  /* 0x000000341c3c723c */ /* 0x080fe4000000183c */
[----:B------:R1:W-:Y:S06]  /*9e20*/  MUFU.TANH R168, R75 ;  /* 0x0000004b00a87308 */ /* 0x0003ec0000002400 */
[C---:B------:R-:W-:Y:S02]  /*9e30*/  HMMA.16816.F32 R64, R24.reuse, R52, R64 ;  /* 0x000000341840723c */ /* 0x040fe40000001840 */
[----:B------:R-:W2:Y:S06]  /*9e40*/  MUFU.TANH R158, R76 ;  /* 0x0000004c009e7308 */ /* 0x000eac0000002400 */
[----:B-1----:R-:W-:Y:S01]  /*9e50*/  HMMA.16816.F32 R72, R24, R54, R68 ;  /* 0x000000361848723c */ /* 0x002fe20000001844 */
[----:B------:R-:W1:Y:S01]  /*9e60*/  LDSM.16.M88.4 R52, [R194+0x5800] ;  /* 0x00580000c234783b */ /* 0x000e620000000200 */
[----:B------:R-:W-:Y:S06]  /*9e70*/  MUFU.TANH R165, R77 ;  /* 0x0000004d00a57308 */ /* 0x000fec0000002400 */
[----:B--2---:R-:W-:Y:S02]  /*9e80*/  HMMA.16816.F32 R68, R12, R46, R56 ;  /* 0x0000002e0c44723c */ /* 0x004fe40000001838 */
[----:B------:R-:W2:Y:S06]  /*9e90*/  MUFU.TANH R171, R78 ;  /* 0x0000004e00ab7308 */ /* 0x000eac0000002400 */
[C---:B----4-:R-:W-:Y:S02]  /*9ea0*/  HMMA.16816.F32 R56, R36.reuse, R40, RZ ;  /* 0x000000282438723c */ /* 0x050fe400000018ff */
[----:B------:R4:W1:Y:S06]  /*9eb0*/  MUFU.TANH R174, R79 ;  /* 0x0000004f00ae7308 */ /* 0x00086c0000002400 */
[----:B------:R-:W-:Y:S02]  /*9ec0*/  HMMA.16816.F32 R36, R36, R42, RZ ;  /* 0x0000002a2424723c */ /* 0x000fe400000018ff */
[----:B------:R-:W1:Y:S06]  /*9ed0*/  MUFU.TANH R164, R153 ;  /* 0x0000009900a47308 */ /* 0x000e6c0000002400 */
[----:B------:R-:W-:Y:S01]  /*9ee0*/  HMMA.16816.F32 R144, R32, R40, RZ ;  /* 0x000000282090723c */ /* 0x000fe200000018ff */
[----:B------:R-:W-:Y:S01]  /*9ef0*/  FMUL.FTZ R68, R68, c[0x0][0x2ec] ;  /* 0x0000bb0044447a20 */ /* 0x000fe20000410000 */
[----:B------:R-:W1:Y:S01]  /*9f00*/  MUFU.TANH R160, R150 ;  /* 0x0000009600a07308 */ /* 0x000e620000002400 */
[----:B------:R-:W-:-:S02]  /*9f10*/  FMUL.FTZ R70, R70, c[0x0][0x2ec] ;  /* 0x0000bb0046467a20 */ /* 0x000fc40000410000 */
[----:B------:R-:W-:Y:S02]  /*9f20*/  FMUL.FTZ R71, R71, c[0x0][0x2ec] ;  /* 0x0000bb0047477a20 */ /* 0x000fe40000410000 */
[----:B------:R-:W-:Y:S01]  /*9f30*/  FMUL.FTZ R69, R69, c[0x0][0x2ec] ;  /* 0x0000bb0045457a20 */ /* 0x000fe20000410000 */
[----:B----4-:R-:W-:Y:S01]  /*9f40*/  HMMA.16816.F32 R76, R32, R42, RZ ;  /* 0x0000002a204c723c */ /* 0x010fe200000018ff */
[----:B------:R-:W4:Y:S01]  /*9f50*/  LDSM.16.M88.4 R32, [R200] ;  /* 0x00000000c820783b */ /* 0x000f220000000200 */
[----:B------:R-:W1:Y:S06]  /*9f60*/  MUFU.TANH R153, R151 ;  /* 0x0000009700997308 */ /* 0x000e6c0000002400 */
[-C--:B------:R-:W-:Y:S02]  /*9f70*/  HMMA.16816.F32 R60, R20, R48.reuse, R60 ;  /* 0x00000030143c723c */ /* 0x080fe4000000183c */
[----:B------:R-:W1:Y:S06]  /*9f80*/  MUFU.TANH R155, R155 ;  /* 0x0000009b009b7308 */ /* 0x000e6c0000002400 */
[C---:B------:R-:W-:Y:S02]  /*9f90*/  HMMA.16816.F32 R64, R16.reuse, R48, R64 ;  /* 0x000000301040723c */ /* 0x040fe40000001840 */
[----:B------:R-:W-:Y:S06]  /*9fa0*/  MUFU.TANH R154, R154 ;  /* 0x0000009a009a7308 */ /* 0x000fec0000002400 */
[----:B------:R-:W-:Y:S02]  /*9fb0*/  HMMA.16816.F32 R48, R16, R50, R72 ;  /* 0x000000321030723c */ /* 0x000fe40000001848 */
[----:B------:R-:W-:Y:S06]  /*9fc0*/  MUFU.TANH R68, R68 ;  /* 0x0000004400447308 */ /* 0x000fec0000002400 */
[C---:B-1----:R-:W-:Y:S02]  /*9fd0*/  HMMA.16816.F32 R56, R28.reuse, R52, R56 ;  /* 0x000000341c38723c */ /* 0x042fe40000001838 */
[----:B------:R-:W-:Y:S06]  /*9fe0*/  MUFU.TANH R70, R70 ;  /* 0x0000004600467308 */ /* 0x000fec0000002400 */
[----:B------:R-:W-:Y:S01]  /*9ff0*/  HMMA.16816.F32 R36, R28, R54, R36 ;  /* 0x000000361c24723c */ /* 0x000fe20000001824 */
[----:B------:R-:W1:Y:S01]  /*a000*/  LDSM.16.M88.4 R28, [R193+0x1800] ;  /* 0x00180000c11c783b */ /* 0x000e620000000200 */
[----:B------:R-:W-:Y:S01]  /*a010*/  MUFU.TANH R71, R71 ;  /* 0x0000004700477308 */ /* 0x000fe20000002400 */
[----:B------:R-:W-:-:S05]  /*a020*/  DEPBAR.LE SB0, 0x0 ;  /* 0x000080000000791a */ /* 0x000fca0000000000 */
[----:B------:R-:W-:Y:S02]  /*a030*/  HMMA.16816.F32 R48, R4, R46, R48 ;  /* 0x0000002e0430723c */ /* 0x000fe40000001830 */
[----:B------:R-:W-:Y:S05]  /*a040*/  MUFU.TANH R69, R69 ;  /* 0x0000004500457308 */ /* 0x000fea0000002400 */
[----:B------:R-:W-:Y:S01]  /*a050*/  FSEL R46, R206, -INF , !P1 ;  /* 0xff800000ce2e7808 */ /* 0x000fe20004800000 */
[----:B------:R-:W-:Y:S01]  /*a060*/  HMMA.16816.F32 R40, R24, R52, R144 ;  /* 0x000000341828723c */ /* 0x000fe20000001890 */
[----:B------:R-:W-:Y:S01]  /*a070*/  BAR.SYNC.DEFER_BLOCKING 0x0 ;  /* 0x0000000000007b1d */ /* 0x000fe20000010000 */
[----:B------:R-:W-:-:S06]  /*a080*/  ISETP.GE.AND P1, PT, R3, R8, PT ;  /* 0x000000080300720c */ /* 0x000fcc0003f26270 */
[----:B------:R-:W-:Y:S08]  /*a090*/  HMMA.16816.F32 R52, R24, R54, R76 ;  /* 0x000000361834723c */ /* 0x000ff0000000184c */
[----:B----4-:R-:W-:Y:S01]  /*a0a0*/  HMMA.16816.F32 R24, R20, R32, R56 ;  /* 0x000000201418723c */ /* 0x010fe20000001838 */
[----:B------:R-:W-:Y:S02]  /*a0b0*/  FMUL.FTZ R48, R48, c[0x0][0x2ec] ;  /* 0x0000bb0030307a20 */ /* 0x000fe40000410000 */
[----:B------:R-:W-:-:S02]  /*a0c0*/  FMUL.FTZ R50, R50, c[0x0][0x2ec] ;  /* 0x0000bb0032327a20 */ /* 0x000fc40000410000 */
[----:B------:R4:W-:Y:S01]  /*a0d0*/  MUFU.TANH R167, R48 ;  /* 0x0000003000a77308 */ /* 0x0009e20000002400 */
[----:B------:R-:W-:Y:S01]  /*a0e0*/  FMUL.FTZ R51, R51, c[0x0][0x2ec] ;  /* 0x0000bb0033337a20 */ /* 0x000fe20000410000 */
[----:B------:R-:W-:Y:S01]  /*a0f0*/  FSEL R56, R184, -INF , !P1 ;  /* 0xff800000b8387808 */ /* 0x000fe20004800000 */
[----:B------:R-:W-:Y:S01]  /*a100*/  HMMA.16816.F32 R20, R20, R34, R36 ;  /* 0x000000221414723c */ /* 0x000fe20000001824 */
[-C--:B------:R-:W-:Y:S02]  /*a110*/  ISETP.GE.AND P1, PT, R3, R9.reuse, PT ;  /* 0x000000090300720c */ /* 0x080fe40003f26270 */
[----:B------:R-:W-:Y:S02]  /*a120*/  FSEL R59, R186, -INF , !P4 ;  /* 0xff800000ba3b7808 */ /* 0x000fe40006000000 */
[----:B------:R-:W-:Y:S01]  /*a130*/  ISETP.GE.AND P4, PT, R2, R9, PT ;  /* 0x000000090200720c */ /* 0x000fe20003f86270 */
[----:B------:R-:W-:Y:S01]  /*a140*/  MUFU.TANH R50, R50 ;  /* 0x0000003200327308 */ /* 0x000fe20000002400 */
[----:B------:R-:W-:Y:S01]  /*a150*/  FMUL.FTZ R36, R49, c[0x0][0x2ec] ;  /* 0x0000bb0031247a20 */ /* 0x000fe20000410000 */
[----:B------:R-:W-:Y:S01]  /*a160*/  HMMA.16816.F32 R60, R12, R44, R60 ;  /* 0x0000002c0c3c723c */ /* 0x000fe2000000183c */
[----:B------:R-:W-:-:S02]  /*a170*/  FSEL R49, R170, -INF , !P2 ;  /* 0xff800000aa317808 */ /* 0x000fc40005000000 */
[----:B------:R-:W-:Y:S02]  /*a180*/  ISETP.GE.AND P2, PT, R2, R8, PT ;  /* 0x000000080200720c */ /* 0x000fe40003f46270 */
[----:B------:R-:W-:Y:S01]  /*a190*/  FSEL R58, R204, -INF , !P3 ;  /* 0xff800000cc3a7808 */ /* 0x000fe20005800000 */
[----:B------:R1:W-:Y:S01]  /*a1a0*/  MUFU.TANH R170, R36 ;  /* 0x0000002400aa7308 */ /* 0x0003e20000002400 */
[----:B-----5:R-:W-:Y:S01]  /*a1b0*/  FSEL R57, R181, -INF , !P2 ;  /* 0xff800000b5397808 */ /* 0x020fe20005000000 */
[----:B------:R-:W-:Y:S01]  /*a1c0*/  HMMA.16816.F32 R64, R4, R44, R64 ;  /* 0x0000002c0440723c */ /* 0x000fe20000001840 */
[C---:B------:R-:W-:Y:S02]  /*a1d0*/  ISETP.GE.AND P2, PT, R3.reuse, R11, PT ;  /* 0x0000000b0300720c */ /* 0x040fe40003f46270 */
[----:B------:R-:W-:Y:S02]  /*a1e0*/  ISETP.GE.AND P3, PT, R3, R10, PT ;  /* 0x0000000a0300720c */ /* 0x000fe40003f66270 */
[----:B------:R-:W-:Y:S01]  /*a1f0*/  IADD3 R3, R0, 0x18, RZ ;  /* 0x0000001800037810 */ /* 0x000fe20007ffe0ff */
[----:B------:R-:W-:Y:S01]  /*a200*/  MUFU.TANH R51, R51 ;  /* 0x0000003300337308 */ /* 0x000fe20000002400 */
[----:B------:R-:W-:-:S02]  /*a210*/  FSEL R45, R182, -INF , !P2 ;  /* 0xff800000b62d7808 */ /* 0x000fc40005000000 */
[----:B----4-:R-:W-:Y:S01]  /*a220*/  FSEL R48, R176, -INF , !P5 ;  /* 0xff800000b0307808 */ /* 0x010fe20006800000 */
[C---:B-1----:R-:W-:Y:S06]  /*a230*/  HMMA.16816.F32 R36, R12.reuse, R28, R24 ;  /* 0x0000001c0c24723c */ /* 0x042fec0000001818 */
[----:B------:R-:W-:Y:S02]  /*a240*/  FMUL.FTZ R60, R60, c[0x0][0x2ec] ;  /* 0x0000bb003c3c7a20 */ /* 0x000fe40000410000 */
[----:B------:R-:W-:Y:S02]  /*a250*/  FMUL.FTZ R61, R61, c[0x0][0x2ec] ;  /* 0x0000bb003d3d7a20 */ /* 0x000fe40000410000 */
[----:B------:R1:W4:Y:S01]  /*a260*/  MUFU.TANH R156, R60 ;  /* 0x0000003c009c7308 */ /* 0x0003220000002400 */
[----:B------:R-:W-:Y:S01]  /*a270*/  FMUL.FTZ R62, R62, c[0x0][0x2ec] ;  /* 0x0000bb003e3e7a20 */ /* 0x000fe20000410000 */
[----:B------:R-:W-:Y:S01]  /*a280*/  HMMA.16816.F32 R24, R12, R30, R20 ;  /* 0x0000001e0c18723c */ /* 0x000fe20000001814 */
[----:B------:R-:W-:-:S02]  /*a290*/  FMUL.FTZ R63, R63, c[0x0][0x2ec] ;  /* 0x0000bb003f3f7a20 */ /* 0x000fc40000410000 */
[----:B------:R-:W-:Y:S02]  /*a2a0*/  FMUL.FTZ R65, R65, c[0x0][0x2ec] ;  /* 0x0000bb0041417a20 */ /* 0x000fe40000410000 */
[----:B------:R-:W-:Y:S01]  /*a2b0*/  FMUL.FTZ R64, R64, c[0x0][0x2ec] ;  /* 0x0000bb0040407a20 */ /* 0x000fe20000410000 */
[----:B------:R5:W-:Y:S01]  /*a2c0*/  MUFU.TANH R163, R61 ;  /* 0x0000003d00a37308 */ /* 0x000be20000002400 */
[----:B------:R-:W-:Y:S01]  /*a2d0*/  FSEL R15, R205, -INF , !P6 ;  /* 0xff800000cd0f7808 */ /* 0x000fe20007000000 */
[C---:B------:R-:W-:Y:S01]  /*a2e0*/  HMMA.16816.F32 R20, R16.reuse, R32, R40 ;  /* 0x000000201014723c */ /* 0x040fe20000001828 */
[CC--:B------:R-:W-:Y:S01]  /*a2f0*/  ISETP.GE.AND P6, PT, R0.reuse, R10.reuse, PT ;  /* 0x0000000a0000720c */ /* 0x0c0fe20003fc6270 */
[----:B------:R-:W-:Y:S01]  /*a300*/  FMUL.FTZ R67, R67, c[0x0][0x2ec] ;  /* 0x0000bb0043437a20 */ /* 0x000fe20000410000 */
[----:B------:R-:W-:Y:S01]  /*a310*/  IADD3 R12, R0, 0x11, RZ ;  /* 0x00000011000c7810 */ /* 0x000fe20007ffe0ff */
[----:B------:R-:W-:Y:S01]  /*a320*/  FMUL.FTZ R66, R66, c[0x0][0x2ec] ;  /* 0x0000bb0042427a20 */ /* 0x000fe20000410000 */
[----:B------:R-:W-:Y:S01]  /*a330*/  FSEL R13, R187, -INF , !P6 ;  /* 0xff800000bb0d7808 */ /* 0x000fe20007000000 */
[----:B------:R-:W2:Y:S01]  /*a340*/  MUFU.TANH R62, R62 ;  /* 0x0000003e003e7308 */ /* 0x000ea20000002400 */
[----:B-1----:R-:W-:Y:S01]  /*a350*/  FSEL R60, R183, -INF , !P1 ;  /* 0xff800000b73c7808 */ /* 0x002fe20004800000 */
[----:B------:R-:W-:Y:S01]  /*a360*/  HMMA.16816.F32 R32, R16, R34, R52 ;  /* 0x000000221020723c */ /* 0x000fe20000001834 */
[-C--:B------:R-:W-:Y:S01]  /*a370*/  ISETP.GE.AND P1, PT, R0, R11.reuse, PT ;  /* 0x0000000b0000720c */ /* 0x080fe20003f26270 */
[----:B------:R-:W-:Y:S01]  /*a380*/  FMUL.FTZ R36, R36, c[0x0][0x2ec] ;  /* 0x0000bb0024247a20 */ /* 0x000fe20000410000 */
[----:B------:R-:W-:Y:S01]  /*a390*/  FSEL R14, R177, -INF , !P3 ;  /* 0xff800000b10e7808 */ /* 0x000fe20005800000 */
[----:B------:R-:W-:Y:S01]  /*a3a0*/  FMUL.FTZ R38, R38, c[0x0][0x2ec] ;  /* 0x0000bb0026267a20 */ /* 0x000fe20000410000 */
[----:B------:R-:W-:Y:S01]  /*a3b0*/  FSEL R44, R185, -INF , !P1 ;  /* 0xff800000b92c7808 */ /* 0x000fe20004800000 */
[----:B------:R1:W-:Y:S01]  /*a3c0*/  MUFU.TANH R40, R36 ;  /* 0x0000002400287308 */ /* 0x0003e20000002400 */
[----:B-----5:R-:W-:Y:S01]  /*a3d0*/  FSEL R61, R180, -INF , !P4 ;  /* 0xff800000b43d7808 */ /* 0x020fe20006000000 */
[----:B------:R-:W-:Y:S01]  /*a3e0*/  FMUL.FTZ R39, R39, c[0x0][0x2ec] ;  /* 0x0000bb0027277a20 */ /* 0x000fe20000410000 */
[C---:B------:R-:W-:Y:S01]  /*a3f0*/  ISETP.GE.AND P4, PT, R2.reuse, R11, PT ;  /* 0x0000000b0200720c */ /* 0x040fe20003f86270 */
[----:B------:R-:W-:Y:S01]  /*a400*/  FMUL.FTZ R25, R25, c[0x0][0x2ec] ;  /* 0x0000bb0019197a20 */ /* 0x000fe20000410000 */
[----:B------:R-:W-:Y:S01]  /*a410*/  ISETP.GE.AND P1, PT, R2, R10, PT ;  /* 0x0000000a0200720c */ /* 0x000fe20003f26270 */
[----:B------:R-:W-:Y:S01]  /*a420*/  FMUL.FTZ R24, R24, c[0x0][0x2ec] ;  /* 0x0000bb0018187a20 */ /* 0x000fe20000410000 */
[----:B------:R-:W-:Y:S01]  /*a430*/  IADD3 R2, R0, 0x10, RZ ;  /* 0x0000001000027810 */ /* 0x000fe20007ffe0ff */
[----:B------:R-:W5:Y:S01]  /*a440*/  MUFU.TANH R63, R63 ;  /* 0x0000003f003f7308 */ /* 0x000f620000002400 */
[----:B------:R-:W-:Y:S01]  /*a450*/  FSEL R47, R178, -INF , !P4 ;  /* 0xff800000b22f7808 */ /* 0x000fe20006000000 */
[C---:B------:R-:W-:Y:S01]  /*a460*/  HMMA.16816.F32 R16, R4.reuse, R28, R20 ;  /* 0x0000001c0410723c */ /* 0x040fe20000001814 */
[CC--:B------:R-:W-:Y:S01]  /*a470*/  ISETP.GE.AND P2, PT, R2.reuse, R8.reuse, PT ;  /* 0x000000080200720c */ /* 0x0c0fe20003f46270 */
[----:B------:R-:W-:Y:S01]  /*a480*/  FMUL.FTZ R37, R37, c[0x0][0x2ec] ;  /* 0x0000bb0025257a20 */ /* 0x000fe20000410000 */
[----:B------:R-:W-:Y:S01]  /*a490*/  ISETP.GE.AND P4, PT, R2, R9, PT ;  /* 0x000000090200720c */ /* 0x000fe20003f86270 */
[----:B------:R-:W-:Y:S01]  /*a4a0*/  FMUL.FTZ R26, R26, c[0x0][0x2ec] ;  /* 0x0000bb001a1a7a20 */ /* 0x000fe20000410000 */
[----:B---3--:R-:W-:Y:S01]  /*a4b0*/  FSEL R152, R173, -INF , !P2 ;  /* 0xff800000ad987808 */ /* 0x008fe20005000000 */
[----:B------:R-:W3:Y:S01]  /*a4c0*/  MUFU.TANH R65, R65 ;  /* 0x0000004100417308 */ /* 0x000ee20000002400 */
[----:B------:R-:W-:Y:S01]  /*a4d0*/  ISETP.GE.AND P2, PT, R3, R8, PT ;  /* 0x000000080300720c */ /* 0x000fe20003f46270 */
[----:B------:R-:W-:Y:S01]  /*a4e0*/  HMMA.16816.F32 R28, R4, R30, R32 ;  /* 0x0000001e041c723c */ /* 0x000fe20000001820 */
[----:B-1----:R-:W-:Y:S01]  /*a4f0*/  FSEL R36, R175, -INF , !P1 ;  /* 0xff800000af247808 */ /* 0x002fe20004800000 */
[----:B------:R-:W-:Y:S01]  /*a500*/  FMUL.FTZ R27, R27, c[0x0][0x2ec] ;  /* 0x0000bb001b1b7a20 */ /* 0x000fe20000410000 */
[----:B------:R-:W-:-:S02]  /*a510*/  FSEL R158, R158, -INF , !P2 ;  /* 0xff8000009e9e7808 */ /* 0x000fc40005000000 */
[----:B------:R-:W-:Y:S01]  /*a520*/  FSEL R162, R162, -INF , !P4 ;  /* 0xff800000a2a27808 */ /* 0x000fe20006000000 */
[----:B------:R-:W1:Y:S01]  /*a530*/  MUFU.TANH R64, R64 ;  /* 0x0000004000407308 */ /* 0x000e620000002400 */
[C---:B------:R-:W-:Y:S02]  /*a540*/  ISETP.GE.AND P6, PT, R2.reuse, R11, PT ;  /* 0x0000000b0200720c */ /* 0x040fe40003fc6270 */
[----:B------:R-:W-:Y:S02]  /*a550*/  ISETP.GE.AND P5, PT, R2, R10, PT ;  /* 0x0000000a0200720c */ /* 0x000fe40003fa6270 */
[CC--:B------:R-:W-:Y:S02]  /*a560*/  ISETP.GE.AND P3, PT, R12.reuse, R8.reuse, PT ;  /* 0x000000080c00720c */ /* 0x0c0fe40003f66270 */
[C---:B------:R-:W-:Y:S01]  /*a570*/  ISETP.GE.AND P1, PT, R12.reuse, R9, PT ;  /* 0x000000090c00720c */ /* 0x040fe20003f26270 */
[----:B------:R-:W1:Y:S01]  /*a580*/  MUFU.TANH R67, R67 ;  /* 0x0000004300437308 */ /* 0x000e620000002400 */
[----:B------:R-:W-:Y:S01]  /*a590*/  ISETP.GE.AND P2, PT, R12, R11, PT ;  /* 0x0000000b0c00720c */ /* 0x000fe20003f46270 */
[----:B------:R-:W-:Y:S01]  /*a5a0*/  FMUL.FTZ R18, R18, c[0x0][0x2ec] ;  /* 0x0000bb0012127a20 */ /* 0x000fe20000410000 */
[-C--:B------:R-:W-:Y:S01]  /*a5b0*/  ISETP.GE.AND P4, PT, R3, R9.reuse, PT ;  /* 0x000000090300720c */ /* 0x080fe20003f86270 */
[----:B------:R-:W-:Y:S01]  /*a5c0*/  FMUL.FTZ R16, R16, c[0x0][0x2ec] ;  /* 0x0000bb0010107a20 */ /* 0x000fe20000410000 */
[----:B------:R-:W-:Y:S01]  /*a5d0*/  IADD3 R2, R0, 0x19, RZ ;  /* 0x0000001900027810 */ /* 0x000fe20007ffe0ff */
[----:B------:R-:W-:Y:S01]  /*a5e0*/  FMUL.FTZ R17, R17, c[0x0][0x2ec] ;  /* 0x0000bb0011117a20 */ /* 0x000fe20000410000 */
[----:B------:R-:W-:Y:S01]  /*a5f0*/  FSEL R157, R157, -INF , !P3 ;  /* 0xff8000009d9d7808 */ /* 0x000fe20005800000 */
[----:B------:R-:W1:Y:S01]  /*a600*/  MUFU.TANH R38, R38 ;  /* 0x0000002600267308 */ /* 0x000e620000002400 */
[----:B------:R-:W-:Y:S01]  /*a610*/  FSEL R168, R168, -INF , !P1 ;  /* 0xff800000a8a87808 */ /* 0x000fe20004800000 */
[----:B------:R-:W-:Y:S01]  /*a620*/  FMUL.FTZ R6, R19, c[0x0][0x2ec] ;  /* 0x0000bb0013067a20 */ /* 0x000fe20000410000 */
[----:B--2---:R-:W-:Y:S01]  /*a630*/  FSEL R171, R171, -INF , !P4 ;  /* 0xff800000abab7808 */ /* 0x004fe20006000000 */
[----:B------:R-:W-:Y:S01]  /*a640*/  FMUL.FTZ R28, R28, c[0x0][0x2ec] ;  /* 0x0000bb001c1c7a20 */ /* 0x000fe20000410000 */
[----:B------:R-:W-:Y:S01]  /*a650*/  FSEL R148, R148, -INF , !P6 ;  /* 0xff80000094947808 */ /* 0x000fe20007000000 */
[----:B------:R-:W-:Y:S01]  /*a660*/  FMUL.FTZ R5, R29, c[0x0][0x2ec] ;  /* 0x0000bb001d057a20 */ /* 0x000fe20000410000 */
[----:B------:R-:W-:Y:S01]  /*a670*/  FSEL R149, R149, -INF , !P2 ;  /* 0xff80000095957808 */ /* 0x000fe20005000000 */
[----:B------:R-:W2:Y:S01]  /*a680*/  MUFU.TANH R39, R39 ;  /* 0x0000002700277308 */ /* 0x000ea20000002400 */
[----:B------:R-:W-:Y:S01]  /*a690*/  ISETP.GE.AND P3, PT, R2, R8, PT ;  /* 0x000000080200720c */ /* 0x000fe20003f66270 */
[----:B------:R-:W-:Y:S01]  /*a6a0*/  FMUL.FTZ R30, R30, c[0x0][0x2ec] ;  /* 0x0000bb001e1e7a20 */ /* 0x000fe20000410000 */
[----:B------:R-:W-:-:S02]  /*a6b0*/  ISETP.GE.AND P1, PT, R2, R9, PT ;  /* 0x000000090200720c */ /* 0x000fc40003f26270 */
[-C--:B------:R-:W-:Y:S02]  /*a6c0*/  ISETP.GE.AND P4, PT, R3, R11.reuse, PT ;  /* 0x0000000b0300720c */ /* 0x080fe40003f86270 */
[C---:B------:R-:W-:Y:S01]  /*a6d0*/  ISETP.GE.AND P6, PT, R2.reuse, R11, PT ;  /* 0x0000000b0200720c */ /* 0x040fe20003fc6270 */
[----:B------:R-:W1:Y:S01]  /*a6e0*/  MUFU.TANH R66, R66 ;  /* 0x0000004200427308 */ /* 0x000e620000002400 */
[----:B------:R-:W-:Y:S02]  /*a6f0*/  ISETP.GE.AND P2, PT, R2, R10, PT ;  /* 0x0000000a0200720c */ /* 0x000fe40003f46270 */
[----:B------:R-:W-:Y:S02]  /*a700*/  IADD3 R2, R0, 0x20, RZ ;  /* 0x0000002000027810 */ /* 0x000fe40007ffe0ff */
[----:B------:R-:W-:Y:S02]  /*a710*/  FSEL R165, R165, -INF , !P3 ;  /* 0xff800000a5a57808 */ /* 0x000fe40005800000 */
[----:B------:R-:W-:Y:S01]  /*a720*/  FSEL R174, R174, -INF , !P1 ;  /* 0xff800000aeae7808 */ /* 0x000fe20004800000 */
[----:B------:R-:W1:Y:S01]  /*a730*/  MUFU.TANH R25, R25 ;  /* 0x0000001900197308 */ /* 0x000e620000002400 */
[----:B------:R-:W-:-:S02]  /*a740*/  FSEL R147, R169, -INF , !P4 ;  /* 0xff800000a9937808 */ /* 0x000fc40006000000 */
[-C--:B------:R-:W-:Y:S02]  /*a750*/  ISETP.GE.AND P3, PT, R12, R10.reuse, PT ;  /* 0x0000000a0c00720c */ /* 0x080fe40003f66270 */
[----:B------:R-:W-:Y:S02]  /*a760*/  ISETP.GE.AND P1, PT, R3, R10, PT ;  /* 0x0000000a0300720c */ /* 0x000fe40003f26270 */
[----:B------:R-:W-:Y:S01]  /*a770*/  ISETP.GE.AND P4, PT, R2, R8, PT ;  /* 0x000000080200720c */ /* 0x000fe20003f86270 */
[----:B------:R-:W1:Y:S01]  /*a780*/  MUFU.TANH R24, R24 ;  /* 0x0000001800187308 */ /* 0x000e620000002400 */
[C---:B------:R-:W-:Y:S02]  /*a790*/  IADD3 R12, R0.reuse, 0x21, RZ ;  /* 0x00000021000c7810 */ /* 0x040fe40007ffe0ff */
[----:B------:R-:W-:Y:S02]  /*a7a0*/  IADD3 R3, R0, 0x28, RZ ;  /* 0x0000002800037810 */ /* 0x000fe40007ffe0ff */
[----:B------:R-:W-:-:S02]  /*a7b0*/  FSEL R150, R164, -INF , !P6 ;  /* 0xff800000a4967808 */ /* 0x000fc40007000000 */
[----:B------:R-:W-:Y:S01]  /*a7c0*/  FSEL R151, R160, -INF , !P5 ;  /* 0xff800000a0977808 */ /* 0x000fe20006800000 */
[----:B------:R-:W1:Y:S01]  /*a7d0*/  MUFU.TANH R18, R18 ;  /* 0x0000001200127308 */ /* 0x000e620000002400 */
[----:B------:R-:W-:Y:S02]  /*a7e0*/  FSEL R153, R153, -INF , !P3 ;  /* 0xff80000099997808 */ /* 0x000fe40005800000 */
[----:B------:R-:W-:Y:S02]  /*a7f0*/  FSEL R155, R155, -INF , !P2 ;  /* 0xff8000009b9b7808 */ /* 0x000fe40005000000 */
[----:B----4-:R-:W-:Y:S02]  /*a800*/  FSEL R156, R156, -INF , !P4 ;  /* 0xff8000009c9c7808 */ /* 0x010fe40006000000 */
[C---:B------:R-:W-:Y:S01]  /*a810*/  ISETP.GE.AND P6, PT, R2.reuse, R9, PT ;  /* 0x000000090200720c */ /* 0x040fe20003fc6270 */
[----:B------:R-:W4:Y:S01]  /*a820*/  MUFU.TANH R37, R37 ;  /* 0x0000002500257308 */ /* 0x000f220000002400 */
[----:B------:R-:W-:-:S02]  /*a830*/  ISETP.GE.AND P5, PT, R2, R11, PT ;  /* 0x0000000b0200720c */ /* 0x000fc40003fa6270 */
[----:B------:R-:W-:Y:S02]  /*a840*/  ISETP.GE.AND P3, PT, R2, R10, PT ;  /* 0x0000000a0200720c */ /* 0x000fe40003f66270 */
[----:B------:R-:W-:Y:S02]  /*a850*/  ISETP.GE.AND P2, PT, R12, R9, PT ;  /* 0x000000090c00720c */ /* 0x000fe40003f46270 */
[-C--:B------:R-:W-:Y:S01]  /*a860*/  ISETP.GE.AND P4, PT, R3, R8.reuse, PT ;  /* 0x000000080300720c */ /* 0x080fe20003f86270 */
[----:B------:R-:W1:Y:S01]  /*a870*/  MUFU.TANH R26, R26 ;  /* 0x0000001a001a7308 */ /* 0x000e620000002400 */
[----:B------:R-:W-:Y:S02]  /*a880*/  IADD3 R2, R0, 0x29, RZ ;  /* 0x0000002900027810 */ /* 0x000fe40007ffe0ff */
[----:B------:R-:W-:Y:S02]  /*a890*/  FSEL R154, R154, -INF , !P1 ;  /* 0xff8000009a9a7808 */ /* 0x000fe40004800000 */
[----:B------:R-:W-:-:S02]  /*a8a0*/  ISETP.GE.AND P1, PT, R12, R8, PT ;  /* 0x000000080c00720c */ /* 0x000fc40003f26270 */
[----:B------:R-:W-:Y:S01]  /*a8b0*/  FSEL R169, R68, -INF , !P4 ;  /* 0xff80000044a97808 */ /* 0x000fe20006000000 */
[----:B------:R-:W1:Y:S01]  /*a8c0*/  MUFU.TANH R27, R27 ;  /* 0x0000001b001b7308 */ /* 0x000e620000002400 */
[----:B------:R-:W-:Y:S02]  /*a8d0*/  FSEL R204, R62, -INF , !P6 ;  /* 0xff8000003ecc7808 */ /* 0x000fe40007000000 */
[----:B-----5:R-:W-:Y:S02]  /*a8e0*/  FSEL R205, R63, -INF , !P2 ;  /* 0xff8000003fcd7808 */ /* 0x020fe40005000000 */
[----:B------:R-:W-:Y:S02]  /*a8f0*/  ISETP.GE.AND P4, PT, R12, R11, PT ;  /* 0x0000000b0c00720c */ /* 0x000fe40003f86270 */
[-C--:B------:R-:W-:Y:S01]  /*a900*/  ISETP.GE.AND P6, PT, R3, R9.reuse, PT ;  /* 0x000000090300720c */ /* 0x080fe20003fc6270 */
[----:B------:R-:W5:Y:S01]  /*a910*/  MUFU.TANH R16, R16 ;  /* 0x0000001000107308 */ /* 0x000f620000002400 */
[----:B------:R-:W-:-:S02]  /*a920*/  ISETP.GE.AND P2, PT, R2, R9, PT ;  /* 0x000000090200720c */ /* 0x000fc40003f46270 */
[----:B------:R-:W-:Y:S02]  /*a930*/  FSEL R163, R163, -INF , !P1 ;  /* 0xff800000a3a37808 */ /* 0x000fe40004800000 */
[----:B------:R-:W-:Y:S02]  /*a940*/  ISETP.GE.AND P1, PT, R2, R8, PT ;  /* 0x000000080200720c */ /* 0x000fe40003f26270 */
[----:B------:R-:W-:Y:S01]  /*a950*/  FSEL R207, R70, -INF , !P6 ;  /* 0xff80000046cf7808 */ /* 0x000fe20007000000 */
[----:B------:R-:W2:Y:S01]  /*a960*/  MUFU.TANH R17, R17 ;  /* 0x0000001100117308 */ /* 0x000ea20000002400 */
[----:B------:R-:W-:Y:S02]  /*a970*/  FSEL R209, R71, -INF , !P2 ;  /* 0xff80000047d17808 */ /* 0x000fe40005000000 */
[----:B---3--:R-:W-:Y:S02]  /*a980*/  FSEL R164, R65, -INF , !P4 ;  /* 0xff80000041a47808 */ /* 0x008fe40006000000 */
[----:B------:R-:W-:-:S02]  /*a990*/  ISETP.GE.AND P6, PT, R3, R11, PT ;  /* 0x0000000b0300720c */ /* 0x000fc40003fc6270 */
[-C--:B------:R-:W-:Y:S01]  /*a9a0*/  ISETP.GE.AND P2, PT, R3, R10.reuse, PT ;  /* 0x0000000a0300720c */ /* 0x080fe20003f46270 */
[----:B------:R-:W3:Y:S01]  /*a9b0*/  MUFU.TANH R6, R6 ;  /* 0x0000000600067308 */ /* 0x000ee20000002400 */
[----:B------:R-:W-:Y:S02]  /*a9c0*/  ISETP.GE.AND P4, PT, R2, R10, PT ;  /* 0x0000000a0200720c */ /* 0x000fe40003f86270 */
[----:B-1----:R-:W-:Y:S02]  /*a9d0*/  FSEL R160, R64, -INF , !P5 ;  /* 0xff80000040a07808 */ /* 0x002fe40006800000 */
[C---:B------:R-:W-:Y:S02]  /*a9e0*/  IADD3 R4, R0.reuse, 0x30, RZ ;  /* 0x0000003000047810 */ /* 0x040fe40007ffe0ff */
[----:B------:R-:W-:Y:S01]  /*a9f0*/  IADD3 R3, R0, 0x31, RZ ;  /* 0x0000003100037810 */ /* 0x000fe20007ffe0ff */
[----:B------:R-:W1:Y:S01]  /*aa00*/  MUFU.TANH R28, R28 ;  /* 0x0000001c001c7308 */ /* 0x000e620000002400 */
[----:B------:R-:W-:-:S02]  /*aa10*/  FSEL R182, R69, -INF , !P1 ;  /* 0xff80000045b67808 */ /* 0x000fc40004800000 */
[----:B------:R-:W-:Y:S02]  /*aa20*/  ISETP.GE.AND P5, PT, R2, R11, PT ;  /* 0x0000000b0200720c */ /* 0x000fe40003fa6270 */
[----:B------:R-:W-:Y:S02]  /*aa30*/  ISETP.GE.AND P1, PT, R12, R10, PT ;  /* 0x0000000a0c00720c */ /* 0x000fe40003f26270 */
[C---:B------:R-:W-:Y:S01]  /*aa40*/  IADD3 R2, R0.reuse, 0x38, RZ ;  /* 0x0000003800027810 */ /* 0x040fe20007ffe0ff */
[----:B------:R-:W1:Y:S01]  /*aa50*/  MUFU.TANH R5, R5 ;  /* 0x0000000500057308 */ /* 0x000e620000002400 */
[----:B------:R-:W-:Y:S02]  /*aa60*/  IADD3 R0, R0, 0x39, RZ ;  /* 0x0000003900007810 */ /* 0x000fe40007ffe0ff */
[----:B------:R-:W-:Y:S02]  /*aa70*/  FSEL R175, R50, -INF , !P2 ;  /* 0xff80000032af7808 */ /* 0x000fe40005000000 */
[----:B------:R-:W-:-:S02]  /*aa80*/  FSEL R177, R51, -INF , !P4 ;  /* 0xff80000033b17808 */ /* 0x000fc40006000000 */
[-C--:B------:R-:W-:Y:S02]  /*aa90*/  ISETP.GE.AND P2, PT, R4, R9.reuse, PT ;  /* 0x000000090400720c */ /* 0x080fe40003f46270 */
[----:B------:R-:W-:Y:S02]  /*aaa0*/  ISETP.GE.AND P4, PT, R3, R9, PT ;  /* 0x000000090300720c */ /* 0x000fe40003f86270 */
[----:B------:R-:W-:Y:S02]  /*aab0*/  FSEL R176, R67, -INF , !P1 ;  /* 0xff80000043b07808 */ /* 0x000fe40004800000 */
[----:B------:R-:W-:Y:S02]  /*aac0*/  ISETP.GE.AND P1, PT, R0, R8, PT ;  /* 0x000000080000720c */ /* 0x000fe40003f26270 */
[----:B------:R-:W-:Y:S02]  /*aad0*/  FSEL R170, R170, -INF , !P5 ;  /* 0xff800000aaaa7808 */ /* 0x000fe40006800000 */
[----:B------:R-:W-:-:S02]  /*aae0*/  FSEL R213, R38, -INF , !P2 ;  /* 0xff80000026d57808 */ /* 0x000fc40005000000 */
[----:B--2---:R-:W-:Y:S02]  /*aaf0*/  FSEL R212, R39, -INF , !P4 ;  /* 0xff80000027d47808 */ /* 0x004fe40006000000 */
[C---:B------:R-:W-:Y:S02]  /*ab00*/  ISETP.GE.AND P5, PT, R3.reuse, R8, PT ;  /* 0x000000080300720c */ /* 0x040fe40003fa6270 */
[----:B------:R-:W-:Y:S02]  /*ab10*/  FSEL R173, R66, -INF , !P3 ;  /* 0xff80000042ad7808 */ /* 0x000fe40005800000 */
[C---:B------:R-:W-:Y:S02]  /*ab20*/  ISETP.GE.AND P2, PT, R3.reuse, R11, PT ;  /* 0x0000000b0300720c */ /* 0x040fe40003f46270 */
[----:B------:R-:W-:Y:S01]  /*ab30*/  ISETP.GE.AND P4, PT, R3, R10, PT ;  /* 0x0000000a0300720c */ /* 0x000fe20003f86270 */
[----:B------:R-:W-:Y:S01]  /*ab40*/  FMUL.FTZ R3, R31, c[0x0][0x2ec] ;  /* 0x0000bb001f037a20 */ /* 0x000fe20000410000 */
[----:B------:R-:W-:-:S02]  /*ab50*/  ISETP.GE.AND P3, PT, R2, R8, PT ;  /* 0x000000080200720c */ /* 0x000fc40003f66270 */
[----:B------:R-:W-:Y:S02]  /*ab60*/  FSEL R184, R25, -INF , !P1 ;  /* 0xff80000019b87808 */ /* 0x000fe40004800000 */
[----:B------:R-:W-:Y:S01]  /*ab70*/  ISETP.GE.AND P1, PT, R4, R10, PT ;  /* 0x0000000a0400720c */ /* 0x000fe20003f26270 */
[----:B------:R-:W-:Y:S01]  /*ab80*/  MUFU.TANH R3, R3 ;  /* 0x0000000300037308 */ /* 0x000fe20000002400 */
[----:B------:R-:W-:Y:S02]  /*ab90*/  FSEL R167, R167, -INF , !P6 ;  /* 0xff800000a7a77808 */ /* 0x000fe40007000000 */
[----:B------:R-:W-:Y:S02]  /*aba0*/  FSEL R181, R24, -INF , !P3 ;  /* 0xff80000018b57808 */ /* 0x000fe40005800000 */
[C---:B------:R-:W-:Y:S02]  /*abb0*/  ISETP.GE.AND P6, PT, R4.reuse, R8, PT ;  /* 0x000000080400720c */ /* 0x040fe40003fc6270 */
[----:B------:R-:W-:-:S02]  /*abc0*/  ISETP.GE.AND P3, PT, R4, R11, PT ;  /* 0x0000000b0400720c */ /* 0x000fc40003f66270 */
[----:B------:R-:W2:Y:S01]  /*abd0*/  MUFU.TANH R4, R30 ;  /* 0x0000001e00047308 */ /* 0x000ea20000002400 */
[----:B------:R-:W-:Y:S02]  /*abe0*/  FSEL R206, R18, -INF , !P1 ;  /* 0xff80000012ce7808 */ /* 0x000fe40004800000 */
[----:B------:R-:W-:Y:S02]  /*abf0*/  ISETP.GE.AND P1, PT, R216, 0x4, PT ;  /* 0x00000004d800780c */ /* 0x000fe40003f26270 */
[----:B------:R-:W-:Y:S02]  /*ac00*/  FSEL R178, R40, -INF , !P6 ;  /* 0xff80000028b27808 */ /* 0x000fe40007000000 */
[----:B----4-:R-:W-:Y:S02]  /*ac10*/  FSEL R180, R37, -INF , !P5 ;  /* 0xff80000025b47808 */ /* 0x010fe40006800000 */
[-C--:B------:R-:W-:Y:S02]  /*ac20*/  ISETP.GE.AND P6, PT, R2, R9.reuse, PT ;  /* 0x000000090200720c */ /* 0x080fe40003fc6270 */
[----:B------:R-:W-:-:S02]  /*ac30*/  ISETP.GE.AND P5, PT, R0, R9, PT ;  /* 0x000000090000720c */ /* 0x000fc40003fa6270 */
[----:B------:R-:W-:Y:S02]  /*ac40*/  FSEL R214, R26, -INF , !P6 ;  /* 0xff8000001ad67808 */ /* 0x000fe40007000000 */
[----:B------:R-:W-:Y:S02]  /*ac50*/  FSEL R215, R27, -INF , !P5 ;  /* 0xff8000001bd77808 */ /* 0x000fe40006800000 */
[----:B-----5:R-:W-:Y:S02]  /*ac60*/  FSEL R183, R16, -INF , !P3 ;  /* 0xff80000010b77808 */ /* 0x020fe40005800000 */
[----:B------:R-:W-:Y:S02]  /*ac70*/  FSEL R186, R17, -INF , !P2 ;  /* 0xff80000011ba7808 */ /* 0x000fe40005000000 */
[-C--:B------:R-:W-:Y:S02]  /*ac80*/  ISETP.GE.AND P6, PT, R2, R11.reuse, PT ;  /* 0x0000000b0200720c */ /* 0x080fe40003fc6270 */
[----:B------:R-:W-:-:S02]  /*ac90*/  ISETP.GE.AND P5, PT, R0, R11, PT ;  /* 0x0000000b0000720c */ /* 0x000fc40003fa6270 */
[-C--:B------:R-:W-:Y:S02]  /*aca0*/  ISETP.GE.AND P3, PT, R2, R10.reuse, PT ;  /* 0x0000000a0200720c */ /* 0x080fe40003f66270 */
[----:B------:R-:W-:Y:S02]  /*acb0*/  ISETP.GE.AND P2, PT, R0, R10, PT ;  /* 0x0000000a0000720c */ /* 0x000fe40003f46270 */
[----:B---3--:R-:W-:Y:S02]  /*acc0*/  FSEL R208, R6, -INF , !P4 ;  /* 0xff80000006d07808 */ /* 0x008fe40006000000 */
[----:B-1----:R-:W-:Y:S02]  /*acd0*/  FSEL R185, R28, -INF , !P6 ;  /* 0xff8000001cb97808 */ /* 0x002fe40007000000 */
[----:B------:R-:W-:Y:S02]  /*ace0*/  FSEL R187, R5, -INF , !P5 ;  /* 0xff80000005bb7808 */ /* 0x000fe40006800000 */
[----:B--2---:R-:W-:-:S02]  /*acf0*/  FSEL R210, R4, -INF , !P3 ;  /* 0xff80000004d27808 */ /* 0x004fc40005800000 */
[----:B------:R-:W-:Y:S01]  /*ad00*/  FSEL R211, R3, -INF , !P2 ;  /* 0xff80000003d37808 */ /* 0x000fe20005000000 */
        /* <DEDUP_REMOVED lines=11> */
[----:B------:R-:W-:Y:S02]  /*adc0*/  IMAD.SHL.U32 R237, R238, 0x10, RZ ;  /* 0x00000010eeed7824 */ /* 0x000fe400078e00ff */
[----:B------:R-:W-:-:S04]  /*add0*/  IMAD R0, R0, c[0x0][0x19c], R2 ;  /* 0x0000670000007a24 */ /* 0x000fc800078e0202 */
[----:B------:R-:W-:Y:S01]  /*ade0*/  IMAD.IADD R3, R5, 0x1, R0 ;  /* 0x0000000105037824 */ /* 0x000fe200078e0200 */
[----:B--2---:R-:W-:-:S04]  /*adf0*/  LEA R2, P2, R4, R234, 0x6 ;  /* 0x000000ea04027211 */ /* 0x004fc800078430ff */
[-C--:B------:R-:W-:Y:S01]  /*ae00*/  @!P0 IADD3 R0, P5, R237, R2.reuse, RZ ;  /* 0x00000002ed008210 */ /* 0x080fe20007fbe0ff */
[----:B------:R-:W-:Y:S01]  /*ae10*/  IMAD.MOV.U32 R237, RZ, RZ, c[0x0][0x198] ;  /* 0x00006600ffed7624 */ /* 0x000fe200078e00ff */
[----:B---3--:R-:W-:Y:S01]  /*ae20*/  LEA.HI.X R3, R4, R241, R3, 0x6, P2 ;  /* 0x000000f104037211 */ /* 0x008fe200010f3403 */
[----:B------:R-:W-:Y:S01]  /*ae30*/  IMAD.MOV.U32 R240, RZ, RZ, 0x4 ;  /* 0x00000004fff07424 */ /* 0x000fe200078e00ff */
[----:B------:R-:W-:Y:S02]  /*ae40*/  @!P0 LEA R5, P3, R238, R2, 0x5 ;  /* 0x00000002ee058211 */ /* 0x000fe400078628ff */
[----:B------:R-:W-:Y:S02]  /*ae50*/  @!P0 LEA R8, P6, R2, c[0x0][0x168], 0x1 ;  /* 0x00005a0002088a11 */ /* 0x000fe400078c08ff */
[----:B------:R-:W-:Y:S02]  /*ae60*/  SHF.L.U64.HI R240, R237, R240, c[0x0][0x19c] ;  /* 0x00006700edf07619 */ /* 0x000fe400000102f0 */
[----:B------:R-:W-:-:S02]  /*ae70*/  @!P0 LEA R6, P4, R0, c[0x0][0x168], 0x1 ;  /* 0x00005a0000068a11 */ /* 0x000fc400078808ff */
[C---:B------:R-:W-:Y:S01]  /*ae80*/  @!P0 LEA R4, P2, R5.reuse, c[0x0][0x168], 0x1 ;  /* 0x00005a0005048a11 */ /* 0x040fe200078408ff */
        /* <DEDUP_REMOVED lines=31> */
.L_x_921:
[----:B------:R-:W-:Y:S05]  /*b080*/  BSYNC B0 ;  /* 0x0000000000007941 */ /* 0x000fea0003800000 */
.L_x_920:
[----:B------:R-:W0:Y:S02]  /*b090*/  LDGDEPBAR ;  /* 0x00000000000079af */ /* 0x000e240000000000 */
.L_x_919:
[----:B------:R-:W-:Y:S01]  /*b0a0*/  FMNMX.FTZ R0, R172, R46, !PT ;  /* 0x0000002eac007209 */ /* 0x000fe20007810000 */
[----:B------:R-:W-:Y:S03]  /*b0b0*/  LDSM.16.MT88.4 R16, [R189+0x6000] ;  /* 0x00600000bd10783b */ /* 0x000fe60000004200 */
[----:B-1----:R-:W-:Y:S01]  /*b0c0*/  FMNMX.FTZ R2, R49, R0, !PT ;  /* 0x0000000031027209 */ /* 0x002fe20007810000 */
        /* <DEDUP_REMOVED lines=56> */
[----:B------:R-:W1:Y:S03]  /*b450*/  SHFL.BFLY PT, R5, R70, 0x1, 0x1f ;  /* 0x0c201f0046057f89 */ /* 0x000e6600000e0000 */
[----:B------:R-:W-:Y:S01]  /*b460*/  FMNMX.FTZ R2, R162, R2, !PT ;  /* 0x00000002a2027209 */ /* 0x000fe20007810000 */
[----:B------:R-:W3:Y:S03]  /*b470*/  SHFL.BFLY PT, R3, R0, 0x2, 0x1f ;  /* 0x0c401f0000037f89 */ /* 0x000ee600000e0000 */
[----:B------:R-:W-:-:S02]  /*b480*/  FMNMX.FTZ R2, R168, R2, !PT ;  /* 0x00000002a8027209 */ /* 0x000fc40007810000 */
[----:B--2---:R-:W-:Y:S02]  /*b490*/  FMNMX.FTZ R68, R68, R4, !PT ;  /* 0x0000000444447209 */ /* 0x004fe40007810000 */
[----:B------:R-:W-:-:S03]  /*b4a0*/  FMNMX.FTZ R2, R171, R2, !PT ;  /* 0x00000002ab027209 */ /* 0x000fc60007810000 */
[----:B------:R-:W2:Y:S01]  /*b4b0*/  SHFL.BFLY PT, R4, R68, 0x1, 0x1f ;  /* 0x0c201f0044047f89 */ /* 0x000ea200000e0000 */
[----:B------:R-:W-:-:S04]  /*b4c0*/  FMNMX.FTZ R2, R174, R2, !PT ;  /* 0x00000002ae027209 */ /* 0x000fc80007810000 */
[----:B------:R-:W-:-:S04]  /*b4d0*/  FMNMX.FTZ R2, R204, R2, !PT ;  /* 0x00000002cc027209 */ /* 0x000fc80007810000 */
[----:B------:R-:W-:Y:S02]  /*b4e0*/  FMNMX.FTZ R2, R205, R2, !PT ;  /* 0x00000002cd027209 */ /* 0x000fe40007810000 */
[----:B-1----:R-:W-:Y:S02]  /*b4f0*/  FMNMX.FTZ R70, R70, R5, !PT ;  /* 0x0000000546467209 */ /* 0x002fe40007810000 */
[----:B------:R-:W-:Y:S02]  /*b500*/  FMNMX.FTZ R2, R207, R2, !PT ;  /* 0x00000002cf027209 */ /* 0x000fe40007810000 */
[----:B---3--:R-:W-:Y:S01]  /*b510*/  FMNMX.FTZ R3, R0, R3, !PT ;  /* 0x0000000300037209 */ /* 0x008fe20007810000 */
[C---:B------:R-:W-:Y:S01]  /*b520*/  FMUL.FTZ R0, R70.reuse, c[0x0][0x23c] ;  /* 0x00008f0046007a20 */ /* 0x040fe20000410000 */
[----:B------:R-:W-:Y:S02]  /*b530*/  FSETP.NEU.FTZ.AND P3, PT, R70, -INF , PT ;  /* 0xff8000004600780b */ /* 0x000fe40003f7d000 */
[----:B------:R-:W-:Y:S01]  /*b540*/  FMNMX.FTZ R2, R209, R2, !PT ;  /* 0x00000002d1027209 */ /* 0x000fe20007810000 */
[----:B------:R-:W1:Y:S01]  /*b550*/  SHFL.BFLY PT, R5, R3, 0x1, 0x1f ;  /* 0x0c201f0003057f89 */ /* 0x000e6200000e0000 */
[----:B------:R-:W-:-:S02]  /*b560*/  FSEL R0, R0, RZ, P3 ;  /* 0x000000ff00007208 */ /* 0x000fc40001800000 */
[----:B------:R-:W-:Y:S02]  /*b570*/  FMNMX.FTZ R2, R213, R2, !PT ;  /* 0x00000002d5027209 */ /* 0x000fe40007810000 */
[----:B--2---:R-:W-:Y:S01]  /*b580*/  FMNMX.FTZ R68, R68, R4, !PT ;  /* 0x0000000444447209 */ /* 0x004fe20007810000 */
[----:B------:R-:W-:Y:S01]  /*b590*/  FFMA.FTZ R4, R46, c[0x0][0x23c], -R0 ;  /* 0x00008f002e047a23 */ /* 0x000fe20000010800 */
[----:B------:R-:W-:Y:S02]  /*b5a0*/  FMNMX.FTZ R2, R212, R2, !PT ;  /* 0x00000002d4027209 */ /* 0x000fe40007810000 */
[C---:B------:R-:W-:Y:S01]  /*b5b0*/  FSETP.NEU.FTZ.AND P2, PT, R68.reuse, -INF , PT ;  /* 0xff8000004400780b */ /* 0x040fe20003f5d000 */
[----:B------:R2:W-:Y:S01]  /*b5c0*/  MUFU.EX2 R10, R4 ;  /* 0x00000004000a7308 */ /* 0x0005e20000000800 */
[----:B------:R-:W-:-:S05]  /*b5d0*/  FMUL.FTZ R8, R68, c[0x0][0x23c] ;  /* 0x00008f0044087a20 */ /* 0x000fca0000410000 */
[----:B------:R-:W-:Y:S02]  /*b5e0*/  FSEL R8, R8, RZ, P2 ;  /* 0x000000ff08087208 */ /* 0x000fe40001000000 */
[----:B-1----:R-:W-:-:S03]  /*b5f0*/  FMNMX.FTZ R3, R3, R5, !PT ;  /* 0x0000000503037209 */ /* 0x002fc60007810000 */
[--C-:B------:R-:W-:Y:S01]  /*b600*/  FFMA.FTZ R5, R45, c[0x0][0x23c], -R8.reuse ;  /* 0x00008f002d057a23 */ /* 0x100fe20000010808 */
[----:B--2---:R-:W-:Y:S01]  /*b610*/  FMNMX.FTZ R4, R214, R2, !PT ;  /* 0x00000002d6047209 */ /* 0x004fe20007810000 */
[----:B------:R-:W-:Y:S01]  /*b620*/  FFMA.FTZ R2, R44, c[0x0][0x23c], -R8 ;  /* 0x00008f002c027a23 */ /* 0x000fe20000010808 */
[----:B------:R-:W-:Y:S01]  /*b630*/  FSETP.NEU.FTZ.AND P0, PT, R3, -INF , PT ;  /* 0xff8000000300780b */ /* 0x000fe20003f1d000 */
[----:B------:R1:W-:Y:S01]  /*b640*/  MUFU.EX2 R33, R5 ;  /* 0x0000000500217308 */ /* 0x0003e20000000800 */
[----:B------:R-:W-:-:S05]  /*b650*/  FMNMX.FTZ R4, R215, R4, !PT ;  /* 0x00000004d7047209 */ /* 0x000fca0007810000 */
[----:B------:R-:W2:Y:S02]  /*b660*/  SHFL.BFLY PT, R6, R4, 0x2, 0x1f ;  /* 0x0c401f0004067f89 */ /* 0x000ea400000e0000 */
[----:B------:R3:W-:Y:S01]  /*b670*/  MUFU.EX2 R12, R2 ;  /* 0x00000002000c7308 */ /* 0x0007e20000000800 */
[----:B-1----:R-:W-:-:S07]  /*b680*/  FFMA.FTZ R5, R47, c[0x0][0x23c], -R8 ;  /* 0x00008f002f057a23 */ /* 0x002fce0000010808 */
[----:B------:R-:W-:Y:S01]  /*b690*/  MUFU.EX2 R11, R5 ;  /* 0x00000005000b7308 */ /* 0x000fe20000000800 */
[----:B---3--:R-:W-:-:S07]  /*b6a0*/  FFMA.FTZ R2, R15, c[0x0][0x23c], -R8 ;  /* 0x00008f000f027a23 */ /* 0x008fce0000010808 */
[----:B------:R1:W-:Y:S01]  /*b6b0*/  MUFU.EX2 R34, R2 ;  /* 0x0000000200227308 */ /* 0x0003e20000000800 */
[----:B--2---:R-:W-:-:S05]  /*b6c0*/  FMNMX.FTZ R4, R4, R6, !PT ;  /* 0x0000000604047209 */ /* 0x004fca0007810000 */
[----:B------:R-:W2:Y:S01]  /*b6d0*/  SHFL.BFLY PT, R9, R4, 0x1, 0x1f ;  /* 0x0c201f0004097f89 */ /* 0x000ea200000e0000 */
[----:B-1----:R-:W-:-:S05]  /*b6e0*/  FMUL.FTZ R2, R3, c[0x0][0x23c] ;  /* 0x00008f0003027a20 */ /* 0x002fca0000410000 */
[----:B------:R-:W-:-:S05]  /*b6f0*/  FSEL R2, R2, RZ, P0 ;  /* 0x000000ff02027208 */ /* 0x000fca0000000000 */
[--C-:B------:R-:W-:Y:S02]  /*b700*/  FFMA.FTZ R5, R13, c[0x0][0x23c], -R2.reuse ;  /* 0x00008f000d057a23 */ /* 0x100fe40000010802 */
[----:B------:R-:W-:Y:S02]  /*b710*/  FFMA.FTZ R7, R36, c[0x0][0x23c], -R2 ;  /* 0x00008f0024077a23 */ /* 0x000fe40000010802 */
[----:B------:R1:W-:Y:S01]  /*b720*/  MUFU.EX2 R241, R5 ;  /* 0x0000000500f17308 */ /* 0x0003e20000000800 */
[----:B--2---:R-:W-:Y:S01]  /*b730*/  FMNMX.FTZ R69, R4, R9, !PT ;  /* 0x0000000904457209 */ /* 0x004fe20007810000 */
[----:B------:R-:W-:-:S06]  /*b740*/  FFMA.FTZ R4, R49, c[0x0][0x23c], -R0 ;  /* 0x00008f0031047a23 */ /* 0x000fcc0000010800 */
[----:B------:R2:W-:Y:S01]  /*b750*/  MUFU.EX2 R238, R4 ;  /* 0x0000000400ee7308 */ /* 0x0005e20000000800 */
[----:B-1----:R-:W-:-:S07]  /*b760*/  FFMA.FTZ R5, R48, c[0x0][0x23c], -R2 ;  /* 0x00008f0030057a23 */ /* 0x002fce0000010802 */
[----:B------:R-:W-:Y:S01]  /*b770*/  MUFU.EX2 R242, R7 ;  /* 0x0000000700f27308 */ /* 0x000fe20000000800 */
[----:B--2---:R-:W-:-:S07]  /*b780*/  FMUL.FTZ R4, R69, c[0x0][0x23c] ;  /* 0x00008f0045047a20 */ /* 0x004fce0000410000 */
[----:B------:R1:W-:Y:S02]  /*b790*/  MUFU.EX2 R240, R5 ;  /* 0x0000000500f07308 */ /* 0x0003e40000000800 */
[----:B-1----:R-:W-:-:S06]  /*b7a0*/  FFMA.FTZ R5, R14, c[0x0][0x23c], -R2 ;  /* 0x00008f000e057a23 */ /* 0x002fcc0000010802 */
[----:B------:R1:W2:Y:S02]  /*b7b0*/  MUFU.EX2 R32, R5 ;  /* 0x0000000500207308 */ /* 0x0002a40000000800 */
[----:B-1----:R-:W-:Y:S02]  /*b7c0*/  FSEL R5, R68, RZ, P2 ;  /* 0x000000ff44057208 */ /* 0x002fe40001000000 */
[----:B--2---:R-:W-:-:S03]  /*b7d0*/  F2FP.PACK_AB R7, R242, R32 ;  /* 0x00000020f207723e */ /* 0x004fc600000000ff */
[----:B------:R-:W-:Y:S01]  /*b7e0*/  FADD.FTZ R6, R161, -R5 ;  /* 0x80000005a1067221 */ /* 0x000fe20000010000 */
[----:B------:R-:W-:Y:S02]  /*b7f0*/  FSEL R5, R3, RZ, P0 ;  /* 0x000000ff03057208 */ /* 0x000fe40000000000 */
[----:B------:R-:W-:Y:S01]  /*b800*/  FSETP.NEU.FTZ.AND P0, PT, R69, -INF , PT ;  /* 0xff8000004500780b */ /* 0x000fe20003f1d000 */
[----:B------:R-:W-:Y:S01]  /*b810*/  FMUL.FTZ R6, R6, c[0x0][0x23c] ;  /* 0x00008f0006067a20 */ /* 0x000fe20000410000 */
[----:B------:R-:W-:Y:S01]  /*b820*/  MOV R161, R12 ;  /* 0x0000000c00a17202 */ /* 0x000fe20000000f00 */
[----:B------:R-:W-:Y:S01]  /*b830*/  FADD.FTZ R5, R159, -R5 ;  /* 0x800000059f057221 */ /* 0x000fe20000010000 */
[----:B------:R-:W-:Y:S01]  /*b840*/  MOV R159, R10 ;  /* 0x0000000a009f7202 */ /* 0x000fe20000000f00 */
[----:B------:R-:W-:Y:S01]  /*b850*/  FFMA.FTZ R10, R57, c[0x0][0x23c], -R0 ;  /* 0x00008f00390a7a23 */ /* 0x000fe20000010800 */
[----:B------:R-:W-:Y:S01]  /*b860*/  FSEL R9, R4, RZ, P0 ;  /* 0x000000ff04097208 */ /* 0x000fe20000000000 */
[----:B------:R-:W-:Y:S01]  /*b870*/  FMUL.FTZ R5, R5, c[0x0][0x23c] ;  /* 0x00008f0005057a20 */ /* 0x000fe20000410000 */
[----:B------:R1:W2:Y:S01]  /*b880*/  MUFU.EX2 R146, R6 ;  /* 0x0000000600927308 */ /* 0x0002a20000000800 */
[----:B------:R-:W-:-:S02]  /*b890*/  F2FP.PACK_AB R4, R34, R161 ;  /* 0x000000a12204723e */ /* 0x000fc400000000ff */
[----:B------:R-:W-:-:S05]  /*b8a0*/  FFMA.FTZ R12, R58, c[0x0][0x23c], -R9 ;  /* 0x00008f003a0c7a23 */ /* 0x000fca0000010809 */
[----:B------:R3:W-:Y:S08]  /*b8b0*/  MUFU.EX2 R239, R10 ;  /* 0x0000000a00ef7308 */ /* 0x0007f00000000800 */
[----:B------:R4:W5:Y:S01]  /*b8c0*/  MUFU.EX2 R145, R5 ;  /* 0x0000000500917308 */ /* 0x0009620000000800 */
[----:B-1----:R-:W-:Y:S01]  /*b8d0*/  F2FP.PACK_AB R6, R11, R33 ;  /* 0x000000210b06723e */ /* 0x002fe200000000ff */
[----:B--2---:R-:W-:-:S02]  /*b8e0*/  FMUL.FTZ R80, R80, R146 ;  /* 0x0000009250507220 */ /* 0x004fc40000410000 */
[-C--:B------:R-:W-:Y:S02]  /*b8f0*/  FMUL.FTZ R81, R81, R146.reuse ;  /* 0x0000009251517220 */ /* 0x080fe40000410000 */
[-C--:B------:R-:W-:Y:S02]  /*b900*/  FMUL.FTZ R88, R88, R146.reuse ;  /* 0x0000009258587220 */ /* 0x080fe40000410000 */
[----:B---3--:R-:W-:Y:S01]  /*b910*/  FFMA.FTZ R10, R59, c[0x0][0x23c], -R9 ;  /* 0x00008f003b0a7a23 */ /* 0x008fe20000010809 */
[----:B------:R1:W-:Y:S01]  /*b920*/  MUFU.EX2 R236, R12 ;  /* 0x0000000c00ec7308 */ /* 0x0003e20000000800 */
[-C--:B------:R-:W-:Y:S02]  /*b930*/  FMUL.FTZ R89, R89, R146.reuse ;  /* 0x0000009259597220 */ /* 0x080fe40000410000 */
[-C--:B------:R-:W-:Y:S02]  /*b940*/  FMUL.FTZ R100, R100, R146.reuse ;  /* 0x0000009264647220 */ /* 0x080fe40000410000 */
[----:B------:R-:W-:-:S02]  /*b950*/  FMUL.FTZ R101, R101, R146 ;  /* 0x0000009265657220 */ /* 0x000fc40000410000 */
[----:B----4-:R-:W-:Y:S01]  /*b960*/  FFMA.FTZ R5, R56, c[0x0][0x23c], -R0 ;  /* 0x00008f0038057a23 */ /* 0x010fe20000010800 */
[----:B------:R2:W-:Y:S01]  /*b970*/  MUFU.EX2 R235, R10 ;  /* 0x0000000a00eb7308 */ /* 0x0005e20000000800 */
[-C--:B-----5:R-:W-:Y:S02]  /*b980*/  FMUL.FTZ R82, R82, R145.reuse ;  /* 0x0000009152527220 */ /* 0x0a0fe40000410000 */
[-C--:B------:R-:W-:Y:S02]  /*b990*/  FMUL.FTZ R83, R83, R145.reuse ;  /* 0x0000009153537220 */ /* 0x080fe40000410000 */
[-C--:B------:R-:W-:Y:S02]  /*b9a0*/  FMUL.FTZ R90, R90, R145.reuse ;  /* 0x000000915a5a7220 */ /* 0x080fe40000410000 */
[----:B------:R-:W-:Y:S01]  /*b9b0*/  FMUL.FTZ R91, R91, R145 ;  /* 0x000000915b5b7220 */ /* 0x000fe20000410000 */
[----:B------:R3:W-:Y:S01]  /*b9c0*/  MUFU.EX2 R237, R5 ;  /* 0x0000000500ed7308 */ /* 0x0007e20000000800 */
[----:B-1----:R-:W-:-:S02]  /*b9d0*/  FFMA.FTZ R12, R60, c[0x0][0x23c], -R9 ;  /* 0x00008f003c0c7a23 */ /* 0x002fc40000010809 */
[-C--:B------:R-:W-:Y:S02]  /*b9e0*/  FMUL.FTZ R102, R102, R145.reuse ;  /* 0x0000009166667220 */ /* 0x080fe40000410000 */
[-C--:B------:R-:W-:Y:S02]  /*b9f0*/  FMUL.FTZ R103, R103, R145.reuse ;  /* 0x0000009167677220 */ /* 0x080fe40000410000 */
[-C--:B------:R-:W-:Y:S01]  /*ba00*/  FMUL.FTZ R104, R104, R146.reuse ;  /* 0x0000009268687220 */ /* 0x080fe20000410000 */
[----:B--2---:R-:W-:Y:S01]  /*ba10*/  FSEL R10, R69, RZ, P0 ;  /* 0x000000ff450a7208 */ /* 0x004fe20000000000 */
[----:B------:R-:W-:Y:S01]  /*ba20*/  MUFU.EX2 R234, R12 ;  /* 0x0000000c00ea7308 */ /* 0x000fe20000000800 */
[----:B------:R-:W-:Y:S02]  /*ba30*/  FMUL.FTZ R105, R105, R146 ;  /* 0x0000009269697220 */ /* 0x000fe40000410000 */
[----:B------:R-:W-:Y:S02]  /*ba40*/  FMUL.FTZ R106, R106, R145 ;  /* 0x000000916a6a7220 */ /* 0x000fe40000410000 */
[----:B------:R-:W-:Y:S01]  /*ba50*/  FADD.FTZ R10, R166, -R10 ;  /* 0x8000000aa60a7221 */ /* 0x000fe20000010000 */
[----:B---3--:R-:W-:Y:S01]  /*ba60*/  F2FP.PACK_AB R5, R240, R241 ;  /* 0x000000f1f005723e */ /* 0x008fe200000000ff */
[----:B------:R-:W-:-:S02]  /*ba70*/  FMUL.FTZ R107, R107, R145 ;  /* 0x000000916b6b7220 */ /* 0x000fc40000410000 */
[----:B------:R-:W-:Y:S02]  /*ba80*/  FMUL.FTZ R10, R10, c[0x0][0x23c] ;  /* 0x00008f000a0a7a20 */ /* 0x000fe40000410000 */
[-C--:B------:R-:W-:Y:S02]  /*ba90*/  FMUL.FTZ R116, R116, R146.reuse ;  /* 0x0000009274747220 */ /* 0x080fe40000410000 */
[----:B------:R1:W2:Y:S01]  /*baa0*/  MUFU.EX2 R71, R10 ;  /* 0x0000000a00477308 */ /* 0x0002a20000000800 */
[----:B------:R-:W-:Y:S01]  /*bab0*/  HMMA.16816.F32 R76, R4, R16, R80 ;  /* 0x00000010044c723c */ /* 0x000fe20000001850 */
[----:B------:R-:W-:Y:S02]  /*bac0*/  FMUL.FTZ R117, R117, R146 ;  /* 0x0000009275757220 */ /* 0x000fe40000410000 */
[-C--:B------:R-:W-:Y:S02]  /*bad0*/  FMUL.FTZ R118, R118, R145.reuse ;  /* 0x0000009176767220 */ /* 0x080fe40000410000 */
[----:B------:R-:W-:-:S02]  /*bae0*/  FMUL.FTZ R119, R119, R145 ;  /* 0x0000009177777220 */ /* 0x000fc40000410000 */
[----:B------:R-:W-:Y:S01]  /*baf0*/  MOV R80, R11 ;  /* 0x0000000b00507202 */ /* 0x000fe20000000f00 */
[-C--:B------:R-:W-:Y:S01]  /*bb00*/  FMUL.FTZ R120, R120, R146.reuse ;  /* 0x0000009278787220 */ /* 0x080fe20000410000 */
[----:B------:R-:W-:Y:S01]  /*bb10*/  FSEL R11, R70, RZ, P3 ;  /* 0x000000ff460b7208 */ /* 0x000fe20001800000 */
[----:B------:R-:W-:Y:S01]  /*bb20*/  FMUL.FTZ R121, R121, R146 ;  /* 0x0000009279797220 */ /* 0x000fe20000410000 */
[C---:B------:R-:W-:Y:S01]  /*bb30*/  HMMA.16816.F32 R72, R4.reuse, R18, R88 ;  /* 0x000000120448723c */ /* 0x040fe20000001858 */
[----:B------:R-:W-:Y:S01]  /*bb40*/  FMUL.FTZ R122, R122, R145 ;  /* 0x000000917a7a7220 */ /* 0x000fe20000410000 */
[----:B------:R-:W-:Y:S01]  /*bb50*/  MOV R83, R34 ;  /* 0x0000002200537202 */ /* 0x000fe20000000f00 */
[----:B------:R-:W-:Y:S01]  /*bb60*/  FADD.FTZ R13, R172, -R11 ;  /* 0x8000000bac0d7221 */ /* 0x000fe20000010000 */
[----:B------:R-:W-:Y:S01]  /*bb70*/  MOV R82, R33 ;  /* 0x0000002100527202 */ /* 0x000fe20000000f00 */
[----:B-1----:R-:W-:Y:S01]  /*bb80*/  FFMA.FTZ R10, R152, c[0x0][0x23c], -R0 ;  /* 0x00008f00980a7a23 */ /* 0x002fe20000010800 */
[----:B------:R-:W-:Y:S01]  /*bb90*/  MOV R81, R32 ;  /* 0x0000002000517202 */ /* 0x000fe20000000f00 */
[----:B------:R-:W-:Y:S01]  /*bba0*/  FFMA.FTZ R11, R61, c[0x0][0x23c], -R9 ;  /* 0x00008f003d0b7a23 */ /* 0x000fe20000010809 */
[----:B------:R-:W-:Y:S01]  /*bbb0*/  HMMA.16816.F32 R64, R4, R20, R100 ;  /* 0x000000140440723c */ /* 0x000fe20000001864 */
[----:B------:R1:W-:Y:S01]  /*bbc0*/  MUFU.EX2 R231, R10 ;  /* 0x0000000a00e77308 */ /* 0x0003e20000000800 */
[----:B------:R-:W-:-:S02]  /*bbd0*/  FMUL.FTZ R13, R13, c[0x0][0x23c] ;  /* 0x00008f000d0d7a20 */ /* 0x000fc40000410000 */
[-C--:B------:R-:W-:Y:S02]  /*bbe0*/  FMUL.FTZ R123, R123, R145.reuse ;  /* 0x000000917b7b7220 */ /* 0x080fe40000410000 */
[-C--:B------:R-:W-:Y:S02]  /*bbf0*/  FMUL.FTZ R132, R132, R146.reuse ;  /* 0x0000009284847220 */ /* 0x080fe40000410000 */
[-C--:B------:R-:W-:Y:S01]  /*bc00*/  FMUL.FTZ R133, R133, R146.reuse ;  /* 0x0000009285857220 */ /* 0x080fe20000410000 */
[----:B------:R-:W-:Y:S01]  /*bc10*/  MUFU.EX2 R233, R11 ;  /* 0x0000000b00e97308 */ /* 0x000fe20000000800 */
[-C--:B------:R-:W-:Y:S01]  /*bc20*/  FMUL.FTZ R134, R134, R145.reuse ;  /* 0x0000009186867220 */ /* 0x080fe20000410000 */
[----:B------:R-:W-:Y:S01]  /*bc30*/  HMMA.16816.F32 R60, R4, R22, R104 ;  /* 0x00000016043c723c */ /* 0x000fe20000001868 */
[----:B------:R-:W-:Y:S02]  /*bc40*/  FMUL.FTZ R135, R135, R145 ;  /* 0x0000009187877220 */ /* 0x000fe40000410000 */
[----:B------:R-:W-:-:S02]  /*bc50*/  FMUL.FTZ R136, R136, R146 ;  /* 0x0000009288887220 */ /* 0x000fc40000410000 */
[----:B------:R-:W-:Y:S01]  /*bc60*/  FMUL.FTZ R137, R137, R146 ;  /* 0x0000009289897220 */ /* 0x000fe20000410000 */
[----:B------:R3:W4:Y:S01]  /*bc70*/  MUFU.EX2 R144, R13 ;  /* 0x0000000d00907308 */ /* 0x0007220000000800 */
[----:B-1----:R-:W-:Y:S01]  /*bc80*/  FFMA.FTZ R10, R149, c[0x0][0x23c], -R8 ;  /* 0x00008f00950a7a23 */ /* 0x002fe20000010808 */
[C---:B------:R-:W-:Y:S01]  /*bc90*/  HMMA.16816.F32 R56, R4.reuse, R24, R116 ;  /* 0x000000180438723c */ /* 0x040fe20000001874 */
[-C--:B------:R-:W-:Y:S02]  /*bca0*/  FMUL.FTZ R138, R138, R145.reuse ;  /* 0x000000918a8a7220 */ /* 0x080fe40000410000 */
[----:B------:R-:W-:Y:S02]  /*bcb0*/  FMUL.FTZ R139, R139, R145 ;  /* 0x000000918b8b7220 */ /* 0x000fe40000410000 */
[-C--:B--2---:R-:W-:Y:S01]  /*bcc0*/  FMUL.FTZ R86, R86, R71.reuse ;  /* 0x0000004756567220 */ /* 0x084fe20000410000 */
[----:B------:R1:W-:Y:S01]  /*bcd0*/  MUFU.EX2 R229, R10 ;  /* 0x0000000a00e57308 */ /* 0x0003e20000000800 */
[-C--:B------:R-:W-:Y:S01]  /*bce0*/  FMUL.FTZ R87, R87, R71.reuse ;  /* 0x0000004757577220 */ /* 0x080fe20000410000 */
[----:B------:R-:W-:Y:S01]  /*bcf0*/  HMMA.16816.F32 R52, R4, R26, R120 ;  /* 0x0000001a0434723c */ /* 0x000fe20000001878 */
[----:B------:R-:W-:-:S02]  /*bd00*/  FMUL.FTZ R94, R94, R71 ;  /* 0x000000475e5e7220 */ /* 0x000fc40000410000 */
[-C--:B------:R-:W-:Y:S02]  /*bd10*/  FMUL.FTZ R95, R95, R71.reuse ;  /* 0x000000475f5f7220 */ /* 0x080fe40000410000 */
[----:B------:R-:W-:Y:S01]  /*bd20*/  FMUL.FTZ R98, R98, R71 ;  /* 0x0000004762627220 */ /* 0x000fe20000410000 */
[----:B---3--:R-:W-:Y:S01]  /*bd30*/  LDSM.16.MT88.4 R12, [R191+0x6800] ;  /* 0x00680000bf0c783b */ /* 0x008fe20000004200 */
[-C--:B----4-:R-:W-:Y:S01]  /*bd40*/  FMUL.FTZ R84, R84, R144.reuse ;  /* 0x0000009054547220 */ /* 0x090fe20000410000 */
[----:B------:R-:W-:Y:S01]  /*bd50*/  HMMA.16816.F32 R48, R4, R28, R132 ;  /* 0x0000001c0430723c */ /* 0x000fe20000001884 */
[-C--:B------:R-:W-:Y:S02]  /*bd60*/  FMUL.FTZ R85, R85, R144.reuse ;  /* 0x0000009055557220 */ /* 0x080fe40000410000 */
[-C--:B------:R-:W-:Y:S02]  /*bd70*/  FMUL.FTZ R92, R92, R144.reuse ;  /* 0x000000905c5c7220 */ /* 0x080fe40000410000 */
[----:B------:R-:W-:-:S02]  /*bd80*/  FMUL.FTZ R93, R93, R144 ;  /* 0x000000905d5d7220 */ /* 0x000fc40000410000 */
[----:B-1----:R-:W-:Y:S01]  /*bd90*/  FFMA.FTZ R10, R150, c[0x0][0x23c], -R8 ;  /* 0x00008f00960a7a23 */ /* 0x002fe20000010808 */
[----:B------:R-:W-:Y:S01]  /*bda0*/  HMMA.16816.F32 R40, R4, R30, R136 ;  /* 0x0000001e0428723c */ /* 0x000fe20000001888 */
[-C--:B------:R-:W-:Y:S02]  /*bdb0*/  FMUL.FTZ R96, R96, R144.reuse ;  /* 0x0000009060607220 */ /* 0x080fe40000410000 */
[----:B------:R1:W-:Y:S01]  /*bdc0*/  MUFU.EX2 R228, R10 ;  /* 0x0000000a00e47308 */ /* 0x0003e20000000800 */
[-C--:B------:R-:W-:Y:S02]  /*bdd0*/  FMUL.FTZ R97, R97, R144.reuse ;  /* 0x0000009061617220 */ /* 0x080fe40000410000 */
[----:B------:R-:W-:Y:S01]  /*bde0*/  FMUL.FTZ R99, R99, R71 ;  /* 0x0000004763637220 */ /* 0x000fe20000410000 */
[----:B------:R-:W-:Y:S01]  /*bdf0*/  F2FP.PACK_AB R4, R238, R159 ;  /* 0x0000009fee04723e */ /* 0x000fe200000000ff */
        /* <DEDUP_REMOVED lines=8> */
[-C--:B------:R-:W-:Y:S02]  /*be80*/  FMUL.FTZ R113, R113, R144.reuse ;  /* 0x0000009071717220 */ /* 0x080fe40000410000 */
[----:B-1----:R-:W-:Y:S01]  /*be90*/  FFMA.FTZ R10, R153, c[0x0][0x23c], -R2 ;  /* 0x00008f00990a7a23 */ /* 0x002fe20000010802 */
[----:B------:R-:W-:Y:S01]  /*bea0*/  HMMA.16816.F32 R44, R4, R16, R84 ;  /* 0x00000010042c723c */ /* 0x000fe20000001854 */
[-C--:B------:R-:W-:Y:S02]  /*beb0*/  FMUL.FTZ R114, R114, R71.reuse ;  /* 0x0000004772727220 */ /* 0x080fe40000410000 */
[----:B------:R1:W-:Y:S01]  /*bec0*/  MUFU.EX2 R225, R10 ;  /* 0x0000000a00e17308 */ /* 0x0003e20000000800 */
[----:B------:R-:W-:Y:S02]  /*bed0*/  FMUL.FTZ R115, R115, R71 ;  /* 0x0000004773737220 */ /* 0x000fe40000410000 */
[----:B------:R-:W-:-:S02]  /*bee0*/  FMUL.FTZ R124, R124, R144 ;  /* 0x000000907c7c7220 */ /* 0x000fc40000410000 */
[-C--:B------:R-:W-:Y:S01]  /*bef0*/  FMUL.FTZ R125, R125, R144.reuse ;  /* 0x000000907d7d7220 */ /* 0x080fe20000410000 */
[C---:B------:R-:W-:Y:S01]  /*bf00*/  HMMA.16816.F32 R36, R4.reuse, R18, R92 ;  /* 0x000000120424723c */ /* 0x040fe2000000185c */
[-C--:B------:R-:W-:Y:S01]  /*bf10*/  FMUL.FTZ R126, R126, R71.reuse ;  /* 0x000000477e7e7220 */ /* 0x080fe20000410000 */
[----:B------:R-:W-:Y:S01]  /*bf20*/  LDSM.16.MT88.4 R16, [R192+0x6800] ;  /* 0x00680000c010783b */ /* 0x000fe20000004200 */
[----:B------:R-:W-:Y:S02]  /*bf30*/  FMUL.FTZ R127, R127, R71 ;  /* 0x000000477f7f7220 */ /* 0x000fe40000410000 */
[----:B------:R-:W-:Y:S01]  /*bf40*/  FFMA.FTZ R11, R148, c[0x0][0x23c], -R8 ;  /* 0x00008f00940b7a23 */ /* 0x000fe20000010808 */
[----:B------:R-:W-:Y:S01]  /*bf50*/  LDSM.16.MT88.4 R92, [R189+0x7800] ;  /* 0x00780000bd5c783b */ /* 0x000fe20000004200 */
[----:B------:R-:W-:Y:S01]  /*bf60*/  FMUL.FTZ R128, R128, R144 ;  /* 0x0000009080807220 */ /* 0x000fe20000410000 */
[----:B------:R-:W-:Y:S01]  /*bf70*/  HMMA.16816.F32 R32, R4, R20, R96 ;  /* 0x000000140420723c */ /* 0x000fe20000001860 */
[----:B------:R2:W3:Y:S01]  /*bf80*/  MUFU.EX2 R232, R11 ;  /* 0x0000000b00e87308 */ /* 0x0004e20000000800 */
[----:B-1----:R-:W-:-:S02]  /*bf90*/  FFMA.FTZ R10, R154, c[0x0][0x23c], -R2 ;  /* 0x00008f009a0a7a23 */ /* 0x002fc40000010802 */
[-C--:B------:R-:W-:Y:S02]  /*bfa0*/  FMUL.FTZ R129, R129, R144.reuse ;  /* 0x0000009081817220 */ /* 0x080fe40000410000 */
[-C--:B------:R-:W-:Y:S02]  /*bfb0*/  FMUL.FTZ R130, R130, R71.reuse ;  /* 0x0000004782827220 */ /* 0x080fe40000410000 */
[C---:B------:R-:W-:Y:S01]  /*bfc0*/  HMMA.16816.F32 R108, R4.reuse, R22, R108 ;  /* 0x00000016046c723c */ /* 0x040fe2000000186c */
[----:B------:R1:W-:Y:S01]  /*bfd0*/  MUFU.EX2 R226, R10 ;  /* 0x0000000a00e27308 */ /* 0x0003e20000000800 */
[----:B------:R-:W-:Y:S01]  /*bfe0*/  LDSM.16.MT88.4 R20, [R190+0x6800] ;  /* 0x00680000be14783b */ /* 0x000fe20000004200 */
[----:B------:R-:W-:Y:S02]  /*bff0*/  FMUL.FTZ R131, R131, R71 ;  /* 0x0000004783837220 */ /* 0x000fe40000410000 */
[-C--:B------:R-:W-:Y:S02]  /*c000*/  FMUL.FTZ R140, R140, R144.reuse ;  /* 0x000000908c8c7220 */ /* 0x080fe40000410000 */
[----:B------:R-:W-:Y:S01]  /*c010*/  FMUL.FTZ R141, R141, R144 ;  /* 0x000000908d8d7220 */ /* 0x000fe20000410000 */
[----:B------:R-:W-:Y:S01]  /*c020*/  HMMA.16816.F32 R112, R4, R24, R112 ;  /* 0x000000180470723c */ /* 0x000fe20000001870 */
[----:B--2---:R-:W-:-:S02]  /*c030*/  FFMA.FTZ R11, R147, c[0x0][0x23c], -R8 ;  /* 0x00008f00930b7a23 */ /* 0x004fc40000010808 */
[-C--:B------:R-:W-:Y:S02]  /*c040*/  FMUL.FTZ R142, R142, R71.reuse ;  /* 0x000000478e8e7220 */ /* 0x080fe40000410000 */
[----:B------:R2:W4:Y:S01]  /*c050*/  MUFU.EX2 R230, R11 ;  /* 0x0000000b00e67308 */ /* 0x0005220000000800 */
[----:B------:R-:W-:Y:S02]  /*c060*/  FMUL.FTZ R143, R143, R71 ;  /* 0x000000478f8f7220 */ /* 0x000fe40000410000 */
[C---:B------:R-:W-:Y:S01]  /*c070*/  HMMA.16816.F32 R124, R4.reuse, R26, R124 ;  /* 0x0000001a047c723c */ /* 0x040fe2000000187c */
[--C-:B-1----:R-:W-:Y:S01]  /*c080*/  FFMA.FTZ R10, R155, c[0x0][0x23c], -R2.reuse ;  /* 0x00008f009b0a7a23 */ /* 0x102fe20000010802 */
[----:B------:R-:W1:Y:S03]  /*c090*/  LDSM.16.MT88.4 R24, [R189+0x6800] ;  /* 0x00680000bd18783b */ /* 0x000e660000004200 */
[----:B------:R5:W3:Y:S03]  /*c0a0*/  MUFU.EX2 R224, R10 ;  /* 0x0000000a00e07308 */ /* 0x000ae60000000800 */
[----:B------:R-:W-:Y:S01]  /*c0b0*/  HMMA.16816.F32 R128, R4, R28, R128 ;  /* 0x0000001c0480723c */ /* 0x000fe20000001880 */
[----:B--2---:R-:W-:-:S07]  /*c0c0*/  FFMA.FTZ R11, R151, c[0x0][0x23c], -R2 ;  /* 0x00008f00970b7a23 */ /* 0x004fce0000010802 */
[----:B------:R-:W-:Y:S01]  /*c0d0*/  HMMA.16816.F32 R140, R4, R30, R140 ;  /* 0x0000001e048c723c */ /* 0x000fe2000000188c */
[----:B------:R2:W2:Y:S01]  /*c0e0*/  MUFU.EX2 R227, R11 ;  /* 0x0000000b00e37308 */ /* 0x0004a20000000800 */
[----:B-----5:R-:W-:-:S05]  /*c0f0*/  FFMA.FTZ R10, R158, c[0x0][0x23c], -R0 ;  /* 0x00008f009e0a7a23 */ /* 0x020fca0000010800 */
[----:B---3--:R-:W-:Y:S02]  /*c100*/  F2FP.PACK_AB R4, R229, R232 ;  /* 0x000000e8e504723e */ /* 0x008fe400000000ff */
[----:B------:R3:W-:Y:S01]  /*c110*/  MUFU.EX2 R222, R10 ;  /* 0x0000000a00de7308 */ /* 0x0007e20000000800 */
[----:B----4-:R-:W-:Y:S02]  /*c120*/  F2FP.PACK_AB R6, R228, R230 ;  /* 0x000000e6e406723e */ /* 0x010fe400000000ff */
[----:B------:R-:W-:Y:S01]  /*c130*/  F2FP.PACK_AB R7, R224, R226 ;  /* 0x000000e2e007723e */ /* 0x000fe200000000ff */
[----:B--2---:R-:W-:Y:S01]  /*c140*/  FFMA.FTZ R11, R157, c[0x0][0x23c], -R0 ;  /* 0x00008f009d0b7a23 */ /* 0x004fe20000010800 */
[----:B------:R-:W-:-:S03]  /*c150*/  F2FP.PACK_AB R5, R225, R227 ;  /* 0x000000e3e105723e */ /* 0x000fc600000000ff */
[----:B------:R-:W2:Y:S01]  /*c160*/  MUFU.EX2 R223, R11 ;  /* 0x0000000b00df7308 */ /* 0x000ea20000000800 */
[----:B---3--:R-:W-:-:S03]  /*c170*/  FFMA.FTZ R10, R165, c[0x0][0x23c], -R0 ;  /* 0x00008f00a50a7a23 */ /* 0x008fc60000010800 */
[C---:B-1----:R-:W-:Y:S04]  /*c180*/  HMMA.16816.F32 R76, R4.reuse, R24, R76 ;  /* 0x00000018044c723c */ /* 0x042fe8000000184c */
[----:B------:R1:W3:Y:S04]  /*c190*/  MUFU.EX2 R221, R10 ;  /* 0x0000000a00dd7308 */ /* 0x0002e80000000800 */
[C---:B------:R-:W-:Y:S08]  /*c1a0*/  HMMA.16816.F32 R72, R4.reuse, R26, R72 ;  /* 0x0000001a0448723c */ /* 0x040ff00000001848 */
[----:B------:R-:W-:Y:S01]  /*c1b0*/  HMMA.16816.F32 R64, R4, R16, R64 ;  /* 0x000000100440723c */ /* 0x000fe20000001840 */
[----:B-1----:R-:W-:-:S04]  /*c1c0*/  FFMA.FTZ R10, R156, c[0x0][0x23c], -R0 ;  /* 0x00008f009c0a7a23 */ /* 0x002fc80000010800 */
[----:B------:R1:W-:Y:S03]  /*c1d0*/  MUFU.EX2 R220, R10 ;  /* 0x0000000a00dc7308 */ /* 0x0003e60000000800 */
        /* <DEDUP_REMOVED lines=9> */
[----:B--2---:R-:W-:Y:S02]  /*c270*/  F2FP.PACK_AB R4, R223, R231 ;  /* 0x000000e7df04723e */ /* 0x004fe400000000ff */
[----:B---3--:R-:W-:Y:S01]  /*c280*/  F2FP.PACK_AB R6, R221, R222 ;  /* 0x000000dedd06723e */ /* 0x008fe200000000ff */
[----:B-1----:R-:W-:Y:S01]  /*c290*/  FFMA.FTZ R10, R171, c[0x0][0x23c], -R9 ;  /* 0x00008f00ab0a7a23 */ /* 0x002fe20000010809 */
[----:B----4-:R-:W-:-:S03]  /*c2a0*/  F2FP.PACK_AB R5, R218, R219 ;  /* 0x000000dbda05723e */ /* 0x010fc600000000ff */
        /* <DEDUP_REMOVED lines=26> */
[----:B----4-:R-:W-:Y:S02]  /*c450*/  F2FP.PACK_AB R4, R168, R169 ;  /* 0x000000a9a804723e */ /* 0x010fe400000000ff */
[----:B------:R-:W-:Y:S01]  /*c460*/  MOV R167, R80 ;  /* 0x0000005000a77202 */ /* 0x000fe20000000f00 */
        /* <DEDUP_REMOVED lines=12> */
[----:B------:R-:W-:Y:S02]  /*c530*/  MOV R175, R161 ;  /* 0x000000a100af7202 */ /* 0x000fe40000000f00 */
[----:B----4-:R-:W-:-:S03]  /*c540*/  F2FP.PACK_AB R5, R163, R164 ;  /* 0x000000a4a305723e */ /* 0x010fc600000000ff */
[----:B------:R1:W-:Y:S02]  /*c550*/  MUFU.EX2 R161, R10 ;  /* 0x0000000a00a17308 */ /* 0x0003e40000000800 */
[----:B-1----:R-:W-:Y:S01]  /*c560*/  FFMA.FTZ R10, R177, c[0x0][0x23c], -R2 ;  /* 0x00008f00b10a7a23 */ /* 0x002fe20000010802 */
[----:B------:R-:W-:-:S05]  /*c570*/  MOV R177, R159 ;  /* 0x0000009f00b17202 */ /* 0x000fca0000000f00 */
[----:B------:R1:W4:Y:S02]  /*c580*/  MUFU.EX2 R162, R10 ;  /* 0x0000000a00a27308 */ /* 0x0003240000000800 */
[----:B-1----:R-:W-:Y:S01]  /*c590*/  FFMA.FTZ R10, R182, c[0x0][0x23c], -R0 ;  /* 0x00008f00b60a7a23 */ /* 0x002fe20000010800 */
[----:B----4-:R-:W-:-:S05]  /*c5a0*/  F2FP.PACK_AB R7, R162, R161 ;  /* 0x000000a1a207723e */ /* 0x010fca00000000ff */
[----:B------:R1:W4:Y:S02]  /*c5b0*/  MUFU.EX2 R160, R10 ;  /* 0x0000000a00a07308 */ /* 0x0003240000000800 */
[C---:B--2---:R-:W-:Y:S08]  /*c5c0*/  HMMA.16816.F32 R76, R4.reuse, R24, R76 ;  /* 0x00000018044c723c */ /* 0x044ff0000000184c */
[----:B------:R-:W-:Y:S01]  /*c5d0*/  HMMA.16816.F32 R72, R4, R26, R72 ;  /* 0x0000001a0448723c */ /* 0x000fe20000001848 */
[----:B-1----:R-:W-:-:S04]  /*c5e0*/  FFMA.FTZ R10, R178, c[0x0][0x23c], -R0 ;  /* 0x00008f00b20a7a23 */ /* 0x002fc80000010800 */
[----:B------:R1:W-:Y:S03]  /*c5f0*/  MUFU.EX2 R159, R10 ;  /* 0x0000000a009f7308 */ /* 0x0003e60000000800 */
[C---:B---3--:R-:W-:Y:S08]  /*c600*/  HMMA.16816.F32 R64, R4.reuse, R20, R64 ;  /* 0x000000140440723c */ /* 0x048ff00000001840 */
[----:B------:R-:W-:Y:S01]  /*c610*/  HMMA.16816.F32 R60, R4, R22, R60 ;  /* 0x00000016043c723c */ /* 0x000fe2000000183c */
[----:B-1----:R-:W-:-:S07]  /*c620*/  FFMA.FTZ R10, R180, c[0x0][0x23c], -R0 ;  /* 0x00008f00b40a7a23 */ /* 0x002fce0000010800 */
[C---:B------:R-:W-:Y:S01]  /*c630*/  HMMA.16816.F32 R56, R4.reuse, R16, R56 ;  /* 0x000000100438723c */ /* 0x040fe20000001838 */
[----:B------:R1:W-:Y:S07]  /*c640*/  MUFU.EX2 R158, R10 ;  /* 0x0000000a009e7308 */ /* 0x0003ee0000000800 */
[C---:B------:R-:W-:Y:S08]  /*c650*/  HMMA.16816.F32 R52, R4.reuse, R18, R52 ;  /* 0x000000120434723c */ /* 0x040ff00000001834 */
[----:B-----5:R-:W-:Y:S01]  /*c660*/  HMMA.16816.F32 R48, R4, R12, R48 ;  /* 0x0000000c0430723c */ /* 0x020fe20000001830 */
[----:B-1----:R-:W-:-:S02]  /*c670*/  FFMA.FTZ R10, R181, c[0x0][0x23c], -R0 ;  /* 0x00008f00b50a7a23 */ /* 0x002fc40000010800 */
[----:B------:R-:W-:Y:S02]  /*c680*/  FFMA.FTZ R0, R184, c[0x0][0x23c], -R0 ;  /* 0x00008f00b8007a23 */ /* 0x000fe40000010800 */
[----:B------:R1:W-:Y:S03]  /*c690*/  MUFU.EX2 R157, R10 ;  /* 0x0000000a009d7308 */ /* 0x0003e60000000800 */
[----:B------:R-:W-:Y:S05]  /*c6a0*/  HMMA.16816.F32 R40, R4, R14, R40 ;  /* 0x0000000e0428723c */ /* 0x000fea0000001828 */
[----:B------:R2:W-:Y:S02]  /*c6b0*/  MUFU.EX2 R156, R0 ;  /* 0x00000000009c7308 */ /* 0x0005e40000000800 */
[----:B------:R-:W-:-:S02]  /*c6c0*/  F2FP.PACK_AB R4, R174, R220 ;  /* 0x000000dcae04723e */ /* 0x000fc400000000ff */
[----:B----4-:R-:W-:Y:S01]  /*c6d0*/  F2FP.PACK_AB R6, R160, R171 ;  /* 0x000000aba006723e */ /* 0x010fe200000000ff */
[----:B-1----:R-:W-:Y:S01]  /*c6e0*/  FFMA.FTZ R10, R204, c[0x0][0x23c], -R9 ;  /* 0x00008f00cc0a7a23 */ /* 0x002fe20000010809 */
[----:B------:R-:W-:-:S03]  /*c6f0*/  @P1 IADD3 R204, R216, -0x4, RZ ;  /* 0xfffffffcd8cc1810 */ /* 0x000fc60007ffe0ff */
        /* <DEDUP_REMOVED lines=17> */
[----:B-1----:R-:W-:-:S07]  /*c810*/  F2FP.PACK_AB R7, R152, R153 ;  /* 0x000000999807723e */ /* 0x002fce00000000ff */
        /* <DEDUP_REMOVED lines=17> */
[----:B------:R-:W3:Y:S01]  /*c930*/  MUFU.EX2 R25, R2 ;  /* 0x0000000200197308 */ /* 0x000ee20000000800 */
[----:B------:R-:W4:Y:S02]  /*c940*/  LDSM.16.MT88.4 R16, [R191+0x7800] ;  /* 0x00780000bf10783b */ /* 0x000f240000004200 */
[----:B------:R-:W-:Y:S01]  /*c950*/  HMMA.16816.F32 R12, R4, R14, R140 ;  /* 0x0000000e040c723c */ /* 0x000fe2000000188c */
[----:B-1----:R-:W-:-:S06]  /*c960*/  FFMA.FTZ R0, R213, c[0x0][0x23c], -R9 ;  /* 0x00008f00d5007a23 */ /* 0x002fcc0000010809 */
[----:B------:R-:W-:Y:S01]  /*c970*/  FFMA.FTZ R5, R243, R144, R177 ;  /* 0x00000090f3057223 */ /* 0x000fe200000100b1 */
[----:B------:R-:W-:Y:S01]  /*c980*/  F2FP.PACK_AB R140, R158, R159 ;  /* 0x0000009f9e8c723e */ /* 0x000fe200000000ff */
[----:B------:R1:W-:Y:S01]  /*c990*/  MUFU.EX2 R24, R0 ;  /* 0x0000000000187308 */ /* 0x0003e20000000800 */
[----:B------:R-:W-:Y:S01]  /*c9a0*/  FFMA.FTZ R4, R244, R71, R236 ;  /* 0x00000047f4047223 */ /* 0x000fe200000100ec */
[----:B------:R-:W-:Y:S01]  /*c9b0*/  F2FP.PACK_AB R142, R156, R157 ;  /* 0x0000009d9c8e723e */ /* 0x000fe200000000ff */
[----:B------:R-:W-:Y:S01]  /*c9c0*/  FADD.FTZ R5, R238, R5 ;  /* 0x00000005ee057221 */ /* 0x000fe20000010000 */
[----:B---3--:R-:W-:Y:S01]  /*c9d0*/  F2FP.PACK_AB R139, R25, R26 ;  /* 0x0000001a198b723e */ /* 0x008fe200000000ff */
[----:B------:R-:W-:Y:S02]  /*c9e0*/  FFMA.FTZ R2, R245, R146, R175 ;  /* 0x00000092f5027223 */ /* 0x000fe400000100af */
[----:B------:R-:W-:Y:S02]  /*c9f0*/  FADD.FTZ R7, R235, R4 ;  /* 0x00000004eb077221 */ /* 0x000fe40000010000 */
[----:B------:R-:W-:-:S02]  /*ca00*/  FADD.FTZ R4, R176, R2 ;  /* 0x00000002b0047221 */ /* 0x000fc40000010000 */
[----:B------:R-:W-:Y:S01]  /*ca10*/  FADD.FTZ R2, R234, R7 ;  /* 0x00000007ea027221 */ /* 0x000fe20000010000 */
[C---:B------:R-:W-:Y:S03]  /*ca20*/  HMMA.16816.F32 R80, R136.reuse, R92, R76 ;  /* 0x0000005c8850723c */ /* 0x040fe6000000184c */
[----:B------:R-:W-:Y:S02]  /*ca30*/  FADD.FTZ R2, R233, R2 ;  /* 0x00000002e9027221 */ /* 0x000fe40000010000 */
[----:B-1----:R-:W-:Y:S02]  /*ca40*/  FFMA.FTZ R0, R212, c[0x0][0x23c], -R9 ;  /* 0x00008f00d4007a23 */ /* 0x002fe40000010809 */
[----:B------:R-:W-:Y:S01]  /*ca50*/  FADD.FTZ R2, R219, R2 ;  /* 0x00000002db027221 */ /* 0x000fe20000010000 */
[----:B------:R-:W-:Y:S01]  /*ca60*/  HMMA.16816.F32 R88, R136, R94, R72 ;  /* 0x0000005e8858723c */ /* 0x000fe20000001848 */
[----:B------:R1:W3:Y:S02]  /*ca70*/  MUFU.EX2 R11, R0 ;  /* 0x00000000000b7308 */ /* 0x0002e40000000800 */
[----:B------:R-:W-:-:S05]  /*ca80*/  FADD.FTZ R2, R218, R2 ;  /* 0x00000002da027221 */ /* 0x000fca0000010000 */
[C---:B------:R-:W-:Y:S08]  /*ca90*/  HMMA.16816.F32 R100, R136.reuse, R108, R64 ;  /* 0x0000006c8864723c */ /* 0x040ff00000001840 */
[----:B------:R-:W-:Y:S01]  /*caa0*/  HMMA.16816.F32 R104, R136, R110, R60 ;  /* 0x0000006e8868723c */ /* 0x000fe2000000183c */
[----:B-1----:R-:W-:Y:S01]  /*cab0*/  FFMA.FTZ R0, R214, c[0x0][0x23c], -R9 ;  /* 0x00008f00d6007a23 */ /* 0x002fe20000010809 */
[----:B---3--:R-:W-:-:S03]  /*cac0*/  F2FP.PACK_AB R141, R11, R24 ;  /* 0x000000180b8d723e */ /* 0x008fc600000000ff */
[----:B------:R1:W-:Y:S03]  /*cad0*/  MUFU.EX2 R10, R0 ;  /* 0x00000000000a7308 */ /* 0x0003e60000000800 */
[C---:B--2---:R-:W-:Y:S08]  /*cae0*/  HMMA.16816.F32 R116, R136.reuse, R124, R56 ;  /* 0x0000007c8874723c */ /* 0x044ff00000001838 */
[----:B------:R-:W-:Y:S01]  /*caf0*/  HMMA.16816.F32 R120, R136, R126, R52 ;  /* 0x0000007e8878723c */ /* 0x000fe20000001834 */
[----:B-1----:R-:W-:-:S07]  /*cb00*/  FFMA.FTZ R0, R215, c[0x0][0x23c], -R9 ;  /* 0x00008f00d7007a23 */ /* 0x002fce0000010809 */
[C---:B----4-:R-:W-:Y:S01]  /*cb10*/  HMMA.16816.F32 R132, R136.reuse, R16, R48 ;  /* 0x000000108884723c */ /* 0x050fe20000001830 */
[----:B------:R1:W2:Y:S07]  /*cb20*/  MUFU.EX2 R8, R0 ;  /* 0x0000000000087308 */ /* 0x0002ae0000000800 */
[----:B------:R-:W-:Y:S01]  /*cb30*/  HMMA.16816.F32 R136, R136, R18, R40 ;  /* 0x000000128888723c */ /* 0x000fe20000001828 */
[----:B-1----:R-:W-:Y:S01]  /*cb40*/  FFMA.FTZ R0, R246, R145, R241 ;  /* 0x00000091f6007223 */ /* 0x002fe200000100f1 */
[----:B--2---:R-:W-:-:S03]  /*cb50*/  F2FP.PACK_AB R143, R8, R10 ;  /* 0x0000000a088f723e */ /* 0x004fc600000000ff */
        /* <DEDUP_REMOVED lines=61> */
[----:B------:R-:W-:Y:S05]  /*cf30*/  @P1 BRA `(.L_x_922) ;  /* 0x0000001000001947 */ /* 0x000fea0003800000 */
.L_x_915:
[----:B------:R-:W-:-:S04]  /*cf40*/  IADD3 R204, R179, -0x1, RZ ;  /* 0xffffffffb3cc7810 */ /* 0x000fc80007ffe0ff */
.L_x_922:
[----:B------:R-:W-:-:S13]  /*cf50*/  ISETP.GE.AND P0, PT, R204, RZ, PT ;  /* 0x000000ffcc00720c */ /* 0x000fda0003f06270 */
[----:B------:R-:W-:Y:S05]  /*cf60*/  @!P0 BRA `(.L_x_923) ;  /* 0x0000344000008947 */ /* 0x000fea0003800000 */
[----:B------:R-:W-:Y:S01]  /*cf70*/  IMAD.MOV.U32 R9, RZ, RZ, c[0x0][0x1a0] ;  /* 0x00006800ff097624 */ /* 0x000fe200078e00ff */
[----:B------:R-:W-:Y:S01]  /*cf80*/  MOV R8, c[0x0][0x198] ;  /* 0x0000660000087a02 */ /* 0x000fe20000000f00 */
[----:B------:R-:W-:Y:S01]  /*cf90*/  IMAD.MOV.U32 R0, RZ, RZ, c[0x0][0x1a4] ;  /* 0x00006900ff007624 */ /* 0x000fe200078e00ff */
[----:B------:R-:W-:Y:S01]  /*cfa0*/  MOV R2, c[0x0][0x19c] ;  /* 0x0000670000027a02 */ /* 0x000fe20000000f00 */
[C---:B------:R-:W-:Y:S01]  /*cfb0*/  IMAD.WIDE.U32 R6, R9.reuse, 0x30, RZ ;  /* 0x0000003009067825 */ /* 0x040fe200078e00ff */
[----:B------:R-:W-:Y:S02]  /*cfc0*/  MOV R73, R69 ;  /* 0x0000004500497202 */ /* 0x000fe40000000f00 */
[----:B------:R-:W-:Y:S01]  /*cfd0*/  SHF.L.U64.HI R9, R9, 0x5, R0 ;  /* 0x0000000509097819 */ /* 0x000fe20000010200 */
[----:B------:R-:W-:Y:S01]  /*cfe0*/  IMAD.MOV.U32 R75, RZ, RZ, R3 ;  /* 0x000000ffff4b7224 */ /* 0x000fe200078e0003 */
[----:B------:R-:W-:Y:S01]  /*cff0*/  MOV R71, R70 ;  /* 0x0000004600477202 */ /* 0x000fe20000000f00 */
[C---:B------:R-:W-:Y:S01]  /*d000*/  IMAD.WIDE.U32 R4, R8.reuse, 0x30, RZ ;  /* 0x0000003008047825 */ /* 0x040fe200078e00ff */
[----:B------:R-:W-:-:S02]  /*d010*/  SHF.L.U64.HI R8, R8, 0x5, R2 ;  /* 0x0000000508087819 */ /* 0x000fc40000010202 */
[----:B------:R-:W-:Y:S01]  /*d020*/  MOV R74, R68 ;  /* 0x00000044004a7202 */ /* 0x000fe20000000f00 */
[----:B------:R-:W-:Y:S02]  /*d030*/  IMAD R0, R0, 0x30, RZ ;  /* 0x0000003000007824 */ /* 0x000fe400078e02ff */
[----:B------:R-:W-:Y:S02]  /*d040*/  IMAD R3, R2, 0x30, RZ ;  /* 0x0000003002037824 */ /* 0x000fe400078e02ff */
[----:B------:R-:W-:-:S03]  /*d050*/  IMAD.IADD R2, R0, 0x1, R7 ;  /* 0x0000000100027824 */ /* 0x000fc600078e0207 */
[----:B------:R-:W-:Y:S02]  /*d060*/  IADD3 R0, R3, R5, RZ ;  /* 0x0000000503007210 */ /* 0x000fe40007ffe0ff */
[----:B------:R-:W2:Y:S04]  /*d070*/  LDL.LU.64 R4, [R1+0x20] ;  /* 0x0000200001047983 */ /* 0x000ea80000300a00 */
[----:B------:R-:W3:Y:S01]  /*d080*/  LDL.64 R6, [R1] ;  /* 0x0000000001067983 */ /* 0x000ee20000100a00 */
[----:B--2---:R-:W-:Y:S01]  /*d090*/  IMAD.MOV.U32 R248, RZ, RZ, R4 ;  /* 0x000000fffff87224 */ /* 0x004fe200078e0004 */
[----:B---3--:R-:W-:Y:S01]  /*d0a0*/  ISETP.GE.AND P0, PT, R6, c[0x0][0x220], PT ;  /* 0x0000880006007a0c */ /* 0x008fe20003f06270 */
[----:B------:R-:W-:Y:S05]  /*d0b0*/  BRA `(.L_x_924) ;  /* 0x000003b000007947 */ /* 0x000fea0003800000 */
.L_x_926:
[----:B------:R-:W2:Y:S01]  /*d0c0*/  LDL.64 R212, [R1+0x18] ;  /* 0x0000180001d47983 */ /* 0x000ea20000100a00 */
[----:B------:R-:W-:Y:S01]  /*d0d0*/  IADD3 R0, R204, -0x1, RZ ;  /* 0xffffffffcc007810 */ /* 0x000fe20007ffe0ff */
[----:B------:R-:W-:Y:S02]  /*d0e0*/  IMAD.MOV.U32 R68, RZ, RZ, c[0x0][0x198] ;  /* 0x00006600ff447624 */ /* 0x000fe400078e00ff */
[----:B------:R-:W3:Y:S01]  /*d0f0*/  LDL.64 R214, [R1+0x8] ;  /* 0x0000080001d67983 */ /* 0x000ee20000100a00 */
[----:B------:R-:W-:Y:S01]  /*d100*/  SHF.R.S32.HI R4, RZ, 0x1f, R0 ;  /* 0x0000001fff047819 */ /* 0x000fe20000011400 */
[----:B------:R-:W-:Y:S02]  /*d110*/  IMAD.WIDE.U32 R2, R0, c[0x0][0x198], RZ ;  /* 0x0000660000027a25 */ /* 0x000fe400078e00ff */
[----:B------:R1:W-:Y:S02]  /*d120*/  @P0 STS.128 [R203+0x4000], RZ ;  /* 0x004000ffcb000388 */ /* 0x0003e40000000c00 */
[----:B------:R-:W-:Y:S02]  /*d130*/  IMAD R4, R4, c[0x0][0x198], RZ ;  /* 0x0000660004047a24 */ /* 0x000fe400078e02ff */
[----:B------:R-:W-:Y:S02]  /*d140*/  IMAD.SHL.U32 R69, R68, 0x10, RZ ;  /* 0x0000001044457824 */ /* 0x000fe400078e00ff */
[----:B------:R-:W-:Y:S02]  /*d150*/  IMAD R4, R0, c[0x0][0x19c], R4 ;  /* 0x0000670000047a24 */ /* 0x000fe400078e0204 */
[----:B------:R-:W-:Y:S02]  /*d160*/  IMAD.SHL.U32 R68, R68, 0x20, RZ ;  /* 0x0000002044447824 */ /* 0x000fe400078e00ff */
[----:B------:R-:W-:Y:S02]  /*d170*/  IMAD.IADD R4, R3, 0x1, R4 ;  /* 0x0000000103047824 */ /* 0x000fe400078e0204 */
[----:B------:R-:W-:Y:S01]  /*d180*/  IMAD.MOV.U32 R70, RZ, RZ, c[0x0][0x198] ;  /* 0x00006600ff467624 */ /* 0x000fe200078e00ff */
[----:B--2---:R-:W-:Y:S03]  /*d190*/  LEA R0, P3, R2, R212, 0x6 ;  /* 0x000000d402007211 */ /* 0x004fe600078630ff */
[----:B------:R-:W-:Y:S01]  /*d1a0*/  IMAD.WIDE.U32 R212, R70, 0x30, RZ ;  /* 0x0000003046d47825 */ /* 0x000fe200078e00ff */
[----:B------:R-:W-:Y:S03]  /*d1b0*/  @!P0 IADD3 R5, P4, R69, R0, RZ ;  /* 0x0000000045058210 */ /* 0x000fe60007f9e0ff */
[----:B------:R-:W-:Y:S01]  /*d1c0*/  IMAD.MOV.U32 R69, RZ, RZ, c[0x0][0x198] ;  /* 0x00006600ff457624 */ /* 0x000fe200078e00ff */
[C---:B------:R-:W-:Y:S02]  /*d1d0*/  @!P0 IADD3 R7, P2, R0.reuse, R68, RZ ;  /* 0x0000004400078210 */ /* 0x040fe40007f5e0ff */
[----:B------:R-:W-:Y:S02]  /*d1e0*/  MOV R68, 0x4 ;  /* 0x0000000400447802 */ /* 0x000fe40000000f00 */
[----:B------:R-:W-:Y:S02]  /*d1f0*/  @!P0 LEA R10, P6, R0, c[0x0][0x168], 0x1 ;  /* 0x00005a00000a8a11 */ /* 0x000fe400078c08ff */
[----:B---3--:R-:W-:Y:S02]  /*d200*/  LEA.HI.X R2, R2, R215, R4, 0x6, P3 ;  /* 0x000000d702027211 */ /* 0x008fe400018f3404 */
[----:B------:R-:W-:Y:S01]  /*d210*/  SHF.L.U64.HI R68, R69, R68, c[0x0][0x19c] ;  /* 0x0000670045447619 */ /* 0x000fe20000010244 */
[----:B------:R-:W-:Y:S01]  /*d220*/  IMAD.MOV.U32 R69, RZ, RZ, c[0x0][0x19c] ;  /* 0x00006700ff457624 */ /* 0x000fe200078e00ff */
[--C-:B------:R-:W-:Y:S02]  /*d230*/  @!P0 LEA.HI.X R11, R0, c[0x0][0x16c], R2.reuse, 0x1, P6 ;  /* 0x00005b00000b8a11 */ /* 0x100fe400030f0c02 */
[----:B------:R-:W-:Y:S01]  /*d240*/  @!P0 LEA R8, P5, R5, c[0x0][0x168], 0x1 ;  /* 0x00005a0005088a11 */ /* 0x000fe200078a08ff */
[----:B------:R-:W-:Y:S01]  /*d250*/  @!P0 IMAD.X R9, R68, 0x1, R2, P4 ;  /* 0x0000000144098824 */ /* 0x000fe200020e0602 */
[----:B------:R-:W-:Y:S01]  /*d260*/  @!P0 LEA R6, P4, R7, c[0x0][0x168], 0x1 ;  /* 0x00005a0007068a11 */ /* 0x000fe200078808ff */
[----:B------:R-:W-:Y:S01]  /*d270*/  @!PT LDS RZ, [RZ] ;  /* 0x00000000fffff984 */ /* 0x000fe20000000800 */
[----:B------:R-:W-:Y:S01]  /*d280*/  @!PT LDS RZ, [RZ] ;  /* 0x00000000fffff984 */ /* 0x000fe20000000800 */
[----:B------:R-:W-:Y:S01]  /*d290*/  @!PT LDS RZ, [RZ] ;  /* 0x00000000fffff984 */ /* 0x000fe20000000800 */
[----:B------:R1:W-:Y:S01]  /*d2a0*/  @!P0 LDGSTS.E.BYPASS.LTC128B.128 [R203+0x4000], [R10.64] ;  /* 0x040000000acb8fae */ /* 0x0003e2000b901d46 */
[----:B------:R-:W-:Y:S01]  /*d2b0*/  IMAD.MOV.U32 R68, RZ, RZ, c[0x0][0x19c] ;  /* 0x00006700ff447624 */ /* 0x000fe200078e00ff */
[----:B------:R-:W-:Y:S02]  /*d2c0*/  SHF.L.U64.HI R69, R70, 0x5, R69 ;  /* 0x0000000546457819 */ /* 0x000fe40000010245 */
[----:B------:R1:W-:Y:S01]  /*d2d0*/  @P0 STS.128 [R203+0x4800], RZ ;  /* 0x004800ffcb000388 */ /* 0x0003e20000000c00 */
[----:B------:R-:W-:Y:S01]  /*d2e0*/  @!P0 LEA.HI.X R9, R5, c[0x0][0x16c], R9, 0x1, P5 ;  /* 0x00005b0005098a11 */ /* 0x000fe200028f0c09 */
[----:B------:R-:W-:Y:S01]  /*d2f0*/  IMAD R68, R68, 0x30, RZ ;  /* 0x0000003044447824 */ /* 0x000fe200078e02ff */
[----:B------:R-:W-:Y:S01]  /*d300*/  @!P0 IADD3 R3, P3, R0, R212, RZ ;  /* 0x000000d400038210 */ /* 0x000fe20007f7e0ff */
[----:B------:R-:W-:Y:S02]  /*d310*/  @!P0 IMAD.X R12, R2, 0x1, R69, P2 ;  /* 0x00000001020c8824 */ /* 0x000fe400010e0645 */
[----:B------:R-:W-:Y:S01]  /*d320*/  @!PT LDS RZ, [RZ] ;  /* 0x00000000fffff984 */ /* 0x000fe20000000800 */
[----:B------:R-:W-:Y:S01]  /*d330*/  @!PT LDS RZ, [RZ] ;  /* 0x00000000fffff984 */ /* 0x000fe20000000800 */
[----:B------:R-:W-:Y:S01]  /*d340*/  @!PT LDS RZ, [RZ] ;  /* 0x00000000fffff984 */ /* 0x000fe20000000800 */
[----:B------:R1:W-:Y:S01]  /*d350*/  @!P0 LDGSTS.E.BYPASS.LTC128B.128 [R203+0x4800], [R8.64] ;  /* 0x0480000008cb8fae */ /* 0x0003e2000b901d46 */
[----:B------:R-:W-:Y:S02]  /*d360*/  IADD3 R68, R68, R213, RZ ;  /* 0x000000d544447210 */ /* 0x000fe40007ffe0ff */
[----:B------:R-:W-:Y:S01]  /*d370*/  @!P0 LEA.HI.X R7, R7, c[0x0][0x16c], R12, 0x1, P4 ;  /* 0x00005b0007078a11 */ /* 0x000fe200020f0c0c */
[----:B------:R1:W-:Y:S01]  /*d380*/  @P0 STS.128 [R203+0x5000], RZ ;  /* 0x005000ffcb000388 */ /* 0x0003e20000000c00 */
[C---:B------:R-:W-:Y:S01]  /*d390*/  @!P0 LEA R4, P2, R3.reuse, c[0x0][0x168], 0x1 ;  /* 0x00005a0003048a11 */ /* 0x040fe200078408ff */
[----:B------:R-:W-:Y:S02]  /*d3a0*/  @!P0 IMAD.X R13, R2, 0x1, R68, P3 ;  /* 0x00000001020d8824 */ /* 0x000fe400018e0644 */
        /* <DEDUP_REMOVED lines=12> */
.L_x_924:
[----:B------:R-:W-:Y:S04]  /*d470*/  DEPBAR.LE SB0, 0x0 ;  /* 0x000080000000791a */ /* 0x000fe80000000000 */
[----:B------:R-:W-:Y:S01]  /*d480*/  BAR.SYNC.DEFER_BLOCKING 0x0 ;  /* 0x0000000000007b1d */ /* 0x000fe20000010000 */
[----:B------:R-:W-:Y:S02]  /*d490*/  MOV R2, c[0x0][0x1a0] ;  /* 0x0000680000027a02 */ /* 0x000fe40000000f00 */
[----:B------:R-:W-:Y:S02]  /*d4a0*/  MOV R0, 0x6 ;  /* 0x0000000600007802 */ /* 0x000fe40000000f00 */
[----:B------:R-:W-:Y:S02]  /*d4b0*/  MOV R6, c[0x0][0x1a0] ;  /* 0x0000680000067a02 */ /* 0x000fe40000000f00 */
[----:B------:R-:W-:Y:S02]  /*d4c0*/  SHF.L.U64.HI R0, R2, R0, c[0x0][0x1a4] ;  /* 0x0000690002007619 */ /* 0x000fe40000010200 */
[----:B------:R-:W-:Y:S02]  /*d4d0*/  SHF.R.S32.HI R4, RZ, 0x1f, R204 ;  /* 0x0000001fff047819 */ /* 0x000fe400000114cc */
[----:B------:R-:W-:Y:S01]  /*d4e0*/  SHF.L.U32 R7, R6, 0x6, RZ ;  /* 0x0000000606077819 */ /* 0x000fe200000006ff */
[----:B------:R-:W-:Y:S01]  /*d4f0*/  IMAD R0, R0, R204, RZ ;  /* 0x000000cc00007224 */ /* 0x000fe200078e02ff */
[----:B------:R-:W-:Y:S02]  /*d500*/  MOV R18, c[0x0][0x1a0] ;  /* 0x0000680000127a02 */ /* 0x000fe40000000f00 */
[----:B------:R-:W-:Y:S01]  /*d510*/  MOV R15, 0x4 ;  /* 0x00000004000f7802 */ /* 0x000fe20000000f00 */
[----:B------:R-:W-:Y:S01]  /*d520*/  IMAD.WIDE.U32 R2, R204, R7, R248 ;  /* 0x00000007cc027225 */ /* 0x000fe200078e00f8 */
[----:B------:R-:W-:Y:S02]  /*d530*/  SHF.L.U32 R5, R6, 0x4, RZ ;  /* 0x0000000406057819 */ /* 0x000fe400000006ff */
[----:B------:R-:W-:Y:S01]  /*d540*/  SHF.L.U64.HI R15, R18, R15, c[0x0][0x1a4] ;  /* 0x00006900120f7619 */ /* 0x000fe2000001020f */
[----:B------:R-:W-:Y:S01]  /*d550*/  IMAD R0, R4, R7, R0 ;  /* 0x0000000704007224 */ /* 0x000fe200078e0200 */
[----:B------:R-:W-:Y:S01]  /*d560*/  @!P0 LEA R10, P6, R2, c[0x0][0x170], 0x1 ;  /* 0x00005c00020a8a11 */ /* 0x000fe200078c08ff */
[----:B------:R-:W-:Y:S01]  /*d570*/  IMAD.WIDE.U32 R16, R18, 0x30, RZ ;  /* 0x0000003012107825 */ /* 0x000fe200078e00ff */
[----:B------:R-:W-:Y:S01]  /*d580*/  @!P0 IADD3 R5, P1, R5, R2, RZ ;  /* 0x0000000205058210 */ /* 0x000fe20007f3e0ff */
[----:B------:R-:W-:Y:S01]  /*d590*/  @P0 STS.128 [R203+0x6000], RZ ;  /* 0x006000ffcb000388 */ /* 0x000fe20000000c00 */
[----:B------:R-:W-:Y:S02]  /*d5a0*/  IADD3 R0, R3, R0, RZ ;  /* 0x0000000003007210 */ /* 0x000fe40007ffe0ff */
[----:B------:R-:W-:Y:S02]  /*d5b0*/  @!P0 LEA R8, P5, R5, c[0x0][0x170], 0x1 ;  /* 0x00005c0005088a11 */ /* 0x000fe400078a08ff */
[----:B------:R-:W-:Y:S02]  /*d5c0*/  @!P0 LEA.HI.X R11, R2, c[0x0][0x174], R0, 0x1, P6 ;  /* 0x00005d00020b8a11 */ /* 0x000fe400030f0c00 */
[----:B------:R-:W-:Y:S02]  /*d5d0*/  @!P0 IADD3.X R3, R15, R0, RZ, P1, !PT ;  /* 0x000000000f038210 */ /* 0x000fe40000ffe4ff */
[----:B------:R-:W-:Y:S01]  /*d5e0*/  MOV R13, c[0x0][0x1a4] ;  /* 0x00006900000d7a02 */ /* 0x000fe20000000f00 */
[----:B------:R-:W-:Y:S01]  /*d5f0*/  @!PT LDS RZ, [RZ] ;  /* 0x00000000fffff984 */ /* 0x000fe20000000800 */
[----:B------:R-:W-:Y:S01]  /*d600*/  @!PT LDS RZ, [RZ] ;  /* 0x00000000fffff984 */ /* 0x000fe20000000800 */
[----:B------:R-:W-:Y:S01]  /*d610*/  @!PT LDS RZ, [RZ] ;  /* 0x00000000fffff984 */ /* 0x000fe20000000800 */
[----:B------:R1:W-:Y:S01]  /*d620*/  @!P0 LDGSTS.E.BYPASS.LTC128B.128 [R203+0x6000], [R10.64] ;  /* 0x060000000acb8fae */ /* 0x0003e2000b901d46 */
[----:B------:R-:W-:Y:S02]  /*d630*/  @!P0 LEA.HI.X R9, R5, c[0x0][0x174], R3, 0x1, P5 ;  /* 0x00005d0005098a11 */ /* 0x000fe400028f0c03 */
[----:B------:R-:W-:Y:S02]  /*d640*/  SHF.L.U32 R6, R6, 0x5, RZ ;  /* 0x0000000506067819 */ /* 0x000fe400000006ff */
[----:B------:R-:W-:Y:S02]  /*d650*/  SHF.L.U64.HI R13, R18, 0x5, R13 ;  /* 0x00000005120d7819 */ /* 0x000fe4000001020d */
[-C--:B------:R-:W-:Y:S01]  /*d660*/  @!P0 IADD3 R7, P4, R6, R2.reuse, RZ ;  /* 0x0000000206078210 */ /* 0x080fe20007f9e0ff */
[----:B------:R-:W-:Y:S01]  /*d670*/  @P0 STS.128 [R203+0x6800], RZ ;  /* 0x006800ffcb000388 */ /* 0x000fe20000000c00 */
[----:B------:R-:W-:Y:S02]  /*d680*/  MOV R14, c[0x0][0x1a4] ;  /* 0x00006900000e7a02 */ /* 0x000fe40000000f00 */
[C---:B------:R-:W-:Y:S02]  /*d690*/  @!P0 LEA R6, P3, R7.reuse, c[0x0][0x170], 0x1 ;  /* 0x00005c0007068a11 */ /* 0x040fe400078608ff */
[----:B------:R-:W-:Y:S01]  /*d6a0*/  @!P0 IADD3.X R13, R0, R13, RZ, P4, !PT ;  /* 0x0000000d000d8210 */ /* 0x000fe200027fe4ff */
[----:B------:R-:W-:Y:S01]  /*d6b0*/  IMAD R14, R14, 0x30, RZ ;  /* 0x000000300e0e7824 */ /* 0x000fe200078e02ff */
[----:B------:R-:W-:Y:S01]  /*d6c0*/  @!P0 IADD3 R12, P2, R16, R2, RZ ;  /* 0x00000002100c8210 */ /* 0x000fe20007f5e0ff */
[----:B------:R-:W-:Y:S01]  /*d6d0*/  @!PT LDS RZ, [RZ] ;  /* 0x00000000fffff984 */ /* 0x000fe20000000800 */
[----:B------:R-:W-:Y:S01]  /*d6e0*/  @!PT LDS RZ, [RZ] ;  /* 0x00000000fffff984 */ /* 0x000fe20000000800 */
[----:B------:R-:W-:Y:S01]  /*d6f0*/  @!PT LDS RZ, [RZ] ;  /* 0x00000000fffff984 */ /* 0x000fe20000000800 */
[----:B------:R1:W-:Y:S01]  /*d700*/  @!P0 LDGSTS.E.BYPASS.LTC128B.128 [R203+0x6800], [R8.64] ;  /* 0x0680000008cb8fae */ /* 0x0003e2000b901d46 */
[----:B------:R-:W-:Y:S02]  /*d710*/  @!P0 LEA.HI.X R7, R7, c[0x0][0x174], R13, 0x1, P3 ;  /* 0x00005d0007078a11 */ /* 0x000fe400018f0c0d */
[----:B------:R-:W-:Y:S02]  /*d720*/  IADD3 R14, R14, R17, RZ ;  /* 0x000000110e0e7210 */ /* 0x000fe40007ffe0ff */
[----:B------:R-:W-:Y:S02]  /*d730*/  @!P0 LEA R4, P1, R12, c[0x0][0x170], 0x1 ;  /* 0x00005c000c048a11 */ /* 0x000fe400078208ff */
[----:B------:R-:W-:Y:S01]  /*d740*/  @!P0 IADD3.X R14, R0, R14, RZ, P2, !PT ;  /* 0x0000000e000e8210 */ /* 0x000fe200017fe4ff */
[----:B------:R-:W-:Y:S03]  /*d750*/  @P0 STS.128 [R203+0x7000], RZ ;  /* 0x007000ffcb000388 */ /* 0x000fe60000000c00 */
[----:B------:R-:W-:Y:S02]  /*d760*/  @!P0 LEA.HI.X R5, R12, c[0x0][0x174], R14, 0x1, P1 ;  /* 0x00005d000c058a11 */ /* 0x000fe400008f0c0e */
[----:B------:R-:W-:Y:S03]  /*d770*/  ISETP.GT.AND P1, PT, R204, RZ, PT ;  /* 0x000000ffcc00720c */ /* 0x000fe60003f24270 */
        /* <DEDUP_REMOVED lines=98> */
[----:B------:R-:W-:Y:S05]  /*dda0*/  FMUL.FTZ R13, R13, c[0x0][0x2ec] ;  /* 0x0000bb000d0d7a20 */ /* 0x000fea0000410000 */
        /* <DEDUP_REMOVED lines=10> */
[----:B------:R4:W3:Y:S01]  /*de50*/  MUFU.TANH R144, R16 ;  /* 0x0000001000907308 */ /* 0x0008e20000002400 */
[C---:B------:R-:W-:Y:S04]  /*de60*/  HMMA.16816.F32 R24, R76.reuse, R4, R24 ;  /* 0x000000044c18723c */ /* 0x040fe80000001818 */
[----:B-1----:R-:W-:Y:S05]  /*de70*/  FMUL.FTZ R14, R18, c[0x0][0x2ec] ;  /* 0x0000bb00120e7a20 */ /* 0x002fea0000410000 */
[----:B------:R1:W1:Y:S01]  /*de80*/  MUFU.TANH R152, R12 ;  /* 0x0000000c00987308 */ /* 0x0002620000002400 */
[-C--:B------:R-:W-:Y:S03]  /*de90*/  HMMA.16816.F32 R28, R76, R6.reuse, R28 ;  /* 0x000000064c1c723c */ /* 0x080fe6000000181c */
[----:B--2---:R-:W-:Y:S05]  /*dea0*/  FMUL.FTZ R15, R17, c[0x0][0x2ec] ;  /* 0x0000bb00110f7a20 */ /* 0x004fea0000410000 */
[C---:B------:R-:W-:Y:S01]  /*deb0*/  HMMA.16816.F32 R32, R156.reuse, R6, R32 ;  /* 0x000000069c20723c */ /* 0x040fe20000001820 */
[----:B------:R2:W1:Y:S01]  /*dec0*/  MUFU.TANH R151, R13 ;  /* 0x0000000d00977308 */ /* 0x0004620000002400 */
[----:B------:R-:W1:Y:S01]  /*ded0*/  LDSM.16.M88.4 R4, [R193+0x1800] ;  /* 0x00180000c104783b */ /* 0x000e620000000200 */
[----:B------:R-:W-:Y:S04]  /*dee0*/  DEPBAR.LE SB0, 0x0 ;  /* 0x000080000000791a */ /* 0x000fe80000000000 */
[----:B----4-:R-:W-:Y:S02]  /*def0*/  FMUL.FTZ R16, R19, c[0x0][0x2ec] ;  /* 0x0000bb0013107a20 */ /* 0x010fe40000410000 */
[----:B------:R-:W-:Y:S02]  /*df00*/  FMUL.FTZ R24, R24, c[0x0][0x2ec] ;  /* 0x0000bb0018187a20 */ /* 0x000fe40000410000 */
[----:B------:R-:W4:Y:S01]  /*df10*/  MUFU.TANH R15, R15 ;  /* 0x0000000f000f7308 */ /* 0x000f220000002400 */
[----:B------:R-:W-:Y:S01]  /*df20*/  BAR.SYNC.DEFER_BLOCKING 0x0 ;  /* 0x0000000000007b1d */ /* 0x000fe20000010000 */
[----:B------:R-:W-:Y:S01]  /*df30*/  FMUL.FTZ R20, R20, c[0x0][0x2ec] ;  /* 0x0000bb0014147a20 */ /* 0x000fe20000410000 */
[-C--:B-----5:R-:W-:Y:S05]  /*df40*/  HMMA.16816.F32 R36, R156, R8.reuse, R36 ;  /* 0x000000089c24723c */ /* 0x0a0fea0000001824 */
[----:B------:R-:W-:Y:S02]  /*df50*/  FMUL.FTZ R21, R21, c[0x0][0x2ec] ;  /* 0x0000bb0015157a20 */ /* 0x000fe40000410000 */
[----:B------:R-:W1:Y:S01]  /*df60*/  MUFU.TANH R14, R14 ;  /* 0x0000000e000e7308 */ /* 0x000e620000002400 */
[----:B------:R-:W-:Y:S01]  /*df70*/  FMUL.FTZ R22, R22, c[0x0][0x2ec] ;  /* 0x0000bb0016167a20 */ /* 0x000fe20000410000 */
[C---:B------:R-:W-:Y:S04]  /*df80*/  HMMA.16816.F32 R40, R76.reuse, R8, R40 ;  /* 0x000000084c28723c */ /* 0x040fe80000001828 */
[----:B------:R-:W-:Y:S02]  /*df90*/  FMUL.FTZ R32, R32, c[0x0][0x2ec] ;  /* 0x0000bb0020207a20 */ /* 0x000fe40000410000 */
[----:B------:R-:W-:Y:S02]  /*dfa0*/  FMUL.FTZ R33, R33, c[0x0][0x2ec] ;  /* 0x0000bb0021217a20 */ /* 0x000fe40000410000 */
[----:B------:R-:W2:Y:S01]  /*dfb0*/  MUFU.TANH R16, R16 ;  /* 0x0000001000107308 */ /* 0x000ea20000002400 */
[-C--:B------:R-:W-:Y:S03]  /*dfc0*/  HMMA.16816.F32 R44, R76, R10.reuse, R44 ;  /* 0x0000000a4c2c723c */ /* 0x080fe6000000182c */
[----:B------:R-:W-:Y:S02]  /*dfd0*/  FMUL.FTZ R34, R34, c[0x0][0x2ec] ;  /* 0x0000bb0022227a20 */ /* 0x000fe40000410000 */
[----:B------:R-:W-:Y:S02]  /*dfe0*/  FMUL.FTZ R35, R35, c[0x0][0x2ec] ;  /* 0x0000bb0023237a20 */ /* 0x000fe40000410000 */
[----:B------:R-:W-:Y:S01]  /*dff0*/  FMUL.FTZ R23, R23, c[0x0][0x2ec] ;  /* 0x0000bb0017177a20 */ /* 0x000fe20000410000 */
[C---:B------:R-:W-:Y:S01]  /*e000*/  HMMA.16816.F32 R48, R156.reuse, R10, R48 ;  /* 0x0000000a9c30723c */ /* 0x040fe20000001830 */
[----:B------:R2:W2:Y:S03]  /*e010*/  MUFU.TANH R19, R20 ;  /* 0x0000001400137308 */ /* 0x0004a60000002400 */
[----:B------:R-:W-:Y:S02]  /*e020*/  FMUL.FTZ R25, R25, c[0x0][0x2ec] ;  /* 0x0000bb0019197a20 */ /* 0x000fe40000410000 */
[----:B------:R-:W-:Y:S02]  /*e030*/  FMUL.FTZ R26, R26, c[0x0][0x2ec] ;  /* 0x0000bb001a1a7a20 */ /* 0x000fe40000410000 */
[-C--:B-1----:R-:W-:Y:S03]  /*e040*/  HMMA.16816.F32 R52, R156, R4.reuse, R52 ;  /* 0x000000049c34723c */ /* 0x082fe60000001834 */
[----:B------:R1:W1:Y:S01]  /*e050*/  MUFU.TANH R18, R21 ;  /* 0x0000001500127308 */ /* 0x0002620000002400 */
[----:B------:R-:W-:Y:S02]  /*e060*/  FMUL.FTZ R27, R27, c[0x0][0x2ec] ;  /* 0x0000bb001b1b7a20 */ /* 0x000fe40000410000 */
[----:B------:R-:W-:Y:S02]  /*e070*/  FMUL.FTZ R28, R28, c[0x0][0x2ec] ;  /* 0x0000bb001c1c7a20 */ /* 0x000fe40000410000 */
[C---:B------:R-:W-:Y:S04]  /*e080*/  HMMA.16816.F32 R56, R76.reuse, R4, R56 ;  /* 0x000000044c38723c */ /* 0x040fe80000001838 */
[----:B------:R-:W-:Y:S01]  /*e090*/  FMUL.FTZ R29, R29, c[0x0][0x2ec] ;  /* 0x0000bb001d1d7a20 */ /* 0x000fe20000410000 */
[----:B------:R1:W1:Y:S01]  /*e0a0*/  MUFU.TANH R17, R22 ;  /* 0x0000001600117308 */ /* 0x0002620000002400 */
[----:B------:R-:W-:Y:S02]  /*e0b0*/  FMUL.FTZ R30, R30, c[0x0][0x2ec] ;  /* 0x0000bb001e1e7a20 */ /* 0x000fe40000410000 */
[-C--:B------:R-:W-:Y:S04]  /*e0c0*/  HMMA.16816.F32 R60, R76, R6.reuse, R60 ;  /* 0x000000064c3c723c */ /* 0x080fe8000000183c */
[----:B------:R-:W-:Y:S02]  /*e0d0*/  FMUL.FTZ R31, R31, c[0x0][0x2ec] ;  /* 0x0000bb001f1f7a20 */ /* 0x000fe40000410000 */
[----:B------:R-:W-:Y:S01]  /*e0e0*/  FMUL.FTZ R36, R36, c[0x0][0x2ec] ;  /* 0x0000bb0024247a20 */ /* 0x000fe20000410000 */
[----:B------:R1:W1:Y:S01]  /*e0f0*/  MUFU.TANH R145, R23 ;  /* 0x0000001700917308 */ /* 0x0002620000002400 */
        /* <DEDUP_REMOVED lines=37> */
[----:B------:R-:W-:Y:S03]  /*e350*/  FMUL.FTZ R67, R67, c[0x0][0x2ec] ;  /* 0x0000bb0043437a20 */ /* 0x000fe60000410000 */
        /* <DEDUP_REMOVED lines=39> */
.L_x_925:
[----:B------:R-:W-:Y:S01]  /*e5d0*/  FMNMX.FTZ R0, R146, R71, !PT ;  /* 0x0000004792007209 */ /* 0x000fe20007810000 */
[----:B------:R-:W-:Y:S01]  /*e5e0*/  LDSM.16.MT88.4 R20, [R189+0x6000] ;  /* 0x00600000bd14783b */ /* 0x000fe20000004200 */
[----:B------:R-:W-:Y:S02]  /*e5f0*/  IADD3 R204, R204, -0x1, RZ ;  /* 0xffffffffcccc7810 */ /* 0x000fe40007ffe0ff */
[----:B------:R-:W-:Y:S02]  /*e600*/  FMNMX.FTZ R2, R161, R0, !PT ;  /* 0x00000000a1027209 */ /* 0x000fe40007810000 */
[----:B------:R-:W-:Y:S02]  /*e610*/  FMNMX.FTZ R0, R147, R73, !PT ;  /* 0x0000004993007209 */ /* 0x000fe40007810000 */
[----:B------:R-:W-:Y:S01]  /*e620*/  FMNMX.FTZ R3, R144, R2, !PT ;  /* 0x0000000290037209 */ /* 0x000fe20007810000 */
[----:B------:R-:W-:Y:S01]  /*e630*/  LDSM.16.MT88.4 R36, [R192+0x6000] ;  /* 0x00600000c024783b */ /* 0x000fe20000004200 */
[----:B------:R-:W-:Y:S02]  /*e640*/  FMNMX.FTZ R2, R155, R0, !PT ;  /* 0x000000009b027209 */ /* 0x000fe40007810000 */
[----:B-1----:R-:W-:Y:S02]  /*e650*/  FMNMX.FTZ R4, R15, R3, !PT ;  /* 0x000000030f047209 */ /* 0x002fe40007810000 */
        /* <DEDUP_REMOVED lines=63> */
[----:B------:R-:W3:Y:S08]  /*ea50*/  SHFL.BFLY PT, R2, R0, 0x2, 0x1f ;  /* 0x0c401f0000027f89 */ /* 0x000ef000000e0000 */
[----:B------:R-:W4:Y:S01]  /*ea60*/  SHFL.BFLY PT, R5, R4, 0x2, 0x1f ;  /* 0x0c401f0004057f89 */ /* 0x000f2200000e0000 */
[----:B-1----:R-:W-:Y:S04]  /*ea70*/  FMNMX.FTZ R70, R70, R6, !PT ;  /* 0x0000000646467209 */ /* 0x002fe80007810000 */
[----:B------:R-:W-:Y:S02]  /*ea80*/  FSETP.NEU.FTZ.AND P2, PT, R70, -INF , PT ;  /* 0xff8000004600780b */ /* 0x000fe40003f5d000 */
[----:B--2---:R-:W-:Y:S05]  /*ea90*/  FMNMX.FTZ R69, R3, R69, !PT ;  /* 0x0000004503457209 */ /* 0x004fea0007810000 */
[----:B------:R-:W1:Y:S01]  /*eaa0*/  SHFL.BFLY PT, R7, R69, 0x1, 0x1f ;  /* 0x0c201f0045077f89 */ /* 0x000e6200000e0000 */
[----:B---3--:R-:W-:Y:S01]  /*eab0*/  FMNMX.FTZ R2, R0, R2, !PT ;  /* 0x0000000200027209 */ /* 0x008fe20007810000 */
[----:B------:R-:W-:Y:S04]  /*eac0*/  FADD.FTZ R0, -R70, R71 ;  /* 0x0000004746007221 */ /* 0x000fe80000010100 */
[----:B------:R-:W-:Y:S02]  /*ead0*/  FMUL.FTZ R0, R0, c[0x0][0x23c] ;  /* 0x00008f0000007a20 */ /* 0x000fe40000410000 */
[----:B------:R-:W2:Y:S01]  /*eae0*/  SHFL.BFLY PT, R3, R2, 0x1, 0x1f ;  /* 0x0c201f0002037f89 */ /* 0x000ea200000e0000 */
[----:B----4-:R-:W-:Y:S01]  /*eaf0*/  FMNMX.FTZ R4, R4, R5, !PT ;  /* 0x0000000504047209 */ /* 0x010fe20007810000 */
[----:B------:R3:W4:Y:S06]  /*eb00*/  MUFU.EX2 R72, R0 ;  /* 0x0000000000487308 */ /* 0x00072c0000000800 */
[----:B------:R-:W5:Y:S01]  /*eb10*/  SHFL.BFLY PT, R68, R4, 0x1, 0x1f ;  /* 0x0c201f0004447f89 */ /* 0x000f6200000e0000 */
[----:B-1----:R-:W-:Y:S02]  /*eb20*/  FMNMX.FTZ R69, R69, R7, !PT ;  /* 0x0000000745457209 */ /* 0x002fe40007810000 */
[----:B--2---:R-:W-:Y:S03]  /*eb30*/  FMNMX.FTZ R3, R2, R3, !PT ;  /* 0x0000000302037209 */ /* 0x004fe60007810000 */
[----:B---3--:R-:W-:Y:S02]  /*eb40*/  FADD.FTZ R0, -R69, R73 ;  /* 0x0000004945007221 */ /* 0x008fe40000010100 */
[----:B------:R-:W-:Y:S02]  /*eb50*/  FMUL.FTZ R73, R70, c[0x0][0x23c] ;  /* 0x00008f0046497a20 */ /* 0x000fe40000410000 */
[----:B------:R-:W-:Y:S01]  /*eb60*/  FMUL.FTZ R0, R0, c[0x0][0x23c] ;  /* 0x00008f0000007a20 */ /* 0x000fe20000410000 */
[----:B-----5:R-:W-:Y:S01]  /*eb70*/  FMNMX.FTZ R68, R4, R68, !PT ;  /* 0x0000004404447209 */ /* 0x020fe20007810000 */
[----:B----4-:R-:W-:Y:S01]  /*eb80*/  FMUL.FTZ R48, R72, R124 ;  /* 0x0000007c48307220 */ /* 0x010fe20000410000 */
[----:B------:R-:W-:Y:S01]  /*eb90*/  FSEL R73, R73, RZ, P2 ;  /* 0x000000ff49497208 */ /* 0x000fe20001000000 */
[----:B------:R1:W2:Y:S01]  /*eba0*/  MUFU.EX2 R71, R0 ;  /* 0x0000000000477308 */ /* 0x0002a20000000800 */
[----:B------:R-:W-:Y:S01]  /*ebb0*/  FSETP.NEU.FTZ.AND P2, PT, R69, -INF , PT ;  /* 0xff8000004500780b */ /* 0x000fe20003f5d000 */
[----:B------:R-:W-:Y:S02]  /*ebc0*/  FMUL.FTZ R78, R3, c[0x0][0x23c] ;  /* 0x00008f00034e7a20 */ /* 0x000fe40000410000 */
[--C-:B------:R-:W-:Y:S02]  /*ebd0*/  FFMA.FTZ R4, R146, c[0x0][0x23c], -R73.reuse ;  /* 0x00008f0092047a23 */ /* 0x100fe40000010849 */
[--C-:B------:R-:W-:Y:S02]  /*ebe0*/  FFMA.FTZ R5, R161, c[0x0][0x23c], -R73.reuse ;  /* 0x00008f00a1057a23 */ /* 0x100fe40000010849 */
[--C-:B------:R-:W-:Y:S02]  /*ebf0*/  FFMA.FTZ R7, R19, c[0x0][0x23c], -R73.reuse ;  /* 0x00008f0013077a23 */ /* 0x100fe40000010849 */
[----:B------:R3:W-:Y:S01]  /*ec00*/  MUFU.EX2 R240, R4 ;  /* 0x0000000400f07308 */ /* 0x0007e20000000800 */
[--C-:B------:R-:W-:Y:S02]  /*ec10*/  FFMA.FTZ R12, R32, c[0x0][0x23c], -R73.reuse ;  /* 0x00008f00200c7a23 */ /* 0x100fe40000010849 */
[----:B------:R-:W-:Y:S02]  /*ec20*/  FMUL.FTZ R32, R72, R108 ;  /* 0x0000006c48207220 */ /* 0x000fe40000410000 */
[--C-:B------:R-:W-:Y:S02]  /*ec30*/  FFMA.FTZ R56, R167, c[0x0][0x23c], -R73.reuse ;  /* 0x00008f00a7387a23 */ /* 0x100fe40000010849 */
[----:B------:R-:W-:Y:S03]  /*ec40*/  FFMA.FTZ R60, R169, c[0x0][0x23c], -R73 ;  /* 0x00008f00a93c7a23 */ /* 0x000fe60000010849 */
[----:B------:R4:W-:Y:S01]  /*ec50*/  MUFU.EX2 R242, R5 ;  /* 0x0000000500f27308 */ /* 0x0009e20000000800 */
[----:B-1----:R-:W-:Y:S02]  /*ec60*/  FADD.FTZ R0, -R68, R74 ;  /* 0x0000004a44007221 */ /* 0x002fe40000010100 */
[----:B------:R-:W-:Y:S02]  /*ec70*/  FMUL.FTZ R74, R69, c[0x0][0x23c] ;  /* 0x00008f00454a7a20 */ /* 0x000fe40000410000 */
[----:B------:R-:W-:Y:S05]  /*ec80*/  FMUL.FTZ R0, R0, c[0x0][0x23c] ;  /* 0x00008f0000007a20 */ /* 0x000fea0000410000 */
[----:B------:R1:W-:Y:S01]  /*ec90*/  MUFU.EX2 R227, R7 ;  /* 0x0000000700e37308 */ /* 0x0003e20000000800 */
[----:B------:R-:W-:Y:S01]  /*eca0*/  FSEL R74, R74, RZ, P2 ;  /* 0x000000ff4a4a7208 */ /* 0x000fe20001000000 */
[C---:B--2---:R-:W-:Y:S01]  /*ecb0*/  FMUL.FTZ R19, R71.reuse, R95 ;  /* 0x0000005f47137220 */ /* 0x044fe20000410000 */
[----:B------:R-:W-:Y:S01]  /*ecc0*/  FSETP.NEU.FTZ.AND P2, PT, R68, -INF , PT ;  /* 0xff8000004400780b */ /* 0x000fe20003f5d000 */
[----:B------:R-:W-:Y:S02]  /*ecd0*/  FMUL.FTZ R50, R71, R126 ;  /* 0x0000007e47327220 */ /* 0x000fe40000410000 */
[--C-:B---3--:R-:W-:Y:S02]  /*ece0*/  FFMA.FTZ R4, R147, c[0x0][0x23c], -R74.reuse ;  /* 0x00008f0093047a23 */ /* 0x108fe4000001084a */
[C---:B------:R-:W-:Y:S02]  /*ecf0*/  FMUL.FTZ R51, R71.reuse, R127 ;  /* 0x0000007f47337220 */ /* 0x040fe40000410000 */
[----:B------:R2:W-:Y:S01]  /*ed00*/  MUFU.EX2 R236, R4 ;  /* 0x0000000400ec7308 */ /* 0x0005e20000000800 */
[----:B------:R-:W-:Y:S02]  /*ed10*/  FMUL.FTZ R6, R71, R86 ;  /* 0x0000005647067220 */ /* 0x000fe40000410000 */
[--C-:B------:R-:W-:Y:S02]  /*ed20*/  FFMA.FTZ R79, R176, c[0x0][0x23c], -R74.reuse ;  /* 0x00008f00b04f7a23 */ /* 0x100fe4000001084a */
[--C-:B----4-:R-:W-:Y:S02]  /*ed30*/  FFMA.FTZ R5, R16, c[0x0][0x23c], -R74.reuse ;  /* 0x00008f0010057a23 */ /* 0x110fe4000001084a */
[----:B------:R-:W-:Y:S02]  /*ed40*/  FMUL.FTZ R16, R72, R92 ;  /* 0x0000005c48107220 */ /* 0x000fe40000410000 */
[--C-:B------:R-:W-:Y:S01]  /*ed50*/  FFMA.FTZ R62, R172, c[0x0][0x23c], -R74.reuse ;  /* 0x00008f00ac3e7a23 */ /* 0x100fe2000001084a */
[----:B------:R3:W4:Y:S01]  /*ed60*/  MUFU.EX2 R2, R0 ;  /* 0x0000000000027308 */ /* 0x0007220000000800 */
[--C-:B-1----:R-:W-:Y:S09]  /*ed70*/  FFMA.FTZ R7, R145, c[0x0][0x23c], -R74.reuse ;  /* 0x00008f0091077a23 */ /* 0x102ff2000001084a */
[----:B------:R1:W-:Y:S01]  /*ed80*/  MUFU.EX2 R237, R5 ;  /* 0x0000000500ed7308 */ /* 0x0003e20000000800 */
[----:B--2---:R-:W-:Y:S09]  /*ed90*/  FFMA.FTZ R4, R155, c[0x0][0x23c], -R74 ;  /* 0x00008f009b047a23 */ /* 0x004ff2000001084a */
[----:B------:R2:W5:Y:S01]  /*eda0*/  MUFU.EX2 R238, R4 ;  /* 0x0000000400ee7308 */ /* 0x0005620000000800 */
[----:B---3--:R-:W-:Y:S02]  /*edb0*/  FADD.FTZ R0, -R3, R75 ;  /* 0x0000004b03007221 */ /* 0x008fe40000010100 */
[----:B------:R-:W-:Y:S02]  /*edc0*/  FMUL.FTZ R75, R68, c[0x0][0x23c] ;  /* 0x00008f00444b7a20 */ /* 0x000fe40000410000 */
[C---:B----4-:R-:W-:Y:S05]  /*edd0*/  FMUL.FTZ R8, R2.reuse, R80 ;  /* 0x0000005002087220 */ /* 0x050fea0000410000 */
[----:B------:R3:W-:Y:S01]  /*ede0*/  MUFU.EX2 R222, R7 ;  /* 0x0000000700de7308 */ /* 0x0007e20000000800 */
[----:B------:R-:W-:Y:S01]  /*edf0*/  FSEL R75, R75, RZ, P2 ;  /* 0x000000ff4b4b7208 */ /* 0x000fe20001000000 */
[C---:B------:R-:W-:Y:S01]  /*ee00*/  FMUL.FTZ R9, R2.reuse, R81 ;  /* 0x0000005102097220 */ /* 0x040fe20000410000 */
[----:B------:R-:W-:Y:S01]  /*ee10*/  FSETP.NEU.FTZ.AND P2, PT, R3, -INF , PT ;  /* 0xff8000000300780b */ /* 0x000fe20003f5d000 */
[----:B------:R-:W-:Y:S02]  /*ee20*/  FMUL.FTZ R13, R2, R89 ;  /* 0x00000059020d7220 */ /* 0x000fe40000410000 */
[----:B-1----:R-:W-:Y:S01]  /*ee30*/  FFMA.FTZ R5, R152, c[0x0][0x23c], -R75 ;  /* 0x00008f0098057a23 */ /* 0x002fe2000001084b */
[----:B------:R-:W-:Y:S01]  /*ee40*/  FSEL R78, R78, RZ, P2 ;  /* 0x000000ff4e4e7208 */ /* 0x000fe20001000000 */
[----:B------:R-:W-:Y:S02]  /*ee50*/  FMUL.FTZ R0, R0, c[0x0][0x23c] ;  /* 0x00008f0000007a20 */ /* 0x000fe40000410000 */
[----:B------:R1:W-:Y:S01]  /*ee60*/  MUFU.EX2 R230, R5 ;  /* 0x0000000500e67308 */ /* 0x0003e20000000800 */
[----:B------:R-:W-:Y:S02]  /*ee70*/  FMUL.FTZ R57, R2, R133 ;  /* 0x0000008502397220 */ /* 0x000fe40000410000 */
[--C-:B------:R-:W-:Y:S02]  /*ee80*/  FFMA.FTZ R49, R170, c[0x0][0x23c], -R78.reuse ;  /* 0x00008f00aa317a23 */ /* 0x100fe4000001084e */
[----:B--2---:R-:W-:Y:S02]  /*ee90*/  FFMA.FTZ R4, R144, c[0x0][0x23c], -R73 ;  /* 0x00008f0090047a23 */ /* 0x004fe40000010849 */
[C---:B------:R-:W-:Y:S02]  /*eea0*/  FMUL.FTZ R29, R2.reuse, R105 ;  /* 0x00000069021d7220 */ /* 0x040fe40000410000 */
[C---:B------:R-:W-:Y:S01]  /*eeb0*/  FMUL.FTZ R40, R2.reuse, R116 ;  /* 0x0000007402287220 */ /* 0x040fe20000410000 */
[----:B------:R2:W-:Y:S01]  /*eec0*/  MUFU.EX2 R239, R4 ;  /* 0x0000000400ef7308 */ /* 0x0005e20000000800 */
[C---:B------:R-:W-:Y:S02]  /*eed0*/  FMUL.FTZ R45, R2.reuse, R121 ;  /* 0x00000079022d7220 */ /* 0x040fe40000410000 */
[----:B------:R-:W-:Y:S02]  /*eee0*/  FMUL.FTZ R61, R2, R137 ;  /* 0x00000089023d7220 */ /* 0x000fe40000410000 */
[----:B---3--:R-:W-:Y:S02]  /*eef0*/  FMUL.FTZ R7, R71, R87 ;  /* 0x0000005747077220 */ /* 0x008fe40000410000 */
[--C-:B------:R-:W-:Y:S02]  /*ef00*/  FFMA.FTZ R25, R24, c[0x0][0x23c], -R75.reuse ;  /* 0x00008f0018197a23 */ /* 0x100fe4000001084b */
[----:B------:R-:W-:Y:S01]  /*ef10*/  FMUL.FTZ R24, R2, R100 ;  /* 0x0000006402187220 */ /* 0x000fe20000410000 */
[----:B------:R3:W-:Y:S01]  /*ef20*/  MUFU.EX2 R226, R12 ;  /* 0x0000000c00e27308 */ /* 0x0007e20000000800 */
[--C-:B------:R-:W-:Y:S02]  /*ef30*/  FFMA.FTZ R41, R164, c[0x0][0x23c], -R75.reuse ;  /* 0x00008f00a4297a23 */ /* 0x100fe4000001084b */
[--C-:B------:R-:W-:Y:S02]  /*ef40*/  FFMA.FTZ R28, R162, c[0x0][0x23c], -R75.reuse ;  /* 0x00008f00a21c7a23 */ /* 0x100fe4000001084b */
[----:B-1----:R-:W-:Y:S01]  /*ef50*/  FMUL.FTZ R5, R72, R85 ;  /* 0x0000005548057220 */ /* 0x002fe20000410000 */
[----:B-----5:R-:W-:Y:S01]  /*ef60*/  F2FP.PACK_AB R85, R238, R236 ;  /* 0x000000ecee55723e */ /* 0x020fe200000000ff */
[----:B------:R-:W-:Y:S02]  /*ef70*/  FFMA.FTZ R44, R168, c[0x0][0x23c], -R75 ;  /* 0x00008f00a82c7a23 */ /* 0x000fe4000001084b */
[--C-:B------:R-:W-:Y:S01]  /*ef80*/  FFMA.FTZ R76, R76, c[0x0][0x23c], -R78.reuse ;  /* 0x00008f004c4c7a23 */ /* 0x100fe2000001084e */
[----:B------:R-:W1:Y:S01]  /*ef90*/  MUFU.EX2 R0, R0 ;  /* 0x0000000000007308 */ /* 0x000e620000000800 */
[--C-:B--2---:R-:W-:Y:S09]  /*efa0*/  FFMA.FTZ R4, R15, c[0x0][0x23c], -R73.reuse ;  /* 0x00008f000f047a23 */ /* 0x104ff20000010849 */
[----:B------:R-:W2:Y:S01]  /*efb0*/  MUFU.EX2 R241, R4 ;  /* 0x0000000400f17308 */ /* 0x000ea20000000800 */
[--C-:B---3--:R-:W-:Y:S02]  /*efc0*/  FFMA.FTZ R12, R33, c[0x0][0x23c], -R73.reuse ;  /* 0x00008f00210c7a23 */ /* 0x108fe40000010849 */
[----:B------:R-:W-:Y:S07]  /*efd0*/  FFMA.FTZ R33, R163, c[0x0][0x23c], -R78 ;  /* 0x00008f00a3217a23 */ /* 0x000fee000001084e */
[----:B------:R3:W-:Y:S01]  /*efe0*/  MUFU.EX2 R223, R12 ;  /* 0x0000000c00df7308 */ /* 0x0007e20000000800 */
[C---:B-1----:R-:W-:Y:S02]  /*eff0*/  FMUL.FTZ R10, R0.reuse, R82 ;  /* 0x00000052000a7220 */ /* 0x042fe40000410000 */
[C---:B------:R-:W-:Y:S02]  /*f000*/  FMUL.FTZ R11, R0.reuse, R83 ;  /* 0x00000053000b7220 */ /* 0x040fe40000410000 */
[C---:B------:R-:W-:Y:S01]  /*f010*/  FMUL.FTZ R59, R0.reuse, R135 ;  /* 0x00000087003b7220 */ /* 0x040fe20000410000 */
[----:B------:R-:W1:Y:S04]  /*f020*/  LDSM.16.MT88.4 R80, [R191+0x6000] ;  /* 0x00600000bf50783b */ /* 0x000e680000004200 */
[----:B------:R4:W-:Y:S01]  /*f030*/  MUFU.EX2 R135, R79 ;  /* 0x0000004f00877308 */ /* 0x0009e20000000800 */
[C---:B------:R-:W-:Y:S02]  /*f040*/  FMUL.FTZ R15, R0.reuse, R91 ;  /* 0x0000005b000f7220 */ /* 0x040fe40000410000 */
[----:B------:R-:W-:Y:S01]  /*f050*/  FMUL.FTZ R26, R0, R102 ;  /* 0x00000066001a7220 */ /* 0x000fe20000410000 */
[----:B--2---:R-:W-:Y:S01]  /*f060*/  F2FP.PACK_AB R86, R241, R239 ;  /* 0x000000eff156723e */ /* 0x004fe200000000ff */
[----:B------:R-:W-:Y:S02]  /*f070*/  FFMA.FTZ R4, R14, c[0x0][0x23c], -R74 ;  /* 0x00008f000e047a23 */ /* 0x000fe4000001084a */
[C---:B------:R-:W-:Y:S02]  /*f080*/  FMUL.FTZ R14, R0.reuse, R90 ;  /* 0x0000005a000e7220 */ /* 0x040fe40000410000 */
[C---:B------:R-:W-:Y:S01]  /*f090*/  FMUL.FTZ R27, R0.reuse, R103 ;  /* 0x00000067001b7220 */ /* 0x040fe20000410000 */
[----:B------:R2:W5:Y:S01]  /*f0a0*/  MUFU.EX2 R235, R4 ;  /* 0x0000000400eb7308 */ /* 0x0005620000000800 */
[C---:B------:R-:W-:Y:S02]  /*f0b0*/  FMUL.FTZ R58, R0.reuse, R134 ;  /* 0x00000086003a7220 */ /* 0x040fe40000410000 */
[----:B------:R-:W-:Y:S02]  /*f0c0*/  FMUL.FTZ R30, R0, R106 ;  /* 0x0000006a001e7220 */ /* 0x000fe40000410000 */
[----:B---3--:R-:W-:Y:S02]  /*f0d0*/  FMUL.FTZ R12, R2, R88 ;  /* 0x00000058020c7220 */ /* 0x008fe40000410000 */
[C---:B------:R-:W-:Y:S01]  /*f0e0*/  FMUL.FTZ R31, R0.reuse, R107 ;  /* 0x0000006b001f7220 */ /* 0x040fe20000410000 */
[----:B------:R-:W3:Y:S01]  /*f0f0*/  LDSM.16.MT88.4 R88, [R189+0x6800] ;  /* 0x00680000bd58783b */ /* 0x000ee20000004200 */
[C---:B------:R-:W-:Y:S01]  /*f100*/  FMUL.FTZ R42, R0.reuse, R118 ;  /* 0x00000076002a7220 */ /* 0x040fe20000410000 */
[----:B------:R1:W-:Y:S01]  /*f110*/  MUFU.EX2 R218, R25 ;  /* 0x0000001900da7308 */ /* 0x0003e20000000800 */
[C---:B------:R-:W-:Y:S02]  /*f120*/  FMUL.FTZ R43, R0.reuse, R119 ;  /* 0x00000077002b7220 */ /* 0x040fe40000410000 */
[----:B------:R-:W-:Y:S02]  /*f130*/  FMUL.FTZ R46, R0, R122 ;  /* 0x0000007a002e7220 */ /* 0x000fe40000410000 */
[----:B----4-:R-:W-:Y:S02]  /*f140*/  FFMA.FTZ R79, R166, c[0x0][0x23c], -R73 ;  /* 0x00008f00a64f7a23 */ /* 0x010fe40000010849 */
[C---:B------:R-:W-:Y:S02]  /*f150*/  FMUL.FTZ R47, R0.reuse, R123 ;  /* 0x0000007b002f7220 */ /* 0x040fe40000410000 */
[----:B------:R-:W-:Y:S01]  /*f160*/  FMUL.FTZ R63, R0, R139 ;  /* 0x0000008b003f7220 */ /* 0x000fe20000410000 */
[----:B------:R4:W-:Y:S01]  /*f170*/  MUFU.EX2 R166, R79 ;  /* 0x0000004f00a67308 */ /* 0x0009e20000000800 */
[----:B--2---:R-:W-:Y:S01]  /*f180*/  FFMA.FTZ R4, R153, c[0x0][0x23c], -R75 ;  /* 0x00008f0099047a23 */ /* 0x004fe2000001084b */
[----:B-----5:R-:W-:Y:S08]  /*f190*/  F2FP.PACK_AB R87, R237, R235 ;  /* 0x000000ebed57723e */ /* 0x020ff000000000ff */
[----:B------:R2:W-:Y:S01]  /*f1a0*/  MUFU.EX2 R232, R4 ;  /* 0x0000000400e87308 */ /* 0x0005e20000000800 */
[----:B-1----:R-:W-:Y:S09]  /*f1b0*/  FMUL.FTZ R25, R2, R101 ;  /* 0x0000006502197220 */ /* 0x002ff20000410000 */
[----:B------:R1:W-:Y:S01]  /*f1c0*/  MUFU.EX2 R170, R56 ;  /* 0x0000003800aa7308 */ /* 0x0003e20000000800 */
[----:B----4-:R-:W-:Y:S09]  /*f1d0*/  FFMA.FTZ R79, R171, c[0x0][0x23c], -R73 ;  /* 0x00008f00ab4f7a23 */ /* 0x010ff20000010849 */
[----:B------:R4:W-:Y:S01]  /*f1e0*/  MUFU.EX2 R217, R28 ;  /* 0x0000001c00d97308 */ /* 0x0009e20000000800 */
[--C-:B--2---:R-:W-:Y:S09]  /*f1f0*/  FFMA.FTZ R4, R160, c[0x0][0x23c], -R75.reuse ;  /* 0x00008f00a0047a23 */ /* 0x104ff2000001084b */
[----:B------:R2:W5:Y:S01]  /*f200*/  MUFU.EX2 R234, R4 ;  /* 0x0000000400ea7308 */ /* 0x0005620000000800 */
[C---:B-1----:R-:W-:Y:S09]  /*f210*/  FMUL.FTZ R56, R2.reuse, R132 ;  /* 0x0000008402387220 */ /* 0x042ff20000410000 */
[----:B------:R1:W-:Y:S01]  /*f220*/  MUFU.EX2 R216, R33 ;  /* 0x0000002100d87308 */ /* 0x0003e20000000800 */
[----:B----4-:R-:W-:Y:S09]  /*f230*/  FMUL.FTZ R28, R2, R104 ;  /* 0x00000068021c7220 */ /* 0x010ff20000410000 */
[----:B------:R4:W-:Y:S01]  /*f240*/  MUFU.EX2 R214, R41 ;  /* 0x0000002900d67308 */ /* 0x0009e20000000800 */
[--C-:B--2---:R-:W-:Y:S01]  /*f250*/  FFMA.FTZ R4, R149, c[0x0][0x23c], -R78.reuse ;  /* 0x00008f0095047a23 */ /* 0x104fe2000001084e */
[----:B-----5:R-:W-:Y:S08]  /*f260*/  F2FP.PACK_AB R64, R234, R232 ;  /* 0x000000e8ea40723e */ /* 0x020ff000000000ff */
[----:B------:R2:W-:Y:S01]  /*f270*/  MUFU.EX2 R225, R4 ;  /* 0x0000000400e17308 */ /* 0x0005e20000000800 */
[----:B-1----:R-:W-:Y:S09]  /*f280*/  FMUL.FTZ R33, R72, R109 ;  /* 0x0000006d48217220 */ /* 0x002ff20000410000 */
[----:B------:R1:W-:Y:S01]  /*f290*/  MUFU.EX2 R212, R49 ;  /* 0x0000003100d47308 */ /* 0x0003e20000000800 */
[----:B----4-:R-:W-:Y:S09]  /*f2a0*/  FMUL.FTZ R41, R2, R117 ;  /* 0x0000007502297220 */ /* 0x010ff20000410000 */
[----:B------:R4:W-:Y:S01]  /*f2b0*/  MUFU.EX2 R213, R44 ;  /* 0x0000002c00d57308 */ /* 0x0009e20000000800 */
[----:B--2---:R-:W-:Y:S09]  /*f2c0*/  FFMA.FTZ R4, R154, c[0x0][0x23c], -R78 ;  /* 0x00008f009a047a23 */ /* 0x004ff2000001084e */
[----:B------:R2:W5:Y:S01]  /*f2d0*/  MUFU.EX2 R229, R4 ;  /* 0x0000000400e57308 */ /* 0x0005620000000800 */
[----:B-1----:R-:W-:Y:S02]  /*f2e0*/  FMUL.FTZ R49, R72, R125 ;  /* 0x0000007d48317220 */ /* 0x002fe40000410000 */
[----:B------:R-:W-:Y:S07]  /*f2f0*/  LDSM.16.MT88.4 R124, [R190+0x7800] ;  /* 0x00780000be7c783b */ /* 0x000fee0000004200 */
[----:B------:R1:W-:Y:S01]  /*f300*/  MUFU.EX2 R168, R60 ;  /* 0x0000003c00a87308 */ /* 0x0003e20000000800 */
[C---:B----4-:R-:W-:Y:S09]  /*f310*/  FMUL.FTZ R44, R2.reuse, R120 ;  /* 0x00000078022c7220 */ /* 0x050ff20000410000 */
[----:B------:R4:W-:Y:S01]  /*f320*/  MUFU.EX2 R167, R62 ;  /* 0x0000003e00a77308 */ /* 0x0009e20000000800 */
[----:B--2---:R-:W-:Y:S01]  /*f330*/  FFMA.FTZ R4, R151, c[0x0][0x23c], -R75 ;  /* 0x00008f0097047a23 */ /* 0x004fe2000001084b */
[C---:B-----5:R-:W-:Y:S08]  /*f340*/  F2FP.PACK_AB R65, R229.reuse, R225 ;  /* 0x000000e1e541723e */ /* 0x060ff000000000ff */
[----:B------:R2:W5:Y:S01]  /*f350*/  MUFU.EX2 R233, R4 ;  /* 0x0000000400e97308 */ /* 0x0005620000000800 */
[C---:B-1----:R-:W-:Y:S02]  /*f360*/  FMUL.FTZ R60, R2.reuse, R136 ;  /* 0x00000088023c7220 */ /* 0x042fe40000410000 */
[----:B------:R-:W-:Y:S07]  /*f370*/  FFMA.FTZ R2, R2, R245, R232 ;  /* 0x000000f502027223 */ /* 0x000fee00000100e8 */
[----:B------:R-:W-:Y:S01]  /*f380*/  MUFU.EX2 R76, R76 ;  /* 0x0000004c004c7308 */ /* 0x000fe20000000800 */
[----:B------:R-:W-:Y:S02]  /*f390*/  FADD.FTZ R2, R234, R2 ;  /* 0x00000002ea027221 */ /* 0x000fe40000010000 */
[C---:B----4-:R-:W-:Y:S02]  /*f3a0*/  FMUL.FTZ R62, R0.reuse, R138 ;  /* 0x0000008a003e7220 */ /* 0x050fe40000410000 */
[----:B------:R-:W-:Y:S02]  /*f3b0*/  FFMA.FTZ R0, R0, R246, R225 ;  /* 0x000000f600007223 */ /* 0x000fe400000100e1 */
[----:B------:R-:W-:Y:S02]  /*f3c0*/  FADD.FTZ R2, R230, R2 ;  /* 0x00000002e6027221 */ /* 0x000fe40000010000 */
[----:B------:R-:W-:Y:S02]  /*f3d0*/  FADD.FTZ R0, R229, R0 ;  /* 0x00000000e5007221 */ /* 0x000fe40000010000 */
[----:B--2---:R-:W-:Y:S01]  /*f3e0*/  FFMA.FTZ R4, R150, c[0x0][0x23c], -R78 ;  /* 0x00008f0096047a23 */ /* 0x004fe2000001084e */
[C---:B-----5:R-:W-:Y:S01]  /*f3f0*/  F2FP.PACK_AB R66, R233.reuse, R230 ;  /* 0x000000e6e942723e */ /* 0x060fe200000000ff */
[----:B------:R-:W-:Y:S02]  /*f400*/  FADD.FTZ R2, R233, R2 ;  /* 0x00000002e9027221 */ /* 0x000fe40000010000 */
[----:B------:R1:W2:Y:S02]  /*f410*/  MUFU.EX2 R224, R4 ;  /* 0x0000000400e07308 */ /* 0x0002a40000000800 */
[----:B------:R-:W-:Y:S04]  /*f420*/  FADD.FTZ R2, R218, R2 ;  /* 0x00000002da027221 */ /* 0x000fe80000010000 */
[----:B------:R-:W-:Y:S04]  /*f430*/  FADD.FTZ R2, R217, R2 ;  /* 0x00000002d9027221 */ /* 0x000fe80000010000 */
[----:B------:R-:W-:Y:S02]  /*f440*/  FADD.FTZ R2, R214, R2 ;  /* 0x00000002d6027221 */ /* 0x000fe40000010000 */
[----:B-1----:R-:W-:Y:S02]  /*f450*/  FFMA.FTZ R4, R148, c[0x0][0x23c], -R78 ;  /* 0x00008f0094047a23 */ /* 0x002fe4000001084e */
[----:B--2---:R-:W-:Y:S02]  /*f460*/  FADD.FTZ R0, R224, R0 ;  /* 0x00000000e0007221 */ /* 0x004fe40000010000 */
[----:B------:R1:W2:Y:S02]  /*f470*/  MUFU.EX2 R228, R4 ;  /* 0x0000000400e47308 */ /* 0x0002a40000000800 */
[----:B-1----:R-:W-:Y:S01]  /*f480*/  FFMA.FTZ R4, R18, c[0x0][0x23c], -R73 ;  /* 0x00008f0012047a23 */ /* 0x002fe20000010849 */
[C---:B--2---:R-:W-:Y:S01]  /*f490*/  F2FP.PACK_AB R67, R228.reuse, R224 ;  /* 0x000000e0e443723e */ /* 0x044fe200000000ff */
[----:B------:R-:W-:Y:S06]  /*f4a0*/  FMUL.FTZ R18, R71, R94 ;  /* 0x0000005e47127220 */ /* 0x000fec0000410000 */
[----:B------:R1:W-:Y:S01]  /*f4b0*/  MUFU.EX2 R231, R4 ;  /* 0x0000000400e77308 */ /* 0x0003e20000000800 */
[----:B------:R-:W-:Y:S04]  /*f4c0*/  FADD.FTZ R0, R228, R0 ;  /* 0x00000000e4007221 */ /* 0x000fe80000010000 */
[----:B------:R-:W-:Y:S02]  /*f4d0*/  FADD.FTZ R0, R216, R0 ;  /* 0x00000000d8007221 */ /* 0x000fe40000010000 */
[--C-:B-1----:R-:W-:Y:S02]  /*f4e0*/  FFMA.FTZ R4, R17, c[0x0][0x23c], -R74.reuse ;  /* 0x00008f0011047a23 */ /* 0x102fe4000001084a */
[--C-:B------:R-:W-:Y:S02]  /*f4f0*/  FFMA.FTZ R17, R34, c[0x0][0x23c], -R74.reuse ;  /* 0x00008f0022117a23 */ /* 0x100fe4000001084a */
[----:B------:R1:W-:Y:S01]  /*f500*/  MUFU.EX2 R221, R4 ;  /* 0x0000000400dd7308 */ /* 0x0003e20000000800 */
[----:B------:R-:W-:Y:S09]  /*f510*/  FMUL.FTZ R34, R71, R110 ;  /* 0x0000006e47227220 */ /* 0x000ff20000410000 */
[----:B------:R2:W-:Y:S01]  /*f520*/  MUFU.EX2 R220, R17 ;  /* 0x0000001100dc7308 */ /* 0x0005e20000000800 */
[----:B-1----:R-:W-:Y:S01]  /*f530*/  FMUL.FTZ R4, R72, R84 ;  /* 0x0000005448047220 */ /* 0x002fe20000410000 */
[----:B------:R-:W-:Y:S07]  /*f540*/  F2FP.PACK_AB R84, R242, R240 ;  /* 0x000000f0f254723e */ /* 0x000fee00000000ff */
[-C--:B------:R-:W-:Y:S05]  /*f550*/  HMMA.16816.F32 R4, R84, R20.reuse, R4 ;  /* 0x000000145404723c */ /* 0x080fea0000001804 */
[C---:B--2---:R-:W-:Y:S02]  /*f560*/  FMUL.FTZ R17, R72.reuse, R93 ;  /* 0x0000005d48117220 */ /* 0x044fe40000410000 */
[----:B------:R-:W1:Y:S01]  /*f570*/  LDSM.16.MT88.4 R92, [R192+0x6800] ;  /* 0x00680000c05c783b */ /* 0x000e620000004200 */
[C---:B------:R-:W-:Y:S07]  /*f580*/  HMMA.16816.F32 R8, R64.reuse, R20, R8 ;  /* 0x000000144008723c */ /* 0x040fee0000001808 */
[----:B------:R-:W-:Y:S01]  /*f590*/  FFMA.FTZ R20, R35, c[0x0][0x23c], -R74 ;  /* 0x00008f0023147a23 */ /* 0x000fe2000001084a */
[-C--:B------:R-:W-:Y:S03]  /*f5a0*/  HMMA.16816.F32 R12, R64, R22.reuse, R12 ;  /* 0x00000016400c723c */ /* 0x080fe6000000180c */
[----:B------:R2:W-:Y:S01]  /*f5b0*/  MUFU.EX2 R219, R20 ;  /* 0x0000001400db7308 */ /* 0x0005e20000000800 */
[C---:B------:R-:W-:Y:S02]  /*f5c0*/  FMUL.FTZ R21, R72.reuse, R97 ;  /* 0x0000006148157220 */ /* 0x040fe40000410000 */
[C---:B------:R-:W-:Y:S02]  /*f5d0*/  FMUL.FTZ R35, R71.reuse, R111 ;  /* 0x0000006f47237220 */ /* 0x040fe40000410000 */
[C---:B------:R-:W-:Y:S01]  /*f5e0*/  HMMA.16816.F32 R16, R84.reuse, R22, R16 ;  /* 0x000000165410723c */ /* 0x040fe20000001810 */
[----:B------:R-:W-:Y:S06]  /*f5f0*/  LDSM.16.MT88.4 R108, [R192+0x7800] ;  /* 0x00780000c06c783b */ /* 0x000fec0000004200 */
[C---:B------:R-:W-:Y:S02]  /*f600*/  FMUL.FTZ R22, R71.reuse, R98 ;  /* 0x0000006247167220 */ /* 0x040fe40000410000 */
[----:B------:R-:W-:Y:S03]  /*f610*/  FMUL.FTZ R23, R71, R99 ;  /* 0x0000006347177220 */ /* 0x000fe60000410000 */
[C---:B--2---:R-:W-:Y:S02]  /*f620*/  FMUL.FTZ R20, R72.reuse, R96 ;  /* 0x0000006048147220 */ /* 0x044fe40000410000 */
[----:B------:R-:W2:Y:S05]  /*f630*/  LDSM.16.MT88.4 R96, [R190+0x6800] ;  /* 0x00680000be60783b */ /* 0x000eaa0000004200 */
[-C--:B------:R-:W-:Y:S08]  /*f640*/  HMMA.16816.F32 R20, R84, R36.reuse, R20 ;  /* 0x000000245414723c */ /* 0x080ff00000001814 */
[C---:B------:R-:W-:Y:S07]  /*f650*/  HMMA.16816.F32 R24, R64.reuse, R36, R24 ;  /* 0x000000244018723c */ /* 0x040fee0000001818 */
[----:B------:R-:W-:Y:S01]  /*f660*/  FFMA.FTZ R36, R165, c[0x0][0x23c], -R78 ;  /* 0x00008f00a5247a23 */ /* 0x000fe2000001084e */
[-C--:B------:R-:W-:Y:S01]  /*f670*/  HMMA.16816.F32 R28, R64, R38.reuse, R28 ;  /* 0x00000026401c723c */ /* 0x080fe2000000181c */
[----:B------:R4:W-:Y:S03]  /*f680*/  MUFU.EX2 R165, R79 ;  /* 0x0000004f00a57308 */ /* 0x0009e60000000800 */
[----:B------:R-:W-:Y:S04]  /*f690*/  FMUL.FTZ R37, R72, R113 ;  /* 0x0000007148257220 */ /* 0x000fe80000410000 */
[C---:B------:R-:W-:Y:S03]  /*f6a0*/  HMMA.16816.F32 R32, R84.reuse, R38, R32 ;  /* 0x000000265420723c */ /* 0x040fe60000001820 */
[----:B------:R5:W1:Y:S04]  /*f6b0*/  MUFU.EX2 R215, R36 ;  /* 0x0000002400d77308 */ /* 0x000a680000000800 */
[C---:B------:R-:W-:Y:S02]  /*f6c0*/  FMUL.FTZ R38, R71.reuse, R114 ;  /* 0x0000007247267220 */ /* 0x040fe40000410000 */
[----:B------:R-:W-:Y:S03]  /*f6d0*/  FMUL.FTZ R39, R71, R115 ;  /* 0x0000007347277220 */ /* 0x000fe60000410000 */
[----:B----4-:R-:W-:Y:S04]  /*f6e0*/  FFMA.FTZ R79, R174, c[0x0][0x23c], -R74 ;  /* 0x00008f00ae4f7a23 */ /* 0x010fe8000001084a */
[----:B------:R4:W-:Y:S01]  /*f6f0*/  MUFU.EX2 R164, R79 ;  /* 0x0000004f00a47308 */ /* 0x0009e20000000800 */
[----:B-----5:R-:W-:Y:S02]  /*f700*/  FMUL.FTZ R36, R72, R112 ;  /* 0x0000007048247220 */ /* 0x020fe40000410000 */
[----:B-1----:R-:W-:Y:S04]  /*f710*/  FADD.FTZ R0, R215, R0 ;  /* 0x00000000d7007221 */ /* 0x002fe80000010000 */
[----:B------:R-:W-:Y:S01]  /*f720*/  FADD.FTZ R0, R212, R0 ;  /* 0x00000000d4007221 */ /* 0x000fe20000010000 */
[-C--:B------:R-:W-:Y:S08]  /*f730*/  HMMA.16816.F32 R36, R84, R52.reuse, R36 ;  /* 0x000000345424723c */ /* 0x080ff00000001824 */
[C---:B------:R-:W-:Y:S04]  /*f740*/  HMMA.16816.F32 R40, R64.reuse, R52, R40 ;  /* 0x000000344028723c */ /* 0x040fe80000001828 */
[----:B----4-:R-:W-:Y:S03]  /*f750*/  FFMA.FTZ R79, R175, c[0x0][0x23c], -R74 ;  /* 0x00008f00af4f7a23 */ /* 0x010fe6000001084a */
[----:B------:R-:W-:Y:S01]  /*f760*/  FFMA.FTZ R52, R173, c[0x0][0x23c], -R78 ;  /* 0x00008f00ad347a23 */ /* 0x000fe2000001084e */
[-C--:B------:R-:W-:Y:S01]  /*f770*/  HMMA.16816.F32 R44, R64, R54.reuse, R44 ;  /* 0x00000036402c723c */ /* 0x080fe2000000182c */
[----:B------:R1:W-:Y:S03]  /*f780*/  MUFU.EX2 R163, R79 ;  /* 0x0000004f00a37308 */ /* 0x0003e60000000800 */
[----:B------:R-:W-:Y:S04]  /*f790*/  FMUL.FTZ R53, R72, R129 ;  /* 0x0000008148357220 */ /* 0x000fe80000410000 */
[C---:B------:R-:W-:Y:S03]  /*f7a0*/  HMMA.16816.F32 R48, R84.reuse, R54, R48 ;  /* 0x000000365430723c */ /* 0x040fe60000001830 */
[----:B------:R4:W5:Y:S04]  /*f7b0*/  MUFU.EX2 R173, R52 ;  /* 0x0000003400ad7308 */ /* 0x0009680000000800 */
[C---:B------:R-:W-:Y:S02]  /*f7c0*/  FMUL.FTZ R54, R71.reuse, R130 ;  /* 0x0000008247367220 */ /* 0x040fe40000410000 */
[----:B------:R-:W-:Y:S03]  /*f7d0*/  FMUL.FTZ R55, R71, R131 ;  /* 0x0000008347377220 */ /* 0x000fe60000410000 */
[--C-:B-1----:R-:W-:Y:S04]  /*f7e0*/  FFMA.FTZ R79, R178, c[0x0][0x23c], -R75.reuse ;  /* 0x00008f00b24f7a23 */ /* 0x102fe8000001084b */
[----:B------:R1:W-:Y:S01]  /*f7f0*/  MUFU.EX2 R134, R79 ;  /* 0x0000004f00867308 */ /* 0x0003e20000000800 */
[----:B----4-:R-:W-:Y:S07]  /*f800*/  FMUL.FTZ R52, R72, R128 ;  /* 0x0000008048347220 */ /* 0x010fee0000410000 */
[-C--:B------:R-:W-:Y:S08]  /*f810*/  HMMA.16816.F32 R52, R84, R80.reuse, R52 ;  /* 0x000000505434723c */ /* 0x080ff00000001834 */
[C---:B------:R-:W-:Y:S04]  /*f820*/  HMMA.16816.F32 R56, R64.reuse, R80, R56 ;  /* 0x000000504038723c */ /* 0x040fe80000001838 */
[--C-:B-1----:R-:W-:Y:S03]  /*f830*/  FFMA.FTZ R79, R177, c[0x0][0x23c], -R75.reuse ;  /* 0x00008f00b14f7a23 */ /* 0x102fe6000001084b */
[----:B------:R-:W-:Y:S01]  /*f840*/  F2FP.PACK_AB R80, R231, R227 ;  /* 0x000000e3e750723e */ /* 0x000fe200000000ff */
[-C--:B------:R-:W-:Y:S01]  /*f850*/  HMMA.16816.F32 R60, R64, R82.reuse, R60 ;  /* 0x00000052403c723c */ /* 0x080fe2000000183c */
[----:B------:R1:W4:Y:S03]  /*f860*/  MUFU.EX2 R133, R79 ;  /* 0x0000004f00857308 */ /* 0x0003260000000800 */
[----:B------:R-:W-:Y:S03]  /*f870*/  F2FP.PACK_AB R81, R222, R221 ;  /* 0x000000ddde51723e */ /* 0x000fe600000000ff */
[C---:B------:R-:W-:Y:S02]  /*f880*/  FMUL.FTZ R64, R72.reuse, R140 ;  /* 0x0000008c48407220 */ /* 0x040fe40000410000 */
[C---:B------:R-:W-:Y:S03]  /*f890*/  FMUL.FTZ R65, R72.reuse, R141 ;  /* 0x0000008d48417220 */ /* 0x040fe60000410000 */
[C---:B------:R-:W-:Y:S02]  /*f8a0*/  FMUL.FTZ R66, R71.reuse, R142 ;  /* 0x0000008e47427220 */ /* 0x040fe40000410000 */
[C---:B------:R-:W-:Y:S02]  /*f8b0*/  FMUL.FTZ R67, R71.reuse, R143 ;  /* 0x0000008f47437220 */ /* 0x040fe40000410000 */
[----:B------:R-:W-:Y:S02]  /*f8c0*/  FFMA.FTZ R72, R72, R243, R240 ;  /* 0x000000f348487223 */ /* 0x000fe400000100f0 */
[----:B------:R-:W-:Y:S03]  /*f8d0*/  FFMA.FTZ R71, R71, R244, R236 ;  /* 0x000000f447477223 */ /* 0x000fe600000100ec */
[----:B------:R-:W-:Y:S04]  /*f8e0*/  HMMA.16816.F32 R64, R84, R82, R64 ;  /* 0x000000525440723c */ /* 0x000fe80000001840 */
[--C-:B-1----:R-:W-:Y:S03]  /*f8f0*/  FFMA.FTZ R79, R179, c[0x0][0x23c], -R78.reuse ;  /* 0x00008f00b34f7a23 */ /* 0x102fe6000001084e */
[----:B------:R-:W-:Y:S01]  /*f900*/  F2FP.PACK_AB R82, R223, R226 ;  /* 0x000000e2df52723e */ /* 0x000fe200000000ff */
[----:B------:R1:W-:Y:S01]  /*f910*/  MUFU.EX2 R132, R79 ;  /* 0x0000004f00847308 */ /* 0x0003e20000000800 */
[----:B------:R-:W-:Y:S03]  /*f920*/  F2FP.PACK_AB R83, R219, R220 ;  /* 0x000000dcdb53723e */ /* 0x000fe600000000ff */
[----:B------:R-:W-:Y:S02]  /*f930*/  F2FP.PACK_AB R84, R217, R218 ;  /* 0x000000dad954723e */ /* 0x000fe400000000ff */
[----:B------:R-:W-:Y:S02]  /*f940*/  F2FP.PACK_AB R85, R215, R216 ;  /* 0x000000d8d755723e */ /* 0x000fe400000000ff */
[-C--:B---3--:R-:W-:Y:S05]  /*f950*/  HMMA.16816.F32 R4, R80, R88.reuse, R4 ;  /* 0x000000585004723c */ /* 0x088fea0000001804 */
[----:B------:R-:W-:Y:S02]  /*f960*/  F2FP.PACK_AB R86, R213, R214 ;  /* 0x000000d6d556723e */ /* 0x000fe400000000ff */
[----:B-----5:R-:W-:Y:S07]  /*f970*/  F2FP.PACK_AB R87, R173, R212 ;  /* 0x000000d4ad57723e */ /* 0x020fee00000000ff */
[C---:B------:R-:W-:Y:S04]  /*f980*/  HMMA.16816.F32 R8, R84.reuse, R88, R8 ;  /* 0x000000585408723c */ /* 0x040fe80000001808 */
[--C-:B-1----:R-:W-:Y:S04]  /*f990*/  FFMA.FTZ R79, R181, c[0x0][0x23c], -R78.reuse ;  /* 0x00008f00b54f7a23 */ /* 0x102fe8000001084e */
[-C--:B------:R-:W-:Y:S01]  /*f9a0*/  HMMA.16816.F32 R12, R84, R90.reuse, R12 ;  /* 0x0000005a540c723c */ /* 0x080fe2000000180c */
[----:B------:R1:W3:Y:S07]  /*f9b0*/  MUFU.EX2 R162, R79 ;  /* 0x0000004f00a27308 */ /* 0x0002ee0000000800 */
[C---:B------:R-:W-:Y:S01]  /*f9c0*/  HMMA.16816.F32 R16, R80.reuse, R90, R16 ;  /* 0x0000005a5010723c */ /* 0x040fe20000001810 */
[----:B------:R-:W5:Y:S07]  /*f9d0*/  LDSM.16.MT88.4 R88, [R191+0x6800] ;  /* 0x00680000bf58783b */ /* 0x000f6e0000004200 */
[-C--:B------:R-:W-:Y:S08]  /*f9e0*/  HMMA.16816.F32 R20, R80, R92.reuse, R20 ;  /* 0x0000005c5014723c */ /* 0x080ff00000001814 */
[C---:B------:R-:W-:Y:S04]  /*f9f0*/  HMMA.16816.F32 R24, R84.reuse, R92, R24 ;  /* 0x0000005c5418723c */ /* 0x040fe80000001818 */
[--C-:B-1----:R-:W-:Y:S03]  /*fa00*/  FFMA.FTZ R79, R180, c[0x0][0x23c], -R75.reuse ;  /* 0x00008f00b44f7a23 */ /* 0x102fe6000001084b */
[----:B------:R-:W-:Y:S01]  /*fa10*/  FFMA.FTZ R92, R184, c[0x0][0x23c], -R75 ;  /* 0x00008f00b85c7a23 */ /* 0x000fe2000001084b */
[-C--:B------:R-:W-:Y:S01]  /*fa20*/  HMMA.16816.F32 R28, R84, R94.reuse, R28 ;  /* 0x0000005e541c723c */ /* 0x080fe2000000181c */
[----:B------:R1:W-:Y:S07]  /*fa30*/  MUFU.EX2 R160, R79 ;  /* 0x0000004f00a07308 */ /* 0x0003ee0000000800 */
[C---:B------:R-:W-:Y:S03]  /*fa40*/  HMMA.16816.F32 R32, R80.reuse, R94, R32 ;  /* 0x0000005e5020723c */ /* 0x040fe60000001820 */
[----:B------:R3:W3:Y:S05]  /*fa50*/  MUFU.EX2 R161, R92 ;  /* 0x0000005c00a17308 */ /* 0x0006ea0000000800 */
[-C--:B--2---:R-:W-:Y:S08]  /*fa60*/  HMMA.16816.F32 R36, R80, R96.reuse, R36 ;  /* 0x000000605024723c */ /* 0x084ff00000001824 */
[C---:B------:R-:W-:Y:S04]  /*fa70*/  HMMA.16816.F32 R40, R84.reuse, R96, R40 ;  /* 0x000000605428723c */ /* 0x040fe80000001828 */
[--C-:B-1----:R-:W-:Y:S04]  /*fa80*/  FFMA.FTZ R79, R183, c[0x0][0x23c], -R78.reuse ;  /* 0x00008f00b74f7a23 */ /* 0x102fe8000001084e */
[-C--:B------:R-:W-:Y:S01]  /*fa90*/  HMMA.16816.F32 R44, R84, R98.reuse, R44 ;  /* 0x00000062542c723c */ /* 0x080fe2000000182c */
[----:B------:R1:W-:Y:S01]  /*faa0*/  MUFU.EX2 R155, R79 ;  /* 0x0000004f009b7308 */ /* 0x0003e20000000800 */
[----:B---3--:R-:W2:Y:S06]  /*fab0*/  LDSM.16.MT88.4 R92, [R189+0x7000] ;  /* 0x00700000bd5c783b */ /* 0x008eac0000004200 */
[C---:B------:R-:W-:Y:S02]  /*fac0*/  HMMA.16816.F32 R48, R80.reuse, R98, R48 ;  /* 0x000000625030723c */ /* 0x040fe40000001830 */
[----:B------:R-:W3:Y:S06]  /*fad0*/  LDSM.16.MT88.4 R96, [R192+0x7000] ;  /* 0x00700000c060783b */ /* 0x000eec0000004200 */
[-C--:B-----5:R-:W-:Y:S08]  /*fae0*/  HMMA.16816.F32 R52, R80, R88.reuse, R52 ;  /* 0x000000585034723c */ /* 0x0a0ff00000001834 */
[C---:B------:R-:W-:Y:S04]  /*faf0*/  HMMA.16816.F32 R56, R84.reuse, R88, R56 ;  /* 0x000000585438723c */ /* 0x040fe80000001838 */
[----:B-1----:R-:W-:Y:S04]  /*fb00*/  FFMA.FTZ R79, R187, c[0x0][0x23c], -R78 ;  /* 0x00008f00bb4f7a23 */ /* 0x002fe8000001084e */
[-C--:B------:R-:W-:Y:S01]  /*fb10*/  HMMA.16816.F32 R60, R84, R90.reuse, R60 ;  /* 0x0000005a543c723c */ /* 0x080fe2000000183c */
[----:B------:R1:W5:Y:S06]  /*fb20*/  MUFU.EX2 R154, R79 ;  /* 0x0000004f009a7308 */ /* 0x00036c0000000800 */
[----:B----4-:R-:W-:Y:S01]  /*fb30*/  F2FP.PACK_AB R84, R133, R134 ;  /* 0x000000868554723e */ /* 0x010fe200000000ff */
[----:B------:R-:W-:Y:S01]  /*fb40*/  HMMA.16816.F32 R64, R80, R90, R64 ;  /* 0x0000005a5040723c */ /* 0x000fe20000001840 */
[----:B------:R-:W4:Y:S03]  /*fb50*/  LDSM.16.MT88.4 R88, [R190+0x7000] ;  /* 0x00700000be58783b */ /* 0x000f260000004200 */
[----:B------:R-:W-:Y:S02]  /*fb60*/  F2FP.PACK_AB R85, R162, R132 ;  /* 0x00000084a255723e */ /* 0x000fe400000000ff */
[----:B------:R-:W-:Y:S02]  /*fb70*/  F2FP.PACK_AB R86, R160, R161 ;  /* 0x000000a1a056723e */ /* 0x000fe400000000ff */
[----:B------:R-:W-:Y:S04]  /*fb80*/  F2FP.PACK_AB R80, R168, R170 ;  /* 0x000000aaa850723e */ /* 0x000fe800000000ff */
[----:B------:R-:W-:Y:S02]  /*fb90*/  F2FP.PACK_AB R81, R135, R167 ;  /* 0x000000a78751723e */ /* 0x000fe400000000ff */
[----:B------:R-:W-:Y:S02]  /*fba0*/  F2FP.PACK_AB R82, R165, R166 ;  /* 0x000000a6a552723e */ /* 0x000fe400000000ff */
[----:B------:R-:W-:Y:S01]  /*fbb0*/  F2FP.PACK_AB R83, R163, R164 ;  /* 0x000000a4a353723e */ /* 0x000fe200000000ff */
[--C-:B-1----:R-:W-:Y:S01]  /*fbc0*/  FFMA.FTZ R79, R186, c[0x0][0x23c], -R73.reuse ;  /* 0x00008f00ba4f7a23 */ /* 0x102fe20000010849 */
[----:B-----5:R-:W-:Y:S03]  /*fbd0*/  F2FP.PACK_AB R87, R154, R155 ;  /* 0x0000009b9a57723e */ /* 0x020fe600000000ff */
[----:B------:R1:W-:Y:S02]  /*fbe0*/  MUFU.EX2 R153, R79 ;  /* 0x0000004f00997308 */ /* 0x0003e40000000800 */
[-C--:B--2---:R-:W-:Y:S08]  /*fbf0*/  HMMA.16816.F32 R4, R80, R92.reuse, R4 ;  /* 0x0000005c5004723c */ /* 0x084ff00000001804 */
[C---:B------:R-:W-:Y:S08]  /*fc00*/  HMMA.16816.F32 R8, R84.reuse, R92, R8 ;  /* 0x0000005c5408723c */ /* 0x040ff00000001808 */
[-C--:B------:R-:W-:Y:S04]  /*fc10*/  HMMA.16816.F32 R12, R84, R94.reuse, R12 ;  /* 0x0000005e540c723c */ /* 0x080fe8000000180c */
[--C-:B-1----:R-:W-:Y:S04]  /*fc20*/  FFMA.FTZ R79, R182, c[0x0][0x23c], -R73.reuse ;  /* 0x00008f00b64f7a23 */ /* 0x102fe80000010849 */
[C---:B------:R-:W-:Y:S01]  /*fc30*/  HMMA.16816.F32 R16, R80.reuse, R94, R16 ;  /* 0x0000005e5010723c */ /* 0x040fe20000001810 */
[----:B------:R-:W1:Y:S01]  /*fc40*/  LDSM.16.MT88.4 R92, [R191+0x7000] ;  /* 0x00700000bf5c783b */ /* 0x000e620000004200 */
[----:B------:R2:W5:Y:S06]  /*fc50*/  MUFU.EX2 R152, R79 ;  /* 0x0000004f00987308 */ /* 0x00056c0000000800 */
[-C--:B---3--:R-:W-:Y:S08]  /*fc60*/  HMMA.16816.F32 R20, R80, R96.reuse, R20 ;  /* 0x000000605014723c */ /* 0x088ff00000001814 */
[C---:B------:R-:W-:Y:S08]  /*fc70*/  HMMA.16816.F32 R24, R84.reuse, R96, R24 ;  /* 0x000000605418723c */ /* 0x040ff00000001818 */
[-C--:B------:R-:W-:Y:S04]  /*fc80*/  HMMA.16816.F32 R28, R84, R98.reuse, R28 ;  /* 0x00000062541c723c */ /* 0x080fe8000000181c */
[--C-:B--2---:R-:W-:Y:S01]  /*fc90*/  FFMA.FTZ R79, R185, c[0x0][0x23c], -R74.reuse ;  /* 0x00008f00b94f7a23 */ /* 0x104fe2000001084a */
[----:B-----5:R-:W-:Y:S03]  /*fca0*/  F2FP.PACK_AB R140, R152, R153 ;  /* 0x00000099988c723e */ /* 0x020fe600000000ff */
[C---:B------:R-:W-:Y:S01]  /*fcb0*/  HMMA.16816.F32 R32, R80.reuse, R98, R32 ;  /* 0x000000625020723c */ /* 0x040fe20000001820 */
[----:B------:R2:W-:Y:S01]  /*fcc0*/  MUFU.EX2 R151, R79 ;  /* 0x0000004f00977308 */ /* 0x0005e20000000800 */
[----:B------:R-:W3:Y:S06]  /*fcd0*/  LDSM.16.MT88.4 R96, [R189+0x7800] ;  /* 0x00780000bd60783b */ /* 0x000eec0000004200 */
[-C--:B----4-:R-:W-:Y:S08]  /*fce0*/  HMMA.16816.F32 R36, R80, R88.reuse, R36 ;  /* 0x000000585024723c */ /* 0x090ff00000001824 */
[C---:B------:R-:W-:Y:S08]  /*fcf0*/  HMMA.16816.F32 R40, R84.reuse, R88, R40 ;  /* 0x000000585428723c */ /* 0x040ff00000001828 */
[-C--:B------:R-:W-:Y:S04]  /*fd00*/  HMMA.16816.F32 R44, R84, R90.reuse, R44 ;  /* 0x0000005a542c723c */ /* 0x080fe8000000182c */
[--C-:B--2---:R-:W-:Y:S04]  /*fd10*/  FFMA.FTZ R79, R205, c[0x0][0x23c], -R74.reuse ;  /* 0x00008f00cd4f7a23 */ /* 0x104fe8000001084a */
[C---:B------:R-:W-:Y:S01]  /*fd20*/  HMMA.16816.F32 R48, R80.reuse, R90, R48 ;  /* 0x0000005a5030723c */ /* 0x040fe20000001830 */
[----:B------:R2:W4:Y:S07]  /*fd30*/  MUFU.EX2 R150, R79 ;  /* 0x0000004f00967308 */ /* 0x00052e0000000800 */
[-C--:B-1----:R-:W-:Y:S08]  /*fd40*/  HMMA.16816.F32 R52, R80, R92.reuse, R52 ;  /* 0x0000005c5034723c */ /* 0x082ff00000001834 */
[C---:B------:R-:W-:Y:S08]  /*fd50*/  HMMA.16816.F32 R56, R84.reuse, R92, R56 ;  /* 0x0000005c5438723c */ /* 0x040ff00000001838 */
[-C--:B------:R-:W-:Y:S04]  /*fd60*/  HMMA.16816.F32 R60, R84, R94.reuse, R60 ;  /* 0x0000005e543c723c */ /* 0x080fe8000000183c */
[--C-:B--2---:R-:W-:Y:S01]  /*fd70*/  FFMA.FTZ R79, R156, c[0x0][0x23c], -R73.reuse ;  /* 0x00008f009c4f7a23 */ /* 0x104fe20000010849 */
[----:B----4-:R-:W-:Y:S01]  /*fd80*/  F2FP.PACK_AB R141, R150, R151 ;  /* 0x00000097968d723e */ /* 0x010fe200000000ff */
[----:B------:R-:W-:Y:S02]  /*fd90*/  FFMA.FTZ R73, R157, c[0x0][0x23c], -R73 ;  /* 0x00008f009d497a23 */ /* 0x000fe40000010849 */
[----:B------:R-:W-:Y:S01]  /*fda0*/  HMMA.16816.F32 R64, R80, R94, R64 ;  /* 0x0000005e5040723c */ /* 0x000fe20000001840 */
[----:B------:R-:W-:Y:S10]  /*fdb0*/  MUFU.EX2 R149, R79 ;  /* 0x0000004f00957308 */ /* 0x000ff40000000800 */
[----:B------:R1:W2:Y:S02]  /*fdc0*/  MUFU.EX2 R148, R73 ;  /* 0x0000004900947308 */ /* 0x0002a40000000800 */
[--C-:B-1----:R-:W-:Y:S01]  /*fdd0*/  FFMA.FTZ R73, R158, c[0x0][0x23c], -R74.reuse ;  /* 0x00008f009e497a23 */ /* 0x102fe2000001084a */
[----:B--2---:R-:W-:Y:S01]  /*fde0*/  F2FP.PACK_AB R142, R148, R149 ;  /* 0x00000095948e723e */ /* 0x004fe200000000ff */
[----:B------:R-:W-:Y:S06]  /*fdf0*/  FFMA.FTZ R74, R159, c[0x0][0x23c], -R74 ;  /* 0x00008f009f4a7a23 */ /* 0x000fec000001084a */
[----:B------:R1:W-:Y:S10]  /*fe00*/  MUFU.EX2 R147, R73 ;  /* 0x0000004900937308 */ /* 0x0003f40000000800 */
[----:B------:R-:W2:Y:S01]  /*fe10*/  MUFU.EX2 R146, R74 ;  /* 0x0000004a00927308 */ /* 0x000ea20000000800 */
[--C-:B-1----:R-:W-:Y:S09]  /*fe20*/  FFMA.FTZ R73, R206, c[0x0][0x23c], -R75.reuse ;  /* 0x00008f00ce497a23 */ /* 0x102ff2000001084b */
[----:B------:R1:W-:Y:S01]  /*fe30*/  MUFU.EX2 R145, R73 ;  /* 0x0000004900917308 */ /* 0x0003e20000000800 */
[----:B--2---:R-:W-:Y:S07]  /*fe40*/  F2FP.PACK_AB R143, R146, R147 ;  /* 0x00000093928f723e */ /* 0x004fee00000000ff */
[-C--:B---3--:R-:W-:Y:S01]  /*fe50*/  HMMA.16816.F32 R84, R140, R96.reuse, R4 ;  /* 0x000000608c54723c */ /* 0x088fe20000001804 */
[----:B------:R-:W2:Y:S04]  /*fe60*/  LDSM.16.MT88.4 R4, [R191+0x7800] ;  /* 0x00780000bf04783b */ /* 0x000ea80000004200 */
[--C-:B-1----:R-:W-:Y:S04]  /*fe70*/  FFMA.FTZ R73, R207, c[0x0][0x23c], -R75.reuse ;  /* 0x00008f00cf497a23 */ /* 0x102fe8000001084b */
[----:B------:R1:W3:Y:S03]  /*fe80*/  MUFU.EX2 R144, R73 ;  /* 0x0000004900907308 */ /* 0x0002e60000000800 */
[--C-:B-1----:R-:W-:Y:S01]  /*fe90*/  FFMA.FTZ R73, R209, c[0x0][0x23c], -R78.reuse ;  /* 0x00008f00d1497a23 */ /* 0x102fe2000001084e */
[----:B---3--:R-:W-:Y:S06]  /*fea0*/  F2FP.PACK_AB R136, R144, R145 ;  /* 0x000000919088723e */ /* 0x008fec00000000ff */
[----:B------:R1:W-:Y:S02]  /*feb0*/  MUFU.EX2 R79, R73 ;  /* 0x00000049004f7308 */ /* 0x0003e40000000800 */
[--C-:B-1----:R-:W-:Y:S02]  /*fec0*/  FFMA.FTZ R73, R210, c[0x0][0x23c], -R78.reuse ;  /* 0x00008f00d2497a23 */ /* 0x102fe4000001084e */
[----:B------:R-:W-:Y:S06]  /*fed0*/  FFMA.FTZ R78, R77, c[0x0][0x23c], -R78 ;  /* 0x00008f004d4e7a23 */ /* 0x000fec000001084e */
[----:B------:R1:W3:Y:S10]  /*fee0*/  MUFU.EX2 R74, R73 ;  /* 0x00000049004a7308 */ /* 0x0002f40000000800 */
[----:B------:R-:W4:Y:S01]  /*fef0*/  MUFU.EX2 R78, R78 ;  /* 0x0000004e004e7308 */ /* 0x000f220000000800 */
[--C-:B-1----:R-:W-:Y:S01]  /*ff00*/  FFMA.FTZ R73, R211, c[0x0][0x23c], -R75.reuse ;  /* 0x00008f00d3497a23 */ /* 0x102fe2000001084b */
[----:B---3--:R-:W-:Y:S01]  /*ff10*/  F2FP.PACK_AB R137, R74, R79 ;  /* 0x0000004f4a89723e */ /* 0x008fe200000000ff */
[----:B------:R-:W-:Y:S07]  /*ff20*/  FFMA.FTZ R75, R208, c[0x0][0x23c], -R75 ;  /* 0x00008f00d04b7a23 */ /* 0x000fee000001084b */
[----:B------:R-:W-:Y:S01]  /*ff30*/  MUFU.EX2 R73, R73 ;  /* 0x0000004900497308 */ /* 0x000fe20000000800 */
[----:B----4-:R-:W-:Y:S09]  /*ff40*/  F2FP.PACK_AB R139, R78, R76 ;  /* 0x0000004c4e8b723e */ /* 0x010ff200000000ff */
[----:B------:R-:W1:Y:S02]  /*ff50*/  MUFU.EX2 R75, R75 ;  /* 0x0000004b004b7308 */ /* 0x000e640000000800 */
[----:B-1----:R-:W-:Y:S07]  /*ff60*/  F2FP.PACK_AB R138, R75, R73 ;  /* 0x000000494b8a723e */ /* 0x002fee00000000ff */
[C---:B------:R-:W-:Y:S07]  /*ff70*/  HMMA.16816.F32 R80, R136.reuse, R96, R8 ;  /* 0x000000608850723c */ /* 0x040fee0000001808 */
[----:B------:R-:W-:Y:S01]  /*ff80*/  FADD.FTZ R8, R242, R72 ;  /* 0x00000048f2087221 */ /* 0x000fe20000010000 */
[-C--:B------:R-:W-:Y:S04]  /*ff90*/  HMMA.16816.F32 R88, R136, R98.reuse, R12 ;  /* 0x000000628858723c */ /* 0x080fe8000000180c */
[----:B------:R-:W-:Y:S01]  /*ffa0*/  FADD.FTZ R9, R238, R71 ;  /* 0x00000047ee097221 */ /* 0x000fe20000010000 */
[----:B------:R-:W-:Y:S01]  /*ffb0*/  MOV R71, R70 ;  /* 0x0000004600477202 */ /* 0x000fe20000000f00 */
[----:B------:R-:W-:Y:S02]  /*ffc0*/  FADD.FTZ R8, R239, R8 ;  /* 0x00000008ef087221 */ /* 0x000fe40000010000 */
[C---:B------:R-:W-:Y:S04]  /*ffd0*/  HMMA.16816.F32 R92, R140.reuse, R98, R16 ;  /* 0x000000628c5c723c */ /* 0x040fe80000001810 */
[----:B------:R-:W-:Y:S02]  /*ffe0*/  FADD.FTZ R9, R235, R9 ;  /* 0x00000009eb097221 */ /* 0x000fe40000010000 */
[----:B------:R-:W-:Y:S02]  /*fff0*/  FADD.FTZ R8, R241, R8 ;  /* 0x00000008f1087221 */ /* 0x000fe40000010000 */
[-C--:B------:R-:W-:Y:S04]  /*10000*/  HMMA.16816.F32 R96, R140, R108.reuse, R20 ;  /* 0x0000006c8c60723c */ /* 0x080fe80000001814 */
[----:B------:R-:W-:Y:S02]  /*10010*/  FADD.FTZ R9, R237, R9 ;  /* 0x00000009ed097221 */ /* 0x000fe40000010000 */
[----:B------:R-:W-:Y:S02]  /*10020*/  FADD.FTZ R8, R227, R8 ;  /* 0x00000008e3087221 */ /* 0x000fe40000010000 */
[C---:B------:R-:W-:Y:S04]  /*10030*/  HMMA.16816.F32 R100, R136.reuse, R108, R24 ;  /* 0x0000006c8864723c */ /* 0x040fe80000001818 */
[----:B------:R-:W-:Y:S02]  /*10040*/  FADD.FTZ R9, R221, R9 ;  /* 0x00000009dd097221 */ /* 0x000fe40000010000 */
[----:B------:R-:W-:Y:S02]  /*10050*/  FADD.FTZ R8, R231, R8 ;  /* 0x00000008e7087221 */ /* 0x000fe40000010000 */
        /* <DEDUP_REMOVED lines=26> */
[----:B------:R-:W-:Y:S03]  /*10200*/  FADD.FTZ R9, R151, R9 ;  /* 0x0000000997097221 */ /* 0x000fe60000010000 */
[C---:B------:R-:W-:Y:S07]  /*10210*/  HMMA.16816.F32 R132, R136.reuse, R4, R56 ;  /* 0x000000048884723c */ /* 0x040fee0000001838 */
[----:B------:R-:W-:Y:S01]  /*10220*/  FADD.FTZ R4, R166, R10 ;  /* 0x0000000aa6047221 */ /* 0x000fe20000010000 */
[-C--:B------:R-:W-:Y:S04]  /*10230*/  HMMA.16816.F32 R136, R136, R6.reuse, R60 ;  /* 0x000000068888723c */ /* 0x080fe8000000183c */
        /* <DEDUP_REMOVED lines=10> */
[----:B------:R-:W-:Y:S01]  /*102e0*/  FADD.FTZ R4, R74, R5 ;  /* 0x000000054a047221 */ /* 0x000fe20000010000 */
[----:B------:R-:W-:Y:S01]  /*102f0*/  MOV R74, R68 ;  /* 0x00000044004a7202 */ /* 0x000fe20000000f00 */
        /* <DEDUP_REMOVED lines=9> */
[----:B------:R-:W-:Y:S01]  /*10390*/  FADD.FTZ R246, R78, R0 ;  /* 0x000000004ef67221 */ /* 0x000fe20000010000 */
[----:B------:R-:W-:-:S05]  /*103a0*/  @P1 BRA `(.L_x_924) ;  /* 0xffffd0c000001947 */ /* 0x000fca000383ffff */
.L_x_923:
[----:B------:R-:W1:Y:S01]  /*103b0*/  SHFL.BFLY PT, R0, R243, 0x2, 0x1f ;  /* 0x0c401f00f3007f89 */ /* 0x000e6200000e0000 */
[----:B------:R-:W-:Y:S01]  /*103c0*/  ISETP.NE.AND P0, PT, R252, -0x1, PT ;  /* 0xfffffffffc00780c */ /* 0x000fe20003f05270 */
[----:B------:R-:W2:Y:S01]  /*103d0*/  LDC.U8 R44, c[0x0][0x329] ;  /* 0x0000ca40ff2c7b82 */ /* 0x000ea20000000000 */
[----:B------:R-:W-:Y:S01]  /*103e0*/  BSSY B0, `(.L_x_927) ;  /* 0x0000127000007945 */ /* 0x000fe20003800000 */
[----:B------:R-:W3:Y:S04]  /*103f0*/  SHFL.BFLY PT, R2, R244, 0x2, 0x1f ;  /* 0x0c401f00f4027f89 */ /* 0x000ee800000e0000 */
[----:B------:R-:W4:Y:S04]  /*10400*/  SHFL.BFLY PT, R7, R245, 0x2, 0x1f ;  /* 0x0c401f00f5077f89 */ /* 0x000f2800000e0000 */
[----:B------:R-:W5:Y:S04]  /*10410*/  SHFL.BFLY PT, R6, R246, 0x2, 0x1f ;  /* 0x0c401f00f6067f89 */ /* 0x000f6800000e0000 */
[----:B------:R-:W2:Y:S01]  /*10420*/  S2R R62, SR_TID.X ;  /* 0x00000000003e7919 */ /* 0x000ea20000002100 */
[----:B-1----:R-:W-:-:S02]  /*10430*/  FADD.FTZ R0, R0, R243 ;  /* 0x000000f300007221 */ /* 0x002fc40000010000 */
[----:B---3--:R-:W-:-:S03]  /*10440*/  FADD.FTZ R2, R2, R244 ;  /* 0x000000f402027221 */ /* 0x008fc60000010000 */
[----:B------:R-:W1:Y:S01]  /*10450*/  SHFL.BFLY PT, R4, R0, 0x1, 0x1f ;  /* 0x0c201f0000047f89 */ /* 0x000e6200000e0000 */
[----:B----4-:R-:W-:-:S03]  /*10460*/  FADD.FTZ R7, R7, R245 ;  /* 0x000000f507077221 */ /* 0x010fc60000010000 */
[----:B------:R-:W3:Y:S01]  /*10470*/  SHFL.BFLY PT, R5, R2, 0x1, 0x1f ;  /* 0x0c201f0002057f89 */ /* 0x000ee200000e0000 */
[----:B-----5:R-:W-:-:S03]  /*10480*/  FADD.FTZ R6, R6, R246 ;  /* 0x000000f606067221 */ /* 0x020fc60000010000 */
[----:B------:R-:W4:Y:S01]  /*10490*/  SHFL.BFLY PT, R8, R7, 0x1, 0x1f ;  /* 0x0c201f0007087f89 */ /* 0x000f2200000e0000 */
[----:B--2---:R-:W-:-:S03]  /*104a0*/  SHF.R.S32.HI R43, RZ, 0x1f, R62 ;  /* 0x0000001fff2b7819 */ /* 0x004fc6000001143e */
[----:B------:R-:W2:Y:S01]  /*104b0*/  SHFL.BFLY PT, R9, R6, 0x1, 0x1f ;  /* 0x0c201f0006097f89 */ /* 0x000ea200000e0000 */
[----:B-1----:R-:W-:Y:S01]  /*104c0*/  FADD.FTZ R39, R0, R4 ;  /* 0x0000000400277221 */ /* 0x002fe20000010000 */
[----:B------:R-:W-:Y:S01]  /*104d0*/  MOV R0, 0x3f800000 ;  /* 0x3f80000000007802 */ /* 0x000fe20000000f00 */
[----:B---3--:R-:W-:-:S03]  /*104e0*/  FADD.FTZ R40, R2, R5 ;  /* 0x0000000502287221 */ /* 0x008fc60000010000 */
[----:B------:R-:W-:Y:S01]  /*104f0*/  FSETP.NE.FTZ.AND P6, PT, R39, RZ, PT ;  /* 0x000000ff2700720b */ /* 0x000fe20003fd5000 */
[----:B------:R-:W-:Y:S01]  /*10500*/  @P0 IMAD.WIDE.U32 R4, R252, c[0x0][0x1e8], RZ ;  /* 0x00007a00fc040a25 */ /* 0x000fe200078e00ff */
[----:B------:R-:W-:Y:S02]  /*10510*/  MOV R2, 0x3f800000 ;  /* 0x3f80000000027802 */ /* 0x000fe40000000f00 */
[----:B------:R-:W-:Y:S01]  /*10520*/  FSETP.NE.FTZ.AND P5, PT, R40, RZ, PT ;  /* 0x000000ff2800720b */ /* 0x000fe20003fb5000 */
[----:B----4-:R-:W-:Y:S01]  /*10530*/  FADD.FTZ R41, R7, R8 ;  /* 0x0000000807297221 */ /* 0x010fe20000010000 */
[----:B------:R-:W-:Y:S01]  /*10540*/  @P0 MOV R60, R4 ;  /* 0x00000004003c0202 */ /* 0x000fe20000000f00 */
[----:B--2---:R-:W-:Y:S01]  /*10550*/  FADD.FTZ R42, R6, R9 ;  /* 0x00000009062a7221 */ /* 0x004fe20000010000 */
[----:B------:R-:W-:Y:S01]  /*10560*/  MOV R4, 0x3f800000 ;  /* 0x3f80000000047802 */ /* 0x000fe20000000f00 */
[----:B------:R-:W-:Y:S01]  /*10570*/  @P0 IMAD R61, R252, c[0x0][0x1ec], R5 ;  /* 0x00007b00fc3d0a24 */ /* 0x000fe200078e0205 */
[----:B------:R-:W-:-:S02]  /*10580*/  FSETP.NE.FTZ.AND P4, PT, R41, RZ, PT ;  /* 0x000000ff2900720b */ /* 0x000fc40003f95000 */
[----:B------:R-:W-:Y:S01]  /*10590*/  FSETP.NE.FTZ.AND P3, PT, R42, RZ, PT ;  /* 0x000000ff2a00720b */ /* 0x000fe20003f75000 */
[----:B------:R-:W1:Y:S08]  /*105a0*/  @P6 MUFU.RCP R0, R39 ;  /* 0x0000002700006308 */ /* 0x000e700000001000 */
[----:B------:R-:W2:Y:S08]  /*105b0*/  @P5 MUFU.RCP R4, R40 ;  /* 0x0000002800045308 */ /* 0x000eb00000001000 */
[----:B------:R-:W3:Y:S01]  /*105c0*/  @P4 MUFU.RCP R2, R41 ;  /* 0x0000002900024308 */ /* 0x000ee20000001000 */
[----:B-1----:R-:W-:-:S02]  /*105d0*/  FMUL.FTZ R84, R0, R84 ;  /* 0x0000005400547220 */ /* 0x002fc40000410000 */
[C---:B------:R-:W-:Y:S02]  /*105e0*/  FMUL.FTZ R8, R0.reuse, R85 ;  /* 0x0000005500087220 */ /* 0x040fe40000410000 */
[C---:B------:R-:W-:Y:S02]  /*105f0*/  FMUL.FTZ R92, R0.reuse, R92 ;  /* 0x0000005c005c7220 */ /* 0x040fe40000410000 */
[----:B------:R-:W-:Y:S01]  /*10600*/  FMUL.FTZ R5, R0, R93 ;  /* 0x0000005d00057220 */ /* 0x000fe20000410000 */
        /* <DEDUP_REMOVED lines=19> */
[----:B------:R-:W-:Y:S02]  /*10740*/  IMAD.MOV.U32 R0, RZ, RZ, 0x3f800000 ;  /* 0x3f800000ff007424 */ /* 0x000fe400078e00ff */
[C---:B--2---:R-:W-:Y:S01]  /*10750*/  FMUL.FTZ R86, R4.reuse, R86 ;  /* 0x0000005604567220 */ /* 0x044fe20000410000 */
[----:B------:R-:W-:Y:S01]  /*10760*/  F2FP.PACK_AB R11, R11, R140 ;  /* 0x0000008c0b0b723e */ /* 0x000fe200000000ff */
[----:B------:R-:W-:-:S02]  /*10770*/  FMUL.FTZ R6, R4, R87 ;  /* 0x0000005704067220 */ /* 0x000fc40000410000 */
[C---:B------:R-:W-:Y:S01]  /*10780*/  FMUL.FTZ R94, R4.reuse, R94 ;  /* 0x0000005e045e7220 */ /* 0x040fe20000410000 */
[----:B------:R-:W1:Y:S01]  /*10790*/  @P3 MUFU.RCP R0, R42 ;  /* 0x0000002a00003308 */ /* 0x000e620000001000 */
        /* <DEDUP_REMOVED lines=19> */
[C---:B------:R-:W-:Y:S01]  /*108d0*/  LEA.HI R4, R43.reuse, R62, RZ, 0x2 ;  /* 0x0000003e2b047211 */ /* 0x040fe200078f10ff */
[C---:B---3--:R-:W-:Y:S01]  /*108e0*/  FMUL.FTZ R80, R2.reuse, R80 ;  /* 0x0000005002507220 */ /* 0x048fe20000410000 */
[----:B------:R-:W-:Y:S01]  /*108f0*/  LEA.HI R43, R43, R62, RZ, 0x5 ;  /* 0x0000003e2b2b7211 */ /* 0x000fe200078f28ff */
[C---:B------:R-:W-:Y:S01]  /*10900*/  FMUL.FTZ R13, R2.reuse, R81 ;  /* 0x00000051020d7220 */ /* 0x040fe20000410000 */
[----:B------:R-:W-:Y:S01]  /*10910*/  SHF.R.S32.HI R7, RZ, 0x2, R4 ;  /* 0x00000002ff077819 */ /* 0x000fe20000011404 */
[C---:B------:R-:W-:Y:S01]  /*10920*/  FMUL.FTZ R88, R2.reuse, R88 ;  /* 0x0000005802587220 */ /* 0x040fe20000410000 */
[----:B------:R-:W-:Y:S01]  /*10930*/  SHF.R.S32.HI R38, RZ, 0x5, R43 ;  /* 0x00000005ff267819 */ /* 0x000fe2000001142b */
[C---:B------:R-:W-:Y:S01]  /*10940*/  FMUL.FTZ R21, R2.reuse, R89 ;  /* 0x0000005902157220 */ /* 0x040fe20000410000 */
[----:B------:R-:W-:Y:S01]  /*10950*/  F2FP.PACK_AB R13, R13, R80 ;  /* 0x000000500d0d723e */ /* 0x000fe200000000ff */
[----:B------:R-:W-:Y:S01]  /*10960*/  FMUL.FTZ R100, R2, R100 ;  /* 0x0000006402647220 */ /* 0x000fe20000410000 */
[----:B------:R-:W-:Y:S01]  /*10970*/  F2FP.PACK_AB R36, R36, R130 ;  /* 0x000000822424723e */ /* 0x000fe200000000ff */
[C---:B------:R-:W-:Y:S01]  /*10980*/  FMUL.FTZ R17, R2.reuse, R101 ;  /* 0x0000006502117220 */ /* 0x040fe20000410000 */
[----:B------:R-:W-:Y:S01]  /*10990*/  F2FP.PACK_AB R21, R21, R88 ;  /* 0x000000581515723e */ /* 0x000fe200000000ff */
[----:B------:R-:W-:Y:S01]  /*109a0*/  FMUL.FTZ R104, R2, R104 ;  /* 0x0000006802687220 */ /* 0x000fe20000410000 */
[----:B------:R-:W-:Y:S01]  /*109b0*/  F2FP.PACK_AB R22, R22, R142 ;  /* 0x0000008e1616723e */ /* 0x000fe200000000ff */
        /* <DEDUP_REMOVED lines=9> */
[C---:B------:R-:W-:Y:S01]  /*10a50*/  FMUL.FTZ R35, R2.reuse, R133 ;  /* 0x0000008502237220 */ /* 0x040fe20000410000 */
        /* <DEDUP_REMOVED lines=32> */
[C---:B------:R-:W-:Y:S02]  /*10c60*/  SHF.L.U32 R4, R0.reuse, 0x6, RZ ;  /* 0x0000000600047819 */ /* 0x040fe400000006ff */
[----:B------:R-:W-:-:S02]  /*10c70*/  LOP3.LUT R7, R0, 0x1, RZ, 0xc0, !PT ;  /* 0x0000000100077812 */ /* 0x000fc400078ec0ff */
[----:B------:R-:W-:Y:S02]  /*10c80*/  IADD3 R2, -R2, R62, RZ ;  /* 0x0000003e02027210 */ /* 0x000fe40007ffe1ff */
[----:B------:R-:W-:Y:S02]  /*10c90*/  LOP3.LUT R4, R4, 0x1c0, RZ, 0xc0, !PT ;  /* 0x000001c004047812 */ /* 0x000fe400078ec0ff */
[----:B------:R-:W-:Y:S01]  /*10ca0*/  ISETP.NE.U32.AND P1, PT, R7, 0x1, PT ;  /* 0x000000010700780c */ /* 0x000fe20003f25070 */
[----:B------:R-:W-:Y:S01]  /*10cb0*/  IMAD.MOV.U32 R7, RZ, RZ, -0x10 ;  /* 0xfffffff0ff077424 */ /* 0x000fe200078e00ff */
[----:B------:R-:W-:Y:S02]  /*10cc0*/  LEA R2, R38, R2, 0x9 ;  /* 0x0000000226027211 */ /* 0x000fe400078e48ff */
[----:B------:R-:W-:Y:S02]  /*10cd0*/  LEA.HI R4, R4, R4, RZ, 0x1d ;  /* 0x0000000404047211 */ /* 0x000fe400078fe8ff */
[----:B------:R-:W-:-:S02]  /*10ce0*/  SEL R7, R7, 0x10, !P1 ;  /* 0x0000001007077807 */ /* 0x000fc40004800000 */
[----:B------:R-:W-:Y:S02]  /*10cf0*/  LEA R2, R2, R4, 0x1 ;  /* 0x0000000402027211 */ /* 0x000fe400078e08ff */
[----:B------:R-:W-:Y:S02]  /*10d00*/  R2P PR, R0, 0x6 ;  /* 0x0000000600007804 */ /* 0x000fe40000000000 */
[----:B------:R-:W-:Y:S02]  /*10d10*/  SHF.L.U32 R2, R2, 0x1, RZ ;  /* 0x0000000102027819 */ /* 0x000fe400000006ff */
[----:B------:R-:W-:Y:S02]  /*10d20*/  MOV R0, 0x20 ;  /* 0x0000002000007802 */ /* 0x000fe40000000f00 */
[----:B------:R-:W-:Y:S01]  /*10d30*/  IADD3 R4, R2, R7, RZ ;  /* 0x0000000702047210 */ /* 0x000fe20007ffe0ff */
[----:B------:R1:W-:Y:S01]  /*10d40*/  STS [R2], R8 ;  /* 0x0000000802007388 */ /* 0x0003e20000000800 */
[----:B------:R-:W-:-:S02]  /*10d50*/  F2FP.PACK_AB R32, R135, R32 ;  /* 0x000000208720723e */ /* 0x000fc400000000ff */
[----:B------:R-:W-:Y:S01]  /*10d60*/  F2FP.PACK_AB R9, R139, R9 ;  /* 0x000000098b09723e */ /* 0x000fe200000000ff */
[----:B------:R2:W-:Y:S04]  /*10d70*/  STS [R2+0x400], R6 ;  /* 0x0004000602007388 */ /* 0x0005e80000000800 */
[----:B------:R3:W-:Y:S04]  /*10d80*/  STS [R4], R5 ;  /* 0x0000000504007388 */ /* 0x0007e80000000800 */
[----:B------:R4:W-:Y:S04]  /*10d90*/  STS [R4+0x400], R12 ;  /* 0x0004000c04007388 */ /* 0x0009e80000000800 */
[----:B------:R-:W-:Y:S04]  /*10da0*/  STS [R2+0x2000], R13 ;  /* 0x0020000d02007388 */ /* 0x000fe80000000800 */
[----:B------:R5:W-:Y:S04]  /*10db0*/  STS [R2+0x2400], R14 ;  /* 0x0024000e02007388 */ /* 0x000be80000000800 */
[----:B------:R-:W-:Y:S01]  /*10dc0*/  STS [R4+0x2000], R21 ;  /* 0x0020001504007388 */ /* 0x000fe20000000800 */
[----:B-1----:R-:W-:-:S02]  /*10dd0*/  SEL R8, R0, 0xffffffe0, !P1 ;  /* 0xffffffe000087807 */ /* 0x002fc40004800000 */
[C---:B------:R-:W-:Y:S01]  /*10de0*/  IADD3 R0, R2.reuse, 0x40, RZ ;  /* 0x0000004002007810 */ /* 0x040fe20007ffe0ff */
[----:B------:R-:W-:Y:S01]  /*10df0*/  STS [R4+0x2400], R20 ;  /* 0x0024001404007388 */ /* 0x000fe20000000800 */
[C---:B------:R-:W-:Y:S01]  /*10e00*/  @P2 IADD3 R0, R2.reuse, -0x40, RZ ;  /* 0xffffffc002002810 */ /* 0x040fe20007ffe0ff */
[----:B--2---:R-:W-:Y:S01]  /*10e10*/  IMAD.IADD R6, R2, 0x1, R8 ;  /* 0x0000000102067824 */ /* 0x004fe200078e0208 */
[----:B------:R-:W-:Y:S02]  /*10e20*/  ISETP.NE.AND P1, PT, R44, RZ, PT ;  /* 0x000000ff2c00720c */ /* 0x000fe40003f25270 */
[----:B---3--:R-:W-:Y:S02]  /*10e30*/  IADD3 R5, R4, R8, RZ ;  /* 0x0000000804057210 */ /* 0x008fe40007ffe0ff */
[----:B------:R-:W-:Y:S01]  /*10e40*/  STS [R6], R19 ;  /* 0x0000001306007388 */ /* 0x000fe20000000800 */
[----:B----4-:R-:W1:Y:S03]  /*10e50*/  LDC.U8 R12, c[0x0][0x328] ;  /* 0x0000ca00ff0c7b82 */ /* 0x010e660000000000 */
[----:B------:R-:W-:Y:S04]  /*10e60*/  STS [R6+0x400], R18 ;  /* 0x0004001206007388 */ /* 0x000fe80000000800 */
[----:B------:R2:W-:Y:S01]  /*10e70*/  STS [R5], R16 ;  /* 0x0000001005007388 */ /* 0x0005e20000000800 */
[----:B-----5:R-:W-:-:S03]  /*10e80*/  IADD3 R2, R8, 0x400, R0 ;  /* 0x0000040008027810 */ /* 0x020fc60007ffe000 */
[----:B------:R3:W-:Y:S04]  /*10e90*/  STS [R5+0x400], R15 ;  /* 0x0004000f05007388 */ /* 0x0007e80000000800 */
[----:B------:R4:W-:Y:S04]  /*10ea0*/  STS [R6+0x2000], R17 ;  /* 0x0020001106007388 */ /* 0x0009e80000000800 */
[----:B------:R5:W-:Y:S04]  /*10eb0*/  STS [R6+0x2400], R24 ;  /* 0x0024001806007388 */ /* 0x000be80000000800 */
[----:B------:R-:W-:Y:S01]  /*10ec0*/  STS [R5+0x2000], R23 ;  /* 0x0020001705007388 */ /* 0x000fe20000000800 */
[----:B-1----:R-:W-:-:S03]  /*10ed0*/  ISETP.NE.AND P2, PT, R12, RZ, PT ;  /* 0x000000ff0c00720c */ /* 0x002fc60003f45270 */
[----:B------:R1:W-:Y:S01]  /*10ee0*/  STS [R5+0x2400], R31 ;  /* 0x0024001f05007388 */ /* 0x0003e20000000800 */
[----:B------:R-:W-:Y:S03]  /*10ef0*/  @P5 MUFU.LG2 R12, R40 ;  /* 0x00000028000c5308 */ /* 0x000fe60000000c00 */
[----:B------:R-:W-:Y:S01]  /*10f00*/  STS [R0], R30 ;  /* 0x0000001e00007388 */ /* 0x000fe20000000800 */
[----:B--2---:R-:W-:-:S03]  /*10f10*/  MOV R16, 0x7f800000 ;  /* 0x7f80000000107802 */ /* 0x004fc60000000f00 */
[----:B------:R-:W-:Y:S01]  /*10f20*/  STS [R0+0x400], R29 ;  /* 0x0004001d00007388 */ /* 0x000fe20000000800 */
[----:B---3--:R-:W-:-:S03]  /*10f30*/  MOV R15, 0x7f800000 ;  /* 0x7f800000000f7802 */ /* 0x008fc60000000f00 */
[----:B------:R-:W2:Y:S01]  /*10f40*/  S2R R13, SR_CTAID.Y ;  /* 0x00000000000d7919 */ /* 0x000ea20000002600 */
[----:B----4-:R-:W-:-:S03]  /*10f50*/  MOV R17, 0x7f800000 ;  /* 0x7f80000000117802 */ /* 0x010fc60000000f00 */
[----:B------:R-:W3:Y:S01]  /*10f60*/  S2R R14, SR_CTAID.X ;  /* 0x00000000000e7919 */ /* 0x000ee20000002500 */
[C---:B-----5:R-:W-:Y:S02]  /*10f70*/  IADD3 R6, R7.reuse, R2, RZ ;  /* 0x0000000207067210 */ /* 0x060fe40007ffe0ff */
[----:B------:R-:W-:Y:S01]  /*10f80*/  IADD3 R2, R7, R0, RZ ;  /* 0x0000000007027210 */ /* 0x000fe20007ffe0ff */
[----:B------:R-:W4:Y:S04]  /*10f90*/  S2R R18, SR_CTAID.Z ;  /* 0x0000000000127919 */ /* 0x000f280000002700 */
[----:B------:R-:W-:Y:S01]  /*10fa0*/  STS [R2], R26 ;  /* 0x0000001a02007388 */ /* 0x000fe20000000800 */
[----:B------:R-:W-:Y:S01]  /*10fb0*/  IMAD.IADD R4, R8, 0x1, R2 ;  /* 0x0000000108047824 */ /* 0x000fe200078e0202 */
[----:B-1----:R-:W-:-:S02]  /*10fc0*/  @!P1 MOV R5, c[0x0][0x214] ;  /* 0x0000850000059a02 */ /* 0x002fc40000000f00 */
[----:B------:R-:W-:Y:S04]  /*10fd0*/  STS [R2+0x400], R25 ;  /* 0x0004001902007388 */ /* 0x000fe80000000800 */
[----:B------:R-:W-:Y:S04]  /*10fe0*/  STS [R0+0x2000], R28 ;  /* 0x0020001c00007388 */ /* 0x000fe80000000800 */
[----:B------:R1:W-:Y:S04]  /*10ff0*/  STS [R0+0x2400], R27 ;  /* 0x0024001b00007388 */ /* 0x0003e80000000800 */
[----:B------:R-:W-:Y:S04]  /*11000*/  STS [R2+0x2000], R33 ;  /* 0x0020002102007388 */ /* 0x000fe80000000800 */
[----:B------:R5:W-:Y:S01]  /*11010*/  STS [R2+0x2400], R34 ;  /* 0x0024002202007388 */ /* 0x000be20000000800 */
[----:B-1----:R-:W-:-:S02]  /*11020*/  IADD3 R0, R8, R0, RZ ;  /* 0x0000000008007210 */ /* 0x002fc40007ffe0ff */
[----:B------:R-:W1:Y:S03]  /*11030*/  @P6 MUFU.LG2 R8, R39 ;  /* 0x0000002700086308 */ /* 0x000e660000000c00 */
[----:B------:R-:W-:Y:S01]  /*11040*/  STS [R0], R37 ;  /* 0x0000002500007388 */ /* 0x000fe20000000800 */
[----:B-----5:R-:W-:-:S03]  /*11050*/  @P1 MOV R2, c[0x0][0x210] ;  /* 0x0000840000021a02 */ /* 0x020fc60000000f00 */
[----:B------:R-:W-:Y:S04]  /*11060*/  STS [R0+0x400], R36 ;  /* 0x0004002400007388 */ /* 0x000fe80000000800 */
[----:B------:R5:W-:Y:S01]  /*11070*/  STS [R4], R11 ;  /* 0x0000000b04007388 */ /* 0x000be20000000800 */
[----:B------:R-:W-:Y:S01]  /*11080*/  @P1 IMAD R2, R2, c[0x0][0x214], RZ ;  /* 0x0000850002021a24 */ /* 0x000fe200078e02ff */
[----:B------:R-:W-:Y:S02]  /*11090*/  @!P1 SEL R2, R5, c[0x0][0x234], !P2 ;  /* 0x00008d0005029a07 */ /* 0x000fe40005000000 */
[----:B------:R-:W-:Y:S01]  /*110a0*/  STS [R6], R22 ;  /* 0x0000001606007388 */ /* 0x000fe20000000800 */
[----:B------:R-:W-:Y:S01]  /*110b0*/  ISETP.NE.OR P2, PT, R44, RZ, !P2 ;  /* 0x000000ff2c00720c */ /* 0x000fe20005745670 */
[----:B-1----:R-:W-:Y:S01]  /*110c0*/  @P6 FMUL.FTZ R8, R8, 0.69314718246459960938 ;  /* 0x3f31721808086820 */ /* 0x002fe20000410000 */
[----:B--2---:R-:W-:Y:S01]  /*110d0*/  @!P0 SHF.R.S32.HI R5, RZ, 0x1f, R13 ;  /* 0x0000001fff058819 */ /* 0x004fe2000001140d */
[----:B------:R-:W-:Y:S02]  /*110e0*/  STS [R0+0x2000], R35 ;  /* 0x0020002300007388 */ /* 0x000fe40000000800 */
[----:B------:R-:W-:-:S02]  /*110f0*/  @P6 FFMA.FTZ R17, R70, c[0x0][0x238], R8 ;  /* 0x00008e0046116a23 */ /* 0x000fc40000010008 */
[----:B------:R1:W-:Y:S01]  /*11100*/  STS [R0+0x2400], R32 ;  /* 0x0024002000007388 */ /* 0x0003e20000000800 */
[----:B------:R-:W-:Y:S02]  /*11110*/  @!P0 IMAD R5, R5, c[0x0][0x1e0], RZ ;  /* 0x0000780005058a24 */ /* 0x000fe400078e02ff */
[----:B------:R-:W-:Y:S01]  /*11120*/  @P5 FMUL.FTZ R8, R12, 0.69314718246459960938 ;  /* 0x3f3172180c085820 */ /* 0x000fe20000410000 */
[----:B------:R2:W-:Y:S01]  /*11130*/  STS [R4+0x2000], R10 ;  /* 0x0020000a04007388 */ /* 0x0005e20000000800 */
[----:B------:R-:W-:Y:S02]  /*11140*/  @!P0 IMAD R5, R13, c[0x0][0x1e4], R5 ;  /* 0x000079000d058a24 */ /* 0x000fe400078e0205 */
[----:B------:R-:W-:Y:S01]  /*11150*/  @P5 FFMA.FTZ R16, R69, c[0x0][0x238], R8 ;  /* 0x00008e0045105a23 */ /* 0x000fe20000010008 */
[----:B------:R3:W-:Y:S04]  /*11160*/  STS [R6+0x2000], R9 ;  /* 0x0020000906007388 */ /* 0x0007e80000000800 */
[----:B------:R-:W-:Y:S06]  /*11170*/  BAR.SYNC.DEFER_BLOCKING 0x0 ;  /* 0x0000000000007b1d */ /* 0x000fec0000010000 */
[----:B-----5:R-:W-:Y:S01]  /*11180*/  @P4 MUFU.LG2 R11, R41 ;  /* 0x00000029000b4308 */ /* 0x020fe20000000c00 */
[----:B-1----:R-:W-:Y:S01]  /*11190*/  @P1 MOV R0, 0x1 ;  /* 0x0000000100001802 */ /* 0x002fe20000000f00 */
[----:B------:R-:W-:Y:S01]  /*111a0*/  @!P1 IMAD R0, R2, c[0x0][0x1c0], RZ ;  /* 0x0000700002009a24 */ /* 0x000fe200078e02ff */
[----:B--2---:R-:W-:-:S03]  /*111b0*/  LOP3.LUT R4, R43, 0xffffffe0, RZ, 0xc0, !PT ;  /* 0xffffffe02b047812 */ /* 0x004fc600078ec0ff */
[C---:B------:R-:W-:Y:S02]  /*111c0*/  IMAD R0, R13.reuse, R0, RZ ;  /* 0x000000000d007224 */ /* 0x040fe400078e02ff */
[----:B------:R-:W1:Y:S01]  /*111d0*/  @P3 MUFU.LG2 R10, R42 ;  /* 0x0000002a000a3308 */ /* 0x000e620000000c00 */
[----:B---3--:R-:W-:Y:S01]  /*111e0*/  @!P0 IMAD.WIDE.U32 R6, R13, c[0x0][0x1e0], RZ ;  /* 0x000078000d068a25 */ /* 0x008fe200078e00ff */
[----:B------:R-:W-:Y:S01]  /*111f0*/  IADD3 R9, -R4, R62, RZ ;  /* 0x0000003e04097210 */ /* 0x000fe20007ffe1ff */
[----:B------:R2:W3:Y:S02]  /*11200*/  LDS.128 R20, [R203] ;  /* 0x00000000cb147984 */ /* 0x0004e40000000c00 */
[----:B------:R-:W-:Y:S01]  /*11210*/  @!P0 IMAD.IADD R61, R7, 0x1, R5 ;  /* 0x00000001073d8824 */ /* 0x000fe200078e0205 */
[----:B------:R-:W-:Y:S01]  /*11220*/  @!P0 MOV R60, R6 ;  /* 0x00000006003c8202 */ /* 0x000fe20000000f00 */
[----:B------:R-:W-:Y:S01]  /*11230*/  @!P2 IMAD R6, R13, c[0x0][0x214], RZ ;  /* 0x000085000d06aa24 */ /* 0x000fe200078e02ff */
[----:B------:R2:W2:Y:S01]  /*11240*/  LDS.128 R24, [R203+0x800] ;  /* 0x00080000cb187984 */ /* 0x0004a20000000c00 */
[----:B------:R-:W-:Y:S01]  /*11250*/  @P1 MOV R7, c[0x0][0x210] ;  /* 0x0000840000071a02 */ /* 0x000fe20000000f00 */
[----:B------:R-:W-:Y:S01]  /*11260*/  CS2R R4, SRZ ;  /* 0x0000000000047805 */ /* 0x000fe2000001ff00 */
[----:B------:R-:W-:Y:S01]  /*11270*/  @!P1 MOV R7, 0x1 ;  /* 0x0000000100079802 */ /* 0x000fe20000000f00 */
[----:B------:R2:W2:Y:S01]  /*11280*/  LDS.128 R28, [R203+0x1000] ;  /* 0x00100000cb1c7984 */ /* 0x0004a20000000c00 */
[----:B------:R-:W-:-:S02]  /*11290*/  @!P2 SEL R6, R6, R252, !P0 ;  /* 0x000000fc0606a207 */ /* 0x000fc40004000000 */
[----:B------:R-:W-:Y:S01]  /*112a0*/  SEL R0, R0, RZ, P2 ;  /* 0x000000ff00007207 */ /* 0x000fe20001000000 */
[----:B------:R2:W2:Y:S01]  /*112b0*/  LDS.128 R32, [R203+0x1800] ;  /* 0x00180000cb207984 */ /* 0x0004a20000000c00 */
[--C-:B------:R-:W-:Y:S01]  /*112c0*/  @!P2 SHF.R.S32.HI R5, RZ, 0x1f, R6.reuse ;  /* 0x0000001fff05a819 */ /* 0x100fe20000011406 */
[----:B------:R-:W-:Y:S01]  /*112d0*/  @!P2 IMAD.MOV.U32 R4, RZ, RZ, R6 ;  /* 0x000000ffff04a224 */ /* 0x000fe200078e0006 */
[----:B------:R-:W-:Y:S01]  /*112e0*/  LOP3.LUT P0, RZ, R9, 0x3, RZ, 0xc0, !PT ;  /* 0x0000000309ff7812 */ /* 0x000fe2000780c0ff */
[----:B------:R2:W2:Y:S01]  /*112f0*/  LDS.128 R44, [R203+0x2000] ;  /* 0x00200000cb2c7984 */ /* 0x0004a20000000c00 */
[----:B------:R-:W-:Y:S01]  /*11300*/  IMAD R6, R14, R7, RZ ;  /* 0x000000070e067224 */ /* 0x000fe200078e02ff */
[----:B------:R-:W-:Y:S01]  /*11310*/  MOV R14, 0x7f800000 ;  /* 0x7f800000000e7802 */ /* 0x000fe20000000f00 */
[----:B----4-:R-:W-:Y:S01]  /*11320*/  IMAD R0, R18, R2, R0 ;  /* 0x0000000212007224 */ /* 0x010fe200078e0200 */
[----:B------:R4:W2:Y:S01]  /*11330*/  LDS.128 R48, [R203+0x2800] ;  /* 0x00280000cb307984 */ /* 0x0008a20000000c00 */
[----:B-1----:R-:W-:Y:S01]  /*11340*/  @P3 FMUL.FTZ R2, R10, 0.69314718246459960938 ;  /* 0x3f3172180a023820 */ /* 0x002fe20000410000 */
[----:B------:R-:W-:Y:S01]  /*11350*/  SHF.L.U32 R9, R6, 0x7, RZ ;  /* 0x0000000706097819 */ /* 0x000fe200000006ff */
[----:B------:R-:W-:Y:S01]  /*11360*/  @P4 FMUL.FTZ R6, R11, 0.69314718246459960938 ;  /* 0x3f3172180b064820 */ /* 0x000fe20000410000 */
[----:B------:R4:W1:Y:S01]  /*11370*/  LDS.128 R52, [R203+0x3000] ;  /* 0x00300000cb347984 */ /* 0x0008620000000c00 */
[----:B------:R-:W-:Y:S01]  /*11380*/  @P3 FFMA.FTZ R15, R3, c[0x0][0x238], R2 ;  /* 0x00008e00030f3a23 */ /* 0x000fe20000010002 */
[----:B------:R-:W-:Y:S01]  /*11390*/  IADD3 R11, P2, P1, R9, R4, R0 ;  /* 0x00000004090b7210 */ /* 0x000fe2000795e000 */
[----:B------:R-:W-:Y:S01]  /*113a0*/  @P4 FFMA.FTZ R14, R68, c[0x0][0x238], R6 ;  /* 0x00008e00440e4a23 */ /* 0x000fe20000010006 */
[----:B------:R4:W1:Y:S01]  /*113b0*/  LDS.128 R56, [R203+0x3800] ;  /* 0x00380000cb387984 */ /* 0x0008620000000c00 */
[----:B------:R-:W-:-:S02]  /*113c0*/  SHF.R.S32.HI R4, RZ, 0x1f, R9 ;  /* 0x0000001fff047819 */ /* 0x000fc40000011409 */
[----:B------:R-:W-:-:S04]  /*113d0*/  SHF.R.S32.HI R0, RZ, 0x1f, R0 ;  /* 0x0000001fff007819 */ /* 0x000fc80000011400 */
[----:B------:R-:W-:Y:S01]  /*113e0*/  IADD3.X R5, R4, R5, R0, P2, P1 ;  /* 0x0000000504057210 */ /* 0x000fe200017e2400 */
[----:B------:R-:W-:Y:S05]  /*113f0*/  @P0 BRA `(.L_x_928) ;  /* 0x0000025000000947 */ /* 0x000fea0003800000 */
[----:B------:R-:W5:Y:S01]  /*11400*/  LDL.LU R63, [R1+0x34] ;  /* 0x00003400013f7983 */ /* 0x000f620000300800 */
[----:B------:R-:W-:-:S04]  /*11410*/  SHF.R.S32.HI R0, RZ, 0x1f, R38 ;  /* 0x0000001fff007819 */ /* 0x000fc80000011426 */
[----:B------:R-:W-:-:S04]  /*11420*/  LEA.HI R0, R0, R38, RZ, 0x2 ;  /* 0x0000002600007211 */ /* 0x000fc800078f10ff */
[----:B------:R-:W-:-:S05]  /*11430*/  LOP3.LUT R0, R0, 0xffffffc, RZ, 0xc0, !PT ;  /* 0x0ffffffc00007812 */ /* 0x000fca00078ec0ff */
[----:B------:R-:W-:-:S04]  /*11440*/  IMAD.IADD R0, R38, 0x1, -R0 ;  /* 0x0000000126007824 */ /* 0x000fc800078e0a00 */
[----:B-----5:R-:W-:-:S05]  /*11450*/  IMAD R0, R0, 0x10, R63 ;  /* 0x0000001000007824 */ /* 0x020fca00078e023f */
        /* <DEDUP_REMOVED lines=31> */
.L_x_928:
[----:B------:R-:W-:Y:S05]  /*11650*/  BSYNC B0 ;  /* 0x0000000000007941 */ /* 0x000fea0003800000 */
.L_x_927:
[----:B----4-:R-:W4:Y:S04]  /*11660*/  LDL.LU.64 R8, [R1] ;  /* 0x0000000001087983 */ /* 0x010f280000300a00 */
[----:B------:R-:W5:Y:S01]  /*11670*/  LDL.LU.64 R4, [R1+0x10] ;  /* 0x0000100001047983 */ /* 0x000f620000300a00 */
[----:B------:R-:W-:Y:S01]  /*11680*/  SHF.R.S32.HI R0, RZ, 0x1f, R18 ;  /* 0x0000001fff007819 */ /* 0x000fe20000011412 */
[----:B------:R-:W-:Y:S04]  /*11690*/  BSSY B0, `(.L_x_929) ;  /* 0x0000012000007945 */ /* 0x000fe80003800000 */
[----:B------:R-:W-:-:S04]  /*116a0*/  IMAD R0, R0, c[0x0][0x1f0], RZ ;  /* 0x00007c0000007a24 */ /* 0x000fc800078e02ff */
[----:B------:R-:W-:Y:S01]  /*116b0*/  IMAD R0, R18, c[0x0][0x1f4], R0 ;  /* 0x00007d0012007a24 */ /* 0x000fe200078e0200 */
[C---:B----4-:R-:W-:Y:S02]  /*116c0*/  IADD3 R2, P0, R8.reuse, R60, RZ ;  /* 0x0000003c08027210 */ /* 0x050fe40007f1e0ff */
[----:B------:R-:W-:-:S03]  /*116d0*/  ISETP.GE.AND P1, PT, R8, c[0x0][0x220], PT ;  /* 0x0000880008007a0c */ /* 0x000fc60003f26270 */
[----:B------:R-:W-:Y:S01]  /*116e0*/  IMAD.X R3, R9, 0x1, R61, P0 ;  /* 0x0000000109037824 */ /* 0x000fe200000e063d */
[----:B-----5:R-:W-:-:S03]  /*116f0*/  ISETP.GE.OR P0, PT, R4, R247, P1 ;  /* 0x000000f70400720c */ /* 0x020fc60000f06670 */
[----:B------:R-:W-:-:S05]  /*11700*/  IMAD.WIDE.U32 R8, R18, c[0x0][0x1f0], R2 ;  /* 0x00007c0012087a25 */ /* 0x000fca00078e0002 */
[----:B------:R-:W-:-:S05]  /*11710*/  IADD3 R7, R9, R0, RZ ;  /* 0x0000000009077210 */ /* 0x000fca0007ffe0ff */
        /* <DEDUP_REMOVED lines=9> */
.L_x_930:
[----:B------:R-:W-:Y:S05]  /*117b0*/  BSYNC B0 ;  /* 0x0000000000007941 */ /* 0x000fea0003800000 */
.L_x_929:
[----:B------:R-:W4:Y:S01]  /*117c0*/  LDL.LU R0, [R1+0x2c] ;  /* 0x00002c0001007983 */ /* 0x000f220000300800 */
[----:B------:R-:W-:Y:S01]  /*117d0*/  BSSY B0, `(.L_x_931) ;  /* 0x000000e000007945 */ /* 0x000fe20003800000 */
[----:B----4-:R-:W-:-:S13]  /*117e0*/  ISETP.GE.OR P0, PT, R0, R247, P1 ;  /* 0x000000f70000720c */ /* 0x010fda0000f06670 */
        /* <DEDUP_REMOVED lines=12> */
.L_x_932:
[----:B------:R-:W-:Y:S05]  /*118b0*/  BSYNC B0 ;  /* 0x0000000000007941 */ /* 0x000fea0003800000 */
.L_x_931:
[----:B------:R-:W4:Y:S01]  /*118c0*/  LDL.LU R0, [R1+0x28] ;  /* 0x0000280001007983 */ /* 0x000f220000300800 */
[----:B------:R-:W-:Y:S01]  /*118d0*/  BSSY B0, `(.L_x_933) ;  /* 0x000000e000007945 */ /* 0x000fe20003800000 */
[----:B----4-:R-:W-:-:S13]  /*118e0*/  ISETP.GE.OR P0, PT, R0, R247, P1 ;  /* 0x000000f70000720c */ /* 0x010fda0000f06670 */
        /* <DEDUP_REMOVED lines=12> */
.L_x_934:
[----:B------:R-:W-:Y:S05]  /*119b0*/  BSYNC B0 ;  /* 0x0000000000007941 */ /* 0x000fea0003800000 */
.L_x_933:
        /* <DEDUP_REMOVED lines=15> */
.L_x_936:
[----:B------:R-:W-:Y:S05]  /*11ab0*/  BSYNC B0 ;  /* 0x0000000000007941 */ /* 0x000fea0003800000 */
.L_x_935:
        /* <DEDUP_REMOVED lines=15> */
.L_x_938:
[----:B------:R-:W-:Y:S05]  /*11bb0*/  BSYNC B0 ;  /* 0x0000000000007941 */ /* 0x000fea0003800000 */
.L_x_937:
        /* <DEDUP_REMOVED lines=15> */
.L_x_940:
[----:B------:R-:W-:Y:S05]  /*11cb0*/  BSYNC B0 ;  /* 0x0000000000007941 */ /* 0x000fea0003800000 */
.L_x_939:
        /* <DEDUP_REMOVED lines=15> */
.L_x_942:
[----:B------:R-:W-:Y:S05]  /*11db0*/  BSYNC B0 ;  /* 0x0000000000007941 */ /* 0x000fea0003800000 */
.L_x_941:
[----:B------:R-:W4:Y:S02]  /*11dc0*/  LDL.LU R0, [R1+0x38] ;  /* 0x0000380001007983 */ /* 0x000f240000300800 */
[----:B----4-:R-:W-:-:S13]  /*11dd0*/  ISETP.GE.OR P1, PT, R0, R247, P1 ;  /* 0x000000f70000720c */ /* 0x010fda0000f26670 */
        /* <DEDUP_REMOVED lines=13> */
.L_x_877:
[----:B--2---:R-:W1:Y:S01]  /*11eb0*/  LDC.U8 R4, c[0x0][0x329] ;  /* 0x0000ca40ff047b82 */ /* 0x004e620000000000 */
[----:B------:R-:W-:Y:S01]  /*11ec0*/  ISETP.NE.AND P4, PT, R252, -0x1, PT ;  /* 0xfffffffffc00780c */ /* 0x000fe20003f85270 */
[----:B------:R-:W-:Y:S01]  /*11ed0*/  BSSY B0, `(.L_x_943) ;  /* 0x0000040000007945 */ /* 0x000fe20003800000 */
[----:B------:R-:W-:Y:S02]  /*11ee0*/  SHF.R.S32.HI R10, RZ, 0x1f, R21 ;  /* 0x0000001fff0a7819 */ /* 0x000fe40000011415 */
[----:B------:R-:W-:Y:S02]  /*11ef0*/  IADD3 R14, -R23, R18, RZ ;  /* 0x00000012170e7210 */ /* 0x000fe40007ffe1ff */
[----:B------:R-:W-:Y:S01]  /*11f00*/  LEA.HI R10, R10, R21, RZ, 0x3 ;  /* 0x000000150a0a7211 */ /* 0x000fe200078f18ff */
[----:B------:R-:W2:Y:S03]  /*11f10*/  LDC.U8 R0, c[0x0][0x328] ;  /* 0x0000ca00ff007b82 */ /* 0x000ea60000000000 */
[----:B------:R-:W-:-:S02]  /*11f20*/  LOP3.LUT R8, R10, 0xfffffff8, RZ, 0xc0, !PT ;  /* 0xfffffff80a087812 */ /* 0x000fc400078ec0ff */
[----:B------:R-:W-:Y:S01]  /*11f30*/  SHF.R.S32.HI R10, RZ, 0x3, R10 ;  /* 0x00000003ff0a7819 */ /* 0x000fe2000001140a */
[----:B------:R-:W-:-:S03]  /*11f40*/  @P4 IMAD.WIDE.U32 R2, R252, c[0x0][0x1e8], RZ ;  /* 0x00007a00fc024a25 */ /* 0x000fc600078e00ff */
[----:B------:R-:W-:Y:S01]  /*11f50*/  SHF.R.S32.HI R11, RZ, 0x1f, R10 ;  /* 0x0000001fff0b7819 */ /* 0x000fe2000001140a */
[----:B------:R-:W-:Y:S02]  /*11f60*/  @P4 IMAD R5, R252, c[0x0][0x1ec], R3 ;  /* 0x00007b00fc054a24 */ /* 0x000fe400078e0203 */
[----:B------:R-:W-:Y:S01]  /*11f70*/  IMAD.IADD R17, R21, 0x1, -R8 ;  /* 0x0000000115117824 */ /* 0x000fe200078e0a08 */
[----:B------:R-:W-:Y:S02]  /*11f80*/  SHF.R.S32.HI R8, RZ, 0x1f, R19 ;  /* 0x0000001fff087819 */ /* 0x000fe40000011413 */
[----:B-1----:R-:W-:-:S03]  /*11f90*/  ISETP.NE.AND P0, PT, R4, RZ, PT ;  /* 0x000000ff0400720c */ /* 0x002fc60003f05270 */
[----:B------:R-:W-:-:S04]  /*11fa0*/  IMAD R8, R8, c[0x0][0x1f0], RZ ;  /* 0x00007c0008087a24 */ /* 0x000fc800078e02ff */
[----:B------:R-:W-:Y:S01]  /*11fb0*/  IMAD R8, R19, c[0x0][0x1f4], R8 ;  /* 0x00007d0013087a24 */ /* 0x000fe200078e0208 */
[----:B--2---:R-:W-:Y:S02]  /*11fc0*/  ISETP.NE.AND P3, PT, R0, RZ, PT ;  /* 0x000000ff0000720c */ /* 0x004fe40003f65270 */
[----:B------:R-:W-:Y:S02]  /*11fd0*/  @!P4 SHF.R.S32.HI R0, RZ, 0x1f, R16 ;  /* 0x0000001fff00c819 */ /* 0x000fe40000011410 */
[----:B------:R-:W-:Y:S01]  /*11fe0*/  ISETP.NE.OR P2, PT, R4, RZ, !P3 ;  /* 0x000000ff0400720c */ /* 0x000fe20005f45670 */
[----:B------:R-:W-:Y:S01]  /*11ff0*/  @P0 IMAD.MOV.U32 R7, RZ, RZ, c[0x0][0x210] ;  /* 0x00008400ff070624 */ /* 0x000fe200078e00ff */
[----:B------:R-:W-:Y:S01]  /*12000*/  @P0 MOV R15, c[0x0][0x210] ;  /* 0x00008400000f0a02 */ /* 0x000fe20000000f00 */
[----:B------:R-:W-:Y:S01]  /*12010*/  @!P4 IMAD R0, R0, c[0x0][0x1e0], RZ ;  /* 0x000078000000ca24 */ /* 0x000fe200078e02ff */
[----:B------:R-:W-:Y:S01]  /*12020*/  ISETP.NE.OR P1, PT, R252, -0x1, P2 ;  /* 0xfffffffffc00780c */ /* 0x000fe20001725670 */
[----:B------:R-:W-:-:S02]  /*12030*/  @!P0 IMAD.MOV.U32 R6, RZ, RZ, c[0x0][0x214] ;  /* 0x00008500ff068624 */ /* 0x000fc400078e00ff */
[----:B------:R-:W-:Y:S02]  /*12040*/  @P4 IMAD.MOV.U32 R4, RZ, RZ, R2 ;  /* 0x000000ffff044224 */ /* 0x000fe400078e0002 */
[----:B------:R-:W-:-:S04]  /*12050*/  @!P4 IMAD.WIDE.U32 R2, R16, c[0x0][0x1e0], RZ ;  /* 0x000078001002ca25 */ /* 0x000fc800078e00ff */
[----:B------:R-:W-:Y:S01]  /*12060*/  @!P4 IMAD R0, R16, c[0x0][0x1e4], R0 ;  /* 0x000079001000ca24 */ /* 0x000fe200078e0200 */
[----:B------:R-:W-:Y:S01]  /*12070*/  @!P4 MOV R4, R2 ;  /* 0x000000020004c202 */ /* 0x000fe20000000f00 */
[----:B------:R-:W-:Y:S01]  /*12080*/  @P0 IMAD R7, R7, c[0x0][0x214], RZ ;  /* 0x0000850007070a24 */ /* 0x000fe200078e02ff */
[----:B------:R-:W-:Y:S01]  /*12090*/  @!P0 SEL R7, R6, c[0x0][0x234], !P3 ;  /* 0x00008d0006078a07 */ /* 0x000fe20005800000 */
[----:B------:R-:W-:Y:S02]  /*120a0*/  @!P4 IMAD.IADD R5, R3, 0x1, R0 ;  /* 0x000000010305c824 */ /* 0x000fe400078e0200 */
[----:B------:R-:W-:Y:S01]  /*120b0*/  IMAD.SHL.U32 R0, R17, 0x8, RZ ;  /* 0x0000000811007824 */ /* 0x000fe200078e00ff */
[----:B------:R-:W-:Y:S01]  /*120c0*/  CS2R R2, SRZ ;  /* 0x0000000000027805 */ /* 0x000fe2000001ff00 */
[----:B------:R-:W-:Y:S02]  /*120d0*/  @P0 IMAD.MOV.U32 R6, RZ, RZ, 0x1 ;  /* 0x00000001ff060424 */ /* 0x000fe400078e00ff */
[----:B------:R-:W-:Y:S01]  /*120e0*/  @!P0 IMAD R6, R7, c[0x0][0x1c0], RZ ;  /* 0x0000700007068a24 */ /* 0x000fe200078e02ff */
[----:B------:R-:W-:Y:S01]  /*120f0*/  IADD3 R4, P3, R0, R4, RZ ;  /* 0x0000000400047210 */ /* 0x000fe20007f7e0ff */
[----:B------:R-:W-:Y:S01]  /*12100*/  @!P1 IMAD R252, R16, c[0x0][0x214], RZ ;  /* 0x0000850010fc9a24 */ /* 0x000fe200078e02ff */
[----:B------:R-:W-:Y:S01]  /*12110*/  ISETP.GE.AND P1, PT, R0, c[0x0][0x220], PT ;  /* 0x0000880000007a0c */ /* 0x000fe20003f26270 */
[----:B------:R-:W-:Y:S01]  /*12120*/  IMAD R6, R16, R6, RZ ;  /* 0x0000000610067224 */ /* 0x000fe200078e02ff */
[----:B------:R-:W-:Y:S01]  /*12130*/  LEA.HI.X.SX32 R5, R0, R5, 0x1, P3 ;  /* 0x0000000500057211 */ /* 0x000fe200018f0eff */
[----:B------:R-:W-:Y:S01]  /*12140*/  @!P0 IMAD.MOV.U32 R15, RZ, RZ, 0x1 ;  /* 0x00000001ff0f8424 */ /* 0x000fe200078e00ff */
[-C--:B------:R-:W-:Y:S01]  /*12150*/  ISETP.GE.OR P3, PT, R10, R14.reuse, P1 ;  /* 0x0000000e0a00720c */ /* 0x080fe20000f66670 */
[----:B------:R-:W-:Y:S01]  /*12160*/  @!P2 IMAD.MOV.U32 R2, RZ, RZ, R252 ;  /* 0x000000ffff02a224 */ /* 0x000fe200078e00fc */
[----:B------:R-:W-:Y:S01]  /*12170*/  SEL R0, R6, RZ, P2 ;  /* 0x000000ff06007207 */ /* 0x000fe20001000000 */
[----:B------:R-:W-:Y:S01]  /*12180*/  IMAD R6, R23, R15, RZ ;  /* 0x0000000f17067224 */ /* 0x000fe200078e02ff */
[----:B------:R-:W-:Y:S01]  /*12190*/  ISETP.GE.AND P0, PT, R10, R14, PT ;  /* 0x0000000e0a00720c */ /* 0x000fe20003f06270 */
[----:B------:R-:W-:Y:S01]  /*121a0*/  IMAD.WIDE.U32 R12, R19, c[0x0][0x1f0], R4 ;  /* 0x00007c00130c7a25 */ /* 0x000fe200078e0004 */
[----:B------:R-:W-:-:S02]  /*121b0*/  @!P2 SHF.R.S32.HI R3, RZ, 0x1f, R252 ;  /* 0x0000001fff03a819 */ /* 0x000fc400000114fc */
[----:B------:R-:W-:Y:S01]  /*121c0*/  P2R R27, PR, RZ, 0x1 ;  /* 0x00000001ff1b7803 */ /* 0x000fe20000000000 */
[----:B------:R-:W-:Y:S01]  /*121d0*/  IMAD R0, R19, R7, R0 ;  /* 0x0000000713007224 */ /* 0x000fe200078e0200 */
[----:B------:R-:W-:Y:S01]  /*121e0*/  SHF.R.S32.HI R4, RZ, 0x1f, R6 ;  /* 0x0000001fff047819 */ /* 0x000fe20000011406 */
[----:B------:R-:W-:-:S03]  /*121f0*/  IMAD.IADD R9, R8, 0x1, R13 ;  /* 0x0000000108097824 */ /* 0x000fc600078e020d */
        /* <DEDUP_REMOVED lines=13> */
.L_x_944:
[----:B------:R-:W-:Y:S05]  /*122d0*/  BSYNC B0 ;  /* 0x0000000000007941 */ /* 0x000fea0003800000 */
.L_x_943:
        /* <DEDUP_REMOVED lines=17> */
.L_x_946:
[----:B------:R-:W-:Y:S05]  /*123f0*/  BSYNC B0 ;  /* 0x0000000000007941 */ /* 0x000fea0003800000 */
.L_x_945:
        /* <DEDUP_REMOVED lines=16> */
.L_x_948:
[----:B------:R-:W-:Y:S05]  /*12500*/  BSYNC B0 ;  /* 0x0000000000007941 */ /* 0x000fea0003800000 */
.L_x_947:
        /* <DEDUP_REMOVED lines=16> */
.L_x_950:
[----:B------:R-:W-:Y:S05]  /*12610*/  BSYNC B0 ;  /* 0x0000000000007941 */ /* 0x000fea0003800000 */
.L_x_949:
        /* <DEDUP_REMOVED lines=16> */
.L_x_952:
[----:B------:R-:W-:Y:S05]  /*12720*/  BSYNC B0 ;  /* 0x0000000000007941 */ /* 0x000fea0003800000 */
.L_x_951:
        /* <DEDUP_REMOVED lines=16> */
.L_x_954:
[----:B------:R-:W-:Y:S05]  /*12830*/  BSYNC B0 ;  /* 0x0000000000007941 */ /* 0x000fea0003800000 */
.L_x_953:
        /* <DEDUP_REMOVED lines=16> */
.L_x_956:
[----:B------:R-:W-:Y:S05]  /*12940*/  BSYNC B0 ;  /* 0x0000000000007941 */ /* 0x000fea0003800000 */
.L_x_955:
        /* <DEDUP_REMOVED lines=15> */
[----:B------:R1:W-:Y:S02]  /*12a40*/  STG.E.128 [R2.64], RZ ;  /* 0x000000ff02007986 */ /* 0x0003e4000c101d06 */
.L_x_958:
[----:B------:R-:W-:Y:S05]  /*12a50*/  BSYNC B0 ;  /* 0x0000000000007941 */ /* 0x000fea0003800000 */
.L_x_957:
        /* <DEDUP_REMOVED lines=10> */
[----:B-1----:R-:W-:Y:S01]  /*12b00*/  @!P0 IADD3 R2, P1, R0, R18, RZ ;  /* 0x0000001200028210 */ /* 0x002fe20007f3e0ff */
        /* <DEDUP_REMOVED lines=15> */
[----:B------:R-:W-:-:S03]  /*12c00*/  @!P6 IMAD R4, R24, R15, RZ ;  /* 0x0000000f1804e224 */ /* 0x000fc600078e02ff */
[----:B------:R1:W-:Y:S01]  /*12c10*/  @!P1 STG.E [R2.64], R0 ;  /* 0x0000000002009986 */ /* 0x0003e2000c101906 */
[----:B------:R-:W-:-:S04]  /*12c20*/  ISETP.NE.AND P1, PT, R7, RZ, PT ;  /* 0x000000ff0700720c */ /* 0x000fc80003f25270 */
[----:B------:R-:W-:Y:S02]  /*12c30*/  ISETP.NE.OR P1, PT, R17, RZ, P1 ;  /* 0x000000ff1100720c */ /* 0x000fe40000f25670 */
[----:B-1----:R-:W-:Y:S01]  /*12c40*/  @!P6 IADD3 R0, P0, R4, R18, RZ ;  /* 0x000000120400e210 */ /* 0x002fe20007f1e0ff */
        /* <DEDUP_REMOVED lines=19> */
[----:B-1----:R-:W-:-:S03]  /*12d80*/  @!P4 IMAD.MOV.U32 R10, RZ, RZ, 0x7f800000 ;  /* 0x7f800000ff0ac424 */ /* 0x002fc600078e00ff */
        /* <DEDUP_REMOVED lines=13> */
[----:B--2---:R-:W-:-:S05]  /*12e60*/  IMAD R0, R20, R15, RZ ;  /* 0x0000000f14007224 */ /* 0x004fca00078e02ff */
[----:B------:R-:W-:-:S04]  /*12e70*/  IADD3 R3, P0, R0, R18, RZ ;  /* 0x0000001200037210 */ /* 0x000fc80007f1e0ff */
[----:B------:R-:W-:Y:S02]  /*12e80*/  LEA.HI.X.SX32 R0, R0, R16, 0x1, P0 ;  /* 0x0000001000007211 */ /* 0x000fe400000f0eff */
[----:B------:R-:W-:-:S04]  /*12e90*/  LEA R2, P0, R3, c[0x0][0x200], 0x2 ;  /* 0x0000800003027a11 */ /* 0x000fc800078010ff */
[----:B------:R-:W-:Y:S01]  /*12ea0*/  LEA.HI.X R3, R3, c[0x0][0x204], R0, 0x2, P0 ;  /* 0x0000810003037a11 */ /* 0x000fe200000f1400 */
[----:B------:R-:W-:-:S05]  /*12eb0*/  IMAD.MOV.U32 R0, RZ, RZ, 0x7f800000 ;  /* 0x7f800000ff007424 */ /* 0x000fca00078e00ff */
[----:B------:R-:W-:Y:S01]  /*12ec0*/  STG.E [R2.64], R0 ;  /* 0x0000000002007986 */ /* 0x000fe2000c101906 */
[----:B------:R-:W-:Y:S05]  /*12ed0*/  EXIT ;  /* 0x000000000000794d */ /* 0x000fea0003800000 */
.L_x_959:
        /* <DEDUP_REMOVED lines=10> */
.L_x_1145:


//--------------------- .text._ZN5flash16flash_fwd_kernelI23Flash_fwd_kernel_traitsILi64ELi128ELi64ELi4ELb0ELb0EN7cutlass6half_tE19Flash_kernel_traitsILi64ELi128ELi64ELi4ES3_EELb1ELb1ELb0ELb1ELb0ELb0ELb0ELb1EEEvNS_16Flash_fwd_paramsE --------------------------
	.section	.text._ZN5flash16flash_fwd_kernelI23Flash_fwd_kernel_traitsILi64ELi128ELi64ELi4ELb0ELb0EN7cutlass6half_tE19Flash_kernel_traitsILi64ELi128ELi64ELi4ES3_EELb1ELb1ELb0ELb1ELb0ELb0ELb0ELb1EEEvNS_16Flash_fwd_paramsE,"ax",@progbits
	.sectioninfo	@"SHI_REGISTERS=255"
	.align	128
        .global         _ZN5flash16flash_fwd_kernelI23Flash_fwd_kernel_traitsILi64ELi128ELi64ELi4ELb0ELb0EN7cutlass6half_tE19Flash_kernel_traitsILi64ELi128ELi64ELi4ES3_EELb1ELb1ELb0ELb1ELb0ELb0ELb0ELb1EEEvNS_16Flash_fwd_paramsE
        .type           _ZN5flash16flash_fwd_kernelI23Flash_fwd_kernel_traitsILi64ELi128ELi64ELi4ELb0ELb0EN7cutlass6half_tE19Flash_kernel_traitsILi64ELi128ELi64ELi4ES3_EELb1ELb1ELb0ELb1ELb0ELb0ELb0ELb1EEEvNS_16Flash_fwd_paramsE,@function
        .size           _ZN5flash16flash_fwd_kernelI23Flash_fwd_kernel_traitsILi64ELi128ELi64ELi4ELb0ELb0EN7cutlass6half_tE19Flash_kernel_traitsILi64ELi128ELi64ELi4ES3_EELb1ELb1ELb0ELb1ELb0ELb0ELb0ELb1EEEvNS_16Flash_fwd_paramsE,(.L_x_1146 - _ZN5flash16flash_fwd_kernelI23Flash_fwd_kernel_traitsILi64ELi128ELi64ELi4ELb0ELb0EN7cutlass6half_tE19Flash_kernel_traitsILi64ELi128ELi64ELi4ES3_EELb1ELb1ELb0ELb1ELb0ELb0ELb0ELb1EEEvNS_16Flash_fwd_paramsE)
        .other          _ZN5flash16flash_fwd_kernelI23Flash_fwd_kernel_traitsILi64ELi128ELi64ELi4ELb0ELb0EN7cutlass6half_tE19Flash_kernel_traitsILi64ELi128ELi64ELi4ES3_EELb1ELb1ELb0ELb1ELb0ELb0ELb0ELb1EEEvNS_16Flash_fwd_paramsE,@"STO_CUDA_ENTRY STV_DEFAULT"
_ZN5flash16flash_fwd_kernelI23Flash_fwd_kernel_traitsILi64ELi128ELi64ELi4ELb0ELb0EN7cutlass6half_tE19Flash_kernel_traitsILi64ELi128ELi64ELi4ES3_EELb1ELb1ELb0ELb1ELb0ELb0ELb0ELb1EEEvNS_16Flash_fwd_paramsE:
.text._ZN5flash16flash_fwd_kernelI23Flash_fwd_kernel_traitsILi64ELi128ELi64ELi4ELb0ELb0EN7cutlass6half_tE19Flash_kernel_traitsILi64ELi128ELi64ELi4ES3_EELb1ELb1ELb0ELb1ELb0ELb0ELb0ELb1EEEvNS_16Flash_fwd_paramsE:
        /* <DEDUP_REMOVED lines=23> */
[----:B-1----:R-:W-:Y:S01]  /*0170*/  ISETP.NE.AND P3, PT, R6, RZ, PT ;  /* 0x000000ff0600720c */ /* 0x002fe20003f65270 */
[----:B----4-:R-:W-:Y:S01]  /*0180*/  IMAD.WIDE R6, R32, R33, c[0x0][0x240] ;  /* 0x0000900020067625 */ /* 0x010fe200078e0221 */
[----:B------:R-:W-:-:S04]  /*0190*/  LOP3.LUT R0, R16, R37, R32, 0xfe, !PT ;  /* 0x0000002510007212 */ /* 0x000fc800078efe20 */
[----:B------:R-:W-:Y:S01]  /*01a0*/  LOP3.LUT P4, RZ, R0, R31, RZ, 0xfc, !PT ;  /* 0x0000001f00ff7212 */ /* 0x000fe2000788fcff */
[----:B------:R-:W-:Y:S01]  /*01b0*/  IMAD.MOV.U32 R12, RZ, RZ, -0x1 ;  /* 0xffffffffff0c7424 */ /* 0x000fe200078e00ff */
[----:B--2---:R1:W2:Y:S08]  /*01c0*/  @P1 R2UR UR36, R4 ;  /* 0x00000000042413c2 */ /* 0x0042b000000e0000 */
[----:B------:R4:W2:Y:S03]  /*01d0*/  @P1 R2UR UR37, R5 ;  /* 0x00000000052513c2 */ /* 0x0008a600000e0000 */
[----:B-1----:R-:W-:Y:S01]  /*01e0*/  @!P4 IMAD.MOV.U32 R4, RZ, RZ, c[0x0][0x308] ;  /* 0x0000c200ff04c624 */ /* 0x002fe200078e00ff */
[----:B----4-:R-:W-:-:S02]  /*01f0*/  @!P4 MOV R5, c[0x0][0x30c] ;  /* 0x0000c3000005ca02 */ /* 0x010fc40000000f00 */
[----:B---3--:R-:W-:Y:S01]  /*0200*/  @P1 IADD3 R10, P0, R2, c[0x0][0x300], RZ ;  /* 0x0000c000020a1a10 */ /* 0x008fe20007f1e0ff */
[----:B--2---:R-:W-:-:S04]  /*0210*/  IMAD.U32 R2, RZ, RZ, UR36 ;  /* 0x00000024ff027e24 */ /* 0x004fc8000f8e00ff */
[----:B------:R-:W-:Y:S01]  /*0220*/  @P1 IMAD.X R11, RZ, RZ, R3, P0 ;  /* 0x000000ffff0b1224 */ /* 0x000fe200000e0603 */
[----:B------:R-:W-:Y:S01]  /*0230*/  ISETP.EQ.U32.AND P1, PT, RZ, c[0x0][0x248], PT ;  /* 0x00009200ff007a0c */ /* 0x000fe20003f22070 */
[----:B------:R-:W-:Y:S01]  /*0240*/  IMAD.U32 R3, RZ, RZ, UR37 ;  /* 0x00000025ff037e24 */ /* 0x000fe2000f8e00ff */
[----:B------:R-:W-:Y:S02]  /*0250*/  ISETP.NE.U32.AND P0, PT, RZ, c[0x0][0x250], PT ;  /* 0x00009400ff007a0c */ /* 0x000fe40003f05070 */
[----:B------:R-:W-:Y:S02]  /*0260*/  ISETP.EQ.OR.EX P1, PT, RZ, c[0x0][0x24c], !P3, P1 ;  /* 0x00009300ff007a0c */ /* 0x000fe40005f22710 */
[----:B------:R1:W-:Y:S01]  /*0270*/  @!P4 STG.E.64 [R4.64], R2 ;  /* 0x000000020400c986 */ /* 0x0003e2000c101b22 */
[----:B------:R-:W-:Y:S02]  /*0280*/  ISETP.NE.AND.EX P0, PT, RZ, c[0x0][0x254], PT, P0 ;  /* 0x00009500ff007a0c */ /* 0x000fe40003f05300 */
[----:B-1----:R-:W-:Y:S01]  /*0290*/  @!P4 MOV R2, R10 ;  /* 0x0000000a0002c202 */ /* 0x002fe20000000f00 */
[----:B------:R-:W-:-:S05]  /*02a0*/  @!P4 IMAD.MOV.U32 R3, RZ, RZ, R11 ;  /* 0x000000ffff03c224 */ /* 0x000fca00078e000b */
[----:B------:R1:W-:Y:S04]  /*02b0*/  @!P4 STG.E.64 [R4.64+0x8], R2 ;  /* 0x000008020400c986 */ /* 0x0003e8000c101b22 */
[----:B------:R2:W3:Y:S04]  /*02c0*/  @P2 LDG.E R14, [R6.64] ;  /* 0x00000022060e2981 */ /* 0x0004e8000c1e1900 */
[----:B-1----:R2:W4:Y:S01]  /*02d0*/  @P2 LDG.E R4, [R6.64+0x4] ;  /* 0x0000042206042981 */ /* 0x002522000c1e1900 */
[----:B------:R-:W-:Y:S02]  /*02e0*/  IMAD.MOV.U32 R8, RZ, RZ, RZ ;  /* 0x000000ffff087224 */ /* 0x000fe400078e00ff */
[CC--:B------:R-:W-:Y:S01]  /*02f0*/  @P0 IMAD.WIDE R2, R32.reuse, R33.reuse, c[0x0][0x250] ;  /* 0x0000940020020625 */ /* 0x0c0fe200078e0221 */
[----:B------:R-:W1:Y:S04]  /*0300*/  LDC.U8 R235, c[0x0][0x2d8] ;  /* 0x0000b600ffeb7b82 */ /* 0x000e680000000000 */
[----:B------:R1:W5:Y:S01]  /*0310*/  @P0 LDG.E R8, [R2.64] ;  /* 0x0000002202080981 */ /* 0x000362000c1e1900 */
[----:B--2---:R-:W-:-:S05]  /*0320*/  IMAD.WIDE R6, R32, R33, c[0x0][0x248] ;  /* 0x0000920020067625 */ /* 0x004fca00078e0221 */
[----:B------:R2:W5:Y:S01]  /*0330*/  @!P1 LDG.E R12, [R6.64] ;  /* 0x00000022060c9981 */ /* 0x000562000c1e1900 */
[----:B------:R-:W-:Y:S02]  /*0340*/  ISETP.NE.U32.AND P0, PT, RZ, c[0x0][0x248], PT ;  /* 0x00009200ff007a0c */ /* 0x000fe40003f05070 */
[----:B------:R-:W-:Y:S02]  /*0350*/  SHF.R.S32.HI R26, RZ, 0x1f, R31 ;  /* 0x0000001fff1a7819 */ /* 0x000fe4000001141f */
[----:B------:R-:W-:Y:S02]  /*0360*/  ISETP.NE.AND.EX P0, PT, RZ, c[0x0][0x24c], PT, P0 ;  /* 0x00009300ff007a0c */ /* 0x000fe40003f05300 */
[----:B------:R-:W-:-:S04]  /*0370*/  LEA.HI R13, R26, R31, RZ, 0x5 ;  /* 0x0000001f1a0d7211 */ /* 0x000fc800078f28ff */
[----:B------:R-:W-:-:S05]  /*0380*/  LOP3.LUT R0, R13, 0xffffffe0, RZ, 0xc0, !PT ;  /* 0xffffffe00d007812 */ /* 0x000fca00078ec0ff */
[----:B------:R-:W-:Y:S01]  /*0390*/  IMAD.IADD R140, R31, 0x1, -R0 ;  /* 0x000000011f8c7824 */ /* 0x000fe200078e0a00 */
[----:B---3--:R2:W-:Y:S01]  /*03a0*/  STL [R1+0x148], R14 ;  /* 0x0001480e01007387 */ /* 0x0085e20000100800 */
[----:B----4-:R-:W-:Y:S01]  /*03b0*/  @P2 IADD3 R38, R4, -R14, RZ ;  /* 0x8000000e04262210 */ /* 0x010fe20007ffe0ff */
[----:B------:R-:W-:-:S05]  /*03c0*/  @!P2 IMAD.MOV.U32 R38, RZ, RZ, c[0x0][0x214] ;  /* 0x00008500ff26a624 */ /* 0x000fca00078e00ff */
[----:B------:R2:W-:Y:S01]  /*03d0*/  STL [R1+0x150], R38 ;  /* 0x0001502601007387 */ /* 0x0005e20000100800 */
[----:B------:R-:W-:Y:S05]  /*03e0*/  @!P0 BRA `(.L_x_960) ;  /* 0x0000004000008947 */ /* 0x000fea0003800000 */
[----:B-1----:R-:W3:Y:S02]  /*03f0*/  @P3 LDG.E R0, [R6.64+0x4] ;  /* 0x0000042206003981 */ /* 0x002ee4000c1e1900 */
[----:B---3-5:R-:W-:-:S06]  /*0400*/  @P3 IADD3 R0, R0, -R12, RZ ;  /* 0x8000000c00003210 */ /* 0x028fcc0007ffe0ff */
[----:B------:R1:W5:Y:S01]  /*0410*/  @!P3 LDG.E R0, [R6.64] ;  /* 0x000000220600b981 */ /* 0x000362000c1e1900 */
[----:B------:R-:W-:Y:S05]  /*0420*/  BRA `(.L_x_961) ;  /* 0x0000001000007947 */ /* 0x000fea0003800000 */
.L_x_960:
[----:B-1----:R-:W-:Y:S02]  /*0430*/  MOV R0, c[0x0][0x218] ;  /* 0x0000860000007a02 */ /* 0x002fe40000000f00 */
.L_x_961:
[----:B------:R-:W-:-:S04]  /*0440*/  ISETP.NE.U32.AND P2, PT, RZ, c[0x0][0x258], PT ;  /* 0x00009600ff007a0c */ /* 0x000fc80003f45070 */
[----:B------:R-:W-:-:S13]  /*0450*/  ISETP.NE.AND.EX P2, PT, RZ, c[0x0][0x25c], PT, P2 ;  /* 0x00009700ff007a0c */ /* 0x000fda0003f45320 */
[----:B------:R-:W-:-:S06]  /*0460*/  @P2 IMAD.WIDE R2, R32, R33, c[0x0][0x258] ;  /* 0x0000960020022625 */ /* 0x000fcc00078e0221 */
        /* <DEDUP_REMOVED lines=26> */
[--C-:B-12---:R-:W-:Y:S02]  /*0610*/  SHF.R.S32.HI R6, RZ, 0x1f, R140.reuse ;  /* 0x0000001fff067819 */ /* 0x106fe4000001148c */
[----:B------:R-:W-:Y:S02]  /*0620*/  IADD3 R173, P2, P1, R0, R10, R140 ;  /* 0x0000000a00ad7210 */ /* 0x000fe4000795e08c */
[----:B------:R-:W-:-:S02]  /*0630*/  SHF.R.S32.HI R0, RZ, 0x1f, R0 ;  /* 0x0000001fff007819 */ /* 0x000fc40000011400 */
[----:B------:R-:W-:Y:S01]  /*0640*/  SHF.R.S32.HI R17, RZ, 0x1f, R16 ;  /* 0x0000001fff117819 */ /* 0x000fe20000011410 */
[----:B------:R1:W-:Y:S01]  /*0650*/  STL [R1+0x12c], R173 ;  /* 0x00012cad01007387 */ /* 0x0003e20000100800 */
[----:B------:R-:W-:Y:S01]  /*0660*/  @!P3 SHF.R.S32.HI R9, RZ, 0x1f, R32 ;  /* 0x0000001fff09b819 */ /* 0x000fe20000011420 */
[----:B------:R-:W-:Y:S01]  /*0670*/  @P3 IMAD.WIDE.U32 R2, R14, c[0x0][0x190], RZ ;  /* 0x000064000e023a25 */ /* 0x000fe200078e00ff */
[----:B------:R-:W-:Y:S02]  /*0680*/  @P0 IADD3 R4, R8, R12, RZ ;  /* 0x0000000c08040210 */ /* 0x000fe40007ffe0ff */
[----:B------:R-:W-:Y:S01]  /*0690*/  IADD3.X R154, R0, R11, R6, P2, P1 ;  /* 0x0000000b009a7210 */ /* 0x000fe200017e2406 */
[----:B------:R-:W-:Y:S01]  /*06a0*/  @!P3 IMAD R9, R9, c[0x0][0x178], RZ ;  /* 0x00005e000909ba24 */ /* 0x000fe200078e02ff */
[----:B------:R-:W-:Y:S01]  /*06b0*/  @P3 MOV R10, R2 ;  /* 0x00000002000a3202 */ /* 0x000fe20000000f00 */
[----:B------:R-:W-:Y:S02]  /*06c0*/  @P3 IMAD R15, R14, c[0x0][0x194], R3 ;  /* 0x000065000e0f3a24 */ /* 0x000fe400078e0203 */
[----:B------:R-:W-:-:S04]  /*06d0*/  @!P3 IMAD.WIDE.U32 R6, R32, c[0x0][0x178], RZ ;  /* 0x00005e002006ba25 */ /* 0x000fc800078e00ff */
[----:B------:R-:W-:Y:S01]  /*06e0*/  @P0 IMAD.WIDE.U32 R2, R4, c[0x0][0x198], RZ ;  /* 0x0000660004020a25 */ /* 0x000fe200078e00ff */
[----:B------:R-:W-:-:S03]  /*06f0*/  @!P3 MOV R10, R6 ;  /* 0x00000006000ab202 */ /* 0x000fc60000000f00 */
[----:B------:R-:W-:Y:S02]  /*0700*/  @!P3 IMAD R9, R32, c[0x0][0x17c], R9 ;  /* 0x00005f002009ba24 */ /* 0x000fe400078e0209 */
[----:B------:R-:W-:Y:S02]  /*0710*/  IMAD R0, R5, c[0x0][0x224], R35 ;  /* 0x0000890005007a24 */ /* 0x000fe400078e0223 */
[----:B------:R-:W-:Y:S02]  /*0720*/  @P0 IMAD R30, R4, c[0x0][0x19c], R3 ;  /* 0x00006700041e0a24 */ /* 0x000fe400078e0203 */
[----:B------:R-:W-:Y:S02]  /*0730*/  @P0 IMAD.MOV.U32 R28, RZ, RZ, R2 ;  /* 0x000000ffff1c0224 */ /* 0x000fe400078e0002 */
[----:B------:R-:W-:Y:S02]  /*0740*/  @!P3 IMAD.IADD R15, R7, 0x1, R9 ;  /* 0x00000001070fb824 */ /* 0x000fe400078e0209 */
[----:B------:R-:W-:Y:S01]  /*0750*/  IMAD R153, R0, c[0x0][0x228], RZ ;  /* 0x00008a0000997a24 */ /* 0x000fe200078e02ff */
[----:B------:R-:W-:Y:S05]  /*0760*/  @P0 BRA `(.L_x_963) ;  /* 0x000000b000000947 */ /* 0x000fea0003800000 */
[----:B-1----:R-:W-:Y:S01]  /*0770*/  SHF.R.S32.HI R0, RZ, 0x1f, R8 ;  /* 0x0000001fff007819 */ /* 0x002fe20000011408 */
        /* <DEDUP_REMOVED lines=10> */
.L_x_963:
[----:B-1----:R-:W-:Y:S02]  /*0820*/  IABS R5, c[0x0][0x1c8] ;  /* 0x0000720000057a13 */ /* 0x002fe40000000000 */
        /* <DEDUP_REMOVED lines=9> */
[----:B------:R-:W-:Y:S02]  /*08c0*/  IMAD.MOV.U32 R2, RZ, RZ, R4 ;  /* 0x000000ffff027224 */ /* 0x000fe400078e0004 */
[----:B------:R-:W-:Y:S02]  /*08d0*/  @P0 IMAD.IADD R4, R8, 0x1, R12 ;  /* 0x0000000108040824 */ /* 0x000fe400078e020c */
[----:B------:R-:W-:-:S05]  /*08e0*/  IMAD.HI.U32 R0, R0, R2, RZ ;  /* 0x0000000200007227 */ /* 0x000fca00078e00ff */
[----:B------:R-:W-:-:S05]  /*08f0*/  IADD3 R3, -R0, RZ, RZ ;  /* 0x000000ff00037210 */ /* 0x000fca0007ffe1ff */
[----:B------:R-:W-:-:S05]  /*0900*/  IMAD R2, R5, R3, R2 ;  /* 0x0000000305027224 */ /* 0x000fca00078e0202 */
[----:B------:R-:W-:-:S13]  /*0910*/  ISETP.GT.U32.AND P2, PT, R5, R2, PT ;  /* 0x000000020500720c */ /* 0x000fda0003f44070 */
[----:B------:R-:W-:Y:S01]  /*0920*/  @!P2 IMAD.IADD R2, R2, 0x1, -R5 ;  /* 0x000000010202a824 */ /* 0x000fe200078e0a05 */
[----:B------:R-:W-:Y:S02]  /*0930*/  @!P2 IADD3 R0, R0, 0x1, RZ ;  /* 0x000000010000a810 */ /* 0x000fe40007ffe0ff */
[----:B------:R-:W-:Y:S02]  /*0940*/  ISETP.NE.AND P2, PT, RZ, c[0x0][0x1c8], PT ;  /* 0x00007200ff007a0c */ /* 0x000fe40003f45270 */
[----:B------:R-:W-:Y:S02]  /*0950*/  ISETP.GE.U32.AND P3, PT, R2, R5, PT ;  /* 0x000000050200720c */ /* 0x000fe40003f66070 */
        /* <DEDUP_REMOVED lines=21> */
.L_x_964:
[-C--:B------:R-:W-:Y:S01]  /*0ab0*/  LEA.HI R2, R26, R31.reuse, RZ, 0x3 ;  /* 0x0000001f1a027211 */ /* 0x080fe200078f18ff */
[----:B------:R-:W-:Y:S01]  /*0ac0*/  IMAD.IADD R34, R38, 0x1, -R35 ;  /* 0x0000000126227824 */ /* 0x000fe200078e0a23 */
[-C--:B------:R-:W-:Y:S01]  /*0ad0*/  LEA.HI R4, R26, R31.reuse, RZ, 0x6 ;  /* 0x0000001f1a047211 */ /* 0x080fe200078f30ff */
[----:B------:R-:W-:Y:S01]  /*0ae0*/  BSSY B0, `(.L_x_965) ;  /* 0x0000039000007945 */ /* 0x000fe20003800000 */
[----:B------:R-:W-:Y:S02]  /*0af0*/  SHF.R.S32.HI R12, RZ, 0x3, R2 ;  /* 0x00000003ff0c7819 */ /* 0x000fe40000011402 */
[----:B------:R-:W-:Y:S01]  /*0b00*/  LOP3.LUT R2, R2, 0xfffffff8, RZ, 0xc0, !PT ;  /* 0xfffffff802027812 */ /* 0x000fe200078ec0ff */
[----:B------:R1:W-:Y:S01]  /*0b10*/  STL [R1+0x14c], R34 ;  /* 0x00014c2201007387 */ /* 0x0003e20000100800 */
[----:B------:R-:W-:Y:S01]  /*0b20*/  LEA.HI R26, R26, R31, RZ, 0x4 ;  /* 0x0000001f1a1a7211 */ /* 0x000fe200078f20ff */
[C---:B------:R-:W-:Y:S01]  /*0b30*/  IMAD.SHL.U32 R0, R12.reuse, 0x40, RZ ;  /* 0x000000400c007824 */ /* 0x040fe200078e00ff */
[----:B------:R-:W-:Y:S01]  /*0b40*/  SHF.R.S32.HI R24, RZ, 0x5, R13 ;  /* 0x00000005ff187819 */ /* 0x000fe2000001140d */
[----:B------:R-:W-:Y:S01]  /*0b50*/  IMAD.IADD R29, R31, 0x1, -R2 ;  /* 0x000000011f1d7824 */ /* 0x000fe200078e0a02 */
[----:B------:R-:W-:-:S02]  /*0b60*/  ISETP.GE.AND P1, PT, R12, R34, PT ;  /* 0x000000220c00720c */ /* 0x000fc40003f26270 */
[----:B------:R-:W-:Y:S01]  /*0b70*/  LOP3.LUT R0, R0, 0x1c0, RZ, 0xc0, !PT ;  /* 0x000001c000007812 */ /* 0x000fe200078ec0ff */
[----:B------:R-:W-:Y:S01]  /*0b80*/  IMAD.SHL.U32 R164, R29, 0x8, RZ ;  /* 0x000000081da47824 */ /* 0x000fe200078e00ff */
[----:B------:R-:W-:Y:S02]  /*0b90*/  SHF.R.S32.HI R22, RZ, 0x1f, R14 ;  /* 0x0000001fff167819 */ /* 0x000fe4000001140e */
[----:B------:R-:W-:Y:S02]  /*0ba0*/  SHF.R.U32.HI R3, RZ, 0x3, R0 ;  /* 0x00000003ff037819 */ /* 0x000fe40000011600 */
[--C-:B------:R-:W-:Y:S01]  /*0bb0*/  LOP3.LUT R2, R0, 0x38, R164.reuse, 0xf8, !PT ;  /* 0x0000003800027812 */ /* 0x100fe200078ef8a4 */
[----:B------:R-:W-:Y:S01]  /*0bc0*/  IMAD.SHL.U32 R0, R4, 0x8, RZ ;  /* 0x0000000804007824 */ /* 0x000fe200078e00ff */
[----:B------:R-:W-:Y:S02]  /*0bd0*/  SHF.R.S32.HI R165, RZ, 0x1f, R164 ;  /* 0x0000001fffa57819 */ /* 0x000fe400000114a4 */
[----:B------:R-:W-:-:S02]  /*0be0*/  LOP3.LUT R2, R2, R3, RZ, 0x3c, !PT ;  /* 0x0000000302027212 */ /* 0x000fc400078e3cff */
[----:B------:R-:W-:Y:S01]  /*0bf0*/  SHF.R.S32.HI R3, RZ, 0x1f, R13 ;  /* 0x0000001fff037819 */ /* 0x000fe2000001140d */
[----:B------:R1:W-:Y:S01]  /*0c00*/  STL.64 [R1+0x130], R164 ;  /* 0x000130a401007387 */ /* 0x0003e20000100a00 */
[----:B------:R-:W-:Y:S01]  /*0c10*/  LOP3.LUT R188, R2, 0xfffffe00, R0, 0xf8, !PT ;  /* 0xfffffe0002bc7812 */ /* 0x000fe200078ef800 */
[----:B------:R-:W-:Y:S01]  /*0c20*/  IMAD R0, R17, c[0x0][0x1a8], RZ ;  /* 0x00006a0011007a24 */ /* 0x000fe200078e02ff */
[----:B------:R-:W-:Y:S02]  /*0c30*/  LOP3.LUT R2, R26, 0xfffffff0, RZ, 0xc0, !PT ;  /* 0xfffffff01a027812 */ /* 0x000fe400078ec0ff */
[----:B------:R-:W-:Y:S01]  /*0c40*/  LEA.HI R3, R3, R24, RZ, 0x2 ;  /* 0x0000001803037211 */ /* 0x000fe200078f10ff */
[----:B------:R-:W-:Y:S01]  /*0c50*/  IMAD R8, R16, c[0x0][0x1ac], R0 ;  /* 0x00006b0010087a24 */ /* 0x000fe200078e0200 */
[----:B------:R-:W-:Y:S01]  /*0c60*/  SHF.R.S32.HI R4, RZ, 0x1f, R140 ;  /* 0x0000001fff047819 */ /* 0x000fe2000001148c */
[----:B------:R-:W-:Y:S01]  /*0c70*/  IMAD.IADD R18, R31, 0x1, -R2 ;  /* 0x000000011f127824 */ /* 0x000fe200078e0a02 */
[----:B------:R-:W-:Y:S01]  /*0c80*/  LOP3.LUT R0, R3, 0xffffffc, RZ, 0xc0, !PT ;  /* 0x0ffffffc03007812 */ /* 0x000fe200078ec0ff */
[----:B------:R-:W-:Y:S01]  /*0c90*/  IMAD.SHL.U32 R188, R188, 0x2, RZ ;  /* 0x00000002bcbc7824 */ /* 0x000fe200078e00ff */
[----:B------:R-:W-:-:S02]  /*0ca0*/  IADD3 R2, P0, R164, R10, RZ ;  /* 0x0000000aa4027210 */ /* 0x000fc40007f1e0ff */
[----:B------:R-:W-:Y:S01]  /*0cb0*/  SHF.R.S32.HI R3, RZ, 0x1f, R18 ;  /* 0x0000001fff037819 */ /* 0x000fe20000011412 */
[----:B------:R-:W-:Y:S01]  /*0cc0*/  IMAD.IADD R0, R24, 0x1, -R0 ;  /* 0x0000000118007824 */ /* 0x000fe200078e0a00 */
[----:B------:R-:W-:Y:S02]  /*0cd0*/  LEA.HI R143, R4, R140, RZ, 0x2 ;  /* 0x0000008c048f7211 */ /* 0x000fe400078f10ff */
[----:B------:R-:W-:Y:S01]  /*0ce0*/  LEA.HI R20, R3, R18, RZ, 0x3 ;  /* 0x0000001203147211 */ /* 0x000fe200078f18ff */
[----:B------:R-:W-:Y:S01]  /*0cf0*/  IMAD.X R3, R165, 0x1, R15, P0 ;  /* 0x00000001a5037824 */ /* 0x000fe200000e060f */
[----:B------:R-:W-:Y:S02]  /*0d00*/  SHF.R.S32.HI R13, RZ, 0x1f, R12 ;  /* 0x0000001fff0d7819 */ /* 0x000fe4000001140c */
[----:B------:R-:W-:Y:S01]  /*0d10*/  SHF.R.S32.HI R27, RZ, 0x2, R143 ;  /* 0x00000002ff1b7819 */ /* 0x000fe2000001148f */
[----:B------:R-:W-:Y:S02]  /*0d20*/  IMAD.SHL.U32 R4, R20, 0x40, RZ ;  /* 0x0000004014047824 */ /* 0x000fe400078e00ff */
[----:B------:R-:W-:-:S03]  /*0d30*/  IMAD.WIDE.U32 R10, R16, c[0x0][0x1a8], R2 ;  /* 0x00006a00100a7a25 */ /* 0x000fc600078e0002 */
[----:B------:R-:W-:Y:S01]  /*0d40*/  LOP3.LUT R142, R4, 0xfffffe00, RZ, 0xc0, !PT ;  /* 0xfffffe00048e7812 */ /* 0x000fe200078ec0ff */
[----:B------:R-:W-:Y:S02]  /*0d50*/  IMAD R152, R0, 0x10, R27 ;  /* 0x0000001000987824 */ /* 0x000fe400078e021b */
[----:B------:R-:W-:-:S04]  /*0d60*/  IMAD.WIDE R6, R37, 0x80, R12 ;  /* 0x0000008025067825 */ /* 0x000fc800078e020c */
[----:B------:R-:W-:Y:S01]  /*0d70*/  IMAD.IADD R9, R11, 0x1, R8 ;  /* 0x000000010b097824 */ /* 0x000fe200078e0208 */
[----:B------:R-:W-:Y:S05]  /*0d80*/  @P1 BRA `(.L_x_966) ;  /* 0x000000e000001947 */ /* 0x000fea0003800000 */
[----:B-1----:R-:W-:-:S13]  /*0d90*/  ISETP.GE.AND P0, PT, R164, c[0x0][0x220], PT ;  /* 0x00008800a4007a0c */ /* 0x002fda0003f06270 */
        /* <DEDUP_REMOVED lines=13> */
.L_x_966:
[----:B-1----:R-:W-:Y:S05]  /*0e70*/  BSYNC B0 ;  /* 0x0000000000007941 */ /* 0x002fea0003800000 */
.L_x_965:
        /* <DEDUP_REMOVED lines=21> */
.L_x_968:
[----:B------:R-:W-:Y:S05]  /*0fd0*/  BSYNC B0 ;  /* 0x0000000000007941 */ /* 0x000fea0003800000 */
.L_x_967:
        /* <DEDUP_REMOVED lines=21> */
.L_x_970:
[----:B------:R-:W-:Y:S05]  /*1130*/  BSYNC B0 ;  /* 0x0000000000007941 */ /* 0x000fea0003800000 */
.L_x_969:
        /* <DEDUP_REMOVED lines=21> */
.L_x_972:
[----:B------:R-:W-:Y:S05]  /*1290*/  BSYNC B0 ;  /* 0x0000000000007941 */ /* 0x000fea0003800000 */
.L_x_971:
        /* <DEDUP_REMOVED lines=21> */
.L_x_974:
[----:B------:R-:W-:Y:S05]  /*13f0*/  BSYNC B0 ;  /* 0x0000000000007941 */ /* 0x000fea0003800000 */
.L_x_973:
        /* <DEDUP_REMOVED lines=21> */
.L_x_976:
[----:B------:R-:W-:Y:S05]  /*1550*/  BSYNC B0 ;  /* 0x0000000000007941 */ /* 0x000fea0003800000 */
.L_x_975:
        /* <DEDUP_REMOVED lines=21> */
.L_x_978:
[----:B------:R-:W-:Y:S05]  /*16b0*/  BSYNC B0 ;  /* 0x0000000000007941 */ /* 0x000fea0003800000 */
.L_x_977:
[----:B------:R-:W-:Y:S01]  /*16c0*/  IADD3 R0, R12, 0x70, RZ ;  /* 0x000000700c007810 */ /* 0x000fe20007ffe0ff */
[----:B------:R-:W-:Y:S01]  /*16d0*/  IMAD.MOV.U32 R159, RZ, RZ, c[0x0][0x198] ;  /* 0x00006600ff9f7624 */ /* 0x000fe200078e00ff */
[----:B------:R-:W-:Y:S02]  /*16e0*/  BSSY B0, `(.L_x_979) ;  /* 0x0000017000007945 */ /* 0x000fe40003800000 */
[----:B------:R-:W-:Y:S01]  /*16f0*/  ISETP.GE.AND P0, PT, R0, R34, PT ;  /* 0x000000220000720c */ /* 0x000fe20003f06270 */
[----:B------:R-:W-:Y:S02]  /*1700*/  IMAD.MOV.U32 R34, RZ, RZ, 0x6 ;  /* 0x00000006ff227424 */ /* 0x000fe400078e00ff */
[----:B------:R-:W-:-:S03]  /*1710*/  IMAD.SHL.U32 R160, R159, 0x40, RZ ;  /* 0x000000409fa07824 */ /* 0x000fc600078e00ff */
[----:B------:R-:W-:-:S07]  /*1720*/  SHF.L.U64.HI R158, R159, R34, c[0x0][0x19c] ;  /* 0x000067009f9e7619 */ /* 0x000fce0000010222 */
        /* <DEDUP_REMOVED lines=18> */
.L_x_980:
[----:B------:R-:W-:Y:S05]  /*1850*/  BSYNC B0 ;  /* 0x0000000000007941 */ /* 0x000fea0003800000 */
.L_x_979:
[----:B------:R-:W-:Y:S01]  /*1860*/  IMAD R0, R13, c[0x0][0x198], RZ ;  /* 0x000066000d007a24 */ /* 0x000fe200078e02ff */
[----:B------:R-:W-:Y:S01]  /*1870*/  LOP3.LUT R7, R20, 0xfffffff8, RZ, 0xc0, !PT ;  /* 0xfffffff814077812 */ /* 0x000fe200078ec0ff */
[--C-:B--2---:R-:W-:Y:S01]  /*1880*/  IMAD.WIDE.U32 R4, R12, c[0x0][0x198], R164.reuse ;  /* 0x000066000c047a25 */ /* 0x104fe200078e00a4 */
[----:B------:R-:W-:Y:S01]  /*1890*/  IADD3 R48, R221, -0x1, RZ ;  /* 0xffffffffdd307810 */ /* 0x000fe20007ffe0ff */
[----:B------:R-:W-:Y:S01]  /*18a0*/  BSSY B0, `(.L_x_981) ;  /* 0x000002e000007945 */ /* 0x000fe20003800000 */
[----:B------:R-:W-:Y:S01]  /*18b0*/  IADD3 R18, R18, -R7, RZ ;  /* 0x8000000712127210 */ /* 0x000fe20007ffe0ff */
[----:B------:R-:W-:Y:S01]  /*18c0*/  IMAD R6, R13, c[0x0][0x1a0], RZ ;  /* 0x000068000d067a24 */ /* 0x000fe200078e02ff */
[----:B------:R-:W-:Y:S01]  /*18d0*/  IADD3 R4, P1, R28, R4, RZ ;  /* 0x000000041c047210 */ /* 0x000fe20007f3e0ff */
[C---:B------:R-:W-:Y:S01]  /*18e0*/  IMAD.WIDE.U32 R2, R12.reuse, c[0x0][0x1a0], R164 ;  /* 0x000068000c027a25 */ /* 0x040fe200078e00a4 */
[----:B------:R-:W-:Y:S02]  /*18f0*/  MOV R36, 0x20 ;  /* 0x0000002000247802 */ /* 0x000fe40000000f00 */
[----:B------:R-:W-:Y:S01]  /*1900*/  MOV R232, R48 ;  /* 0x0000003000e87202 */ /* 0x000fe20000000f00 */
[C---:B------:R-:W-:Y:S01]  /*1910*/  IMAD R0, R12.reuse, c[0x0][0x19c], R0 ;  /* 0x000067000c007a24 */ /* 0x040fe200078e0200 */
[----:B------:R-:W-:Y:S01]  /*1920*/  IADD3 R2, P0, R23, R2, RZ ;  /* 0x0000000217027210 */ /* 0x000fe20007f1e0ff */
[----:B------:R-:W-:-:S02]  /*1930*/  IMAD R7, R12, c[0x0][0x1a4], R6 ;  /* 0x000069000c077a24 */ /* 0x000fc400078e0206 */
[----:B------:R-:W-:Y:S01]  /*1940*/  IMAD R6, R22, c[0x0][0x1b0], RZ ;  /* 0x00006c0016067a24 */ /* 0x000fe200078e02ff */
[----:B------:R-:W-:Y:S01]  /*1950*/  IADD3.X R5, R30, R5, R0, P1, !PT ;  /* 0x000000051e057210 */ /* 0x000fe20000ffe400 */
[----:B------:R-:W-:Y:S01]  /*1960*/  IMAD R0, R22, c[0x0][0x1b8], RZ ;  /* 0x00006e0016007a24 */ /* 0x000fe200078e02ff */
[----:B------:R-:W-:Y:S01]  /*1970*/  IADD3.X R3, R25, R3, R7, P0, !PT ;  /* 0x0000000319037210 */ /* 0x000fe200007fe407 */
[----:B------:R-:W-:Y:S01]  /*1980*/  IMAD R6, R14, c[0x0][0x1b4], R6 ;  /* 0x00006d000e067a24 */ /* 0x000fe200078e0206 */
[----:B------:R-:W-:Y:S01]  /*1990*/  R2P PR, R18, 0x6 ;  /* 0x0000000612007804 */ /* 0x000fe20000000000 */
[----:B------:R-:W-:-:S04]  /*19a0*/  IMAD.WIDE.U32 R10, R14, c[0x0][0x1b0], R4 ;  /* 0x00006c000e0a7a25 */ /* 0x000fc800078e0004 */
[C---:B------:R-:W-:Y:S01]  /*19b0*/  IMAD R8, R14.reuse, c[0x0][0x1bc], R0 ;  /* 0x00006f000e087a24 */ /* 0x040fe200078e0200 */
[----:B------:R-:W-:Y:S01]  /*19c0*/  IADD3 R163, R11, R6, RZ ;  /* 0x000000060ba37210 */ /* 0x000fe20007ffe0ff */
[----:B------:R-:W-:Y:S01]  /*19d0*/  IMAD.WIDE.U32 R40, R14, c[0x0][0x1b8], R2 ;  /* 0x00006e000e287a25 */ /* 0x000fe200078e0002 */
[----:B------:R-:W-:Y:S01]  /*19e0*/  MOV R162, R10 ;  /* 0x0000000a00a27202 */ /* 0x000fe20000000f00 */
[----:B------:R2:W-:Y:S01]  /*19f0*/  STL.64 [R1+0x140], R10 ;  /* 0x0001400a01007387 */ /* 0x0005e20000100a00 */
[----:B------:R-:W-:Y:S01]  /*1a00*/  SHF.R.S32.HI R14, RZ, 0x1f, R48 ;  /* 0x0000001fff0e7819 */ /* 0x000fe20000011430 */
[----:B------:R-:W-:Y:S01]  /*1a10*/  IMAD R5, R48, -0x40, R50 ;  /* 0xffffffc030057824 */ /* 0x000fe200078e0232 */
[----:B------:R-:W-:Y:S01]  /*1a20*/  IADD3 R23, R41, R8, RZ ;  /* 0x0000000829177210 */ /* 0x000fe20007ffe0ff */
[----:B------:R2:W-:Y:S01]  /*1a30*/  STL.64 [R1+0x158], R40 ;  /* 0x0001582801007387 */ /* 0x0005e20000100a00 */
[----:B------:R-:W-:Y:S01]  /*1a40*/  IMAD R0, R158, R48, RZ ;  /* 0x000000309e007224 */ /* 0x000fe200078e02ff */
[----:B------:R-:W-:Y:S01]  /*1a50*/  MOV R3, 0x10 ;  /* 0x0000001000037802 */ /* 0x000fe20000000f00 */
[----:B------:R-:W-:Y:S01]  /*1a60*/  IMAD.WIDE.U32 R6, R48, R160, R162 ;  /* 0x000000a030067225 */ /* 0x000fe200078e00a2 */
[----:B------:R2:W-:Y:S01]  /*1a70*/  STL.64 [R1+0x138], R162 ;  /* 0x000138a201007387 */ /* 0x0005e20000100a00 */
[----:B------:R-:W-:-:S02]  /*1a80*/  ISETP.GE.AND P0, PT, R12, R5, PT ;  /* 0x000000050c00720c */ /* 0x000fc40003f06270 */
[----:B------:R-:W-:Y:S01]  /*1a90*/  IMAD R0, R14, R160, R0 ;  /* 0x000000a00e007224 */ /* 0x000fe200078e0200 */
[----:B------:R2:W-:Y:S01]  /*1aa0*/  STL [R1+0xf4], R23 ;  /* 0x0000f41701007387 */ /* 0x0005e20000100800 */
[----:B------:R-:W-:Y:S02]  /*1ab0*/  SEL R3, R3, 0xfffffff0, !P1 ;  /* 0xfffffff003037807 */ /* 0x000fe40004800000 */
[----:B------:R-:W-:Y:S02]  /*1ac0*/  SEL R4, R36, 0xffffffe0, !P2 ;  /* 0xffffffe024047807 */ /* 0x000fe40005000000 */
[----:B------:R-:W-:-:S05]  /*1ad0*/  IADD3 R9, R7, R0, RZ ;  /* 0x0000000007097210 */ /* 0x000fca0007ffe0ff */
        /* <DEDUP_REMOVED lines=10> */
.L_x_982:
[----:B------:R-:W-:Y:S05]  /*1b80*/  BSYNC B0 ;  /* 0x0000000000007941 */ /* 0x000fea0003800000 */
.L_x_981:
        /* <DEDUP_REMOVED lines=16> */
.L_x_984:
[----:B------:R-:W-:Y:S05]  /*1c90*/  BSYNC B0 ;  /* 0x0000000000007941 */ /* 0x000fea0003800000 */
.L_x_983:
        /* <DEDUP_REMOVED lines=15> */
.L_x_986:
[----:B------:R-:W-:Y:S05]  /*1d90*/  BSYNC B0 ;  /* 0x0000000000007941 */ /* 0x000fea0003800000 */
.L_x_985:
        /* <DEDUP_REMOVED lines=17> */
.L_x_988:
[----:B------:R-:W-:Y:S05]  /*1eb0*/  BSYNC B0 ;  /* 0x0000000000007941 */ /* 0x000fea0003800000 */
.L_x_987:
[----:B------:R-:W-:Y:S01]  /*1ec0*/  ISETP.NE.U32.AND P1, PT, RZ, c[0x0][0x318], PT ;  /* 0x0000c600ff007a0c */ /* 0x000fe20003f25070 */
[----:B------:R-:W0:Y:S03]  /*1ed0*/  LDGDEPBAR ;  /* 0x00000000000079af */ /* 0x000e260000000000 */
[----:B------:R-:W-:-:S13]  /*1ee0*/  ISETP.NE.AND.EX P1, PT, RZ, c[0x0][0x31c], PT, P1 ;  /* 0x0000c700ff007a0c */ /* 0x000fda0003f25310 */
[----:B------:R-:W-:Y:S01]  /*1ef0*/  @P1 SHF.R.S32.HI R0, RZ, 0x1f, R32 ;  /* 0x0000001fff001819 */ /* 0x000fe20000011420 */
[----:B-1----:R-:W-:-:S04]  /*1f00*/  @P1 IMAD.WIDE.U32 R6, R32, c[0x0][0x320], R16 ;  /* 0x0000c80020061a25 */ /* 0x002fc800078e0010 */
[----:B------:R-:W-:Y:S01]  /*1f10*/  @P1 IMAD R0, R0, c[0x0][0x320], RZ ;  /* 0x0000c80000001a24 */ /* 0x000fe200078e02ff */
[----:B------:R-:W-:Y:S01]  /*1f20*/  @P1 LEA R8, P0, R6, c[0x0][0x318], 0x2 ;  /* 0x0000c60006081a11 */ /* 0x000fe200078010ff */
[----:B------:R-:W-:-:S04]  /*1f30*/  DEPBAR.LE SB0, 0x0 ;  /* 0x000080000000791a */ /* 0x000fc80000000000 */
[----:B------:R-:W-:-:S04]  /*1f40*/  @P1 IMAD R0, R32, c[0x0][0x324], R0 ;  /* 0x0000c90020001a24 */ /* 0x000fc800078e0200 */
[----:B------:R-:W-:-:S05]  /*1f50*/  @P1 IMAD.IADD R0, R7, 0x1, R0 ;  /* 0x0000000107001824 */ /* 0x000fca00078e0200 */
[----:B------:R-:W-:-:S05]  /*1f60*/  @P1 LEA.HI.X R9, R6, c[0x0][0x31c], R0, 0x2, P0 ;  /* 0x0000c70006091a11 */ /* 0x000fca00000f1400 */
[----:B------:R1:W5:Y:S01]  /*1f70*/  @P1 LDG.E R8, [R8.64] ;  /* 0x0000002208081981 */ /* 0x000362000c1e1900 */
[----:B------:R-:W-:Y:S01]  /*1f80*/  ISETP.GE.AND P0, PT, R12, R5, PT ;  /* 0x000000050c00720c */ /* 0x000fe20003f06270 */
[----:B------:R-:W-:Y:S01]  /*1f90*/  IMAD.MOV.U32 R16, RZ, RZ, c[0x0][0x1a0] ;  /* 0x00006800ff107624 */ /* 0x000fe200078e00ff */
[----:B------:R-:W-:Y:S01]  /*1fa0*/  MOV R22, R40 ;  /* 0x0000002800167202 */ /* 0x000fe20000000f00 */
[----:B------:R-:W-:Y:S01]  /*1fb0*/  BAR.SYNC.DEFER_BLOCKING 0x0 ;  /* 0x0000000000007b1d */ /* 0x000fe20000010000 */
[----:B------:R-:W-:Y:S01]  /*1fc0*/  IMAD R219, R37, 0x8, R24 ;  /* 0x0000000825db7824 */ /* 0x000fe200078e0218 */
[----:B------:R-:W-:Y:S01]  /*1fd0*/  LEA R2, R24, R35, 0x4 ;  /* 0x0000002318027211 */ /* 0x000fe200078e20ff */
[C---:B--2---:R-:W-:Y:S01]  /*1fe0*/  IMAD.SHL.U32 R10, R16.reuse, 0x40, RZ ;  /* 0x00000040100a7824 */ /* 0x044fe200078e00ff */
[----:B------:R-:W-:Y:S01]  /*1ff0*/  SHF.L.U64.HI R11, R16, R34, c[0x0][0x1a4] ;  /* 0x00006900100b7619 */ /* 0x000fe20000010222 */
[----:B------:R-:W-:Y:S01]  /*2000*/  UIADD3 UR14, UR37, 0x646e171e, URZ ;  /* 0x646e171e250e7890 */ /* 0x000fe2000fffe03f */
[----:B------:R-:W-:Y:S01]  /*2010*/  IADD3 R2, R2, 0x1, R27 ;  /* 0x0000000102027810 */ /* 0x000fe20007ffe01b */
[----:B------:R-:W-:Y:S01]  /*2020*/  IMAD.WIDE.U32 R6, R48, R10, R22 ;  /* 0x0000000a30067225 */ /* 0x000fe200078e0016 */
[----:B------:R-:W-:Y:S01]  /*2030*/  SHF.L.U32 R31, R31, 0x1, RZ ;  /* 0x000000011f1f7819 */ /* 0x000fe200000006ff */
[----:B------:R2:W-:Y:S01]  /*2040*/  STL [R1+0x164], R11 ;  /* 0x0001640b01007387 */ /* 0x0005e20000100800 */
[----:B------:R-:W-:Y:S01]  /*2050*/  IADD3 R2, R50, R2, -R38 ;  /* 0x0000000232027210 */ /* 0x000fe20007ffe826 */
[----:B------:R-:W-:Y:S01]  /*2060*/  IMAD R0, R11, R48, RZ ;  /* 0x000000300b007224 */ /* 0x000fe200078e02ff */
[----:B------:R-:W-:Y:S01]  /*2070*/  BSSY B0, `(.L_x_989) ;  /* 0x0000015000007945 */ /* 0x000fe20003800000 */
[----:B------:R2:W-:Y:S01]  /*2080*/  STL.64 [R1+0xf0], R22 ;  /* 0x0000f01601007387 */ /* 0x0005e20000100a00 */
[----:B------:R-:W-:Y:S01]  /*2090*/  IMAD.MOV.U32 R187, RZ, RZ, RZ ;  /* 0x000000ffffbb7224 */ /* 0x000fe200078e00ff */
[----:B------:R-:W-:Y:S01]  /*20a0*/  LOP3.LUT R51, R31, 0x6, RZ, 0xc0, !PT ;  /* 0x000000061f337812 */ /* 0x000fe200078ec0ff */
[----:B------:R-:W-:Y:S01]  /*20b0*/  IMAD R0, R14, R10, R0 ;  /* 0x0000000a0e007224 */ /* 0x000fe200078e0200 */
[----:B------:R2:W-:Y:S01]  /*20c0*/  STL [R1+0xa8], R219 ;  /* 0x0000a8db01007387 */ /* 0x0005e20000100800 */
[----:B------:R-:W-:Y:S01]  /*20d0*/  IADD3 R49, R2, c[0x0][0x2e8], RZ ;  /* 0x0000ba0002317a10 */ /* 0x000fe20007ffe0ff */
[----:B-1----:R-:W5:Y:S02]  /*20e0*/  @P1 MUFU.RCP R9, c[0x0][0x238] ;  /* 0x00008e0000091b08 */ /* 0x002f640000001000 */
[----:B------:R2:W-:Y:S01]  /*20f0*/  @P0 STS.128 [R188+0x6000], RZ ;  /* 0x006000ffbc000388 */ /* 0x0005e20000000c00 */
[----:B-----5:R-:W-:Y:S01]  /*2100*/  @P1 FMUL.FTZ R187, R8, R9 ;  /* 0x0000000908bb1220 */ /* 0x020fe20000410000 */
[----:B------:R-:W-:Y:S01]  /*2110*/  IADD3 R9, R7, R0, RZ ;  /* 0x0000000007097210 */ /* 0x000fe20007ffe0ff */
        /* <DEDUP_REMOVED lines=10> */
.L_x_990:
[----:B--2---:R-:W-:Y:S05]  /*21c0*/  BSYNC B0 ;  /* 0x0000000000007941 */ /* 0x004fea0003800000 */
.L_x_989:
[----:B------:R-:W-:Y:S01]  /*21d0*/  ISETP.GE.AND P0, PT, R21, R5, PT ;  /* 0x000000051500720c */ /* 0x000fe20003f06270 */
[----:B------:R-:W-:Y:S01]  /*21e0*/  BSSY B0, `(.L_x_991) ;  /* 0x0000011000007945 */ /* 0x000fe20003800000 */
[C---:B------:R-:W-:Y:S01]  /*21f0*/  SHF.L.U64.HI R2, R16.reuse, R33, c[0x0][0x1a4] ;  /* 0x0000690010027619 */ /* 0x040fe20000010221 */
        /* <DEDUP_REMOVED lines=8> */
[----:B--2---:R-:W-:Y:S01]  /*2280*/  IMAD.X R2, R2, 0x1, R9, P0 ;  /* 0x0000000102027824 */ /* 0x004fe200000e0609 */
[----:B------:R-:W-:-:S04]  /*2290*/  LEA R10, P0, R0, c[0x0][0x170], 0x1 ;  /* 0x00005c00000a7a11 */ /* 0x000fc800078008ff */
[----:B------:R-:W-:-:S05]  /*22a0*/  LEA.HI.X R11, R0, c[0x0][0x174], R2, 0x1, P0 ;  /* 0x00005d00000b7a11 */ /* 0x000fca00000f0c02 */
[----:B------:R-:W-:Y:S01]  /*22b0*/  @!PT LDS RZ, [RZ] ;  /* 0x00000000fffff984 */ /* 0x000fe20000000800 */
[----:B------:R-:W-:Y:S01]  /*22c0*/  @!PT LDS RZ, [RZ] ;  /* 0x00000000fffff984 */ /* 0x000fe20000000800 */
[----:B------:R-:W-:Y:S01]  /*22d0*/  @!PT LDS RZ, [RZ] ;  /* 0x00000000fffff984 */ /* 0x000fe20000000800 */
[----:B------:R2:W-:Y:S04]  /*22e0*/  LDGSTS.E.BYPASS.LTC128B.128 [R188+0x6800], [R10.64] ;  /* 0x068000000abc7fae */ /* 0x0005e8000b901d62 */
.L_x_992:
[----:B------:R-:W-:Y:S05]  /*22f0*/  BSYNC B0 ;  /* 0x0000000000007941 */ /* 0x000fea0003800000 */
.L_x_991:
[----:B------:R-:W-:Y:S01]  /*2300*/  ISETP.GE.AND P0, PT, R19, R5, PT ;  /* 0x000000051300720c */ /* 0x000fe20003f06270 */
[----:B------:R-:W-:-:S12]  /*2310*/  BSSY B0, `(.L_x_993) ;  /* 0x000000f000007945 */ /* 0x000fd80003800000 */
[----:B------:R1:W-:Y:S01]  /*2320*/  @P0 STS.128 [R188+0x7000], RZ ;  /* 0x007000ffbc000388 */ /* 0x0003e20000000c00 */
[----:B------:R-:W-:Y:S05]  /*2330*/  @P0 BRA `(.L_x_994) ;  /* 0x000000c000000947 */ /* 0x000fea0003800000 */
[----:B------:R-:W-:-:S13]  /*2340*/  ISETP.GE.AND P0, PT, R164, c[0x0][0x220], PT ;  /* 0x00008800a4007a0c */ /* 0x000fda0003f06270 */
[----:B------:R1:W-:Y:S01]  /*2350*/  @P0 STS.128 [R188+0x7000], RZ ;  /* 0x007000ffbc000388 */ /* 0x0003e20000000c00 */
[----:B------:R-:W-:Y:S05]  /*2360*/  @P0 BRA `(.L_x_994) ;  /* 0x0000009000000947 */ /* 0x000fea0003800000 */
[----:B--2---:R-:W-:Y:S01]  /*2370*/  IMAD.MOV.U32 R2, RZ, RZ, c[0x0][0x1a4] ;  /* 0x00006900ff027624 */ /* 0x004fe200078e00ff */
        /* <DEDUP_REMOVED lines=8> */
.L_x_994:
[----:B------:R-:W-:Y:S05]  /*2400*/  BSYNC B0 ;  /* 0x0000000000007941 */ /* 0x000fea0003800000 */
.L_x_993:
        /* <DEDUP_REMOVED lines=18> */
.L_x_996:
[----:B------:R-:W-:Y:S05]  /*2530*/  BSYNC B0 ;  /* 0x0000000000007941 */ /* 0x000fea0003800000 */
.L_x_995:
[----:B-1----:R-:W-:Y:S01]  /*2540*/  SHF.R.S32.HI R7, RZ, 0x4, R26 ;  /* 0x00000004ff077819 */ /* 0x002fe2000001141a */
[C---:B------:R-:W-:Y:S01]  /*2550*/  IMAD.SHL.U32 R5, R29.reuse, 0x40, RZ ;  /* 0x000000401d057824 */ /* 0x040fe200078e00ff */
[----:B------:R-:W-:Y:S01]  /*2560*/  R2P PR, R29, 0x6 ;  /* 0x000000061d007804 */ /* 0x000fe20000000000 */
[----:B--2---:R-:W-:Y:S01]  /*2570*/  IMAD.SHL.U32 R2, R18, 0x40, RZ ;  /* 0x0000004012027824 */ /* 0x004fe200078e00ff */
[----:B------:R-:W-:Y:S01]  /*2580*/  LEA.HI R0, R26, R7, RZ, 0x1 ;  /* 0x000000071a007211 */ /* 0x000fe200078f08ff */
[----:B------:R-:W-:Y:S01]  /*2590*/  IMAD.SHL.U32 R12, R12, 0x8, RZ ;  /* 0x000000080c0c7824 */ /* 0x000fe200078e00ff */
[----:B------:R-:W0:Y:S02]  /*25a0*/  LDGDEPBAR ;  /* 0x00000000000079af */ /* 0x000e240000000000 */
[----:B------:R-:W-:Y:S02]  /*25b0*/  LOP3.LUT R0, R0, 0xfffffffe, RZ, 0xc0, !PT ;  /* 0xfffffffe00007812 */ /* 0x000fe400078ec0ff */
[----:B------:R-:W-:-:S03]  /*25c0*/  LOP3.LUT R2, R2, 0x1c0, RZ, 0xc0, !PT ;  /* 0x000001c002027812 */ /* 0x000fc600078ec0ff */
[----:B------:R-:W-:Y:S01]  /*25d0*/  IMAD.IADD R7, R7, 0x1, -R0 ;  /* 0x0000000107077824 */ /* 0x000fe200078e0a00 */
[----:B------:R-:W-:-:S03]  /*25e0*/  LOP3.LUT R0, R5, 0x1c0, RZ, 0xc0, !PT ;  /* 0x000001c005007812 */ /* 0x000fc600078ec0ff */
[----:B------:R-:W-:Y:S01]  /*25f0*/  IMAD.SHL.U32 R5, R7, 0x8, RZ ;  /* 0x0000000807057824 */ /* 0x000fe200078e00ff */
[----:B------:R-:W-:Y:S02]  /*2600*/  LOP3.LUT R12, R0, 0x8, R12, 0xf8, !PT ;  /* 0x00000008000c7812 */ /* 0x000fe400078ef80c */
[----:B------:R-:W-:Y:S02]  /*2610*/  SHF.R.U32.HI R0, RZ, 0x3, R0 ;  /* 0x00000003ff007819 */ /* 0x000fe40000011600 */
[----:B------:R-:W-:Y:S02]  /*2620*/  LOP3.LUT R6, R2, 0x8, R5, 0xf8, !PT ;  /* 0x0000000802067812 */ /* 0x000fe400078ef805 */
[----:B------:R-:W-:Y:S01]  /*2630*/  SHF.R.U32.HI R5, RZ, 0x3, R2 ;  /* 0x00000003ff057819 */ /* 0x000fe20000011602 */
[----:B------:R-:W-:Y:S01]  /*2640*/  IMAD R2, R24, 0x400, R142 ;  /* 0x0000040018027824 */ /* 0x000fe200078e028e */
[----:B------:R-:W-:Y:S02]  /*2650*/  LOP3.LUT R0, R12, R0, RZ, 0x3c, !PT ;  /* 0x000000000c007212 */ /* 0x000fe400078e3cff */
[----:B------:R-:W-:-:S02]  /*2660*/  LOP3.LUT R141, R6, R5, RZ, 0x3c, !PT ;  /* 0x00000005068d7212 */ /* 0x000fc400078e3cff */
[----:B------:R-:W-:Y:S01]  /*2670*/  IADD3 R5, R49, 0x48, RZ ;  /* 0x0000004831057810 */ /* 0x000fe20007ffe0ff */
[----:B------:R-:W-:Y:S01]  /*2680*/  IMAD R0, R7, 0x200, R0 ;  /* 0x0000020007007824 */ /* 0x000fe200078e0200 */
[----:B------:R-:W-:Y:S01]  /*2690*/  IADD3 R7, R49, 0x40, RZ ;  /* 0x0000004031077810 */ /* 0x000fe20007ffe0ff */
[----:B------:R-:W-:Y:S02]  /*26a0*/  IMAD.IADD R2, R141, 0x1, R2 ;  /* 0x000000018d027824 */ /* 0x000fe400078e0202 */
[----:B------:R-:W-:Y:S01]  /*26b0*/  IMAD.SHL.U32 R172, R0, 0x2, RZ ;  /* 0x0000000200ac7824 */ /* 0x000fe200078e00ff */
[----:B------:R-:W-:Y:S01]  /*26c0*/  SEL R0, R36, 0xffffffe0, !P1 ;  /* 0xffffffe024007807 */ /* 0x000fe20004800000 */
[----:B------:R-:W-:-:S03]  /*26d0*/  IMAD.SHL.U32 R179, R2, 0x2, RZ ;  /* 0x0000000202b37824 */ /* 0x000fc600078e00ff */
[----:B------:R-:W-:Y:S01]  /*26e0*/  LDSM.16.M88.4 R16, [R172+0x4000] ;  /* 0x00400000ac10783b */ /* 0x000fe20000000200 */
[C---:B------:R-:W-:Y:S01]  /*26f0*/  IMAD.IADD R178, R172.reuse, 0x1, R0 ;  /* 0x00000001acb27824 */ /* 0x040fe200078e0200 */
[C---:B------:R-:W-:Y:S01]  /*2700*/  IADD3 R2, R172.reuse, 0x4000, RZ ;  /* 0x00004000ac027810 */ /* 0x040fe20007ffe0ff */
[C-C-:B------:R-:W-:Y:S01]  /*2710*/  IMAD R182, R3.reuse, 0x2, R179.reuse ;  /* 0x0000000203b67824 */ /* 0x140fe200078e02b3 */
[----:B------:R-:W1:Y:S01]  /*2720*/  LDSM.16.M88.4 R12, [R179] ;  /* 0x00000000b30c783b */ /* 0x000e620000000200 */
[----:B------:R-:W-:Y:S01]  /*2730*/  IADD3 R183, R172, 0x4040, RZ ;  /* 0x00004040acb77810 */ /* 0x000fe20007ffe0ff */
[----:B------:R-:W-:Y:S01]  /*2740*/  IMAD R180, R4, 0x2, R179 ;  /* 0x0000000204b47824 */ /* 0x000fe200078e02b3 */
[----:B------:R-:W-:Y:S01]  /*2750*/  @P2 IADD3 R183, R2, -0x40, RZ ;  /* 0xffffffc002b72810 */ /* 0x000fe20007ffe0ff */
[----:B------:R-:W2:Y:S02]  /*2760*/  LDSM.16.M88.4 R8, [R179+0x2000] ;  /* 0x00200000b308783b */ /* 0x000ea40000000200 */
[----:B------:R-:W-:Y:S01]  /*2770*/  IMAD R181, R3, 0x2, R180 ;  /* 0x0000000203b57824 */ /* 0x000fe200078e02b4 */
[C---:B------:R-:W-:Y:S01]  /*2780*/  IADD3 R186, R183.reuse, 0x800, RZ ;  /* 0x00000800b7ba7810 */ /* 0x040fe20007ffe0ff */
[----:B------:R-:W5:Y:S01]  /*2790*/  LDSM.16.M88.4 R32, [R172+0x5000] ;  /* 0x00500000ac20783b */ /* 0x000f620000000200 */
[----:B------:R-:W-:Y:S01]  /*27a0*/  IMAD.IADD R177, R0, 0x1, R183 ;  /* 0x0000000100b17824 */ /* 0x000fe200078e02b7 */
[----:B------:R-:W-:Y:S01]  /*27b0*/  IADD3 R185, R183, 0x1000, RZ ;  /* 0x00001000b7b97810 */ /* 0x000fe20007ffe0ff */
[----:B------:R-:W-:Y:S01]  /*27c0*/  IMAD R0, R48, 0x40, R51 ;  /* 0x0000004030007824 */ /* 0x000fe200078e0233 */
[----:B------:R-:W3:Y:S01]  /*27d0*/  LDSM.16.M88.4 R20, [R172+0x4800] ;  /* 0x00480000ac14783b */ /* 0x000ee20000000200 */
[----:B------:R-:W-:-:S02]  /*27e0*/  IMNMX R48, R49, R50, PT ;  /* 0x0000003231307217 */ /* 0x000fc40003800200 */
[----:B------:R-:W-:Y:S01]  /*27f0*/  IMNMX R51, R7, R50, PT ;  /* 0x0000003207337217 */ /* 0x000fe20003800200 */
[----:B------:R-:W4:Y:S01]  /*2800*/  LDSM.16.M88.4 R24, [R172+0x5800] ;  /* 0x00580000ac18783b */ /* 0x000f220000000200 */
[----:B------:R-:W-:Y:S02]  /*2810*/  IADD3 R2, R0, 0x1, RZ ;  /* 0x0000000100027810 */ /* 0x000fe40007ffe0ff */
[----:B------:R-:W-:Y:S01]  /*2820*/  IADD3 R184, R183, 0x1800, RZ ;  /* 0x00001800b7b87810 */ /* 0x000fe20007ffe0ff */
[----:B------:R-:W-:Y:S01]  /*2830*/  LDSM.16.M88.4 R56, [R178+0x5000] ;  /* 0x00500000b238783b */ /* 0x000fe20000000200 */
[----:B------:R-:W1:Y:S01]  /*2840*/  I2F R6, R2 ;  /* 0x0000000200067306 */ /* 0x000e620000201400 */
[C---:B------:R-:W-:Y:S02]  /*2850*/  ISETP.GE.AND P0, PT, R2.reuse, R48, PT ;  /* 0x000000300200720c */ /* 0x040fe40003f06270 */
[----:B------:R-:W-:Y:S01]  /*2860*/  LDSM.16.M88.4 R64, [R178+0x4000] ;  /* 0x00400000b240783b */ /* 0x000fe20000000200 */
[----:B------:R-:W-:-:S03]  /*2870*/  ISETP.GE.AND P4, PT, R2, R51, PT ;  /* 0x000000330200720c */ /* 0x000fc60003f86270 */
[----:B------:R-:W-:Y:S04]  /*2880*/  LDSM.16.M88.4 R60, [R178+0x4800] ;  /* 0x00480000b23c783b */ /* 0x000fe80000000200 */
[----:B------:R-:W-:Y:S04]  /*2890*/  LDSM.16.M88.4 R68, [R178+0x5800] ;  /* 0x00580000b244783b */ /* 0x000fe80000000200 */
[----:B------:R-:W-:Y:S01]  /*28a0*/  LDSM.16.M88.4 R28, [R182] ;  /* 0x00000000b61c783b */ /* 0x000fe20000000200 */
[-C--:B-1----:R-:W-:Y:S08]  /*28b0*/  HMMA.16816.F32 R92, R12, R16.reuse, RZ ;  /* 0x000000100c5c723c */ /* 0x082ff000000018ff */
[C---:B--2---:R-:W-:Y:S08]  /*28c0*/  HMMA.16816.F32 R40, R8.reuse, R16, RZ ;  /* 0x000000100828723c */ /* 0x044ff000000018ff */
[-C--:B------:R-:W-:Y:S08]  /*28d0*/  HMMA.16816.F32 R88, R8, R18.reuse, RZ ;  /* 0x000000120858723c */ /* 0x080ff000000018ff */
[----:B------:R-:W-:Y:S01]  /*28e0*/  HMMA.16816.F32 R136, R12, R18, RZ ;  /* 0x000000120c88723c */ /* 0x000fe200000018ff */
[----:B------:R-:W1:Y:S07]  /*28f0*/  LDSM.16.M88.4 R16, [R182+0x2000] ;  /* 0x00200000b610783b */ /* 0x000e6e0000000200 */
[C---:B-----5:R-:W-:Y:S08]  /*2900*/  HMMA.16816.F32 R44, R8.reuse, R32, RZ ;  /* 0x00000020082c723c */ /* 0x060ff000000018ff */
[C---:B---3--:R-:W-:Y:S08]  /*2910*/  HMMA.16816.F32 R36, R8.reuse, R20, RZ ;  /* 0x000000140824723c */ /* 0x048ff000000018ff */
[C---:B----4-:R-:W-:Y:S08]  /*2920*/  HMMA.16816.F32 R52, R8.reuse, R24, RZ ;  /* 0x000000180834723c */ /* 0x050ff000000018ff */
[C---:B------:R-:W-:Y:S08]  /*2930*/  HMMA.16816.F32 R84, R8.reuse, R22, RZ ;  /* 0x000000160854723c */ /* 0x040ff000000018ff */
[C---:B------:R-:W-:Y:S08]  /*2940*/  HMMA.16816.F32 R80, R8.reuse, R34, RZ ;  /* 0x000000220850723c */ /* 0x040ff000000018ff */
[----:B------:R-:W-:Y:S08]  /*2950*/  HMMA.16816.F32 R72, R8, R26, RZ ;  /* 0x0000001a0848723c */ /* 0x000ff000000018ff */
[C---:B------:R-:W-:Y:S08]  /*2960*/  HMMA.16816.F32 R76, R12.reuse, R20, RZ ;  /* 0x000000140c4c723c */ /* 0x040ff000000018ff */
[C---:B------:R-:W-:Y:S08]  /*2970*/  HMMA.16816.F32 R8, R12.reuse, R32, RZ ;  /* 0x000000200c08723c */ /* 0x040ff000000018ff */
[C---:B------:R-:W-:Y:S08]  /*2980*/  HMMA.16816.F32 R128, R12.reuse, R34, RZ ;  /* 0x000000220c80723c */ /* 0x040ff000000018ff */
[C---:B------:R-:W-:Y:S08]  /*2990*/  HMMA.16816.F32 R32, R12.reuse, R24, RZ ;  /* 0x000000180c20723c */ /* 0x040ff000000018ff */
[----:B------:R-:W-:Y:S01]  /*29a0*/  HMMA.16816.F32 R116, R12, R26, RZ ;  /* 0x0000001a0c74723c */ /* 0x000fe200000018ff */
[----:B------:R-:W-:Y:S07]  /*29b0*/  LDSM.16.M88.4 R24, [R180] ;  /* 0x00000000b418783b */ /* 0x000fee0000000200 */
[----:B-1----:R-:W-:Y:S01]  /*29c0*/  HMMA.16816.F32 R120, R16, R56, R44 ;  /* 0x000000381078723c */ /* 0x002fe2000000182c */
[----:B------:R-:W1:Y:S07]  /*29d0*/  LDSM.16.M88.4 R44, [R183] ;  /* 0x00000000b72c783b */ /* 0x000e6e0000000200 */
[----:B------:R-:W-:Y:S01]  /*29e0*/  HMMA.16816.F32 R132, R12, R22, RZ ;  /* 0x000000160c84723c */ /* 0x000fe200000018ff */
[----:B------:R-:W2:Y:S04]  /*29f0*/  LDSM.16.M88.4 R20, [R180+0x2000] ;  /* 0x00200000b414783b */ /* 0x000ea80000000200 */
[----:B------:R-:W-:Y:S03]  /*2a00*/  LDSM.16.M88.4 R12, [R181] ;  /* 0x00000000b50c783b */ /* 0x000fe60000000200 */
[C---:B------:R-:W-:Y:S08]  /*2a10*/  HMMA.16816.F32 R104, R16.reuse, R66, R88 ;  /* 0x000000421068723c */ /* 0x040ff00000001858 */
[C---:B------:R-:W-:Y:S01]  /*2a20*/  HMMA.16816.F32 R112, R16.reuse, R64, R40 ;  /* 0x000000401070723c */ /* 0x040fe20000001828 */
[----:B------:R-:W3:Y:S07]  /*2a30*/  LDSM.16.M88.4 R40, [R183+0x800] ;  /* 0x00080000b728783b */ /* 0x000eee0000000200 */
[C---:B------:R-:W-:Y:S01]  /*2a40*/  HMMA.16816.F32 R124, R16.reuse, R60, R36 ;  /* 0x0000003c107c723c */ /* 0x040fe20000001824 */
[----:B------:R-:W4:Y:S07]  /*2a50*/  LDSM.16.M88.4 R36, [R183+0x1000] ;  /* 0x00100000b724783b */ /* 0x000f2e0000000200 */
[C---:B------:R-:W-:Y:S01]  /*2a60*/  HMMA.16816.F32 R108, R16.reuse, R68, R52 ;  /* 0x00000044106c723c */ /* 0x040fe20000001834 */
[----:B------:R-:W-:Y:S07]  /*2a70*/  LDSM.16.M88.4 R52, [R183+0x1800] ;  /* 0x00180000b734783b */ /* 0x000fee0000000200 */
[C---:B------:R-:W-:Y:S08]  /*2a80*/  HMMA.16816.F32 R100, R16.reuse, R62, R84 ;  /* 0x0000003e1064723c */ /* 0x040ff00000001854 */
[C---:B------:R-:W-:Y:S08]  /*2a90*/  HMMA.16816.F32 R96, R16.reuse, R58, R80 ;  /* 0x0000003a1060723c */ /* 0x040ff00000001850 */
[----:B------:R-:W-:Y:S08]  /*2aa0*/  HMMA.16816.F32 R88, R16, R70, R72 ;  /* 0x000000461058723c */ /* 0x000ff00000001848 */
[C---:B------:R-:W-:Y:S08]  /*2ab0*/  HMMA.16816.F32 R16, R28.reuse, R64, R92 ;  /* 0x000000401c10723c */ /* 0x040ff0000000185c */
[C---:B------:R-:W-:Y:S08]  /*2ac0*/  HMMA.16816.F32 R84, R28.reuse, R60, R76 ;  /* 0x0000003c1c54723c */ /* 0x040ff0000000184c */
[C---:B------:R-:W-:Y:S01]  /*2ad0*/  HMMA.16816.F32 R76, R28.reuse, R68, R32 ;  /* 0x000000441c4c723c */ /* 0x040fe20000001820 */
[----:B------:R-:W5:Y:S07]  /*2ae0*/  LDSM.16.M88.4 R32, [R177] ;  /* 0x00000000b120783b */ /* 0x000f6e0000000200 */
[C---:B------:R-:W-:Y:S08]  /*2af0*/  HMMA.16816.F32 R64, R28.reuse, R66, R136 ;  /* 0x000000421c40723c */ /* 0x040ff00000001888 */
[C---:B------:R-:W-:Y:S01]  /*2b00*/  HMMA.16816.F32 R80, R28.reuse, R56, R8 ;  /* 0x000000381c50723c */ /* 0x040fe20000001808 */
[----:B------:R-:W3:Y:S07]  /*2b10*/  LDSM.16.M88.4 R8, [R181+0x2000] ;  /* 0x00200000b508783b */ /* 0x000eee0000000200 */
[C---:B------:R-:W-:Y:S08]  /*2b20*/  HMMA.16816.F32 R72, R28.reuse, R62, R132 ;  /* 0x0000003e1c48723c */ /* 0x040ff00000001884 */
[----:B------:R-:W-:Y:S08]  /*2b30*/  HMMA.16816.F32 R60, R28, R58, R128 ;  /* 0x0000003a1c3c723c */ /* 0x000ff00000001880 */
[----:B-1----:R-:W-:Y:S08]  /*2b40*/  HMMA.16816.F32 R16, R24, R44, R16 ;  /* 0x0000002c1810723c */ /* 0x002ff00000001810 */
[----:B------:R-:W-:Y:S08]  /*2b50*/  HMMA.16816.F32 R68, R28, R70, R116 ;  /* 0x000000461c44723c */ /* 0x000ff00000001874 */
[C---:B--2---:R-:W-:Y:S08]  /*2b60*/  HMMA.16816.F32 R28, R20.reuse, R44, R112 ;  /* 0x0000002c141c723c */ /* 0x044ff00000001870 */
[-C--:B------:R-:W-:Y:S08]  /*2b70*/  HMMA.16816.F32 R56, R20, R46.reuse, R104 ;  /* 0x0000002e1438723c */ /* 0x080ff00000001868 */
[C---:B------:R-:W-:Y:S08]  /*2b80*/  HMMA.16816.F32 R44, R24.reuse, R46, R64 ;  /* 0x0000002e182c723c */ /* 0x040ff00000001840 */
[C---:B---3--:R-:W-:Y:S08]  /*2b90*/  HMMA.16816.F32 R64, R24.reuse, R40, R84 ;  /* 0x000000281840723c */ /* 0x048ff00000001854 */
[----:B----4-:R-:W-:Y:S08]  /*2ba0*/  HMMA.16816.F32 R84, R24, R38, R60 ;  /* 0x000000261854723c */ /* 0x010ff0000000183c */
[----:B-----5:R-:W-:Y:S01]  /*2bb0*/  HMMA.16816.F32 R60, R12, R32, R16 ;  /* 0x000000200c3c723c */ /* 0x020fe20000001810 */
[----:B------:R-:W1:Y:S07]  /*2bc0*/  LDSM.16.M88.4 R16, [R177+0x800] ;  /* 0x00080000b110783b */ /* 0x000e6e0000000200 */
[----:B------:R-:W-:Y:S08]  /*2bd0*/  HMMA.16816.F32 R104, R20, R54, R88 ;  /* 0x000000361468723c */ /* 0x000ff00000001858 */
[----:B------:R-:W-:Y:S08]  /*2be0*/  HMMA.16816.F32 R88, R24, R52, R76 ;  /* 0x000000341858723c */ /* 0x000ff0000000184c */
[----:B------:R-:W-:Y:S08]  /*2bf0*/  HMMA.16816.F32 R76, R8, R32, R28 ;  /* 0x00000020084c723c */ /* 0x000ff0000000181c */
[C---:B------:R-:W-:Y:S08]  /*2c00*/  HMMA.16816.F32 R92, R20.reuse, R40, R124 ;  /* 0x00000028145c723c */ /* 0x040ff0000000187c */
[C---:B------:R-:W-:Y:S08]  /*2c10*/  HMMA.16816.F32 R120, R20.reuse, R36, R120 ;  /* 0x000000241478723c */ /* 0x040ff00000001878 */
[C---:B------:R-:W-:Y:S08]  /*2c20*/  HMMA.16816.F32 R108, R20.reuse, R52, R108 ;  /* 0x00000034146c723c */ /* 0x040ff0000000186c */
[C---:B------:R-:W-:Y:S08]  /*2c30*/  HMMA.16816.F32 R100, R20.reuse, R42, R100 ;  /* 0x0000002a1464723c */ /* 0x040ff00000001864 */
[----:B------:R-:W-:Y:S07]  /*2c40*/  HMMA.16816.F32 R96, R20, R38, R96 ;  /* 0x000000261460723c */ /* 0x000fee0000001860 */
[----:B------:R-:W-:Y:S01]  /*2c50*/  IADD3 R20, R49, 0x8, RZ ;  /* 0x0000000831147810 */ /* 0x000fe20007ffe0ff */
[----:B------:R-:W-:Y:S01]  /*2c60*/  HMMA.16816.F32 R44, R12, R34, R44 ;  /* 0x000000220c2c723c */ /* 0x000fe2000000182c */
[----:B------:R-:W-:-:S02]  /*2c70*/  FFMA.FTZ R22, R6, R187, R63 ;  /* 0x000000bb06167223 */ /* 0x000fc4000001003f */
[-C--:B------:R-:W-:Y:S01]  /*2c80*/  IMNMX R49, R20, R50.reuse, PT ;  /* 0x0000003214317217 */ /* 0x080fe20003800200 */
[CC--:B------:R-:W-:Y:S01]  /*2c90*/  FFMA.FTZ R20, R6.reuse, R187.reuse, R61 ;  /* 0x000000bb06147223 */ /* 0x0c0fe2000001003d */
[----:B------:R-:W-:Y:S01]  /*2ca0*/  IMNMX R50, R5, R50, PT ;  /* 0x0000003205327217 */ /* 0x000fe20003800200 */
[----:B------:R-:W-:Y:S01]  /*2cb0*/  FFMA.FTZ R21, R6, R187, R77 ;  /* 0x000000bb06157223 */ /* 0x000fe2000001004d */
[----:B------:R-:W-:Y:S01]  /*2cc0*/  IADD3 R5, R0, 0x8, RZ ;  /* 0x0000000800057810 */ /* 0x000fe20007ffe0ff */
[----:B------:R-:W-:Y:S01]  /*2cd0*/  HMMA.16816.F32 R56, R8, R34, R56 ;  /* 0x000000220838723c */ /* 0x000fe20000001838 */
[C---:B------:R-:W-:Y:S02]  /*2ce0*/  ISETP.GE.AND P1, PT, R2.reuse, R49, PT ;  /* 0x000000310200720c */ /* 0x040fe40003f26270 */
[----:B------:R2:W3:Y:S01]  /*2cf0*/  I2F R7, R5 ;  /* 0x0000000500077306 */ /* 0x0004e20000201400 */
[----:B------:R-:W-:Y:S02]  /*2d00*/  ISETP.GE.AND P2, PT, R2, R50, PT ;  /* 0x000000320200720c */ /* 0x000fe40003f46270 */
[----:B------:R-:W-:-:S02]  /*2d10*/  FSEL R112, R20, -INF , !P0 ;  /* 0xff80000014707808 */ /* 0x000fc40004000000 */
[----:B------:R-:W-:Y:S01]  /*2d20*/  IADD3 R2, R0, 0x9, RZ ;  /* 0x0000000900027810 */ /* 0x000fe20007ffe0ff */
[----:B------:R-:W-:Y:S01]  /*2d30*/  HMMA.16816.F32 R72, R24, R42, R72 ;  /* 0x0000002a1848723c */ /* 0x000fe20000001848 */
[C---:B------:R-:W-:Y:S02]  /*2d40*/  ISETP.GE.AND P6, PT, R5.reuse, R48, PT ;  /* 0x000000300500720c */ /* 0x040fe40003fc6270 */
[C---:B------:R-:W-:Y:S02]  /*2d50*/  ISETP.GE.AND P5, PT, R5.reuse, R49, PT ;  /* 0x000000310500720c */ /* 0x040fe40003fa6270 */
[C---:B------:R-:W-:Y:S02]  /*2d60*/  ISETP.GE.AND P3, PT, R5.reuse, R51, PT ;  /* 0x000000330500720c */ /* 0x040fe40003f66270 */
[----:B------:R-:W-:Y:S01]  /*2d70*/  ISETP.GE.AND P0, PT, R5, R50, PT ;  /* 0x000000320500720c */ /* 0x000fe20003f06270 */
[----:B-1----:R-:W-:Y:S01]  /*2d80*/  HMMA.16816.F32 R40, R12, R16, R64 ;  /* 0x000000100c28723c */ /* 0x002fe20000001840 */
[----:B------:R-:W-:Y:S01]  /*2d90*/  FSEL R115, R21, -INF , !P4 ;  /* 0xff80000015737808 */ /* 0x000fe20006000000 */
[-C--:B--2---:R-:W-:Y:S01]  /*2da0*/  FFMA.FTZ R5, R6, R187.reuse, R79 ;  /* 0x000000bb06057223 */ /* 0x084fe2000001004f */
[----:B------:R-:W-:Y:S01]  /*2db0*/  FSEL R77, R22, -INF , !P1 ;  /* 0xff800000164d7808 */ /* 0x000fe20004800000 */
[----:B------:R-:W1:Y:S01]  /*2dc0*/  I2F R6, R2 ;  /* 0x0000000200067306 */ /* 0x000e620000201400 */
[CC--:B---3--:R-:W-:Y:S01]  /*2dd0*/  FFMA.FTZ R20, R7.reuse, R187.reuse, R44 ;  /* 0x000000bb07147223 */ /* 0x0c8fe2000001002c */
[----:B------:R-:W-:Y:S01]  /*2de0*/  ISETP.GE.AND P1, PT, R2, R48, PT ;  /* 0x000000300200720c */ /* 0x000fe20003f26270 */
[----:B------:R-:W-:Y:S01]  /*2df0*/  FFMA.FTZ R21, R7, R187, R46 ;  /* 0x000000bb07157223 */ /* 0x000fe2000001002e */
[----:B------:R-:W-:Y:S01]  /*2e00*/  FSEL R117, R5, -INF , !P2 ;  /* 0xff80000005757808 */ /* 0x000fe20005000000 */
[----:B------:R-:W-:Y:S01]  /*2e10*/  HMMA.16816.F32 R80, R24, R36, R80 ;  /* 0x000000241850723c */ /* 0x000fe20000001850 */
[----:B------:R-:W-:-:S02]  /*2e20*/  IADD3 R5, R0, 0x10, RZ ;  /* 0x0000001000057810 */ /* 0x000fc40007ffe0ff */
[----:B------:R-:W-:Y:S01]  /*2e30*/  FSEL R113, R20, -INF , !P6 ;  /* 0xff80000014717808 */ /* 0x000fe20007000000 */
[C---:B------:R-:W-:Y:S01]  /*2e40*/  FFMA.FTZ R20, R7.reuse, R187, R56 ;  /* 0x000000bb07147223 */ /* 0x040fe20000010038 */
[C---:B------:R-:W-:Y:S01]  /*2e50*/  ISETP.GE.AND P4, PT, R2.reuse, R49, PT ;  /* 0x000000310200720c */ /* 0x040fe20003f86270 */
[----:B------:R-:W-:Y:S01]  /*2e60*/  FFMA.FTZ R7, R7, R187, R58 ;  /* 0x000000bb07077223 */ /* 0x000fe2000001003a */
[C---:B------:R-:W-:Y:S01]  /*2e70*/  ISETP.GE.AND P2, PT, R2.reuse, R51, PT ;  /* 0x000000330200720c */ /* 0x040fe20003f46270 */
[----:B------:R-:W-:Y:S01]  /*2e80*/  HMMA.16816.F32 R36, R8, R16, R92 ;  /* 0x000000100824723c */ /* 0x000fe2000000185c */
[----:B------:R-:W2:Y:S01]  /*2e90*/  I2F R16, R5 ;  /* 0x0000000500107306 */ /* 0x000ea20000201400 */
[----:B------:R-:W-:Y:S01]  /*2ea0*/  ISETP.GE.AND P6, PT, R2, R50, PT ;  /* 0x000000320200720c */ /* 0x000fe20003fc6270 */
[-C--:B-1----:R-:W-:Y:S01]  /*2eb0*/  FFMA.FTZ R22, R6, R187.reuse, R47 ;  /* 0x000000bb06167223 */ /* 0x082fe2000001002f */
[----:B------:R-:W-:Y:S02]  /*2ec0*/  IADD3 R2, R0, 0x11, RZ ;  /* 0x0000001100027810 */ /* 0x000fe40007ffe0ff */
[----:B------:R-:W-:Y:S01]  /*2ed0*/  FSEL R130, R7, -INF , !P0 ;  /* 0xff80000007827808 */ /* 0x000fe20004000000 */
[----:B------:R-:W-:Y:S01]  /*2ee0*/  FFMA.FTZ R17, R6, R187, R45 ;  /* 0x000000bb06117223 */ /* 0x000fe2000001002d */
[----:B------:R-:W-:Y:S01]  /*2ef0*/  HMMA.16816.F32 R68, R24, R54, R68 ;  /* 0x000000361844723c */ /* 0x000fe20000001844 */
[----:B------:R-:W1:Y:S01]  /*2f00*/  LDSM.16.M88.4 R24, [R177+0x1000] ;  /* 0x00100000b118783b */ /* 0x000e620000000200 */
[----:B------:R-:W3:Y:S01]  /*2f10*/  I2F R7, R2 ;  /* 0x0000000200077306 */ /* 0x000ee20000201400 */
[----:B------:R-:W-:-:S02]  /*2f20*/  FSEL R67, R21, -INF , !P5 ;  /* 0xff80000015437808 */ /* 0x000fc40006800000 */
[----:B------:R-:W-:Y:S02]  /*2f30*/  FSEL R127, R20, -INF , !P3 ;  /* 0xff800000147f7808 */ /* 0x000fe40005800000 */
[----:B------:R-:W-:Y:S01]  /*2f40*/  FSEL R65, R17, -INF , !P1 ;  /* 0xff80000011417808 */ /* 0x000fe20004800000 */
[C---:B------:R-:W-:Y:S01]  /*2f50*/  FFMA.FTZ R17, R6.reuse, R187, R57 ;  /* 0x000000bb06117223 */ /* 0x040fe20000010039 */
[C---:B------:R-:W-:Y:S01]  /*2f60*/  ISETP.GE.AND P5, PT, R5.reuse, R48, PT ;  /* 0x000000300500720c */ /* 0x040fe20003fa6270 */
[-C--:B------:R-:W-:Y:S01]  /*2f70*/  HMMA.16816.F32 R32, R12, R18.reuse, R72 ;  /* 0x000000120c20723c */ /* 0x080fe20000001848 */
[C---:B------:R-:W-:Y:S01]  /*2f80*/  ISETP.GE.AND P3, PT, R5.reuse, R49, PT ;  /* 0x000000310500720c */ /* 0x040fe20003f66270 */
[----:B------:R-:W-:Y:S01]  /*2f90*/  FFMA.FTZ R6, R6, R187, R59 ;  /* 0x000000bb06067223 */ /* 0x000fe2000001003b */
[C---:B------:R-:W-:Y:S02]  /*2fa0*/  ISETP.GE.AND P0, PT, R5.reuse, R51, PT ;  /* 0x000000330500720c */ /* 0x040fe40003f06270 */
[----:B------:R-:W-:Y:S01]  /*2fb0*/  ISETP.GE.AND P1, PT, R5, R50, PT ;  /* 0x000000320500720c */ /* 0x000fe20003f26270 */
[-C--:B--2---:R-:W-:Y:S01]  /*2fc0*/  FFMA.FTZ R5, R16, R187.reuse, R40 ;  /* 0x000000bb10057223 */ /* 0x084fe20000010028 */
[----:B------:R-:W-:Y:S01]  /*2fd0*/  FSEL R126, R17, -INF , !P2 ;  /* 0xff800000117e7808 */ /* 0x000fe20005000000 */
[----:B------:R-:W-:Y:S01]  /*2fe0*/  HMMA.16816.F32 R28, R8, R18, R100 ;  /* 0x00000012081c723c */ /* 0x000fe20000001864 */
[----:B------:R-:W-:Y:S01]  /*2ff0*/  FSEL R66, R22, -INF , !P4 ;  /* 0xff80000016427808 */ /* 0x000fe20006000000 */
[-C--:B---3--:R-:W-:Y:S01]  /*3000*/  FFMA.FTZ R17, R7, R187.reuse, R41 ;  /* 0x000000bb07117223 */ /* 0x088fe20000010029 */
[----:B------:R-:W-:Y:S01]  /*3010*/  FSEL R114, R5, -INF , !P5 ;  /* 0xff80000005727808 */ /* 0x000fe20006800000 */
[----:B------:R-:W-:Y:S01]  /*3020*/  FFMA.FTZ R20, R7, R187, R43 ;  /* 0x000000bb07147223 */ /* 0x000fe2000001002b */
[----:B------:R-:W-:-:S02]  /*3030*/  IADD3 R5, R0, 0x18, RZ ;  /* 0x0000001800057810 */ /* 0x000fc40007ffe0ff */
[-C--:B------:R-:W-:Y:S01]  /*3040*/  FFMA.FTZ R19, R16, R187.reuse, R42 ;  /* 0x000000bb10137223 */ /* 0x080fe2000001002a */
[----:B------:R-:W-:Y:S01]  /*3050*/  ISETP.GE.AND P4, PT, R2, R48, PT ;  /* 0x000000300200720c */ /* 0x000fe20003f86270 */
[-C--:B------:R-:W-:Y:S01]  /*3060*/  FFMA.FTZ R18, R16, R187.reuse, R36 ;  /* 0x000000bb10127223 */ /* 0x080fe20000010024 */
[----:B------:R-:W-:Y:S01]  /*3070*/  FSEL R129, R6, -INF , !P6 ;  /* 0xff80000006817808 */ /* 0x000fe20007000000 */
[----:B------:R-:W-:Y:S01]  /*3080*/  FFMA.FTZ R16, R16, R187, R38 ;  /* 0x000000bb10107223 */ /* 0x000fe20000010026 */
[----:B------:R-:W2:Y:S01]  /*3090*/  I2F R6, R5 ;  /* 0x0000000500067306 */ /* 0x000ea20000201400 */
[C---:B------:R-:W-:Y:S02]  /*30a0*/  ISETP.GE.AND P2, PT, R2.reuse, R49, PT ;  /* 0x000000310200720c */ /* 0x040fe40003f46270 */
[C---:B------:R-:W-:Y:S02]  /*30b0*/  ISETP.GE.AND P6, PT, R2.reuse, R51, PT ;  /* 0x000000330200720c */ /* 0x040fe40003fc6270 */
[----:B------:R-:W-:-:S02]  /*30c0*/  ISETP.GE.AND P5, PT, R2, R50, PT ;  /* 0x000000320200720c */ /* 0x000fc40003fa6270 */
[----:B------:R-:W-:Y:S02]  /*30d0*/  IADD3 R2, R0, 0x19, RZ ;  /* 0x0000001900027810 */ /* 0x000fe40007ffe0ff */
[----:B------:R-:W-:Y:S02]  /*30e0*/  FSEL R101, R19, -INF , !P3 ;  /* 0xff80000013657808 */ /* 0x000fe40005800000 */
[----:B------:R-:W-:Y:S01]  /*30f0*/  FSEL R125, R18, -INF , !P0 ;  /* 0xff800000127d7808 */ /* 0x000fe20004000000 */
[-C--:B-1----:R-:W-:Y:S01]  /*3100*/  HMMA.16816.F32 R40, R12, R24.reuse, R80 ;  /* 0x000000180c28723c */ /* 0x082fe20000001850 */
[----:B------:R-:W-:Y:S02]  /*3110*/  FSEL R133, R16, -INF , !P1 ;  /* 0xff80000010857808 */ /* 0x000fe40004800000 */
[----:B------:R-:W-:Y:S01]  /*3120*/  FSEL R73, R17, -INF , !P4 ;  /* 0xff80000011497808 */ /* 0x000fe20006000000 */
[-C--:B------:R-:W-:Y:S01]  /*3130*/  FFMA.FTZ R17, R7, R187.reuse, R37 ;  /* 0x000000bb07117223 */ /* 0x080fe20000010025 */
[C---:B------:R-:W-:Y:S01]  /*3140*/  ISETP.GE.AND P3, PT, R5.reuse, R48, PT ;  /* 0x000000300500720c */ /* 0x040fe20003f66270 */
[C---:B--2---:R-:W-:Y:S01]  /*3150*/  FFMA.FTZ R16, R6.reuse, R187, R32 ;  /* 0x000000bb06107223 */ /* 0x044fe20000010020 */
[C---:B------:R-:W-:Y:S01]  /*3160*/  ISETP.GE.AND P0, PT, R5.reuse, R49, PT ;  /* 0x000000310500720c */ /* 0x040fe20003f06270 */
[C---:B------:R-:W-:Y:S01]  /*3170*/  FFMA.FTZ R18, R6.reuse, R187, R28 ;  /* 0x000000bb06127223 */ /* 0x040fe2000001001c */
[C---:B------:R-:W-:Y:S01]  /*3180*/  ISETP.GE.AND P1, PT, R5.reuse, R51, PT ;  /* 0x000000330500720c */ /* 0x040fe20003f26270 */
[-C--:B------:R-:W-:Y:S01]  /*3190*/  FFMA.FTZ R19, R6, R187.reuse, R34 ;  /* 0x000000bb06137223 */ /* 0x080fe20000010022 */
[----:B------:R-:W-:Y:S01]  /*31a0*/  ISETP.GE.AND P4, PT, R5, R50, PT ;  /* 0x000000320500720c */ /* 0x000fe20003f86270 */
[-C--:B------:R-:W-:Y:S01]  /*31b0*/  FFMA.FTZ R5, R7, R187.reuse, R39 ;  /* 0x000000bb07057223 */ /* 0x080fe20000010027 */
[----:B------:R-:W-:Y:S01]  /*31c0*/  FSEL R119, R17, -INF , !P6 ;  /* 0xff80000011777808 */ /* 0x000fe20007000000 */
[----:B------:R-:W1:Y:S01]  /*31d0*/  I2F R7, R2 ;  /* 0x0000000200077306 */ /* 0x000e620000201400 */
[----:B------:R-:W-:Y:S01]  /*31e0*/  FSEL R102, R16, -INF , !P3 ;  /* 0xff80000010667808 */ /* 0x000fe20005800000 */
[----:B------:R-:W-:Y:S01]  /*31f0*/  HMMA.16816.F32 R36, R8, R24, R120 ;  /* 0x000000180824723c */ /* 0x000fe20000001878 */
[----:B------:R-:W-:Y:S01]  /*3200*/  FSEL R131, R5, -INF , !P5 ;  /* 0xff80000005837808 */ /* 0x000fe20006800000 */
[----:B------:R-:W-:Y:S01]  /*3210*/  FFMA.FTZ R16, R6, R187, R30 ;  /* 0x000000bb06107223 */ /* 0x000fe2000001001e */
[----:B------:R-:W-:-:S02]  /*3220*/  IADD3 R5, R0, 0x20, RZ ;  /* 0x0000002000057810 */ /* 0x000fc40007ffe0ff */
[----:B------:R-:W-:Y:S02]  /*3230*/  FSEL R74, R20, -INF , !P2 ;  /* 0xff800000144a7808 */ /* 0x000fe40005000000 */
[C---:B------:R-:W-:Y:S01]  /*3240*/  ISETP.GE.AND P2, PT, R2.reuse, R48, PT ;  /* 0x000000300200720c */ /* 0x040fe20003f46270 */
[----:B------:R-:W2:Y:S01]  /*3250*/  I2F R6, R5 ;  /* 0x0000000500067306 */ /* 0x000ea20000201400 */
[C---:B------:R-:W-:Y:S01]  /*3260*/  ISETP.GE.AND P6, PT, R2.reuse, R49, PT ;  /* 0x000000310200720c */ /* 0x040fe20003fc6270 */
[----:B------:R-:W3:Y:S01]  /*3270*/  LDSM.16.M88.4 R20, [R177+0x1800] ;  /* 0x00180000b114783b */ /* 0x000ee20000000200 */
[----:B------:R-:W-:Y:S01]  /*3280*/  ISETP.GE.AND P5, PT, R2, R51, PT ;  /* 0x000000330200720c */ /* 0x000fe20003fa6270 */
[----:B------:R-:W-:-:S04]  /*3290*/  DEPBAR.LE SB0, 0x0 ;  /* 0x000080000000791a */ /* 0x000fc80000000000 */
[CC--:B-1----:R-:W-:Y:S01]  /*32a0*/  FFMA.FTZ R17, R7.reuse, R187.reuse, R33 ;  /* 0x000000bb07117223 */ /* 0x0c2fe20000010021 */
[----:B------:R-:W-:Y:S01]  /*32b0*/  BAR.SYNC.DEFER_BLOCKING 0x0 ;  /* 0x0000000000007b1d */ /* 0x000fe20000010000 */
[----:B------:R-:W-:Y:S01]  /*32c0*/  ISETP.GE.AND P3, PT, R2, R50, PT ;  /* 0x000000320200720c */ /* 0x000fe20003f66270 */
[-C--:B------:R-:W-:Y:S01]  /*32d0*/  FFMA.FTZ R24, R7, R187.reuse, R35 ;  /* 0x000000bb07187223 */ /* 0x080fe20000010023 */
[----:B------:R-:W-:Y:S02]  /*32e0*/  IADD3 R2, R0, 0x21, RZ ;  /* 0x0000002100027810 */ /* 0x000fe40007ffe0ff */
[----:B------:R-:W-:Y:S02]  /*32f0*/  FSEL R100, R19, -INF , !P0 ;  /* 0xff80000013647808 */ /* 0x000fe40004000000 */
[----:B------:R-:W-:Y:S01]  /*3300*/  FSEL R118, R18, -INF , !P1 ;  /* 0xff80000012767808 */ /* 0x000fe20004800000 */
[-C--:B--2---:R-:W-:Y:S01]  /*3310*/  FFMA.FTZ R18, R6, R187.reuse, R42 ;  /* 0x000000bb06127223 */ /* 0x084fe2000001002a */
[----:B------:R-:W-:Y:S01]  /*3320*/  FSEL R124, R16, -INF , !P4 ;  /* 0xff800000107c7808 */ /* 0x000fe20006000000 */
[-C--:B------:R-:W-:Y:S01]  /*3330*/  FFMA.FTZ R16, R6, R187.reuse, R40 ;  /* 0x000000bb06107223 */ /* 0x080fe20000010028 */
[----:B------:R-:W-:Y:S01]  /*3340*/  FSEL R75, R17, -INF , !P2 ;  /* 0xff800000114b7808 */ /* 0x000fe20005000000 */
[----:B------:R-:W-:Y:S01]  /*3350*/  FFMA.FTZ R17, R7, R187, R29 ;  /* 0x000000bb07117223 */ /* 0x000fe2000001001d */
[----:B------:R-:W-:-:S02]  /*3360*/  ISETP.GE.AND P0, PT, R5, R48, PT ;  /* 0x000000300500720c */ /* 0x000fc40003f06270 */
[C---:B------:R-:W-:Y:S02]  /*3370*/  ISETP.GE.AND P1, PT, R5.reuse, R49, PT ;  /* 0x000000310500720c */ /* 0x040fe40003f26270 */
[C---:B------:R-:W-:Y:S02]  /*3380*/  ISETP.GE.AND P4, PT, R5.reuse, R51, PT ;  /* 0x000000330500720c */ /* 0x040fe40003f86270 */
[----:B------:R-:W-:Y:S01]  /*3390*/  ISETP.GE.AND P2, PT, R5, R50, PT ;  /* 0x000000320500720c */ /* 0x000fe20003f46270 */
[-C--:B------:R-:W-:Y:S01]  /*33a0*/  FFMA.FTZ R5, R7, R187.reuse, R31 ;  /* 0x000000bb07057223 */ /* 0x080fe2000001001f */
[----:B------:R-:W-:Y:S01]  /*33b0*/  FSEL R80, R24, -INF , !P6 ;  /* 0xff80000018507808 */ /* 0x000fe20007000000 */
[----:B------:R1:W2:Y:S01]  /*33c0*/  I2F R7, R2 ;  /* 0x0000000200077306 */ /* 0x0002a20000201400 */
[----:B------:R-:W-:Y:S01]  /*33d0*/  HMMA.16816.F32 R28, R12, R26, R84 ;  /* 0x0000001a0c1c723c */ /* 0x000fe20000001854 */
[----:B------:R-:W-:Y:S01]  /*33e0*/  FSEL R116, R17, -INF , !P5 ;  /* 0xff80000011747808 */ /* 0x000fe20006800000 */
[CC--:B------:R-:W-:Y:S01]  /*33f0*/  FFMA.FTZ R17, R6.reuse, R187.reuse, R36 ;  /* 0x000000bb06117223 */ /* 0x0c0fe20000010024 */
[----:B------:R-:W-:Y:S01]  /*3400*/  FSEL R122, R5, -INF , !P3 ;  /* 0xff800000057a7808 */ /* 0x000fe20005800000 */
[----:B------:R-:W-:Y:S01]  /*3410*/  FFMA.FTZ R6, R6, R187, R38 ;  /* 0x000000bb06067223 */ /* 0x000fe20000010026 */
[----:B------:R-:W-:-:S02]  /*3420*/  ISETP.GE.AND P6, PT, R2, R48, PT ;  /* 0x000000300200720c */ /* 0x000fc40003fc6270 */
[----:B------:R-:W-:Y:S01]  /*3430*/  FSEL R84, R16, -INF , !P0 ;  /* 0xff80000010547808 */ /* 0x000fe20004000000 */
[----:B------:R-:W-:Y:S01]  /*3440*/  HMMA.16816.F32 R24, R8, R26, R96 ;  /* 0x0000001a0818723c */ /* 0x000fe20000001860 */
[C---:B------:R-:W-:Y:S02]  /*3450*/  ISETP.GE.AND P5, PT, R2.reuse, R49, PT ;  /* 0x000000310200720c */ /* 0x040fe40003fa6270 */
[C---:B------:R-:W-:Y:S02]  /*3460*/  ISETP.GE.AND P3, PT, R2.reuse, R51, PT ;  /* 0x000000330200720c */ /* 0x040fe40003f66270 */
[----:B------:R-:W-:Y:S02]  /*3470*/  ISETP.GE.AND P0, PT, R2, R50, PT ;  /* 0x000000320200720c */ /* 0x000fe40003f06270 */
[----:B-1----:R-:W-:Y:S01]  /*3480*/  IADD3 R2, R0, 0x28, RZ ;  /* 0x0000002800027810 */ /* 0x002fe20007ffe0ff */
[CC--:B--2---:R-:W-:Y:S01]  /*3490*/  FFMA.FTZ R16, R7.reuse, R187.reuse, R41 ;  /* 0x000000bb07107223 */ /* 0x0c4fe20000010029 */
[----:B------:R-:W-:Y:S01]  /*34a0*/  FSEL R83, R18, -INF , !P1 ;  /* 0xff80000012537808 */ /* 0x000fe20004800000 */
[-C--:B------:R-:W-:Y:S01]  /*34b0*/  FFMA.FTZ R19, R7, R187.reuse, R43 ;  /* 0x000000bb07137223 */ /* 0x080fe2000001002b */
[----:B------:R-:W1:Y:S01]  /*34c0*/  I2F R5, R2 ;  /* 0x0000000200057306 */ /* 0x000e620000201400 */
[----:B------:R-:W-:Y:S01]  /*34d0*/  FSEL R150, R17, -INF , !P4 ;  /* 0xff80000011967808 */ /* 0x000fe20006000000 */
[CC--:B------:R-:W-:Y:S01]  /*34e0*/  FFMA.FTZ R17, R7.reuse, R187.reuse, R37 ;  /* 0x000000bb07117223 */ /* 0x0c0fe20000010025 */
[----:B------:R-:W-:Y:S01]  /*34f0*/  FSEL R151, R6, -INF , !P2 ;  /* 0xff80000006977808 */ /* 0x000fe20005000000 */
[----:B------:R-:W-:Y:S01]  /*3500*/  FFMA.FTZ R7, R7, R187, R39 ;  /* 0x000000bb07077223 */ /* 0x000fe20000010027 */
[----:B------:R-:W-:Y:S01]  /*3510*/  FSEL R81, R16, -INF , !P6 ;  /* 0xff80000010517808 */ /* 0x000fe20007000000 */
[----:B---3--:R-:W-:Y:S01]  /*3520*/  HMMA.16816.F32 R36, R12, R20, R88 ;  /* 0x000000140c24723c */ /* 0x008fe20000001858 */
[----:B------:R-:W-:-:S02]  /*3530*/  ISETP.GE.AND P1, PT, R2, R48, PT ;  /* 0x000000300200720c */ /* 0x000fc40003f26270 */
[C---:B------:R-:W-:Y:S02]  /*3540*/  ISETP.GE.AND P4, PT, R2.reuse, R49, PT ;  /* 0x000000310200720c */ /* 0x040fe40003f86270 */
[C---:B------:R-:W-:Y:S02]  /*3550*/  ISETP.GE.AND P2, PT, R2.reuse, R51, PT ;  /* 0x000000330200720c */ /* 0x040fe40003f46270 */
[----:B------:R-:W-:Y:S01]  /*3560*/  ISETP.GE.AND P6, PT, R2, R50, PT ;  /* 0x000000320200720c */ /* 0x000fe20003fc6270 */
[----:B------:R-:W-:Y:S01]  /*3570*/  HMMA.16816.F32 R32, R8, R20, R108 ;  /* 0x000000140820723c */ /* 0x000fe2000000186c */
[----:B------:R-:W-:Y:S01]  /*3580*/  FSEL R149, R7, -INF , !P0 ;  /* 0xff80000007957808 */ /* 0x000fe20004000000 */
[CC--:B-1----:R-:W-:Y:S01]  /*3590*/  FFMA.FTZ R16, R5.reuse, R187.reuse, R28 ;  /* 0x000000bb05107223 */ /* 0x0c2fe2000001001c */
[----:B------:R-:W-:Y:S01]  /*35a0*/  IADD3 R2, R0, 0x29, RZ ;  /* 0x0000002900027810 */ /* 0x000fe20007ffe0ff */
[----:B------:R-:W-:Y:S01]  /*35b0*/  FFMA.FTZ R7, R5, R187, R30 ;  /* 0x000000bb05077223 */ /* 0x000fe2000001001e */
[----:B------:R-:W-:-:S02]  /*35c0*/  FSEL R82, R19, -INF , !P5 ;  /* 0xff80000013527808 */ /* 0x000fc40006800000 */
[----:B------:R-:W1:Y:S01]  /*35d0*/  I2F R6, R2 ;  /* 0x0000000200067306 */ /* 0x000e620000201400 */
[----:B------:R-:W-:Y:S01]  /*35e0*/  FSEL R148, R17, -INF , !P3 ;  /* 0xff80000011947808 */ /* 0x000fe20005800000 */
[CC--:B------:R-:W-:Y:S01]  /*35f0*/  FFMA.FTZ R17, R5.reuse, R187.reuse, R24 ;  /* 0x000000bb05117223 */ /* 0x0c0fe20000010018 */
[----:B------:R-:W-:Y:S01]  /*3600*/  FSEL R85, R16, -INF , !P1 ;  /* 0xff80000010557808 */ /* 0x000fe20004800000 */
[----:B------:R-:W-:Y:S01]  /*3610*/  FFMA.FTZ R16, R5, R187, R26 ;  /* 0x000000bb05107223 */ /* 0x000fe2000001001a */
[C---:B------:R-:W-:Y:S02]  /*3620*/  ISETP.GE.AND P5, PT, R2.reuse, R48, PT ;  /* 0x000000300200720c */ /* 0x040fe40003fa6270 */
[C---:B------:R-:W-:Y:S02]  /*3630*/  ISETP.GE.AND P3, PT, R2.reuse, R49, PT ;  /* 0x000000310200720c */ /* 0x040fe40003f66270 */
[C---:B------:R-:W-:Y:S02]  /*3640*/  ISETP.GE.AND P0, PT, R2.reuse, R51, PT ;  /* 0x000000330200720c */ /* 0x040fe40003f06270 */
[----:B------:R-:W-:-:S02]  /*3650*/  ISETP.GE.AND P1, PT, R2, R50, PT ;  /* 0x000000320200720c */ /* 0x000fc40003f26270 */
[----:B------:R-:W-:Y:S02]  /*3660*/  FSEL R96, R7, -INF , !P4 ;  /* 0xff80000007607808 */ /* 0x000fe40006000000 */
[----:B------:R-:W-:Y:S01]  /*3670*/  FSEL R147, R17, -INF , !P2 ;  /* 0xff80000011937808 */ /* 0x000fe20005000000 */
[-C--:B-1----:R-:W-:Y:S01]  /*3680*/  FFMA.FTZ R5, R6, R187.reuse, R29 ;  /* 0x000000bb06057223 */ /* 0x082fe2000001001d */
[----:B------:R-:W-:Y:S02]  /*3690*/  IADD3 R2, R0, 0x30, RZ ;  /* 0x0000003000027810 */ /* 0x000fe40007ffe0ff */
[----:B------:R-:W-:Y:S01]  /*36a0*/  FSEL R175, R16, -INF , !P6 ;  /* 0xff80000010af7808 */ /* 0x000fe20007000000 */
[-C--:B------:R-:W-:Y:S01]  /*36b0*/  FFMA.FTZ R16, R6, R187.reuse, R31 ;  /* 0x000000bb06107223 */ /* 0x080fe2000001001f */
[----:B------:R-:W1:Y:S01]  /*36c0*/  I2F R7, R2 ;  /* 0x0000000200077306 */ /* 0x000e620000201400 */
[----:B------:R-:W-:Y:S01]  /*36d0*/  FSEL R86, R5, -INF , !P5 ;  /* 0xff80000005567808 */ /* 0x000fe20006800000 */
[----:B------:R-:W-:Y:S01]  /*36e0*/  HMMA.16816.F32 R28, R12, R22, R68 ;  /* 0x000000160c1c723c */ /* 0x000fe20000001844 */
[----:B------:R-:W-:Y:S01]  /*36f0*/  ISETP.GE.AND P4, PT, R2, R48, PT ;  /* 0x000000300200720c */ /* 0x000fe20003f86270 */
[----:B------:R-:W-:Y:S01]  /*3700*/  FFMA.FTZ R5, R6, R187, R27 ;  /* 0x000000bb06057223 */ /* 0x000fe2000001001b */
[----:B------:R-:W-:-:S02]  /*3710*/  ISETP.GE.AND P2, PT, R2, R49, PT ;  /* 0x000000310200720c */ /* 0x000fc40003f46270 */
[C---:B------:R-:W-:Y:S02]  /*3720*/  ISETP.GE.AND P6, PT, R2.reuse, R51, PT ;  /* 0x000000330200720c */ /* 0x040fe40003fc6270 */
[----:B------:R-:W-:Y:S01]  /*3730*/  ISETP.GE.AND P5, PT, R2, R50, PT ;  /* 0x000000320200720c */ /* 0x000fe20003fa6270 */
[-C--:B------:R-:W-:Y:S01]  /*3740*/  FFMA.FTZ R13, R6, R187.reuse, R25 ;  /* 0x000000bb060d7223 */ /* 0x080fe20000010019 */
[----:B------:R-:W-:Y:S01]  /*3750*/  FSEL R156, R5, -INF , !P1 ;  /* 0xff800000059c7808 */ /* 0x000fe20004800000 */
[----:B------:R-:W-:Y:S01]  /*3760*/  HMMA.16816.F32 R20, R8, R22, R104 ;  /* 0x000000160814723c */ /* 0x000fe20000001868 */
[----:B------:R-:W-:Y:S02]  /*3770*/  IADD3 R5, R0, 0x38, RZ ;  /* 0x0000003800057810 */ /* 0x000fe40007ffe0ff */
[----:B------:R-:W-:Y:S01]  /*3780*/  FSEL R95, R16, -INF , !P3 ;  /* 0xff800000105f7808 */ /* 0x000fe20005800000 */
[----:B-1----:R-:W-:Y:S01]  /*3790*/  FFMA.FTZ R12, R7, R187, R36 ;  /* 0x000000bb070c7223 */ /* 0x002fe20000010024 */
[----:B------:R-:W-:-:S02]  /*37a0*/  IADD3 R2, R0, 0x31, RZ ;  /* 0x0000003100027810 */ /* 0x000fc40007ffe0ff */
[----:B------:R-:W-:Y:S01]  /*37b0*/  FSEL R144, R13, -INF , !P0 ;  /* 0xff8000000d907808 */ /* 0x000fe20004000000 */
[CC--:B------:R-:W-:Y:S01]  /*37c0*/  FFMA.FTZ R9, R7.reuse, R187.reuse, R32 ;  /* 0x000000bb07097223 */ /* 0x0c0fe20000010020 */
[----:B------:R-:W1:Y:S01]  /*37d0*/  I2F R6, R2 ;  /* 0x0000000200067306 */ /* 0x000e620000201400 */
[----:B------:R-:W-:Y:S01]  /*37e0*/  FSEL R97, R12, -INF , !P4 ;  /* 0xff8000000c617808 */ /* 0x000fe20006000000 */
[CC--:B------:R-:W-:Y:S01]  /*37f0*/  FFMA.FTZ R12, R7.reuse, R187.reuse, R38 ;  /* 0x000000bb070c7223 */ /* 0x0c0fe20000010026 */
[C---:B------:R-:W-:Y:S01]  /*3800*/  ISETP.GE.AND P3, PT, R2.reuse, R48, PT ;  /* 0x000000300200720c */ /* 0x040fe20003f66270 */
[----:B------:R-:W-:Y:S01]  /*3810*/  FFMA.FTZ R7, R7, R187, R34 ;  /* 0x000000bb07077223 */ /* 0x000fe20000010022 */
[C---:B------:R-:W-:Y:S02]  /*3820*/  ISETP.GE.AND P0, PT, R2.reuse, R49, PT ;  /* 0x000000310200720c */ /* 0x040fe40003f06270 */
[C---:B------:R-:W-:Y:S02]  /*3830*/  ISETP.GE.AND P1, PT, R2.reuse, R51, PT ;  /* 0x000000330200720c */ /* 0x040fe40003f26270 */
[----:B------:R-:W-:-:S02]  /*3840*/  ISETP.GE.AND P4, PT, R2, R50, PT ;  /* 0x000000320200720c */ /* 0x000fc40003f86270 */
[----:B------:R2:W3:Y:S01]  /*3850*/  I2F R2, R5 ;  /* 0x0000000500027306 */ /* 0x0004e20000201400 */
[----:B------:R-:W-:Y:S02]  /*3860*/  FSEL R103, R12, -INF , !P2 ;  /* 0xff8000000c677808 */ /* 0x000fe40005000000 */
[----:B------:R-:W-:Y:S01]  /*3870*/  FSEL R146, R9, -INF , !P6 ;  /* 0xff80000009927808 */ /* 0x000fe20007000000 */
[CC--:B-1----:R-:W-:Y:S01]  /*3880*/  FFMA.FTZ R8, R6.reuse, R187.reuse, R37 ;  /* 0x000000bb06087223 */ /* 0x0c2fe20000010025 */
[----:B------:R-:W-:Y:S01]  /*3890*/  FSEL R174, R7, -INF , !P5 ;  /* 0xff80000007ae7808 */ /* 0x000fe20006800000 */
[----:B------:R-:W-:Y:S01]  /*38a0*/  FFMA.FTZ R7, R6, R187, R33 ;  /* 0x000000bb06077223 */ /* 0x000fe20000010021 */
[C---:B------:R-:W-:Y:S02]  /*38b0*/  ISETP.GE.AND P2, PT, R5.reuse, R48, PT ;  /* 0x000000300500720c */ /* 0x040fe40003f46270 */
[----:B------:R-:W-:Y:S02]  /*38c0*/  FSEL R94, R8, -INF , !P3 ;  /* 0xff800000085e7808 */ /* 0x000fe40005800000 */
[----:B------:R-:W1:Y:S01]  /*38d0*/  I2F R8, R0 ;  /* 0x0000000000087306 */ /* 0x000e620000201400 */
[----:B------:R-:W-:-:S02]  /*38e0*/  ISETP.GE.AND P6, PT, R5, R49, PT ;  /* 0x000000310500720c */ /* 0x000fc40003fc6270 */
[C---:B------:R-:W-:Y:S02]  /*38f0*/  ISETP.GE.AND P5, PT, R5.reuse, R51, PT ;  /* 0x000000330500720c */ /* 0x040fe40003fa6270 */
[----:B------:R-:W-:Y:S01]  /*3900*/  ISETP.GE.AND P3, PT, R5, R50, PT ;  /* 0x000000320500720c */ /* 0x000fe20003f66270 */
[CC--:B--2---:R-:W-:Y:S01]  /*3910*/  FFMA.FTZ R5, R6.reuse, R187.reuse, R39 ;  /* 0x000000bb06057223 */ /* 0x0c4fe20000010027 */
[----:B------:R-:W-:Y:S01]  /*3920*/  FSEL R145, R7, -INF , !P1 ;  /* 0xff80000007917808 */ /* 0x000fe20004800000 */
[----:B------:R-:W-:Y:S01]  /*3930*/  FFMA.FTZ R6, R6, R187, R35 ;  /* 0x000000bb06067223 */ /* 0x000fe20000010023 */
[----:B------:R-:W-:Y:S01]  /*3940*/  ISETP.GE.AND P1, PT, R0, R49, PT ;  /* 0x000000310000720c */ /* 0x000fe20003f26270 */
[CC--:B---3--:R-:W-:Y:S01]  /*3950*/  FFMA.FTZ R7, R2.reuse, R187.reuse, R20 ;  /* 0x000000bb02077223 */ /* 0x0c8fe20000010014 */
[----:B------:R-:W-:Y:S01]  /*3960*/  FSEL R98, R5, -INF , !P0 ;  /* 0xff80000005627808 */ /* 0x000fe20004000000 */
[-C--:B------:R-:W-:Y:S01]  /*3970*/  FFMA.FTZ R5, R2, R187.reuse, R28 ;  /* 0x000000bb02057223 */ /* 0x080fe2000001001c */
[----:B------:R-:W-:Y:S01]  /*3980*/  FSEL R157, R6, -INF , !P4 ;  /* 0xff800000069d7808 */ /* 0x000fe20006000000 */
[-C--:B------:R-:W-:Y:S01]  /*3990*/  FFMA.FTZ R6, R2, R187.reuse, R30 ;  /* 0x000000bb02067223 */ /* 0x080fe2000001001e */
[----:B------:R-:W-:Y:S01]  /*39a0*/  ISETP.GE.AND P0, PT, R0, R48, PT ;  /* 0x000000300000720c */ /* 0x000fe20003f06270 */
[-C--:B-1----:R-:W-:Y:S01]  /*39b0*/  FFMA.FTZ R9, R8, R187.reuse, R76 ;  /* 0x000000bb08097223 */ /* 0x082fe2000001004c */
[----:B------:R-:W-:Y:S01]  /*39c0*/  FSEL R104, R5, -INF , !P2 ;  /* 0xff80000005687808 */ /* 0x000fe20005000000 */
[-C--:B------:R-:W-:Y:S01]  /*39d0*/  FFMA.FTZ R5, R2, R187.reuse, R22 ;  /* 0x000000bb02057223 */ /* 0x080fe20000010016 */
[----:B------:R-:W-:Y:S01]  /*39e0*/  FSEL R106, R6, -INF , !P6 ;  /* 0xff800000066a7808 */ /* 0x000fe20007000000 */
[----:B------:R-:W-:Y:S01]  /*39f0*/  FFMA.FTZ R6, R8, R187, R60 ;  /* 0x000000bb08067223 */ /* 0x000fe2000001003c */
[----:B------:R-:W-:-:S02]  /*3a00*/  ISETP.GE.AND P4, PT, R0, R51, PT ;  /* 0x000000330000720c */ /* 0x000fc40003f86270 */
[C---:B------:R-:W-:Y:S02]  /*3a10*/  ISETP.GE.AND P2, PT, R0.reuse, R50, PT ;  /* 0x000000320000720c */ /* 0x040fe40003f46270 */
[----:B------:R-:W-:Y:S02]  /*3a20*/  IADD3 R0, R0, 0x39, RZ ;  /* 0x0000003900007810 */ /* 0x000fe40007ffe0ff */
[----:B------:R-:W-:Y:S02]  /*3a30*/  FSEL R220, R7, -INF , !P5 ;  /* 0xff80000007dc7808 */ /* 0x000fe40006800000 */
[----:B------:R-:W-:Y:S01]  /*3a40*/  FSEL R222, R5, -INF , !P3 ;  /* 0xff80000005de7808 */ /* 0x000fe20005800000 */
[----:B------:R1:W2:Y:S01]  /*3a50*/  I2F R2, R0 ;  /* 0x0000000000027306 */ /* 0x0002a20000201400 */
[----:B------:R-:W-:Y:S01]  /*3a60*/  FSEL R63, R6, -INF , !P0 ;  /* 0xff800000063f7808 */ /* 0x000fe20004000000 */
[----:B------:R-:W-:Y:S01]  /*3a70*/  FFMA.FTZ R5, R8, R187, R78 ;  /* 0x000000bb08057223 */ /* 0x000fe2000001004e */
[----:B------:R-:W-:-:S02]  /*3a80*/  ISETP.GE.AND P6, PT, R0, R48, PT ;  /* 0x000000300000720c */ /* 0x000fc40003fc6270 */
[C---:B------:R-:W-:Y:S02]  /*3a90*/  ISETP.GE.AND P5, PT, R0.reuse, R49, PT ;  /* 0x000000310000720c */ /* 0x040fe40003fa6270 */
[C---:B------:R-:W-:Y:S02]  /*3aa0*/  ISETP.GE.AND P3, PT, R0.reuse, R51, PT ;  /* 0x000000330000720c */ /* 0x040fe40003f66270 */
[----:B------:R-:W-:Y:S02]  /*3ab0*/  ISETP.GE.AND P0, PT, R0, R50, PT ;  /* 0x000000320000720c */ /* 0x000fe40003f06270 */
[----:B------:R-:W-:Y:S02]  /*3ac0*/  FSEL R105, R9, -INF , !P4 ;  /* 0xff80000009697808 */ /* 0x000fe40006000000 */
[----:B------:R-:W-:Y:S01]  /*3ad0*/  FSEL R107, R5, -INF , !P2 ;  /* 0xff800000056b7808 */ /* 0x000fe20005000000 */
[-C--:B-1----:R-:W-:Y:S02]  /*3ae0*/  FFMA.FTZ R0, R8, R187.reuse, R62 ;  /* 0x000000bb08007223 */ /* 0x082fe4000001003e */
[----:B--2---:R-:W-:-:S02]  /*3af0*/  FFMA.FTZ R8, R2, R187, R29 ;  /* 0x000000bb02087223 */ /* 0x004fc4000001001d */
[-C--:B------:R-:W-:Y:S01]  /*3b00*/  FFMA.FTZ R7, R2, R187.reuse, R31 ;  /* 0x000000bb02077223 */ /* 0x080fe2000001001f */
[----:B------:R-:W-:Y:S01]  /*3b10*/  FSEL R62, R0, -INF , !P1 ;  /* 0xff800000003e7808 */ /* 0x000fe20004800000 */
[CC--:B------:R-:W-:Y:S01]  /*3b20*/  FFMA.FTZ R6, R2.reuse, R187.reuse, R21 ;  /* 0x000000bb02067223 */ /* 0x0c0fe20000010015 */
[----:B------:R-:W-:Y:S01]  /*3b30*/  ISETP.GE.AND P1, PT, R221, 0x2, PT ;  /* 0x00000002dd00780c */ /* 0x000fe20003f26270 */
[----:B------:R-:W-:Y:S01]  /*3b40*/  FFMA.FTZ R2, R2, R187, R23 ;  /* 0x000000bb02027223 */ /* 0x000fe20000010017 */
[----:B------:R-:W-:Y:S02]  /*3b50*/  FSEL R87, R8, -INF , !P6 ;  /* 0xff80000008577808 */ /* 0x000fe40007000000 */
[----:B------:R-:W-:Y:S02]  /*3b60*/  FSEL R99, R7, -INF , !P5 ;  /* 0xff80000007637808 */ /* 0x000fe40006800000 */
[----:B------:R-:W-:Y:S02]  /*3b70*/  FSEL R217, R6, -INF , !P3 ;  /* 0xff80000006d97808 */ /* 0x000fe40005800000 */
[----:B------:R-:W-:-:S05]  /*3b80*/  FSEL R218, R2, -INF , !P0 ;  /* 0xff80000002da7808 */ /* 0x000fca0004000000 */
        /* <DEDUP_REMOVED lines=48> */
.L_x_999:
[----:B------:R-:W-:Y:S05]  /*3e90*/  BSYNC B0 ;  /* 0x0000000000007941 */ /* 0x000fea0003800000 */
.L_x_998:
[----:B------:R-:W0:Y:S02]  /*3ea0*/  LDGDEPBAR ;  /* 0x00000000000079af */ /* 0x000e240000000000 */
.L_x_997:
[----:B------:R-:W-:Y:S01]  /*3eb0*/  LOP3.LUT R0, R143, 0x7ffffffc, RZ, 0xc0, !PT ;  /* 0x7ffffffc8f007812 */ /* 0x000fe200078ec0ff */
[----:B------:R-:W-:Y:S01]  /*3ec0*/  IMAD R5, R221, 0x40, R153 ;  /* 0x00000040dd057824 */ /* 0x000fe200078e0299 */
[C---:B-1----:R-:W-:Y:S01]  /*3ed0*/  IADD3 R10, R219.reuse, 0x4, RZ ;  /* 0x00000004db0a7810 */ /* 0x042fe20007ffe0ff */
[----:B------:R-:W-:Y:S01]  /*3ee0*/  IMAD.WIDE.U32 R26, R219, -0x326172a9, RZ ;  /* 0xcd9e8d57db1a7825 */ /* 0x000fe200078e00ff */
[----:B--2---:R-:W-:Y:S01]  /*3ef0*/  LOP3.LUT R7, R154, UR36, RZ, 0x3c, !PT ;  /* 0x000000249a077c12 */ /* 0x004fe2000f8e3cff */
[----:B------:R-:W-:Y:S01]  /*3f00*/  UIADD3 UR17, UR37, -0x4498517b, URZ ;  /* 0xbb67ae8525117890 */ /* 0x000fe2000fffe03f */
[----:B------:R-:W-:Y:S01]  /*3f10*/  IADD3 R21, R5, -0x40, RZ ;  /* 0xffffffc005157810 */ /* 0x000fe20007ffe0ff */
[----:B------:R-:W-:Y:S01]  /*3f20*/  IMAD.IADD R0, R140, 0x1, -R0 ;  /* 0x000000018c007824 */ /* 0x000fe200078e0a00 */
[----:B------:R-:W-:Y:S01]  /*3f30*/  LOP3.LUT R5, R27, R7, RZ, 0x3c, !PT ;  /* 0x000000071b057212 */ /* 0x000fe200078e3cff */
[----:B------:R-:W-:Y:S01]  /*3f40*/  IMAD.WIDE.U32 R8, R10, -0x326172a9, RZ ;  /* 0xcd9e8d570a087825 */ /* 0x000fe200078e00ff */
[----:B------:R1:W-:Y:S01]  /*3f50*/  STL [R1+0xa4], R7 ;  /* 0x0000a40701007387 */ /* 0x0003e20000100800 */
[----:B------:R-:W-:-:S02]  /*3f60*/  UIADD3 UR18, UR36, -0x61c88647, URZ ;  /* 0x9e3779b924127890 */ /* 0x000fc4000fffe03f */
[----:B------:R-:W-:Y:S01]  /*3f70*/  IMAD.SHL.U32 R2, R0, 0x2, RZ ;  /* 0x0000000200027824 */ /* 0x000fe200078e00ff */
[-C--:B------:R-:W-:Y:S01]  /*3f80*/  LOP3.LUT R16, R9, R7.reuse, RZ, 0x3c, !PT ;  /* 0x0000000709107212 */ /* 0x080fe200078e3cff */
[----:B------:R-:W-:Y:S01]  /*3f90*/  IMAD.WIDE.U32 R14, R10, -0x326172a9, RZ ;  /* 0xcd9e8d570a0e7825 */ /* 0x000fe200078e00ff */
[----:B------:R2:W-:Y:S01]  /*3fa0*/  STL [R1+0x128], R10 ;  /* 0x0001280a01007387 */ /* 0x0005e20000100800 */
[----:B------:R-:W-:Y:S02]  /*3fb0*/  UIADD3 UR16, UR36, 0x3c6ef372, URZ ;  /* 0x3c6ef37224107890 */ /* 0x000fe4000fffe03f */
[----:B------:R-:W-:Y:S01]  /*3fc0*/  IMAD R20, R152, c[0x0][0x228], R2 ;  /* 0x00008a0098147a24 */ /* 0x000fe200078e0202 */
[----:B------:R-:W-:Y:S01]  /*3fd0*/  LOP3.LUT R18, R15, R7, RZ, 0x3c, !PT ;  /* 0x000000070f127212 */ /* 0x000fe200078e3cff */
[----:B------:R-:W-:Y:S01]  /*3fe0*/  IMAD.SHL.U32 R2, R232, 0x2, RZ ;  /* 0x00000002e8027824 */ /* 0x000fe200078e00ff */
[----:B------:R-:W-:Y:S01]  /*3ff0*/  UIADD3 UR15, UR37, 0x76cf5d0a, URZ ;  /* 0x76cf5d0a250f7890 */ /* 0x000fe2000fffe03f */
[----:B------:R-:W-:Y:S01]  /*4000*/  IMAD.WIDE.U32 R12, R173, -0x2daee0ad, RZ ;  /* 0xd2511f53ad0c7825 */ /* 0x000fe200078e00ff */
[----:B------:R-:W-:Y:S01]  /*4010*/  IADD3 R219, P0, R20, R21, RZ ;  /* 0x0000001514db7210 */ /* 0x000fe20007f1e0ff */
[----:B------:R-:W-:Y:S01]  /*4020*/  UIADD3 UR11, UR37, 0x32370b8f, URZ ;  /* 0x32370b8f250b7890 */ /* 0x000fe2000fffe03f */
[C---:B------:R-:W-:Y:S01]  /*4030*/  LOP3.LUT R6, R2.reuse, UR37, RZ, 0x3c, !PT ;  /* 0x0000002502067c12 */ /* 0x040fe2000f8e3cff */
[----:B------:R-:W-:Y:S01]  /*4040*/  IMAD.WIDE.U32 R236, R5, -0x2daee0ad, RZ ;  /* 0xd2511f5305ec7825 */ /* 0x000fe200078e00ff */
[----:B------:R-:W-:Y:S01]  /*4050*/  IADD3 R2, R2, 0x1, RZ ;  /* 0x0000000102027810 */ /* 0x000fe20007ffe0ff */
[----:B------:R-:W-:Y:S01]  /*4060*/  UIADD3 UR12, UR36, -0x255992d5, URZ ;  /* 0xdaa66d2b240c7890 */ /* 0x000fe2000fffe03f */
[C---:B------:R-:W-:Y:S01]  /*4070*/  LOP3.LUT R6, R13.reuse, R6, RZ, 0x3c, !PT ;  /* 0x000000060d067212 */ /* 0x040fe200078e3cff */
[----:B------:R-:W-:Y:S01]  /*4080*/  IMAD.WIDE.U32 R16, R16, -0x2daee0ad, RZ ;  /* 0xd2511f5310107825 */ /* 0x000fe200078e00ff */
[----:B------:R-:W-:Y:S01]  /*4090*/  LOP3.LUT R2, R2, UR37, RZ, 0x3c, !PT ;  /* 0x0000002502027c12 */ /* 0x000fe2000f8e3cff */
[----:B------:R-:W-:Y:S01]  /*40a0*/  UIADD3 UR10, UR36, 0x78dde6e4, URZ ;  /* 0x78dde6e4240a7890 */ /* 0x000fe2000fffe03f */
[----:B------:R-:W-:Y:S01]  /*40b0*/  SHF.R.S32.HI R5, RZ, 0x1f, R21 ;  /* 0x0000001fff057819 */ /* 0x000fe20000011415 */
[----:B------:R-:W-:Y:S01]  /*40c0*/  IMAD.WIDE.U32 R18, R18, -0x2daee0ad, RZ ;  /* 0xd2511f5312127825 */ /* 0x000fe200078e00ff */
[-C--:B------:R-:W-:Y:S01]  /*40d0*/  LOP3.LUT R9, R13, R2.reuse, RZ, 0x3c, !PT ;  /* 0x000000020d097212 */ /* 0x080fe200078e3cff */
[----:B------:R-:W-:Y:S01]  /*40e0*/  UIADD3 UR9, UR37, -0x126145ec, URZ ;  /* 0xed9eba1425097890 */ /* 0x000fe2000fffe03f */
[----:B------:R-:W-:Y:S01]  /*40f0*/  LEA.HI.X.SX32 R246, R20, R5, 0x1, P0 ;  /* 0x0000000514f67211 */ /* 0x000fe200000f0eff */
[----:B-1----:R-:W-:Y:S01]  /*4100*/  IMAD.WIDE.U32 R6, R6, -0x326172a9, RZ ;  /* 0xcd9e8d5706067825 */ /* 0x002fe200078e00ff */
[--C-:B------:R-:W-:Y:S01]  /*4110*/  LOP3.LUT R24, R19, UR17, R12.reuse, 0x96, !PT ;  /* 0x0000001113187c12 */ /* 0x100fe2000f8e960c */
[----:B------:R-:W-:Y:S01]  /*4120*/  UIADD3 UR6, UR37, -0x56f99767, URZ ;  /* 0xa906689925067890 */ /* 0x000fe2000fffe03f */
[----:B--2---:R-:W-:Y:S01]  /*4130*/  LOP3.LUT R10, R13, R2, RZ, 0x3c, !PT ;  /* 0x000000020d0a7212 */ /* 0x004fe200078e3cff */
[----:B------:R-:W-:Y:S01]  /*4140*/  UIADD3 UR8, UR36, 0x1715609d, URZ ;  /* 0x1715609d24087890 */ /* 0x000fe2000fffe03f */
[--C-:B------:R-:W-:Y:S01]  /*4150*/  LOP3.LUT R2, R237, UR17, R12.reuse, 0x96, !PT ;  /* 0x00000011ed027c12 */ /* 0x100fe2000f8e960c */
[----:B------:R-:W-:Y:S01]  /*4160*/  IMAD.WIDE.U32 R24, R24, -0x326172a9, RZ ;  /* 0xcd9e8d5718187825 */ /* 0x000fe200078e00ff */
[----:B------:R-:W-:Y:S01]  /*4170*/  LOP3.LUT R13, R17, UR17, R12, 0x96, !PT ;  /* 0x00000011110d7c12 */ /* 0x000fe2000f8e960c */
[----:B------:R-:W-:Y:S01]  /*4180*/  UIADD3 UR13, UR36, -0x4ab325aa, URZ ;  /* 0xb54cda56240d7890 */ /* 0x000fe2000fffe03f */
[C---:B------:R-:W-:Y:S01]  /*4190*/  LOP3.LUT R22, R7.reuse, UR18, R8, 0x96, !PT ;  /* 0x0000001207167c12 */ /* 0x040fe2000f8e9608 */
[----:B------:R-:W-:Y:S01]  /*41a0*/  IMAD.WIDE.U32 R10, R10, -0x326172a9, RZ ;  /* 0xcd9e8d570a0a7825 */ /* 0x000fe200078e00ff */
[C---:B------:R-:W-:Y:S01]  /*41b0*/  LOP3.LUT R15, R7.reuse, UR18, R26, 0x96, !PT ;  /* 0x00000012070f7c12 */ /* 0x040fe2000f8e961a */
[----:B------:R-:W-:Y:S01]  /*41c0*/  ULDC UR7, c[0x0][0x228] ;  /* 0x00008a0000077ab9 */ /* 0x000fe20000000800 */
[----:B------:R-:W-:Y:S01]  /*41d0*/  LOP3.LUT R27, R7, UR18, R14, 0x96, !PT ;  /* 0x00000012071b7c12 */ /* 0x000fe2000f8e960e */
[----:B------:R-:W-:Y:S01]  /*41e0*/  IMAD.WIDE.U32 R38, R2, -0x326172a9, RZ ;  /* 0xcd9e8d5702267825 */ /* 0x000fe200078e00ff */
[C---:B------:R-:W-:Y:S01]  /*41f0*/  LOP3.LUT R21, R11.reuse, UR18, R8, 0x96, !PT ;  /* 0x000000120b157c12 */ /* 0x040fe2000f8e9608 */
[----:B------:R-:W-:Y:S01]  /*4200*/  USHF.L.U32 UR4, UR7, 0x3, URZ ;  /* 0x0000000307047899 */ /* 0x000fe2000800063f */
[----:B------:R-:W-:Y:S01]  /*4210*/  LOP3.LUT R5, R11, UR18, R26, 0x96, !PT ;  /* 0x000000120b057c12 */ /* 0x000fe2000f8e961a */
[----:B------:R-:W-:Y:S01]  /*4220*/  IMAD.WIDE.U32 R12, R13, -0x326172a9, RZ ;  /* 0xcd9e8d570d0c7825 */ /* 0x000fe200078e00ff */
[C---:B------:R-:W-:Y:S01]  /*4230*/  LOP3.LUT R11, R39.reuse, UR16, R6, 0x96, !PT ;  /* 0x00000010270b7c12 */ /* 0x040fe2000f8e9606 */
[----:B------:R-:W-:Y:S01]  /*4240*/  UIMAD UR26, UR7, 0x48, URZ ;  /* 0x00000048071a78a4 */ /* 0x000fe2000f8e023f */
[----:B------:R-:W-:Y:S01]  /*4250*/  LOP3.LUT R2, R39, UR16, R10, 0x96, !PT ;  /* 0x0000001027027c12 */ /* 0x000fe2000f8e960a */
[----:B------:R-:W-:Y:S01]  /*4260*/  IMAD.WIDE.U32 R8, R9, -0x326172a9, RZ ;  /* 0xcd9e8d5709087825 */ /* 0x000fe200078e00ff */
[----:B------:R-:W-:-:S02]  /*4270*/  LOP3.LUT R28, R13, UR16, R6, 0x96, !PT ;  /* 0x000000100d1c7c12 */ /* 0x000fc4000f8e9606 */
[----:B------:R-:W-:Y:S01]  /*4280*/  LOP3.LUT R32, R13, UR16, R10, 0x96, !PT ;  /* 0x000000100d207c12 */ /* 0x000fe2000f8e960a */
[----:B------:R-:W-:Y:S01]  /*4290*/  IMAD.WIDE.U32 R6, R15, -0x2daee0ad, RZ ;  /* 0xd2511f530f067825 */ /* 0x000fe200078e00ff */
[----:B------:R-:W-:Y:S02]  /*42a0*/  LOP3.LUT R10, R39, UR16, R8, 0x96, !PT ;  /* 0x00000010270a7c12 */ /* 0x000fe4000f8e9608 */
[----:B------:R-:W-:Y:S01]  /*42b0*/  LOP3.LUT R17, R9, UR18, R26, 0x96, !PT ;  /* 0x0000001209117c12 */ /* 0x000fe2000f8e961a */
[----:B------:R-:W-:Y:S01]  /*42c0*/  IMAD.WIDE.U32 R36, R11, -0x2daee0ad, RZ ;  /* 0xd2511f530b247825 */ /* 0x000fe200078e00ff */
[----:B------:R-:W-:Y:S02]  /*42d0*/  LOP3.LUT R26, R9, UR18, R14, 0x96, !PT ;  /* 0x00000012091a7c12 */ /* 0x000fe4000f8e960e */
[----:B------:R-:W-:Y:S01]  /*42e0*/  LOP3.LUT R34, R25, UR16, R8, 0x96, !PT ;  /* 0x0000001019227c12 */ /* 0x000fe2000f8e9608 */
[----:B------:R-:W-:Y:S01]  /*42f0*/  IMAD.WIDE.U32 R56, R2, -0x2daee0ad, RZ ;  /* 0xd2511f5302387825 */ /* 0x000fe200078e00ff */
[----:B------:R-:W-:-:S02]  /*4300*/  FMNMX.FTZ R2, R63, R112, !PT ;  /* 0x000000703f027209 */ /* 0x000fc40007810000 */
[--C-:B------:R-:W-:Y:S01]  /*4310*/  LOP3.LUT R30, R7, UR15, R236.reuse, 0x96, !PT ;  /* 0x0000000f071e7c12 */ /* 0x100fe2000f8e96ec */
[----:B------:R-:W-:Y:S01]  /*4320*/  IMAD.WIDE.U32 R8, R5, -0x2daee0ad, RZ ;  /* 0xd2511f5305087825 */ /* 0x000fe200078e00ff */
[----:B------:R-:W-:Y:S02]  /*4330*/  LOP3.LUT R5, R7, UR15, R236, 0x96, !PT ;  /* 0x0000000f07057c12 */ /* 0x000fe4000f8e96ec */
[C-C-:B------:R-:W-:Y:S01]  /*4340*/  LOP3.LUT R13, R37.reuse, UR11, R6.reuse, 0x96, !PT ;  /* 0x0000000b250d7c12 */ /* 0x140fe2000f8e9606 */
[----:B------:R-:W-:Y:S01]  /*4350*/  IMAD.WIDE.U32 R58, R10, -0x2daee0ad, RZ ;  /* 0xd2511f530a3a7825 */ /* 0x000fe200078e00ff */
[----:B------:R-:W-:Y:S02]  /*4360*/  LOP3.LUT R29, R37, UR11, R6, 0x96, !PT ;  /* 0x0000000b251d7c12 */ /* 0x000fe4000f8e9606 */
[----:B------:R-:W-:Y:S01]  /*4370*/  FMNMX.FTZ R2, R113, R2, !PT ;  /* 0x0000000271027209 */ /* 0x000fe20007810000 */
[----:B------:R-:W-:Y:S01]  /*4380*/  IMAD.WIDE.U32 R10, R27, -0x2daee0ad, RZ ;  /* 0xd2511f531b0a7825 */ /* 0x000fe200078e00ff */
[----:B------:R-:W-:-:S02]  /*4390*/  LOP3.LUT R25, R9, UR15, R236, 0x96, !PT ;  /* 0x0000000f09197c12 */ /* 0x000fc4000f8e96ec */
[----:B------:R-:W-:Y:S01]  /*43a0*/  FMNMX.FTZ R2, R65, R2, !PT ;  /* 0x0000000241027209 */ /* 0x000fe20007810000 */
[----:B------:R-:W-:Y:S01]  /*43b0*/  IMAD.WIDE.U32 R6, R28, -0x2daee0ad, RZ ;  /* 0xd2511f531c067825 */ /* 0x000fe200078e00ff */
[----:B------:R-:W-:Y:S02]  /*43c0*/  LOP3.LUT R19, R57, UR11, R8, 0x96, !PT ;  /* 0x0000000b39137c12 */ /* 0x000fe4000f8e9608 */
[----:B------:R-:W-:Y:S01]  /*43d0*/  LOP3.LUT R28, R11, UR15, R18, 0x96, !PT ;  /* 0x0000000f0b1c7c12 */ /* 0x000fe2000f8e9612 */
[----:B------:R-:W-:Y:S01]  /*43e0*/  IMAD.WIDE.U32 R22, R22, -0x2daee0ad, RZ ;  /* 0xd2511f5316167825 */ /* 0x000fe200078e00ff */
[----:B------:R-:W-:-:S03]  /*43f0*/  LOP3.LUT R39, R7, UR11, R10, 0x96, !PT ;  /* 0x0000000b07277c12 */ /* 0x000fc6000f8e960a */
[----:B------:R-:W-:Y:S01]  /*4400*/  IMAD.WIDE.U32 R8, R26, -0x2daee0ad, RZ ;  /* 0xd2511f531a087825 */ /* 0x000fe200078e00ff */
[----:B------:R-:W-:Y:S02]  /*4410*/  LOP3.LUT R26, R7, UR11, R22, 0x96, !PT ;  /* 0x0000000b071a7c12 */ /* 0x000fe4000f8e9616 */
[----:B------:R-:W-:Y:S01]  /*4420*/  FMNMX.FTZ R7, R114, R2, !PT ;  /* 0x0000000272077209 */ /* 0x000fe20007810000 */
[----:B------:R-:W-:Y:S01]  /*4430*/  IMAD.WIDE.U32 R10, R5, -0x326172a9, RZ ;  /* 0xcd9e8d57050a7825 */ /* 0x000fe200078e00ff */
[----:B------:R-:W-:Y:S02]  /*4440*/  FMNMX.FTZ R5, R62, R77, !PT ;  /* 0x0000004d3e057209 */ /* 0x000fe40007810000 */
[----:B------:R-:W-:Y:S01]  /*4450*/  LOP3.LUT R23, R23, UR15, R16, 0x96, !PT ;  /* 0x0000000f17177c12 */ /* 0x000fe2000f8e9610 */
[----:B------:R-:W-:Y:S01]  /*4460*/  IMAD.WIDE.U32 R34, R34, -0x2daee0ad, RZ ;  /* 0xd2511f5322227825 */ /* 0x000fe200078e00ff */
[----:B------:R-:W-:Y:S02]  /*4470*/  FMNMX.FTZ R2, R67, R5, !PT ;  /* 0x0000000543027209 */ /* 0x000fe40007810000 */
[----:B------:R-:W-:Y:S01]  /*4480*/  FMNMX.FTZ R5, R73, R7, !PT ;  /* 0x0000000749057209 */ /* 0x000fe20007810000 */
[----:B------:R-:W-:Y:S01]  /*4490*/  IMAD.WIDE.U32 R20, R21, -0x2daee0ad, RZ ;  /* 0xd2511f5315147825 */ /* 0x000fe200078e00ff */
[----:B------:R-:W-:-:S02]  /*44a0*/  FMNMX.FTZ R2, R66, R2, !PT ;  /* 0x0000000242027209 */ /* 0x000fc40007810000 */
[----:B------:R-:W-:Y:S01]  /*44b0*/  FMNMX.FTZ R5, R102, R5, !PT ;  /* 0x0000000566057209 */ /* 0x000fe20007810000 */
[----:B------:R-:W-:Y:S01]  /*44c0*/  IMAD.WIDE.U32 R14, R17, -0x2daee0ad, RZ ;  /* 0xd2511f53110e7825 */ /* 0x000fe200078e00ff */
[----:B------:R-:W-:Y:S02]  /*44d0*/  FMNMX.FTZ R2, R101, R2, !PT ;  /* 0x0000000265027209 */ /* 0x000fe40007810000 */
[----:B------:R-:W-:Y:S01]  /*44e0*/  FMNMX.FTZ R5, R75, R5, !PT ;  /* 0x000000054b057209 */ /* 0x000fe20007810000 */
        /* <DEDUP_REMOVED lines=12> */
[----:B------:R-:W-:Y:S01]  /*45b0*/  IMAD.IADD R0, R142, 0x1, R141 ;  /* 0x000000018e007824 */ /* 0x000fe200078e028d */
[----:B------:R-:W-:-:S02]  /*45c0*/  FMNMX.FTZ R2, R82, R2, !PT ;  /* 0x0000000252027209 */ /* 0x000fc40007810000 */
[----:B------:R-:W-:Y:S01]  /*45d0*/  FMNMX.FTZ R5, R97, R5, !PT ;  /* 0x0000000561057209 */ /* 0x000fe20007810000 */
[----:B------:R-:W-:Y:S01]  /*45e0*/  IMAD.SHL.U32 R173, R0, 0x2, RZ ;  /* 0x0000000200ad7824 */ /* 0x000fe200078e00ff */
        /* <DEDUP_REMOVED lines=9> */
[----:B------:R-:W-:Y:S01]  /*4680*/  LOP3.LUT R37, R35, UR11, R8, 0x96, !PT ;  /* 0x0000000b23257c12 */ /* 0x000fe2000f8e9608 */
[----:B------:R-:W-:Y:S01]  /*4690*/  IMAD.WIDE.U32 R8, R25, -0x326172a9, RZ ;  /* 0xcd9e8d5719087825 */ /* 0x000fe200078e00ff */
[----:B------:R-:W-:Y:S02]  /*46a0*/  FMNMX.FTZ R70, R106, R70, !PT ;  /* 0x000000466a467209 */ /* 0x000fe40007810000 */
[----:B------:R-:W-:-:S02]  /*46b0*/  LOP3.LUT R16, R21, UR15, R16, 0x96, !PT ;  /* 0x0000000f15107c12 */ /* 0x000fc4000f8e9610 */
[----:B------:R-:W-:Y:S02]  /*46c0*/  LOP3.LUT R21, R15, UR15, R236, 0x96, !PT ;  /* 0x0000000f0f157c12 */ /* 0x000fe4000f8e96ec */
[----:B------:R-:W-:Y:S01]  /*46d0*/  LOP3.LUT R17, R59, UR11, R14, 0x96, !PT ;  /* 0x0000000b3b117c12 */ /* 0x000fe2000f8e960e */
[----:B------:R-:W-:Y:S01]  /*46e0*/  IMAD.WIDE.U32 R18, R16, -0x326172a9, RZ ;  /* 0xcd9e8d5710127825 */ /* 0x000fe200078e00ff */
[----:B------:R-:W-:Y:S02]  /*46f0*/  LOP3.LUT R31, R33, UR11, R20, 0x96, !PT ;  /* 0x0000000b211f7c12 */ /* 0x000fe4000f8e9614 */
[----:B------:R-:W-:Y:S01]  /*4700*/  FMNMX.FTZ R70, R99, R70, !PT ;  /* 0x0000004663467209 */ /* 0x000fe20007810000 */
[----:B------:R-:W-:Y:S01]  /*4710*/  IMAD.WIDE.U32 R52, R17, -0x326172a9, RZ ;  /* 0xcd9e8d5711347825 */ /* 0x000fe200078e00ff */
[----:B------:R-:W-:Y:S02]  /*4720*/  LOP3.LUT R20, R11, UR12, R38, 0x96, !PT ;  /* 0x0000000c0b147c12 */ /* 0x000fe4000f8e9626 */
[----:B------:R-:W-:Y:S01]  /*4730*/  LOP3.LUT R41, R47, UR10, R10, 0x96, !PT ;  /* 0x0000000a2f297c12 */ /* 0x000fe2000f8e960a */
[----:B------:R-:W-:Y:S01]  /*4740*/  IMAD.WIDE.U32 R10, R30, -0x326172a9, RZ ;  /* 0xcd9e8d571e0a7825 */ /* 0x000fe200078e00ff */
[----:B------:R-:W-:Y:S01]  /*4750*/  LOP3.LUT R42, R9, UR12, R38, 0x96, !PT ;  /* 0x0000000c092a7c12 */ /* 0x000fe2000f8e9626 */
[----:B------:R-:W2:Y:S01]  /*4760*/  SHFL.BFLY PT, R2, R70, 0x2, 0x1f ;  /* 0x0c401f0046027f89 */ /* 0x000ea200000e0000 */
        /* <DEDUP_REMOVED lines=8> */
[----:B-1----:R-:W-:Y:S02]  /*47f0*/  FMNMX.FTZ R71, R71, R5, !PT ;  /* 0x0000000547477209 */ /* 0x002fe40007810000 */
[----:B------:R-:W-:Y:S01]  /*4800*/  LOP3.LUT R13, R15, UR12, R12, 0x96, !PT ;  /* 0x0000000c0f0d7c12 */ /* 0x000fe2000f8e960c */
[----:B------:R-:W-:Y:S01]  /*4810*/  IMAD.WIDE.U32 R8, R27, -0x326172a9, RZ ;  /* 0xcd9e8d571b087825 */ /* 0x000fe200078e00ff */
[----:B------:R-:W-:Y:S01]  /*4820*/  LOP3.LUT R22, R11, UR12, R24, 0x96, !PT ;  /* 0x0000000c0b167c12 */ /* 0x000fe2000f8e9618 */
[----:B------:R-:W1:Y:S01]  /*4830*/  SHFL.BFLY PT, R5, R71, 0x1, 0x1f ;  /* 0x0c201f0047057f89 */ /* 0x000e6200000e0000 */
[----:B------:R-:W-:Y:S01]  /*4840*/  LOP3.LUT R12, R19, UR12, R12, 0x96, !PT ;  /* 0x0000000c130c7c12 */ /* 0x000fe2000f8e960c */
[----:B------:R-:W-:Y:S01]  /*4850*/  IMAD.WIDE.U32 R26, R26, -0x326172a9, RZ ;  /* 0xcd9e8d571a1a7825 */ /* 0x000fe200078e00ff */
[----:B------:R-:W-:-:S03]  /*4860*/  LOP3.LUT R11, R9, UR12, R24, 0x96, !PT ;  /* 0x0000000c090b7c12 */ /* 0x000fc6000f8e9618 */
[----:B------:R-:W-:Y:S01]  /*4870*/  IMAD.WIDE.U32 R28, R31, -0x326172a9, RZ ;  /* 0xcd9e8d571f1c7825 */ /* 0x000fe200078e00ff */
[----:B------:R-:W-:Y:S02]  /*4880*/  LOP3.LUT R24, R27, UR10, R14, 0x96, !PT ;  /* 0x0000000a1b187c12 */ /* 0x000fe4000f8e960e */
[----:B--2---:R-:W-:Y:S01]  /*4890*/  FMNMX.FTZ R70, R70, R2, !PT ;  /* 0x0000000246467209 */ /* 0x004fe20007810000 */
        /* <DEDUP_REMOVED lines=8> */
[----:B-1----:R-:W-:Y:S01]  /*4920*/  FMNMX.FTZ R71, R71, R5, !PT ;  /* 0x0000000547477209 */ /* 0x002fe20007810000 */
[----:B------:R-:W-:Y:S01]  /*4930*/  IMAD.WIDE.U32 R38, R41, -0x2daee0ad, RZ ;  /* 0xd2511f5329267825 */ /* 0x000fe200078e00ff */
[----:B------:R-:W-:Y:S02]  /*4940*/  LOP3.LUT R27, R21, UR10, R10, 0x96, !PT ;  /* 0x0000000a151b7c12 */ /* 0x000fe4000f8e960a */
[----:B------:R-:W-:Y:S01]  /*4950*/  FSETP.NEU.FTZ.AND P0, PT, R71, -INF , PT ;  /* 0xff8000004700780b */ /* 0x000fe20003f1d000 */
        /* <DEDUP_REMOVED lines=8> */
[----:B------:R-:W1:Y:S01]  /*49e0*/  SHFL.BFLY PT, R17, R70, 0x1, 0x1f ;  /* 0x0c201f0046117f89 */ /* 0x000e6200000e0000 */
        /* <DEDUP_REMOVED lines=25> */
[----:B------:R-:W-:Y:S01]  /*4b80*/  FMUL.FTZ R5, R71, c[0x0][0x23c] ;  /* 0x00008f0047057a20 */ /* 0x000fe20000410000 */
[----:B------:R-:W-:Y:S01]  /*4b90*/  LOP3.LUT R13, R7, UR13, R8, 0x96, !PT ;  /* 0x0000000d070d7c12 */ /* 0x000fe2000f8e9608 */
[----:B------:R-:W-:Y:S01]  /*4ba0*/  IMAD.WIDE.U32 R18, R19, -0x326172a9, RZ ;  /* 0xcd9e8d5713127825 */ /* 0x000fe200078e00ff */
[----:B------:R-:W-:Y:S02]  /*4bb0*/  LOP3.LUT R44, R6, 0xffff, RZ, 0xc0, !PT ;  /* 0x0000ffff062c7812 */ /* 0x000fe400078ec0ff */
[----:B------:R-:W-:Y:S01]  /*4bc0*/  FSEL R5, R5, RZ, P0 ;  /* 0x000000ff05057208 */ /* 0x000fe20000000000 */
[----:B------:R-:W-:Y:S01]  /*4bd0*/  IMAD.WIDE.U32 R26, R27, -0x2daee0ad, RZ ;  /* 0xd2511f531b1a7825 */ /* 0x000fe200078e00ff */
[----:B------:R-:W-:Y:S02]  /*4be0*/  LOP3.LUT R43, R19, UR8, R20, 0x96, !PT ;  /* 0x00000008132b7c12 */ /* 0x000fe4000f8e9614 */
[----:B------:R-:W-:Y:S01]  /*4bf0*/  SHF.R.U32.HI R46, RZ, 0x10, R6 ;  /* 0x00000010ff2e7819 */ /* 0x000fe20000011606 */
[----:B------:R-:W-:Y:S01]  /*4c00*/  IMAD.WIDE.U32 R10, R21, -0x326172a9, RZ ;  /* 0xcd9e8d57150a7825 */ /* 0x000fe200078e00ff */
[----:B------:R-:W-:-:S02]  /*4c10*/  LOP3.LUT R42, R27, UR6, R22, 0x96, !PT ;  /* 0x000000061b2a7c12 */ /* 0x000fc4000f8e9616 */
[----:B------:R-:W-:Y:S01]  /*4c20*/  LOP3.LUT R22, R6, 0xff, RZ, 0xc0, !PT ;  /* 0x000000ff06167812 */ /* 0x000fe200078ec0ff */
[----:B------:R-:W-:Y:S01]  /*4c30*/  IMAD.WIDE.U32 R8, R15, -0x326172a9, RZ ;  /* 0xcd9e8d570f087825 */ /* 0x000fe200078e00ff */
[----:B------:R-:W-:Y:S02]  /*4c40*/  SHF.R.U32.HI R27, RZ, 0x18, R6 ;  /* 0x00000018ff1b7819 */ /* 0x000fe40000011606 */
[----:B------:R-:W-:Y:S01]  /*4c50*/  FSETP.NEU.FTZ.AND P0, PT, R70, -INF , PT ;  /* 0xff8000004600780b */ /* 0x000fe20003f1d000 */
[----:B------:R-:W-:Y:S01]  /*4c60*/  FFMA.FTZ R2, R63, c[0x0][0x23c], -R5 ;  /* 0x00008f003f027a23 */ /* 0x000fe20000010805 */
[----:B------:R-:W-:Y:S01]  /*4c70*/  LOP3.LUT R19, R9, UR13, R10, 0x96, !PT ;  /* 0x0000000d09137c12 */ /* 0x000fe2000f8e960a */
[----:B------:R-:W-:Y:S01]  /*4c80*/  IMAD.WIDE.U32 R6, R31, -0x326172a9, RZ ;  /* 0xcd9e8d571f067825 */ /* 0x000fe200078e00ff */
[C---:B------:R-:W-:Y:S01]  /*4c90*/  LOP3.LUT R23, R8.reuse, 0xff, RZ, 0xc0, !PT ;  /* 0x000000ff08177812 */ /* 0x040fe200078ec0ff */
[----:B------:R1:W-:Y:S01]  /*4ca0*/  MUFU.EX2 R239, R2 ;  /* 0x0000000200ef7308 */ /* 0x0003e20000000800 */
[----:B------:R-:W-:Y:S01]  /*4cb0*/  LOP3.LUT R47, R8, 0xffff, RZ, 0xc0, !PT ;  /* 0x0000ffff082f7812 */ /* 0x000fe200078ec0ff */
[----:B------:R-:W-:Y:S01]  /*4cc0*/  IMAD.WIDE.U32 R14, R32, -0x326172a9, RZ ;  /* 0xcd9e8d57200e7825 */ /* 0x000fe200078e00ff */
[----:B------:R-:W-:-:S02]  /*4cd0*/  SHF.R.U32.HI R53, RZ, 0x10, R8 ;  /* 0x00000010ff357819 */ /* 0x000fc40000011608 */
[----:B------:R-:W-:Y:S01]  /*4ce0*/  SHF.R.U32.HI R25, RZ, 0x18, R8 ;  /* 0x00000018ff197819 */ /* 0x000fe20000011608 */
[----:B------:R-:W-:Y:S01]  /*4cf0*/  IMAD.WIDE.U32 R8, R33, -0x326172a9, RZ ;  /* 0xcd9e8d5721087825 */ /* 0x000fe200078e00ff */
[C---:B------:R-:W-:Y:S02]  /*4d00*/  LOP3.LUT R152, R6.reuse, 0xffff, RZ, 0xc0, !PT ;  /* 0x0000ffff06987812 */ /* 0x040fe400078ec0ff */
[----:B------:R-:W-:Y:S01]  /*4d10*/  LOP3.LUT R228, R6, 0xff, RZ, 0xc0, !PT ;  /* 0x000000ff06e47812 */ /* 0x000fe200078ec0ff */
[----:B------:R-:W-:Y:S01]  /*4d20*/  IMAD.WIDE.U32 R20, R34, -0x326172a9, RZ ;  /* 0xcd9e8d5722147825 */ /* 0x000fe200078e00ff */
[----:B------:R-:W-:Y:S02]  /*4d30*/  LOP3.LUT R141, R9, UR8, R52, 0x96, !PT ;  /* 0x00000008098d7c12 */ /* 0x000fe4000f8e9634 */
[----:B------:R-:W-:Y:S01]  /*4d40*/  LOP3.LUT R52, R7, UR13, R8, 0x96, !PT ;  /* 0x0000000d07347c12 */ /* 0x000fe2000f8e9608 */
[----:B------:R-:W-:Y:S01]  /*4d50*/  FMUL.FTZ R8, R70, c[0x0][0x23c] ;  /* 0x00008f0046087a20 */ /* 0x000fe20000410000 */
[----:B------:R-:W-:Y:S01]  /*4d60*/  LOP3.LUT R7, R13, 0xffff, RZ, 0xc0, !PT ;  /* 0x0000ffff0d077812 */ /* 0x000fe200078ec0ff */
[----:B-1----:R-:W-:Y:S01]  /*4d70*/  FFMA.FTZ R2, R112, c[0x0][0x23c], -R5 ;  /* 0x00008f0070027a23 */ /* 0x002fe20000010805 */
[----:B------:R-:W-:-:S02]  /*4d80*/  SHF.R.U32.HI R153, RZ, 0x10, R6 ;  /* 0x00000010ff997819 */ /* 0x000fc40000011606 */
[----:B------:R-:W-:Y:S01]  /*4d90*/  SHF.R.U32.HI R227, RZ, 0x18, R6 ;  /* 0x00000018ffe37819 */ /* 0x000fe20000011606 */
[----:B------:R1:W2:Y:S01]  /*4da0*/  MUFU.EX2 R238, R2 ;  /* 0x0000000200ee7308 */ /* 0x0002a20000000800 */
[----:B------:R-:W-:Y:S02]  /*4db0*/  SHF.R.U32.HI R6, RZ, 0x8, R7 ;  /* 0x00000008ff067819 */ /* 0x000fe40000011607 */
[----:B------:R-:W-:Y:S02]  /*4dc0*/  LOP3.LUT R7, R13, 0xff, RZ, 0xc0, !PT ;  /* 0x000000ff0d077812 */ /* 0x000fe400078ec0ff */
[----:B------:R-:W-:Y:S01]  /*4dd0*/  LOP3.LUT R54, R11, UR8, R54, 0x96, !PT ;  /* 0x000000080b367c12 */ /* 0x000fe2000f8e9636 */
[----:B------:R-:W-:Y:S01]  /*4de0*/  IMAD.WIDE.U32 R10, R29, -0x326172a9, RZ ;  /* 0xcd9e8d571d0a7825 */ /* 0x000fe200078e00ff */
[----:B------:R-:W-:Y:S02]  /*4df0*/  ISETP.GE.U32.AND P4, PT, R235, R7, PT ;  /* 0x00000007eb00720c */ /* 0x000fe40003f86070 */
[----:B------:R-:W-:-:S02]  /*4e00*/  LOP3.LUT R135, R15, UR8, R28, 0x96, !PT ;  /* 0x000000080f877c12 */ /* 0x000fc4000f8e961c */
[----:B------:R-:W-:Y:S02]  /*4e10*/  LOP3.LUT R15, R11, UR13, R12, 0x96, !PT ;  /* 0x0000000d0b0f7c12 */ /* 0x000fe4000f8e960c */
[C---:B------:R-:W-:Y:S02]  /*4e20*/  LOP3.LUT R55, R10.reuse, 0xffff, RZ, 0xc0, !PT ;  /* 0x0000ffff0a377812 */ /* 0x040fe400078ec0ff */
[----:B------:R-:W-:Y:S02]  /*4e30*/  LOP3.LUT R58, R10, 0xff, RZ, 0xc0, !PT ;  /* 0x000000ff0a3a7812 */ /* 0x000fe400078ec0ff */
[----:B-1----:R-:W-:Y:S02]  /*4e40*/  FSEL R2, R8, RZ, P0 ;  /* 0x000000ff08027208 */ /* 0x002fe40000000000 */
[----:B------:R-:W-:Y:S01]  /*4e50*/  LOP3.LUT R8, R6, 0xffff, RZ, 0xc0, !PT ;  /* 0x0000ffff06087812 */ /* 0x000fe200078ec0ff */
[----:B------:R-:W-:Y:S01]  /*4e60*/  IMAD.WIDE.U32 R6, R35, -0x2daee0ad, RZ ;  /* 0xd2511f5323067825 */ /* 0x000fe200078e00ff */
[----:B------:R-:W-:-:S02]  /*4e70*/  SHF.R.U32.HI R56, RZ, 0x10, R10 ;  /* 0x00000010ff387819 */ /* 0x000fc4000001160a */
[----:B------:R-:W-:Y:S01]  /*4e80*/  ISETP.GE.U32.AND P5, PT, R235, R8, PT ;  /* 0x00000008eb00720c */ /* 0x000fe20003fa6070 */
[----:B------:R-:W-:Y:S01]  /*4e90*/  FFMA.FTZ R9, R62, c[0x0][0x23c], -R2 ;  /* 0x00008f003e097a23 */ /* 0x000fe20000010802 */
[----:B--2---:R-:W-:Y:S02]  /*4ea0*/  F2FP.PACK_AB R8, R238, R239 ;  /* 0x000000efee08723e */ /* 0x004fe400000000ff */
[----:B------:R-:W-:Y:S01]  /*4eb0*/  SHF.R.U32.HI R57, RZ, 0x18, R10 ;  /* 0x00000018ff397819 */ /* 0x000fe2000001160a */
[----:B------:R1:W-:Y:S01]  /*4ec0*/  MUFU.EX2 R233, R9 ;  /* 0x0000000900e97308 */ /* 0x0003e20000000800 */
[----:B------:R-:W-:Y:S02]  /*4ed0*/  PRMT R88, R8, 0x7632, R88 ;  /* 0x0000763208587816 */ /* 0x000fe40000000058 */
[----:B------:R-:W-:Y:S02]  /*4ee0*/  LOP3.LUT R134, R21, UR8, R30, 0x96, !PT ;  /* 0x0000000815867c12 */ /* 0x000fe4000f8e961e */
[----:B------:R-:W-:-:S02]  /*4ef0*/  ISETP.GE.U32.AND P2, PT, R235, R22, PT ;  /* 0x00000016eb00720c */ /* 0x000fc40003f46070 */
[----:B------:R-:W-:Y:S01]  /*4f00*/  ISETP.GE.U32.AND P3, PT, R235, R27, PT ;  /* 0x0000001beb00720c */ /* 0x000fe20003f66070 */
[----:B------:R-:W-:Y:S01]  /*4f10*/  @!P5 HADD2 R62, -R88.H0_H0, -RZ.H0_H0 ;  /* 0xa00000ff583ed230 */ /* 0x000fe20000000900 */
[----:B------:R-:W-:Y:S02]  /*4f20*/  LOP3.LUT R10, R7, UR14, R38, 0x96, !PT ;  /* 0x0000000e070a7c12 */ /* 0x000fe4000f8e9626 */
[C---:B------:R-:W-:Y:S02]  /*4f30*/  LOP3.LUT R21, R6.reuse, 0xff, RZ, 0xc0, !PT ;  /* 0x000000ff06157812 */ /* 0x040fe400078ec0ff */
[----:B------:R-:W-:Y:S02]  /*4f40*/  LOP3.LUT R17, R6, 0xffff, RZ, 0xc0, !PT ;  /* 0x0000ffff06117812 */ /* 0x000fe400078ec0ff */
[----:B------:R-:W-:Y:S01]  /*4f50*/  SHF.R.U32.HI R27, RZ, 0x10, R6 ;  /* 0x00000010ff1b7819 */ /* 0x000fe20000011606 */
[----:B-1----:R-:W-:Y:S01]  /*4f60*/  FFMA.FTZ R9, R77, c[0x0][0x23c], -R2 ;  /* 0x00008f004d097a23 */ /* 0x002fe20000010802 */
[----:B------:R-:W-:-:S02]  /*4f70*/  PRMT R77, R8, 0x7610, R77 ;  /* 0x00007610084d7816 */ /* 0x000fc4000000004d */
[----:B------:R-:W-:Y:S01]  /*4f80*/  SHF.R.U32.HI R8, RZ, 0x18, R13 ;  /* 0x00000018ff087819 */ /* 0x000fe2000001160d */
[----:B------:R-:W1:Y:S01]  /*4f90*/  MUFU.EX2 R231, R9 ;  /* 0x0000000900e77308 */ /* 0x000e620000000800 */
[----:B------:R-:W-:Y:S01]  /*4fa0*/  PRMT R93, R77, 0x5410, R88 ;  /* 0x000054104d5d7816 */ /* 0x000fe20000000058 */
[----:B------:R-:W-:Y:S01]  /*4fb0*/  @!P4 HADD2 R63, -R77.H0_H0, -RZ.H0_H0 ;  /* 0xa00000ff4d3fc230 */ /* 0x000fe20000000900 */
[----:B------:R-:W-:Y:S02]  /*4fc0*/  @!P5 PRMT R88, R62, 0x5410, RZ ;  /* 0x000054103e58d816 */ /* 0x000fe400000000ff */
[----:B------:R-:W-:Y:S02]  /*4fd0*/  ISETP.GE.U32.AND P5, PT, R235, R25, PT ;  /* 0x00000019eb00720c */ /* 0x000fe40003fa6070 */
[----:B------:R-:W-:Y:S02]  /*4fe0*/  @!P4 PRMT R77, R63, 0x5410, RZ ;  /* 0x000054103f4dc816 */ /* 0x000fe400000000ff */
[----:B------:R-:W-:-:S02]  /*4ff0*/  ISETP.GE.U32.AND P4, PT, R235, R8, PT ;  /* 0x00000008eb00720c */ /* 0x000fc40003f86070 */
[----:B------:R-:W-:Y:S02]  /*5000*/  SHF.R.U32.HI R13, RZ, 0x10, R13 ;  /* 0x00000010ff0d7819 */ /* 0x000fe4000001160d */
[----:B------:R-:W-:Y:S01]  /*5010*/  SHF.R.U32.HI R22, RZ, 0x18, R6 ;  /* 0x00000018ff167819 */ /* 0x000fe20000011606 */
[----:B------:R-:W-:Y:S01]  /*5020*/  IMAD.WIDE.U32 R6, R37, -0x326172a9, RZ ;  /* 0xcd9e8d5725067825 */ /* 0x000fe200078e00ff */
[----:B------:R-:W-:Y:S02]  /*5030*/  ISETP.GE.U32.AND P0, PT, R235, R23, PT ;  /* 0x00000017eb00720c */ /* 0x000fe40003f06070 */
[----:B-1----:R-:W-:Y:S01]  /*5040*/  F2FP.PACK_AB R11, R231, R233 ;  /* 0x000000e9e70b723e */ /* 0x002fe200000000ff */
[----:B------:R-:W-:Y:S01]  /*5050*/  IMAD.WIDE.U32 R8, R41, -0x2daee0ad, RZ ;  /* 0xd2511f5329087825 */ /* 0x000fe200078e00ff */
[----:B------:R-:W-:Y:S02]  /*5060*/  LOP3.LUT R16, R7, UR13, R16, 0x96, !PT ;  /* 0x0000000d07107c12 */ /* 0x000fe4000f8e9610 */
[----:B------:R-:W-:-:S02]  /*5070*/  PRMT R79, R11, 0x7632, R79 ;  /* 0x000076320b4f7816 */ /* 0x000fc4000000004f */
[----:B------:R-:W-:Y:S02]  /*5080*/  LOP3.LUT R25, R9, UR14, R24, 0x96, !PT ;  /* 0x0000000e09197c12 */ /* 0x000fe4000f8e9618 */
[C---:B------:R-:W-:Y:S01]  /*5090*/  LOP3.LUT R112, R8.reuse, 0xffff, RZ, 0xc0, !PT ;  /* 0x0000ffff08707812 */ /* 0x040fe200078ec0ff */
[----:B------:R-:W-:Y:S01]  /*50a0*/  @!P4 HADD2 R64, -R79.H0_H0, -RZ.H0_H0 ;  /* 0xa00000ff4f40c230 */ /* 0x000fe20000000900 */
[----:B------:R-:W-:Y:S01]  /*50b0*/  PRMT R76, R11, 0x7610, R76 ;  /* 0x000076100b4c7816 */ /* 0x000fe2000000004c */
[--C-:B------:R-:W-:Y:S01]  /*50c0*/  FFMA.FTZ R9, R113, c[0x0][0x23c], -R5.reuse ;  /* 0x00008f0071097a23 */ /* 0x100fe20000010805 */
[----:B------:R-:W-:Y:S01]  /*50d0*/  LOP3.LUT R111, R8, 0xff, RZ, 0xc0, !PT ;  /* 0x000000ff086f7812 */ /* 0x000fe200078ec0ff */
[----:B------:R-:W-:Y:S01]  /*50e0*/  FFMA.FTZ R11, R65, c[0x0][0x23c], -R5 ;  /* 0x00008f00410b7a23 */ /* 0x000fe20000010805 */
[--C-:B------:R-:W-:Y:S01]  /*50f0*/  SHF.R.U32.HI R113, RZ, 0x10, R8.reuse ;  /* 0x00000010ff717819 */ /* 0x100fe20000011608 */
[----:B------:R1:W-:Y:S01]  /*5100*/  MUFU.EX2 R234, R9 ;  /* 0x0000000900ea7308 */ /* 0x0003e20000000800 */
[----:B------:R-:W-:-:S02]  /*5110*/  SHF.R.U32.HI R110, RZ, 0x18, R8 ;  /* 0x00000018ff6e7819 */ /* 0x000fc40000011608 */
[----:B------:R-:W-:Y:S02]  /*5120*/  LOP3.LUT R8, R13, 0xff, RZ, 0xc0, !PT ;  /* 0x000000ff0d087812 */ /* 0x000fe400078ec0ff */
[----:B------:R-:W-:Y:S02]  /*5130*/  PRMT R91, R76, 0x5410, R79 ;  /* 0x000054104c5b7816 */ /* 0x000fe4000000004f */
[----:B------:R-:W-:Y:S01]  /*5140*/  @!P4 PRMT R79, R64, 0x5410, RZ ;  /* 0x00005410404fc816 */ /* 0x000fe200000000ff */
[----:B------:R2:W3:Y:S01]  /*5150*/  MUFU.EX2 R245, R11 ;  /* 0x0000000b00f57308 */ /* 0x0004e20000000800 */
[----:B------:R-:W-:Y:S02]  /*5160*/  ISETP.GE.U32.AND P4, PT, R235, R8, PT ;  /* 0x00000008eb00720c */ /* 0x000fe40003f86070 */
[C---:B------:R-:W-:Y:S02]  /*5170*/  LOP3.LUT R28, R6.reuse, 0xff, RZ, 0xc0, !PT ;  /* 0x000000ff061c7812 */ /* 0x040fe400078ec0ff */
[----:B------:R-:W-:-:S02]  /*5180*/  LOP3.LUT R72, R6, 0xffff, RZ, 0xc0, !PT ;  /* 0x0000ffff06487812 */ /* 0x000fc400078ec0ff */
[--C-:B------:R-:W-:Y:S01]  /*5190*/  SHF.R.U32.HI R38, RZ, 0x10, R6.reuse ;  /* 0x00000010ff267819 */ /* 0x100fe20000011606 */
[----:B-1----:R-:W-:Y:S01]  /*51a0*/  IMAD.WIDE.U32 R8, R36, -0x2daee0ad, RZ ;  /* 0xd2511f5324087825 */ /* 0x002fe200078e00ff */
[----:B------:R-:W-:-:S03]  /*51b0*/  SHF.R.U32.HI R23, RZ, 0x18, R6 ;  /* 0x00000018ff177819 */ /* 0x000fc60000011606 */
[----:B------:R-:W-:Y:S01]  /*51c0*/  IMAD.WIDE.U32 R6, R39, -0x326172a9, RZ ;  /* 0xcd9e8d5727067825 */ /* 0x000fe200078e00ff */
[C---:B------:R-:W-:Y:S01]  /*51d0*/  LOP3.LUT R24, R8.reuse, 0xffff, RZ, 0xc0, !PT ;  /* 0x0000ffff08187812 */ /* 0x040fe200078ec0ff */
[----:B------:R-:W-:Y:S01]  /*51e0*/  @!P4 HADD2 R65, -R76.H0_H0, -RZ.H0_H0 ;  /* 0xa00000ff4c41c230 */ /* 0x000fe20000000900 */
[----:B------:R-:W-:Y:S01]  /*51f0*/  LOP3.LUT R32, R8, 0xff, RZ, 0xc0, !PT ;  /* 0x000000ff08207812 */ /* 0x000fe200078ec0ff */
[----:B--2---:R-:W-:Y:S01]  /*5200*/  FFMA.FTZ R11, R67, c[0x0][0x23c], -R2 ;  /* 0x00008f00430b7a23 */ /* 0x004fe20000010802 */
[----:B------:R-:W-:Y:S02]  /*5210*/  LOP3.LUT R37, R7, UR13, R14, 0x96, !PT ;  /* 0x0000000d07257c12 */ /* 0x000fe4000f8e960e */
[C---:B------:R-:W-:Y:S01]  /*5220*/  LOP3.LUT R109, R6.reuse, 0xff, RZ, 0xc0, !PT ;  /* 0x000000ff066d7812 */ /* 0x040fe200078ec0ff */
[----:B------:R-:W-:Y:S01]  /*5230*/  MUFU.EX2 R240, R11 ;  /* 0x0000000b00f07308 */ /* 0x000fe20000000800 */
[----:B------:R-:W-:Y:S02]  /*5240*/  LOP3.LUT R128, R6, 0xffff, RZ, 0xc0, !PT ;  /* 0x0000ffff06807812 */ /* 0x000fe400078ec0ff */
[----:B------:R-:W-:-:S02]  /*5250*/  SHF.R.U32.HI R123, RZ, 0x10, R6 ;  /* 0x00000010ff7b7819 */ /* 0x000fc40000011606 */
[----:B------:R-:W-:Y:S01]  /*5260*/  SHF.R.U32.HI R108, RZ, 0x18, R6 ;  /* 0x00000018ff6c7819 */ /* 0x000fe20000011606 */
[----:B------:R-:W-:Y:S01]  /*5270*/  IMAD.WIDE.U32 R6, R42, -0x326172a9, RZ ;  /* 0xcd9e8d572a067825 */ /* 0x000fe200078e00ff */
[--C-:B------:R-:W-:Y:S02]  /*5280*/  SHF.R.U32.HI R35, RZ, 0x10, R8.reuse ;  /* 0x00000010ff237819 */ /* 0x100fe40000011608 */
[----:B------:R-:W-:Y:S01]  /*5290*/  SHF.R.U32.HI R34, RZ, 0x18, R8 ;  /* 0x00000018ff227819 */ /* 0x000fe20000011608 */
[----:B------:R-:W-:Y:S01]  /*52a0*/  FFMA.FTZ R8, R66, c[0x0][0x23c], -R2 ;  /* 0x00008f0042087a23 */ /* 0x000fe20000010802 */
[----:B------:R-:W-:Y:S02]  /*52b0*/  LOP3.LUT R12, R9, UR14, R40, 0x96, !PT ;  /* 0x0000000e090c7c12 */ /* 0x000fe4000f8e9628 */
[----:B------:R-:W-:Y:S01]  /*52c0*/  SHF.R.U32.HI R9, RZ, 0x8, R44 ;  /* 0x00000008ff097819 */ /* 0x000fe2000001162c */
[----:B------:R1:W2:Y:S01]  /*52d0*/  MUFU.EX2 R251, R8 ;  /* 0x0000000800fb7308 */ /* 0x0002a20000000800 */
[----:B------:R-:W-:-:S02]  /*52e0*/  LOP3.LUT R18, R7, UR13, R18, 0x96, !PT ;  /* 0x0000000d07127c12 */ /* 0x000fc4000f8e9612 */
[C---:B------:R-:W-:Y:S02]  /*52f0*/  LOP3.LUT R39, R6.reuse, 0xffff, RZ, 0xc0, !PT ;  /* 0x0000ffff06277812 */ /* 0x040fe400078ec0ff */
[----:B------:R-:W-:Y:S02]  /*5300*/  LOP3.LUT R40, R6, 0xff, RZ, 0xc0, !PT ;  /* 0x000000ff06287812 */ /* 0x000fe400078ec0ff */
[--C-:B------:R-:W-:Y:S02]  /*5310*/  SHF.R.U32.HI R41, RZ, 0x10, R6.reuse ;  /* 0x00000010ff297819 */ /* 0x100fe40000011606 */
[----:B------:R-:W-:Y:S02]  /*5320*/  SHF.R.U32.HI R42, RZ, 0x18, R6 ;  /* 0x00000018ff2a7819 */ /* 0x000fe40000011606 */
[----:B---3--:R-:W-:Y:S02]  /*5330*/  F2FP.PACK_AB R7, R245, R234 ;  /* 0x000000eaf507723e */ /* 0x008fe400000000ff */
[----:B------:R-:W-:-:S02]  /*5340*/  LOP3.LUT R6, R9, 0xffff, RZ, 0xc0, !PT ;  /* 0x0000ffff09067812 */ /* 0x000fc400078ec0ff */
[----:B------:R-:W-:Y:S01]  /*5350*/  @!P4 PRMT R76, R65, 0x5410, RZ ;  /* 0x00005410414cc816 */ /* 0x000fe200000000ff */
[----:B-1----:R-:W-:Y:S01]  /*5360*/  IMAD.WIDE.U32 R8, R43, -0x2daee0ad, RZ ;  /* 0xd2511f532b087825 */ /* 0x002fe200078e00ff */
[----:B------:R-:W-:Y:S02]  /*5370*/  PRMT R216, R7, 0x7610, R216 ;  /* 0x0000761007d87816 */ /* 0x000fe400000000d8 */
[----:B------:R-:W-:Y:S02]  /*5380*/  ISETP.GE.U32.AND P4, PT, R235, R6, PT ;  /* 0x00000006eb00720c */ /* 0x000fe40003f86070 */
[----:B------:R-:W-:Y:S01]  /*5390*/  PRMT R215, R7, 0x7632, R215 ;  /* 0x0000763207d77816 */ /* 0x000fe200000000d7 */
[----:B------:R-:W-:Y:S01]  /*53a0*/  FFMA.FTZ R7, R114, c[0x0][0x23c], -R5 ;  /* 0x00008f0072077a23 */ /* 0x000fe20000010805 */
[----:B------:R-:W-:Y:S01]  /*53b0*/  @!P2 HADD2 R66, -R216.H0_H0, -RZ.H0_H0 ;  /* 0xa00000ffd842a230 */ /* 0x000fe20000000900 */
[----:B------:R-:W-:Y:S02]  /*53c0*/  LOP3.LUT R11, R46, 0xff, RZ, 0xc0, !PT ;  /* 0x000000ff2e0b7812 */ /* 0x000fe400078ec0ff */
[----:B------:R1:W-:Y:S01]  /*53d0*/  MUFU.EX2 R248, R7 ;  /* 0x0000000700f87308 */ /* 0x0003e20000000800 */
[----:B------:R-:W-:-:S02]  /*53e0*/  PRMT R46, R216, 0x5410, R215 ;  /* 0x00005410d82e7816 */ /* 0x000fc400000000d7 */
[----:B------:R-:W-:Y:S02]  /*53f0*/  @!P2 PRMT R216, R66, 0x5410, RZ ;  /* 0x0000541042d8a816 */ /* 0x000fe400000000ff */
[----:B--2---:R-:W-:Y:S01]  /*5400*/  F2FP.PACK_AB R6, R251, R240 ;  /* 0x000000f0fb06723e */ /* 0x004fe200000000ff */
[----:B------:R-:W-:Y:S01]  /*5410*/  @!P4 HADD2 R67, -R215.H0_H0, -RZ.H0_H0 ;  /* 0xa00000ffd743c230 */ /* 0x000fe20000000900 */
[----:B------:R-:W-:Y:S02]  /*5420*/  ISETP.GE.U32.AND P2, PT, R235, R11, PT ;  /* 0x0000000beb00720c */ /* 0x000fe40003f46070 */
[C---:B------:R-:W-:Y:S02]  /*5430*/  PRMT R214, R6.reuse, 0x7632, R214 ;  /* 0x0000763206d67816 */ /* 0x040fe400000000d6 */
[----:B------:R-:W-:Y:S02]  /*5440*/  PRMT R213, R6, 0x7610, R213 ;  /* 0x0000761006d57816 */ /* 0x000fe400000000d5 */
[C---:B------:R-:W-:Y:S01]  /*5450*/  LOP3.LUT R11, R10.reuse, 0xff, RZ, 0xc0, !PT ;  /* 0x000000ff0a0b7812 */ /* 0x040fe200078ec0ff */
[----:B------:R-:W-:Y:S01]  /*5460*/  @!P3 HADD2 R68, -R214.H0_H0, -RZ.H0_H0 ;  /* 0xa00000ffd644b230 */ /* 0x000fe20000000900 */
[----:B------:R-:W-:Y:S01]  /*5470*/  LOP3.LUT R6, R10, 0xffff, RZ, 0xc0, !PT ;  /* 0x0000ffff0a067812 */ /* 0x000fe200078ec0ff */
[----:B-1----:R-:W-:Y:S01]  /*5480*/  FFMA.FTZ R7, R73, c[0x0][0x23c], -R5 ;  /* 0x00008f0049077a23 */ /* 0x002fe20000010805 */
[----:B------:R-:W-:-:S02]  /*5490*/  @!P4 PRMT R215, R67, 0x5410, RZ ;  /* 0x0000541043d7c816 */ /* 0x000fc400000000ff */
[----:B------:R-:W-:Y:S01]  /*54a0*/  ISETP.GE.U32.AND P4, PT, R235, R11, PT ;  /* 0x0000000beb00720c */ /* 0x000fe20003f86070 */
[----:B------:R1:W2:Y:S01]  /*54b0*/  MUFU.EX2 R242, R7 ;  /* 0x0000000700f27308 */ /* 0x0002a20000000800 */
[----:B------:R-:W-:Y:S01]  /*54c0*/  SHF.R.U32.HI R6, RZ, 0x8, R6 ;  /* 0x00000008ff067819 */ /* 0x000fe20000011606 */
[----:B------:R-:W-:Y:S01]  /*54d0*/  FFMA.FTZ R11, R74, c[0x0][0x23c], -R2 ;  /* 0x00008f004a0b7a23 */ /* 0x000fe20000010802 */
[----:B------:R-:W-:Y:S01]  /*54e0*/  @!P2 HADD2 R69, -R213.H0_H0, -RZ.H0_H0 ;  /* 0xa00000ffd545a230 */ /* 0x000fe20000000900 */
[----:B------:R-:W-:Y:S02]  /*54f0*/  LOP3.LUT R26, R9, UR14, R26, 0x96, !PT ;  /* 0x0000000e091a7c12 */ /* 0x000fe4000f8e961a */
[----:B------:R-:W-:Y:S02]  /*5500*/  LOP3.LUT R6, R6, 0xffff, RZ, 0xc0, !PT ;  /* 0x0000ffff06067812 */ /* 0x000fe400078ec0ff */
[----:B------:R3:W-:Y:S01]  /*5510*/  MUFU.EX2 R249, R11 ;  /* 0x0000000b00f97308 */ /* 0x0007e20000000800 */
[----:B------:R-:W-:-:S02]  /*5520*/  LOP3.LUT R29, R8, 0xffff, RZ, 0xc0, !PT ;  /* 0x0000ffff081d7812 */ /* 0x000fc400078ec0ff */
[----:B------:R-:W-:Y:S02]  /*5530*/  PRMT R63, R213, 0x5410, R214 ;  /* 0x00005410d53f7816 */ /* 0x000fe400000000d6 */
[----:B------:R-:W-:Y:S02]  /*5540*/  SHF.R.U32.HI R9, RZ, 0x18, R10 ;  /* 0x00000018ff097819 */ /* 0x000fe4000001160a */
[----:B------:R-:W-:Y:S01]  /*5550*/  @!P3 PRMT R214, R68, 0x5410, RZ ;  /* 0x0000541044d6b816 */ /* 0x000fe200000000ff */
[----:B-1----:R-:W-:Y:S01]  /*5560*/  FFMA.FTZ R7, R101, c[0x0][0x23c], -R2 ;  /* 0x00008f0065077a23 */ /* 0x002fe20000010802 */
[----:B------:R-:W-:Y:S02]  /*5570*/  ISETP.GE.U32.AND P3, PT, R235, R6, PT ;  /* 0x00000006eb00720c */ /* 0x000fe40003f66070 */
[----:B------:R-:W-:Y:S01]  /*5580*/  LOP3.LUT R33, R8, 0xff, RZ, 0xc0, !PT ;  /* 0x000000ff08217812 */ /* 0x000fe200078ec0ff */
[----:B------:R-:W1:Y:S01]  /*5590*/  MUFU.EX2 R241, R7 ;  /* 0x0000000700f17308 */ /* 0x000e620000000800 */
[----:B------:R-:W-:-:S02]  /*55a0*/  SHF.R.U32.HI R30, RZ, 0x10, R8 ;  /* 0x00000010ff1e7819 */ /* 0x000fc40000011608 */
[----:B------:R-:W-:Y:S01]  /*55b0*/  SHF.R.U32.HI R31, RZ, 0x18, R8 ;  /* 0x00000018ff1f7819 */ /* 0x000fe20000011608 */
[--C-:B---3--:R-:W-:Y:S01]  /*55c0*/  FFMA.FTZ R11, R102, c[0x0][0x23c], -R5.reuse ;  /* 0x00008f00660b7a23 */ /* 0x108fe20000010805 */
[----:B--2---:R-:W-:Y:S02]  /*55d0*/  F2FP.PACK_AB R8, R242, R248 ;  /* 0x000000f8f208723e */ /* 0x004fe400000000ff */
[----:B------:R-:W-:Y:S01]  /*55e0*/  @!P2 PRMT R213, R69, 0x5410, RZ ;  /* 0x0000541045d5a816 */ /* 0x000fe200000000ff */
[----:B------:R-:W-:Y:S01]  /*55f0*/  MUFU.EX2 R121, R11 ;  /* 0x0000000b00797308 */ /* 0x000fe20000000800 */
[----:B------:R-:W-:Y:S01]  /*5600*/  ISETP.GE.U32.AND P2, PT, R235, R9, PT ;  /* 0x00000009eb00720c */ /* 0x000fe20003f46070 */
[----:B------:R-:W-:Y:S01]  /*5610*/  FFMA.FTZ R9, R75, c[0x0][0x23c], -R5 ;  /* 0x00008f004b097a23 */ /* 0x000fe20000010805 */
[C---:B------:R-:W-:Y:S02]  /*5620*/  PRMT R212, R8.reuse, 0x7610, R212 ;  /* 0x0000761008d47816 */ /* 0x040fe400000000d4 */
[----:B------:R-:W-:-:S02]  /*5630*/  PRMT R211, R8, 0x7632, R211 ;  /* 0x0000763208d37816 */ /* 0x000fc400000000d3 */
[----:B------:R-:W-:Y:S01]  /*5640*/  SHF.R.U32.HI R8, RZ, 0x10, R10 ;  /* 0x00000010ff087819 */ /* 0x000fe2000001160a */
[----:B------:R2:W3:Y:S01]  /*5650*/  MUFU.EX2 R132, R9 ;  /* 0x0000000900847308 */ /* 0x0004e20000000800 */
[----:B------:R-:W-:Y:S01]  /*5660*/  @!P4 HADD2 R74, -R212.H0_H0, -RZ.H0_H0 ;  /* 0xa00000ffd44ac230 */ /* 0x000fe20000000900 */
[----:B-1----:R-:W-:Y:S01]  /*5670*/  F2FP.PACK_AB R10, R249, R241 ;  /* 0x000000f1f90a723e */ /* 0x002fe200000000ff */
[----:B------:R-:W-:Y:S01]  /*5680*/  @!P3 HADD2 R73, -R211.H0_H0, -RZ.H0_H0 ;  /* 0xa00000ffd349b230 */ /* 0x000fe20000000900 */
[----:B------:R-:W-:Y:S01]  /*5690*/  LOP3.LUT R8, R8, 0xff, RZ, 0xc0, !PT ;  /* 0x000000ff08087812 */ /* 0x000fe200078ec0ff */
[----:B------:R-:W-:Y:S01]  /*56a0*/  IMAD.WIDE.U32 R6, R45, -0x326172a9, RZ ;  /* 0xcd9e8d572d067825 */ /* 0x000fe200078e00ff */
[----:B------:R-:W-:Y:S02]  /*56b0*/  PRMT R62, R212, 0x5410, R211 ;  /* 0x00005410d43e7816 */ /* 0x000fe400000000d3 */
[----:B------:R-:W-:Y:S02]  /*56c0*/  @!P4 PRMT R212, R74, 0x5410, RZ ;  /* 0x000054104ad4c816 */ /* 0x000fe400000000ff */
[----:B------:R-:W-:-:S02]  /*56d0*/  ISETP.GE.U32.AND P4, PT, R235, R8, PT ;  /* 0x00000008eb00720c */ /* 0x000fc40003f86070 */
[----:B------:R-:W-:Y:S02]  /*56e0*/  PRMT R210, R10, 0x7632, R210 ;  /* 0x000076320ad27816 */ /* 0x000fe400000000d2 */
[----:B------:R-:W-:Y:S01]  /*56f0*/  @!P3 PRMT R211, R73, 0x5410, RZ ;  /* 0x0000541049d3b816 */ /* 0x000fe200000000ff */
[----:B--2---:R-:W-:Y:S01]  /*5700*/  FFMA.FTZ R9, R100, c[0x0][0x23c], -R2 ;  /* 0x00008f0064097a23 */ /* 0x004fe20000010802 */
[----:B------:R-:W-:Y:S01]  /*5710*/  SHF.R.U32.HI R8, RZ, 0x8, R17 ;  /* 0x00000008ff087819 */ /* 0x000fe20000011611 */
[----:B------:R-:W-:Y:S01]  /*5720*/  @!P2 HADD2 R75, -R210.H0_H0, -RZ.H0_H0 ;  /* 0xa00000ffd24ba230 */ /* 0x000fe20000000900 */
[----:B------:R-:W-:Y:S01]  /*5730*/  ISETP.GE.U32.AND P3, PT, R235, R21, PT ;  /* 0x00000015eb00720c */ /* 0x000fe20003f66070 */
[----:B------:R1:W-:Y:S01]  /*5740*/  MUFU.EX2 R250, R9 ;  /* 0x0000000900fa7308 */ /* 0x0003e20000000800 */
[----:B------:R-:W-:Y:S02]  /*5750*/  PRMT R209, R10, 0x7610, R209 ;  /* 0x000076100ad17816 */ /* 0x000fe400000000d1 */
[----:B------:R-:W-:-:S02]  /*5760*/  LOP3.LUT R36, R7, UR13, R20, 0x96, !PT ;  /* 0x0000000d07247c12 */ /* 0x000fc4000f8e9614 */
[----:B------:R-:W-:Y:S02]  /*5770*/  LOP3.LUT R64, R6, 0xffff, RZ, 0xc0, !PT ;  /* 0x0000ffff06407812 */ /* 0x000fe400078ec0ff */
[----:B------:R-:W-:Y:S02]  /*5780*/  LOP3.LUT R8, R8, 0xffff, RZ, 0xc0, !PT ;  /* 0x0000ffff08087812 */ /* 0x000fe400078ec0ff */
[----:B---3--:R-:W-:Y:S02]  /*5790*/  F2FP.PACK_AB R7, R132, R121 ;  /* 0x000000798407723e */ /* 0x008fe400000000ff */
[----:B------:R-:W-:Y:S02]  /*57a0*/  PRMT R61, R209, 0x5410, R210 ;  /* 0x00005410d13d7816 */ /* 0x000fe400000000d2 */
[----:B------:R-:W-:Y:S02]  /*57b0*/  @!P2 PRMT R210, R75, 0x5410, RZ ;  /* 0x000054104bd2a816 */ /* 0x000fe400000000ff */
[----:B------:R-:W-:Y:S01]  /*57c0*/  ISETP.GE.U32.AND P2, PT, R235, R8, PT ;  /* 0x00000008eb00720c */ /* 0x000fe20003f46070 */
[----:B-1----:R-:W-:Y:S01]  /*57d0*/  FFMA.FTZ R9, R80, c[0x0][0x23c], -R2 ;  /* 0x00008f0050097a23 */ /* 0x002fe20000010802 */
[C---:B------:R-:W-:Y:S01]  /*57e0*/  PRMT R208, R7.reuse, 0x7610, R208 ;  /* 0x0000761007d07816 */ /* 0x040fe200000000d0 */
[----:B------:R-:W-:Y:S01]  /*57f0*/  @!P4 HADD2 R80, -R209.H0_H0, -RZ.H0_H0 ;  /* 0xa00000ffd150c230 */ /* 0x000fe20000000900 */
[----:B------:R-:W-:Y:S01]  /*5800*/  PRMT R207, R7, 0x7632, R207 ;  /* 0x0000763207cf7816 */ /* 0x000fe200000000cf */
[----:B------:R-:W1:Y:S01]  /*5810*/  MUFU.EX2 R252, R9 ;  /* 0x0000000900fc7308 */ /* 0x000e620000000800 */
[--C-:B------:R-:W-:Y:S01]  /*5820*/  FFMA.FTZ R8, R84, c[0x0][0x23c], -R5.reuse ;  /* 0x00008f0054087a23 */ /* 0x100fe20000010805 */
[----:B------:R-:W-:Y:S01]  /*5830*/  @!P3 HADD2 R78, -R208.H0_H0, -RZ.H0_H0 ;  /* 0xa00000ffd04eb230 */ /* 0x000fe20000000900 */
[----:B------:R-:W-:Y:S01]  /*5840*/  FFMA.FTZ R7, R81, c[0x0][0x23c], -R5 ;  /* 0x00008f0051077a23 */ /* 0x000fe20000010805 */
[----:B------:R-:W-:-:S02]  /*5850*/  LOP3.LUT R67, R6, 0xff, RZ, 0xc0, !PT ;  /* 0x000000ff06437812 */ /* 0x000fc400078ec0ff */
[--C-:B------:R-:W-:Y:S02]  /*5860*/  SHF.R.U32.HI R66, RZ, 0x10, R6.reuse ;  /* 0x00000010ff427819 */ /* 0x100fe40000011606 */
[----:B------:R-:W-:Y:S01]  /*5870*/  SHF.R.U32.HI R65, RZ, 0x18, R6 ;  /* 0x00000018ff417819 */ /* 0x000fe20000011606 */
[----:B------:R2:W-:Y:S01]  /*5880*/  MUFU.EX2 R243, R8 ;  /* 0x0000000800f37308 */ /* 0x0005e20000000800 */
[----:B------:R-:W-:Y:S01]  /*5890*/  @!P4 PRMT R209, R80, 0x5410, RZ ;  /* 0x0000541050d1c816 */ /* 0x000fe200000000ff */
[----:B------:R-:W-:Y:S01]  /*58a0*/  @!P2 HADD2 R81, -R207.H0_H0, -RZ.H0_H0 ;  /* 0xa00000ffcf51a230 */ /* 0x000fe20000000900 */
[----:B------:R-:W-:Y:S02]  /*58b0*/  LOP3.LUT R6, R27, 0xff, RZ, 0xc0, !PT ;  /* 0x000000ff1b067812 */ /* 0x000fe400078ec0ff */
[----:B------:R-:W-:Y:S02]  /*58c0*/  ISETP.GE.U32.AND P4, PT, R235, R22, PT ;  /* 0x00000016eb00720c */ /* 0x000fe40003f86070 */
[----:B------:R-:W-:Y:S01]  /*58d0*/  PRMT R59, R208, 0x5410, R207 ;  /* 0x00005410d03b7816 */ /* 0x000fe200000000cf */
[----:B------:R3:W4:Y:S01]  /*58e0*/  MUFU.EX2 R75, R7 ;  /* 0x00000007004b7308 */ /* 0x0007220000000800 */
[----:B------:R-:W-:-:S02]  /*58f0*/  @!P3 PRMT R208, R78, 0x5410, RZ ;  /* 0x000054104ed0b816 */ /* 0x000fc400000000ff */
[----:B------:R-:W-:Y:S02]  /*5900*/  ISETP.GE.U32.AND P3, PT, R235, R6, PT ;  /* 0x00000006eb00720c */ /* 0x000fe40003f66070 */
[----:B-1----:R-:W-:Y:S02]  /*5910*/  F2FP.PACK_AB R6, R252, R250 ;  /* 0x000000fafc06723e */ /* 0x002fe400000000ff */
[C---:B------:R-:W-:Y:S02]  /*5920*/  LOP3.LUT R9, R19.reuse, 0xff, RZ, 0xc0, !PT ;  /* 0x000000ff13097812 */ /* 0x040fe400078ec0ff */
[----:B--2---:R-:W-:Y:S02]  /*5930*/  LOP3.LUT R8, R19, 0xffff, RZ, 0xc0, !PT ;  /* 0x0000ffff13087812 */ /* 0x004fe400078ec0ff */
[----:B------:R-:W-:Y:S02]  /*5940*/  PRMT R206, R6, 0x7632, R206 ;  /* 0x0000763206ce7816 */ /* 0x000fe400000000ce */
[----:B------:R-:W-:-:S02]  /*5950*/  @!P2 PRMT R207, R81, 0x5410, RZ ;  /* 0x0000541051cfa816 */ /* 0x000fc400000000ff */
[----:B------:R-:W-:Y:S01]  /*5960*/  PRMT R205, R6, 0x7610, R205 ;  /* 0x0000761006cd7816 */ /* 0x000fe200000000cd */
[----:B---3--:R-:W-:Y:S01]  /*5970*/  FFMA.FTZ R7, R83, c[0x0][0x23c], -R2 ;  /* 0x00008f0053077a23 */ /* 0x008fe20000010802 */
[----:B------:R-:W-:Y:S01]  /*5980*/  ISETP.GE.U32.AND P2, PT, R235, R9, PT ;  /* 0x00000009eb00720c */ /* 0x000fe20003f46070 */
[----:B------:R-:W-:Y:S01]  /*5990*/  @!P4 HADD2 R83, -R206.H0_H0, -RZ.H0_H0 ;  /* 0xa00000ffce53c230 */ /* 0x000fe20000000900 */
[----:B------:R-:W-:Y:S01]  /*59a0*/  SHF.R.U32.HI R6, RZ, 0x8, R8 ;  /* 0x00000008ff067819 */ /* 0x000fe20000011608 */
[----:B------:R1:W-:Y:S01]  /*59b0*/  MUFU.EX2 R120, R7 ;  /* 0x0000000700787308 */ /* 0x0003e20000000800 */
[----:B----4-:R-:W-:Y:S02]  /*59c0*/  F2FP.PACK_AB R8, R75, R243 ;  /* 0x000000f34b08723e */ /* 0x010fe400000000ff */
[----:B------:R-:W-:Y:S02]  /*59d0*/  LOP3.LUT R6, R6, 0xffff, RZ, 0xc0, !PT ;  /* 0x0000ffff06067812 */ /* 0x000fe400078ec0ff */
[----:B------:R-:W-:-:S02]  /*59e0*/  PRMT R43, R205, 0x5410, R206 ;  /* 0x00005410cd2b7816 */ /* 0x000fc400000000ce */
[----:B------:R-:W-:Y:S02]  /*59f0*/  @!P4 PRMT R206, R83, 0x5410, RZ ;  /* 0x0000541053cec816 */ /* 0x000fe400000000ff */
[----:B------:R-:W-:Y:S02]  /*5a00*/  ISETP.GE.U32.AND P4, PT, R235, R6, PT ;  /* 0x00000006eb00720c */ /* 0x000fe40003f86070 */
[C---:B------:R-:W-:Y:S02]  /*5a10*/  PRMT R204, R8.reuse, 0x7610, R204 ;  /* 0x0000761008cc7816 */ /* 0x040fe400000000cc */
[----:B------:R-:W-:Y:S02]  /*5a20*/  SHF.R.U32.HI R6, RZ, 0x18, R19 ;  /* 0x00000018ff067819 */ /* 0x000fe40000011613 */
[----:B------:R-:W-:Y:S01]  /*5a30*/  PRMT R203, R8, 0x7632, R203 ;  /* 0x0000763208cb7816 */ /* 0x000fe200000000cb */
[----:B-1----:R-:W-:Y:S01]  /*5a40*/  FFMA.FTZ R7, R82, c[0x0][0x23c], -R2 ;  /* 0x00008f0052077a23 */ /* 0x002fe20000010802 */
[----:B------:R-:W-:Y:S01]  /*5a50*/  @!P3 HADD2 R82, -R205.H0_H0, -RZ.H0_H0 ;  /* 0xa00000ffcd52b230 */ /* 0x000fe20000000900 */
[----:B------:R-:W-:Y:S01]  /*5a60*/  FFMA.FTZ R8, R85, c[0x0][0x23c], -R5 ;  /* 0x00008f0055087a23 */ /* 0x000fe20000010805 */
[----:B------:R-:W-:Y:S01]  /*5a70*/  @!P2 HADD2 R84, -R204.H0_H0, -RZ.H0_H0 ;  /* 0xa00000ffcc54a230 */ /* 0x000fe20000000900 */
[----:B------:R1:W2:Y:S01]  /*5a80*/  MUFU.EX2 R78, R7 ;  /* 0x00000007004e7308 */ /* 0x0002a20000000800 */
[----:B------:R-:W-:Y:S01]  /*5a90*/  PRMT R226, R204, 0x5410, R203 ;  /* 0x00005410cce27816 */ /* 0x000fe200000000cb */
[----:B------:R-:W-:Y:S01]  /*5aa0*/  @!P4 HADD2 R85, -R203.H0_H0, -RZ.H0_H0 ;  /* 0xa00000ffcb55c230 */ /* 0x000fe20000000900 */
[----:B------:R-:W-:-:S02]  /*5ab0*/  @!P3 PRMT R205, R82, 0x5410, RZ ;  /* 0x0000541052cdb816 */ /* 0x000fc400000000ff */
[----:B------:R-:W-:Y:S01]  /*5ac0*/  ISETP.GE.U32.AND P3, PT, R235, R6, PT ;  /* 0x00000006eb00720c */ /* 0x000fe20003f66070 */
[----:B------:R-:W-:Y:S01]  /*5ad0*/  LDSM.16.MT88.4 R80, [R173+0x6800] ;  /* 0x00680000ad50783b */ /* 0x000fe20000004200 */
[----:B------:R-:W-:Y:S01]  /*5ae0*/  @!P2 PRMT R204, R84, 0x5410, RZ ;  /* 0x0000541054cca816 */ /* 0x000fe200000000ff */
[----:B------:R3:W-:Y:S01]  /*5af0*/  MUFU.EX2 R74, R8 ;  /* 0x00000008004a7308 */ /* 0x0007e20000000800 */
[----:B------:R-:W-:Y:S02]  /*5b00*/  LOP3.LUT R9, R53, 0xff, RZ, 0xc0, !PT ;  /* 0x000000ff35097812 */ /* 0x000fe400078ec0ff */
[----:B------:R-:W-:Y:S02]  /*5b10*/  SHF.R.U32.HI R10, RZ, 0x8, R47 ;  /* 0x00000008ff0a7819 */ /* 0x000fe4000001162f */
[----:B------:R-:W-:Y:S02]  /*5b20*/  @!P4 PRMT R203, R85, 0x5410, RZ ;  /* 0x0000541055cbc816 */ /* 0x000fe400000000ff */
[----:B------:R-:W-:-:S02]  /*5b30*/  ISETP.GE.U32.AND P4, PT, R235, R9, PT ;  /* 0x00000009eb00720c */ /* 0x000fc40003f86070 */
[----:B-1----:R-:W-:Y:S02]  /*5b40*/  SHF.R.U32.HI R7, RZ, 0x10, R19 ;  /* 0x00000010ff077819 */ /* 0x002fe40000011613 */
[----:B--2---:R-:W-:Y:S02]  /*5b50*/  F2FP.PACK_AB R6, R78, R120 ;  /* 0x000000784e06723e */ /* 0x004fe400000000ff */
[----:B------:R-:W-:Y:S02]  /*5b60*/  LOP3.LUT R7, R7, 0xff, RZ, 0xc0, !PT ;  /* 0x000000ff07077812 */ /* 0x000fe400078ec0ff */
[----:B------:R-:W-:Y:S01]  /*5b70*/  PRMT R202, R6, 0x7632, R202 ;  /* 0x0000763206ca7816 */ /* 0x000fe200000000ca */
[----:B---3--:R-:W-:Y:S01]  /*5b80*/  FFMA.FTZ R8, R86, c[0x0][0x23c], -R5 ;  /* 0x00008f0056087a23 */ /* 0x008fe20000010805 */
[----:B------:R-:W-:Y:S02]  /*5b90*/  ISETP.GE.U32.AND P2, PT, R235, R7, PT ;  /* 0x00000007eb00720c */ /* 0x000fe40003f46070 */
[----:B------:R-:W-:Y:S01]  /*5ba0*/  PRMT R201, R6, 0x7610, R201 ;  /* 0x0000761006c97816 */ /* 0x000fe200000000c9 */
[----:B------:R-:W-:Y:S01]  /*5bb0*/  IMAD.WIDE.U32 R6, R54, -0x2daee0ad, RZ ;  /* 0xd2511f5336067825 */ /* 0x000fe200078e00ff */
[----:B------:R-:W-:Y:S01]  /*5bc0*/  @!P3 HADD2 R86, -R202.H0_H0, -RZ.H0_H0 ;  /* 0xa00000ffca56b230 */ /* 0x000fe20000000900 */
[----:B------:R-:W1:Y:S01]  /*5bd0*/  MUFU.EX2 R54, R8 ;  /* 0x0000000800367308 */ /* 0x000e620000000800 */
[----:B------:R-:W-:Y:S01]  /*5be0*/  LOP3.LUT R9, R10, 0xffff, RZ, 0xc0, !PT ;  /* 0x0000ffff0a097812 */ /* 0x000fe200078ec0ff */
[----:B------:R-:W-:Y:S01]  /*5bf0*/  FFMA.FTZ R10, R97, c[0x0][0x23c], -R5 ;  /* 0x00008f00610a7a23 */ /* 0x000fe20000010805 */
[----:B------:R-:W-:-:S02]  /*5c00*/  PRMT R225, R201, 0x5410, R202 ;  /* 0x00005410c9e17816 */ /* 0x000fc400000000ca */
[----:B------:R-:W-:Y:S02]  /*5c10*/  @!P3 PRMT R202, R86, 0x5410, RZ ;  /* 0x0000541056cab816 */ /* 0x000fe400000000ff */
[----:B------:R-:W-:Y:S01]  /*5c20*/  ISETP.GE.U32.AND P3, PT, R235, R9, PT ;  /* 0x00000009eb00720c */ /* 0x000fe20003f66070 */
[----:B------:R-:W-:Y:S01]  /*5c30*/  FFMA.FTZ R9, R96, c[0x0][0x23c], -R2 ;  /* 0x00008f0060097a23 */ /* 0x000fe20000010802 */
[C---:B------:R-:W-:Y:S01]  /*5c40*/  LOP3.LUT R14, R6.reuse, 0xff, RZ, 0xc0, !PT ;  /* 0x000000ff060e7812 */ /* 0x040fe200078ec0ff */
[----:B------:R-:W-:Y:S01]  /*5c50*/  @!P2 HADD2 R89, -R201.H0_H0, -RZ.H0_H0 ;  /* 0xa00000ffc959a230 */ /* 0x000fe20000000900 */
[----:B------:R-:W-:Y:S01]  /*5c60*/  LOP3.LUT R17, R6, 0xffff, RZ, 0xc0, !PT ;  /* 0x0000ffff06117812 */ /* 0x000fe200078ec0ff */
[----:B------:R2:W-:Y:S01]  /*5c70*/  MUFU.EX2 R53, R9 ;  /* 0x0000000900357308 */ /* 0x0005e20000000800 */
[--C-:B------:R-:W-:Y:S02]  /*5c80*/  SHF.R.U32.HI R19, RZ, 0x10, R6.reuse ;  /* 0x00000010ff137819 */ /* 0x100fe40000011606 */
[----:B------:R-:W-:-:S02]  /*5c90*/  SHF.R.U32.HI R13, RZ, 0x18, R6 ;  /* 0x00000018ff0d7819 */ /* 0x000fc40000011606 */
[----:B-1----:R-:W-:Y:S02]  /*5ca0*/  F2FP.PACK_AB R6, R54, R74 ;  /* 0x0000004a3606723e */ /* 0x002fe400000000ff */
[----:B------:R-:W-:Y:S01]  /*5cb0*/  LOP3.LUT R8, R7, UR14, R60, 0x96, !PT ;  /* 0x0000000e07087c12 */ /* 0x000fe2000f8e963c */
[----:B------:R-:W-:Y:S01]  /*5cc0*/  FFMA.FTZ R7, R95, c[0x0][0x23c], -R2 ;  /* 0x00008f005f077a23 */ /* 0x000fe20000010802 */
[C---:B------:R-:W-:Y:S01]  /*5cd0*/  PRMT R200, R6.reuse, 0x7610, R200 ;  /* 0x0000761006c87816 */ /* 0x040fe200000000c8 */
[----:B------:R-:W-:Y:S01]  /*5ce0*/  MUFU.EX2 R244, R10 ;  /* 0x0000000a00f47308 */ /* 0x000fe20000000800 */
[----:B------:R-:W-:Y:S01]  /*5cf0*/  PRMT R199, R6, 0x7632, R199 ;  /* 0x0000763206c77816 */ /* 0x000fe200000000c7 */
[----:B------:R-:W-:Y:S01]  /*5d00*/  IMAD.MOV.U32 R60, RZ, RZ, R132 ;  /* 0x000000ffff3c7224 */ /* 0x000fe200078e0084 */
[----:B------:R-:W-:Y:S01]  /*5d10*/  @!P2 PRMT R201, R89, 0x5410, RZ ;  /* 0x0000541059c9a816 */ /* 0x000fe200000000ff */
[----:B------:R-:W-:Y:S01]  /*5d20*/  IMAD.MOV.U32 R89, RZ, RZ, R121 ;  /* 0x000000ffff597224 */ /* 0x000fe200078e0079 */
[----:B------:R-:W-:Y:S01]  /*5d30*/  ISETP.GE.U32.AND P2, PT, R235, R28, PT ;  /* 0x0000001ceb00720c */ /* 0x000fe20003f46070 */
[----:B------:R-:W-:Y:S01]  /*5d40*/  @!P3 HADD2 R96, -R199.H0_H0, -RZ.H0_H0 ;  /* 0xa00000ffc760b230 */ /* 0x000fe20000000900 */
[----:B--2---:R-:W-:Y:S01]  /*5d50*/  FMNMX.FTZ R9, R105, R115, !PT ;  /* 0x0000007369097209 */ /* 0x004fe20007810000 */
[----:B------:R1:W2:Y:S01]  /*5d60*/  MUFU.EX2 R73, R7 ;  /* 0x0000000700497308 */ /* 0x0002a20000000800 */
[----:B------:R-:W-:Y:S01]  /*5d70*/  PRMT R221, R200, 0x5410, R199 ;  /* 0x00005410c8dd7816 */ /* 0x000fe200000000c7 */
[----:B------:R-:W-:Y:S01]  /*5d80*/  @!P0 HADD2 R95, -R200.H0_H0, -RZ.H0_H0 ;  /* 0xa00000ffc85f8230 */ /* 0x000fe20000000900 */
[----:B------:R-:W-:-:S02]  /*5d90*/  FMNMX.FTZ R6, R127, R9, !PT ;  /* 0x000000097f067209 */ /* 0x000fc40007810000 */
[----:B------:R-:W-:Y:S01]  /*5da0*/  SHF.R.U32.HI R9, RZ, 0x8, R55 ;  /* 0x00000008ff097819 */ /* 0x000fe20000011637 */
[----:B------:R-:W-:Y:S01]  /*5db0*/  IMAD.MOV.U32 R55, RZ, RZ, R120 ;  /* 0x000000ffff377224 */ /* 0x000fe200078e0078 */
[----:B------:R-:W-:Y:S02]  /*5dc0*/  FMNMX.FTZ R6, R126, R6, !PT ;  /* 0x000000067e067209 */ /* 0x000fe40007810000 */
[----:B------:R-:W-:Y:S02]  /*5dd0*/  PRMT R27, R58, 0x5410, R9 ;  /* 0x000054103a1b7816 */ /* 0x000fe40000000009 */
[----:B------:R-:W-:Y:S02]  /*5de0*/  FMNMX.FTZ R6, R125, R6, !PT ;  /* 0x000000067d067209 */ /* 0x000fe40007810000 */
[----:B------:R-:W-:Y:S02]  /*5df0*/  LOP3.LUT R9, R8, 0xff, RZ, 0xc0, !PT ;  /* 0x000000ff08097812 */ /* 0x000fe400078ec0ff */
[----:B------:R-:W-:-:S02]  /*5e00*/  FMNMX.FTZ R6, R119, R6, !PT ;  /* 0x0000000677067209 */ /* 0x000fc40007810000 */
[----:B-1----:R-:W-:Y:S02]  /*5e10*/  LOP3.LUT R7, R56, 0xff, RZ, 0xc0, !PT ;  /* 0x000000ff38077812 */ /* 0x002fe400078ec0ff */
[----:B------:R-:W-:Y:S02]  /*5e20*/  FMNMX.FTZ R6, R118, R6, !PT ;  /* 0x0000000676067209 */ /* 0x000fe40007810000 */
[----:B------:R-:W-:Y:S02]  /*5e30*/  PRMT R28, R7, 0x5410, R57 ;  /* 0x00005410071c7816 */ /* 0x000fe40000000039 */
[----:B--2---:R-:W-:Y:S02]  /*5e40*/  F2FP.PACK_AB R7, R73, R53 ;  /* 0x000000354907723e */ /* 0x004fe400000000ff */
[----:B------:R-:W-:Y:S02]  /*5e50*/  @!P3 PRMT R199, R96, 0x5410, RZ ;  /* 0x0000541060c7b816 */ /* 0x000fe400000000ff */
[----:B------:R-:W-:-:S02]  /*5e60*/  ISETP.GE.U32.AND P3, PT, R235, R9, PT ;  /* 0x00000009eb00720c */ /* 0x000fc40003f66070 */
[----:B------:R-:W-:Y:S01]  /*5e70*/  FMNMX.FTZ R9, R116, R6, !PT ;  /* 0x0000000674097209 */ /* 0x000fe20007810000 */
[----:B------:R-:W-:Y:S01]  /*5e80*/  FFMA.FTZ R6, R94, c[0x0][0x23c], -R5 ;  /* 0x00008f005e067a23 */ /* 0x000fe20000010805 */
[C---:B------:R-:W-:Y:S02]  /*5e90*/  PRMT R198, R7.reuse, 0x7632, R198 ;  /* 0x0000763207c67816 */ /* 0x040fe400000000c6 */
[----:B------:R-:W-:Y:S01]  /*5ea0*/  PRMT R197, R7, 0x7610, R197 ;  /* 0x0000761007c57816 */ /* 0x000fe200000000c5 */
[----:B------:R1:W2:Y:S01]  /*5eb0*/  MUFU.EX2 R45, R6 ;  /* 0x00000006002d7308 */ /* 0x0002a20000000800 */
[----:B------:R-:W-:Y:S01]  /*5ec0*/  FMNMX.FTZ R7, R107, R117, !PT ;  /* 0x000000756b077209 */ /* 0x000fe20007810000 */
[----:B------:R-:W-:Y:S01]  /*5ed0*/  @!P5 HADD2 R97, -R198.H0_H0, -RZ.H0_H0 ;  /* 0xa00000ffc661d230 */ /* 0x000fe20000000900 */
[----:B------:R-:W-:Y:S01]  /*5ee0*/  FMNMX.FTZ R9, R150, R9, !PT ;  /* 0x0000000996097209 */ /* 0x000fe20007810000 */
[----:B------:R-:W-:Y:S01]  /*5ef0*/  @!P4 HADD2 R94, -R197.H0_H0, -RZ.H0_H0 ;  /* 0xa00000ffc55ec230 */ /* 0x000fe20000000900 */
[----:B------:R-:W-:-:S02]  /*5f00*/  LOP3.LUT R10, R8, 0xffff, RZ, 0xc0, !PT ;  /* 0x0000ffff080a7812 */ /* 0x000fc400078ec0ff */
[----:B------:R-:W-:Y:S02]  /*5f10*/  FMNMX.FTZ R9, R148, R9, !PT ;  /* 0x0000000994097209 */ /* 0x000fe40007810000 */
[----:B------:R-:W-:Y:S02]  /*5f20*/  PRMT R132, R197, 0x5410, R198 ;  /* 0x00005410c5847816 */ /* 0x000fe400000000c6 */
[----:B------:R-:W-:Y:S02]  /*5f30*/  @!P5 PRMT R198, R97, 0x5410, RZ ;  /* 0x0000541061c6d816 */ /* 0x000fe400000000ff */
[----:B------:R-:W-:Y:S01]  /*5f40*/  @!P4 PRMT R197, R94, 0x5410, RZ ;  /* 0x000054105ec5c816 */ /* 0x000fe200000000ff */
[----:B------:R-:W-:Y:S01]  /*5f50*/  IMAD R94, R235, 0x10000, R235 ;  /* 0x00010000eb5e7824 */ /* 0x000fe200078e02eb */
[----:B------:R-:W-:Y:S02]  /*5f60*/  @!P0 PRMT R200, R95, 0x5410, RZ ;  /* 0x000054105fc88816 */ /* 0x000fe400000000ff */
[----:B-1----:R-:W-:-:S02]  /*5f70*/  FMNMX.FTZ R6, R130, R7, !PT ;  /* 0x0000000782067209 */ /* 0x002fc40007810000 */
[----:B------:R-:W-:Y:S02]  /*5f80*/  SHF.R.U32.HI R7, RZ, 0x8, R10 ;  /* 0x00000008ff077819 */ /* 0x000fe4000001160a */
[----:B------:R-:W-:Y:S02]  /*5f90*/  FMNMX.FTZ R6, R129, R6, !PT ;  /* 0x0000000681067209 */ /* 0x000fe40007810000 */
[----:B------:R-:W-:Y:S02]  /*5fa0*/  FMNMX.FTZ R10, R147, R9, !PT ;  /* 0x00000009930a7209 */ /* 0x000fe40007810000 */
[----:B------:R-:W-:Y:S02]  /*5fb0*/  FMNMX.FTZ R6, R133, R6, !PT ;  /* 0x0000000685067209 */ /* 0x000fe40007810000 */
[----:B------:R-:W-:Y:S02]  /*5fc0*/  LOP3.LUT R9, R7, 0xffff, RZ, 0xc0, !PT ;  /* 0x0000ffff07097812 */ /* 0x000fe400078ec0ff */
[----:B------:R-:W-:-:S02]  /*5fd0*/  FMNMX.FTZ R7, R144, R10, !PT ;  /* 0x0000000a90077209 */ /* 0x000fc40007810000 */
[----:B------:R-:W-:Y:S02]  /*5fe0*/  FMNMX.FTZ R10, R131, R6, !PT ;  /* 0x00000006830a7209 */ /* 0x000fe40007810000 */
[----:B------:R-:W-:Y:S02]  /*5ff0*/  SHF.R.U32.HI R6, RZ, 0x18, R8 ;  /* 0x00000018ff067819 */ /* 0x000fe40000011608 */
[----:B------:R-:W-:Y:S02]  /*6000*/  ISETP.GE.U32.AND P5, PT, R235, R9, PT ;  /* 0x00000009eb00720c */ /* 0x000fe40003fa6070 */
[----:B------:R-:W-:Y:S01]  /*6010*/  FMNMX.FTZ R9, R146, R7, !PT ;  /* 0x0000000792097209 */ /* 0x000fe20007810000 */
[----:B------:R-:W-:Y:S01]  /*6020*/  FFMA.FTZ R7, R103, c[0x0][0x23c], -R2 ;  /* 0x00008f0067077a23 */ /* 0x000fe20000010802 */
[----:B------:R-:W-:Y:S02]  /*6030*/  ISETP.GE.U32.AND P4, PT, R235, R6, PT ;  /* 0x00000006eb00720c */ /* 0x000fe40003f86070 */
[----:B--2---:R-:W-:Y:S01]  /*6040*/  F2FP.PACK_AB R11, R45, R244 ;  /* 0x000000f42d0b723e */ /* 0x004fe200000000ff */
[----:B------:R1:W-:Y:S01]  /*6050*/  MUFU.EX2 R56, R7 ;  /* 0x0000000700387308 */ /* 0x0003e20000000800 */
[----:B------:R-:W-:-:S02]  /*6060*/  FMNMX.FTZ R6, R124, R10, !PT ;  /* 0x0000000a7c067209 */ /* 0x000fc40007810000 */
[----:B------:R-:W-:Y:S02]  /*6070*/  FMNMX.FTZ R9, R145, R9, !PT ;  /* 0x0000000991097209 */ /* 0x000fe40007810000 */
[C---:B------:R-:W-:Y:S02]  /*6080*/  PRMT R196, R11.reuse, 0x7610, R196 ;  /* 0x000076100bc47816 */ /* 0x040fe400000000c4 */
[----:B------:R-:W-:Y:S01]  /*6090*/  FMNMX.FTZ R69, R220, R9, !PT ;  /* 0x00000009dc457209 */ /* 0x000fe20007810000 */
[----:B------:R-:W-:Y:S01]  /*60a0*/  FFMA.FTZ R9, R98, c[0x0][0x23c], -R2 ;  /* 0x00008f0062097a23 */ /* 0x000fe20000010802 */
[----:B------:R-:W-:Y:S01]  /*60b0*/  PRMT R195, R11, 0x7632, R195 ;  /* 0x000076320bc37816 */ /* 0x000fe200000000c3 */
[----:B------:R-:W-:Y:S01]  /*60c0*/  @!P3 HADD2 R100, -R196.H0_H0, -RZ.H0_H0 ;  /* 0xa00000ffc464b230 */ /* 0x000fe20000000900 */
[----:B------:R-:W-:Y:S01]  /*60d0*/  FMNMX.FTZ R69, R217, R69, !PT ;  /* 0x00000045d9457209 */ /* 0x000fe20007810000 */
[----:B------:R2:W3:Y:S01]  /*60e0*/  MUFU.EX2 R44, R9 ;  /* 0x00000009002c7308 */ /* 0x0004e20000000800 */
[----:B------:R-:W-:-:S02]  /*60f0*/  PRMT R97, R196, 0x5410, R195 ;  /* 0x00005410c4617816 */ /* 0x000fc400000000c3 */
[----:B------:R-:W-:Y:S02]  /*6100*/  @!P3 PRMT R196, R100, 0x5410, RZ ;  /* 0x0000541064c4b816 */ /* 0x000fe400000000ff */
[----:B-1----:R-:W-:Y:S02]  /*6110*/  FMNMX.FTZ R7, R122, R6, !PT ;  /* 0x000000067a077209 */ /* 0x002fe40007810000 */
[----:B------:R-:W-:Y:S01]  /*6120*/  SHF.R.U32.HI R6, RZ, 0x10, R8 ;  /* 0x00000010ff067819 */ /* 0x000fe20000011608 */
[----:B------:R-:W-:Y:S01]  /*6130*/  FFMA.FTZ R8, R87, c[0x0][0x23c], -R5 ;  /* 0x00008f0057087a23 */ /* 0x000fe20000010805 */
[----:B------:R-:W-:Y:S01]  /*6140*/  FMNMX.FTZ R7, R151, R7, !PT ;  /* 0x0000000797077209 */ /* 0x000fe20007810000 */
[----:B------:R-:W-:Y:S01]  /*6150*/  @!P5 HADD2 R87, -R195.H0_H0, -RZ.H0_H0 ;  /* 0xa00000ffc357d230 */ /* 0x000fe20000000900 */
[----:B------:R-:W-:Y:S01]  /*6160*/  LOP3.LUT R6, R6, 0xff, RZ, 0xc0, !PT ;  /* 0x000000ff06067812 */ /* 0x000fe200078ec0ff */
[----:B------:R-:W-:Y:S01]  /*6170*/  MUFU.EX2 R58, R8 ;  /* 0x00000008003a7308 */ /* 0x000fe20000000800 */
[----:B------:R-:W-:-:S02]  /*6180*/  FMNMX.FTZ R7, R149, R7, !PT ;  /* 0x0000000795077209 */ /* 0x000fc40007810000 */
[----:B------:R-:W-:Y:S01]  /*6190*/  ISETP.GE.U32.AND P3, PT, R235, R6, PT ;  /* 0x00000006eb00720c */ /* 0x000fe20003f66070 */
[----:B--2---:R-:W1:Y:S01]  /*61a0*/  SHFL.BFLY PT, R9, R69, 0x2, 0x1f ;  /* 0x0c401f0045097f89 */ /* 0x004e6200000e0000 */
[----:B------:R-:W-:Y:S01]  /*61b0*/  FMNMX.FTZ R6, R175, R7, !PT ;  /* 0x00000007af067209 */ /* 0x000fe20007810000 */
[----:B------:R-:W-:Y:S01]  /*61c0*/  FFMA.FTZ R7, R104, c[0x0][0x23c], -R5 ;  /* 0x00008f0068077a23 */ /* 0x000fe20000010805 */
[----:B------:R-:W-:Y:S02]  /*61d0*/  @!P5 PRMT R195, R87, 0x5410, RZ ;  /* 0x0000541057c3d816 */ /* 0x000fe400000000ff */
[----:B------:R-:W-:Y:S01]  /*61e0*/  FMNMX.FTZ R5, R156, R6, !PT ;  /* 0x000000069c057209 */ /* 0x000fe20007810000 */
[----:B------:R2:W4:Y:S01]  /*61f0*/  MUFU.EX2 R21, R7 ;  /* 0x0000000700157308 */ /* 0x0005220000000800 */
[----:B---3--:R-:W-:Y:S01]  /*6200*/  F2FP.PACK_AB R6, R44, R56 ;  /* 0x000000382c06723e */ /* 0x008fe200000000ff */
[----:B------:R-:W-:Y:S01]  /*6210*/  LDSM.16.MT88.4 R84, [R173+0x6000] ;  /* 0x00600000ad54783b */ /* 0x000fe20000004200 */
[----:B------:R-:W-:-:S02]  /*6220*/  FMNMX.FTZ R5, R174, R5, !PT ;  /* 0x00000005ae057209 */ /* 0x000fc40007810000 */
[C---:B------:R-:W-:Y:S02]  /*6230*/  PRMT R194, R6.reuse, 0x7610, R194 ;  /* 0x0000761006c27816 */ /* 0x040fe400000000c2 */
[----:B------:R-:W-:Y:S02]  /*6240*/  FMNMX.FTZ R5, R157, R5, !PT ;  /* 0x000000059d057209 */ /* 0x000fe40007810000 */
[----:B------:R-:W-:Y:S01]  /*6250*/  PRMT R193, R6, 0x7632, R193 ;  /* 0x0000763206c17816 */ /* 0x000fe200000000c1 */
[----:B------:R-:W-:Y:S01]  /*6260*/  @!P3 HADD2 R98, -R194.H0_H0, -RZ.H0_H0 ;  /* 0xa00000ffc262b230 */ /* 0x000fe20000000900 */
[----:B------:R-:W-:Y:S02]  /*6270*/  FMNMX.FTZ R5, R222, R5, !PT ;  /* 0x00000005de057209 */ /* 0x000fe40007810000 */
[----:B------:R-:W-:Y:S01]  /*6280*/  SHF.R.U32.HI R6, RZ, 0x8, R17 ;  /* 0x00000008ff067819 */ /* 0x000fe20000011611 */
[----:B------:R-:W-:Y:S01]  /*6290*/  @!P4 HADD2 R101, -R193.H0_H0, -RZ.H0_H0 ;  /* 0xa00000ffc165c230 */ /* 0x000fe20000000900 */
[----:B------:R-:W-:-:S02]  /*62a0*/  FMNMX.FTZ R5, R218, R5, !PT ;  /* 0x00000005da057209 */ /* 0x000fc40007810000 */
[----:B------:R-:W-:Y:S02]  /*62b0*/  ISETP.GE.U32.AND P5, PT, R235, R14, PT ;  /* 0x0000000eeb00720c */ /* 0x000fe40003fa6070 */
[----:B-1----:R-:W-:Y:S01]  /*62c0*/  FMNMX.FTZ R69, R69, R9, !PT ;  /* 0x0000000945457209 */ /* 0x002fe20007810000 */
[----:B------:R-:W1:Y:S01]  /*62d0*/  SHFL.BFLY PT, R68, R5, 0x2, 0x1f ;  /* 0x0c401f0005447f89 */ /* 0x000e6200000e0000 */
[----:B--2---:R-:W-:Y:S02]  /*62e0*/  LOP3.LUT R7, R6, 0xffff, RZ, 0xc0, !PT ;  /* 0x0000ffff06077812 */ /* 0x004fe400078ec0ff */
[----:B----4-:R-:W-:Y:S01]  /*62f0*/  F2FP.PACK_AB R6, R58, R21 ;  /* 0x000000153a06723e */ /* 0x010fe200000000ff */
[----:B------:R-:W2:Y:S01]  /*6300*/  SHFL.BFLY PT, R8, R69, 0x1, 0x1f ;  /* 0x0c201f0045087f89 */ /* 0x000ea200000e0000 */
[----:B------:R-:W-:Y:S02]  /*6310*/  PRMT R121, R194, 0x5410, R193 ;  /* 0x00005410c2797816 */ /* 0x000fe400000000c1 */
[----:B------:R-:W-:-:S02]  /*6320*/  PRMT R192, R6, 0x7610, R192 ;  /* 0x0000761006c07816 */ /* 0x000fc400000000c0 */
[----:B------:R-:W-:Y:S02]  /*6330*/  @!P4 PRMT R193, R101, 0x5410, RZ ;  /* 0x0000541065c1c816 */ /* 0x000fe400000000ff */
[----:B------:R-:W-:Y:S01]  /*6340*/  ISETP.GE.U32.AND P4, PT, R235, R7, PT ;  /* 0x00000007eb00720c */ /* 0x000fe20003f86070 */
[----:B------:R-:W-:Y:S01]  /*6350*/  @!P5 HADD2 R102, -R192.H0_H0, -RZ.H0_H0 ;  /* 0xa00000ffc066d230 */ /* 0x000fe20000000900 */
[----:B------:R-:W-:Y:S01]  /*6360*/  PRMT R191, R6, 0x7632, R191 ;  /* 0x0000763206bf7816 */ /* 0x000fe200000000bf */
[----:B------:R-:W-:Y:S01]  /*6370*/  FFMA.FTZ R7, R99, c[0x0][0x23c], -R2 ;  /* 0x00008f0063077a23 */ /* 0x000fe20000010802 */
[----:B------:R-:W-:Y:S02]  /*6380*/  LOP3.LUT R6, R38, 0xff, RZ, 0xc0, !PT ;  /* 0x000000ff26067812 */ /* 0x000fe400078ec0ff */
[----:B------:R-:W-:Y:S01]  /*6390*/  PRMT R120, R192, 0x5410, R191 ;  /* 0x00005410c0787816 */ /* 0x000fe200000000bf */
[----:B------:R-:W-:Y:S01]  /*63a0*/  MUFU.EX2 R57, R7 ;  /* 0x0000000700397308 */ /* 0x000fe20000000800 */
[----:B------:R-:W-:-:S02]  /*63b0*/  @!P5 PRMT R192, R102, 0x5410, RZ ;  /* 0x0000541066c0d816 */ /* 0x000fc400000000ff */
[----:B------:R-:W-:Y:S01]  /*63c0*/  ISETP.GE.U32.AND P5, PT, R235, R6, PT ;  /* 0x00000006eb00720c */ /* 0x000fe20003fa6070 */
[----:B------:R-:W-:Y:S01]  /*63d0*/  FFMA.FTZ R6, R106, c[0x0][0x23c], -R2 ;  /* 0x00008f006a067a23 */ /* 0x000fe20000010802 */
[----:B------:R-:W-:Y:S01]  /*63e0*/  LOP3.LUT R2, R15, 0xffff, RZ, 0xc0, !PT ;  /* 0x0000ffff0f027812 */ /* 0x000fe200078ec0ff */
[----:B------:R-:W-:Y:S01]  /*63f0*/  @!P4 HADD2 R99, -R191.H0_H0, -RZ.H0_H0 ;  /* 0xa00000ffbf63c230 */ /* 0x000fe20000000900 */
[----:B-1----:R-:W-:Y:S01]  /*6400*/  FMNMX.FTZ R68, R5, R68, !PT ;  /* 0x0000004405447209 */ /* 0x002fe20007810000 */
[----:B------:R1:W3:Y:S01]  /*6410*/  MUFU.EX2 R47, R6 ;  /* 0x00000006002f7308 */ /* 0x0002e20000000800 */
[----:B------:R-:W-:Y:S02]  /*6420*/  SHF.R.U32.HI R5, RZ, 0x8, R2 ;  /* 0x00000008ff057819 */ /* 0x000fe40000011602 */
[----:B------:R-:W-:Y:S01]  /*6430*/  LOP3.LUT R2, R15, 0xff, RZ, 0xc0, !PT ;  /* 0x000000ff0f027812 */ /* 0x000fe200078ec0ff */
[----:B------:R-:W4:Y:S01]  /*6440*/  SHFL.BFLY PT, R9, R68, 0x1, 0x1f ;  /* 0x0c201f0044097f89 */ /* 0x000f2200000e0000 */
[----:B--2---:R-:W-:-:S02]  /*6450*/  FMNMX.FTZ R69, R69, R8, !PT ;  /* 0x0000000845457209 */ /* 0x004fc40007810000 */
[----:B------:R-:W-:Y:S02]  /*6460*/  PRMT R20, R2, 0x5410, R5 ;  /* 0x0000541002147816 */ /* 0x000fe40000000005 */
[----:B------:R-:W-:Y:S01]  /*6470*/  @!P4 PRMT R191, R99, 0x5410, RZ ;  /* 0x0000541063bfc816 */ /* 0x000fe200000000ff */
[C---:B------:R-:W-:Y:S01]  /*6480*/  FMUL.FTZ R5, R69.reuse, c[0x0][0x23c] ;  /* 0x00008f0045057a20 */ /* 0x040fe20000410000 */
[----:B------:R-:W-:Y:S02]  /*6490*/  FSETP.NEU.FTZ.AND P4, PT, R69, -INF , PT ;  /* 0xff8000004500780b */ /* 0x000fe40003f9d000 */
[----:B------:R-:W-:Y:S02]  /*64a0*/  SHF.R.U32.HI R2, RZ, 0x10, R15 ;  /* 0x00000010ff027819 */ /* 0x000fe4000001160f */
[----:B------:R-:W-:Y:S02]  /*64b0*/  FSEL R5, R5, RZ, P4 ;  /* 0x000000ff05057208 */ /* 0x000fe40002000000 */
[----:B-1----:R-:W-:-:S02]  /*64c0*/  LOP3.LUT R6, R19, 0xff, RZ, 0xc0, !PT ;  /* 0x000000ff13067812 */ /* 0x002fc400078ec0ff */
[----:B------:R-:W-:Y:S02]  /*64d0*/  SHF.R.U32.HI R8, RZ, 0x18, R15 ;  /* 0x00000018ff087819 */ /* 0x000fe4000001160f */
[----:B------:R-:W-:Y:S02]  /*64e0*/  LOP3.LUT R2, R2, 0xff, RZ, 0xc0, !PT ;  /* 0x000000ff02027812 */ /* 0x000fe400078ec0ff */
[----:B------:R-:W-:Y:S01]  /*64f0*/  ISETP.GE.U32.AND P4, PT, R235, R6, PT ;  /* 0x00000006eb00720c */ /* 0x000fe20003f86070 */
[----:B------:R-:W-:Y:S01]  /*6500*/  FFMA.FTZ R6, R105, c[0x0][0x23c], -R5 ;  /* 0x00008f0069067a23 */ /* 0x000fe20000010805 */
[----:B------:R-:W-:Y:S02]  /*6510*/  @!P3 PRMT R194, R98, 0x5410, RZ ;  /* 0x0000541062c2b816 */ /* 0x000fe400000000ff */
[----:B------:R-:W-:Y:S01]  /*6520*/  ISETP.GE.U32.AND P3, PT, R235, R13, PT ;  /* 0x0000000deb00720c */ /* 0x000fe20003f66070 */
[----:B------:R1:W-:Y:S01]  /*6530*/  MUFU.EX2 R230, R6 ;  /* 0x0000000600e67308 */ /* 0x0003e20000000800 */
[----:B------:R-:W-:-:S02]  /*6540*/  PRMT R17, R2, 0x5410, R8 ;  /* 0x0000541002117816 */ /* 0x000fc40000000008 */
[----:B---3--:R-:W-:Y:S02]  /*6550*/  F2FP.PACK_AB R2, R57, R47 ;  /* 0x0000002f3902723e */ /* 0x008fe400000000ff */
[----:B------:R-:W-:Y:S02]  /*6560*/  ISETP.GE.U32.AND P0, PT, R235, R23, PT ;  /* 0x00000017eb00720c */ /* 0x000fe40003f06070 */
[C---:B------:R-:W-:Y:S02]  /*6570*/  PRMT R190, R2.reuse, 0x7610, R190 ;  /* 0x0000761002be7816 */ /* 0x040fe400000000be */
[----:B------:R-:W-:Y:S02]  /*6580*/  PRMT R189, R2, 0x7632, R189 ;  /* 0x0000763202bd7816 */ /* 0x000fe400000000bd */
[----:B------:R-:W-:Y:S01]  /*6590*/  LOP3.LUT R2, R35, 0xff, RZ, 0xc0, !PT ;  /* 0x000000ff23027812 */ /* 0x000fe200078ec0ff */
[----:B------:R-:W-:Y:S01]  /*65a0*/  @!P4 HADD2 R104, -R190.H0_H0, -RZ.H0_H0 ;  /* 0xa00000ffbe68c230 */ /* 0x000fe20000000900 */
[----:B------:R-:W-:Y:S01]  /*65b0*/  SHF.R.U32.HI R7, RZ, 0x8, R24 ;  /* 0x00000008ff077819 */ /* 0x000fe20000011618 */
[----:B------:R-:W-:Y:S01]  /*65c0*/  @!P3 HADD2 R103, -R189.H0_H0, -RZ.H0_H0 ;  /* 0xa00000ffbd67b230 */ /* 0x000fe20000000900 */
[----:B------:R-:W-:Y:S01]  /*65d0*/  PRMT R23, R2, 0x5410, R34 ;  /* 0x0000541002177816 */ /* 0x000fe20000000022 */
[----:B-1----:R-:W-:Y:S01]  /*65e0*/  FFMA.FTZ R6, R115, c[0x0][0x23c], -R5 ;  /* 0x00008f0073067a23 */ /* 0x002fe20000010805 */
[----:B----4-:R-:W-:-:S02]  /*65f0*/  FMNMX.FTZ R68, R68, R9, !PT ;  /* 0x0000000944447209 */ /* 0x010fc40007810000 */
[----:B------:R-:W-:Y:S01]  /*6600*/  LOP3.LUT R2, R16, 0xffff, RZ, 0xc0, !PT ;  /* 0x0000ffff10027812 */ /* 0x000fe200078ec0ff */
[----:B------:R1:W2:Y:S01]  /*6610*/  MUFU.EX2 R229, R6 ;  /* 0x0000000600e57308 */ /* 0x0002a20000000800 */
[----:B------:R-:W-:Y:S01]  /*6620*/  PRMT R24, R32, 0x5410, R7 ;  /* 0x0000541020187816 */ /* 0x000fe20000000007 */
[----:B------:R-:W-:Y:S01]  /*6630*/  FMUL.FTZ R7, R68, c[0x0][0x23c] ;  /* 0x00008f0044077a20 */ /* 0x000fe20000410000 */
[----:B------:R-:W-:Y:S02]  /*6640*/  PRMT R95, R190, 0x5410, R189 ;  /* 0x00005410be5f7816 */ /* 0x000fe400000000bd */
[----:B------:R-:W-:Y:S02]  /*6650*/  @!P4 PRMT R190, R104, 0x5410, RZ ;  /* 0x0000541068bec816 */ /* 0x000fe400000000ff */
[----:B------:R-:W-:Y:S02]  /*6660*/  SHF.R.U32.HI R2, RZ, 0x8, R2 ;  /* 0x00000008ff027819 */ /* 0x000fe40000011602 */
[----:B------:R-:W-:-:S02]  /*6670*/  FSETP.NEU.FTZ.AND P4, PT, R68, -INF , PT ;  /* 0xff8000004400780b */ /* 0x000fc40003f9d000 */
[----:B------:R-:W-:Y:S02]  /*6680*/  @!P3 PRMT R189, R103, 0x5410, RZ ;  /* 0x0000541067bdb816 */ /* 0x000fe400000000ff */
[----:B------:R-:W-:Y:S02]  /*6690*/  SHF.R.U32.HI R8, RZ, 0x8, R29 ;  /* 0x00000008ff087819 */ /* 0x000fe4000001161d */
[----:B------:R-:W-:Y:S02]  /*66a0*/  LOP3.LUT R9, R41, 0xff, RZ, 0xc0, !PT ;  /* 0x000000ff29097812 */ /* 0x000fe400078ec0ff */
[----:B-1----:R-:W-:Y:S02]  /*66b0*/  LOP3.LUT R6, R16, 0xff, RZ, 0xc0, !PT ;  /* 0x000000ff10067812 */ /* 0x002fe400078ec0ff */
[----:B------:R-:W-:Y:S02]  /*66c0*/  PRMT R22, R33, 0x5410, R8 ;  /* 0x0000541021167816 */ /* 0x000fe40000000008 */
[----:B------:R-:W-:-:S02]  /*66d0*/  ISETP.GE.U32.AND P3, PT, R235, R6, PT ;  /* 0x00000006eb00720c */ /* 0x000fc40003f66070 */
[----:B------:R-:W-:Y:S02]  /*66e0*/  LOP3.LUT R6, R2, 0xffff, RZ, 0xc0, !PT ;  /* 0x0000ffff02067812 */ /* 0x000fe400078ec0ff */
[----:B------:R-:W-:Y:S02]  /*66f0*/  FSEL R2, R7, RZ, P4 ;  /* 0x000000ff07027208 */ /* 0x000fe40002000000 */
[----:B--2---:R-:W-:Y:S02]  /*6700*/  F2FP.PACK_AB R7, R229, R230 ;  /* 0x000000e6e507723e */ /* 0x004fe400000000ff */
[----:B------:R-:W-:Y:S01]  /*6710*/  ISETP.GE.U32.AND P4, PT, R235, R6, PT ;  /* 0x00000006eb00720c */ /* 0x000fe20003f86070 */
[----:B------:R-:W-:Y:S01]  /*6720*/  FFMA.FTZ R6, R107, c[0x0][0x23c], -R2 ;  /* 0x00008f006b067a23 */ /* 0x000fe20000010802 */
[C---:B------:R-:W-:Y:S02]  /*6730*/  PRMT R171, R7.reuse, 0x7610, R171 ;  /* 0x0000761007ab7816 */ /* 0x040fe400000000ab */
[----:B------:R-:W-:Y:S01]  /*6740*/  PRMT R170, R7, 0x7632, R170 ;  /* 0x0000763207aa7816 */ /* 0x000fe200000000aa */
[----:B------:R1:W-:Y:S01]  /*6750*/  MUFU.EX2 R103, R6 ;  /* 0x0000000600677308 */ /* 0x0003e20000000800 */
[----:B------:R-:W-:Y:S01]  /*6760*/  FFMA.FTZ R7, R117, c[0x0][0x23c], -R2 ;  /* 0x00008f0075077a23 */ /* 0x000fe20000010802 */
[----:B------:R-:W-:Y:S01]  /*6770*/  @!P3 HADD2 R105, -R171.H0_H0, -RZ.H0_H0 ;  /* 0xa00000ffab69b230 */ /* 0x000fe20000000900 */
[----:B------:R-:W-:-:S02]  /*6780*/  PRMT R32, R171, 0x5410, R170 ;  /* 0x00005410ab207816 */ /* 0x000fc400000000aa */
[----:B------:R-:W-:Y:S02]  /*6790*/  LOP3.LUT R8, R12, 0xff, RZ, 0xc0, !PT ;  /* 0x000000ff0c087812 */ /* 0x000fe400078ec0ff */
[----:B------:R-:W-:Y:S01]  /*67a0*/  @!P3 PRMT R171, R105, 0x5410, RZ ;  /* 0x0000541069abb816 */ /* 0x000fe200000000ff */
[----:B------:R2:W3:Y:S01]  /*67b0*/  MUFU.EX2 R101, R7 ;  /* 0x0000000700657308 */ /* 0x0004e20000000800 */
[----:B------:R-:W-:Y:S01]  /*67c0*/  @!P4 HADD2 R106, -R170.H0_H0, -RZ.H0_H0 ;  /* 0xa00000ffaa6ac230 */ /* 0x000fe20000000900 */
[----:B------:R-:W-:Y:S02]  /*67d0*/  LOP3.LUT R11, R18, 0xff, RZ, 0xc0, !PT ;  /* 0x000000ff120b7812 */ /* 0x000fe400078ec0ff */
[----:B------:R-:W-:Y:S02]  /*67e0*/  SHF.R.U32.HI R10, RZ, 0x18, R18 ;  /* 0x00000018ff0a7819 */ /* 0x000fe40000011612 */
[----:B------:R-:W-:Y:S01]  /*67f0*/  @!P4 PRMT R170, R106, 0x5410, RZ ;  /* 0x000054106aaac816 */ /* 0x000fe200000000ff */
[----:B------:R-:W-:Y:S01]  /*6800*/  IMAD.MOV.U32 R106, RZ, RZ, R21 ;  /* 0x000000ffff6a7224 */ /* 0x000fe200078e0015 */
[----:B-1----:R-:W-:-:S04]  /*6810*/  SHF.R.U32.HI R6, RZ, 0x8, R39 ;  /* 0x00000008ff067819 */ /* 0x002fc80000011627 */
[----:B------:R-:W-:Y:S02]  /*6820*/  PRMT R19, R40, 0x5410, R6 ;  /* 0x0000541028137816 */ /* 0x000fe40000000006 */
[--C-:B------:R-:W-:Y:S02]  /*6830*/  SHF.R.U32.HI R6, RZ, 0x18, R16.reuse ;  /* 0x00000018ff067819 */ /* 0x100fe40000011610 */
[----:B--2---:R-:W-:Y:S02]  /*6840*/  LOP3.LUT R7, R30, 0xff, RZ, 0xc0, !PT ;  /* 0x000000ff1e077812 */ /* 0x004fe400078ec0ff */
[----:B------:R-:W-:Y:S02]  /*6850*/  ISETP.GE.U32.AND P3, PT, R235, R6, PT ;  /* 0x00000006eb00720c */ /* 0x000fe40003f66070 */
[----:B------:R-:W-:Y:S02]  /*6860*/  SHF.R.U32.HI R6, RZ, 0x10, R16 ;  /* 0x00000010ff067819 */ /* 0x000fe40000011610 */
[----:B------:R-:W-:-:S02]  /*6870*/  PRMT R21, R7, 0x5410, R31 ;  /* 0x0000541007157816 */ /* 0x000fc4000000001f */
[----:B------:R-:W-:Y:S02]  /*6880*/  LOP3.LUT R6, R6, 0xff, RZ, 0xc0, !PT ;  /* 0x000000ff06067812 */ /* 0x000fe400078ec0ff */
[----:B------:R-:W-:Y:S01]  /*6890*/  SHF.R.U32.HI R7, RZ, 0x8, R72 ;  /* 0x00000008ff077819 */ /* 0x000fe20000011648 */
[----:B------:R-:W-:Y:S01]  /*68a0*/  IMAD.MOV.U32 R72, RZ, RZ, R47 ;  /* 0x000000ffff487224 */ /* 0x000fe200078e002f */
[----:B------:R-:W-:Y:S02]  /*68b0*/  ISETP.GE.U32.AND P4, PT, R235, R6, PT ;  /* 0x00000006eb00720c */ /* 0x000fe40003f86070 */
[----:B---3--:R-:W-:Y:S02]  /*68c0*/  F2FP.PACK_AB R6, R101, R103 ;  /* 0x000000676506723e */ /* 0x008fe400000000ff */
[----:B------:R-:W-:Y:S02]  /*68d0*/  LOP3.LUT R7, R7, 0xffff, RZ, 0xc0, !PT ;  /* 0x0000ffff07077812 */ /* 0x000fe400078ec0ff */
[----:B------:R-:W-:-:S02]  /*68e0*/  PRMT R169, R6, 0x7610, R169 ;  /* 0x0000761006a97816 */ /* 0x000fc400000000a9 */
[----:B------:R-:W-:Y:S02]  /*68f0*/  PRMT R168, R6, 0x7632, R168 ;  /* 0x0000763206a87816 */ /* 0x000fe400000000a8 */
[----:B------:R-:W-:Y:S02]  /*6900*/  LOP3.LUT R6, R12, 0xffff, RZ, 0xc0, !PT ;  /* 0x0000ffff0c067812 */ /* 0x000fe400078ec0ff */
[----:B------:R-:W-:Y:S01]  /*6910*/  PRMT R33, R169, 0x5410, R168 ;  /* 0x00005410a9217816 */ /* 0x000fe200000000a8 */
[----:B------:R-:W-:Y:S01]  /*6920*/  @!P4 HADD2 R107, -R169.H0_H0, -RZ.H0_H0 ;  /* 0xa00000ffa96bc230 */ /* 0x000fe20000000900 */
[----:B------:R-:W-:Y:S01]  /*6930*/  SHF.R.U32.HI R6, RZ, 0x8, R6 ;  /* 0x00000008ff067819 */ /* 0x000fe20000011606 */
[----:B------:R-:W-:Y:S01]  /*6940*/  @!P3 HADD2 R114, -R168.H0_H0, -RZ.H0_H0 ;  /* 0xa00000ffa872b230 */ /* 0x000fe20000000900 */
[----:B------:R-:W-:Y:S02]  /*6950*/  PRMT R16, R9, 0x5410, R42 ;  /* 0x0000541009107816 */ /* 0x000fe4000000002a */
[----:B------:R-:W-:Y:S01]  /*6960*/  @!P4 PRMT R169, R107, 0x5410, RZ ;  /* 0x000054106ba9c816 */ /* 0x000fe200000000ff */
[----:B------:R-:W-:Y:S01]  /*6970*/  IMAD.MOV.U32 R107, RZ, RZ, R45 ;  /* 0x000000ffff6b7224 */ /* 0x000fe200078e002d */
[----:B------:R-:W-:Y:S01]  /*6980*/  ISETP.GE.U32.AND P4, PT, R235, R7, PT ;  /* 0x00000007eb00720c */ /* 0x000fe20003f86070 */
[----:B------:R-:W-:Y:S01]  /*6990*/  HSET2.LE.AND R0, R16, R94, PT ;  /* 0x0000005e10007233 */ /* 0x000fe20003803000 */
[----:B------:R-:W-:-:S02]  /*69a0*/  PRMT R13, R8, 0x5410, R6 ;  /* 0x00005410080d7816 */ /* 0x000fc40000000006 */
[----:B------:R-:W-:Y:S02]  /*69b0*/  SHF.R.U32.HI R7, RZ, 0x10, R12 ;  /* 0x00000010ff077819 */ /* 0x000fe4000001160c */
[----:B------:R-:W-:Y:S02]  /*69c0*/  LOP3.LUT R6, R18, 0xffff, RZ, 0xc0, !PT ;  /* 0x0000ffff12067812 */ /* 0x000fe400078ec0ff */
[----:B------:R-:W-:Y:S01]  /*69d0*/  SHF.R.U32.HI R8, RZ, 0x10, R18 ;  /* 0x00000010ff087819 */ /* 0x000fe20000011612 */
[----:B------:R-:W-:Y:S01]  /*69e0*/  IMAD.MOV.U32 R18, RZ, RZ, R44 ;  /* 0x000000ffff127224 */ /* 0x000fe200078e002c */
[----:B------:R-:W-:Y:S02]  /*69f0*/  LOP3.LUT R9, R7, 0xff, RZ, 0xc0, !PT ;  /* 0x000000ff07097812 */ /* 0x000fe400078ec0ff */
[----:B------:R-:W-:Y:S02]  /*6a00*/  SHF.R.U32.HI R7, RZ, 0x8, R6 ;  /* 0x00000008ff077819 */ /* 0x000fe40000011606 */
[----:B------:R-:W-:Y:S01]  /*6a10*/  LOP3.LUT R6, R8, 0xff, RZ, 0xc0, !PT ;  /* 0x000000ff08067812 */ /* 0x000fe200078ec0ff */
[----:B------:R-:W-:Y:S01]  /*6a20*/  FFMA.FTZ R8, R126, c[0x0][0x23c], -R5 ;  /* 0x00008f007e087a23 */ /* 0x000fe20000010805 */
[----:B------:R-:W-:Y:S01]  /*6a30*/  PRMT R11, R11, 0x5410, R7 ;  /* 0x000054100b0b7816 */ /* 0x000fe20000000007 */
[----:B------:R-:W-:Y:S01]  /*6a40*/  FFMA.FTZ R7, R127, c[0x0][0x23c], -R5 ;  /* 0x00008f007f077a23 */ /* 0x000fe20000010805 */
[----:B------:R-:W-:Y:S01]  /*6a50*/  PRMT R10, R6, 0x5410, R10 ;  /* 0x00005410060a7816 */ /* 0x000fe2000000000a */
[----:B------:R1:W-:Y:S01]  /*6a60*/  MUFU.EX2 R99, R8 ;  /* 0x0000000800637308 */ /* 0x0003e20000000800 */
[----:B------:R-:W-:-:S02]  /*6a70*/  LOP3.LUT R6, R26, 0xffff, RZ, 0xc0, !PT ;  /* 0x0000ffff1a067812 */ /* 0x000fc400078ec0ff */
[----:B------:R-:W-:Y:S02]  /*6a80*/  SHF.R.U32.HI R12, RZ, 0x18, R12 ;  /* 0x00000018ff0c7819 */ /* 0x000fe4000001160c */
[----:B------:R-:W-:Y:S01]  /*6a90*/  @!P3 PRMT R168, R114, 0x5410, RZ ;  /* 0x0000541072a8b816 */ /* 0x000fe200000000ff */
[----:B------:R-:W-:Y:S01]  /*6aa0*/  IMAD.MOV.U32 R114, RZ, RZ, R55 ;  /* 0x000000ffff727224 */ /* 0x000fe200078e0037 */
[----:B------:R-:W-:Y:S01]  /*6ab0*/  PRMT R12, R9, 0x5410, R12 ;  /* 0x00005410090c7816 */ /* 0x000fe2000000000c */
[----:B------:R2:W3:Y:S01]  /*6ac0*/  MUFU.EX2 R39, R7 ;  /* 0x0000000700277308 */ /* 0x0004e20000000800 */
[----:B------:R-:W-:Y:S01]  /*6ad0*/  FFMA.FTZ R9, R118, c[0x0][0x23c], -R5 ;  /* 0x00008f0076097a23 */ /* 0x000fe20000010805 */
[----:B-1----:R-:W-:-:S06]  /*6ae0*/  SHF.R.U32.HI R8, RZ, 0x18, R26 ;  /* 0x00000018ff087819 */ /* 0x002fcc000001161a */
[----:B------:R1:W-:Y:S01]  /*6af0*/  MUFU.EX2 R104, R9 ;  /* 0x0000000900687308 */ /* 0x0003e20000000800 */
[----:B--2---:R-:W-:Y:S02]  /*6b00*/  SHF.R.U32.HI R7, RZ, 0x8, R6 ;  /* 0x00000008ff077819 */ /* 0x004fe40000011606 */
[----:B------:R-:W-:-:S04]  /*6b10*/  LOP3.LUT R6, R26, 0xff, RZ, 0xc0, !PT ;  /* 0x000000ff1a067812 */ /* 0x000fc800078ec0ff */
[----:B------:R-:W-:Y:S01]  /*6b20*/  PRMT R15, R6, 0x5410, R7 ;  /* 0x00005410060f7816 */ /* 0x000fe20000000007 */
[--C-:B------:R-:W-:Y:S01]  /*6b30*/  FFMA.FTZ R7, R125, c[0x0][0x23c], -R5.reuse ;  /* 0x00008f007d077a23 */ /* 0x100fe20000010805 */
[----:B------:R-:W-:Y:S01]  /*6b40*/  SHF.R.U32.HI R6, RZ, 0x10, R26 ;  /* 0x00000010ff067819 */ /* 0x000fe2000001161a */
[----:B-1----:R-:W-:Y:S02]  /*6b50*/  FFMA.FTZ R9, R116, c[0x0][0x23c], -R5 ;  /* 0x00008f0074097a23 */ /* 0x002fe40000010805 */
[----:B------:R1:W-:Y:S01]  /*6b60*/  MUFU.EX2 R98, R7 ;  /* 0x0000000700627308 */ /* 0x0003e20000000800 */
[----:B------:R-:W-:-:S04]  /*6b70*/  LOP3.LUT R6, R6, 0xff, RZ, 0xc0, !PT ;  /* 0x000000ff06067812 */ /* 0x000fc800078ec0ff */
[----:B------:R-:W-:Y:S01]  /*6b80*/  PRMT R14, R6, 0x5410, R8 ;  /* 0x00005410060e7816 */ /* 0x000fe20000000008 */
[----:B------:R-:W-:Y:S01]  /*6b90*/  FFMA.FTZ R6, R130, c[0x0][0x23c], -R2 ;  /* 0x00008f0082067a23 */ /* 0x000fe20000010802 */
[----:B------:R-:W-:Y:S01]  /*6ba0*/  HSET2.LE.AND R8, R17, R94, PT ;  /* 0x0000005e11087233 */ /* 0x000fe20003803000 */
[----:B------:R2:W-:Y:S04]  /*6bb0*/  MUFU.EX2 R105, R9 ;  /* 0x0000000900697308 */ /* 0x0005e80000000800 */
[----:B------:R-:W-:Y:S02]  /*6bc0*/  LOP3.LUT R45, R8, R91, RZ, 0xc0, !PT ;  /* 0x0000005b082d7212 */ /* 0x000fe400078ec0ff */
[----:B---3--:R-:W-:Y:S01]  /*6bd0*/  F2FP.PACK_AB R8, R99, R39 ;  /* 0x000000276308723e */ /* 0x008fe200000000ff */
[----:B-1----:R-:W-:Y:S01]  /*6be0*/  FFMA.FTZ R7, R119, c[0x0][0x23c], -R5 ;  /* 0x00008f0077077a23 */ /* 0x002fe20000010805 */
[----:B------:R1:W-:Y:S02]  /*6bf0*/  MUFU.EX2 R38, R6 ;  /* 0x0000000600267308 */ /* 0x0003e40000000800 */
[----:B------:R-:W-:-:S02]  /*6c00*/  PRMT R167, R8, 0x7610, R167 ;  /* 0x0000761008a77816 */ /* 0x000fc400000000a7 */
[----:B------:R-:W-:Y:S01]  /*6c10*/  PRMT R166, R8, 0x7632, R166 ;  /* 0x0000763208a67816 */ /* 0x000fe200000000a6 */
[--C-:B------:R-:W-:Y:S02]  /*6c20*/  HSET2.LE.AND R8, R24, R94.reuse, PT ;  /* 0x0000005e18087233 */ /* 0x100fe40003803000 */
[----:B------:R-:W-:Y:S01]  /*6c30*/  @!P2 HADD2 R116, -R167.H0_H0, -RZ.H0_H0 ;  /* 0xa00000ffa774a230 */ /* 0x000fe20000000900 */
[--C-:B--2---:R-:W-:Y:S01]  /*6c40*/  FFMA.FTZ R9, R124, c[0x0][0x23c], -R2.reuse ;  /* 0x00008f007c097a23 */ /* 0x104fe20000010802 */
[----:B------:R2:W-:Y:S01]  /*6c50*/  MUFU.EX2 R102, R7 ;  /* 0x0000000700667308 */ /* 0x0005e20000000800 */
[----:B------:R-:W-:Y:S01]  /*6c60*/  LOP3.LUT R42, R8, R59, RZ, 0xc0, !PT ;  /* 0x0000003b082a7212 */ /* 0x000fe200078ec0ff */
[----:B------:R-:W-:Y:S01]  /*6c70*/  FFMA.FTZ R8, R122, c[0x0][0x23c], -R2 ;  /* 0x00008f007a087a23 */ /* 0x000fe20000010802 */
[----:B------:R-:W-:Y:S02]  /*6c80*/  @!P4 HADD2 R119, -R166.H0_H0, -RZ.H0_H0 ;  /* 0xa00000ffa677c230 */ /* 0x000fe40000000900 */
[----:B-1----:R-:W-:-:S03]  /*6c90*/  HSET2.LE.AND R6, R20, R94, PT ;  /* 0x0000005e14067233 */ /* 0x002fc60003803000 */
[----:B------:R1:W-:Y:S02]  /*6ca0*/  MUFU.EX2 R100, R9 ;  /* 0x0000000900647308 */ /* 0x0003e40000000800 */
[----:B------:R-:W-:Y:S01]  /*6cb0*/  LOP3.LUT R44, R6, R93, RZ, 0xc0, !PT ;  /* 0x0000005d062c7212 */ /* 0x000fe200078ec0ff */
[----:B------:R-:W-:Y:S01]  /*6cc0*/  HSET2.LE.AND R6, R28, R94, PT ;  /* 0x0000005e1c067233 */ /* 0x000fe20003803000 */
[----:B--2---:R-:W-:-:S04]  /*6cd0*/  FFMA.FTZ R7, R129, c[0x0][0x23c], -R2 ;  /* 0x00008f0081077a23 */ /* 0x004fc80000010802 */
[----:B------:R-:W-:Y:S01]  /*6ce0*/  MUFU.EX2 R247, R8 ;  /* 0x0000000800f77308 */ /* 0x000fe20000000800 */
[----:B------:R-:W-:Y:S01]  /*6cf0*/  LOP3.LUT R47, R6, R63, RZ, 0xc0, !PT ;  /* 0x0000003f062f7212 */ /* 0x000fe200078ec0ff */
[----:B------:R-:W-:-:S06]  /*6d00*/  HSET2.LE.AND R6, R12, R94, PT ;  /* 0x0000005e0c067233 */ /* 0x000fcc0003803000 */
[----:B------:R2:W3:Y:S01]  /*6d10*/  MUFU.EX2 R26, R7 ;  /* 0x00000007001a7308 */ /* 0x0004e20000000800 */
[----:B------:R-:W-:Y:S01]  /*6d20*/  LOP3.LUT R41, R6, R61, RZ, 0xc0, !PT ;  /* 0x0000003d06297212 */ /* 0x000fe200078ec0ff */
[----:B-1----:R-:W-:-:S06]  /*6d30*/  FFMA.FTZ R9, R133, c[0x0][0x23c], -R2 ;  /* 0x00008f0085097a23 */ /* 0x002fcc0000010802 */
[----:B------:R1:W-:Y:S01]  /*6d40*/  MUFU.EX2 R24, R9 ;  /* 0x0000000900187308 */ /* 0x0003e20000000800 */
[----:B--2---:R-:W-:Y:S01]  /*6d50*/  HSET2.LE.AND R7, R27, R94, PT ;  /* 0x0000005e1b077233 */ /* 0x004fe20003803000 */
[----:B---3--:R-:W-:Y:S01]  /*6d60*/  F2FP.PACK_AB R6, R26, R38 ;  /* 0x000000261a06723e */ /* 0x008fe200000000ff */
[----:B------:R-:W-:-:S03]  /*6d70*/  IMAD.MOV.U32 R27, RZ, RZ, R242 ;  /* 0x000000ffff1b7224 */ /* 0x000fc600078e00f2 */
[----:B------:R-:W-:Y:S01]  /*6d80*/  LOP3.LUT R46, R7, R46, RZ, 0xc0, !PT ;  /* 0x0000002e072e7212 */ /* 0x000fe200078ec0ff */
[--C-:B------:R-:W-:Y:S01]  /*6d90*/  HSET2.LE.AND R7, R13, R94.reuse, PT ;  /* 0x0000005e0d077233 */ /* 0x100fe20003803000 */
[C---:B------:R-:W-:Y:S02]  /*6da0*/  PRMT R165, R6.reuse, 0x7610, R165 ;  /* 0x0000761006a57816 */ /* 0x040fe400000000a5 */
[----:B------:R-:W-:Y:S01]  /*6db0*/  PRMT R164, R6, 0x7632, R164 ;  /* 0x0000763206a47816 */ /* 0x000fe200000000a4 */
[--C-:B------:R-:W-:Y:S01]  /*6dc0*/  HSET2.LE.AND R6, R19, R94.reuse, PT ;  /* 0x0000005e13067233 */ /* 0x100fe20003803000 */
[----:B------:R-:W-:Y:S01]  /*6dd0*/  LOP3.LUT R40, R7, R62, RZ, 0xc0, !PT ;  /* 0x0000003e07287212 */ /* 0x000fe200078ec0ff */
[----:B------:R-:W-:Y:S01]  /*6de0*/  HSET2.LE.AND R7, R23, R94, PT ;  /* 0x0000005e17077233 */ /* 0x000fe20003803000 */
[----:B------:R-:W-:Y:S01]  /*6df0*/  PRMT R8, R165, 0x5410, R164 ;  /* 0x00005410a5087816 */ /* 0x000fe200000000a4 */
[----:B------:R-:W-:Y:S02]  /*6e00*/  @!P5 HADD2 R129, -R165.H0_H0, -RZ.H0_H0 ;  /* 0xa00000ffa581d230 */ /* 0x000fe40000000900 */
[----:B------:R-:W-:Y:S01]  /*6e10*/  @!P0 HADD2 R118, -R164.H0_H0, -RZ.H0_H0 ;  /* 0xa00000ffa4768230 */ /* 0x000fe20000000900 */
[----:B------:R-:W-:-:S02]  /*6e20*/  LOP3.LUT R43, R7, R43, RZ, 0xc0, !PT ;  /* 0x0000002b072b7212 */ /* 0x000fc400078ec0ff */
[----:B------:R-:W-:Y:S02]  /*6e30*/  PRMT R7, R167, 0x5410, R166 ;  /* 0x00005410a7077816 */ /* 0x000fe400000000a6 */
[----:B------:R-:W-:Y:S01]  /*6e40*/  LOP3.LUT R35, R0, R8, RZ, 0xc0, !PT ;  /* 0x0000000800237212 */ /* 0x000fe200078ec0ff */
[--C-:B------:R-:W-:Y:S01]  /*6e50*/  HSET2.LE.AND R0, R21, R94.reuse, PT ;  /* 0x0000005e15007233 */ /* 0x100fe20003803000 */
[----:B------:R-:W-:Y:S01]  /*6e60*/  LOP3.LUT R34, R6, R7, RZ, 0xc0, !PT ;  /* 0x0000000706227212 */ /* 0x000fe200078ec0ff */
[--C-:B------:R-:W-:Y:S01]  /*6e70*/  HSET2.LE.AND R7, R11, R94.reuse, PT ;  /* 0x0000005e0b077233 */ /* 0x100fe20003803000 */
[----:B------:R-:W-:Y:S01]  /*6e80*/  F2FP.PACK_AB R8, R105, R104 ;  /* 0x000000686908723e */ /* 0x000fe200000000ff */
[----:B------:R-:W-:Y:S01]  /*6e90*/  HSET2.LE.AND R6, R10, R94, PT ;  /* 0x0000005e0a067233 */ /* 0x000fe20003803000 */
[----:B------:R-:W-:Y:S01]  /*6ea0*/  @!P2 PRMT R167, R116, 0x5410, RZ ;  /* 0x0000541074a7a816 */ /* 0x000fe200000000ff */
[----:B------:R-:W-:Y:S01]  /*6eb0*/  IMAD.MOV.U32 R116, RZ, RZ, R56 ;  /* 0x000000ffff747224 */ /* 0x000fe200078e0038 */
[----:B------:R-:W-:Y:S01]  /*6ec0*/  LOP3.LUT R32, R7, R32, RZ, 0xc0, !PT ;  /* 0x0000002007207212 */ /* 0x000fe200078ec0ff */
[----:B------:R-:W-:Y:S01]  /*6ed0*/  FFMA.FTZ R7, R131, c[0x0][0x23c], -R2 ;  /* 0x00008f0083077a23 */ /* 0x000fe20000010802 */
[----:B------:R-:W-:-:S02]  /*6ee0*/  PRMT R163, R8, 0x7610, R163 ;  /* 0x0000761008a37816 */ /* 0x000fc400000000a3 */
[----:B------:R-:W-:Y:S01]  /*6ef0*/  PRMT R162, R8, 0x7632, R162 ;  /* 0x0000763208a27816 */ /* 0x000fe200000000a2 */
[----:B------:R2:W3:Y:S01]  /*6f00*/  MUFU.EX2 R96, R7 ;  /* 0x0000000700607308 */ /* 0x0004e20000000800 */
[----:B------:R-:W-:Y:S01]  /*6f10*/  LOP3.LUT R33, R6, R33, RZ, 0xc0, !PT ;  /* 0x0000002106217212 */ /* 0x000fe200078ec0ff */
[----:B------:R-:W-:Y:S01]  /*6f20*/  HSET2.LE.AND R6, R22, R94, PT ;  /* 0x0000005e16067233 */ /* 0x000fe20003803000 */
[----:B------:R-:W-:Y:S02]  /*6f30*/  F2FP.PACK_AB R8, R102, R98 ;  /* 0x000000626608723e */ /* 0x000fe400000000ff */
[----:B------:R-:W-:Y:S01]  /*6f40*/  @!P4 PRMT R166, R119, 0x5410, RZ ;  /* 0x0000541077a6c816 */ /* 0x000fe200000000ff */
[----:B------:R-:W-:Y:S01]  /*6f50*/  IMAD.MOV.U32 R119, RZ, RZ, R58 ;  /* 0x000000ffff777224 */ /* 0x000fe200078e003a */
[C---:B------:R-:W-:Y:S02]  /*6f60*/  PRMT R159, R8.reuse, 0x7610, R159 ;  /* 0x00007610089f7816 */ /* 0x040fe4000000009f */
[----:B------:R-:W-:-:S02]  /*6f70*/  PRMT R158, R8, 0x7632, R158 ;  /* 0x00007632089e7816 */ /* 0x000fc4000000009e */
[----:B-1----:R-:W-:Y:S01]  /*6f80*/  HMMA.16816.F32 R8, R32, R84, RZ ;  /* 0x000000542008723c */ /* 0x002fe200000018ff */
[----:B------:R-:W-:Y:S01]  /*6f90*/  @!P5 PRMT R165, R129, 0x5410, RZ ;  /* 0x0000541081a5d816 */ /* 0x000fe200000000ff */
[----:B------:R-:W-:Y:S01]  /*6fa0*/  IMAD.MOV.U32 R129, RZ, RZ, R18 ;  /* 0x000000ffff817224 */ /* 0x000fe200078e0012 */
[----:B------:R-:W-:Y:S01]  /*6fb0*/  ISETP.GE.U32.AND P5, PT, R235, R111, PT ;  /* 0x0000006feb00720c */ /* 0x000fe20003fa6070 */
[----:B------:R-:W-:Y:S01]  /*6fc0*/  IMAD.MOV.U32 R111, RZ, RZ, R107 ;  /* 0x000000ffff6f7224 */ /* 0x000fe200078e006b */
[----:B--2---:R-:W-:Y:S01]  /*6fd0*/  F2FP.PACK_AB R7, R247, R100 ;  /* 0x00000064f707723e */ /* 0x004fe200000000ff */
[----:B------:R-:W-:Y:S01]  /*6fe0*/  IMAD.MOV.U32 R107, RZ, RZ, R78 ;  /* 0x000000ffff6b7224 */ /* 0x000fe200078e004e */
[----:B------:R-:W-:Y:S01]  /*6ff0*/  @!P0 PRMT R164, R118, 0x5410, RZ ;  /* 0x0000541076a48816 */ /* 0x000fe200000000ff */
[----:B------:R-:W-:Y:S01]  /*7000*/  IMAD.MOV.U32 R118, RZ, RZ, R57 ;  /* 0x000000ffff767224 */ /* 0x000fe200078e0039 */
[C---:B------:R-:W-:Y:S02]  /*7010*/  PRMT R161, R7.reuse, 0x7610, R161 ;  /* 0x0000761007a17816 */ /* 0x040fe400000000a1 */
[----:B------:R-:W-:-:S02]  /*7020*/  PRMT R160, R7, 0x7632, R160 ;  /* 0x0000763207a07816 */ /* 0x000fc400000000a0 */
[----:B------:R-:W-:Y:S02]  /*7030*/  PRMT R7, R163, 0x5410, R162 ;  /* 0x00005410a3077816 */ /* 0x000fe400000000a2 */
[----:B------:R-:W-:Y:S01]  /*7040*/  ISETP.GE.U32.AND P0, PT, R235, R110, PT ;  /* 0x0000006eeb00720c */ /* 0x000fe20003f06070 */
[----:B------:R-:W-:Y:S01]  /*7050*/  @!P5 HADD2 R131, -R163.H0_H0, -RZ.H0_H0 ;  /* 0xa00000ffa383d230 */ /* 0x000fe20000000900 */
[----:B------:R-:W-:Y:S01]  /*7060*/  LOP3.LUT R30, R6, R7, RZ, 0xc0, !PT ;  /* 0x00000007061e7212 */ /* 0x000fe200078ec0ff */
[----:B------:R-:W-:Y:S01]  /*7070*/  IMAD.MOV.U32 R110, RZ, RZ, R72 ;  /* 0x000000ffff6e7224 */ /* 0x000fe200078e0048 */
[----:B------:R-:W-:Y:S02]  /*7080*/  PRMT R6, R161, 0x5410, R160 ;  /* 0x00005410a1067816 */ /* 0x000fe400000000a0 */
[----:B---3--:R-:W-:Y:S02]  /*7090*/  F2FP.PACK_AB R7, R96, R24 ;  /* 0x000000186007723e */ /* 0x008fe400000000ff */
[----:B------:R-:W-:Y:S01]  /*70a0*/  LOP3.LUT R31, R0, R6, RZ, 0xc0, !PT ;  /* 0x00000006001f7212 */ /* 0x000fe200078ec0ff */
[--C-:B------:R-:W-:Y:S01]  /*70b0*/  HSET2.LE.AND R6, R15, R94.reuse, PT ;  /* 0x0000005e0f067233 */ /* 0x100fe20003803000 */
[C---:B------:R-:W-:Y:S01]  /*70c0*/  PRMT R155, R7.reuse, 0x7610, R155 ;  /* 0x00007610079b7816 */ /* 0x040fe2000000009b */
[----:B------:R-:W-:Y:S01]  /*70d0*/  HSET2.LE.AND R0, R14, R94, PT ;  /* 0x0000005e0e007233 */ /* 0x000fe20003803000 */
[----:B------:R-:W-:Y:S01]  /*70e0*/  PRMT R154, R7, 0x7632, R154 ;  /* 0x00007632079a7816 */ /* 0x000fe2000000009a */
[----:B------:R-:W-:Y:S01]  /*70f0*/  HMMA.16816.F32 R12, R44, R84, RZ ;  /* 0x000000542c0c723c */ /* 0x000fe200000018ff */
[----:B------:R-:W-:Y:S01]  /*7100*/  PRMT R7, R159, 0x5410, R158 ;  /* 0x000054109f077816 */ /* 0x000fe2000000009e */
[----:B------:R-:W-:Y:S01]  /*7110*/  @!P0 HADD2 R143, -R160.H0_H0, -RZ.H0_H0 ;  /* 0xa00000ffa08f8230 */ /* 0x000fe20000000900 */
[----:B------:R-:W-:Y:S01]  /*7120*/  @!P5 PRMT R163, R131, 0x5410, RZ ;  /* 0x0000541083a3d816 */ /* 0x000fe200000000ff */
[----:B------:R-:W-:Y:S01]  /*7130*/  IMAD.MOV.U32 R131, RZ, RZ, R239 ;  /* 0x000000ffff837224 */ /* 0x000fe200078e00ef */
[----:B------:R-:W-:-:S02]  /*7140*/  LOP3.LUT R28, R6, R7, RZ, 0xc0, !PT ;  /* 0x00000007061c7212 */ /* 0x000fc400078ec0ff */
[----:B------:R-:W-:Y:S02]  /*7150*/  PRMT R6, R155, 0x5410, R154 ;  /* 0x000054109b067816 */ /* 0x000fe4000000009a */
[----:B------:R-:W-:Y:S02]  /*7160*/  @!P0 PRMT R160, R143, 0x5410, RZ ;  /* 0x000054108fa08816 */ /* 0x000fe400000000ff */
[----:B------:R-:W-:Y:S01]  /*7170*/  LOP3.LUT R29, R0, R6, RZ, 0xc0, !PT ;  /* 0x00000006001d7212 */ /* 0x000fe200078ec0ff */
[----:B------:R-:W-:Y:S01]  /*7180*/  IMAD.WIDE.U32 R6, R135, -0x2daee0ad, RZ ;  /* 0xd2511f5387067825 */ /* 0x000fe200078e00ff */
[----:B------:R-:W-:-:S03]  /*7190*/  LOP3.LUT R0, R25, 0xffff, RZ, 0xc0, !PT ;  /* 0x0000ffff19007812 */ /* 0x000fc600078ec0ff */
[----:B------:R-:W-:Y:S01]  /*71a0*/  IMAD.MOV.U32 R135, RZ, RZ, R73 ;  /* 0x000000ffff877224 */ /* 0x000fe200078e0049 */
[----:B------:R-:W-:Y:S01]  /*71b0*/  SHF.R.U32.HI R0, RZ, 0x8, R0 ;  /* 0x00000008ff007819 */ /* 0x000fe20000011600 */
[----:B------:R-:W-:Y:S01]  /*71c0*/  HMMA.16816.F32 R136, R28, R80, R8 ;  /* 0x000000501c88723c */ /* 0x000fe20000001808 */
[----:B------:R-:W-:Y:S02]  /*71d0*/  LOP3.LUT R23, R6, 0xffff, RZ, 0xc0, !PT ;  /* 0x0000ffff06177812 */ /* 0x000fe400078ec0ff */
[----:B------:R-:W-:-:S04]  /*71e0*/  LOP3.LUT R0, R0, 0xffff, RZ, 0xc0, !PT ;  /* 0x0000ffff00007812 */ /* 0x000fc800078ec0ff */
[----:B------:R-:W-:Y:S01]  /*71f0*/  ISETP.GE.U32.AND P3, PT, R235, R0, PT ;  /* 0x00000000eb00720c */ /* 0x000fe20003f66070 */
[----:B------:R-:W-:Y:S01]  /*7200*/  HMMA.16816.F32 R124, R40, R80, R12 ;  /* 0x00000050287c723c */ /* 0x000fe2000000180c */
[----:B------:R-:W-:Y:S02]  /*7210*/  LOP3.LUT R0, R25, 0xff, RZ, 0xc0, !PT ;  /* 0x000000ff19007812 */ /* 0x000fe400078ec0ff */
[----:B------:R-:W-:Y:S02]  /*7220*/  LOP3.LUT R10, R7, UR14, R90, 0x96, !PT ;  /* 0x0000000e070a7c12 */ /* 0x000fe4000f8e965a */
[----:B------:R-:W-:Y:S02]  /*7230*/  ISETP.GE.U32.AND P2, PT, R235, R0, PT ;  /* 0x00000000eb00720c */ /* 0x000fe40003f46070 */
[----:B------:R-:W-:Y:S02]  /*7240*/  SHF.R.U32.HI R0, RZ, 0x10, R25 ;  /* 0x00000010ff007819 */ /* 0x000fe40000011619 */
[----:B------:R-:W-:-:S02]  /*7250*/  LOP3.LUT R13, R6, 0xff, RZ, 0xc0, !PT ;  /* 0x000000ff060d7812 */ /* 0x000fc400078ec0ff */
[----:B------:R-:W-:Y:S01]  /*7260*/  LOP3.LUT R0, R0, 0xff, RZ, 0xc0, !PT ;  /* 0x000000ff00007812 */ /* 0x000fe200078ec0ff */
[----:B------:R-:W-:Y:S01]  /*7270*/  @!P3 HADD2 R122, -R158.H0_H0, -RZ.H0_H0 ;  /* 0xa00000ff9e7ab230 */ /* 0x000fe20000000900 */
[--C-:B------:R-:W-:Y:S02]  /*7280*/  SHF.R.U32.HI R14, RZ, 0x10, R6.reuse ;  /* 0x00000010ff0e7819 */ /* 0x100fe40000011606 */
[----:B------:R-:W-:Y:S02]  /*7290*/  ISETP.GE.U32.AND P4, PT, R235, R0, PT ;  /* 0x00000000eb00720c */ /* 0x000fe40003f86070 */
[----:B------:R-:W-:Y:S01]  /*72a0*/  SHF.R.U32.HI R0, RZ, 0x18, R25 ;  /* 0x00000018ff007819 */ /* 0x000fe20000011619 */
[----:B------:R-:W-:Y:S01]  /*72b0*/  @!P2 HADD2 R117, -R159.H0_H0, -RZ.H0_H0 ;  /* 0xa00000ff9f75a230 */ /* 0x000fe20000000900 */
[----:B------:R-:W-:Y:S01]  /*72c0*/  SHF.R.U32.HI R9, RZ, 0x18, R6 ;  /* 0x00000018ff097819 */ /* 0x000fe20000011606 */
[----:B------:R-:W-:Y:S01]  /*72d0*/  IMAD.WIDE.U32 R6, R141, -0x2daee0ad, RZ ;  /* 0xd2511f538d067825 */ /* 0x000fe200078e00ff */
[----:B------:R-:W-:-:S02]  /*72e0*/  SHF.R.U32.HI R8, RZ, 0x8, R152 ;  /* 0x00000008ff087819 */ /* 0x000fc40000011698 */
[----:B------:R-:W-:Y:S01]  /*72f0*/  @!P2 PRMT R159, R117, 0x5410, RZ ;  /* 0x00005410759fa816 */ /* 0x000fe200000000ff */
[----:B------:R-:W-:Y:S01]  /*7300*/  IMAD.MOV.U32 R25, RZ, RZ, R243 ;  /* 0x000000ffff197224 */ /* 0x000fe200078e00f3 */
[----:B------:R-:W-:Y:S01]  /*7310*/  ISETP.GE.U32.AND P2, PT, R235, R109, PT ;  /* 0x0000006deb00720c */ /* 0x000fe20003f46070 */
[----:B------:R-:W-:Y:S01]  /*7320*/  IMAD.MOV.U32 R109, RZ, RZ, R89 ;  /* 0x000000ffff6d7224 */ /* 0x000fe200078e0059 */
[----:B------:R-:W-:Y:S01]  /*7330*/  LOP3.LUT R11, R7, UR14, R140, 0x96, !PT ;  /* 0x0000000e070b7c12 */ /* 0x000fe2000f8e968c */
[----:B------:R-:W-:Y:S01]  /*7340*/  @!P4 HADD2 R115, -R155.H0_H0, -RZ.H0_H0 ;  /* 0xa00000ff9b73c230 */ /* 0x000fe20000000900 */
[C---:B------:R-:W-:Y:S01]  /*7350*/  LOP3.LUT R15, R6.reuse, 0xffff, RZ, 0xc0, !PT ;  /* 0x0000ffff060f7812 */ /* 0x040fe200078ec0ff */
[----:B------:R-:W-:Y:S01]  /*7360*/  IMAD.MOV.U32 R117, RZ, RZ, R106 ;  /* 0x000000ffff757224 */ /* 0x000fe200078e006a */
[----:B------:R-:W-:Y:S01]  /*7370*/  LOP3.LUT R16, R6, 0xff, RZ, 0xc0, !PT ;  /* 0x000000ff06107812 */ /* 0x000fe200078ec0ff */
[----:B------:R-:W-:Y:S01]  /*7380*/  IMAD.MOV.U32 R106, RZ, RZ, R75 ;  /* 0x000000ffff6a7224 */ /* 0x000fe200078e004b */
[----:B------:R-:W-:Y:S01]  /*7390*/  @!P4 PRMT R155, R115, 0x5410, RZ ;  /* 0x00005410739bc816 */ /* 0x000fe200000000ff */
[----:B------:R-:W-:Y:S01]  /*73a0*/  IMAD.MOV.U32 R115, RZ, RZ, R53 ;  /* 0x000000ffff737224 */ /* 0x000fe200078e0035 */
[----:B------:R-:W-:-:S02]  /*73b0*/  ISETP.GE.U32.AND P4, PT, R235, R0, PT ;  /* 0x00000000eb00720c */ /* 0x000fc40003f86070 */
[----:B------:R-:W-:Y:S02]  /*73c0*/  LOP3.LUT R0, R153, 0xff, RZ, 0xc0, !PT ;  /* 0x000000ff99007812 */ /* 0x000fe400078ec0ff */
[----:B------:R-:W-:Y:S02]  /*73d0*/  SHF.R.U32.HI R18, RZ, 0x10, R6 ;  /* 0x00000010ff127819 */ /* 0x000fe40000011606 */
[----:B------:R-:W-:Y:S02]  /*73e0*/  PRMT R89, R0, 0x5410, R227 ;  /* 0x0000541000597816 */ /* 0x000fe400000000e3 */
[----:B------:R-:W-:Y:S01]  /*73f0*/  SHF.R.U32.HI R0, RZ, 0x8, R112 ;  /* 0x00000008ff007819 */ /* 0x000fe20000011670 */
[----:B------:R-:W-:Y:S01]  /*7400*/  IMAD.MOV.U32 R112, RZ, RZ, R74 ;  /* 0x000000ffff707224 */ /* 0x000fe200078e004a */
[----:B------:R-:W-:Y:S01]  /*7410*/  SHF.R.U32.HI R17, RZ, 0x18, R6 ;  /* 0x00000018ff117819 */ /* 0x000fe20000011606 */
[----:B------:R-:W-:Y:S01]  /*7420*/  IMAD.WIDE.U32 R6, R134, -0x2daee0ad, RZ ;  /* 0xd2511f5386067825 */ /* 0x000fe200078e00ff */
[----:B------:R-:W-:Y:S01]  /*7430*/  LOP3.LUT R0, R0, 0xffff, RZ, 0xc0, !PT ;  /* 0x0000ffff00007812 */ /* 0x000fe200078ec0ff */
[----:B------:R-:W-:Y:S01]  /*7440*/  @!P4 HADD2 R130, -R154.H0_H0, -RZ.H0_H0 ;  /* 0xa00000ff9a82c230 */ /* 0x000fe20000000900 */
[----:B------:R-:W-:Y:S01]  /*7450*/  PRMT R90, R228, 0x5410, R8 ;  /* 0x00005410e45a7816 */ /* 0x000fe20000000008 */
[----:B------:R-:W-:Y:S01]  /*7460*/  IMAD.MOV.U32 R134, RZ, RZ, R238 ;  /* 0x000000ffff867224 */ /* 0x000fe200078e00ee */
[----:B------:R-:W-:Y:S01]  /*7470*/  LOP3.LUT R19, R6, 0xffff, RZ, 0xc0, !PT ;  /* 0x0000ffff06137812 */ /* 0x000fe200078ec0ff */
[----:B------:R-:W-:Y:S01]  /*7480*/  FFMA.FTZ R8, R156, c[0x0][0x23c], -R2 ;  /* 0x00008f009c087a23 */ /* 0x000fe20000010802 */
[----:B------:R-:W-:Y:S01]  /*7490*/  @!P4 PRMT R154, R130, 0x5410, RZ ;  /* 0x00005410829ac816 */ /* 0x000fe200000000ff */
[----:B------:R-:W-:Y:S01]  /*74a0*/  IMAD.MOV.U32 R130, RZ, RZ, R245 ;  /* 0x000000ffff827224 */ /* 0x000fe200078e00f5 */
[----:B------:R-:W-:-:S02]  /*74b0*/  ISETP.GE.U32.AND P4, PT, R235, R0, PT ;  /* 0x00000000eb00720c */ /* 0x000fc40003f86070 */
[----:B------:R-:W-:Y:S01]  /*74c0*/  LOP3.LUT R0, R113, 0xff, RZ, 0xc0, !PT ;  /* 0x000000ff71007812 */ /* 0x000fe200078ec0ff */
[----:B------:R-:W-:Y:S01]  /*74d0*/  IMAD.MOV.U32 R113, RZ, RZ, R244 ;  /* 0x000000ffff717224 */ /* 0x000fe200078e00f4 */
[----:B------:R-:W-:Y:S02]  /*74e0*/  LOP3.LUT R22, R6, 0xff, RZ, 0xc0, !PT ;  /* 0x000000ff06167812 */ /* 0x000fe400078ec0ff */
[----:B------:R-:W-:Y:S02]  /*74f0*/  ISETP.GE.U32.AND P5, PT, R235, R0, PT ;  /* 0x00000000eb00720c */ /* 0x000fe40003fa6070 */
[----:B------:R-:W-:Y:S02]  /*7500*/  SHF.R.U32.HI R0, RZ, 0x10, R37 ;  /* 0x00000010ff007819 */ /* 0x000fe40000011625 */
[--C-:B------:R-:W-:Y:S02]  /*7510*/  SHF.R.U32.HI R21, RZ, 0x10, R6.reuse ;  /* 0x00000010ff157819 */ /* 0x100fe40000011606 */
[----:B------:R-:W-:Y:S01]  /*7520*/  LOP3.LUT R0, R0, 0xff, RZ, 0xc0, !PT ;  /* 0x000000ff00007812 */ /* 0x000fe200078ec0ff */
[----:B------:R-:W-:Y:S01]  /*7530*/  @!P4 HADD2 R133, -R162.H0_H0, -RZ.H0_H0 ;  /* 0xa00000ffa285c230 */ /* 0x000fe20000000900 */
[----:B------:R-:W-:Y:S01]  /*7540*/  SHF.R.U32.HI R20, RZ, 0x18, R6 ;  /* 0x00000018ff147819 */ /* 0x000fe20000011606 */
[--C-:B------:R-:W-:Y:S01]  /*7550*/  FFMA.FTZ R6, R150, c[0x0][0x23c], -R5.reuse ;  /* 0x00008f0096067a23 */ /* 0x100fe20000010805 */
[----:B------:R-:W-:Y:S01]  /*7560*/  LOP3.LUT R12, R7, UR14, R92, 0x96, !PT ;  /* 0x0000000e070c7c12 */ /* 0x000fe2000f8e965c */
[----:B------:R-:W-:Y:S01]  /*7570*/  FFMA.FTZ R7, R151, c[0x0][0x23c], -R2 ;  /* 0x00008f0097077a23 */ /* 0x000fe20000010802 */
[----:B------:R-:W-:Y:S01]  /*7580*/  @!P4 PRMT R162, R133, 0x5410, RZ ;  /* 0x0000541085a2c816 */ /* 0x000fe200000000ff */
[----:B------:R1:W-:Y:S01]  /*7590*/  MUFU.EX2 R245, R6 ;  /* 0x0000000600f57308 */ /* 0x0003e20000000800 */
[C---:B------:R-:W-:Y:S01]  /*75a0*/  ISETP.GE.U32.AND P4, PT, R235.reuse, R0, PT ;  /* 0x00000000eb00720c */ /* 0x040fe20003f86070 */
[----:B------:R-:W-:Y:S01]  /*75b0*/  FFMA.FTZ R0, R148, c[0x0][0x23c], -R5 ;  /* 0x00008f0094007a23 */ /* 0x000fe20000010805 */
[----:B------:R-:W-:Y:S01]  /*75c0*/  @!P5 HADD2 R142, -R161.H0_H0, -RZ.H0_H0 ;  /* 0xa00000ffa18ed230 */ /* 0x000fe20000000900 */
[----:B------:R-:W-:Y:S01]  /*75d0*/  IMAD.MOV.U32 R133, RZ, RZ, R234 ;  /* 0x000000ffff857224 */ /* 0x000fe200078e00ea */
[----:B------:R-:W-:Y:S01]  /*75e0*/  @!P3 PRMT R158, R122, 0x5410, RZ ;  /* 0x000054107a9eb816 */ /* 0x000fe200000000ff */
[----:B------:R-:W-:Y:S01]  /*75f0*/  IMAD.MOV.U32 R122, RZ, RZ, R60 ;  /* 0x000000ffff7a7224 */ /* 0x000fe200078e003c */
[----:B------:R-:W-:Y:S01]  /*7600*/  ISETP.GE.U32.AND P3, PT, R235, R108, PT ;  /* 0x0000006ceb00720c */ /* 0x000fe20003f66070 */
[----:B------:R2:W3:Y:S01]  /*7610*/  MUFU.EX2 R244, R0 ;  /* 0x0000000000f47308 */ /* 0x0004e20000000800 */
[----:B------:R-:W-:Y:S01]  /*7620*/  @!P5 PRMT R161, R142, 0x5410, RZ ;  /* 0x000054108ea1d816 */ /* 0x000fe200000000ff */
[----:B------:R-:W-:Y:S01]  /*7630*/  IMAD.MOV.U32 R108, RZ, RZ, R54 ;  /* 0x000000ffff6c7224 */ /* 0x000fe200078e0036 */
[----:B-1----:R-:W-:-:S05]  /*7640*/  LOP3.LUT R6, R37, 0xff, RZ, 0xc0, !PT ;  /* 0x000000ff25067812 */ /* 0x002fca00078ec0ff */
[----:B------:R1:W-:Y:S01]  /*7650*/  MUFU.EX2 R242, R7 ;  /* 0x0000000700f27308 */ /* 0x0003e20000000800 */
[----:B------:R-:W-:Y:S01]  /*7660*/  ISETP.GE.U32.AND P0, PT, R235, R6, PT ;  /* 0x00000006eb00720c */ /* 0x000fe20003f06070 */
[----:B------:R-:W-:Y:S01]  /*7670*/  FFMA.FTZ R6, R149, c[0x0][0x23c], -R2 ;  /* 0x00008f0095067a23 */ /* 0x000fe20000010802 */
[----:B--2---:R-:W-:-:S05]  /*7680*/  LOP3.LUT R0, R37, 0xffff, RZ, 0xc0, !PT ;  /* 0x0000ffff25007812 */ /* 0x004fca00078ec0ff */
[----:B------:R2:W4:Y:S01]  /*7690*/  MUFU.EX2 R243, R6 ;  /* 0x0000000600f37308 */ /* 0x0005220000000800 */
[----:B------:R-:W-:-:S04]  /*76a0*/  SHF.R.U32.HI R0, RZ, 0x8, R0 ;  /* 0x00000008ff007819 */ /* 0x000fc80000011600 */
[----:B------:R-:W-:Y:S01]  /*76b0*/  LOP3.LUT R0, R0, 0xffff, RZ, 0xc0, !PT ;  /* 0x0000ffff00007812 */ /* 0x000fe200078ec0ff */
[----:B-1----:R-:W-:-:S03]  /*76c0*/  FFMA.FTZ R7, R175, c[0x0][0x23c], -R2 ;  /* 0x00008f00af077a23 */ /* 0x002fc60000010802 */
[----:B------:R-:W-:Y:S01]  /*76d0*/  ISETP.GE.U32.AND P5, PT, R235, R0, PT ;  /* 0x00000000eb00720c */ /* 0x000fe20003fa6070 */
[----:B------:R-:W-:Y:S01]  /*76e0*/  MUFU.EX2 R234, R7 ;  /* 0x0000000700ea7308 */ /* 0x000fe20000000800 */
[----:B---3--:R-:W-:Y:S01]  /*76f0*/  F2FP.PACK_AB R0, R244, R245 ;  /* 0x000000f5f400723e */ /* 0x008fe200000000ff */
[----:B--2---:R-:W-:-:S03]  /*7700*/  FFMA.FTZ R6, R147, c[0x0][0x23c], -R5 ;  /* 0x00008f0093067a23 */ /* 0x004fc60000010805 */
[C---:B------:R-:W-:Y:S02]  /*7710*/  PRMT R153, R0.reuse, 0x7610, R153 ;  /* 0x0000761000997816 */ /* 0x040fe40000000099 */
[----:B------:R-:W-:Y:S01]  /*7720*/  PRMT R152, R0, 0x7632, R152 ;  /* 0x0000763200987816 */ /* 0x000fe20000000098 */
[----:B------:R1:W-:Y:S01]  /*7730*/  MUFU.EX2 R239, R6 ;  /* 0x0000000600ef7308 */ /* 0x0003e20000000800 */
[----:B------:R-:W-:Y:S01]  /*7740*/  SHF.R.U32.HI R0, RZ, 0x18, R37 ;  /* 0x00000018ff007819 */ /* 0x000fe20000011625 */
[----:B------:R-:W-:Y:S01]  /*7750*/  @!P0 HADD2 R148, -R153.H0_H0, -RZ.H0_H0 ;  /* 0xa00000ff99948230 */ /* 0x000fe20000000900 */
[----:B------:R-:W-:Y:S01]  /*7760*/  PRMT R93, R153, 0x5410, R152 ;  /* 0x00005410995d7816 */ /* 0x000fe20000000098 */
[----:B------:R-:W-:-:S03]  /*7770*/  IMAD.MOV.U32 R37, RZ, RZ, R233 ;  /* 0x000000ffff257224 */ /* 0x000fc600078e00e9 */
[----:B------:R-:W-:Y:S01]  /*7780*/  @!P0 PRMT R153, R148, 0x5410, RZ ;  /* 0x0000541094998816 */ /* 0x000fe200000000ff */
[----:B------:R-:W-:Y:S01]  /*7790*/  MUFU.EX2 R233, R8 ;  /* 0x0000000800e97308 */ /* 0x000fe20000000800 */
[----:B------:R-:W-:Y:S02]  /*77a0*/  ISETP.GE.U32.AND P0, PT, R235, R0, PT ;  /* 0x00000000eb00720c */ /* 0x000fe40003f06070 */
[----:B----4-:R-:W-:-:S04]  /*77b0*/  F2FP.PACK_AB R0, R243, R242 ;  /* 0x000000f2f300723e */ /* 0x010fc800000000ff */
[----:B------:R-:W-:Y:S01]  /*77c0*/  PRMT R151, R0, 0x7610, R151 ;  /* 0x0000761000977816 */ /* 0x000fe20000000097 */
[----:B-1----:R-:W-:Y:S01]  /*77d0*/  FFMA.FTZ R6, R144, c[0x0][0x23c], -R5 ;  /* 0x00008f0090067a23 */ /* 0x002fe20000010805 */
[----:B------:R-:W-:Y:S01]  /*77e0*/  PRMT R150, R0, 0x7632, R150 ;  /* 0x0000763200967816 */ /* 0x000fe20000000096 */
[----:B------:R-:W-:Y:S01]  /*77f0*/  @!P5 HADD2 R144, -R152.H0_H0, -RZ.H0_H0 ;  /* 0xa00000ff9890d230 */ /* 0x000fe20000000900 */
[----:B------:R-:W-:Y:S01]  /*7800*/  LOP3.LUT R0, R123, 0xff, RZ, 0xc0, !PT ;  /* 0x000000ff7b007812 */ /* 0x000fe200078ec0ff */
[----:B------:R-:W1:Y:S01]  /*7810*/  MUFU.EX2 R238, R6 ;  /* 0x0000000600ee7308 */ /* 0x000e620000000800 */
[----:B------:R-:W-:Y:S01]  /*7820*/  @!P4 HADD2 R149, -R151.H0_H0, -RZ.H0_H0 ;  /* 0xa00000ff9795c230 */ /* 0x000fe20000000900 */
[----:B------:R-:W-:Y:S01]  /*7830*/  PRMT R92, R151, 0x5410, R150 ;  /* 0x00005410975c7816 */ /* 0x000fe20000000096 */
[----:B------:R-:W-:Y:S01]  /*7840*/  IMAD.MOV.U32 R123, RZ, RZ, R231 ;  /* 0x000000ffff7b7224 */ /* 0x000fe200078e00e7 */
[----:B------:R-:W-:Y:S01]  /*7850*/  @!P5 PRMT R152, R144, 0x5410, RZ ;  /* 0x000054109098d816 */ /* 0x000fe200000000ff */
[----:B------:R-:W-:Y:S01]  /*7860*/  @!P0 HADD2 R147, -R150.H0_H0, -RZ.H0_H0 ;  /* 0xa00000ff96938230 */ /* 0x000fe20000000900 */
[----:B------:R-:W-:-:S02]  /*7870*/  @!P4 PRMT R151, R149, 0x5410, RZ ;  /* 0x000054109597c816 */ /* 0x000fc400000000ff */
[----:B------:R-:W-:Y:S02]  /*7880*/  ISETP.GE.U32.AND P5, PT, R235, R0, PT ;  /* 0x00000000eb00720c */ /* 0x000fe40003fa6070 */
[----:B------:R-:W-:Y:S02]  /*7890*/  SHF.R.U32.HI R0, RZ, 0x8, R128 ;  /* 0x00000008ff007819 */ /* 0x000fe40000011680 */
[----:B------:R-:W-:Y:S02]  /*78a0*/  @!P0 PRMT R150, R147, 0x5410, RZ ;  /* 0x0000541093968816 */ /* 0x000fe400000000ff */
[----:B------:R-:W-:Y:S02]  /*78b0*/  LOP3.LUT R0, R0, 0xffff, RZ, 0xc0, !PT ;  /* 0x0000ffff00007812 */ /* 0x000fe400078ec0ff */
[----:B-1----:R-:W-:Y:S02]  /*78c0*/  F2FP.PACK_AB R6, R238, R239 ;  /* 0x000000efee06723e */ /* 0x002fe400000000ff */
[----:B------:R-:W-:-:S02]  /*78d0*/  ISETP.GE.U32.AND P0, PT, R235, R9, PT ;  /* 0x00000009eb00720c */ /* 0x000fc40003f06070 */
[C---:B------:R-:W-:Y:S02]  /*78e0*/  PRMT R149, R6.reuse, 0x7610, R149 ;  /* 0x0000761006957816 */ /* 0x040fe40000000095 */
[----:B------:R-:W-:Y:S02]  /*78f0*/  PRMT R148, R6, 0x7632, R148 ;  /* 0x0000763206947816 */ /* 0x000fe40000000094 */
[----:B------:R-:W-:Y:S01]  /*7900*/  SHF.R.U32.HI R9, RZ, 0x18, R52 ;  /* 0x00000018ff097819 */ /* 0x000fe20000011634 */
[----:B------:R-:W-:Y:S01]  /*7910*/  @!P2 HADD2 R176, -R149.H0_H0, -RZ.H0_H0 ;  /* 0xa00000ff95b0a230 */ /* 0x000fe20000000900 */
[----:B------:R-:W-:Y:S02]  /*7920*/  PRMT R91, R149, 0x5410, R148 ;  /* 0x00005410955b7816 */ /* 0x000fe40000000094 */
[----:B------:R-:W-:Y:S02]  /*7930*/  SHF.R.U32.HI R8, RZ, 0x18, R36 ;  /* 0x00000018ff087819 */ /* 0x000fe40000011624 */
[----:B------:R-:W-:Y:S01]  /*7940*/  @!P2 PRMT R149, R176, 0x5410, RZ ;  /* 0x00005410b095a816 */ /* 0x000fe200000000ff */
[----:B------:R-:W-:Y:S01]  /*7950*/  IMAD R176, R3, 0x2, R173 ;  /* 0x0000000203b07824 */ /* 0x000fe200078e02ad */
[----:B------:R-:W-:-:S02]  /*7960*/  ISETP.GE.U32.AND P2, PT, R235, R0, PT ;  /* 0x00000000eb00720c */ /* 0x000fc40003f46070 */
[C---:B------:R-:W-:Y:S02]  /*7970*/  LOP3.LUT R0, R52.reuse, 0xffff, RZ, 0xc0, !PT ;  /* 0x0000ffff34007812 */ /* 0x040fe400078ec0ff */
[----:B------:R-:W1:Y:S01]  /*7980*/  LDSM.16.MT88.4 R60, [R176+0x6000] ;  /* 0x00600000b03c783b */ /* 0x000e620000004200 */
[----:B------:R-:W-:Y:S02]  /*7990*/  ISETP.GE.U32.AND P4, PT, R235, R13, PT ;  /* 0x0000000deb00720c */ /* 0x000fe40003f86070 */
[----:B------:R-:W-:Y:S02]  /*79a0*/  SHF.R.U32.HI R6, RZ, 0x8, R0 ;  /* 0x00000008ff067819 */ /* 0x000fe40000011600 */
[----:B------:R-:W-:-:S04]  /*79b0*/  LOP3.LUT R0, R52, 0xff, RZ, 0xc0, !PT ;  /* 0x000000ff34007812 */ /* 0x000fc800078ec0ff */
[----:B------:R-:W-:Y:S01]  /*79c0*/  PRMT R75, R0, 0x5410, R6 ;  /* 0x00005410004b7816 */ /* 0x000fe20000000006 */
[----:B------:R-:W-:Y:S01]  /*79d0*/  @!P2 HADD2 R156, -R148.H0_H0, -RZ.H0_H0 ;  /* 0xa00000ff949ca230 */ /* 0x000fe20000000900 */
[----:B------:R-:W-:Y:S02]  /*79e0*/  SHF.R.U32.HI R0, RZ, 0x10, R52 ;  /* 0x00000010ff007819 */ /* 0x000fe40000011634 */
[----:B------:R-:W-:Y:S01]  /*79f0*/  SHF.R.U32.HI R6, RZ, 0x8, R64 ;  /* 0x00000008ff067819 */ /* 0x000fe20000011640 */
[----:B------:R-:W2:Y:S01]  /*7a00*/  LDSM.16.MT88.4 R52, [R176+0x6800] ;  /* 0x00680000b034783b */ /* 0x000ea20000004200 */
[----:B------:R-:W-:Y:S02]  /*7a10*/  LOP3.LUT R7, R0, 0xff, RZ, 0xc0, !PT ;  /* 0x000000ff00077812 */ /* 0x000fe400078ec0ff */
[----:B------:R-:W-:Y:S02]  /*7a20*/  LOP3.LUT R0, R66, 0xff, RZ, 0xc0, !PT ;  /* 0x000000ff42007812 */ /* 0x000fe400078ec0ff */
[----:B------:R-:W-:Y:S01]  /*7a30*/  @!P2 PRMT R148, R156, 0x5410, RZ ;  /* 0x000054109c94a816 */ /* 0x000fe200000000ff */
[----:B------:R-:W-:Y:S01]  /*7a40*/  IMAD.MOV.U32 R156, RZ, RZ, R109 ;  /* 0x000000ffff9c7224 */ /* 0x000fe200078e006d */
[----:B------:R-:W-:-:S02]  /*7a50*/  PRMT R81, R0, 0x5410, R65 ;  /* 0x0000541000517816 */ /* 0x000fc40000000041 */
[----:B------:R-:W-:Y:S02]  /*7a60*/  LOP3.LUT R0, R14, 0xff, RZ, 0xc0, !PT ;  /* 0x000000ff0e007812 */ /* 0x000fe400078ec0ff */
[----:B------:R-:W-:Y:S02]  /*7a70*/  PRMT R84, R67, 0x5410, R6 ;  /* 0x0000541043547816 */ /* 0x000fe40000000006 */
[----:B------:R-:W-:Y:S01]  /*7a80*/  ISETP.GE.U32.AND P2, PT, R235, R0, PT ;  /* 0x00000000eb00720c */ /* 0x000fe20003f46070 */
[----:B------:R-:W-:Y:S01]  /*7a90*/  FFMA.FTZ R0, R146, c[0x0][0x23c], -R5 ;  /* 0x00008f0092007a23 */ /* 0x000fe20000010805 */
[----:B------:R-:W-:Y:S02]  /*7aa0*/  F2FP.PACK_AB R6, R233, R234 ;  /* 0x000000eae906723e */ /* 0x000fe400000000ff */
[----:B------:R-:W-:Y:S01]  /*7ab0*/  PRMT R74, R7, 0x5410, R9 ;  /* 0x00005410074a7816 */ /* 0x000fe20000000009 */
[----:B------:R3:W-:Y:S01]  /*7ac0*/  MUFU.EX2 R231, R0 ;  /* 0x0000000000e77308 */ /* 0x0007e20000000800 */
[----:B------:R-:W-:-:S02]  /*7ad0*/  PRMT R147, R6, 0x7610, R147 ;  /* 0x0000761006937816 */ /* 0x000fc40000000093 */
[----:B------:R-:W-:Y:S02]  /*7ae0*/  PRMT R146, R6, 0x7632, R146 ;  /* 0x0000763206927816 */ /* 0x000fe40000000092 */
[----:B------:R-:W-:Y:S01]  /*7af0*/  LOP3.LUT R6, R10, 0xff, RZ, 0xc0, !PT ;  /* 0x000000ff0a067812 */ /* 0x000fe200078ec0ff */
[----:B------:R-:W-:Y:S01]  /*7b00*/  @!P5 HADD2 R175, -R147.H0_H0, -RZ.H0_H0 ;  /* 0xa00000ff93afd230 */ /* 0x000fe20000000900 */
[----:B------:R-:W-:Y:S02]  /*7b10*/  PRMT R85, R147, 0x5410, R146 ;  /* 0x0000541093557816 */ /* 0x000fe40000000092 */
[----:B------:R-:W-:Y:S02]  /*7b20*/  SHF.R.U32.HI R7, RZ, 0x8, R15 ;  /* 0x00000008ff077819 */ /* 0x000fe4000001160f */
[----:B------:R-:W-:Y:S01]  /*7b30*/  @!P5 PRMT R147, R175, 0x5410, RZ ;  /* 0x00005410af93d816 */ /* 0x000fe200000000ff */
[----:B------:R-:W-:Y:S01]  /*7b40*/  IMAD.MOV.U32 R175, RZ, RZ, R130 ;  /* 0x000000ffffaf7224 */ /* 0x000fe200078e0082 */
[----:B------:R-:W-:-:S02]  /*7b50*/  ISETP.GE.U32.AND P5, PT, R235, R6, PT ;  /* 0x00000006eb00720c */ /* 0x000fc40003fa6070 */
[----:B------:R-:W-:Y:S01]  /*7b60*/  LOP3.LUT R6, R18, 0xff, RZ, 0xc0, !PT ;  /* 0x000000ff12067812 */ /* 0x000fe200078ec0ff */
[----:B---3--:R-:W-:Y:S01]  /*7b70*/  FFMA.FTZ R0, R145, c[0x0][0x23c], -R5 ;  /* 0x00008f0091007a23 */ /* 0x008fe20000010805 */
[----:B------:R-:W-:Y:S01]  /*7b80*/  @!P3 HADD2 R145, -R146.H0_H0, -RZ.H0_H0 ;  /* 0xa00000ff9291b230 */ /* 0x000fe20000000900 */
[----:B------:R-:W-:Y:S01]  /*7b90*/  PRMT R78, R16, 0x5410, R7 ;  /* 0x00005410104e7816 */ /* 0x000fe20000000007 */
[--C-:B------:R-:W-:Y:S01]  /*7ba0*/  FFMA.FTZ R7, R157, c[0x0][0x23c], -R2.reuse ;  /* 0x00008f009d077a23 */ /* 0x100fe20000010802 */
[----:B------:R3:W4:Y:S01]  /*7bb0*/  MUFU.EX2 R228, R0 ;  /* 0x0000000000e47308 */ /* 0x0007220000000800 */
[----:B------:R-:W-:Y:S01]  /*7bc0*/  PRMT R73, R6, 0x5410, R17 ;  /* 0x0000541006497816 */ /* 0x000fe20000000011 */
[--C-:B------:R-:W-:Y:S01]  /*7bd0*/  FFMA.FTZ R6, R174, c[0x0][0x23c], -R2.reuse ;  /* 0x00008f00ae067a23 */ /* 0x100fe20000010802 */
[----:B------:R-:W-:Y:S01]  /*7be0*/  @!P3 PRMT R146, R145, 0x5410, RZ ;  /* 0x000054109192b816 */ /* 0x000fe200000000ff */
[--C-:B------:R-:W-:Y:S01]  /*7bf0*/  FFMA.FTZ R16, R222, c[0x0][0x23c], -R2.reuse ;  /* 0x00008f00de107a23 */ /* 0x100fe20000010802 */
[----:B------:R-:W-:Y:S01]  /*7c00*/  SHF.R.U32.HI R9, RZ, 0x18, R11 ;  /* 0x00000018ff097819 */ /* 0x000fe2000001160b */
[----:B------:R-:W-:-:S02]  /*7c10*/  FFMA.FTZ R17, R218, c[0x0][0x23c], -R2 ;  /* 0x00008f00da117a23 */ /* 0x000fc40000010802 */
[----:B------:R-:W-:Y:S01]  /*7c20*/  MUFU.EX2 R227, R7 ;  /* 0x0000000700e37308 */ /* 0x000fe20000000800 */
[----:B------:R-:W-:Y:S02]  /*7c30*/  FADD.FTZ R2, R37, R123 ;  /* 0x0000007b25027221 */ /* 0x000fe40000010000 */
[----:B------:R-:W-:Y:S02]  /*7c40*/  FADD.FTZ R18, R131, R134 ;  /* 0x0000008683127221 */ /* 0x000fe40000010000 */
[----:B------:R-:W-:Y:S02]  /*7c50*/  IMAD.MOV.U32 R37, RZ, RZ, R113 ;  /* 0x000000ffff257224 */ /* 0x000fe400078e0071 */
[----:B------:R-:W-:Y:S01]  /*7c60*/  IMAD.MOV.U32 R113, RZ, RZ, R129 ;  /* 0x000000ffff717224 */ /* 0x000fe200078e0081 */
[----:B---3--:R-:W-:Y:S01]  /*7c70*/  LOP3.LUT R0, R10, 0xffff, RZ, 0xc0, !PT ;  /* 0x0000ffff0a007812 */ /* 0x008fe200078ec0ff */
[----:B------:R3:W-:Y:S01]  /*7c80*/  MUFU.EX2 R222, R16 ;  /* 0x0000001000de7308 */ /* 0x0007e20000000800 */
[----:B------:R-:W-:-:S02]  /*7c90*/  IMAD.MOV.U32 R123, RZ, RZ, R112 ;  /* 0x000000ffff7b7224 */ /* 0x000fc400078e0070 */
[----:B------:R-:W-:Y:S01]  /*7ca0*/  SHF.R.U32.HI R0, RZ, 0x8, R0 ;  /* 0x00000008ff007819 */ /* 0x000fe20000011600 */
[----:B------:R-:W-:Y:S02]  /*7cb0*/  IMAD.MOV.U32 R134, RZ, RZ, R115 ;  /* 0x000000ffff867224 */ /* 0x000fe400078e0073 */
[----:B------:R-:W-:Y:S01]  /*7cc0*/  IMAD.MOV.U32 R115, RZ, RZ, R110 ;  /* 0x000000ffff737224 */ /* 0x000fe200078e006e */
[----:B------:R-:W-:Y:S01]  /*7cd0*/  LOP3.LUT R0, R0, 0xffff, RZ, 0xc0, !PT ;  /* 0x0000ffff00007812 */ /* 0x000fe200078ec0ff */
[----:B------:R-:W-:-:S03]  /*7ce0*/  IMAD.MOV.U32 R112, RZ, RZ, R111 ;  /* 0x000000ffff707224 */ /* 0x000fc600078e006f */
[----:B------:R-:W-:Y:S02]  /*7cf0*/  ISETP.GE.U32.AND P3, PT, R235, R0, PT ;  /* 0x00000000eb00720c */ /* 0x000fe40003f66070 */
[----:B----4-:R-:W-:Y:S01]  /*7d00*/  F2FP.PACK_AB R0, R228, R231 ;  /* 0x000000e7e400723e */ /* 0x010fe200000000ff */
[----:B---3--:R-:W-:-:S03]  /*7d10*/  IMAD.MOV.U32 R16, RZ, RZ, R114 ;  /* 0x000000ffff107224 */ /* 0x008fc600078e0072 */
[C---:B------:R-:W-:Y:S02]  /*7d20*/  PRMT R145, R0.reuse, 0x7610, R145 ;  /* 0x0000761000917816 */ /* 0x040fe40000000091 */
[----:B------:R-:W-:Y:S02]  /*7d30*/  PRMT R144, R0, 0x7632, R144 ;  /* 0x0000763200907816 */ /* 0x000fe40000000090 */
[----:B------:R-:W-:Y:S01]  /*7d40*/  SHF.R.U32.HI R0, RZ, 0x18, R10 ;  /* 0x00000018ff007819 */ /* 0x000fe2000001160a */
[----:B------:R-:W-:Y:S01]  /*7d50*/  @!P5 HADD2 R224, -R145.H0_H0, -RZ.H0_H0 ;  /* 0xa00000ff91e0d230 */ /* 0x000fe20000000900 */
[----:B------:R-:W-:Y:S01]  /*7d60*/  PRMT R80, R145, 0x5410, R144 ;  /* 0x0000541091507816 */ /* 0x000fe20000000090 */
[----:B------:R-:W-:-:S03]  /*7d70*/  @!P3 HADD2 R223, -R144.H0_H0, -RZ.H0_H0 ;  /* 0xa00000ff90dfb230 */ /* 0x000fc60000000900 */
[----:B------:R-:W-:Y:S02]  /*7d80*/  @!P5 PRMT R145, R224, 0x5410, RZ ;  /* 0x00005410e091d816 */ /* 0x000fe400000000ff */
[----:B------:R-:W-:Y:S01]  /*7d90*/  ISETP.GE.U32.AND P5, PT, R235, R0, PT ;  /* 0x00000000eb00720c */ /* 0x000fe20003fa6070 */
[----:B------:R3:W4:Y:S01]  /*7da0*/  MUFU.EX2 R224, R6 ;  /* 0x0000000600e07308 */ /* 0x0007220000000800 */
[----:B------:R-:W-:Y:S02]  /*7db0*/  SHF.R.U32.HI R0, RZ, 0x10, R10 ;  /* 0x00000010ff007819 */ /* 0x000fe4000001160a */
[----:B------:R-:W-:Y:S02]  /*7dc0*/  @!P3 PRMT R144, R223, 0x5410, RZ ;  /* 0x00005410df90b816 */ /* 0x000fe400000000ff */
[----:B------:R-:W-:Y:S02]  /*7dd0*/  LOP3.LUT R0, R0, 0xff, RZ, 0xc0, !PT ;  /* 0x000000ff00007812 */ /* 0x000fe400078ec0ff */
[----:B------:R-:W-:-:S02]  /*7de0*/  LOP3.LUT R10, R11, 0xff, RZ, 0xc0, !PT ;  /* 0x000000ff0b0a7812 */ /* 0x000fc400078ec0ff */
[----:B------:R-:W-:Y:S02]  /*7df0*/  ISETP.GE.U32.AND P3, PT, R235, R0, PT ;  /* 0x00000000eb00720c */ /* 0x000fe40003f66070 */
[----:B------:R-:W-:-:S04]  /*7e00*/  LOP3.LUT R0, R36, 0xffff, RZ, 0xc0, !PT ;  /* 0x0000ffff24007812 */ /* 0x000fc800078ec0ff */
[----:B---3--:R-:W-:Y:S02]  /*7e10*/  SHF.R.U32.HI R6, RZ, 0x8, R0 ;  /* 0x00000008ff067819 */ /* 0x008fe40000011600 */
[----:B------:R-:W-:-:S04]  /*7e20*/  LOP3.LUT R0, R36, 0xff, RZ, 0xc0, !PT ;  /* 0x000000ff24007812 */ /* 0x000fc800078ec0ff */
[----:B------:R-:W-:Y:S02]  /*7e30*/  PRMT R72, R0, 0x5410, R6 ;  /* 0x0000541000487816 */ /* 0x000fe40000000006 */
[----:B------:R-:W-:Y:S01]  /*7e40*/  SHF.R.U32.HI R0, RZ, 0x10, R36 ;  /* 0x00000010ff007819 */ /* 0x000fe20000011624 */
[----:B------:R-:W-:Y:S01]  /*7e50*/  IMAD.MOV.U32 R36, RZ, RZ, R133 ;  /* 0x000000ffff247224 */ /* 0x000fe200078e0085 */
[----:B------:R-:W-:Y:S01]  /*7e60*/  SHF.R.U32.HI R6, RZ, 0x8, R19 ;  /* 0x00000008ff067819 */ /* 0x000fe20000011613 */
[----:B------:R-:W-:Y:S01]  /*7e70*/  IMAD.MOV.U32 R19, RZ, RZ, R25 ;  /* 0x000000ffff137224 */ /* 0x000fe200078e0019 */
[----:B------:R-:W-:Y:S01]  /*7e80*/  LOP3.LUT R7, R0, 0xff, RZ, 0xc0, !PT ;  /* 0x000000ff00077812 */ /* 0x000fe200078ec0ff */
[----:B------:R-:W-:Y:S01]  /*7e90*/  IMAD.MOV.U32 R133, RZ, RZ, R135 ;  /* 0x000000ffff857224 */ /* 0x000fe200078e0087 */
[----:B------:R-:W-:Y:S01]  /*7ea0*/  LOP3.LUT R0, R21, 0xff, RZ, 0xc0, !PT ;  /* 0x000000ff15007812 */ /* 0x000fe200078ec0ff */
[----:B------:R-:W-:Y:S01]  /*7eb0*/  IMAD.MOV.U32 R21, RZ, RZ, R37 ;  /* 0x000000ffff157224 */ /* 0x000fe200078e0025 */
[----:B------:R-:W-:Y:S01]  /*7ec0*/  PRMT R65, R22, 0x5410, R6 ;  /* 0x0000541016417816 */ /* 0x000fe20000000006 */
[----:B------:R-:W-:Y:S01]  /*7ed0*/  IMAD.MOV.U32 R22, RZ, RZ, R27 ;  /* 0x000000ffff167224 */ /* 0x000fe200078e001b */
[----:B------:R-:W-:Y:S01]  /*7ee0*/  PRMT R64, R0, 0x5410, R20 ;  /* 0x0000541000407816 */ /* 0x000fe20000000014 */
[----:B------:R-:W-:Y:S01]  /*7ef0*/  IMAD.MOV.U32 R135, RZ, RZ, R108 ;  /* 0x000000ffff877224 */ /* 0x000fe200078e006c */
[----:B----4-:R-:W-:-:S02]  /*7f00*/  F2FP.PACK_AB R0, R227, R224 ;  /* 0x000000e0e300723e */ /* 0x010fc400000000ff */
[----:B------:R-:W-:Y:S02]  /*7f10*/  SHF.R.U32.HI R6, RZ, 0x8, R23 ;  /* 0x00000008ff067819 */ /* 0x000fe40000011617 */
[C---:B------:R-:W-:Y:S02]  /*7f20*/  PRMT R143, R0.reuse, 0x7610, R143 ;  /* 0x00007610008f7816 */ /* 0x040fe4000000008f */
[----:B------:R-:W-:Y:S02]  /*7f30*/  PRMT R142, R0, 0x7632, R142 ;  /* 0x00007632008e7816 */ /* 0x000fe4000000008e */
[----:B------:R-:W-:Y:S01]  /*7f40*/  PRMT R66, R7, 0x5410, R8 ;  /* 0x0000541007427816 */ /* 0x000fe20000000008 */
[----:B------:R-:W-:Y:S01]  /*7f50*/  @!P3 HADD2 R157, -R143.H0_H0, -RZ.H0_H0 ;  /* 0xa00000ff8f9db230 */ /* 0x000fe20000000900 */
[----:B------:R-:W-:Y:S01]  /*7f60*/  LOP3.LUT R0, R11, 0xffff, RZ, 0xc0, !PT ;  /* 0x0000ffff0b007812 */ /* 0x000fe200078ec0ff */
[----:B------:R-:W-:Y:S01]  /*7f70*/  @!P5 HADD2 R174, -R142.H0_H0, -RZ.H0_H0 ;  /* 0xa00000ff8eaed230 */ /* 0x000fe20000000900 */
[----:B------:R-:W-:-:S02]  /*7f80*/  SHF.R.U32.HI R8, RZ, 0x10, R11 ;  /* 0x00000010ff087819 */ /* 0x000fc4000001160b */
[----:B------:R-:W-:Y:S02]  /*7f90*/  LOP3.LUT R7, R6, 0xffff, RZ, 0xc0, !PT ;  /* 0x0000ffff06077812 */ /* 0x000fe400078ec0ff */
[----:B------:R-:W-:Y:S02]  /*7fa0*/  SHF.R.U32.HI R6, RZ, 0x8, R0 ;  /* 0x00000008ff067819 */ /* 0x000fe40000011600 */
[----:B------:R-:W-:Y:S02]  /*7fb0*/  LOP3.LUT R0, R8, 0xff, RZ, 0xc0, !PT ;  /* 0x000000ff08007812 */ /* 0x000fe400078ec0ff */
[----:B------:R-:W-:Y:S02]  /*7fc0*/  PRMT R56, R10, 0x5410, R6 ;  /* 0x000054100a387816 */ /* 0x000fe40000000006 */
[----:B------:R-:W-:Y:S02]  /*7fd0*/  PRMT R57, R0, 0x5410, R9 ;  /* 0x0000541000397816 */ /* 0x000fe40000000009 */
[----:B------:R-:W-:-:S02]  /*7fe0*/  LOP3.LUT R0, R12, 0xffff, RZ, 0xc0, !PT ;  /* 0x0000ffff0c007812 */ /* 0x000fc400078ec0ff */
[----:B------:R-:W-:Y:S02]  /*7ff0*/  PRMT R67, R143, 0x5410, R142 ;  /* 0x000054108f437816 */ /* 0x000fe4000000008e */
[----:B------:R-:W-:Y:S02]  /*8000*/  SHF.R.U32.HI R6, RZ, 0x10, R12 ;  /* 0x00000010ff067819 */ /* 0x000fe4000001160c */
[----:B------:R-:W-:Y:S02]  /*8010*/  @!P3 PRMT R143, R157, 0x5410, RZ ;  /* 0x000054109d8fb816 */ /* 0x000fe400000000ff */
[----:B------:R-:W-:Y:S02]  /*8020*/  ISETP.GE.U32.AND P3, PT, R235, R7, PT ;  /* 0x00000007eb00720c */ /* 0x000fe40003f66070 */
[----:B------:R-:W-:Y:S02]  /*8030*/  SHF.R.U32.HI R7, RZ, 0x8, R0 ;  /* 0x00000008ff077819 */ /* 0x000fe40000011600 */
[----:B------:R-:W-:-:S02]  /*8040*/  LOP3.LUT R9, R12, 0xff, RZ, 0xc0, !PT ;  /* 0x000000ff0c097812 */ /* 0x000fc400078ec0ff */
[----:B------:R-:W-:Y:S02]  /*8050*/  SHF.R.U32.HI R8, RZ, 0x18, R12 ;  /* 0x00000018ff087819 */ /* 0x000fe4000001160c */
[----:B------:R-:W-:Y:S01]  /*8060*/  LOP3.LUT R0, R6, 0xff, RZ, 0xc0, !PT ;  /* 0x000000ff06007812 */ /* 0x000fe200078ec0ff */
[----:B------:R-:W-:Y:S01]  /*8070*/  FADD.FTZ R6, R230, R229 ;  /* 0x000000e5e6067221 */ /* 0x000fe20000010000 */
[----:B------:R-:W-:Y:S01]  /*8080*/  PRMT R59, R9, 0x5410, R7 ;  /* 0x00005410093b7816 */ /* 0x000fe20000000007 */
[----:B------:R-:W-:Y:S01]  /*8090*/  FADD.FTZ R7, R103, R101 ;  /* 0x0000006567077221 */ /* 0x000fe20000010000 */
[----:B------:R-:W-:Y:S01]  /*80a0*/  PRMT R58, R0, 0x5410, R8 ;  /* 0x00005410003a7816 */ /* 0x000fe20000000008 */
[--C-:B------:R-:W-:Y:S01]  /*80b0*/  FFMA.FTZ R0, R220, c[0x0][0x23c], -R5.reuse ;  /* 0x00008f00dc007a23 */ /* 0x100fe20000010805 */
[----:B-1----:R-:W-:Y:S01]  /*80c0*/  HMMA.16816.F32 R8, R32, R60, RZ ;  /* 0x0000003c2008723c */ /* 0x002fe200000018ff */
[----:B------:R-:W-:Y:S01]  /*80d0*/  FFMA.FTZ R5, R217, c[0x0][0x23c], -R5 ;  /* 0x00008f00d9057a23 */ /* 0x000fe20000010805 */
[----:B------:R-:W-:Y:S01]  /*80e0*/  @!P5 PRMT R142, R174, 0x5410, RZ ;  /* 0x00005410ae8ed816 */ /* 0x000fe200000000ff */
[----:B------:R1:W-:Y:S01]  /*80f0*/  MUFU.EX2 R223, R0 ;  /* 0x0000000000df7308 */ /* 0x0003e20000000800 */
[----:B------:R-:W-:-:S02]  /*8100*/  IMAD R174, R4, 0x2, R173 ;  /* 0x0000000204ae7824 */ /* 0x000fc400078e02ad */
[----:B------:R-:W-:Y:S02]  /*8110*/  IMAD.MOV.U32 R101, RZ, RZ, R21 ;  /* 0x000000ffff657224 */ /* 0x000fe400078e0015 */
[----:B------:R-:W-:Y:S01]  /*8120*/  HMMA.16816.F32 R12, R44, R60, RZ ;  /* 0x0000003c2c0c723c */ /* 0x000fe200000018ff */
[----:B------:R-:W-:Y:S02]  /*8130*/  IMAD.MOV.U32 R103, RZ, RZ, R113 ;  /* 0x000000ffff677224 */ /* 0x000fe400078e0071 */
[----:B------:R-:W-:Y:S02]  /*8140*/  IMAD.MOV.U32 R230, RZ, RZ, R118 ;  /* 0x000000ffffe67224 */ /* 0x000fe400078e0076 */
[----:B------:R-:W-:Y:S02]  /*8150*/  IMAD.MOV.U32 R229, RZ, RZ, R119 ;  /* 0x000000ffffe57224 */ /* 0x000fe400078e0077 */
[----:B-1----:R-:W-:Y:S02]  /*8160*/  FADD.FTZ R0, R240, R2 ;  /* 0x00000002f0007221 */ /* 0x002fe40000010000 */
[----:B------:R-:W-:Y:S01]  /*8170*/  FADD.FTZ R2, R39, R6 ;  /* 0x0000000627027221 */ /* 0x000fe20000010000 */
[----:B------:R1:W3:Y:S01]  /*8180*/  MUFU.EX2 R240, R5 ;  /* 0x0000000500f07308 */ /* 0x0002e20000000800 */
[----:B------:R-:W-:-:S05]  /*8190*/  FADD.FTZ R6, R38, R7 ;  /* 0x0000000726067221 */ /* 0x000fca0000010000 */
[-C--:B--2---:R-:W-:Y:S01]  /*81a0*/  HMMA.16816.F32 R128, R28, R52.reuse, R8 ;  /* 0x000000341c80723c */ /* 0x084fe20000001808 */
[----:B------:R-:W-:Y:S02]  /*81b0*/  FADD.FTZ R7, R36, R18 ;  /* 0x0000001224077221 */ /* 0x000fe40000010000 */
[----:B------:R-:W-:Y:S01]  /*81c0*/  FADD.FTZ R2, R99, R2 ;  /* 0x0000000263027221 */ /* 0x000fe20000010000 */
[----:B------:R-:W-:Y:S01]  /*81d0*/  LDSM.16.MT88.4 R36, [R174+0x6800] ;  /* 0x00680000ae24783b */ /* 0x000fe20000004200 */
[----:B------:R-:W-:Y:S02]  /*81e0*/  IMAD.MOV.U32 R18, RZ, RZ, R115 ;  /* 0x000000ffff127224 */ /* 0x000fe400078e0073 */
[----:B------:R-:W-:Y:S01]  /*81f0*/  IMAD.MOV.U32 R99, RZ, RZ, R116 ;  /* 0x000000ffff637224 */ /* 0x000fe200078e0074 */
[----:B------:R-:W-:Y:S01]  /*8200*/  HMMA.16816.F32 R108, R40, R52, R12 ;  /* 0x00000034286c723c */ /* 0x000fe2000000180c */
[----:B-1----:R-:W-:Y:S02]  /*8210*/  FADD.FTZ R5, R251, R0 ;  /* 0x00000000fb057221 */ /* 0x002fe40000010000 */
[----:B------:R-:W-:-:S02]  /*8220*/  FADD.FTZ R0, R26, R6 ;  /* 0x000000061a007221 */ /* 0x000fc40000010000 */
[----:B------:R-:W-:Y:S02]  /*8230*/  FADD.FTZ R6, R175, R7 ;  /* 0x00000007af067221 */ /* 0x000fe40000010000 */
[----:B------:R-:W-:Y:S02]  /*8240*/  FADD.FTZ R7, R98, R2 ;  /* 0x0000000262077221 */ /* 0x000fe40000010000 */
[----:B------:R-:W-:Y:S01]  /*8250*/  FADD.FTZ R2, R24, R0 ;  /* 0x0000000018027221 */ /* 0x000fe20000010000 */
[----:B---3--:R-:W-:Y:S01]  /*8260*/  F2FP.PACK_AB R0, R240, R223 ;  /* 0x000000dff000723e */ /* 0x008fe200000000ff */
[----:B------:R-:W1:Y:S01]  /*8270*/  LDSM.16.MT88.4 R24, [R174+0x6000] ;  /* 0x00600000ae18783b */ /* 0x000e620000004200 */
[----:B------:R-:W-:Y:S02]  /*8280*/  FADD.FTZ R8, R241, R5 ;  /* 0x00000005f1087221 */ /* 0x000fe40000010000 */
[----:B------:R-:W2:Y:S01]  /*8290*/  MUFU.EX2 R241, R17 ;  /* 0x0000001100f17308 */ /* 0x000ea20000000800 */
[----:B------:R-:W-:Y:S01]  /*82a0*/  PRMT R141, R0, 0x7610, R141 ;  /* 0x00007610008d7816 */ /* 0x000fe2000000008d */
[----:B------:R-:W-:Y:S01]  /*82b0*/  FADD.FTZ R5, R248, R6 ;  /* 0x00000006f8057221 */ /* 0x000fe20000010000 */
[----:B------:R-:W-:Y:S01]  /*82c0*/  PRMT R140, R0, 0x7632, R140 ;  /* 0x00007632008c7816 */ /* 0x000fe2000000008c */
[----:B------:R-:W-:-:S02]  /*82d0*/  IMAD.MOV.U32 R175, RZ, RZ, R156 ;  /* 0x000000ffffaf7224 */ /* 0x000fc400078e009c */
[----:B------:R-:W-:Y:S01]  /*82e0*/  @!P4 HADD2 R218, -R141.H0_H0, -RZ.H0_H0 ;  /* 0xa00000ff8ddac230 */ /* 0x000fe20000000900 */
[----:B------:R-:W-:Y:S01]  /*82f0*/  FADD.FTZ R14, R249, R8 ;  /* 0x00000008f90e7221 */ /* 0x000fe20000010000 */
[----:B------:R-:W-:Y:S01]  /*8300*/  PRMT R52, R141, 0x5410, R140 ;  /* 0x000054108d347816 */ /* 0x000fe2000000008c */
[----:B------:R-:W-:Y:S01]  /*8310*/  FADD.FTZ R13, R102, R7 ;  /* 0x00000007660d7221 */ /* 0x000fe20000010000 */
[----:B------:R-:W-:Y:S01]  /*8320*/  @!P3 HADD2 R217, -R140.H0_H0, -RZ.H0_H0 ;  /* 0xa00000ff8cd9b230 */ /* 0x000fe20000000900 */
[----:B------:R-:W-:Y:S01]  /*8330*/  @!P4 PRMT R141, R218, 0x5410, RZ ;  /* 0x00005410da8dc816 */ /* 0x000fe200000000ff */
[----:B------:R-:W-:Y:S02]  /*8340*/  FADD.FTZ R12, R96, R2 ;  /* 0x00000002600c7221 */ /* 0x000fe40000010000 */
[----:B------:R-:W-:Y:S01]  /*8350*/  FADD.FTZ R2, R250, R14 ;  /* 0x0000000efa027221 */ /* 0x000fe20000010000 */
[----:B------:R-:W-:Y:S01]  /*8360*/  @!P3 PRMT R140, R217, 0x5410, RZ ;  /* 0x00005410d98cb816 */ /* 0x000fe200000000ff */
[----:B------:R-:W-:Y:S01]  /*8370*/  IMAD.MOV.U32 R15, RZ, RZ, R112 ;  /* 0x000000ffff0f7224 */ /* 0x000fe200078e0070 */
[----:B--2---:R-:W-:Y:S01]  /*8380*/  F2FP.PACK_AB R0, R241, R222 ;  /* 0x000000def100723e */ /* 0x004fe200000000ff */
[----:B------:R-:W-:-:S02]  /*8390*/  IMAD.MOV.U32 R251, RZ, RZ, R117 ;  /* 0x000000fffffb7224 */ /* 0x000fc400078e0075 */
[----:B------:R-:W-:Y:S01]  /*83a0*/  IMAD.MOV.U32 R248, RZ, RZ, R18 ;  /* 0x000000fffff87224 */ /* 0x000fe200078e0012 */
[----:B------:R-:W-:Y:S01]  /*83b0*/  PRMT R60, R0, 0x7632, R60 ;  /* 0x00007632003c7816 */ /* 0x000fe2000000003c */
[----:B------:R-:W-:Y:S01]  /*83c0*/  FADD.FTZ R217, R100, R12 ;  /* 0x0000000c64d97221 */ /* 0x000fe20000010000 */
[----:B------:R-:W-:Y:S01]  /*83d0*/  PRMT R61, R0, 0x7610, R61 ;  /* 0x00007610003d7816 */ /* 0x000fe2000000003d */
[----:B------:R-:W-:Y:S02]  /*83e0*/  FADD.FTZ R0, R22, R5 ;  /* 0x0000000516007221 */ /* 0x000fe40000010000 */
[----:B------:R-:W-:Y:S01]  /*83f0*/  @!P0 HADD2 R4, -R60.H0_H0, -RZ.H0_H0 ;  /* 0xa00000ff3c048230 */ /* 0x000fe20000000900 */
[----:B------:R-:W-:Y:S01]  /*8400*/  PRMT R53, R61, 0x5410, R60 ;  /* 0x000054103d357816 */ /* 0x000fe2000000003c */
[----:B------:R-:W-:Y:S01]  /*8410*/  FADD.FTZ R218, R175, R0 ;  /* 0x00000000afda7221 */ /* 0x000fe20000010000 */
[----:B------:R-:W-:Y:S01]  /*8420*/  @!P2 HADD2 R220, -R61.H0_H0, -RZ.H0_H0 ;  /* 0xa00000ff3ddca230 */ /* 0x000fe20000000900 */
[----:B------:R-:W-:Y:S01]  /*8430*/  IMAD R175, R3, 0x2, R174 ;  /* 0x0000000203af7824 */ /* 0x000fe200078e02ae */
[----:B------:R-:W-:Y:S01]  /*8440*/  @!P0 PRMT R60, R4, 0x5410, RZ ;  /* 0x00005410043c8816 */ /* 0x000fe200000000ff */
[----:B------:R-:W-:Y:S01]  /*8450*/  IMAD.U32 R0, RZ, RZ, UR4 ;  /* 0x00000004ff007e24 */ /* 0x000fe2000f8e00ff */
[C---:B------:R-:W-:Y:S01]  /*8460*/  LEA R156, P0, R219.reuse, c[0x0][0x1f8], 0x1 ;  /* 0x00007e00db9c7a11 */ /* 0x040fe200078008ff */
[----:B------:R-:W-:Y:S01]  /*8470*/  IMAD.MOV.U32 R249, RZ, RZ, R15 ;  /* 0x000000fffff97224 */ /* 0x000fe200078e000f */
[----:B------:R-:W2:Y:S01]  /*8480*/  LDSM.16.MT88.4 R20, [R175+0x6000] ;  /* 0x00600000af14783b */ /* 0x000ea20000004200 */
[----:B------:R-:W-:Y:S01]  /*8490*/  @!P2 PRMT R61, R220, 0x5410, RZ ;  /* 0x00005410dc3da816 */ /* 0x000fe200000000ff */
[-C--:B-1----:R-:W-:Y:S01]  /*84a0*/  HMMA.16816.F32 R8, R44, R24.reuse, RZ ;  /* 0x000000182c08723c */ /* 0x082fe200000018ff */
[----:B------:R-:W-:Y:S01]  /*84b0*/  LEA.HI.X R157, R219, c[0x0][0x1fc], R246, 0x1, P0 ;  /* 0x00007f00db9d7a11 */ /* 0x000fe200000f0cf6 */
[----:B------:R-:W-:Y:S01]  /*84c0*/  FADD.FTZ R220, R252, R2 ;  /* 0x00000002fcdc7221 */ /* 0x000fe20000010000 */
[--C-:B------:R-:W-:Y:S01]  /*84d0*/  HSET2.LE.AND R2, R89, R94.reuse, PT ;  /* 0x0000005e59027233 */ /* 0x100fe20003803000 */
[----:B------:R-:W-:Y:S01]  /*84e0*/  IMAD.MOV.U32 R252, RZ, RZ, R99 ;  /* 0x000000fffffc7224 */ /* 0x000fe200078e0063 */
[----:B------:R-:W-:Y:S01]  /*84f0*/  HSET2.LE.AND R3, R56, R94, PT ;  /* 0x0000005e38037233 */ /* 0x000fe20003803000 */
[----:B------:R1:W-:Y:S01]  /*8500*/  STG.E.U16 [R156.64], R77 ;  /* 0x0000004d9c007986 */ /* 0x0003e2000c101522 */
[----:B------:R-:W-:Y:S01]  /*8510*/  IMAD.MOV.U32 R246, RZ, RZ, R103 ;  /* 0x000000fffff67224 */ /* 0x000fe200078e0067 */
[----:B------:R-:W-:Y:S01]  /*8520*/  HMMA.16816.F32 R4, R32, R24, RZ ;  /* 0x000000182004723c */ /* 0x000fe200000018ff */
[----:B------:R-:W-:Y:S01]  /*8530*/  IMAD.MOV.U32 R250, RZ, RZ, R101 ;  /* 0x000000fffffa7224 */ /* 0x000fe200078e0065 */
[----:B------:R-:W-:Y:S01]  /*8540*/  STG.E.U16 [R156.64+0x2], R88 ;  /* 0x000002589c007986 */ /* 0x000fe2000c101522 */
[----:B------:R-:W-:-:S04]  /*8550*/  USHF.L.U32 UR4, UR7, 0x6, URZ ;  /* 0x0000000607047899 */ /* 0x000fc8000800063f */
[----:B------:R-:W-:-:S09]  /*8560*/  IMAD.MOV.U32 R25, RZ, RZ, R106 ;  /* 0x000000ffff197224 */ /* 0x000fd200078e006a */
[-C--:B------:R-:W-:Y:S07]  /*8570*/  HMMA.16816.F32 R116, R40, R36.reuse, R8 ;  /* 0x000000242874723c */ /* 0x080fee0000001808 */
[----:B------:R-:W-:Y:S01]  /*8580*/  LOP3.LUT R11, R2, R132, RZ, 0xc0, !PT ;  /* 0x00000084020b7212 */ /* 0x000fe200078ec0ff */
[----:B------:R-:W-:Y:S01]  /*8590*/  HMMA.16816.F32 R112, R28, R36, R4 ;  /* 0x000000241c70723c */ /* 0x000fe20000001804 */
[----:B------:R-:W-:Y:S01]  /*85a0*/  IMAD.MOV.U32 R132, RZ, RZ, R19 ;  /* 0x000000ffff847224 */ /* 0x000fe200078e0013 */
[----:B------:R-:W-:-:S05]  /*85b0*/  HSET2.LE.AND R2, R74, R94, PT ;  /* 0x0000005e4a027233 */ /* 0x000fca0003803000 */
[----:B------:R-:W-:Y:S01]  /*85c0*/  IMAD.WIDE R36, R0, 0x2, R156 ;  /* 0x0000000200247825 */ /* 0x000fe200078e029c */
[--C-:B------:R-:W-:Y:S01]  /*85d0*/  HSET2.LE.AND R0, R90, R94.reuse, PT ;  /* 0x0000005e5a007233 */ /* 0x100fe20003803000 */
[----:B------:R-:W-:Y:S01]  /*85e0*/  LOP3.LUT R9, R2, R225, RZ, 0xc0, !PT ;  /* 0x000000e102097212 */ /* 0x000fe200078ec0ff */
[--C-:B------:R-:W-:Y:S01]  /*85f0*/  HSET2.LE.AND R2, R73, R94.reuse, PT ;  /* 0x0000005e49027233 */ /* 0x100fe20003803000 */
[----:B------:R-:W-:Y:S01]  /*8600*/  FADD.FTZ R4, R104, R13 ;  /* 0x0000000d68047221 */ /* 0x000fe20000010000 */
[----:B------:R3:W-:Y:S01]  /*8610*/  STG.E.U16 [R36.64], R76 ;  /* 0x0000004c24007986 */ /* 0x0007e2000c101522 */
[----:B------:R-:W-:Y:S01]  /*8620*/  LOP3.LUT R10, R0, R221, RZ, 0xc0, !PT ;  /* 0x000000dd000a7212 */ /* 0x000fe200078ec0ff */
[----:B------:R-:W-:Y:S01]  /*8630*/  IMAD.MOV.U32 R221, RZ, RZ, R16 ;  /* 0x000000ffffdd7224 */ /* 0x000fe200078e0010 */
[-C--:B--2---:R-:W-:Y:S01]  /*8640*/  HMMA.16816.F32 R12, R44, R20.reuse, RZ ;  /* 0x000000142c0c723c */ /* 0x084fe200000018ff */
[----:B------:R-:W2:Y:S01]  /*8650*/  LDSM.16.MT88.4 R16, [R175+0x6800] ;  /* 0x00680000af10783b */ /* 0x000ea20000004200 */
[----:B------:R-:W-:Y:S01]  /*8660*/  FADD.FTZ R219, R105, R4 ;  /* 0x0000000469db7221 */ /* 0x000fe20000010000 */
[--C-:B------:R-:W-:Y:S01]  /*8670*/  HSET2.LE.AND R0, R75, R94.reuse, PT ;  /* 0x0000005e4b007233 */ /* 0x100fe20003803000 */
[----:B------:R-:W-:Y:S01]  /*8680*/  IMAD.MOV.U32 R225, RZ, RZ, R123 ;  /* 0x000000ffffe17224 */ /* 0x000fe200078e007b */
[----:B------:R4:W-:Y:S03]  /*8690*/  STG.E.U16 [R36.64+0x2], R79 ;  /* 0x0000024f24007986 */ /* 0x0009e6000c101522 */
[----:B------:R-:W-:Y:S01]  /*86a0*/  HMMA.16816.F32 R4, R32, R20, RZ ;  /* 0x000000142004723c */ /* 0x000fe200000018ff */
[----:B------:R-:W-:Y:S01]  /*86b0*/  LOP3.LUT R8, R0, R226, RZ, 0xc0, !PT ;  /* 0x000000e200087212 */ /* 0x000fe200078ec0ff */
[----:B------:R-:W-:Y:S01]  /*86c0*/  HSET2.LE.AND R0, R57, R94, PT ;  /* 0x0000005e39007233 */ /* 0x000fe20003803000 */
[----:B------:R-:W-:-:S04]  /*86d0*/  IMAD.MOV.U32 R226, RZ, RZ, R107 ;  /* 0x000000ffffe27224 */ /* 0x000fc800078e006b */
[----:B-1----:R-:W-:Y:S01]  /*86e0*/  LOP3.LUT R77, R0, R121, RZ, 0xc0, !PT ;  /* 0x00000079004d7212 */ /* 0x002fe200078ec0ff */
[--C-:B------:R-:W-:Y:S02]  /*86f0*/  HSET2.LE.AND R0, R72, R94.reuse, PT ;  /* 0x0000005e48007233 */ /* 0x100fe40003803000 */
[----:B------:R-:W-:Y:S01]  /*8700*/  HMMA.16816.F32 R72, R32, R86, RZ ;  /* 0x000000562048723c */ /* 0x000fe200000018ff */
[----:B---3--:R-:W-:Y:S01]  /*8710*/  LOP3.LUT R76, R3, R97, RZ, 0xc0, !PT ;  /* 0x00000061034c7212 */ /* 0x008fe200078ec0ff */
[----:B------:R-:W-:-:S05]  /*8720*/  HSET2.LE.AND R3, R78, R94, PT ;  /* 0x0000005e4e037233 */ /* 0x000fca0003803000 */
[----:B------:R-:W-:Y:S01]  /*8730*/  LOP3.LUT R78, R3, R120, RZ, 0xc0, !PT ;  /* 0x00000078034e7212 */ /* 0x000fe200078ec0ff */
[----:B------:R-:W-:Y:S01]  /*8740*/  IMAD.MOV.U32 R3, RZ, RZ, R134 ;  /* 0x000000ffff037224 */ /* 0x000fe200078e0086 */
[----:B----4-:R-:W-:Y:S01]  /*8750*/  LOP3.LUT R79, R2, R95, RZ, 0xc0, !PT ;  /* 0x0000005f024f7212 */ /* 0x010fe200078ec0ff */
[----:B------:R-:W-:-:S04]  /*8760*/  IMAD.MOV.U32 R2, RZ, RZ, R122 ;  /* 0x000000ffff027224 */ /* 0x000fc800078e007a */
[-C--:B--2---:R-:W-:Y:S07]  /*8770*/  HMMA.16816.F32 R96, R28, R16.reuse, R4 ;  /* 0x000000101c60723c */ /* 0x084fee0000001804 */
[--C-:B------:R-:W-:Y:S01]  /*8780*/  HSET2.LE.AND R6, R84, R94.reuse, PT ;  /* 0x0000005e54067233 */ /* 0x100fe20003803000 */
[----:B------:R-:W-:Y:S01]  /*8790*/  HMMA.16816.F32 R100, R40, R16, R12 ;  /* 0x000000102864723c */ /* 0x000fe2000000180c */
[--C-:B------:R-:W-:Y:S01]  /*87a0*/  HSET2.LE.AND R5, R66, R94.reuse, PT ;  /* 0x0000005e42057233 */ /* 0x100fe20003803000 */
[----:B------:R-:W-:Y:S01]  /*87b0*/  LOP3.LUT R4, R0, R93, RZ, 0xc0, !PT ;  /* 0x0000005d00047212 */ /* 0x000fe200078ec0ff */
[--C-:B------:R-:W-:Y:S01]  /*87c0*/  HSET2.LE.AND R7, R81, R94.reuse, PT ;  /* 0x0000005e51077233 */ /* 0x100fe20003803000 */
[----:B------:R-:W-:Y:S01]  /*87d0*/  LOP3.LUT R6, R6, R91, RZ, 0xc0, !PT ;  /* 0x0000005b06067212 */ /* 0x000fe200078ec0ff */
[----:B------:R-:W-:Y:S01]  /*87e0*/  IMAD.U32 R0, RZ, RZ, UR4 ;  /* 0x00000004ff007e24 */ /* 0x000fe2000f8e00ff */
[----:B------:R-:W-:Y:S01]  /*87f0*/  LOP3.LUT R5, R5, R92, RZ, 0xc0, !PT ;  /* 0x0000005c05057212 */ /* 0x000fe200078ec0ff */
[--C-:B------:R-:W-:Y:S01]  /*8800*/  HSET2.LE.AND R14, R65, R94.reuse, PT ;  /* 0x0000005e410e7233 */ /* 0x100fe20003803000 */
[----:B------:R-:W-:Y:S01]  /*8810*/  HMMA.16816.F32 R72, R28, R82, R72 ;  /* 0x000000521c48723c */ /* 0x000fe20000001848 */
[--C-:B------:R-:W-:Y:S01]  /*8820*/  HSET2.LE.AND R15, R64, R94.reuse, PT ;  /* 0x0000005e400f7233 */ /* 0x100fe20003803000 */
[----:B------:R-:W-:Y:S01]  /*8830*/  LOP3.LUT R7, R7, R85, RZ, 0xc0, !PT ;  /* 0x0000005507077212 */ /* 0x000fe200078ec0ff */
[--C-:B------:R-:W-:Y:S01]  /*8840*/  HSET2.LE.AND R12, R59, R94.reuse, PT ;  /* 0x0000005e3b0c7233 */ /* 0x100fe20003803000 */
[----:B------:R-:W-:Y:S01]  /*8850*/  LOP3.LUT R90, R14, R52, RZ, 0xc0, !PT ;  /* 0x000000340e5a7212 */ /* 0x000fe200078ec0ff */
[----:B------:R-:W-:Y:S01]  /*8860*/  HSET2.LE.AND R13, R58, R94, PT ;  /* 0x0000005e3a0d7233 */ /* 0x000fe20003803000 */
[----:B------:R-:W-:-:S02]  /*8870*/  LOP3.LUT R91, R15, R53, RZ, 0xc0, !PT ;  /* 0x000000350f5b7212 */ /* 0x000fc400078ec0ff */
[----:B------:R-:W-:Y:S01]  /*8880*/  LOP3.LUT R88, R12, R80, RZ, 0xc0, !PT ;  /* 0x000000500c587212 */ /* 0x000fe200078ec0ff */
[----:B------:R-:W-:Y:S01]  /*8890*/  HMMA.16816.F32 R56, R32, R26, RZ ;  /* 0x0000001a2038723c */ /* 0x000fe200000018ff */
[----:B------:R-:W-:-:S07]  /*88a0*/  LOP3.LUT R89, R13, R67, RZ, 0xc0, !PT ;  /* 0x000000430d597212 */ /* 0x000fce00078ec0ff */
[C---:B------:R-:W-:Y:S08]  /*88b0*/  HMMA.16816.F32 R12, R32.reuse, R22, RZ ;  /* 0x00000016200c723c */ /* 0x040ff000000018ff */
[----:B------:R-:W-:Y:S08]  /*88c0*/  HMMA.16816.F32 R64, R32, R62, RZ ;  /* 0x0000003e2040723c */ /* 0x000ff000000018ff */
[C---:B------:R-:W-:Y:S08]  /*88d0*/  HMMA.16816.F32 R104, R28.reuse, R38, R56 ;  /* 0x000000261c68723c */ /* 0x040ff00000001838 */
[----:B------:R-:W-:Y:S08]  /*88e0*/  HMMA.16816.F32 R56, R28, R18, R12 ;  /* 0x000000121c38723c */ /* 0x000ff0000000180c */
[----:B------:R-:W-:Y:S01]  /*88f0*/  HMMA.16816.F32 R12, R44, R86, RZ ;  /* 0x000000562c0c723c */ /* 0x000fe200000018ff */
[----:B------:R-:W-:Y:S07]  /*8900*/  LDSM.16.MT88.4 R84, [R174+0x7800] ;  /* 0x00780000ae54783b */ /* 0x000fee0000004200 */
[----:B------:R-:W-:Y:S08]  /*8910*/  HMMA.16816.F32 R64, R28, R54, R64 ;  /* 0x000000361c40723c */ /* 0x000ff00000001840 */
[----:B------:R-:W-:Y:S07]  /*8920*/  HMMA.16816.F32 R28, R44, R62, RZ ;  /* 0x0000003e2c1c723c */ /* 0x000fee00000018ff */
[----:B------:R-:W-:Y:S01]  /*8930*/  IMAD.MOV.U32 R62, RZ, RZ, R25 ;  /* 0x000000ffff3e7224 */ /* 0x000fe200078e0019 */
[----:B------:R-:W-:Y:S01]  /*8940*/  HMMA.16816.F32 R32, R40, R82, R12 ;  /* 0x000000522820723c */ /* 0x000fe2000000180c */
[----:B------:R-:W1:Y:S01]  /*8950*/  LDSM.16.MT88.4 R12, [R173+0x7000] ;  /* 0x00700000ad0c783b */ /* 0x000e620000004200 */
[----:B------:R-:W-:-:S06]  /*8960*/  IMAD.MOV.U32 R63, RZ, RZ, R3 ;  /* 0x000000ffff3f7224 */ /* 0x000fcc00078e0003 */
[C---:B------:R-:W-:Y:S08]  /*8970*/  HMMA.16816.F32 R24, R44.reuse, R26, RZ ;  /* 0x0000001a2c18723c */ /* 0x040ff000000018ff */
[----:B------:R-:W-:Y:S07]  /*8980*/  HMMA.16816.F32 R20, R44, R22, RZ ;  /* 0x000000162c14723c */ /* 0x000fee00000018ff */
[----:B------:R-:W-:Y:S01]  /*8990*/  IMAD.MOV.U32 R47, RZ, RZ, R226 ;  /* 0x000000ffff2f7224 */ /* 0x000fe200078e00e2 */
[----:B------:R-:W-:Y:S01]  /*89a0*/  HMMA.16816.F32 R52, R40, R54, R28 ;  /* 0x000000362834723c */ /* 0x000fe2000000181c */
[----:B------:R-:W-:-:S02]  /*89b0*/  IMAD.MOV.U32 R45, RZ, RZ, R221 ;  /* 0x000000ffff2d7224 */ /* 0x000fc400078e00dd */
[----:B------:R-:W-:Y:S02]  /*89c0*/  IMAD.MOV.U32 R46, RZ, RZ, R132 ;  /* 0x000000ffff2e7224 */ /* 0x000fe400078e0084 */
[----:B------:R-:W-:Y:S02]  /*89d0*/  IMAD.MOV.U32 R226, RZ, RZ, R133 ;  /* 0x000000ffffe27224 */ /* 0x000fe400078e0085 */
[----:B------:R-:W-:Y:S01]  /*89e0*/  IMAD.MOV.U32 R221, RZ, RZ, R135 ;  /* 0x000000ffffdd7224 */ /* 0x000fe200078e0087 */
[C---:B------:R-:W-:Y:S08]  /*89f0*/  HMMA.16816.F32 R28, R40.reuse, R38, R24 ;  /* 0x00000026281c723c */ /* 0x040ff00000001818 */
[----:B------:R-:W-:Y:S01]  /*8a00*/  HMMA.16816.F32 R24, R40, R18, R20 ;  /* 0x000000122818723c */ /* 0x000fe20000001814 */
[----:B------:R-:W2:Y:S04]  /*8a10*/  LDSM.16.MT88.4 R20, [R176+0x7000] ;  /* 0x00700000b014783b */ /* 0x000ea80000004200 */
[----:B------:R-:W3:Y:S03]  /*8a20*/  LDSM.16.MT88.4 R16, [R174+0x7000] ;  /* 0x00700000ae10783b */ /* 0x000ee60000004200 */
[-C--:B-1----:R-:W-:Y:S08]  /*8a30*/  HMMA.16816.F32 R124, R8, R12.reuse, R124 ;  /* 0x0000000c087c723c */ /* 0x082ff0000000187c */
[C---:B------:R-:W-:Y:S08]  /*8a40*/  HMMA.16816.F32 R136, R4.reuse, R12, R136 ;  /* 0x0000000c0488723c */ /* 0x040ff00000001888 */
[-C--:B------:R-:W-:Y:S08]  /*8a50*/  HMMA.16816.F32 R132, R4, R14.reuse, R72 ;  /* 0x0000000e0484723c */ /* 0x080ff00000001848 */
[C---:B------:R-:W-:Y:S01]  /*8a60*/  HMMA.16816.F32 R32, R8.reuse, R14, R32 ;  /* 0x0000000e0820723c */ /* 0x040fe20000001820 */
[----:B------:R-:W1:Y:S07]  /*8a70*/  LDSM.16.MT88.4 R12, [R175+0x7000] ;  /* 0x00700000af0c783b */ /* 0x000e6e0000004200 */
[C---:B--2---:R-:W-:Y:S08]  /*8a80*/  HMMA.16816.F32 R108, R8.reuse, R20, R108 ;  /* 0x00000014086c723c */ /* 0x044ff0000000186c */
[C---:B------:R-:W-:Y:S08]  /*8a90*/  HMMA.16816.F32 R52, R8.reuse, R22, R52 ;  /* 0x000000160834723c */ /* 0x040ff00000001834 */
[C---:B---3--:R-:W-:Y:S01]  /*8aa0*/  HMMA.16816.F32 R92, R8.reuse, R16, R116 ;  /* 0x00000010085c723c */ /* 0x048fe20000001874 */
[----:B------:R-:W2:Y:S07]  /*8ab0*/  LDSM.16.MT88.4 R116, [R173+0x7800] ;  /* 0x00780000ad74783b */ /* 0x000eae0000004200 */
[C---:B------:R-:W-:Y:S08]  /*8ac0*/  HMMA.16816.F32 R28, R8.reuse, R18, R28 ;  /* 0x00000012081c723c */ /* 0x040ff0000000181c */
[C---:B-1----:R-:W-:Y:S01]  /*8ad0*/  HMMA.16816.F32 R80, R8.reuse, R12, R100 ;  /* 0x0000000c0850723c */ /* 0x042fe20000001864 */
[----:B------:R-:W1:Y:S07]  /*8ae0*/  LDSM.16.MT88.4 R100, [R176+0x7800] ;  /* 0x00780000b064783b */ /* 0x000e6e0000004200 */
[----:B------:R-:W-:Y:S01]  /*8af0*/  HMMA.16816.F32 R24, R8, R14, R24 ;  /* 0x0000000e0818723c */ /* 0x000fe20000001818 */
[----:B------:R-:W3:Y:S07]  /*8b00*/  LDSM.16.MT88.4 R8, [R175+0x7800] ;  /* 0x00780000af08783b */ /* 0x000eee0000004200 */
[C---:B------:R-:W-:Y:S08]  /*8b10*/  HMMA.16816.F32 R128, R4.reuse, R20, R128 ;  /* 0x000000140480723c */ /* 0x040ff00000001880 */
[C---:B------:R-:W-:Y:S08]  /*8b20*/  HMMA.16816.F32 R112, R4.reuse, R16, R112 ;  /* 0x000000100470723c */ /* 0x040ff00000001870 */
[C---:B------:R-:W-:Y:S07]  /*8b30*/  HMMA.16816.F32 R96, R4.reuse, R12, R96 ;  /* 0x0000000c0460723c */ /* 0x040fee0000001860 */
[----:B------:R-:W-:Y:S01]  /*8b40*/  FADD.FTZ R12, R2, R218 ;  /* 0x000000da020c7221 */ /* 0x000fe20000010000 */
[----:B------:R-:W-:Y:S01]  /*8b50*/  HMMA.16816.F32 R120, R4, R22, R64 ;  /* 0x000000160478723c */ /* 0x000fe20000001840 */
[----:B------:R-:W-:-:S04]  /*8b60*/  IMAD.U32 R2, RZ, RZ, UR26 ;  /* 0x0000001aff027e24 */ /* 0x000fc8000f8e00ff */
[----:B------:R-:W-:-:S03]  /*8b70*/  IMAD.WIDE R2, R2, 0x2, R156 ;  /* 0x0000000202027825 */ /* 0x000fc600078e029c */
[C---:B------:R-:W-:Y:S08]  /*8b80*/  HMMA.16816.F32 R104, R4.reuse, R18, R104 ;  /* 0x000000120468723c */ /* 0x040ff00000001868 */
[----:B------:R-:W-:Y:S08]  /*8b90*/  HMMA.16816.F32 R4, R4, R14, R56 ;  /* 0x0000000e0404723c */ /* 0x000ff00000001838 */
[C---:B--2---:R-:W-:Y:S08]  /*8ba0*/  HMMA.16816.F32 R136, R88.reuse, R116, R136 ;  /* 0x000000745888723c */ /* 0x044ff00000001888 */
[C---:B------:R-:W-:Y:S08]  /*8bb0*/  HMMA.16816.F32 R132, R88.reuse, R118, R132 ;  /* 0x000000765884723c */ /* 0x040ff00000001884 */
[C---:B-1----:R-:W-:Y:S08]  /*8bc0*/  HMMA.16816.F32 R128, R88.reuse, R100, R128 ;  /* 0x000000645880723c */ /* 0x042ff00000001880 */
[C---:B------:R-:W-:Y:S08]  /*8bd0*/  HMMA.16816.F32 R120, R88.reuse, R102, R120 ;  /* 0x000000665878723c */ /* 0x040ff00000001878 */
[C---:B------:R-:W-:Y:S08]  /*8be0*/  HMMA.16816.F32 R112, R88.reuse, R84, R112 ;  /* 0x000000545870723c */ /* 0x040ff00000001870 */
[C---:B------:R-:W-:Y:S08]  /*8bf0*/  HMMA.16816.F32 R104, R88.reuse, R86, R104 ;  /* 0x000000565868723c */ /* 0x040ff00000001868 */
[C---:B---3--:R-:W-:Y:S08]  /*8c00*/  HMMA.16816.F32 R96, R88.reuse, R8, R96 ;  /* 0x000000085860723c */ /* 0x048ff00000001860 */
[----:B------:R-:W-:Y:S07]  /*8c10*/  HMMA.16816.F32 R88, R88, R10, R4 ;  /* 0x0000000a5858723c */ /* 0x000fee0000001804 */
[----:B------:R-:W-:Y:S01]  /*8c20*/  IMAD.WIDE R4, R0, 0x2, R156 ;  /* 0x0000000200047825 */ /* 0x000fe200078e029c */
[----:B------:R-:W-:Y:S03]  /*8c30*/  HMMA.16816.F32 R80, R76, R8, R80 ;  /* 0x000000084c50723c */ /* 0x000fe60000001850 */
[----:B------:R-:W-:Y:S01]  /*8c40*/  FADD.FTZ R7, R247, R217 ;  /* 0x000000d9f7077221 */ /* 0x000fe20000010000 */
[----:B------:R-:W-:Y:S01]  /*8c50*/  STG.E.U16 [R4.64], R171 ;  /* 0x000000ab04007986 */ /* 0x000fe2000c101522 */
[----:B------:R-:W-:-:S02]  /*8c60*/  FADD.FTZ R6, R45, R220 ;  /* 0x000000dc2d067221 */ /* 0x000fc40000010000 */
[----:B------:R-:W-:Y:S01]  /*8c70*/  FADD.FTZ R0, R245, R219 ;  /* 0x000000dbf5007221 */ /* 0x000fe20000010000 */
[----:B------:R-:W-:Y:S01]  /*8c80*/  STG.E.U16 [R4.64+0x2], R170 ;  /* 0x000002aa04007986 */ /* 0x000fe2000c101522 */
[----:B------:R-:W-:Y:S01]  /*8c90*/  FADD.FTZ R7, R242, R7 ;  /* 0x00000007f2077221 */ /* 0x000fe20000010000 */
[C---:B------:R-:W-:Y:S01]  /*8ca0*/  HMMA.16816.F32 R124, R76.reuse, R116, R124 ;  /* 0x000000744c7c723c */ /* 0x040fe2000000187c */
[----:B------:R-:W-:Y:S01]  /*8cb0*/  FADD.FTZ R9, R46, R12 ;  /* 0x0000000c2e097221 */ /* 0x000fe20000010000 */
[----:B------:R-:W-:Y:S01]  /*8cc0*/  STG.E.U16 [R2.64], R169 ;  /* 0x000000a902007986 */ /* 0x000fe2000c101522 */
[----:B------:R-:W-:Y:S02]  /*8cd0*/  FADD.FTZ R8, R47, R6 ;  /* 0x000000062f087221 */ /* 0x000fe40000010000 */
[----:B------:R-:W-:Y:S01]  /*8ce0*/  FADD.FTZ R6, R244, R0 ;  /* 0x00000000f4067221 */ /* 0x000fe20000010000 */
[----:B------:R-:W-:Y:S01]  /*8cf0*/  STG.E.U16 [R2.64+0x2], R168 ;  /* 0x000002a802007986 */ /* 0x000fe2000c101522 */
[----:B------:R-:W-:Y:S01]  /*8d00*/  FADD.FTZ R0, R243, R7 ;  /* 0x00000007f3007221 */ /* 0x000fe20000010000 */
[----:B------:R-:W-:Y:S01]  /*8d10*/  HMMA.16816.F32 R108, R76, R100, R108 ;  /* 0x000000644c6c723c */ /* 0x000fe2000000186c */
[----:B------:R-:W-:Y:S01]  /*8d20*/  FADD.FTZ R9, R62, R9 ;  /* 0x000000093e097221 */ /* 0x000fe20000010000 */
[----:B------:R-:W-:Y:S01]  /*8d30*/  STG.E.U16 [R156.64+0x10], R216 ;  /* 0x000010d89c007986 */ /* 0x000fe2000c101522 */
[----:B------:R-:W-:-:S02]  /*8d40*/  FADD.FTZ R7, R63, R8 ;  /* 0x000000083f077221 */ /* 0x000fc40000010000 */
[----:B------:R-:W-:Y:S01]  /*8d50*/  FADD.FTZ R6, R239, R6 ;  /* 0x00000006ef067221 */ /* 0x000fe20000010000 */
[----:B------:R-:W-:Y:S01]  /*8d60*/  STG.E.U16 [R156.64+0x12], R215 ;  /* 0x000012d79c007986 */ /* 0x000fe2000c101522 */
[----:B------:R-:W-:Y:S01]  /*8d70*/  FADD.FTZ R0, R234, R0 ;  /* 0x00000000ea007221 */ /* 0x000fe20000010000 */
[C---:B------:R-:W-:Y:S01]  /*8d80*/  HMMA.16816.F32 R92, R76.reuse, R84, R92 ;  /* 0x000000544c5c723c */ /* 0x040fe2000000185c */
[----:B------:R-:W-:Y:S01]  /*8d90*/  FADD.FTZ R8, R225, R9 ;  /* 0x00000009e1087221 */ /* 0x000fe20000010000 */
[----:B------:R-:W-:Y:S01]  /*8da0*/  STG.E.U16 [R36.64+0x10], R213 ;  /* 0x000010d524007986 */ /* 0x000fe2000c101522 */
        /* <DEDUP_REMOVED lines=9> */
[----:B------:R-:W-:Y:S02]  /*8e40*/  STG.E.U16 [R4.64+0x12], R166 ;  /* 0x000012a604007986 */ /* 0x000fe4000c101522 */
[C---:B------:R-:W-:Y:S01]  /*8e50*/  HMMA.16816.F32 R100, R76.reuse, R102, R52 ;  /* 0x000000664c64723c */ /* 0x040fe20000001834 */
[----:B------:R-:W-:Y:S01]  /*8e60*/  FADD.FTZ R0, R227, R0 ;  /* 0x00000000e3007221 */ /* 0x000fe20000010000 */
[----:B------:R-:W-:Y:S03]  /*8e70*/  STG.E.U16 [R2.64+0x10], R165 ;  /* 0x000010a502007986 */ /* 0x000fe6000c101522 */
[----:B------:R-:W-:Y:S01]  /*8e80*/  FADD.FTZ R0, R222, R0 ;  /* 0x00000000de007221 */ /* 0x000fe20000010000 */
[----:B------:R-:W-:Y:S02]  /*8e90*/  STG.E.U16 [R2.64+0x12], R164 ;  /* 0x000012a402007986 */ /* 0x000fe4000c101522 */
[C---:B------:R-:W-:Y:S01]  /*8ea0*/  HMMA.16816.F32 R84, R76.reuse, R86, R28 ;  /* 0x000000564c54723c */ /* 0x040fe2000000181c */
[----:B------:R-:W-:Y:S01]  /*8eb0*/  FADD.FTZ R241, R241, R0 ;  /* 0x00000000f1f17221 */ /* 0x000fe20000010000 */
[----:B------:R-:W-:Y:S04]  /*8ec0*/  STG.E.U16 [R156.64+0x20], R212 ;  /* 0x000020d49c007986 */ /* 0x000fe8000c101522 */
[----:B------:R-:W-:Y:S02]  /*8ed0*/  STG.E.U16 [R156.64+0x22], R211 ;  /* 0x000022d39c007986 */ /* 0x000fe4000c101522 */
[----:B------:R-:W-:Y:S02]  /*8ee0*/  HMMA.16816.F32 R76, R76, R10, R24 ;  /* 0x0000000a4c4c723c */ /* 0x000fe40000001818 */
        /* <DEDUP_REMOVED lines=23> */
[----:B------:R1:W-:Y:S04]  /*9060*/  STG.E.U16 [R156.64+0x52], R199 ;  /* 0x000052c79c007986 */ /* 0x0003e8000c101522 */
[----:B------:R-:W-:Y:S04]  /*9070*/  STG.E.U16 [R36.64+0x50], R197 ;  /* 0x000050c524007986 */ /* 0x000fe8000c101522 */
[----:B------:R2:W-:Y:S04]  /*9080*/  STG.E.U16 [R36.64+0x52], R198 ;  /* 0x000052c624007986 */ /* 0x0005e8000c101522 */
[----:B------:R-:W-:Y:S04]  /*9090*/  STG.E.U16 [R4.64+0x50], R149 ;  /* 0x0000509504007986 */ /* 0x000fe8000c101522 */
[----:B------:R-:W-:Y:S04]  /*90a0*/  STG.E.U16 [R4.64+0x52], R148 ;  /* 0x0000529404007986 */ /* 0x000fe8000c101522 */
[----:B------:R-:W-:Y:S04]  /*90b0*/  STG.E.U16 [R2.64+0x50], R147 ;  /* 0x0000509302007986 */ /* 0x000fe8000c101522 */
[----:B------:R-:W-:Y:S01]  /*90c0*/  STG.E.U16 [R2.64+0x52], R146 ;  /* 0x0000529202007986 */ /* 0x000fe2000c101522 */
[----:B-1----:R-:W-:-:S03]  /*90d0*/  IADD3 R199, P0, R156, -0x80, RZ ;  /* 0xffffff809cc77810 */ /* 0x002fc60007f1e0ff */
[----:B------:R-:W-:Y:S04]  /*90e0*/  STG.E.U16 [R156.64+0x60], R196 ;  /* 0x000060c49c007986 */ /* 0x000fe8000c101522 */
[----:B------:R-:W-:Y:S01]  /*90f0*/  STG.E.U16 [R156.64+0x62], R195 ;  /* 0x000062c39c007986 */ /* 0x000fe2000c101522 */
[----:B--2---:R-:W-:-:S03]  /*9100*/  IADD3.X R198, R157, -0x1, RZ, P0, !PT ;  /* 0xffffffff9dc67810 */ /* 0x004fc600007fe4ff */
        /* <DEDUP_REMOVED lines=13> */
[----:B------:R2:W-:Y:S01]  /*91e0*/  STG.E.U16 [R2.64+0x72], R60 ;  /* 0x0000723c02007986 */ /* 0x0005e2000c101522 */
[----:B-1----:R-:W-:-:S04]  /*91f0*/  FADD.FTZ R4, R250, R8 ;  /* 0x00000008fa047221 */ /* 0x002fc80000010000 */
[----:B------:R-:W-:Y:S02]  /*9200*/  FADD.FTZ R4, R249, R4 ;  /* 0x00000004f9047221 */ /* 0x000fe40000010000 */
[----:B--2---:R-:W-:Y:S02]  /*9210*/  FADD.FTZ R2, R231, R6 ;  /* 0x00000006e7027221 */ /* 0x004fe40000010000 */
        /* <DEDUP_REMOVED lines=16> */
[----:B------:R-:W-:Y:S01]  /*9320*/  IMAD.SHL.U32 R230, R230, 0x40, RZ ;  /* 0x00000040e6e67824 */ /* 0x000fe200078e00ff */
[----:B------:R-:W1:Y:S02]  /*9330*/  S2R R242, SR_TID.X ;  /* 0x0000000000f27919 */ /* 0x000e640000002100 */
[----:B-1----:R-:W-:-:S05]  /*9340*/  IMAD.SHL.U32 R242, R242, 0x2, RZ ;  /* 0x00000002f2f27824 */ /* 0x002fca00078e00ff */
[----:B------:R-:W-:Y:S01]  /*9350*/  LOP3.LUT R242, R242, 0x6, RZ, 0xc0, !PT ;  /* 0x00000006f2f27812 */ /* 0x000fe200078ec0ff */
        /* <DEDUP_REMOVED lines=8> */
[----:B------:R-:W-:Y:S02]  /*93e0*/  IMAD.MOV.U32 R251, RZ, RZ, 0x20 ;  /* 0x00000020fffb7424 */ /* 0x000fe400078e00ff */
[----:B------:R-:W-:Y:S02]  /*93f0*/  IMAD.SHL.U32 R230, R230, 0x10, RZ ;  /* 0x00000010e6e67824 */ /* 0x000fe400078e00ff */
[----:B------:R-:W-:Y:S01]  /*9400*/  IMAD.WIDE.U32 R12, R251, c[0x0][0x1a0], RZ ;  /* 0x00006800fb0c7a25 */ /* 0x000fe200078e00ff */
[----:B------:R-:W-:-:S03]  /*9410*/  @!P0 LEA R10, P3, R2, c[0x0][0x170], 0x1 ;  /* 0x00005c00020a8a11 */ /* 0x000fc600078608ff */
[----:B------:R-:W-:Y:S01]  /*9420*/  IMAD.IADD R3, R3, 0x1, R0 ;  /* 0x0000000103037824 */ /* 0x000fe200078e0200 */
[----:B------:R-:W-:Y:S01]  /*9430*/  @!P0 IADD3 R0, P1, R230, R2, RZ ;  /* 0x00000002e6008210 */ /* 0x000fe20007f3e0ff */
[----:B------:R-:W-:Y:S01]  /*9440*/  IMAD R6, R251, c[0x0][0x1a4], RZ ;  /* 0x00006900fb067a24 */ /* 0x000fe200078e02ff */
[C---:B------:R-:W-:Y:S01]  /*9450*/  @!P0 IADD3 R4, P2, R2.reuse, R12, RZ ;  /* 0x0000000c02048210 */ /* 0x040fe20007f5e0ff */
[----:B------:R-:W-:Y:S01]  /*9460*/  @!P0 IMAD.MOV.U32 R5, RZ, RZ, 0x30 ;  /* 0x00000030ff058424 */ /* 0x000fe200078e00ff */
[--C-:B------:R-:W-:Y:S01]  /*9470*/  @!P0 LEA.HI.X R11, R2, c[0x0][0x174], R3.reuse, 0x1, P3 ;  /* 0x00005d00020b8a11 */ /* 0x100fe200018f0c03 */
[--C-:B------:R-:W-:Y:S01]  /*9480*/  @!P0 IMAD.X R7, R229, 0x1, R3.reuse, P1 ;  /* 0x00000001e5078824 */ /* 0x100fe200008e0603 */
[----:B------:R-:W-:Y:S01]  /*9490*/  @!P0 IADD3.X R12, R3, R13, R6, P2, !PT ;  /* 0x0000000d030c8210 */ /* 0x000fe200017fe406 */
[C---:B------:R-:W-:Y:S01]  /*94a0*/  @!P0 IMAD.WIDE.U32 R2, R5.reuse, c[0x0][0x1a0], R2 ;  /* 0x0000680005028a25 */ /* 0x040fe200078e0002 */
[----:B------:R-:W-:Y:S02]  /*94b0*/  @!P0 LEA R8, P2, R0, c[0x0][0x170], 0x1 ;  /* 0x00005c0000088a11 */ /* 0x000fe400078408ff */
[----:B------:R-:W-:Y:S01]  /*94c0*/  @!P0 LEA R6, P1, R4, c[0x0][0x170], 0x1 ;  /* 0x00005c0004068a11 */ /* 0x000fe200078208ff */
[----:B------:R-:W-:Y:S01]  /*94d0*/  @!P0 IMAD R5, R5, c[0x0][0x1a4], RZ ;  /* 0x0000690005058a24 */ /* 0x000fe200078e02ff */
[----:B------:R-:W-:-:S02]  /*94e0*/  @!P0 LEA.HI.X R9, R0, c[0x0][0x174], R7, 0x1, P2 ;  /* 0x00005d0000098a11 */ /* 0x000fc400010f0c07 */
        /* <DEDUP_REMOVED lines=26> */
[----:B-1----:R-:W1:Y:S04]  /*9690*/  LDSM.16.M88.4 R8, [R179+0x2000] ;  /* 0x00200000b308783b */ /* 0x002e680000000200 */
[----:B------:R-:W3:Y:S04]  /*96a0*/  LDSM.16.M88.4 R24, [R172+0x5000] ;  /* 0x00500000ac18783b */ /* 0x000ee80000000200 */
[----:B------:R-:W4:Y:S04]  /*96b0*/  LDSM.16.M88.4 R16, [R172+0x5800] ;  /* 0x00580000ac10783b */ /* 0x000f280000000200 */
[----:B------:R-:W5:Y:S04]  /*96c0*/  LDSM.16.M88.4 R12, [R179] ;  /* 0x00000000b30c783b */ /* 0x000f680000000200 */
[----:B--2---:R-:W-:Y:S04]  /*96d0*/  LDSM.16.M88.4 R4, [R182+0x2000] ;  /* 0x00200000b604783b */ /* 0x004fe80000000200 */
[----:B------:R-:W2:Y:S04]  /*96e0*/  LDSM.16.M88.4 R52, [R178+0x5000] ;  /* 0x00500000b234783b */ /* 0x000ea80000000200 */
[----:B------:R-:W-:Y:S04]  /*96f0*/  LDSM.16.M88.4 R40, [R178+0x4000] ;  /* 0x00400000b228783b */ /* 0x000fe80000000200 */
[----:B------:R-:W2:Y:S04]  /*9700*/  LDSM.16.M88.4 R20, [R182] ;  /* 0x00000000b614783b */ /* 0x000ea80000000200 */
[----:B------:R-:W2:Y:S04]  /*9710*/  LDSM.16.M88.4 R44, [R178+0x4800] ;  /* 0x00480000b22c783b */ /* 0x000ea80000000200 */
[----:B------:R-:W2:Y:S01]  /*9720*/  LDSM.16.M88.4 R56, [R178+0x5800] ;  /* 0x00580000b238783b */ /* 0x000ea20000000200 */
[----:B-1----:R-:W-:Y:S01]  /*9730*/  HMMA.16816.F32 R152, R8, R32, RZ ;  /* 0x000000200898723c */ /* 0x002fe200000018ff */
[----:B------:R-:W-:-:S02]  /*9740*/  IMAD R0, R232, 0x40, R242 ;  /* 0x00000040e8007824 */ /* 0x000fc400078e02f2 */
[----:B------:R-:W0:Y:S05]  /*9750*/  LDGDEPBAR ;  /* 0x00000000000079af */ /* 0x000e2a0000000000 */
[C---:B------:R-:W-:Y:S08]  /*9760*/  HMMA.16816.F32 R144, R8.reuse, R28, RZ ;  /* 0x0000001c0890723c */ /* 0x040ff000000018ff */
[C---:B---3--:R-:W-:Y:S08]  /*9770*/  HMMA.16816.F32 R72, R8.reuse, R24, RZ ;  /* 0x000000180848723c */ /* 0x048ff000000018ff */
[C---:B----4-:R-:W-:Y:S08]  /*9780*/  HMMA.16816.F32 R60, R8.reuse, R16, RZ ;  /* 0x00000010083c723c */ /* 0x050ff000000018ff */
[C---:B------:R-:W-:Y:S08]  /*9790*/  HMMA.16816.F32 R148, R8.reuse, R34, RZ ;  /* 0x000000220894723c */ /* 0x040ff000000018ff */
[C---:B------:R-:W-:Y:S08]  /*97a0*/  HMMA.16816.F32 R140, R8.reuse, R30, RZ ;  /* 0x0000001e088c723c */ /* 0x040ff000000018ff */
[C---:B------:R-:W-:Y:S08]  /*97b0*/  HMMA.16816.F32 R64, R8.reuse, R26, RZ ;  /* 0x0000001a0840723c */ /* 0x040ff000000018ff */
[----:B------:R-:W-:Y:S08]  /*97c0*/  HMMA.16816.F32 R36, R8, R18, RZ ;  /* 0x000000120824723c */ /* 0x000ff000000018ff */
[C---:B-----5:R-:W-:Y:S08]  /*97d0*/  HMMA.16816.F32 R8, R12.reuse, R32, RZ ;  /* 0x000000200c08723c */ /* 0x060ff000000018ff */
[C---:B------:R-:W-:Y:S01]  /*97e0*/  HMMA.16816.F32 R208, R12.reuse, R34, RZ ;  /* 0x000000220cd0723c */ /* 0x040fe200000018ff */
[----:B------:R-:W-:Y:S07]  /*97f0*/  LDSM.16.M88.4 R32, [R183] ;  /* 0x00000000b720783b */ /* 0x000fee0000000200 */
[C---:B------:R-:W-:Y:S08]  /*9800*/  HMMA.16816.F32 R164, R12.reuse, R16, RZ ;  /* 0x000000100ca4723c */ /* 0x040ff000000018ff */
[C---:B------:R-:W-:Y:S01]  /*9810*/  HMMA.16816.F32 R220, R12.reuse, R18, RZ ;  /* 0x000000120cdc723c */ /* 0x040fe200000018ff */
[----:B------:R-:W1:Y:S07]  /*9820*/  LDSM.16.M88.4 R16, [R180] ;  /* 0x00000000b410783b */ /* 0x000e6e0000000200 */
[C---:B------:R-:W-:Y:S08]  /*9830*/  HMMA.16816.F32 R160, R12.reuse, R28, RZ ;  /* 0x0000001c0ca0723c */ /* 0x040ff000000018ff */
[C---:B------:R-:W-:Y:S01]  /*9840*/  HMMA.16816.F32 R204, R12.reuse, R30, RZ ;  /* 0x0000001e0ccc723c */ /* 0x040fe200000018ff */
[----:B------:R-:W-:Y:S07]  /*9850*/  LDSM.16.M88.4 R28, [R186] ;  /* 0x00000000ba1c783b */ /* 0x000fee0000000200 */
[C---:B------:R-:W-:Y:S08]  /*9860*/  HMMA.16816.F32 R168, R12.reuse, R24, RZ ;  /* 0x000000180ca8723c */ /* 0x040ff000000018ff */
[----:B------:R-:W-:Y:S01]  /*9870*/  HMMA.16816.F32 R200, R12, R26, RZ ;  /* 0x0000001a0cc8723c */ /* 0x000fe200000018ff */
[----:B------:R-:W3:Y:S04]  /*9880*/  LDSM.16.M88.4 R12, [R180+0x2000] ;  /* 0x00200000b40c783b */ /* 0x000ee80000000200 */
[----:B------:R-:W4:Y:S03]  /*9890*/  LDSM.16.M88.4 R24, [R185] ;  /* 0x00000000b918783b */ /* 0x000f260000000200 */
[----:B--2---:R-:W-:Y:S08]  /*98a0*/  HMMA.16816.F32 R244, R4, R52, R72 ;  /* 0x0000003404f4723c */ /* 0x004ff00000001848 */
[----:B------:R-:W-:Y:S01]  /*98b0*/  HMMA.16816.F32 R72, R20, R40, R8 ;  /* 0x000000281448723c */ /* 0x000fe20000001808 */
[----:B------:R-:W-:Y:S07]  /*98c0*/  LDSM.16.M88.4 R8, [R181] ;  /* 0x00000000b508783b */ /* 0x000fee0000000200 */
[C---:B------:R-:W-:Y:S08]  /*98d0*/  HMMA.16816.F32 R196, R4.reuse, R54, R64 ;  /* 0x0000003604c4723c */ /* 0x040ff00000001840 */
[C---:B------:R-:W-:Y:S08]  /*98e0*/  HMMA.16816.F32 R228, R4.reuse, R40, R152 ;  /* 0x0000002804e4723c */ /* 0x040ff00000001898 */
[-C--:B------:R-:W-:Y:S08]  /*98f0*/  HMMA.16816.F32 R216, R4, R42.reuse, R148 ;  /* 0x0000002a04d8723c */ /* 0x080ff00000001894 */
[----:B------:R-:W-:Y:S01]  /*9900*/  HMMA.16816.F32 R64, R20, R42, R208 ;  /* 0x0000002a1440723c */ /* 0x000fe200000018d0 */
[----:B------:R-:W2:Y:S07]  /*9910*/  LDSM.16.M88.4 R40, [R177] ;  /* 0x00000000b128783b */ /* 0x000eae0000000200 */
[C---:B------:R-:W-:Y:S08]  /*9920*/  HMMA.16816.F32 R248, R4.reuse, R44, R144 ;  /* 0x0000002c04f8723c */ /* 0x040ff00000001890 */
[C---:B------:R-:W-:Y:S08]  /*9930*/  HMMA.16816.F32 R224, R4.reuse, R56, R60 ;  /* 0x0000003804e0723c */ /* 0x040ff0000000183c */
[C---:B------:R-:W-:Y:S08]  /*9940*/  HMMA.16816.F32 R212, R4.reuse, R46, R140 ;  /* 0x0000002e04d4723c */ /* 0x040ff0000000188c */
[----:B------:R-:W-:Y:S01]  /*9950*/  HMMA.16816.F32 R192, R4, R58, R36 ;  /* 0x0000003a04c0723c */ /* 0x000fe20000001824 */
[----:B------:R-:W5:Y:S04]  /*9960*/  LDSM.16.M88.4 R36, [R184] ;  /* 0x00000000b824783b */ /* 0x000f680000000200 */
[----:B------:R-:W2:Y:S03]  /*9970*/  LDSM.16.M88.4 R4, [R181+0x2000] ;  /* 0x00200000b504783b */ /* 0x000ea60000000200 */
[C---:B------:R-:W-:Y:S08]  /*9980*/  HMMA.16816.F32 R160, R20.reuse, R44, R160 ;  /* 0x0000002c14a0723c */ /* 0x040ff000000018a0 */
[C---:B------:R-:W-:Y:S08]  /*9990*/  HMMA.16816.F32 R140, R20.reuse, R46, R204 ;  /* 0x0000002e148c723c */ /* 0x040ff000000018cc */
[----:B------:R-:W-:Y:S08]  /*99a0*/  HMMA.16816.F32 R60, R20, R54, R200 ;  /* 0x00000036143c723c */ /* 0x000ff000000018c8 */
[----:B-1----:R-:W-:Y:S08]  /*99b0*/  HMMA.16816.F32 R44, R16, R32, R72 ;  /* 0x00000020102c723c */ /* 0x002ff00000001848 */
[----:B------:R-:W-:Y:S08]  /*99c0*/  HMMA.16816.F32 R152, R20, R52, R168 ;  /* 0x000000341498723c */ /* 0x000ff000000018a8 */
[C---:B---3--:R-:W-:Y:S08]  /*99d0*/  HMMA.16816.F32 R52, R12.reuse, R32, R228 ;  /* 0x000000200c34723c */ /* 0x048ff000000018e4 */
[-C--:B------:R-:W-:Y:S08]  /*99e0*/  HMMA.16816.F32 R72, R12, R34.reuse, R216 ;  /* 0x000000220c48723c */ /* 0x080ff000000018d8 */
[----:B------:R-:W-:Y:S08]  /*99f0*/  HMMA.16816.F32 R32, R16, R34, R64 ;  /* 0x000000221020723c */ /* 0x000ff00000001840 */
[C---:B------:R-:W-:Y:S08]  /*9a00*/  HMMA.16816.F32 R148, R20.reuse, R56, R164 ;  /* 0x000000381494723c */ /* 0x040ff000000018a4 */
[----:B------:R-:W-:Y:S01]  /*9a10*/  HMMA.16816.F32 R144, R20, R58, R220 ;  /* 0x0000003a1490723c */ /* 0x000fe200000018dc */
[----:B------:R-:W1:Y:S01]  /*9a20*/  LDSM.16.M88.4 R20, [R177+0x800] ;  /* 0x00080000b114783b */ /* 0x000e620000000200 */
[----:B------:R-:W-:-:S06]  /*9a30*/  IADD3 R2, R0, 0x1, RZ ;  /* 0x0000000100027810 */ /* 0x000fcc0007ffe0ff */
[----:B----4-:R-:W-:Y:S08]  /*9a40*/  HMMA.16816.F32 R64, R16, R26, R60 ;  /* 0x0000001a1040723c */ /* 0x010ff0000000183c */
[----:B--2---:R-:W-:Y:S08]  /*9a50*/  HMMA.16816.F32 R60, R8, R40, R44 ;  /* 0x00000028083c723c */ /* 0x004ff0000000182c */
[C---:B------:R-:W-:Y:S08]  /*9a60*/  HMMA.16816.F32 R164, R12.reuse, R28, R248 ;  /* 0x0000001c0ca4723c */ /* 0x040ff000000018f8 */
[C---:B------:R-:W-:Y:S08]  /*9a70*/  HMMA.16816.F32 R244, R12.reuse, R24, R244 ;  /* 0x000000180cf4723c */ /* 0x040ff000000018f4 */
[C---:B-----5:R-:W-:Y:S08]  /*9a80*/  HMMA.16816.F32 R224, R12.reuse, R36, R224 ;  /* 0x000000240ce0723c */ /* 0x060ff000000018e0 */
[C---:B------:R-:W-:Y:S08]  /*9a90*/  HMMA.16816.F32 R212, R12.reuse, R30, R212 ;  /* 0x0000001e0cd4723c */ /* 0x040ff000000018d4 */
[C---:B------:R-:W-:Y:S08]  /*9aa0*/  HMMA.16816.F32 R196, R12.reuse, R26, R196 ;  /* 0x0000001a0cc4723c */ /* 0x040ff000000018c4 */
[----:B------:R-:W-:Y:S01]  /*9ab0*/  HMMA.16816.F32 R200, R12, R38, R192 ;  /* 0x000000260cc8723c */ /* 0x000fe200000018c0 */
[----:B------:R-:W2:Y:S07]  /*9ac0*/  I2F R13, R2 ;  /* 0x00000002000d7306 */ /* 0x000eae0000201400 */
[----:B------:R-:W-:Y:S01]  /*9ad0*/  HMMA.16816.F32 R52, R4, R40, R52 ;  /* 0x000000280434723c */ /* 0x000fe20000001834 */
[----:B------:R-:W-:-:S07]  /*9ae0*/  IADD3 R3, R0, 0x8, RZ ;  /* 0x0000000800037810 */ /* 0x000fce0007ffe0ff */
[----:B------:R-:W-:Y:S08]  /*9af0*/  HMMA.16816.F32 R56, R16, R28, R160 ;  /* 0x0000001c1038723c */ /* 0x000ff000000018a0 */
[----:B------:R-:W-:Y:S01]  /*9b00*/  HMMA.16816.F32 R32, R8, R42, R32 ;  /* 0x0000002a0820723c */ /* 0x000fe20000001820 */
[----:B------:R3:W4:Y:S01]  /*9b10*/  I2F R12, R3 ;  /* 0x00000003000c7306 */ /* 0x0007220000201400 */
[CC--:B--2---:R-:W-:Y:S01]  /*9b20*/  FFMA.FTZ R15, R13.reuse, R187.reuse, R61 ;  /* 0x000000bb0d0f7223 */ /* 0x0c4fe2000001003d */
[----:B------:R-:W-:Y:S01]  /*9b30*/  ISETP.GE.AND P5, PT, R2, R48, PT ;  /* 0x000000300200720c */ /* 0x000fe20003fa6270 */
[----:B------:R-:W-:-:S04]  /*9b40*/  FFMA.FTZ R14, R13, R187, R63 ;  /* 0x000000bb0d0e7223 */ /* 0x000fc8000001003f */
[----:B------:R-:W-:Y:S01]  /*9b50*/  HMMA.16816.F32 R40, R4, R42, R72 ;  /* 0x0000002a0428723c */ /* 0x000fe20000001848 */
[C---:B------:R-:W-:Y:S02]  /*9b60*/  ISETP.GE.AND P4, PT, R2.reuse, R49, PT ;  /* 0x000000310200720c */ /* 0x040fe40003f86270 */
[C---:B------:R-:W-:Y:S02]  /*9b70*/  ISETP.GE.AND P3, PT, R2.reuse, R51, PT ;  /* 0x000000330200720c */ /* 0x040fe40003f66270 */
[----:B------:R-:W-:Y:S02]  /*9b80*/  ISETP.GE.AND P1, PT, R2, R50, PT ;  /* 0x000000320200720c */ /* 0x000fe40003f26270 */
[----:B------:R-:W-:Y:S02]  /*9b90*/  IADD3 R2, R0, 0x9, RZ ;  /* 0x0000000900027810 */ /* 0x000fe40007ffe0ff */
[----:B------:R-:W-:Y:S02]  /*9ba0*/  FSEL R72, R15, -INF , !P5 ;  /* 0xff8000000f487808 */ /* 0x000fe40006800000 */
[----:B------:R-:W-:Y:S01]  /*9bb0*/  FSEL R158, R14, -INF , !P4 ;  /* 0xff8000000e9e7808 */ /* 0x000fe20006000000 */
[----:B------:R-:W-:Y:S01]  /*9bc0*/  FFMA.FTZ R15, R13, R187, R53 ;  /* 0x000000bb0d0f7223 */ /* 0x000fe20000010035 */
[----:B------:R-:W-:-:S02]  /*9bd0*/  ISETP.GE.AND P6, PT, R3, R48, PT ;  /* 0x000000300300720c */ /* 0x000fc40003fc6270 */
[C---:B------:R-:W-:Y:S02]  /*9be0*/  ISETP.GE.AND P2, PT, R3.reuse, R49, PT ;  /* 0x000000310300720c */ /* 0x040fe40003f46270 */
[C---:B------:R-:W-:Y:S02]  /*9bf0*/  ISETP.GE.AND P5, PT, R3.reuse, R51, PT ;  /* 0x000000330300720c */ /* 0x040fe40003fa6270 */
[----:B------:R-:W-:Y:S01]  /*9c00*/  ISETP.GE.AND P4, PT, R3, R50, PT ;  /* 0x000000320300720c */ /* 0x000fe20003f86270 */
[-C--:B---3--:R-:W-:Y:S02]  /*9c10*/  FFMA.FTZ R3, R13, R187.reuse, R55 ;  /* 0x000000bb0d037223 */ /* 0x088fe40000010037 */
[----:B------:R-:W2:Y:S01]  /*9c20*/  I2F R13, R2 ;  /* 0x00000002000d7306 */ /* 0x000ea20000201400 */
[----:B------:R-:W-:Y:S01]  /*9c30*/  HMMA.16816.F32 R140, R16, R30, R140 ;  /* 0x0000001e108c723c */ /* 0x000fe2000000188c */
[----:B------:R-:W-:Y:S01]  /*9c40*/  FSEL R195, R15, -INF , !P3 ;  /* 0xff8000000fc37808 */ /* 0x000fe20005800000 */
[----:B----4-:R-:W-:-:S02]  /*9c50*/  FFMA.FTZ R15, R12, R187, R32 ;  /* 0x000000bb0c0f7223 */ /* 0x010fc40000010020 */
[----:B------:R-:W-:Y:S01]  /*9c60*/  FFMA.FTZ R14, R12, R187, R34 ;  /* 0x000000bb0c0e7223 */ /* 0x000fe20000010022 */
[----:B------:R-:W-:-:S03]  /*9c70*/  FSEL R204, R3, -INF , !P1 ;  /* 0xff80000003cc7808 */ /* 0x000fc60004800000 */
[----:B-1----:R-:W-:Y:S01]  /*9c80*/  HMMA.16816.F32 R44, R8, R20, R56 ;  /* 0x00000014082c723c */ /* 0x002fe20000001838 */
[----:B------:R-:W-:Y:S02]  /*9c90*/  IADD3 R3, R0, 0x10, RZ ;  /* 0x0000001000037810 */ /* 0x000fe40007ffe0ff */
[----:B------:R-:W-:Y:S01]  /*9ca0*/  FSEL R159, R15, -INF , !P6 ;  /* 0xff8000000f9f7808 */ /* 0x000fe20007000000 */
[-C--:B------:R-:W-:Y:S01]  /*9cb0*/  FFMA.FTZ R15, R12, R187.reuse, R40 ;  /* 0x000000bb0c0f7223 */ /* 0x080fe20000010028 */
[----:B------:R-:W-:Y:S01]  /*9cc0*/  FSEL R160, R14, -INF , !P2 ;  /* 0xff8000000ea07808 */ /* 0x000fe20005000000 */
[----:B------:R-:W-:Y:S02]  /*9cd0*/  FFMA.FTZ R14, R12, R187, R42 ;  /* 0x000000bb0c0e7223 */ /* 0x000fe4000001002a */
[C---:B------:R-:W-:Y:S01]  /*9ce0*/  HMMA.16816.F32 R152, R16.reuse, R24, R152 ;  /* 0x000000181098723c */ /* 0x040fe20000001898 */
[----:B------:R-:W1:Y:S01]  /*9cf0*/  LDSM.16.M88.4 R24, [R177+0x1000] ;  /* 0x00100000b118783b */ /* 0x000e620000000200 */
[----:B------:R3:W4:Y:S06]  /*9d00*/  I2F R12, R3 ;  /* 0x00000003000c7306 */ /* 0x00072c0000201400 */
[----:B------:R-:W-:Y:S01]  /*9d10*/  HMMA.16816.F32 R148, R16, R36, R148 ;  /* 0x000000241094723c */ /* 0x000fe20000001894 */
[----:B------:R-:W-:-:S07]  /*9d20*/  ISETP.GE.AND P3, PT, R2, R48, PT ;  /* 0x000000300200720c */ /* 0x000fce0003f66270 */
[----:B------:R-:W-:Y:S01]  /*9d30*/  HMMA.16816.F32 R144, R16, R38, R144 ;  /* 0x000000261090723c */ /* 0x000fe20000001890 */
[----:B------:R-:W-:-:S07]  /*9d40*/  ISETP.GE.AND P1, PT, R2, R49, PT ;  /* 0x000000310200720c */ /* 0x000fce0003f26270 */
[----:B------:R-:W-:Y:S01]  /*9d50*/  HMMA.16816.F32 R36, R4, R20, R164 ;  /* 0x000000140424723c */ /* 0x000fe200000018a4 */
[CC--:B--2---:R-:W-:Y:S02]  /*9d60*/  FFMA.FTZ R16, R13.reuse, R187.reuse, R33 ;  /* 0x000000bb0d107223 */ /* 0x0c4fe40000010021 */
[----:B------:R-:W-:Y:S01]  /*9d70*/  FFMA.FTZ R17, R13, R187, R35 ;  /* 0x000000bb0d117223 */ /* 0x000fe20000010023 */
[C---:B------:R-:W-:Y:S02]  /*9d80*/  ISETP.GE.AND P6, PT, R2.reuse, R51, PT ;  /* 0x000000330200720c */ /* 0x040fe40003fc6270 */
[----:B------:R-:W-:Y:S02]  /*9d90*/  ISETP.GE.AND P2, PT, R2, R50, PT ;  /* 0x000000320200720c */ /* 0x000fe40003f46270 */
[----:B------:R-:W-:Y:S02]  /*9da0*/  IADD3 R2, R0, 0x11, RZ ;  /* 0x0000001100027810 */ /* 0x000fe40007ffe0ff */
[----:B------:R-:W-:-:S02]  /*9db0*/  FSEL R193, R15, -INF , !P5 ;  /* 0xff8000000fc17808 */ /* 0x000fc40006800000 */
[----:B------:R-:W-:Y:S02]  /*9dc0*/  FSEL R194, R14, -INF , !P4 ;  /* 0xff8000000ec27808 */ /* 0x000fe40006000000 */
[----:B------:R-:W-:Y:S02]  /*9dd0*/  FSEL R73, R16, -INF , !P3 ;  /* 0xff80000010497808 */ /* 0x000fe40005800000 */
[----:B------:R-:W-:Y:S01]  /*9de0*/  FSEL R75, R17, -INF , !P1 ;  /* 0xff800000114b7808 */ /* 0x000fe20004800000 */
[----:B------:R-:W-:Y:S01]  /*9df0*/  FFMA.FTZ R14, R13, R187, R41 ;  /* 0x000000bb0d0e7223 */ /* 0x000fe20000010029 */
[C---:B------:R-:W-:Y:S02]  /*9e00*/  ISETP.GE.AND P5, PT, R3.reuse, R48, PT ;  /* 0x000000300300720c */ /* 0x040fe40003fa6270 */
[C---:B------:R-:W-:Y:S02]  /*9e10*/  ISETP.GE.AND P4, PT, R3.reuse, R49, PT ;  /* 0x000000310300720c */ /* 0x040fe40003f86270 */
[----:B------:R-:W-:-:S02]  /*9e20*/  ISETP.GE.AND P3, PT, R3, R51, PT ;  /* 0x000000330300720c */ /* 0x000fc40003f66270 */
[----:B------:R-:W-:Y:S01]  /*9e30*/  ISETP.GE.AND P1, PT, R3, R50, PT ;  /* 0x000000320300720c */ /* 0x000fe20003f26270 */
[-C--:B---3--:R-:W-:Y:S02]  /*9e40*/  FFMA.FTZ R3, R13, R187.reuse, R43 ;  /* 0x000000bb0d037223 */ /* 0x088fe4000001002b */
[----:B------:R-:W2:Y:S01]  /*9e50*/  I2F R13, R2 ;  /* 0x00000002000d7306 */ /* 0x000ea20000201400 */
[----:B------:R-:W-:Y:S01]  /*9e60*/  FSEL R189, R14, -INF , !P6 ;  /* 0xff8000000ebd7808 */ /* 0x000fe20007000000 */
[-C--:B------:R-:W-:Y:S01]  /*9e70*/  HMMA.16816.F32 R32, R8, R22.reuse, R140 ;  /* 0x000000160820723c */ /* 0x080fe2000000188c */
[-C--:B----4-:R-:W-:Y:S01]  /*9e80*/  FFMA.FTZ R14, R12, R187.reuse, R46 ;  /* 0x000000bb0c0e7223 */ /* 0x090fe2000001002e */
[----:B------:R-:W-:Y:S02]  /*9e90*/  FSEL R192, R3, -INF , !P2 ;  /* 0xff80000003c07808 */ /* 0x000fe40005000000 */
[----:B------:R-:W-:Y:S01]  /*9ea0*/  IADD3 R3, R0, 0x18, RZ ;  /* 0x0000001800037810 */ /* 0x000fe20007ffe0ff */
[-C--:B------:R-:W-:Y:S01]  /*9eb0*/  FFMA.FTZ R15, R12, R187.reuse, R44 ;  /* 0x000000bb0c0f7223 */ /* 0x080fe2000001002c */
[----:B------:R-:W-:Y:S01]  /*9ec0*/  FSEL R166, R14, -INF , !P4 ;  /* 0xff8000000ea67808 */ /* 0x000fe20006000000 */
[CC--:B------:R-:W-:Y:S01]  /*9ed0*/  FFMA.FTZ R16, R12.reuse, R187.reuse, R36 ;  /* 0x000000bb0c107223 */ /* 0x0c0fe20000010024 */
[----:B------:R-:W-:Y:S01]  /*9ee0*/  HMMA.16816.F32 R28, R4, R22, R212 ;  /* 0x00000016041c723c */ /* 0x000fe200000018d4 */
[----:B------:R-:W-:-:S02]  /*9ef0*/  FFMA.FTZ R14, R12, R187, R38 ;  /* 0x000000bb0c0e7223 */ /* 0x000fc40000010026 */
[----:B------:R3:W4:Y:S01]  /*9f00*/  I2F R12, R3 ;  /* 0x00000003000c7306 */ /* 0x0007220000201400 */
[----:B------:R-:W-:Y:S01]  /*9f10*/  FSEL R140, R15, -INF , !P5 ;  /* 0xff8000000f8c7808 */ /* 0x000fe20006800000 */
[CC--:B--2---:R-:W-:Y:S01]  /*9f20*/  FFMA.FTZ R15, R13.reuse, R187.reuse, R45 ;  /* 0x000000bb0d0f7223 */ /* 0x0c4fe2000001002d */
[C---:B------:R-:W-:Y:S01]  /*9f30*/  ISETP.GE.AND P6, PT, R2.reuse, R48, PT ;  /* 0x000000300200720c */ /* 0x040fe20003fc6270 */
[----:B------:R-:W-:Y:S01]  /*9f40*/  FFMA.FTZ R17, R13, R187, R47 ;  /* 0x000000bb0d117223 */ /* 0x000fe2000001002f */
[C---:B------:R-:W-:Y:S02]  /*9f50*/  ISETP.GE.AND P2, PT, R2.reuse, R49, PT ;  /* 0x000000310200720c */ /* 0x040fe40003f46270 */
[C---:B------:R-:W-:Y:S02]  /*9f60*/  ISETP.GE.AND P5, PT, R2.reuse, R51, PT ;  /* 0x000000330200720c */ /* 0x040fe40003fa6270 */
[----:B------:R-:W-:Y:S02]  /*9f70*/  ISETP.GE.AND P4, PT, R2, R50, PT ;  /* 0x000000320200720c */ /* 0x000fe40003f86270 */
[----:B------:R-:W-:-:S02]  /*9f80*/  IADD3 R2, R0, 0x19, RZ ;  /* 0x0000001900027810 */ /* 0x000fc40007ffe0ff */
[----:B------:R-:W-:Y:S02]  /*9f90*/  FSEL R170, R16, -INF , !P3 ;  /* 0xff80000010aa7808 */ /* 0x000fe40005800000 */
[----:B------:R-:W-:Y:S01]  /*9fa0*/  FSEL R171, R14, -INF , !P1 ;  /* 0xff8000000eab7808 */ /* 0x000fe20004800000 */
[----:B------:R-:W-:Y:S01]  /*9fb0*/  FFMA.FTZ R14, R13, R187, R37 ;  /* 0x000000bb0d0e7223 */ /* 0x000fe20000010025 */
[----:B------:R-:W-:Y:S02]  /*9fc0*/  FSEL R74, R15, -INF , !P6 ;  /* 0xff8000000f4a7808 */ /* 0x000fe40007000000 */
[----:B------:R-:W-:Y:S02]  /*9fd0*/  FSEL R162, R17, -INF , !P2 ;  /* 0xff80000011a27808 */ /* 0x000fe40005000000 */
[C---:B------:R-:W-:Y:S02]  /*9fe0*/  ISETP.GE.AND P3, PT, R3.reuse, R48, PT ;  /* 0x000000300300720c */ /* 0x040fe40003f66270 */
[----:B------:R-:W-:-:S02]  /*9ff0*/  ISETP.GE.AND P1, PT, R3, R49, PT ;  /* 0x000000310300720c */ /* 0x000fc40003f26270 */
[C---:B------:R-:W-:Y:S01]  /*a000*/  ISETP.GE.AND P6, PT, R3.reuse, R51, PT ;  /* 0x000000330300720c */ /* 0x040fe20003fc6270 */
[-C--:B-1----:R-:W-:Y:S01]  /*a010*/  HMMA.16816.F32 R40, R8, R24.reuse, R152 ;  /* 0x000000180828723c */ /* 0x082fe20000001898 */
[----:B------:R-:W-:Y:S01]  /*a020*/  ISETP.GE.AND P2, PT, R3, R50, PT ;  /* 0x000000320300720c */ /* 0x000fe20003f46270 */
[-C--:B---3--:R-:W-:Y:S01]  /*a030*/  FFMA.FTZ R3, R13, R187.reuse, R39 ;  /* 0x000000bb0d037223 */ /* 0x088fe20000010027 */
[----:B------:R-:W-:Y:S01]  /*a040*/  FSEL R168, R14, -INF , !P5 ;  /* 0xff8000000ea87808 */ /* 0x000fe20006800000 */
[----:B------:R-:W1:Y:S01]  /*a050*/  I2F R13, R2 ;  /* 0x00000002000d7306 */ /* 0x000e620000201400 */
[CC--:B----4-:R-:W-:Y:S01]  /*a060*/  FFMA.FTZ R15, R12.reuse, R187.reuse, R32 ;  /* 0x000000bb0c0f7223 */ /* 0x0d0fe20000010020 */
[----:B------:R-:W2:Y:S01]  /*a070*/  LDSM.16.M88.4 R16, [R177+0x1800] ;  /* 0x00180000b110783b */ /* 0x000ea20000000200 */
[----:B------:R-:W-:Y:S01]  /*a080*/  FFMA.FTZ R14, R12, R187, R34 ;  /* 0x000000bb0c0e7223 */ /* 0x000fe20000010022 */
[----:B------:R-:W-:Y:S01]  /*a090*/  FSEL R169, R3, -INF , !P4 ;  /* 0xff80000003a97808 */ /* 0x000fe20006000000 */
[----:B------:R-:W-:Y:S01]  /*a0a0*/  HMMA.16816.F32 R36, R4, R24, R244 ;  /* 0x000000180424723c */ /* 0x000fe200000018f4 */
[----:B------:R-:W-:Y:S01]  /*a0b0*/  IADD3 R3, R0, 0x20, RZ ;  /* 0x0000002000037810 */ /* 0x000fe20007ffe0ff */
[----:B------:R-:W-:-:S04]  /*a0c0*/  DEPBAR.LE SB0, 0x0 ;  /* 0x000080000000791a */ /* 0x000fc80000000000 */
[----:B------:R-:W-:Y:S01]  /*a0d0*/  FSEL R61, R15, -INF , !P3 ;  /* 0xff8000000f3d7808 */ /* 0x000fe20005800000 */
[-C--:B------:R-:W-:Y:S01]  /*a0e0*/  FFMA.FTZ R15, R12, R187.reuse, R28 ;  /* 0x000000bb0c0f7223 */ /* 0x080fe2000001001c */
[----:B------:R-:W-:Y:S01]  /*a0f0*/  FSEL R161, R14, -INF , !P1 ;  /* 0xff8000000ea17808 */ /* 0x000fe20004800000 */
[-C--:B------:R-:W-:Y:S02]  /*a100*/  FFMA.FTZ R14, R12, R187.reuse, R30 ;  /* 0x000000bb0c0e7223 */ /* 0x080fe4000001001e */
[----:B------:R3:W4:Y:S01]  /*a110*/  I2F R12, R3 ;  /* 0x00000003000c7306 */ /* 0x0007220000201400 */
[C---:B------:R-:W-:Y:S01]  /*a120*/  ISETP.GE.AND P5, PT, R2.reuse, R48, PT ;  /* 0x000000300200720c */ /* 0x040fe20003fa6270 */
[C---:B-1----:R-:W-:Y:S01]  /*a130*/  FFMA.FTZ R20, R13.reuse, R187, R33 ;  /* 0x000000bb0d147223 */ /* 0x042fe20000010021 */
[----:B------:R-:W-:Y:S01]  /*a140*/  BAR.SYNC.DEFER_BLOCKING 0x0 ;  /* 0x0000000000007b1d */ /* 0x000fe20000010000 */
[C---:B------:R-:W-:Y:S01]  /*a150*/  ISETP.GE.AND P4, PT, R2.reuse, R49, PT ;  /* 0x000000310200720c */ /* 0x040fe20003f86270 */
[----:B------:R-:W-:Y:S01]  /*a160*/  FFMA.FTZ R21, R13, R187, R35 ;  /* 0x000000bb0d157223 */ /* 0x000fe20000010023 */
[----:B------:R-:W-:-:S02]  /*a170*/  ISETP.GE.AND P3, PT, R2, R51, PT ;  /* 0x000000330200720c */ /* 0x000fc40003f66270 */
[----:B------:R-:W-:Y:S02]  /*a180*/  ISETP.GE.AND P1, PT, R2, R50, PT ;  /* 0x000000320200720c */ /* 0x000fe40003f26270 */
[----:B------:R-:W-:Y:S02]  /*a190*/  IADD3 R2, R0, 0x21, RZ ;  /* 0x0000002100027810 */ /* 0x000fe40007ffe0ff */
[----:B------:R-:W-:Y:S02]  /*a1a0*/  FSEL R167, R14, -INF , !P2 ;  /* 0xff8000000ea77808 */ /* 0x000fe40005000000 */
[----:B------:R-:W-:Y:S01]  /*a1b0*/  FSEL R165, R15, -INF , !P6 ;  /* 0xff8000000fa57808 */ /* 0x000fe20007000000 */
[----:B------:R-:W1:Y:S01]  /*a1c0*/  I2F R14, R2 ;  /* 0x00000002000e7306 */ /* 0x000e620000201400 */
[----:B------:R-:W-:Y:S02]  /*a1d0*/  FSEL R56, R20, -INF , !P5 ;  /* 0xff80000014387808 */ /* 0x000fe40006800000 */
[----:B------:R-:W-:-:S02]  /*a1e0*/  FSEL R152, R21, -INF , !P4 ;  /* 0xff80000015987808 */ /* 0x000fc40006000000 */
[C---:B------:R-:W-:Y:S02]  /*a1f0*/  ISETP.GE.AND P6, PT, R3.reuse, R48, PT ;  /* 0x000000300300720c */ /* 0x040fe40003fc6270 */
[C---:B------:R-:W-:Y:S02]  /*a200*/  ISETP.GE.AND P2, PT, R3.reuse, R49, PT ;  /* 0x000000310300720c */ /* 0x040fe40003f46270 */
[C---:B------:R-:W-:Y:S02]  /*a210*/  ISETP.GE.AND P5, PT, R3.reuse, R51, PT ;  /* 0x000000330300720c */ /* 0x040fe40003fa6270 */
[----:B------:R-:W-:Y:S01]  /*a220*/  ISETP.GE.AND P4, PT, R3, R50, PT ;  /* 0x000000320300720c */ /* 0x000fe20003f86270 */
[CC--:B---3--:R-:W-:Y:S02]  /*a230*/  FFMA.FTZ R3, R13.reuse, R187.reuse, R31 ;  /* 0x000000bb0d037223 */ /* 0x0c8fe4000001001f */
[-C--:B------:R-:W-:Y:S02]  /*a240*/  FFMA.FTZ R15, R13, R187.reuse, R29 ;  /* 0x000000bb0d0f7223 */ /* 0x080fe4000001001d */
[----:B------:R-:W-:Y:S01]  /*a250*/  HMMA.16816.F32 R28, R8, R26, R64 ;  /* 0x0000001a081c723c */ /* 0x000fe20000001840 */
[----:B----4-:R-:W-:Y:S01]  /*a260*/  FFMA.FTZ R13, R12, R187, R42 ;  /* 0x000000bb0c0d7223 */ /* 0x010fe2000001002a */
[----:B------:R-:W-:-:S02]  /*a270*/  FSEL R164, R3, -INF , !P1 ;  /* 0xff80000003a47808 */ /* 0x000fc40004800000 */
[----:B------:R-:W-:Y:S02]  /*a280*/  IADD3 R3, R0, 0x28, RZ ;  /* 0x0000002800037810 */ /* 0x000fe40007ffe0ff */
[----:B------:R-:W-:Y:S01]  /*a290*/  FSEL R163, R15, -INF , !P3 ;  /* 0xff8000000fa37808 */ /* 0x000fe20005800000 */
[-C--:B------:R-:W-:Y:S01]  /*a2a0*/  FFMA.FTZ R15, R12, R187.reuse, R40 ;  /* 0x000000bb0c0f7223 */ /* 0x080fe20000010028 */
[----:B------:R-:W-:Y:S02]  /*a2b0*/  FSEL R142, R13, -INF , !P2 ;  /* 0xff8000000d8e7808 */ /* 0x000fe40005000000 */
[----:B------:R3:W4:Y:S01]  /*a2c0*/  I2F R13, R3 ;  /* 0x00000003000d7306 */ /* 0x0007220000201400 */
[----:B------:R-:W-:Y:S01]  /*a2d0*/  HMMA.16816.F32 R24, R4, R26, R196 ;  /* 0x0000001a0418723c */ /* 0x000fe200000018c4 */
[----:B------:R-:W-:Y:S01]  /*a2e0*/  FSEL R44, R15, -INF , !P6 ;  /* 0xff8000000f2c7808 */ /* 0x000fe20007000000 */
[-C--:B-1----:R-:W-:Y:S01]  /*a2f0*/  FFMA.FTZ R15, R14, R187.reuse, R41 ;  /* 0x000000bb0e0f7223 */ /* 0x082fe20000010029 */
[----:B------:R-:W-:Y:S01]  /*a300*/  ISETP.GE.AND P3, PT, R2, R48, PT ;  /* 0x000000300200720c */ /* 0x000fe20003f66270 */
[----:B------:R-:W-:Y:S01]  /*a310*/  FFMA.FTZ R20, R12, R187, R36 ;  /* 0x000000bb0c147223 */ /* 0x000fe20000010024 */
[----:B------:R-:W-:Y:S01]  /*a320*/  ISETP.GE.AND P1, PT, R2, R49, PT ;  /* 0x000000310200720c */ /* 0x000fe20003f26270 */
[-C--:B------:R-:W-:Y:S01]  /*a330*/  FFMA.FTZ R12, R12, R187.reuse, R38 ;  /* 0x000000bb0c0c7223 */ /* 0x080fe20000010026 */
[----:B------:R-:W-:Y:S01]  /*a340*/  FSEL R41, R15, -INF , !P3 ;  /* 0xff8000000f297808 */ /* 0x000fe20005800000 */
[----:B------:R-:W-:Y:S01]  /*a350*/  FFMA.FTZ R21, R14, R187, R43 ;  /* 0x000000bb0e157223 */ /* 0x000fe2000001002b */
[----:B------:R-:W-:Y:S01]  /*a360*/  ISETP.GE.AND P6, PT, R2, R51, PT ;  /* 0x000000330200720c */ /* 0x000fe20003fc6270 */
[----:B------:R-:W-:Y:S01]  /*a370*/  FFMA.FTZ R15, R14, R187, R37 ;  /* 0x000000bb0e0f7223 */ /* 0x000fe20000010025 */
[----:B------:R-:W-:-:S02]  /*a380*/  FSEL R154, R20, -INF , !P5 ;  /* 0xff800000149a7808 */ /* 0x000fc40006800000 */
[----:B------:R-:W-:Y:S02]  /*a390*/  FSEL R155, R12, -INF , !P4 ;  /* 0xff8000000c9b7808 */ /* 0x000fe40006000000 */
[----:B------:R-:W-:Y:S02]  /*a3a0*/  FSEL R67, R21, -INF , !P1 ;  /* 0xff80000015437808 */ /* 0x000fe40004800000 */
[C---:B------:R-:W-:Y:S02]  /*a3b0*/  ISETP.GE.AND P5, PT, R3.reuse, R48, PT ;  /* 0x000000300300720c */ /* 0x040fe40003fa6270 */
[C---:B------:R-:W-:Y:S02]  /*a3c0*/  ISETP.GE.AND P4, PT, R3.reuse, R49, PT ;  /* 0x000000310300720c */ /* 0x040fe40003f86270 */
[C---:B------:R-:W-:Y:S02]  /*a3d0*/  ISETP.GE.AND P3, PT, R3.reuse, R51, PT ;  /* 0x000000330300720c */ /* 0x040fe40003f66270 */
[-C--:B------:R-:W-:Y:S01]  /*a3e0*/  ISETP.GE.AND P1, PT, R3, R50.reuse, PT ;  /* 0x000000320300720c */ /* 0x080fe20003f26270 */
[-C--:B---3--:R-:W-:Y:S01]  /*a3f0*/  FFMA.FTZ R3, R14, R187.reuse, R39 ;  /* 0x000000bb0e037223 */ /* 0x088fe20000010027 */
[----:B------:R-:W-:Y:S01]  /*a400*/  FSEL R153, R15, -INF , !P6 ;  /* 0xff8000000f997808 */ /* 0x000fe20007000000 */
[CC--:B----4-:R-:W-:Y:S01]  /*a410*/  FFMA.FTZ R15, R13.reuse, R187.reuse, R28 ;  /* 0x000000bb0d0f7223 */ /* 0x0d0fe2000001001c */
[----:B------:R-:W-:Y:S01]  /*a420*/  ISETP.GE.AND P2, PT, R2, R50, PT ;  /* 0x000000320200720c */ /* 0x000fe20003f46270 */
[----:B------:R-:W-:Y:S01]  /*a430*/  FFMA.FTZ R14, R13, R187, R30 ;  /* 0x000000bb0d0e7223 */ /* 0x000fe2000001001e */
[----:B------:R-:W-:Y:S01]  /*a440*/  IADD3 R2, R0, 0x29, RZ ;  /* 0x0000002900027810 */ /* 0x000fe20007ffe0ff */
[----:B--2---:R-:W-:Y:S01]  /*a450*/  HMMA.16816.F32 R36, R8, R16, R148 ;  /* 0x000000100824723c */ /* 0x004fe20000001894 */
[----:B------:R-:W-:-:S02]  /*a460*/  FSEL R40, R15, -INF , !P5 ;  /* 0xff8000000f287808 */ /* 0x000fc40006800000 */
[----:B------:R1:W2:Y:S01]  /*a470*/  I2F R12, R2 ;  /* 0x00000002000c7306 */ /* 0x0002a20000201400 */
[----:B------:R-:W-:Y:S02]  /*a480*/  FSEL R65, R14, -INF , !P4 ;  /* 0xff8000000e417808 */ /* 0x000fe40006000000 */
[C---:B------:R-:W-:Y:S02]  /*a490*/  ISETP.GE.AND P6, PT, R2.reuse, R48, PT ;  /* 0x000000300200720c */ /* 0x040fe40003fc6270 */
[----:B------:R-:W-:Y:S02]  /*a4a0*/  FSEL R148, R3, -INF , !P2 ;  /* 0xff80000003947808 */ /* 0x000fe40005000000 */
[C---:B------:R-:W-:Y:S02]  /*a4b0*/  ISETP.GE.AND P2, PT, R2.reuse, R49, PT ;  /* 0x000000310200720c */ /* 0x040fe40003f46270 */
[C---:B------:R-:W-:Y:S02]  /*a4c0*/  ISETP.GE.AND P5, PT, R2.reuse, R51, PT ;  /* 0x000000330200720c */ /* 0x040fe40003fa6270 */
[----:B------:R-:W-:Y:S01]  /*a4d0*/  ISETP.GE.AND P4, PT, R2, R50, PT ;  /* 0x000000320200720c */ /* 0x000fe20003f86270 */
[----:B------:R-:W-:Y:S01]  /*a4e0*/  HMMA.16816.F32 R32, R4, R16, R224 ;  /* 0x000000100420723c */ /* 0x000fe200000018e0 */
[----:B------:R-:W-:Y:S01]  /*a4f0*/  FFMA.FTZ R3, R13, R187, R26 ;  /* 0x000000bb0d037223 */ /* 0x000fe2000001001a */
[----:B-1----:R-:W-:-:S05]  /*a500*/  IADD3 R2, R0, 0x30, RZ ;  /* 0x0000003000027810 */ /* 0x002fca0007ffe0ff */
[-C--:B------:R-:W-:Y:S02]  /*a510*/  FFMA.FTZ R16, R13, R187.reuse, R24 ;  /* 0x000000bb0d107223 */ /* 0x080fe40000010018 */
[----:B------:R-:W1:Y:S01]  /*a520*/  I2F R13, R2 ;  /* 0x00000002000d7306 */ /* 0x000e620000201400 */
[----:B------:R-:W-:Y:S01]  /*a530*/  FSEL R143, R3, -INF , !P1 ;  /* 0xff800000038f7808 */ /* 0x000fe20004800000 */
[----:B------:R-:W-:Y:S01]  /*a540*/  HMMA.16816.F32 R20, R8, R18, R144 ;  /* 0x000000120814723c */ /* 0x000fe20000001890 */
[----:B------:R-:W-:Y:S01]  /*a550*/  IADD3 R3, R0, 0x31, RZ ;  /* 0x0000003100037810 */ /* 0x000fe20007ffe0ff */
[CC--:B--2---:R-:W-:Y:S02]  /*a560*/  FFMA.FTZ R15, R12.reuse, R187.reuse, R29 ;  /* 0x000000bb0c0f7223 */ /* 0x0c4fe4000001001d */
[----:B------:R-:W-:-:S03]  /*a570*/  FFMA.FTZ R14, R12, R187, R31 ;  /* 0x000000bb0c0e7223 */ /* 0x000fc6000001001f */
[-C--:B------:R-:W-:Y:S01]  /*a580*/  FFMA.FTZ R10, R12, R187.reuse, R25 ;  /* 0x000000bb0c0a7223 */ /* 0x080fe20000010019 */
[----:B------:R-:W2:Y:S01]  /*a590*/  I2F R8, R3 ;  /* 0x0000000300087306 */ /* 0x000ea20000201400 */
[----:B------:R-:W-:Y:S01]  /*a5a0*/  FSEL R141, R16, -INF , !P3 ;  /* 0xff800000108d7808 */ /* 0x000fe20005800000 */
[-C--:B------:R-:W-:Y:S02]  /*a5b0*/  FFMA.FTZ R9, R12, R187.reuse, R27 ;  /* 0x000000bb0c097223 */ /* 0x080fe4000001001b */
[----:B------:R-:W-:Y:S01]  /*a5c0*/  FSEL R64, R10, -INF , !P5 ;  /* 0xff8000000a407808 */ /* 0x000fe20006800000 */
[CC--:B-1----:R-:W-:Y:S01]  /*a5d0*/  FFMA.FTZ R11, R13.reuse, R187.reuse, R36 ;  /* 0x000000bb0d0b7223 */ /* 0x0c2fe20000010024 */
[C---:B------:R-:W-:Y:S01]  /*a5e0*/  ISETP.GE.AND P3, PT, R2.reuse, R48, PT ;  /* 0x000000300200720c */ /* 0x040fe20003f66270 */
[----:B------:R-:W-:Y:S01]  /*a5f0*/  FFMA.FTZ R10, R13, R187, R38 ;  /* 0x000000bb0d0a7223 */ /* 0x000fe20000010026 */
[----:B------:R-:W-:Y:S02]  /*a600*/  ISETP.GE.AND P1, PT, R2, R49, PT ;  /* 0x000000310200720c */ /* 0x000fe40003f26270 */
[----:B------:R-:W-:-:S02]  /*a610*/  FSEL R28, R15, -INF , !P6 ;  /* 0xff8000000f1c7808 */ /* 0x000fc40007000000 */
[----:B------:R-:W-:Y:S02]  /*a620*/  FSEL R59, R14, -INF , !P2 ;  /* 0xff8000000e3b7808 */ /* 0x000fe40005000000 */
[C---:B------:R-:W-:Y:S02]  /*a630*/  ISETP.GE.AND P6, PT, R2.reuse, R51, PT ;  /* 0x000000330200720c */ /* 0x040fe40003fc6270 */
[----:B------:R-:W-:Y:S02]  /*a640*/  ISETP.GE.AND P2, PT, R2, R50, PT ;  /* 0x000000320200720c */ /* 0x000fe40003f46270 */
[----:B------:R-:W-:Y:S01]  /*a650*/  IADD3 R2, R0, 0x38, RZ ;  /* 0x0000003800027810 */ /* 0x000fe20007ffe0ff */
[----:B------:R-:W-:Y:S01]  /*a660*/  HMMA.16816.F32 R16, R4, R18, R200 ;  /* 0x000000120410723c */ /* 0x000fe200000018c8 */
[----:B------:R-:W-:Y:S02]  /*a670*/  FSEL R66, R9, -INF , !P4 ;  /* 0xff80000009427808 */ /* 0x000fe40006000000 */
[----:B------:R-:W-:-:S02]  /*a680*/  FSEL R25, R11, -INF , !P3 ;  /* 0xff8000000b197808 */ /* 0x000fc40005800000 */
[----:B------:R-:W-:Y:S02]  /*a690*/  FSEL R53, R10, -INF , !P1 ;  /* 0xff8000000a357808 */ /* 0x000fe40004800000 */
[C---:B------:R-:W-:Y:S02]  /*a6a0*/  ISETP.GE.AND P5, PT, R3.reuse, R48, PT ;  /* 0x000000300300720c */ /* 0x040fe40003fa6270 */
[C---:B------:R-:W-:Y:S02]  /*a6b0*/  ISETP.GE.AND P4, PT, R3.reuse, R49, PT ;  /* 0x000000310300720c */ /* 0x040fe40003f86270 */
[C---:B------:R-:W-:Y:S02]  /*a6c0*/  ISETP.GE.AND P3, PT, R3.reuse, R51, PT ;  /* 0x000000330300720c */ /* 0x040fe40003f66270 */
[----:B------:R-:W-:Y:S02]  /*a6d0*/  ISETP.GE.AND P1, PT, R3, R50, PT ;  /* 0x000000320300720c */ /* 0x000fe40003f26270 */
[----:B------:R-:W1:Y:S01]  /*a6e0*/  I2F R3, R2 ;  /* 0x0000000200037306 */ /* 0x000e620000201400 */
[----:B--2---:R-:W-:-:S02]  /*a6f0*/  FFMA.FTZ R5, R8, R187, R39 ;  /* 0x000000bb08057223 */ /* 0x004fc40000010027 */
[CC--:B------:R-:W-:Y:S02]  /*a700*/  FFMA.FTZ R4, R13.reuse, R187.reuse, R34 ;  /* 0x000000bb0d047223 */ /* 0x0c0fe40000010022 */
[-C--:B------:R-:W-:Y:S01]  /*a710*/  FFMA.FTZ R7, R13, R187.reuse, R32 ;  /* 0x000000bb0d077223 */ /* 0x080fe20000010020 */
[----:B------:R-:W-:Y:S01]  /*a720*/  FSEL R39, R5, -INF , !P4 ;  /* 0xff80000005277808 */ /* 0x000fe20006000000 */
[-C--:B------:R-:W-:Y:S01]  /*a730*/  FFMA.FTZ R6, R8, R187.reuse, R37 ;  /* 0x000000bb08067223 */ /* 0x080fe20000010025 */
[----:B------:R-:W-:Y:S01]  /*a740*/  FSEL R63, R4, -INF , !P2 ;  /* 0xff800000043f7808 */ /* 0x000fe20005000000 */
[----:B------:R-:W-:Y:S01]  /*a750*/  FFMA.FTZ R5, R8, R187, R33 ;  /* 0x000000bb08057223 */ /* 0x000fe20000010021 */
[----:B------:R2:W3:Y:S01]  /*a760*/  I2F R4, R0 ;  /* 0x0000000000047306 */ /* 0x0004e20000201400 */
[----:B------:R-:W-:Y:S02]  /*a770*/  FSEL R58, R7, -INF , !P6 ;  /* 0xff800000073a7808 */ /* 0x000fe40007000000 */
[----:B------:R-:W-:-:S02]  /*a780*/  FSEL R24, R6, -INF , !P5 ;  /* 0xff80000006187808 */ /* 0x000fc40006800000 */
[C---:B------:R-:W-:Y:S01]  /*a790*/  ISETP.GE.AND P6, PT, R2.reuse, R48, PT ;  /* 0x000000300200720c */ /* 0x040fe20003fc6270 */
[----:B-1----:R-:W-:Y:S01]  /*a7a0*/  FFMA.FTZ R6, R3, R187, R20 ;  /* 0x000000bb03067223 */ /* 0x002fe20000010014 */
[C---:B------:R-:W-:Y:S02]  /*a7b0*/  ISETP.GE.AND P2, PT, R2.reuse, R49, PT ;  /* 0x000000310200720c */ /* 0x040fe40003f46270 */
[C---:B------:R-:W-:Y:S02]  /*a7c0*/  ISETP.GE.AND P5, PT, R2.reuse, R51, PT ;  /* 0x000000330200720c */ /* 0x040fe40003fa6270 */
[----:B------:R-:W-:Y:S01]  /*a7d0*/  ISETP.GE.AND P4, PT, R2, R50, PT ;  /* 0x000000320200720c */ /* 0x000fe20003f86270 */
[-C--:B------:R-:W-:Y:S01]  /*a7e0*/  FFMA.FTZ R2, R8, R187.reuse, R35 ;  /* 0x000000bb08027223 */ /* 0x080fe20000010023 */
[----:B------:R-:W-:Y:S01]  /*a7f0*/  FSEL R55, R5, -INF , !P3 ;  /* 0xff80000005377808 */ /* 0x000fe20005800000 */
[CC--:B------:R-:W-:Y:S01]  /*a800*/  FFMA.FTZ R5, R3.reuse, R187.reuse, R22 ;  /* 0x000000bb03057223 */ /* 0x0c0fe20000010016 */
[----:B------:R-:W-:Y:S01]  /*a810*/  FSEL R20, R6, -INF , !P6 ;  /* 0xff80000006147808 */ /* 0x000fe20007000000 */
[CC--:B------:R-:W-:Y:S01]  /*a820*/  FFMA.FTZ R6, R3.reuse, R187.reuse, R16 ;  /* 0x000000bb03067223 */ /* 0x0c0fe20000010010 */
[----:B------:R-:W-:Y:S01]  /*a830*/  FSEL R57, R2, -INF , !P1 ;  /* 0xff80000002397808 */ /* 0x000fe20004800000 */
[----:B------:R-:W-:Y:S01]  /*a840*/  FFMA.FTZ R3, R3, R187, R18 ;  /* 0x000000bb03037223 */ /* 0x000fe20000010012 */
[----:B------:R-:W-:-:S02]  /*a850*/  FSEL R37, R5, -INF , !P2 ;  /* 0xff80000005257808 */ /* 0x000fc40005000000 */
[C---:B------:R-:W-:Y:S02]  /*a860*/  ISETP.GE.AND P3, PT, R0.reuse, R48, PT ;  /* 0x000000300000720c */ /* 0x040fe40003f66270 */
[C---:B------:R-:W-:Y:S02]  /*a870*/  ISETP.GE.AND P1, PT, R0.reuse, R49, PT ;  /* 0x000000310000720c */ /* 0x040fe40003f26270 */
[C---:B------:R-:W-:Y:S02]  /*a880*/  ISETP.GE.AND P6, PT, R0.reuse, R51, PT ;  /* 0x000000330000720c */ /* 0x040fe40003fc6270 */
[C---:B------:R-:W-:Y:S02]  /*a890*/  ISETP.GE.AND P2, PT, R0.reuse, R50, PT ;  /* 0x000000320000720c */ /* 0x040fe40003f46270 */
[----:B--2---:R-:W-:Y:S02]  /*a8a0*/  IADD3 R0, R0, 0x39, RZ ;  /* 0x0000003900007810 */ /* 0x004fe40007ffe0ff */
[----:B------:R-:W-:Y:S01]  /*a8b0*/  FSEL R45, R3, -INF , !P4 ;  /* 0xff800000032d7808 */ /* 0x000fe20006000000 */
[CC--:B---3--:R-:W-:Y:S01]  /*a8c0*/  FFMA.FTZ R3, R4.reuse, R187.reuse, R52 ;  /* 0x000000bb04037223 */ /* 0x0c8fe20000010034 */
[----:B------:R-:W1:Y:S01]  /*a8d0*/  I2F R2, R0 ;  /* 0x0000000000027306 */ /* 0x000e620000201400 */
[----:B------:R-:W-:-:S03]  /*a8e0*/  FFMA.FTZ R5, R4, R187, R60 ;  /* 0x000000bb04057223 */ /* 0x000fc6000001003c */
[----:B------:R-:W-:Y:S02]  /*a8f0*/  FSEL R35, R3, -INF , !P6 ;  /* 0xff80000003237808 */ /* 0x000fe40007000000 */
[----:B------:R-:W-:Y:S01]  /*a900*/  ISETP.GE.AND P6, PT, R252, 0x3, PT ;  /* 0x00000003fc00780c */ /* 0x000fe20003fc6270 */
[----:B------:R-:W-:Y:S01]  /*a910*/  FFMA.FTZ R7, R4, R187, R62 ;  /* 0x000000bb04077223 */ /* 0x000fe2000001003e */
[----:B------:R-:W-:Y:S02]  /*a920*/  FSEL R43, R6, -INF , !P5 ;  /* 0xff800000062b7808 */ /* 0x000fe40006800000 */
[----:B------:R-:W-:Y:S02]  /*a930*/  FSEL R14, R5, -INF , !P3 ;  /* 0xff800000050e7808 */ /* 0x000fe40005800000 */
[----:B------:R-:W-:Y:S02]  /*a940*/  FSEL R15, R7, -INF , !P1 ;  /* 0xff800000070f7808 */ /* 0x000fe40004800000 */
[----:B------:R-:W-:-:S02]  /*a950*/  ISETP.GE.AND P5, PT, R0, R48, PT ;  /* 0x000000300000720c */ /* 0x000fc40003fa6270 */
[----:B------:R-:W-:Y:S01]  /*a960*/  ISETP.GE.AND P4, PT, R0, R49, PT ;  /* 0x000000310000720c */ /* 0x000fe20003f86270 */
[----:B-1----:R-:W-:Y:S01]  /*a970*/  FFMA.FTZ R6, R2, R187, R21 ;  /* 0x000000bb02067223 */ /* 0x002fe20000010015 */
[----:B------:R-:W-:Y:S01]  /*a980*/  ISETP.GE.AND P3, PT, R0, R51, PT ;  /* 0x000000330000720c */ /* 0x000fe20003f66270 */
[-C--:B------:R-:W-:Y:S01]  /*a990*/  FFMA.FTZ R5, R2, R187.reuse, R23 ;  /* 0x000000bb02057223 */ /* 0x080fe20000010017 */
[----:B------:R-:W-:Y:S01]  /*a9a0*/  ISETP.GE.AND P1, PT, R0, R50, PT ;  /* 0x000000320000720c */ /* 0x000fe20003f26270 */
[-C--:B------:R-:W-:Y:S02]  /*a9b0*/  FFMA.FTZ R0, R2, R187.reuse, R17 ;  /* 0x000000bb02007223 */ /* 0x080fe40000010011 */
[-C--:B------:R-:W-:Y:S02]  /*a9c0*/  FFMA.FTZ R4, R4, R187.reuse, R54 ;  /* 0x000000bb04047223 */ /* 0x080fe40000010036 */
[----:B------:R-:W-:Y:S01]  /*a9d0*/  FFMA.FTZ R2, R2, R187, R19 ;  /* 0x000000bb02027223 */ /* 0x000fe20000010013 */
[----:B------:R-:W-:-:S02]  /*a9e0*/  FSEL R16, R6, -INF , !P5 ;  /* 0xff80000006107808 */ /* 0x000fc40006800000 */
[----:B------:R-:W-:Y:S02]  /*a9f0*/  FSEL R19, R4, -INF , !P2 ;  /* 0xff80000004137808 */ /* 0x000fe40005000000 */
[----:B------:R-:W-:Y:S02]  /*aa00*/  FSEL R18, R5, -INF , !P4 ;  /* 0xff80000005127808 */ /* 0x000fe40006000000 */
[----:B------:R-:W-:Y:S02]  /*aa10*/  FSEL R36, R0, -INF , !P3 ;  /* 0xff80000000247808 */ /* 0x000fe40005800000 */
[----:B------:R-:W-:Y:S01]  /*aa20*/  FSEL R38, R2, -INF , !P1 ;  /* 0xff80000002267808 */ /* 0x000fe20004800000 */
        /* <DEDUP_REMOVED lines=53> */
.L_x_1003:
[----:B------:R-:W-:Y:S05]  /*ad80*/  BSYNC B0 ;  /* 0x0000000000007941 */ /* 0x000fea0003800000 */
.L_x_1002:
[----:B------:R-:W0:Y:S02]  /*ad90*/  LDGDEPBAR ;  /* 0x00000000000079af */ /* 0x000e240000000000 */
.L_x_1001:
[----:B-1----:R-:W3:Y:S04]  /*ada0*/  LDL R6, [R1+0x12c] ;  /* 0x00012c0001067983 */ /* 0x002ee80000100800 */
[----:B------:R-:W4:Y:S04]  /*adb0*/  LDL R5, [R1+0xa8] ;  /* 0x0000a80001057983 */ /* 0x000f280000100800 */
[----:B--2---:R-:W2:Y:S04]  /*adc0*/  LDL R4, [R1+0xa4] ;  /* 0x0000a40001047983 */ /* 0x004ea80000100800 */
[----:B------:R-:W2:Y:S01]  /*add0*/  LDL R3, [R1+0x128] ;  /* 0x0001280001037983 */ /* 0x000ea20000100800 */
        /* <DEDUP_REMOVED lines=29> */
[----:B------:R-:W-:-:S03]  /*afb0*/  FMNMX.FTZ R8, R39, R8, !PT ;  /* 0x0000000827087209 */ /* 0x000fc60007810000 */
[----:B------:R-:W1:Y:S01]  /*afc0*/  SHFL.BFLY PT, R2, R0, 0x2, 0x1f ;  /* 0x0c401f0000027f89 */ /* 0x000e6200000e0000 */
[----:B------:R-:W-:-:S04]  /*afd0*/  FMNMX.FTZ R8, R37, R8, !PT ;  /* 0x0000000825087209 */ /* 0x000fc80007810000 */
[----:B------:R-:W-:Y:S01]  /*afe0*/  FMNMX.FTZ R8, R18, R8, !PT ;  /* 0x0000000812087209 */ /* 0x000fe20007810000 */
[----:B------:R-:W-:-:S04]  /*aff0*/  IMAD.SHL.U32 R224, R232, 0x2, RZ ;  /* 0x00000002e8e07824 */ /* 0x000fc800078e00ff */
[----:B------:R-:W1:Y:S02]  /*b000*/  SHFL.BFLY PT, R9, R8, 0x2, 0x1f ;  /* 0x0c401f0008097f89 */ /* 0x000e6400000e0000 */
[----:B-1----:R-:W-:-:S05]  /*b010*/  FMNMX.FTZ R0, R0, R2, !PT ;  /* 0x0000000200007209 */ /* 0x002fca0007810000 */
[----:B------:R-:W1:Y:S01]  /*b020*/  SHFL.BFLY PT, R13, R0, 0x1, 0x1f ;  /* 0x0c201f00000d7f89 */ /* 0x000e6200000e0000 */
[----:B------:R-:W-:Y:S02]  /*b030*/  FMNMX.FTZ R8, R8, R9, !PT ;  /* 0x0000000908087209 */ /* 0x000fe40007810000 */
[----:B-1----:R-:W-:-:S04]  /*b040*/  FMNMX.FTZ R223, R0, R13, !PT ;  /* 0x0000000d00df7209 */ /* 0x002fc80007810000 */
[----:B------:R-:W-:Y:S01]  /*b050*/  FSETP.NEU.FTZ.AND P1, PT, R223, -INF , PT ;  /* 0xff800000df00780b */ /* 0x000fe20003f3d000 */
        /* <DEDUP_REMOVED lines=13> */
[----:B---3--:R-:W-:-:S05]  /*b130*/  IMAD.WIDE.U32 R190, R6, -0x2daee0ad, RZ ;  /* 0xd2511f5306be7825 */ /* 0x008fca00078e00ff */
[----:B------:R-:W-:Y:S02]  /*b140*/  LOP3.LUT R213, R191, UR37, R224, 0x96, !PT ;  /* 0x00000025bfd57c12 */ /* 0x000fe4000f8e96e0 */
[----:B------:R-:W-:Y:S01]  /*b150*/  LOP3.LUT R6, R237, UR17, R190, 0x96, !PT ;  /* 0x00000011ed067c12 */ /* 0x000fe2000f8e96be */
[----:B----4-:R-:W-:Y:S02]  /*b160*/  IMAD R230, R5, -0x326172a9, RZ ;  /* 0xcd9e8d5705e67824 */ /* 0x010fe400078e02ff */
[----:B------:R-:W-:-:S04]  /*b170*/  IMAD.WIDE.U32 R22, R213, -0x326172a9, RZ ;  /* 0xcd9e8d57d5167825 */ /* 0x000fc800078e00ff */
[----:B------:R-:W-:Y:S01]  /*b180*/  IMAD.WIDE.U32 R6, R6, -0x326172a9, RZ ;  /* 0xcd9e8d5706067825 */ /* 0x000fe200078e00ff */
[----:B------:R-:W-:-:S03]  /*b190*/  LOP3.LUT R2, R23, UR18, R230, 0x96, !PT ;  /* 0x0000001217027c12 */ /* 0x000fc6000f8e96e6 */
[----:B--2---:R-:W-:Y:S01]  /*b1a0*/  IMAD.MOV.U32 R226, RZ, RZ, R4 ;  /* 0x000000ffffe27224 */ /* 0x004fe200078e0004 */
[----:B------:R-:W-:Y:S01]  /*b1b0*/  LOP3.LUT R4, R7, UR16, R22, 0x96, !PT ;  /* 0x0000001007047c12 */ /* 0x000fe2000f8e9616 */
[----:B------:R-:W-:Y:S02]  /*b1c0*/  IMAD.MOV.U32 R231, RZ, RZ, R3 ;  /* 0x000000ffffe77224 */ /* 0x000fe400078e0003 */
[----:B------:R-:W-:-:S04]  /*b1d0*/  IMAD.WIDE.U32 R2, R2, -0x2daee0ad, RZ ;  /* 0xd2511f5302027825 */ /* 0x000fc800078e00ff */
[----:B------:R-:W-:Y:S01]  /*b1e0*/  IMAD.WIDE.U32 R4, R4, -0x2daee0ad, RZ ;  /* 0xd2511f5304047825 */ /* 0x000fe200078e00ff */
[----:B------:R-:W-:-:S04]  /*b1f0*/  LOP3.LUT R3, R3, UR15, R236, 0x96, !PT ;  /* 0x0000000f03037c12 */ /* 0x000fc8000f8e96ec */
[----:B------:R-:W-:Y:S02]  /*b200*/  LOP3.LUT R10, R5, UR11, R2, 0x96, !PT ;  /* 0x0000000b050a7c12 */ /* 0x000fe4000f8e9602 */
[----:B------:R-:W1:Y:S01]  /*b210*/  SHFL.BFLY PT, R5, R8, 0x1, 0x1f ;  /* 0x0c201f0008057f89 */ /* 0x000e6200000e0000 */
        /* <DEDUP_REMOVED lines=8> */
[----:B------:R-:W-:Y:S01]  /*b2a0*/  FMUL.FTZ R2, R223, c[0x0][0x23c] ;  /* 0x00008f00df027a20 */ /* 0x000fe20000410000 */
[----:B-1----:R-:W-:Y:S01]  /*b2b0*/  FMNMX.FTZ R242, R8, R5, !PT ;  /* 0x0000000508f27209 */ /* 0x002fe20007810000 */
[----:B------:R-:W-:-:S03]  /*b2c0*/  IMAD.WIDE.U32 R8, R9, -0x326172a9, RZ ;  /* 0xcd9e8d5709087825 */ /* 0x000fc600078e00ff */
[----:B------:R-:W-:Y:S01]  /*b2d0*/  FSEL R2, R2, RZ, P1 ;  /* 0x000000ff02027208 */ /* 0x000fe20000800000 */
[----:B------:R-:W-:-:S04]  /*b2e0*/  IMAD.WIDE.U32 R4, R4, -0x326172a9, RZ ;  /* 0xcd9e8d5704047825 */ /* 0x000fc800078e00ff */
[----:B------:R-:W-:Y:S01]  /*b2f0*/  FFMA.FTZ R0, R14, c[0x0][0x23c], -R2 ;  /* 0x00008f000e007a23 */ /* 0x000fe20000010802 */
[----:B------:R-:W-:Y:S01]  /*b300*/  LOP3.LUT R14, R9, UR8, R10, 0x96, !PT ;  /* 0x00000008090e7c12 */ /* 0x000fe2000f8e960a */
[----:B------:R-:W-:Y:S01]  /*b310*/  FFMA.FTZ R10, R72, c[0x0][0x23c], -R2 ;  /* 0x00008f00480a7a23 */ /* 0x000fe20000010802 */
[----:B------:R-:W-:Y:S01]  /*b320*/  LOP3.LUT R3, R5, UR13, R8, 0x96, !PT ;  /* 0x0000000d05037c12 */ /* 0x000fe2000f8e9608 */
[----:B------:R1:W-:Y:S01]  /*b330*/  MUFU.EX2 R196, R0 ;  /* 0x0000000000c47308 */ /* 0x0003e20000000800 */
[C---:B------:R-:W-:Y:S01]  /*b340*/  FMUL.FTZ R9, R242.reuse, c[0x0][0x23c] ;  /* 0x00008f00f2097a20 */ /* 0x040fe20000410000 */
[----:B------:R-:W-:-:S06]  /*b350*/  FSETP.NEU.FTZ.AND P2, PT, R242, -INF , PT ;  /* 0xff800000f200780b */ /* 0x000fcc0003f5d000 */
[----:B------:R2:W3:Y:S01]  /*b360*/  MUFU.EX2 R229, R10 ;  /* 0x0000000a00e57308 */ /* 0x0004e20000000800 */
[----:B------:R-:W-:Y:S02]  /*b370*/  LOP3.LUT R11, R4, 0xffff, RZ, 0xc0, !PT ;  /* 0x0000ffff040b7812 */ /* 0x000fe400078ec0ff */
[C---:B------:R-:W-:Y:S02]  /*b380*/  LOP3.LUT R5, R3.reuse, 0xff, RZ, 0xc0, !PT ;  /* 0x000000ff03057812 */ /* 0x040fe400078ec0ff */
[----:B-1----:R-:W-:-:S04]  /*b390*/  LOP3.LUT R0, R3, 0xffff, RZ, 0xc0, !PT ;  /* 0x0000ffff03007812 */ /* 0x002fc800078ec0ff */
[----:B------:R-:W-:Y:S02]  /*b3a0*/  SHF.R.U32.HI R8, RZ, 0x8, R0 ;  /* 0x00000008ff087819 */ /* 0x000fe40000011600 */
[----:B------:R-:W-:Y:S02]  /*b3b0*/  FSEL R0, R9, RZ, P2 ;  /* 0x000000ff09007208 */ /* 0x000fe40001000000 */
[----:B--2---:R-:W-:Y:S02]  /*b3c0*/  LOP3.LUT R10, R4, 0xff, RZ, 0xc0, !PT ;  /* 0x000000ff040a7812 */ /* 0x004fe400078ec0ff */
[--C-:B------:R-:W-:Y:S02]  /*b3d0*/  SHF.R.U32.HI R13, RZ, 0x10, R4.reuse ;  /* 0x00000010ff0d7819 */ /* 0x100fe40000011604 */
[----:B------:R-:W-:Y:S02]  /*b3e0*/  SHF.R.U32.HI R9, RZ, 0x18, R4 ;  /* 0x00000018ff097819 */ /* 0x000fe40000011604 */
[----:B------:R-:W-:-:S02]  /*b3f0*/  LOP3.LUT R4, R8, 0xffff, RZ, 0xc0, !PT ;  /* 0x0000ffff08047812 */ /* 0x000fc400078ec0ff */
[C---:B------:R-:W-:Y:S02]  /*b400*/  ISETP.GE.U32.AND P3, PT, R235.reuse, R5, PT ;  /* 0x00000005eb00720c */ /* 0x040fe40003f66070 */
[----:B------:R-:W-:Y:S01]  /*b410*/  ISETP.GE.U32.AND P5, PT, R235, R4, PT ;  /* 0x00000004eb00720c */ /* 0x000fe20003fa6070 */
[--C-:B------:R-:W-:Y:S01]  /*b420*/  FFMA.FTZ R4, R158, c[0x0][0x23c], -R0.reuse ;  /* 0x00008f009e047a23 */ /* 0x100fe20000010800 */
[----:B---3--:R-:W-:Y:S01]  /*b430*/  F2FP.PACK_AB R5, R229, R196 ;  /* 0x000000c4e505723e */ /* 0x008fe200000000ff */
[----:B------:R-:W-:Y:S02]  /*b440*/  FFMA.FTZ R8, R15, c[0x0][0x23c], -R0 ;  /* 0x00008f000f087a23 */ /* 0x000fe40000010800 */
[----:B------:R1:W-:Y:S01]  /*b450*/  MUFU.EX2 R158, R4 ;  /* 0x00000004009e7308 */ /* 0x0003e20000000800 */
[C---:B------:R-:W-:Y:S02]  /*b460*/  PRMT R34, R5.reuse, 0x7610, R34 ;  /* 0x0000761005227816 */ /* 0x040fe40000000022 */
[----:B------:R-:W-:-:S03]  /*b470*/  PRMT R32, R5, 0x7632, R32 ;  /* 0x0000763205207816 */ /* 0x000fc60000000020 */
[----:B------:R-:W-:Y:S02]  /*b480*/  @!P3 HADD2 R15, -R34.H0_H0, -RZ.H0_H0 ;  /* 0xa00000ff220fb230 */ /* 0x000fe40000000900 */
[----:B------:R-:W2:Y:S01]  /*b490*/  MUFU.EX2 R146, R8 ;  /* 0x0000000800927308 */ /* 0x000ea20000000800 */
[----:B------:R-:W-:Y:S02]  /*b4a0*/  PRMT R245, R34, 0x5410, R32 ;  /* 0x0000541022f57816 */ /* 0x000fe40000000020 */
[--C-:B-1----:R-:W-:Y:S02]  /*b4b0*/  SHF.R.U32.HI R4, RZ, 0x18, R3.reuse ;  /* 0x00000018ff047819 */ /* 0x102fe40000011603 */
[----:B------:R-:W-:-:S04]  /*b4c0*/  SHF.R.U32.HI R3, RZ, 0x10, R3 ;  /* 0x00000010ff037819 */ /* 0x000fc80000011603 */
[----:B------:R-:W-:Y:S02]  /*b4d0*/  LOP3.LUT R3, R3, 0xff, RZ, 0xc0, !PT ;  /* 0x000000ff03037812 */ /* 0x000fe400078ec0ff */
[----:B------:R-:W-:Y:S02]  /*b4e0*/  @!P3 PRMT R34, R15, 0x5410, RZ ;  /* 0x000054100f22b816 */ /* 0x000fe400000000ff */
[----:B------:R-:W-:Y:S01]  /*b4f0*/  ISETP.GE.U32.AND P3, PT, R235, R3, PT ;  /* 0x00000003eb00720c */ /* 0x000fe20003f66070 */
[----:B------:R-:W-:-:S04]  /*b500*/  FFMA.FTZ R3, R159, c[0x0][0x23c], -R2 ;  /* 0x00008f009f037a23 */ /* 0x000fc80000010802 */
[----:B------:R1:W-:Y:S01]  /*b510*/  MUFU.EX2 R228, R3 ;  /* 0x0000000300e47308 */ /* 0x0003e20000000800 */
[----:B------:R-:W-:Y:S02]  /*b520*/  ISETP.GE.U32.AND P4, PT, R235, R4, PT ;  /* 0x00000004eb00720c */ /* 0x000fe40003f86070 */
[----:B--2---:R-:W-:Y:S01]  /*b530*/  F2FP.PACK_AB R4, R158, R146 ;  /* 0x000000929e04723e */ /* 0x004fe200000000ff */
[----:B------:R-:W-:-:S03]  /*b540*/  @!P5 HADD2 R17, -R32.H0_H0, -RZ.H0_H0 ;  /* 0xa00000ff2011d230 */ /* 0x000fc60000000900 */
[----:B------:R-:W-:Y:S01]  /*b550*/  PRMT R31, R4, 0x7610, R31 ;  /* 0x00007610041f7816 */ /* 0x000fe2000000001f */
[----:B-1----:R-:W-:-:S04]  /*b560*/  FFMA.FTZ R3, R73, c[0x0][0x23c], -R2 ;  /* 0x00008f0049037a23 */ /* 0x002fc80000010802 */
[----:B------:R1:W2:Y:S01]  /*b570*/  MUFU.EX2 R187, R3 ;  /* 0x0000000300bb7308 */ /* 0x0002a20000000800 */
[----:B------:R-:W-:Y:S01]  /*b580*/  PRMT R33, R4, 0x7632, R33 ;  /* 0x0000763204217816 */ /* 0x000fe20000000021 */
[----:B------:R-:W-:Y:S01]  /*b590*/  @!P3 HADD2 R21, -R31.H0_H0, -RZ.H0_H0 ;  /* 0xa00000ff1f15b230 */ /* 0x000fe20000000900 */
[--C-:B------:R-:W-:Y:S01]  /*b5a0*/  FFMA.FTZ R4, R160, c[0x0][0x23c], -R0.reuse ;  /* 0x00008f00a0047a23 */ /* 0x100fe20000010800 */
[----:B------:R-:W-:Y:S01]  /*b5b0*/  STL [R1+0x170], R50 ;  /* 0x0001703201007387 */ /* 0x000fe20000100800 */
[----:B------:R-:W-:Y:S01]  /*b5c0*/  FFMA.FTZ R8, R75, c[0x0][0x23c], -R0 ;  /* 0x00008f004b087a23 */ /* 0x000fe20000010800 */
[----:B------:R-:W-:Y:S02]  /*b5d0*/  @!P5 PRMT R32, R17, 0x5410, RZ ;  /* 0x000054101120d816 */ /* 0x000fe400000000ff */
[----:B------:R3:W-:Y:S01]  /*b5e0*/  STL [R1+0x16c], R49 ;  /* 0x00016c3101007387 */ /* 0x0007e20000100800 */
[----:B------:R-:W-:Y:S02]  /*b5f0*/  ISETP.GE.U32.AND P5, PT, R235, R10, PT ;  /* 0x0000000aeb00720c */ /* 0x000fe40003fa6070 */
[----:B-1----:R-:W-:Y:S01]  /*b600*/  SHF.R.U32.HI R3, RZ, 0x8, R11 ;  /* 0x00000008ff037819 */ /* 0x002fe2000001160b */
[----:B------:R1:W-:Y:S03]  /*b610*/  MUFU.EX2 R159, R4 ;  /* 0x00000004009f7308 */ /* 0x0003e60000000800 */
[----:B------:R-:W-:-:S05]  /*b620*/  LOP3.LUT R3, R3, 0xffff, RZ, 0xc0, !PT ;  /* 0x0000ffff03037812 */ /* 0x000fca00078ec0ff */
[----:B------:R4:W4:Y:S01]  /*b630*/  MUFU.EX2 R186, R8 ;  /* 0x0000000800ba7308 */ /* 0x0009220000000800 */
[----:B------:R-:W-:Y:S01]  /*b640*/  @!P4 HADD2 R26, -R33.H0_H0, -RZ.H0_H0 ;  /* 0xa00000ff211ac230 */ /* 0x000fe20000000900 */
[----:B---3--:R-:W-:Y:S02]  /*b650*/  PRMT R49, R31, 0x5410, R33 ;  /* 0x000054101f317816 */ /* 0x008fe40000000021 */
[----:B------:R-:W-:Y:S02]  /*b660*/  @!P3 PRMT R31, R21, 0x5410, RZ ;  /* 0x00005410151fb816 */ /* 0x000fe400000000ff */
[----:B------:R-:W-:Y:S02]  /*b670*/  ISETP.GE.U32.AND P3, PT, R235, R3, PT ;  /* 0x00000003eb00720c */ /* 0x000fe40003f66070 */
[----:B--2---:R-:W-:Y:S01]  /*b680*/  F2FP.PACK_AB R3, R187, R228 ;  /* 0x000000e4bb03723e */ /* 0x004fe200000000ff */
[----:B-1----:R-:W-:-:S03]  /*b690*/  IMAD.WIDE.U32 R4, R14, -0x2daee0ad, RZ ;  /* 0xd2511f530e047825 */ /* 0x002fc600078e00ff */
[C---:B------:R-:W-:Y:S02]  /*b6a0*/  PRMT R30, R3.reuse, 0x7610, R30 ;  /* 0x00007610031e7816 */ /* 0x040fe4000000001e */
[----:B------:R-:W-:Y:S02]  /*b6b0*/  PRMT R29, R3, 0x7632, R29 ;  /* 0x00007632031d7816 */ /* 0x000fe4000000001d */
[----:B------:R-:W-:Y:S01]  /*b6c0*/  @!P4 PRMT R33, R26, 0x5410, RZ ;  /* 0x000054101a21c816 */ /* 0x000fe200000000ff */
[----:B------:R-:W-:Y:S01]  /*b6d0*/  @!P5 HADD2 R42, -R30.H0_H0, -RZ.H0_H0 ;  /* 0xa00000ff1e2ad230 */ /* 0x000fe20000000900 */
[----:B------:R-:W-:Y:S01]  /*b6e0*/  ISETP.GE.U32.AND P4, PT, R235, R9, PT ;  /* 0x00000009eb00720c */ /* 0x000fe20003f86070 */
[----:B------:R-:W-:Y:S01]  /*b6f0*/  @!P3 HADD2 R27, -R29.H0_H0, -RZ.H0_H0 ;  /* 0xa00000ff1d1bb230 */ /* 0x000fe20000000900 */
[----:B----4-:R-:W-:Y:S02]  /*b700*/  LOP3.LUT R8, R13, 0xff, RZ, 0xc0, !PT ;  /* 0x000000ff0d087812 */ /* 0x010fe400078ec0ff */
[----:B------:R-:W-:-:S02]  /*b710*/  LOP3.LUT R3, R5, UR14, R12, 0x96, !PT ;  /* 0x0000000e05037c12 */ /* 0x000fc4000f8e960c */
[----:B------:R-:W-:Y:S02]  /*b720*/  PRMT R184, R30, 0x5410, R29 ;  /* 0x000054101eb87816 */ /* 0x000fe4000000001d */
[----:B------:R-:W-:Y:S02]  /*b730*/  @!P5 PRMT R30, R42, 0x5410, RZ ;  /* 0x000054102a1ed816 */ /* 0x000fe400000000ff */
[----:B------:R-:W-:Y:S02]  /*b740*/  F2FP.PACK_AB R9, R186, R159 ;  /* 0x0000009fba09723e */ /* 0x000fe400000000ff */
[----:B------:R-:W-:Y:S02]  /*b750*/  ISETP.GE.U32.AND P5, PT, R235, R8, PT ;  /* 0x00000008eb00720c */ /* 0x000fe40003fa6070 */
[----:B------:R-:W-:Y:S02]  /*b760*/  LOP3.LUT R8, R3, 0xffff, RZ, 0xc0, !PT ;  /* 0x0000ffff03087812 */ /* 0x000fe400078ec0ff */
[----:B------:R-:W-:-:S02]  /*b770*/  @!P3 PRMT R29, R27, 0x5410, RZ ;  /* 0x000054101b1db816 */ /* 0x000fc400000000ff */
[C---:B------:R-:W-:Y:S02]  /*b780*/  PRMT R27, R9.reuse, 0x7632, R27 ;  /* 0x00007632091b7816 */ /* 0x040fe4000000001b */
[----:B------:R-:W-:Y:S02]  /*b790*/  SHF.R.U32.HI R8, RZ, 0x8, R8 ;  /* 0x00000008ff087819 */ /* 0x000fe40000011608 */
[----:B------:R-:W-:Y:S01]  /*b7a0*/  PRMT R26, R9, 0x7610, R26 ;  /* 0x00007610091a7816 */ /* 0x000fe2000000001a */
[----:B------:R-:W-:Y:S01]  /*b7b0*/  @!P4 HADD2 R46, -R27.H0_H0, -RZ.H0_H0 ;  /* 0xa00000ff1b2ec230 */ /* 0x000fe20000000900 */
[--C-:B------:R-:W-:Y:S01]  /*b7c0*/  FFMA.FTZ R9, R140, c[0x0][0x23c], -R2.reuse ;  /* 0x00008f008c097a23 */ /* 0x100fe20000010802 */
[----:B------:R-:W-:Y:S01]  /*b7d0*/  LOP3.LUT R8, R8, 0xffff, RZ, 0xc0, !PT ;  /* 0x0000ffff08087812 */ /* 0x000fe200078ec0ff */
        /* <DEDUP_REMOVED lines=11> */
[----:B------:R-:W-:Y:S02]  /*b890*/  LOP3.LUT R2, R4, 0xff, RZ, 0xc0, !PT ;  /* 0x000000ff04027812 */ /* 0x000fe400078ec0ff */
[----:B------:R-:W-:Y:S02]  /*b8a0*/  PRMT R183, R26, 0x5410, R27 ;  /* 0x000054101ab77816 */ /* 0x000fe4000000001b */
[----:B------:R-:W-:Y:S02]  /*b8b0*/  ISETP.GE.U32.AND P3, PT, R235, R8, PT ;  /* 0x00000008eb00720c */ /* 0x000fe40003f66070 */
[----:B------:R-:W-:-:S02]  /*b8c0*/  @!P4 PRMT R27, R46, 0x5410, RZ ;  /* 0x000054102e1bc816 */ /* 0x000fc400000000ff */
[----:B------:R-:W-:Y:S02]  /*b8d0*/  ISETP.GE.U32.AND P4, PT, R235, R2, PT ;  /* 0x00000002eb00720c */ /* 0x000fe40003f86070 */
        /* <DEDUP_REMOVED lines=20> */
[----:B------:R1:W-:Y:S01]  /*ba20*/  MUFU.EX2 R243, R9 ;  /* 0x0000000900f37308 */ /* 0x0003e20000000800 */
[----:B------:R-:W-:-:S07]  /*ba30*/  FSEL R14, R223, RZ, P1 ;  /* 0x000000ffdf0e7208 */ /* 0x000fce0000800000 */
[----:B------:R-:W2:Y:S01]  /*ba40*/  MUFU.EX2 R178, R10 ;  /* 0x0000000a00b27308 */ /* 0x000ea20000000800 */
[----:B-1----:R-:W-:Y:S02]  /*ba50*/  FMNMX.FTZ R9, R141, R8, !PT ;  /* 0x000000088d097209 */ /* 0x002fe40007810000 */
[----:B------:R-:W-:Y:S02]  /*ba60*/  FMNMX.FTZ R8, R143, R2, !PT ;  /* 0x000000028f087209 */ /* 0x000fe40007810000 */
[----:B------:R-:W-:Y:S02]  /*ba70*/  LOP3.LUT R2, R3, 0xff, RZ, 0xc0, !PT ;  /* 0x000000ff03027812 */ /* 0x000fe400078ec0ff */
[----:B------:R-:W-:Y:S02]  /*ba80*/  FMNMX.FTZ R9, R64, R9, !PT ;  /* 0x0000000940097209 */ /* 0x000fe40007810000 */
[----:B------:R-:W-:Y:S02]  /*ba90*/  ISETP.GE.U32.AND P1, PT, R235, R2, PT ;  /* 0x00000002eb00720c */ /* 0x000fe40003f26070 */
[----:B------:R-:W-:-:S02]  /*baa0*/  FMNMX.FTZ R2, R66, R8, !PT ;  /* 0x0000000842027209 */ /* 0x000fc40007810000 */
[----:B------:R-:W-:Y:S02]  /*bab0*/  FMNMX.FTZ R9, R58, R9, !PT ;  /* 0x000000093a097209 */ /* 0x000fe40007810000 */
[----:B------:R-:W-:Y:S02]  /*bac0*/  FMNMX.FTZ R2, R63, R2, !PT ;  /* 0x000000023f027209 */ /* 0x000fe40007810000 */
[----:B------:R-:W-:Y:S02]  /*bad0*/  FMNMX.FTZ R9, R55, R9, !PT ;  /* 0x0000000937097209 */ /* 0x000fe40007810000 */
[----:B------:R-:W-:Y:S02]  /*bae0*/  SHF.R.U32.HI R8, RZ, 0x18, R3 ;  /* 0x00000018ff087819 */ /* 0x000fe40000011603 */
[----:B------:R-:W-:Y:S02]  /*baf0*/  FMNMX.FTZ R2, R57, R2, !PT ;  /* 0x0000000239027209 */ /* 0x000fe40007810000 */
[----:B------:R-:W-:-:S02]  /*bb00*/  FMNMX.FTZ R9, R43, R9, !PT ;  /* 0x000000092b097209 */ /* 0x000fc40007810000 */
[----:B------:R-:W-:Y:S02]  /*bb10*/  FSEL R13, R242, RZ, P2 ;  /* 0x000000fff20d7208 */ /* 0x000fe40001000000 */
[----:B------:R-:W-:Y:S02]  /*bb20*/  ISETP.GE.U32.AND P2, PT, R235, R8, PT ;  /* 0x00000008eb00720c */ /* 0x000fe40003f46070 */
[----:B--2---:R-:W-:Y:S02]  /*bb30*/  F2FP.PACK_AB R10, R178, R243 ;  /* 0x000000f3b20a723e */ /* 0x004fe400000000ff */
[----:B------:R-:W-:Y:S02]  /*bb40*/  FMNMX.FTZ R8, R45, R2, !PT ;  /* 0x000000022d087209 */ /* 0x000fe40007810000 */
[----:B------:R-:W-:Y:S02]  /*bb50*/  FMNMX.FTZ R2, R36, R9, !PT ;  /* 0x0000000924027209 */ /* 0x000fe40007810000 */
[----:B------:R-:W-:-:S02]  /*bb60*/  PRMT R210, R10, 0x7610, R210 ;  /* 0x000076100ad27816 */ /* 0x000fc400000000d2 */
[----:B------:R-:W-:Y:S02]  /*bb70*/  PRMT R209, R10, 0x7632, R209 ;  /* 0x000076320ad17816 */ /* 0x000fe400000000d1 */
[----:B------:R-:W1:Y:S01]  /*bb80*/  SHFL.BFLY PT, R10, R2, 0x2, 0x1f ;  /* 0x0c401f00020a7f89 */ /* 0x000e6200000e0000 */
[----:B------:R-:W-:Y:S01]  /*bb90*/  SHF.R.U32.HI R3, RZ, 0x10, R3 ;  /* 0x00000010ff037819 */ /* 0x000fe20000011603 */
[----:B------:R-:W-:Y:S01]  /*bba0*/  @!P1 HADD2 R16, -R210.H0_H0, -RZ.H0_H0 ;  /* 0xa00000ffd2109230 */ /* 0x000fe20000000900 */
[----:B------:R-:W-:Y:S02]  /*bbb0*/  FMNMX.FTZ R8, R38, R8, !PT ;  /* 0x0000000826087209 */ /* 0x000fe40007810000 */
[----:B------:R-:W-:Y:S02]  /*bbc0*/  LOP3.LUT R9, R3, 0xff, RZ, 0xc0, !PT ;  /* 0x000000ff03097812 */ /* 0x000fe400078ec0ff */
[----:B------:R-:W-:Y:S02]  /*bbd0*/  LOP3.LUT R3, R4, 0xffff, RZ, 0xc0, !PT ;  /* 0x0000ffff04037812 */ /* 0x000fe400078ec0ff */
[--C-:B------:R-:W-:Y:S01]  /*bbe0*/  SHF.R.U32.HI R12, RZ, 0x10, R4.reuse ;  /* 0x00000010ff0c7819 */ /* 0x100fe20000011604 */
[----:B------:R2:W-:Y:S01]  /*bbf0*/  STL [R1+0x168], R48 ;  /* 0x0001683001007387 */ /* 0x0005e20000100800 */
[----:B------:R-:W-:-:S03]  /*bc00*/  SHF.R.U32.HI R4, RZ, 0x18, R4 ;  /* 0x00000018ff047819 */ /* 0x000fc60000011604 */
[----:B------:R-:W3:Y:S01]  /*bc10*/  SHFL.BFLY PT, R11, R8, 0x2, 0x1f ;  /* 0x0c401f00080b7f89 */ /* 0x000ee200000e0000 */
[----:B------:R-:W-:Y:S01]  /*bc20*/  SHF.R.U32.HI R3, RZ, 0x8, R3 ;  /* 0x00000008ff037819 */ /* 0x000fe20000011603 */
[----:B------:R-:W-:-:S03]  /*bc30*/  @!P3 HADD2 R20, -R209.H0_H0, -RZ.H0_H0 ;  /* 0xa00000ffd114b230 */ /* 0x000fc60000000900 */
[----:B------:R-:W-:Y:S02]  /*bc40*/  LOP3.LUT R3, R3, 0xffff, RZ, 0xc0, !PT ;  /* 0x0000ffff03037812 */ /* 0x000fe400078ec0ff */
[----:B--2---:R-:W-:Y:S02]  /*bc50*/  PRMT R48, R210, 0x5410, R209 ;  /* 0x00005410d2307816 */ /* 0x004fe400000000d1 */
[----:B------:R-:W-:Y:S02]  /*bc60*/  @!P1 PRMT R210, R16, 0x5410, RZ ;  /* 0x0000541010d29816 */ /* 0x000fe400000000ff */
[----:B------:R-:W-:Y:S01]  /*bc70*/  ISETP.GE.U32.AND P1, PT, R235, R4, PT ;  /* 0x00000004eb00720c */ /* 0x000fe20003f26070 */
[----:B------:R-:W-:-:S04]  /*bc80*/  FFMA.FTZ R4, R166, c[0x0][0x23c], -R0 ;  /* 0x00008f00a6047a23 */ /* 0x000fc80000010800 */
[----:B------:R2:W-:Y:S01]  /*bc90*/  MUFU.EX2 R166, R4 ;  /* 0x0000000400a67308 */ /* 0x0005e20000000800 */
[----:B------:R-:W-:Y:S02]  /*bca0*/  @!P3 PRMT R209, R20, 0x5410, RZ ;  /* 0x0000541014d1b816 */ /* 0x000fe400000000ff */
[----:B------:R-:W-:Y:S02]  /*bcb0*/  ISETP.GE.U32.AND P3, PT, R235, R3, PT ;  /* 0x00000003eb00720c */ /* 0x000fe40003f66070 */
[----:B-1----:R-:W-:Y:S01]  /*bcc0*/  FMNMX.FTZ R3, R2, R10, !PT ;  /* 0x0000000a02037209 */ /* 0x002fe20007810000 */
[----:B--2---:R-:W-:-:S04]  /*bcd0*/  FFMA.FTZ R4, R162, c[0x0][0x23c], -R0 ;  /* 0x00008f00a2047a23 */ /* 0x004fc80000010800 */
[----:B------:R-:W1:Y:S01]  /*bce0*/  MUFU.EX2 R252, R4 ;  /* 0x0000000400fc7308 */ /* 0x000e620000000800 */
[----:B------:R-:W2:Y:S01]  /*bcf0*/  SHFL.BFLY PT, R5, R3, 0x1, 0x1f ;  /* 0x0c201f0003057f89 */ /* 0x000ea200000e0000 */
[----:B------:R-:W-:Y:S01]  /*bd00*/  @!P5 HADD2 R47, -R26.H0_H0, -RZ.H0_H0 ;  /* 0xa00000ff1a2fd230 */ /* 0x000fe20000000900 */
[----:B---3--:R-:W-:Y:S01]  /*bd10*/  FMNMX.FTZ R2, R8, R11, !PT ;  /* 0x0000000b08027209 */ /* 0x008fe20007810000 */
[----:B------:R-:W-:-:S03]  /*bd20*/  FFMA.FTZ R10, R152, c[0x0][0x23c], -R0 ;  /* 0x00008f00980a7a23 */ /* 0x000fc60000010800 */
[----:B------:R-:W-:Y:S01]  /*bd30*/  @!P5 PRMT R26, R47, 0x5410, RZ ;  /* 0x000054102f1ad816 */ /* 0x000fe200000000ff */
[--C-:B------:R-:W-:Y:S01]  /*bd40*/  FFMA.FTZ R21, R142, c[0x0][0x23c], -R0.reuse ;  /* 0x00008f008e157a23 */ /* 0x100fe20000010800 */
[----:B------:R-:W-:Y:S01]  /*bd50*/  ISETP.GE.U32.AND P5, PT, R235, R9, PT ;  /* 0x00000009eb00720c */ /* 0x000fe20003fa6070 */
[--C-:B------:R-:W-:Y:S01]  /*bd60*/  FFMA.FTZ R9, R161, c[0x0][0x23c], -R0.reuse ;  /* 0x00008f00a1097a23 */ /* 0x100fe20000010800 */
[----:B------:R-:W-:Y:S01]  /*bd70*/  MUFU.EX2 R162, R15 ;  /* 0x0000000f00a27308 */ /* 0x000fe20000000800 */
[--C-:B------:R-:W-:Y:S02]  /*bd80*/  FFMA.FTZ R28, R67, c[0x0][0x23c], -R0.reuse ;  /* 0x00008f00431c7a23 */ /* 0x100fe40000010800 */
[--C-:B------:R-:W-:Y:S02]  /*bd90*/  FFMA.FTZ R41, R65, c[0x0][0x23c], -R0.reuse ;  /* 0x00008f0041297a23 */ /* 0x100fe40000010800 */
[--C-:B------:R-:W-:Y:S02]  /*bda0*/  FFMA.FTZ R40, R59, c[0x0][0x23c], -R0.reuse ;  /* 0x00008f003b287a23 */ /* 0x100fe40000010800 */
[--C-:B------:R-:W-:Y:S01]  /*bdb0*/  FFMA.FTZ R46, R53, c[0x0][0x23c], -R0.reuse ;  /* 0x00008f00352e7a23 */ /* 0x100fe20000010800 */
[----:B------:R-:W3:Y:S01]  /*bdc0*/  MUFU.EX2 R185, R17 ;  /* 0x0000001100b97308 */ /* 0x000ee20000000800 */
[----:B------:R-:W-:-:S02]  /*bdd0*/  FFMA.FTZ R47, R39, c[0x0][0x23c], -R0 ;  /* 0x00008f00272f7a23 */ /* 0x000fc40000010800 */
[--C-:B------:R-:W-:Y:S02]  /*bde0*/  FFMA.FTZ R144, R37, c[0x0][0x23c], -R0.reuse ;  /* 0x00008f0025907a23 */ /* 0x100fe40000010800 */
[----:B------:R-:W-:Y:S01]  /*bdf0*/  FFMA.FTZ R145, R18, c[0x0][0x23c], -R0 ;  /* 0x00008f0012917a23 */ /* 0x000fe20000010800 */
[----:B-1----:R-:W-:Y:S01]  /*be00*/  F2FP.PACK_AB R0, R252, R166 ;  /* 0x000000a6fc00723e */ /* 0x002fe200000000ff */
[----:B------:R-:W1:Y:S03]  /*be10*/  SHFL.BFLY PT, R4, R2, 0x1, 0x1f ;  /* 0x0c201f0002047f89 */ /* 0x000e6600000e0000 */
[C---:B------:R-:W-:Y:S02]  /*be20*/  PRMT R208, R0.reuse, 0x7632, R208 ;  /* 0x0000763200d07816 */ /* 0x040fe400000000d0 */
[----:B------:R-:W-:-:S03]  /*be30*/  PRMT R207, R0, 0x7610, R207 ;  /* 0x0000761000cf7816 */ /* 0x000fc600000000cf */
[----:B------:R-:W-:Y:S01]  /*be40*/  @!P2 HADD2 R24, -R208.H0_H0, -RZ.H0_H0 ;  /* 0xa00000ffd018a230 */ /* 0x000fe20000000900 */
[----:B------:R-:W-:Y:S02]  /*be50*/  LOP3.LUT R0, R12, 0xff, RZ, 0xc0, !PT ;  /* 0x000000ff0c007812 */ /* 0x000fe400078ec0ff */
[----:B------:R-:W-:Y:S02]  /*be60*/  PRMT R246, R207, 0x5410, R208 ;  /* 0x00005410cff67816 */ /* 0x000fe400000000d0 */
[----:B------:R-:W-:Y:S02]  /*be70*/  @!P2 PRMT R208, R24, 0x5410, RZ ;  /* 0x0000541018d0a816 */ /* 0x000fe400000000ff */
[----:B------:R-:W-:Y:S02]  /*be80*/  ISETP.GE.U32.AND P2, PT, R235, R0, PT ;  /* 0x00000000eb00720c */ /* 0x000fe40003f46070 */
[----:B--2---:R-:W-:Y:S01]  /*be90*/  FMNMX.FTZ R233, R3, R5, !PT ;  /* 0x0000000503e97209 */ /* 0x004fe20007810000 */
[----:B------:R-:W-:Y:S01]  /*bea0*/  FADD.FTZ R3, R70, -R13 ;  /* 0x8000000d46037221 */ /* 0x000fe20000010000 */
[----:B---3--:R-:W-:-:S03]  /*beb0*/  F2FP.PACK_AB R0, R185, R162 ;  /* 0x000000a2b900723e */ /* 0x008fc600000000ff */
[----:B------:R-:W-:Y:S01]  /*bec0*/  FMUL.FTZ R3, R3, c[0x0][0x23c] ;  /* 0x00008f0003037a20 */ /* 0x000fe20000410000 */
[----:B------:R-:W-:Y:S02]  /*bed0*/  PRMT R206, R0, 0x7610, R206 ;  /* 0x0000761000ce7816 */ /* 0x000fe400000000ce */
[----:B-1----:R-:W-:Y:S01]  /*bee0*/  FMNMX.FTZ R234, R2, R4, !PT ;  /* 0x0000000402ea7209 */ /* 0x002fe20007810000 */
[----:B------:R-:W1:Y:S01]  /*bef0*/  MUFU.EX2 R8, R3 ;  /* 0x0000000300087308 */ /* 0x000e620000000800 */
[----:B------:R-:W-:Y:S01]  /*bf00*/  PRMT R205, R0, 0x7632, R205 ;  /* 0x0000763200cd7816 */ /* 0x000fe200000000cd */
[----:B------:R-:W-:Y:S02]  /*bf10*/  @!P4 HADD2 R18, -R206.H0_H0, -RZ.H0_H0 ;  /* 0xa00000ffce12c230 */ /* 0x000fe40000000900 */
[----:B------:R-:W-:Y:S01]  /*bf20*/  FMUL.FTZ R0, R234, c[0x0][0x23c] ;  /* 0x00008f00ea007a20 */ /* 0x000fe20000410000 */
[----:B------:R-:W-:Y:S02]  /*bf30*/  PRMT R227, R206, 0x5410, R205 ;  /* 0x00005410cee37816 */ /* 0x000fe400000000cd */
[----:B------:R-:W-:-:S02]  /*bf40*/  @!P4 PRMT R206, R18, 0x5410, RZ ;  /* 0x0000541012cec816 */ /* 0x000fc400000000ff */
[----:B------:R-:W-:Y:S01]  /*bf50*/  FSETP.NEU.FTZ.AND P4, PT, R234, -INF , PT ;  /* 0xff800000ea00780b */ /* 0x000fe20003f9d000 */
[----:B------:R-:W-:-:S03]  /*bf60*/  @!P5 HADD2 R25, -R207.H0_H0, -RZ.H0_H0 ;  /* 0xa00000ffcf19d230 */ /* 0x000fc60000000900 */
[----:B------:R-:W-:Y:S01]  /*bf70*/  FSEL R0, R0, RZ, P4 ;  /* 0x000000ff00007208 */ /* 0x000fe20002000000 */
[----:B------:R-:W-:Y:S02]  /*bf80*/  FMUL.FTZ R2, R233, c[0x0][0x23c] ;  /* 0x00008f00e9027a20 */ /* 0x000fe40000410000 */
[----:B-1----:R-:W-:Y:S02]  /*bf90*/  FFMA.FTZ R239, R239, R8, R146 ;  /* 0x00000008efef7223 */ /* 0x002fe40000010092 */
[--C-:B------:R-:W-:Y:S02]  /*bfa0*/  FFMA.FTZ R16, R19, c[0x0][0x23c], -R0.reuse ;  /* 0x00008f0013107a23 */ /* 0x100fe40000010800 */
[--C-:B------:R-:W-:Y:S02]  /*bfb0*/  FFMA.FTZ R17, R204, c[0x0][0x23c], -R0.reuse ;  /* 0x00008f00cc117a23 */ /* 0x100fe40000010800 */
[--C-:B------:R-:W-:Y:S01]  /*bfc0*/  FFMA.FTZ R221, R148, c[0x0][0x23c], -R0.reuse ;  /* 0x00008f0094dd7a23 */ /* 0x100fe20000010800 */
[----:B------:R-:W-:Y:S01]  /*bfd0*/  @!P5 PRMT R207, R25, 0x5410, RZ ;  /* 0x0000541019cfd816 */ /* 0x000fe200000000ff */
        /* <DEDUP_REMOVED lines=13> */
[----:B------:R-:W-:-:S02]  /*c0b0*/  LEA R0, R232, 0x1, 0x1 ;  /* 0x00000001e8007811 */ /* 0x000fc400078e08ff */
[----:B------:R-:W-:Y:S02]  /*c0c0*/  FSETP.NEU.FTZ.AND P5, PT, R233, -INF , PT ;  /* 0xff800000e900780b */ /* 0x000fe40003fbd000 */
[----:B------:R-:W-:Y:S02]  /*c0d0*/  LOP3.LUT R0, R0, UR37, RZ, 0x3c, !PT ;  /* 0x0000002500007c12 */ /* 0x000fe4000f8e3cff */
[----:B------:R-:W-:Y:S01]  /*c0e0*/  FSEL R2, R2, RZ, P5 ;  /* 0x000000ff02027208 */ /* 0x000fe20002800000 */
[----:B------:R-:W-:Y:S01]  /*c0f0*/  FADD.FTZ R4, R71, -R14 ;  /* 0x8000000e47047221 */ /* 0x000fe20000010000 */
[----:B------:R-:W-:Y:S01]  /*c100*/  LOP3.LUT R0, R191, R0, RZ, 0x3c, !PT ;  /* 0x00000000bf007212 */ /* 0x000fe200078e3cff */
[----:B------:R-:W-:Y:S02]  /*c110*/  MUFU.EX2 R161, R9 ;  /* 0x0000000900a17308 */ /* 0x000fe40000000800 */
[----:B------:R-:W-:Y:S02]  /*c120*/  FFMA.FTZ R160, R154, c[0x0][0x23c], -R2 ;  /* 0x00008f009aa07a23 */ /* 0x000fe40000010802 */
[----:B------:R-:W-:-:S02]  /*c130*/  FMUL.FTZ R4, R4, c[0x0][0x23c] ;  /* 0x00008f0004047a20 */ /* 0x000fc40000410000 */
[----:B------:R-:W-:Y:S02]  /*c140*/  IMAD.WIDE.U32 R66, R0, -0x326172a9, RZ ;  /* 0xcd9e8d5700427825 */ /* 0x000fe400078e00ff */
[----:B------:R-:W1:Y:S08]  /*c150*/  MUFU.EX2 R154, R10 ;  /* 0x0000000a009a7308 */ /* 0x000e700000000800 */
[----:B------:R2:W3:Y:S01]  /*c160*/  MUFU.EX2 R9, R4 ;  /* 0x0000000400097308 */ /* 0x0004e20000000800 */
[----:B------:R-:W-:-:S02]  /*c170*/  FFMA.FTZ R14, R35, c[0x0][0x23c], -R2 ;  /* 0x00008f00230e7a23 */ /* 0x000fc40000010802 */
[--C-:B------:R-:W-:Y:S02]  /*c180*/  FFMA.FTZ R15, R195, c[0x0][0x23c], -R2.reuse ;  /* 0x00008f00c30f7a23 */ /* 0x100fe40000010802 */
[--C-:B------:R-:W-:Y:S02]  /*c190*/  FFMA.FTZ R35, R193, c[0x0][0x23c], -R2.reuse ;  /* 0x00008f00c1237a23 */ /* 0x100fe40000010802 */
[----:B------:R-:W-:Y:S01]  /*c1a0*/  FFMA.FTZ R37, R189, c[0x0][0x23c], -R2 ;  /* 0x00008f00bd257a23 */ /* 0x000fe20000010802 */
[----:B--2---:R-:W-:Y:S01]  /*c1b0*/  LOP3.LUT R4, R67, UR18, R230, 0x96, !PT ;  /* 0x0000001243047c12 */ /* 0x004fe2000f8e96e6 */
[----:B------:R-:W-:-:S04]  /*c1c0*/  FFMA.FTZ R52, R170, c[0x0][0x23c], -R2 ;  /* 0x00008f00aa347a23 */ /* 0x000fc80000010802 */
[----:B------:R-:W-:-:S04]  /*c1d0*/  IMAD.WIDE.U32 R4, R4, -0x2daee0ad, RZ ;  /* 0xd2511f5304047825 */ /* 0x000fc800078e00ff */
        /* <DEDUP_REMOVED lines=10> */
[----:B-1----:R-:W-:Y:S02]  /*c280*/  F2FP.PACK_AB R2, R154, R161 ;  /* 0x000000a19a02723e */ /* 0x002fe400000000ff */
[----:B------:R-:W-:Y:S02]  /*c290*/  LOP3.LUT R10, R5, UR15, R236, 0x96, !PT ;  /* 0x0000000f050a7c12 */ /* 0x000fe4000f8e96ec */
[----:B------:R-:W-:-:S02]  /*c2a0*/  PRMT R203, R2, 0x7632, R203 ;  /* 0x0000763202cb7816 */ /* 0x000fc400000000cb */
[----:B------:R-:W-:Y:S01]  /*c2b0*/  PRMT R202, R2, 0x7610, R202 ;  /* 0x0000761002ca7816 */ /* 0x000fe200000000ca */
[----:B------:R-:W-:Y:S01]  /*c2c0*/  IMAD.WIDE.U32 R10, R10, -0x326172a9, RZ ;  /* 0xcd9e8d570a0a7825 */ /* 0x000fe200078e00ff */
[----:B------:R-:W-:-:S04]  /*c2d0*/  LOP3.LUT R2, R7, UR16, R66, 0x96, !PT ;  /* 0x0000001007027c12 */ /* 0x000fc8000f8e9642 */
[----:B------:R-:W-:Y:S01]  /*c2e0*/  LOP3.LUT R5, R11, UR12, R6, 0x96, !PT ;  /* 0x0000000c0b057c12 */ /* 0x000fe2000f8e9606 */
[----:B------:R-:W-:-:S05]  /*c2f0*/  IMAD.WIDE.U32 R2, R2, -0x2daee0ad, RZ ;  /* 0xd2511f5302027825 */ /* 0x000fca00078e00ff */
[----:B------:R-:W-:Y:S01]  /*c300*/  LOP3.LUT R3, R3, UR11, R4, 0x96, !PT ;  /* 0x0000000b03037c12 */ /* 0x000fe2000f8e9604 */
[----:B------:R-:W-:-:S05]  /*c310*/  IMAD.WIDE.U32 R4, R5, -0x2daee0ad, RZ ;  /* 0xd2511f5305047825 */ /* 0x000fca00078e00ff */
[----:B------:R-:W-:Y:S01]  /*c320*/  LOP3.LUT R5, R5, UR9, R2, 0x96, !PT ;  /* 0x0000000905057c12 */ /* 0x000fe2000f8e9602 */
        /* <DEDUP_REMOVED lines=10> */
[----:B------:R-:W-:-:S03]  /*c3d0*/  @!P1 HADD2 R36, -R203.H0_H0, -RZ.H0_H0 ;  /* 0xa00000ffcb249230 */ /* 0x000fc60000000900 */
[----:B------:R-:W-:Y:S01]  /*c3e0*/  FADD.FTZ R13, R68, -R0 ;  /* 0x80000000440d7221 */ /* 0x000fe20000010000 */
[----:B------:R-:W-:Y:S01]  /*c3f0*/  LOP3.LUT R0, R3, UR13, R4, 0x96, !PT ;  /* 0x0000000d03007c12 */ /* 0x000fe2000f8e9604 */
[----:B------:R-:W-:Y:S01]  /*c400*/  FMUL.FTZ R5, R12, c[0x0][0x23c] ;  /* 0x00008f000c057a20 */ /* 0x000fe20000410000 */
[----:B------:R-:W-:Y:S02]  /*c410*/  PRMT R225, R202, 0x5410, R203 ;  /* 0x00005410cae17816 */ /* 0x000fe400000000cb */
[----:B------:R-:W-:Y:S02]  /*c420*/  LOP3.LUT R4, R0, 0xff, RZ, 0xc0, !PT ;  /* 0x000000ff00047812 */ /* 0x000fe400078ec0ff */
[----:B------:R-:W-:Y:S02]  /*c430*/  @!P1 PRMT R203, R36, 0x5410, RZ ;  /* 0x0000541024cb9816 */ /* 0x000fe400000000ff */
[----:B------:R-:W-:Y:S02]  /*c440*/  ISETP.GE.U32.AND P1, PT, R235, R4, PT ;  /* 0x00000004eb00720c */ /* 0x000fe40003f26070 */
[----:B------:R-:W-:Y:S01]  /*c450*/  LOP3.LUT R4, R0, 0xffff, RZ, 0xc0, !PT ;  /* 0x0000ffff00047812 */ /* 0x000fe200078ec0ff */
[----:B------:R-:W-:Y:S01]  /*c460*/  MUFU.EX2 R14, R14 ;  /* 0x0000000e000e7308 */ /* 0x000fe20000000800 */
[----:B------:R-:W-:-:S02]  /*c470*/  @!P3 HADD2 R39, -R205.H0_H0, -RZ.H0_H0 ;  /* 0xa00000ffcd27b230 */ /* 0x000fc40000000900 */
[----:B------:R-:W-:-:S05]  /*c480*/  SHF.R.U32.HI R4, RZ, 0x8, R4 ;  /* 0x00000008ff047819 */ /* 0x000fca0000011604 */
[----:B------:R-:W1:Y:S01]  /*c490*/  MUFU.EX2 R5, R5 ;  /* 0x0000000500057308 */ /* 0x000e620000000800 */
[----:B------:R-:W-:Y:S01]  /*c4a0*/  LOP3.LUT R4, R4, 0xffff, RZ, 0xc0, !PT ;  /* 0x0000ffff04047812 */ /* 0x000fe200078ec0ff */
[----:B---3--:R-:W-:Y:S01]  /*c4b0*/  FFMA.FTZ R25, R238, R9, R196 ;  /* 0x00000009ee197223 */ /* 0x008fe200000100c4 */
[----:B------:R-:W-:-:S05]  /*c4c0*/  @!P3 PRMT R205, R39, 0x5410, RZ ;  /* 0x0000541027cdb816 */ /* 0x000fca00000000ff */
[----:B------:R-:W2:Y:S01]  /*c4d0*/  MUFU.EX2 R15, R15 ;  /* 0x0000000f000f7308 */ /* 0x000ea20000000800 */
[----:B------:R-:W-:Y:S02]  /*c4e0*/  ISETP.GE.U32.AND P3, PT, R235, R4, PT ;  /* 0x00000004eb00720c */ /* 0x000fe40003f66070 */
[----:B------:R-:W-:-:S05]  /*c4f0*/  SHF.R.U32.HI R4, RZ, 0x10, R0 ;  /* 0x00000010ff047819 */ /* 0x000fca0000011600 */
[----:B------:R-:W3:Y:S01]  /*c500*/  MUFU.EX2 R50, R42 ;  /* 0x0000002a00327308 */ /* 0x000ee20000000800 */
[----:B------:R-:W-:Y:S01]  /*c510*/  @!P2 HADD2 R38, -R202.H0_H0, -RZ.H0_H0 ;  /* 0xa00000ffca26a230 */ /* 0x000fe20000000900 */
[----:B------:R-:W-:-:S06]  /*c520*/  LOP3.LUT R4, R4, 0xff, RZ, 0xc0, !PT ;  /* 0x000000ff04047812 */ /* 0x000fcc00078ec0ff */
[----:B------:R-:W4:Y:S01]  /*c530*/  MUFU.EX2 R238, R44 ;  /* 0x0000002c00ee7308 */ /* 0x000f220000000800 */
[----:B------:R-:W-:Y:S01]  /*c540*/  SHF.R.U32.HI R0, RZ, 0x18, R0 ;  /* 0x00000018ff007819 */ /* 0x000fe20000011600 */
[----:B-1----:R-:W-:Y:S01]  /*c550*/  FFMA.FTZ R240, R240, R5, R14 ;  /* 0x00000005f0f07223 */ /* 0x002fe2000001000e */
[----:B------:R-:W-:Y:S01]  /*c560*/  ISETP.GE.U32.AND P5, PT, R235, R4, PT ;  /* 0x00000004eb00720c */ /* 0x000fe20003fa6070 */
[----:B------:R-:W-:Y:S01]  /*c570*/  FMUL.FTZ R4, R13, c[0x0][0x23c] ;  /* 0x00008f000d047a20 */ /* 0x000fe20000410000 */
[----:B------:R-:W-:Y:S01]  /*c580*/  @!P2 PRMT R202, R38, 0x5410, RZ ;  /* 0x0000541026caa816 */ /* 0x000fe200000000ff */
[----:B------:R-:W-:Y:S01]  /*c590*/  FADD.FTZ R239, R158, R239 ;  /* 0x000000ef9eef7221 */ /* 0x000fe20000010000 */
[----:B------:R-:W-:Y:S01]  /*c5a0*/  ISETP.GE.U32.AND P2, PT, R235, R0, PT ;  /* 0x00000000eb00720c */ /* 0x000fe20003f46070 */
[C---:B--2---:R-:W-:Y:S01]  /*c5b0*/  FADD.FTZ R13, R15.reuse, R240 ;  /* 0x000000f00f0d7221 */ /* 0x044fe20000010000 */
[----:B------:R-:W-:Y:S01]  /*c5c0*/  F2FP.PACK_AB R36, R15, R14 ;  /* 0x0000000e0f24723e */ /* 0x000fe200000000ff */
[----:B---3--:R-:W-:Y:S01]  /*c5d0*/  IMAD.MOV.U32 R15, RZ, RZ, R50 ;  /* 0x000000ffff0f7224 */ /* 0x008fe200078e0032 */
[----:B------:R-:W-:Y:S01]  /*c5e0*/  LOP3.LUT R0, R2, 0xff, RZ, 0xc0, !PT ;  /* 0x000000ff02007812 */ /* 0x000fe200078ec0ff */
[----:B------:R-:W-:Y:S01]  /*c5f0*/  FADD.FTZ R12, R159, R239 ;  /* 0x000000ef9f0c7221 */ /* 0x000fe20000010000 */
[----:B------:R-:W-:Y:S02]  /*c600*/  MUFU.EX2 R247, R21 ;  /* 0x0000001500f77308 */ /* 0x000fe40000000800 */
[----:B------:R-:W-:-:S02]  /*c610*/  ISETP.GE.U32.AND P4, PT, R235, R0, PT ;  /* 0x00000000eb00720c */ /* 0x000fc40003f86070 */
[----:B----4-:R-:W-:-:S04]  /*c620*/  F2FP.PACK_AB R0, R15, R238 ;  /* 0x000000ee0f00723e */ /* 0x010fc800000000ff */
[----:B------:R-:W1:Y:S01]  /*c630*/  MUFU.EX2 R239, R28 ;  /* 0x0000001c00ef7308 */ /* 0x000e620000000800 */
[----:B------:R-:W-:Y:S02]  /*c640*/  LOP3.LUT R3, R2, 0xffff, RZ, 0xc0, !PT ;  /* 0x0000ffff02037812 */ /* 0x000fe400078ec0ff */
[C---:B------:R-:W-:Y:S02]  /*c650*/  PRMT R200, R0.reuse, 0x7632, R200 ;  /* 0x0000763200c87816 */ /* 0x040fe400000000c8 */
[----:B------:R-:W-:-:S03]  /*c660*/  PRMT R201, R0, 0x7610, R201 ;  /* 0x0000761000c97816 */ /* 0x000fc600000000c9 */
[----:B------:R-:W-:Y:S01]  /*c670*/  MUFU.EX2 R16, R16 ;  /* 0x0000001000107308 */ /* 0x000fe20000000800 */
[----:B------:R-:W-:Y:S01]  /*c680*/  SHF.R.U32.HI R0, RZ, 0x8, R3 ;  /* 0x00000008ff007819 */ /* 0x000fe20000011603 */
[----:B------:R-:W-:-:S06]  /*c690*/  @!P3 HADD2 R71, -R200.H0_H0, -RZ.H0_H0 ;  /* 0xa00000ffc847b230 */ /* 0x000fcc0000000900 */
[----:B------:R-:W2:Y:S01]  /*c6a0*/  MUFU.EX2 R4, R4 ;  /* 0x0000000400047308 */ /* 0x000ea20000000800 */
[----:B------:R-:W-:Y:S01]  /*c6b0*/  LOP3.LUT R0, R0, 0xffff, RZ, 0xc0, !PT ;  /* 0x0000ffff00007812 */ /* 0x000fe200078ec0ff */
[----:B------:R-:W-:Y:S01]  /*c6c0*/  IMAD.MOV.U32 R180, RZ, RZ, R226 ;  /* 0x000000ffffb47224 */ /* 0x000fe200078e00e2 */
[----:B------:R-:W-:-:S05]  /*c6d0*/  PRMT R226, R201, 0x5410, R200 ;  /* 0x00005410c9e27816 */ /* 0x000fca00000000c8 */
[----:B------:R-:W3:Y:S01]  /*c6e0*/  MUFU.EX2 R17, R17 ;  /* 0x0000001100117308 */ /* 0x000ee20000000800 */
[----:B------:R-:W-:Y:S01]  /*c6f0*/  @!P1 HADD2 R73, -R201.H0_H0, -RZ.H0_H0 ;  /* 0xa00000ffc9499230 */ /* 0x000fe20000000900 */
[----:B------:R-:W-:Y:S02]  /*c700*/  @!P3 PRMT R200, R71, 0x5410, RZ ;  /* 0x0000541047c8b816 */ /* 0x000fe400000000ff */
[--C-:B------:R-:W-:Y:S02]  /*c710*/  SHF.R.U32.HI R7, RZ, 0x10, R2.reuse ;  /* 0x00000010ff077819 */ /* 0x100fe40000011602 */
[----:B------:R-:W-:Y:S02]  /*c720*/  ISETP.GE.U32.AND P3, PT, R235, R0, PT ;  /* 0x00000000eb00720c */ /* 0x000fe40003f66070 */
[----:B------:R-:W4:Y:S01]  /*c730*/  MUFU.EX2 R19, R19 ;  /* 0x0000001300137308 */ /* 0x000f220000000800 */
[----:B------:R-:W-:Y:S02]  /*c740*/  SHF.R.U32.HI R2, RZ, 0x18, R2 ;  /* 0x00000018ff027819 */ /* 0x000fe40000011602 */
[----:B-1----:R-:W-:-:S02]  /*c750*/  F2FP.PACK_AB R0, R239, R247 ;  /* 0x000000f7ef00723e */ /* 0x002fc400000000ff */
[----:B------:R-:W-:-:S03]  /*c760*/  @!P1 PRMT R201, R73, 0x5410, RZ ;  /* 0x0000541049c99816 */ /* 0x000fc600000000ff */
[----:B------:R-:W1:Y:S01]  /*c770*/  MUFU.EX2 R18, R18 ;  /* 0x0000001200127308 */ /* 0x000e620000000800 */
[----:B------:R-:W-:Y:S01]  /*c780*/  ISETP.GE.U32.AND P1, PT, R235, R2, PT ;  /* 0x00000002eb00720c */ /* 0x000fe20003f26070 */
[----:B--2---:R-:W-:Y:S01]  /*c790*/  FFMA.FTZ R241, R241, R4, R16 ;  /* 0x00000004f1f17223 */ /* 0x004fe20000010010 */
[----:B------:R-:W-:Y:S01]  /*c7a0*/  PRMT R199, R0, 0x7632, R199 ;  /* 0x0000763200c77816 */ /* 0x000fe200000000c7 */
[----:B------:R-:W-:-:S04]  /*c7b0*/  IMAD.WIDE.U32 R2, R10, -0x2daee0ad, RZ ;  /* 0xd2511f530a027825 */ /* 0x000fc800078e00ff */
[----:B------:R-:W2:Y:S01]  /*c7c0*/  MUFU.EX2 R20, R20 ;  /* 0x0000001400147308 */ /* 0x000ea20000000800 */
[----:B---3--:R-:W-:Y:S01]  /*c7d0*/  FADD.FTZ R11, R17, R241 ;  /* 0x000000f1110b7221 */ /* 0x008fe20000010000 */
[----:B------:R-:W-:Y:S01]  /*c7e0*/  PRMT R198, R0, 0x7610, R198 ;  /* 0x0000761000c67816 */ /* 0x000fe200000000c6 */
[----:B------:R-:W-:-:S05]  /*c7f0*/  @!P2 HADD2 R141, -R199.H0_H0, -RZ.H0_H0 ;  /* 0xa00000ffc78da230 */ /* 0x000fca0000000900 */
[----:B------:R-:W3:Y:S01]  /*c800*/  MUFU.EX2 R14, R72 ;  /* 0x00000048000e7308 */ /* 0x000ee20000000800 */
[----:B------:R-:W-:Y:S02]  /*c810*/  LOP3.LUT R0, R3, UR14, R6, 0x96, !PT ;  /* 0x0000000e03007c12 */ /* 0x000fe4000f8e9606 */
[----:B------:R-:W-:Y:S01]  /*c820*/  LOP3.LUT R6, R7, 0xff, RZ, 0xc0, !PT ;  /* 0x000000ff07067812 */ /* 0x000fe200078ec0ff */
[----:B----4-:R-:W-:-:S04]  /*c830*/  FADD.FTZ R11, R19, R11 ;  /* 0x0000000b130b7221 */ /* 0x010fc80000010000 */
[----:B------:R-:W4:Y:S01]  /*c840*/  MUFU.EX2 R10, R24 ;  /* 0x00000018000a7308 */ /* 0x000f220000000800 */
[----:B------:R-:W-:Y:S02]  /*c850*/  PRMT R73, R198, 0x5410, R199 ;  /* 0x00005410c6497816 */ /* 0x000fe400000000c7 */
[----:B------:R-:W-:-:S05]  /*c860*/  @!P2 PRMT R199, R141, 0x5410, RZ ;  /* 0x000054108dc7a816 */ /* 0x000fca00000000ff */
[----:B------:R-:W2:Y:S01]  /*c870*/  MUFU.EX2 R240, R62 ;  /* 0x0000003e00f07308 */ /* 0x000ea20000000800 */
[----:B------:R-:W-:Y:S01]  /*c880*/  ISETP.GE.U32.AND P2, PT, R235, R6, PT ;  /* 0x00000006eb00720c */ /* 0x000fe20003f46070 */
[----:B-1----:R-:W-:Y:S01]  /*c890*/  FADD.FTZ R11, R18, R11 ;  /* 0x0000000b120b7221 */ /* 0x002fe20000010000 */
[----:B------:R-:W-:-:S05]  /*c8a0*/  LOP3.LUT R6, R0, 0xffff, RZ, 0xc0, !PT ;  /* 0x0000ffff00067812 */ /* 0x000fca00078ec0ff */
[----:B------:R-:W-:Y:S01]  /*c8b0*/  MUFU.EX2 R72, R41 ;  /* 0x0000002900487308 */ /* 0x000fe20000000800 */
[----:B------:R-:W-:-:S07]  /*c8c0*/  SHF.R.U32.HI R6, RZ, 0x8, R6 ;  /* 0x00000008ff067819 */ /* 0x000fce0000011606 */
[----:B------:R-:W1:Y:S01]  /*c8d0*/  MUFU.EX2 R41, R40 ;  /* 0x0000002800297308 */ /* 0x000e620000000800 */
[----:B------:R-:W-:Y:S01]  /*c8e0*/  FMUL.FTZ R251, R127, R8 ;  /* 0x000000087ffb7220 */ /* 0x000fe20000410000 */
[----:B------:R-:W-:Y:S01]  /*c8f0*/  @!P5 HADD2 R142, -R198.H0_H0, -RZ.H0_H0 ;  /* 0xa00000ffc68ed230 */ /* 0x000fe20000000900 */
[----:B--2---:R-:W-:Y:S02]  /*c900*/  FADD.FTZ R7, R20, R11 ;  /* 0x0000000b14077221 */ /* 0x004fe40000010000 */
[----:B---3--:R-:W-:Y:S01]  /*c910*/  IMAD.MOV.U32 R127, RZ, RZ, R14 ;  /* 0x000000ffff7f7224 */ /* 0x008fe200078e000e */
[----:B------:R-:W-:Y:S01]  /*c920*/  LOP3.LUT R6, R6, 0xffff, RZ, 0xc0, !PT ;  /* 0x0000ffff06067812 */ /* 0x000fe200078ec0ff */
[----:B----4-:R-:W-:Y:S01]  /*c930*/  FADD.FTZ R42, R10, R7 ;  /* 0x000000070a2a7221 */ /* 0x010fe20000010000 */
[----:B------:R-:W-:Y:S02]  /*c940*/  @!P5 PRMT R198, R142, 0x5410, RZ ;  /* 0x000054108ec6d816 */ /* 0x000fe400000000ff */
[----:B------:R-:W-:-:S02]  /*c950*/  F2FP.PACK_AB R7, R127, R240 ;  /* 0x000000f07f07723e */ /* 0x000fc400000000ff */
[----:B------:R-:W-:Y:S02]  /*c960*/  ISETP.GE.U32.AND P5, PT, R235, R6, PT ;  /* 0x00000006eb00720c */ /* 0x000fe40003fa6070 */
[----:B------:R-:W-:Y:S02]  /*c970*/  PRMT R197, R7, 0x7610, R197 ;  /* 0x0000761007c57816 */ /* 0x000fe400000000c5 */
[----:B-1----:R-:W-:Y:S02]  /*c980*/  F2FP.PACK_AB R6, R41, R72 ;  /* 0x000000482906723e */ /* 0x002fe400000000ff */
[----:B------:R-:W-:Y:S02]  /*c990*/  PRMT R196, R7, 0x7632, R196 ;  /* 0x0000763207c47816 */ /* 0x000fe400000000c4 */
[C---:B------:R-:W-:Y:S01]  /*c9a0*/  PRMT R195, R6.reuse, 0x7610, R195 ;  /* 0x0000761006c37816 */ /* 0x040fe200000000c3 */
[----:B------:R-:W-:Y:S01]  /*c9b0*/  @!P4 HADD2 R55, -R197.H0_H0, -RZ.H0_H0 ;  /* 0xa00000ffc537c230 */ /* 0x000fe20000000900 */
[----:B------:R-:W-:Y:S01]  /*c9c0*/  IMAD.MOV.U32 R71, RZ, RZ, R180 ;  /* 0x000000ffff477224 */ /* 0x000fe200078e00b4 */
[----:B------:R-:W-:Y:S01]  /*c9d0*/  PRMT R194, R6, 0x7632, R194 ;  /* 0x0000763206c27816 */ /* 0x000fe200000000c2 */
[----:B------:R-:W-:Y:S01]  /*c9e0*/  IMAD.MOV.U32 R14, RZ, RZ, R48 ;  /* 0x000000ffff0e7224 */ /* 0x000fe200078e0030 */
[----:B------:R-:W-:Y:S01]  /*c9f0*/  @!P2 HADD2 R45, -R195.H0_H0, -RZ.H0_H0 ;  /* 0xa00000ffc32da230 */ /* 0x000fe20000000900 */
[----:B------:R-:W-:Y:S01]  /*ca00*/  FMUL.FTZ R48, R103, R8 ;  /* 0x0000000867307220 */ /* 0x000fe20000410000 */
[----:B------:R-:W-:Y:S01]  /*ca10*/  MUFU.EX2 R180, R140 ;  /* 0x0000008c00b47308 */ /* 0x000fe20000000800 */
[----:B------:R-:W-:-:S02]  /*ca20*/  PRMT R62, R197, 0x5410, R196 ;  /* 0x00005410c53e7816 */ /* 0x000fc400000000c4 */
[----:B------:R-:W-:Y:S01]  /*ca30*/  @!P4 PRMT R197, R55, 0x5410, RZ ;  /* 0x0000541037c5c816 */ /* 0x000fe200000000ff */
[----:B------:R-:W-:Y:S01]  /*ca40*/  IMAD.MOV.U32 R55, RZ, RZ, R71 ;  /* 0x000000ffff377224 */ /* 0x000fe200078e0047 */
[----:B------:R-:W-:-:S03]  /*ca50*/  LOP3.LUT R6, R2, 0xff, RZ, 0xc0, !PT ;  /* 0x000000ff02067812 */ /* 0x000fc600078ec0ff */
[----:B------:R-:W1:Y:S01]  /*ca60*/  MUFU.EX2 R103, R75 ;  /* 0x0000004b00677308 */ /* 0x000e620000000800 */
[----:B------:R-:W-:Y:S02]  /*ca70*/  PRMT R71, R195, 0x5410, R194 ;  /* 0x00005410c3477816 */ /* 0x000fe400000000c2 */
[----:B------:R-:W-:Y:S02]  /*ca80*/  @!P2 PRMT R195, R45, 0x5410, RZ ;  /* 0x000054102dc3a816 */ /* 0x000fe400000000ff */
[----:B------:R-:W-:Y:S02]  /*ca90*/  ISETP.GE.U32.AND P2, PT, R235, R6, PT ;  /* 0x00000006eb00720c */ /* 0x000fe40003f46070 */
[----:B------:R-:W-:Y:S01]  /*caa0*/  LOP3.LUT R6, R0, 0xff, RZ, 0xc0, !PT ;  /* 0x000000ff00067812 */ /* 0x000fe200078ec0ff */
[----:B------:R-:W-:-:S03]  /*cab0*/  @!P1 HADD2 R43, -R194.H0_H0, -RZ.H0_H0 ;  /* 0xa00000ffc22b9230 */ /* 0x000fc60000000900 */
[----:B------:R-:W-:Y:S02]  /*cac0*/  ISETP.GE.U32.AND P4, PT, R235, R6, PT ;  /* 0x00000006eb00720c */ /* 0x000fe40003f86070 */
[----:B------:R-:W-:Y:S01]  /*cad0*/  SHF.R.U32.HI R6, RZ, 0x18, R0 ;  /* 0x00000018ff067819 */ /* 0x000fe20000011600 */
[----:B------:R-:W-:Y:S01]  /*cae0*/  FMUL.FTZ R24, R116, R9 ;  /* 0x0000000974187220 */ /* 0x000fe20000410000 */
[----:B------:R-:W-:Y:S01]  /*caf0*/  @!P1 PRMT R194, R43, 0x5410, RZ ;  /* 0x000054102bc29816 */ /* 0x000fe200000000ff */
[----:B------:R-:W-:Y:S01]  /*cb00*/  FMUL.FTZ R116, R79, R8 ;  /* 0x000000084f747220 */ /* 0x000fe20000410000 */
[----:B------:R-:W-:Y:S01]  /*cb10*/  ISETP.GE.U32.AND P1, PT, R235, R6, PT ;  /* 0x00000006eb00720c */ /* 0x000fe20003f26070 */
[----:B------:R-:W-:Y:S01]  /*cb20*/  FADD.FTZ R7, R229, R25 ;  /* 0x00000019e5077221 */ /* 0x000fe20000010000 */
[----:B-1----:R-:W-:Y:S01]  /*cb30*/  F2FP.PACK_AB R6, R103, R180 ;  /* 0x000000b46706723e */ /* 0x002fe200000000ff */
[----:B------:R-:W1:Y:S01]  /*cb40*/  MUFU.EX2 R25, R47 ;  /* 0x0000002f00197308 */ /* 0x000e620000000800 */
[----:B------:R-:W-:-:S02]  /*cb50*/  IMAD.MOV.U32 R75, RZ, RZ, R116 ;  /* 0x000000ffff4b7224 */ /* 0x000fc400078e0074 */
[----:B------:R-:W-:-:S05]  /*cb60*/  PRMT R192, R6, 0x7632, R192 ;  /* 0x0000763206c07816 */ /* 0x000fca00000000c0 */
[----:B------:R-:W2:Y:S01]  /*cb70*/  MUFU.EX2 R116, R46 ;  /* 0x0000002e00747308 */ /* 0x000ea20000000800 */
[----:B------:R-:W-:Y:S01]  /*cb80*/  PRMT R193, R6, 0x7610, R193 ;  /* 0x0000761006c17816 */ /* 0x000fe200000000c1 */
[----:B------:R-:W-:Y:S01]  /*cb90*/  @!P5 HADD2 R56, -R192.H0_H0, -RZ.H0_H0 ;  /* 0xa00000ffc038d230 */ /* 0x000fe20000000900 */
[----:B------:R-:W-:Y:S01]  /*cba0*/  SHF.R.U32.HI R0, RZ, 0x10, R0 ;  /* 0x00000010ff007819 */ /* 0x000fe20000011600 */
[----:B------:R-:W-:Y:S01]  /*cbb0*/  @!P3 HADD2 R54, -R196.H0_H0, -RZ.H0_H0 ;  /* 0xa00000ffc436b230 */ /* 0x000fe20000000900 */
[----:B------:R-:W-:Y:S01]  /*cbc0*/  PRMT R45, R193, 0x5410, R192 ;  /* 0x00005410c12d7816 */ /* 0x000fe200000000c0 */
[----:B------:R-:W-:Y:S01]  /*cbd0*/  @!P4 HADD2 R57, -R193.H0_H0, -RZ.H0_H0 ;  /* 0xa00000ffc139c230 */ /* 0x000fe20000000900 */
[----:B------:R-:W-:Y:S02]  /*cbe0*/  LOP3.LUT R0, R0, 0xff, RZ, 0xc0, !PT ;  /* 0x000000ff00007812 */ /* 0x000fe400078ec0ff */
[----:B------:R-:W-:Y:S01]  /*cbf0*/  @!P5 PRMT R192, R56, 0x5410, RZ ;  /* 0x0000541038c0d816 */ /* 0x000fe200000000ff */
[----:B-1----:R-:W-:Y:S01]  /*cc00*/  IMAD.MOV.U32 R56, RZ, RZ, R25 ;  /* 0x000000ffff387224 */ /* 0x002fe200078e0019 */
[----:B------:R-:W-:-:S02]  /*cc10*/  LOP3.LUT R3, R2, 0xffff, RZ, 0xc0, !PT ;  /* 0x0000ffff02037812 */ /* 0x000fc400078ec0ff */
[--C-:B------:R-:W-:Y:S02]  /*cc20*/  SHF.R.U32.HI R6, RZ, 0x10, R2.reuse ;  /* 0x00000010ff067819 */ /* 0x100fe40000011602 */
[----:B------:R-:W-:Y:S02]  /*cc30*/  @!P3 PRMT R196, R54, 0x5410, RZ ;  /* 0x0000541036c4b816 */ /* 0x000fe400000000ff */
[----:B------:R-:W-:Y:S02]  /*cc40*/  SHF.R.U32.HI R2, RZ, 0x18, R2 ;  /* 0x00000018ff027819 */ /* 0x000fe40000011602 */
[----:B------:R-:W-:Y:S02]  /*cc50*/  ISETP.GE.U32.AND P3, PT, R235, R0, PT ;  /* 0x00000000eb00720c */ /* 0x000fe40003f66070 */
[----:B------:R-:W-:Y:S02]  /*cc60*/  @!P4 PRMT R193, R57, 0x5410, RZ ;  /* 0x0000541039c1c816 */ /* 0x000fe400000000ff */
[----:B------:R-:W-:-:S02]  /*cc70*/  ISETP.GE.U32.AND P4, PT, R235, R2, PT ;  /* 0x00000002eb00720c */ /* 0x000fc40003f86070 */
[----:B--2---:R-:W-:Y:S02]  /*cc80*/  F2FP.PACK_AB R0, R56, R116 ;  /* 0x000000743800723e */ /* 0x004fe400000000ff */
[----:B------:R-:W-:Y:S02]  /*cc90*/  SHF.R.U32.HI R2, RZ, 0x8, R3 ;  /* 0x00000008ff027819 */ /* 0x000fe40000011603 */
[C---:B------:R-:W-:Y:S02]  /*cca0*/  PRMT R189, R0.reuse, 0x7610, R189 ;  /* 0x0000761000bd7816 */ /* 0x040fe400000000bd */
[----:B------:R-:W-:Y:S01]  /*ccb0*/  PRMT R171, R0, 0x7632, R171 ;  /* 0x0000763200ab7816 */ /* 0x000fe200000000ab */
[----:B------:R-:W-:Y:S01]  /*ccc0*/  IMAD.MOV.U32 R182, RZ, RZ, R231 ;  /* 0x000000ffffb67224 */ /* 0x000fe200078e00e7 */
[----:B------:R-:W-:Y:S01]  /*ccd0*/  LOP3.LUT R0, R2, 0xffff, RZ, 0xc0, !PT ;  /* 0x0000ffff02007812 */ /* 0x000fe200078ec0ff */
[----:B------:R-:W-:Y:S02]  /*cce0*/  FMUL.FTZ R11, R108, R9 ;  /* 0x000000096c0b7220 */ /* 0x000fe40000410000 */
[----:B------:R-:W-:Y:S01]  /*ccf0*/  FMUL.FTZ R108, R118, R8 ;  /* 0x00000008766c7220 */ /* 0x000fe20000410000 */
[----:B------:R-:W-:Y:S01]  /*cd00*/  ISETP.GE.U32.AND P5, PT, R235, R0, PT ;  /* 0x00000000eb00720c */ /* 0x000fe20003fa6070 */
[-C--:B------:R-:W-:Y:S01]  /*cd10*/  FMUL.FTZ R250, R126, R8.reuse ;  /* 0x000000087efa7220 */ /* 0x080fe20000410000 */
[----:B------:R-:W-:Y:S01]  /*cd20*/  @!P3 HADD2 R59, -R189.H0_H0, -RZ.H0_H0 ;  /* 0xa00000ffbd3bb230 */ /* 0x000fe20000000900 */
[----:B------:R-:W-:Y:S01]  /*cd30*/  FMUL.FTZ R44, R95, R8 ;  /* 0x000000085f2c7220 */ /* 0x000fe20000410000 */
[----:B------:R-:W-:Y:S01]  /*cd40*/  LOP3.LUT R0, R6, 0xff, RZ, 0xc0, !PT ;  /* 0x000000ff06007812 */ /* 0x000fe200078ec0ff */
[----:B------:R-:W-:Y:S01]  /*cd50*/  IMAD.MOV.U32 R126, RZ, RZ, R182 ;  /* 0x000000ffff7e7224 */ /* 0x000fe200078e00b6 */
[----:B------:R-:W1:Y:S01]  /*cd60*/  MUFU.EX2 R6, R35 ;  /* 0x0000002300067308 */ /* 0x000e620000000800 */
[----:B------:R-:W-:Y:S01]  /*cd70*/  IMAD.MOV.U32 R57, RZ, RZ, R246 ;  /* 0x000000ffff397224 */ /* 0x000fe200078e00f6 */
[----:B------:R-:W-:Y:S01]  /*cd80*/  F2FP.PACK_AB R39, R18, R19 ;  /* 0x000000131227723e */ /* 0x000fe200000000ff */
[----:B------:R-:W-:-:S02]  /*cd90*/  IMAD.MOV.U32 R47, RZ, RZ, R108 ;  /* 0x000000ffff2f7224 */ /* 0x000fc400078e006c */
[-C--:B------:R-:W-:Y:S02]  /*cda0*/  FMUL.FTZ R177, R109, R9.reuse ;  /* 0x000000096db17220 */ /* 0x080fe40000410000 */
[-C--:B------:R-:W-:Y:S02]  /*cdb0*/  FMUL.FTZ R18, R85, R9.reuse ;  /* 0x0000000955127220 */ /* 0x080fe40000410000 */
[----:B------:R-:W-:Y:S02]  /*cdc0*/  FMUL.FTZ R19, R87, R8 ;  /* 0x0000000857137220 */ /* 0x000fe40000410000 */
[----:B------:R-:W-:Y:S01]  /*cdd0*/  IMAD.MOV.U32 R25, RZ, RZ, R44 ;  /* 0x000000ffff197224 */ /* 0x000fe200078e002c */
[----:B------:R-:W-:Y:S01]  /*cde0*/  PRMT R44, R189, 0x5410, R171 ;  /* 0x00005410bd2c7816 */ /* 0x000fe200000000ab */
[-C--:B------:R-:W-:Y:S01]  /*cdf0*/  FMUL.FTZ R244, R92, R9.reuse ;  /* 0x000000095cf47220 */ /* 0x080fe20000410000 */
[----:B------:R-:W-:Y:S01]  /*ce00*/  @!P3 PRMT R189, R59, 0x5410, RZ ;  /* 0x000054103bbdb816 */ /* 0x000fe200000000ff */
[----:B------:R-:W-:-:S02]  /*ce10*/  FMUL.FTZ R109, R76, R9 ;  /* 0x000000094c6d7220 */ /* 0x000fc40000410000 */
[----:B------:R-:W-:Y:S02]  /*ce20*/  IMAD.MOV.U32 R43, RZ, RZ, R126 ;  /* 0x000000ffff2b7224 */ /* 0x000fe400078e007e */
[----:B------:R-:W-:Y:S02]  /*ce30*/  FMUL.FTZ R108, R120, R5 ;  /* 0x00000005786c7220 */ /* 0x000fe40000410000 */
[----:B------:R-:W-:Y:S01]  /*ce40*/  IMAD.MOV.U32 R120, RZ, RZ, R57 ;  /* 0x000000ffff787224 */ /* 0x000fe200078e0039 */
[----:B------:R-:W-:Y:S01]  /*ce50*/  ISETP.GE.U32.AND P3, PT, R235, R0, PT ;  /* 0x00000000eb00720c */ /* 0x000fe20003f66070 */
[----:B------:R-:W-:Y:S02]  /*ce60*/  IMAD.MOV.U32 R59, RZ, RZ, R47 ;  /* 0x000000ffff3b7224 */ /* 0x000fe400078e002f */
[----:B------:R-:W-:Y:S02]  /*ce70*/  IMAD.MOV.U32 R57, RZ, RZ, R75 ;  /* 0x000000ffff397224 */ /* 0x000fe400078e004b */
[----:B------:R-:W-:-:S02]  /*ce80*/  IMAD.MOV.U32 R75, RZ, RZ, R19 ;  /* 0x000000ffff4b7224 */ /* 0x000fc400078e0013 */
[----:B------:R-:W-:Y:S02]  /*ce90*/  IMAD.MOV.U32 R47, RZ, RZ, R18 ;  /* 0x000000ffff2f7224 */ /* 0x000fe400078e0012 */
[----:B------:R-:W-:Y:S02]  /*cea0*/  IMAD.MOV.U32 R46, RZ, RZ, R109 ;  /* 0x000000ffff2e7224 */ /* 0x000fe400078e006d */
[----:B------:R-:W-:Y:S02]  /*ceb0*/  IMAD.MOV.U32 R54, RZ, RZ, R245 ;  /* 0x000000ffff367224 */ /* 0x000fe400078e00f5 */
[----:B------:R-:W-:Y:S02]  /*cec0*/  IMAD.MOV.U32 R118, RZ, RZ, R244 ;  /* 0x000000ffff767224 */ /* 0x000fe400078e00f4 */
[----:B------:R-:W-:Y:S02]  /*ced0*/  FADD.FTZ R7, R228, R7 ;  /* 0x00000007e4077221 */ /* 0x000fe40000010000 */
[----:B------:R-:W-:-:S02]  /*cee0*/  FADD.FTZ R0, R186, R12 ;  /* 0x0000000cba007221 */ /* 0x000fc40000010000 */
[----:B------:R-:W-:Y:S01]  /*cef0*/  IMAD.WIDE.U32 R18, R43, -0x326172a9, RZ ;  /* 0xcd9e8d572b127825 */ /* 0x000fe200078e00ff */
[----:B------:R-:W-:-:S03]  /*cf00*/  @!P1 HADD2 R58, -R171.H0_H0, -RZ.H0_H0 ;  /* 0xa00000ffab3a9230 */ /* 0x000fc60000000900 */
        /* <DEDUP_REMOVED lines=14> */
[----:B------:R-:W-:Y:S02]  /*cff0*/  FMUL.FTZ R245, R89, R5 ;  /* 0x0000000559f57220 */ /* 0x000fe40000410000 */
[----:B------:R2:W3:Y:S01]  /*d000*/  MUFU.EX2 R5, R37 ;  /* 0x0000002500057308 */ /* 0x0004e20000000800 */
[----:B------:R-:W-:Y:S01]  /*d010*/  IMAD.MOV.U32 R3, RZ, RZ, R230 ;  /* 0x000000ffff037224 */ /* 0x000fe200078e00e6 */
[----:B------:R-:W-:Y:S01]  /*d020*/  F2FP.PACK_AB R28, R10, R20 ;  /* 0x000000140a1c723e */ /* 0x000fe200000000ff */
[----:B------:R-:W-:Y:S01]  /*d030*/  FMUL.FTZ R20, R86, R8 ;  /* 0x0000000856147220 */ /* 0x000fe20000410000 */
[----:B------:R-:W-:Y:S01]  /*d040*/  @!P1 PRMT R171, R58, 0x5410, RZ ;  /* 0x000054103aab9816 */ /* 0x000fe200000000ff */
[----:B------:R-:W-:-:S02]  /*d050*/  IMAD.MOV.U32 R121, RZ, RZ, R3 ;  /* 0x000000ffff797224 */ /* 0x000fc400078e0003 */
[----:B------:R-:W-:Y:S02]  /*d060*/  FADD.FTZ R2, R187, R7 ;  /* 0x00000007bb027221 */ /* 0x000fe40000010000 */
[----:B------:R-:W-:Y:S02]  /*d070*/  IMAD.MOV.U32 R58, RZ, RZ, R56 ;  /* 0x000000ffff3a7224 */ /* 0x000fe400078e0038 */
[----:B--2---:R-:W-:Y:S02]  /*d080*/  IMAD.MOV.U32 R37, RZ, RZ, R14 ;  /* 0x000000ffff257224 */ /* 0x004fe400078e000e */
[----:B------:R-:W-:Y:S01]  /*d090*/  FADD.FTZ R14, R166, R0 ;  /* 0x00000000a60e7221 */ /* 0x000fe20000010000 */
[----:B------:R-:W-:Y:S01]  /*d0a0*/  LOP3.LUT R0, R19, R55, RZ, 0x3c, !PT ;  /* 0x0000003713007212 */ /* 0x000fe200078e3cff */
[----:B-1----:R-:W-:Y:S02]  /*d0b0*/  FADD.FTZ R3, R6, R13 ;  /* 0x0000000d06037221 */ /* 0x002fe40000010000 */
[----:B------:R-:W-:-:S02]  /*d0c0*/  IMAD.MOV.U32 R56, RZ, RZ, R46 ;  /* 0x000000ffff387224 */ /* 0x000fc400078e002e */
[----:B------:R-:W-:Y:S01]  /*d0d0*/  IMAD.WIDE.U32 R12, R0, -0x2daee0ad, RZ ;  /* 0xd2511f53000c7825 */ /* 0x000fe200078e00ff */
[----:B------:R-:W-:-:S03]  /*d0e0*/  F2FP.PACK_AB R38, R17, R16 ;  /* 0x000000101126723e */ /* 0x000fc600000000ff */
[----:B------:R-:W-:Y:S02]  /*d0f0*/  IMAD.MOV.U32 R46, RZ, RZ, R20 ;  /* 0x000000ffff2e7224 */ /* 0x000fe400078e0014 */
[----:B------:R-:W-:Y:S02]  /*d100*/  IMAD.MOV.U32 R20, RZ, RZ, R15 ;  /* 0x000000ffff147224 */ /* 0x000fe400078e000f */
[----:B------:R-:W-:Y:S02]  /*d110*/  IMAD.MOV.U32 R16, RZ, RZ, R49 ;  /* 0x000000ffff107224 */ /* 0x000fe400078e0031 */
[----:B------:R-:W-:Y:S01]  /*d120*/  FADD.FTZ R15, R243, R2 ;  /* 0x00000002f30f7221 */ /* 0x000fe20000010000 */
[----:B------:R-:W-:Y:S01]  /*d130*/  LOP3.LUT R2, R23, UR18, R18, 0x96, !PT ;  /* 0x0000001217027c12 */ /* 0x000fe2000f8e9612 */
[-C--:B------:R-:W-:Y:S01]  /*d140*/  FMUL.FTZ R231, R93, R9.reuse ;  /* 0x000000095de77220 */ /* 0x080fe20000410000 */
[----:B------:R-:W-:Y:S01]  /*d150*/  LOP3.LUT R0, R13, UR17, R190, 0x96, !PT ;  /* 0x000000110d007c12 */ /* 0x000fe2000f8e96be */
        /* <DEDUP_REMOVED lines=8> */
[----:B------:R-:W-:Y:S02]  /*d1e0*/  FMUL.FTZ R181, R77, R9 ;  /* 0x000000094db57220 */ /* 0x000fe40000410000 */
[-C--:B------:R-:W-:Y:S01]  /*d1f0*/  FMUL.FTZ R40, R119, R8.reuse ;  /* 0x0000000877287220 */ /* 0x080fe20000410000 */
[----:B------:R1:W-:Y:S01]  /*d200*/  STL [R1+0x154], R230 ;  /* 0x000154e601007387 */ /* 0x0003e20000100800 */
[-C--:B------:R-:W-:Y:S02]  /*d210*/  FMUL.FTZ R10, R110, R8.reuse ;  /* 0x000000086e0a7220 */ /* 0x080fe40000410000 */
[-C--:B------:R-:W-:Y:S02]  /*d220*/  FMUL.FTZ R9, R111, R8.reuse ;  /* 0x000000086f097220 */ /* 0x080fe40000410000 */
[----:B------:R-:W-:Y:S01]  /*d230*/  FMUL.FTZ R182, R82, R8 ;  /* 0x0000000852b67220 */ /* 0x000fe20000410000 */
[----:B---3--:R-:W-:Y:S01]  /*d240*/  F2FP.PACK_AB R21, R5, R6 ;  /* 0x000000060515723e */ /* 0x008fe200000000ff */
        /* <DEDUP_REMOVED lines=12> */
[----:B------:R-:W-:Y:S01]  /*d310*/  PRMT R17, R36, 0x7632, R17 ;  /* 0x0000763224117816 */ /* 0x000fe20000000011 */
[-C--:B------:R-:W-:Y:S01]  /*d320*/  FMUL.FTZ R117, R94, R8.reuse ;  /* 0x000000085e757220 */ /* 0x080fe20000410000 */
[----:B------:R-:W-:Y:S01]  /*d330*/  PRMT R164, R39, 0x7632, R164 ;  /* 0x0000763227a47816 */ /* 0x000fe200000000a4 */
[-C--:B------:R-:W-:Y:S01]  /*d340*/  FMUL.FTZ R119, R83, R8.reuse ;  /* 0x0000000853777220 */ /* 0x080fe20000410000 */
[----:B------:R-:W-:Y:S01]  /*d350*/  PRMT R163, R39, 0x7610, R163 ;  /* 0x0000761027a37816 */ /* 0x000fe200000000a3 */
[----:B------:R-:W-:Y:S01]  /*d360*/  FMUL.FTZ R125, R78, R8 ;  /* 0x000000084e7d7220 */ /* 0x000fe20000410000 */
[----:B------:R-:W-:Y:S01]  /*d370*/  MUFU.EX2 R212, R212 ;  /* 0x000000d400d47308 */ /* 0x000fe20000000800 */
[----:B------:R-:W-:Y:S01]  /*d380*/  IMAD.MOV.U32 R35, RZ, RZ, R16 ;  /* 0x000000ffff237224 */ /* 0x000fe200078e0010 */
[----:B------:R-:W-:Y:S01]  /*d390*/  USHF.L.U32 UR5, UR7, 0x3, URZ ;  /* 0x0000000307057899 */ /* 0x000fe2000800063f */
[----:B------:R-:W-:Y:S01]  /*d3a0*/  IMAD.MOV.U32 R8, RZ, RZ, R247 ;  /* 0x000000ffff087224 */ /* 0x000fe200078e00f7 */
[----:B------:R-:W-:Y:S01]  /*d3b0*/  USHF.L.U32 UR4, UR7, 0x6, URZ ;  /* 0x0000000607047899 */ /* 0x000fe2000800063f */
[----:B------:R-:W-:Y:S01]  /*d3c0*/  IMAD.MOV.U32 R126, RZ, RZ, R231 ;  /* 0x000000ffff7e7224 */ /* 0x000fe200078e00e7 */
[----:B------:R2:W5:Y:S01]  /*d3d0*/  LDL.LU R187, [R1+0x1a4] ;  /* 0x0001a40001bb7983 */ /* 0x0005620000300800 */
[----:B------:R-:W-:-:S02]  /*d3e0*/  FADD.FTZ R16, R5, R3 ;  /* 0x0000000305107221 */ /* 0x000fc40000010000 */
[-C--:B------:R-:W-:Y:S02]  /*d3f0*/  FMUL.FTZ R110, R122, R4.reuse ;  /* 0x000000047a6e7220 */ /* 0x080fe40000410000 */
[-C--:B------:R-:W-:Y:S02]  /*d400*/  FMUL.FTZ R111, R123, R4.reuse ;  /* 0x000000047b6f7220 */ /* 0x080fe40000410000 */
[-C--:B-1----:R-:W-:Y:S02]  /*d410*/  FMUL.FTZ R230, R98, R4.reuse ;  /* 0x0000000462e67220 */ /* 0x082fe40000410000 */
[----:B------:R-:W-:Y:S02]  /*d420*/  IMAD.MOV.U32 R243, RZ, RZ, R9 ;  /* 0x000000fffff37224 */ /* 0x000fe400078e0009 */
[----:B------:R-:W-:Y:S01]  /*d430*/  IMAD.MOV.U32 R23, RZ, RZ, R121 ;  /* 0x000000ffff177224 */ /* 0x000fe200078e0079 */
[----:B------:R-:W-:Y:S01]  /*d440*/  PRMT R13, R21, 0x7632, R13 ;  /* 0x00007632150d7816 */ /* 0x000fe2000000000d */
[-C--:B------:R-:W-:Y:S01]  /*d450*/  FMUL.FTZ R231, R99, R4.reuse ;  /* 0x0000000463e77220 */ /* 0x080fe20000410000 */
[----:B------:R-:W-:Y:S01]  /*d460*/  MUFU.EX2 R220, R220 ;  /* 0x000000dc00dc7308 */ /* 0x000fe20000000800 */
[----:B------:R-:W-:Y:S01]  /*d470*/  FMUL.FTZ R247, R91, R4 ;  /* 0x000000045bf77220 */ /* 0x000fe20000410000 */
[----:B------:R2:W5:Y:S01]  /*d480*/  LDL.LU R186, [R1+0x1a0] ;  /* 0x0001a00001ba7983 */ /* 0x0005620000300800 */
[----:B------:R-:W-:-:S04]  /*d490*/  IMAD.WIDE.U32 R2, R2, -0x2daee0ad, RZ ;  /* 0xd2511f5302027825 */ /* 0x000fc800078e00ff */
[----:B------:R-:W-:Y:S01]  /*d4a0*/  IMAD.WIDE.U32 R4, R0, -0x326172a9, RZ ;  /* 0xcd9e8d5700047825 */ /* 0x000fe200078e00ff */
[----:B------:R-:W-:-:S04]  /*d4b0*/  LOP3.LUT R0, R3, UR15, R12, 0x96, !PT ;  /* 0x0000000f03007c12 */ /* 0x000fc8000f8e960c */
[----:B------:R-:W-:Y:S01]  /*d4c0*/  LOP3.LUT R3, R5, UR16, R22, 0x96, !PT ;  /* 0x0000001005037c12 */ /* 0x000fe2000f8e9616 */
[----:B------:R-:W-:-:S04]  /*d4d0*/  IMAD.MOV.U32 R22, RZ, RZ, R120 ;  /* 0x000000ffff167224 */ /* 0x000fc800078e0078 */
[----:B------:R-:W-:-:S04]  /*d4e0*/  IMAD.WIDE.U32 R6, R3, -0x2daee0ad, RZ ;  /* 0xd2511f5303067825 */ /* 0x000fc800078e00ff */
[----:B------:R-:W-:Y:S02]  /*d4f0*/  IMAD.MOV.U32 R120, RZ, RZ, R10 ;  /* 0x000000ffff787224 */ /* 0x000fe400078e000a */
[----:B------:R-:W-:Y:S02]  /*d500*/  IMAD.MOV.U32 R122, RZ, RZ, R11 ;  /* 0x000000ffff7a7224 */ /* 0x000fe400078e000b */
[----:B------:R-:W-:Y:S01]  /*d510*/  IMAD.WIDE.U32 R10, R0, -0x326172a9, RZ ;  /* 0xcd9e8d57000a7825 */ /* 0x000fe200078e00ff */
[----:B------:R-:W-:-:S03]  /*d520*/  LOP3.LUT R0, R7, UR11, R2, 0x96, !PT ;  /* 0x0000000b07007c12 */ /* 0x000fc6000f8e9602 */
[----:B------:R-:W-:Y:S02]  /*d530*/  IMAD.MOV.U32 R123, RZ, RZ, R8 ;  /* 0x000000ffff7b7224 */ /* 0x000fe400078e0008 */
        /* <DEDUP_REMOVED lines=9> */
[----:B------:R-:W1:Y:S04]  /*d5d0*/  MUFU.EX2 R11, R52 ;  /* 0x00000034000b7308 */ /* 0x000e680000000800 */
[----:B------:R-:W-:Y:S02]  /*d5e0*/  LOP3.LUT R0, R3, UR13, R6, 0x96, !PT ;  /* 0x0000000d03007c12 */ /* 0x000fe4000f8e9606 */
[----:B------:R-:W-:Y:S02]  /*d5f0*/  LOP3.LUT R9, R7, UR8, R8, 0x96, !PT ;  /* 0x0000000807097c12 */ /* 0x000fe4000f8e9608 */
[----:B------:R-:W-:Y:S01]  /*d600*/  LOP3.LUT R6, R0, 0xffff, RZ, 0xc0, !PT ;  /* 0x0000ffff00067812 */ /* 0x000fe200078ec0ff */
[----:B------:R-:W3:Y:S01]  /*d610*/  MUFU.EX2 R8, R53 ;  /* 0x0000003500087308 */ /* 0x000ee20000000800 */
[----:B------:R-:W-:-:S02]  /*d620*/  IMAD.MOV.U32 R121, RZ, RZ, R177 ;  /* 0x000000ffff797224 */ /* 0x000fc400078e00b1 */
[----:B------:R-:W-:Y:S01]  /*d630*/  IMAD.MOV.U32 R7, RZ, RZ, R178 ;  /* 0x000000ffff077224 */ /* 0x000fe200078e00b2 */
[----:B------:R-:W-:-:S04]  /*d640*/  SHF.R.U32.HI R6, RZ, 0x8, R6 ;  /* 0x00000008ff067819 */ /* 0x000fc80000011606 */
[----:B------:R-:W-:Y:S01]  /*d650*/  MUFU.EX2 R177, R147 ;  /* 0x0000009300b17308 */ /* 0x000fe20000000800 */
[----:B------:R-:W-:-:S07]  /*d660*/  LOP3.LUT R6, R6, 0xffff, RZ, 0xc0, !PT ;  /* 0x0000ffff06067812 */ /* 0x000fce00078ec0ff */
[----:B------:R-:W4:Y:S01]  /*d670*/  MUFU.EX2 R178, R151 ;  /* 0x0000009700b27308 */ /* 0x000f220000000800 */
[----:B------:R-:W-:Y:S01]  /*d680*/  LOP3.LUT R19, R5, UR16, R66, 0x96, !PT ;  /* 0x0000001005137c12 */ /* 0x000fe2000f8e9642 */
[----:B------:R-:W-:Y:S01]  /*d690*/  FADD.FTZ R5, R252, R14 ;  /* 0x0000000efc057221 */ /* 0x000fe20000010000 */
[----:B------:R-:W-:Y:S01]  /*d6a0*/  ISETP.GE.U32.AND P1, PT, R235, R6, PT ;  /* 0x00000006eb00720c */ /* 0x000fe20003f26070 */
[----:B------:R-:W-:Y:S02]  /*d6b0*/  FADD.FTZ R6, R7, R15 ;  /* 0x0000000f07067221 */ /* 0x000fe40000010000 */
[----:B------:R-:W-:Y:S02]  /*d6c0*/  IMAD.MOV.U32 R66, RZ, RZ, R59 ;  /* 0x000000ffff427224 */ /* 0x000fe400078e003b */
[----:B------:R-:W-:Y:S01]  /*d6d0*/  IMAD.MOV.U32 R252, RZ, RZ, R124 ;  /* 0x000000fffffc7224 */ /* 0x000fe200078e007c */
[----:B------:R-:W-:Y:S01]  /*d6e0*/  MUFU.EX2 R59, R144 ;  /* 0x00000090003b7308 */ /* 0x000fe20000000800 */
[----:B-1----:R-:W-:Y:S01]  /*d6f0*/  FADD.FTZ R7, R11, R16 ;  /* 0x000000100b077221 */ /* 0x002fe20000010000 */
[----:B---3--:R-:W-:Y:S01]  /*d700*/  F2FP.PACK_AB R11, R8, R11 ;  /* 0x0000000b080b723e */ /* 0x008fe200000000ff */
[----:B------:R-:W-:-:S05]  /*d710*/  IMAD.MOV.U32 R53, RZ, RZ, R23 ;  /* 0x000000ffff357224 */ /* 0x000fca00078e0017 */
[----:B------:R-:W1:Y:S01]  /*d720*/  MUFU.EX2 R124, R145 ;  /* 0x00000091007c7308 */ /* 0x000e620000000800 */
[----:B------:R-:W-:Y:S02]  /*d730*/  FADD.FTZ R23, R8, R7 ;  /* 0x0000000708177221 */ /* 0x000fe40000010000 */
[----:B------:R-:W-:Y:S01]  /*d740*/  FADD.FTZ R8, R161, R5 ;  /* 0x00000005a1087221 */ /* 0x000fe20000010000 */
[----:B----4-:R-:W-:-:S04]  /*d750*/  F2FP.PACK_AB R5, R178, R177 ;  /* 0x000000b1b205723e */ /* 0x010fc800000000ff */
[C---:B------:R-:W-:Y:S01]  /*d760*/  PRMT R170, R5.reuse, 0x7610, R170 ;  /* 0x0000761005aa7816 */ /* 0x040fe200000000aa */
[----:B------:R-:W-:Y:S01]  /*d770*/  FADD.FTZ R7, R162, R6 ;  /* 0x00000006a2077221 */ /* 0x000fe20000010000 */
[----:B------:R-:W-:Y:S01]  /*d780*/  PRMT R169, R5, 0x7632, R169 ;  /* 0x0000763205a97816 */ /* 0x000fe200000000a9 */
[----:B------:R-:W-:Y:S02]  /*d790*/  IMAD.MOV.U32 R52, RZ, RZ, R20 ;  /* 0x000000ffff347224 */ /* 0x000fe400078e0014 */
[----:B------:R-:W-:Y:S01]  /*d7a0*/  @!P2 HADD2 R60, -R170.H0_H0, -RZ.H0_H0 ;  /* 0xa00000ffaa3ca230 */ /* 0x000fe20000000900 */
[----:B------:R-:W-:Y:S02]  /*d7b0*/  LOP3.LUT R20, R67, UR18, R18, 0x96, !PT ;  /* 0x0000001243147c12 */ /* 0x000fe4000f8e9612 */
[----:B-1----:R-:W-:Y:S01]  /*d7c0*/  F2FP.PACK_AB R6, R124, R59 ;  /* 0x0000003b7c06723e */ /* 0x002fe200000000ff */
[----:B------:R-:W-:Y:S01]  /*d7d0*/  IMAD.MOV.U32 R67, RZ, RZ, R37 ;  /* 0x000000ffff437224 */ /* 0x000fe200078e0025 */
[----:B------:R-:W-:-:S02]  /*d7e0*/  LOP3.LUT R5, R0, 0xff, RZ, 0xc0, !PT ;  /* 0x000000ff00057812 */ /* 0x000fc400078ec0ff */
[----:B------:R-:W-:Y:S02]  /*d7f0*/  PRMT R37, R170, 0x5410, R169 ;  /* 0x00005410aa257816 */ /* 0x000fe400000000a9 */
[----:B------:R-:W-:Y:S02]  /*d800*/  @!P2 PRMT R170, R60, 0x5410, RZ ;  /* 0x000054103caaa816 */ /* 0x000fe400000000ff */
[C---:B------:R-:W-:Y:S02]  /*d810*/  PRMT R168, R6.reuse, 0x7610, R168 ;  /* 0x0000761006a87816 */ /* 0x040fe400000000a8 */
[----:B------:R-:W-:Y:S02]  /*d820*/  ISETP.GE.U32.AND P2, PT, R235, R5, PT ;  /* 0x00000005eb00720c */ /* 0x000fe40003f46070 */
[--C-:B------:R-:W-:Y:S02]  /*d830*/  SHF.R.U32.HI R5, RZ, 0x18, R0.reuse ;  /* 0x00000018ff057819 */ /* 0x100fe40000011600 */
[----:B------:R-:W-:Y:S01]  /*d840*/  SHF.R.U32.HI R0, RZ, 0x10, R0 ;  /* 0x00000010ff007819 */ /* 0x000fe20000011600 */
[----:B------:R-:W-:Y:S01]  /*d850*/  @!P3 HADD2 R63, -R168.H0_H0, -RZ.H0_H0 ;  /* 0xa00000ffa83fb230 */ /* 0x000fe20000000900 */
[----:B------:R-:W-:Y:S01]  /*d860*/  PRMT R167, R6, 0x7632, R167 ;  /* 0x0000763206a77816 */ /* 0x000fe200000000a7 */
[----:B------:R-:W-:Y:S01]  /*d870*/  IMAD.MOV.U32 R60, RZ, RZ, R40 ;  /* 0x000000ffff3c7224 */ /* 0x000fe200078e0028 */
        /* <DEDUP_REMOVED lines=14> */
[--C-:B------:R-:W-:Y:S01]  /*d960*/  SHF.R.U32.HI R5, RZ, 0x10, R2.reuse ;  /* 0x00000010ff057819 */ /* 0x100fe20000011602 */
        /* <DEDUP_REMOVED lines=11> */
[----:B------:R-:W-:Y:S01]  /*da20*/  PRMT R16, R38, 0x7610, R16 ;  /* 0x0000761026107816 */ /* 0x000fe20000000010 */
[----:B------:R-:W-:Y:S01]  /*da30*/  IMAD.MOV.U32 R6, RZ, RZ, R53 ;  /* 0x000000ffff067224 */ /* 0x000fe200078e0035 */
[----:B------:R-:W-:Y:S01]  /*da40*/  @!P1 PRMT R17, R68, 0x5410, RZ ;  /* 0x0000541044119816 */ /* 0x000fe200000000ff */
[----:B------:R-:W-:Y:S01]  /*da50*/  IMAD.MOV.U32 R53, RZ, RZ, R123 ;  /* 0x000000ffff357224 */ /* 0x000fe200078e007b */
[----:B------:R-:W-:Y:S01]  /*da60*/  ISETP.GE.U32.AND P1, PT, R235, R0, PT ;  /* 0x00000000eb00720c */ /* 0x000fe20003f26070 */
[----:B------:R-:W-:Y:S01]  /*da70*/  IMAD.MOV.U32 R123, RZ, RZ, R41 ;  /* 0x000000ffff7b7224 */ /* 0x000fe200078e0029 */
[----:B------:R-:W-:-:S02]  /*da80*/  LOP3.LUT R5, R5, 0xff, RZ, 0xc0, !PT ;  /* 0x000000ff05057812 */ /* 0x000fc400078ec0ff */
[----:B------:R-:W-:Y:S02]  /*da90*/  LOP3.LUT R0, R3, UR14, R10, 0x96, !PT ;  /* 0x0000000e03007c12 */ /* 0x000fe4000f8e960a */
        /* <DEDUP_REMOVED lines=10> */
[----:B------:R-:W-:Y:S02]  /*db40*/  ISETP.GE.U32.AND P3, PT, R235, R5, PT ;  /* 0x00000005eb00720c */ /* 0x000fe40003f66070 */
[----:B------:R-:W-:Y:S02]  /*db50*/  LOP3.LUT R5, R0, 0xff, RZ, 0xc0, !PT ;  /* 0x000000ff00057812 */ /* 0x000fe400078ec0ff */
[----:B------:R-:W-:Y:S02]  /*db60*/  PRMT R38, R14, 0x5410, R13 ;  /* 0x000054100e267816 */ /* 0x000fe4000000000d */
[----:B------:R-:W-:-:S02]  /*db70*/  @!P4 PRMT R14, R74, 0x5410, RZ ;  /* 0x000054104a0ec816 */ /* 0x000fc400000000ff */
[----:B------:R-:W-:Y:S02]  /*db80*/  ISETP.GE.U32.AND P4, PT, R235, R5, PT ;  /* 0x00000005eb00720c */ /* 0x000fe40003f86070 */
[----:B------:R-:W-:Y:S01]  /*db90*/  SHF.R.U32.HI R5, RZ, 0x18, R0 ;  /* 0x00000018ff057819 */ /* 0x000fe20000011600 */
[----:B------:R-:W-:Y:S01]  /*dba0*/  IMAD.MOV.U32 R63, RZ, RZ, R52 ;  /* 0x000000ffff3f7224 */ /* 0x000fe200078e0034 */
[----:B------:R-:W-:Y:S01]  /*dbb0*/  SHF.R.U32.HI R0, RZ, 0x10, R0 ;  /* 0x00000010ff007819 */ /* 0x000fe20000011600 */
[----:B------:R-:W-:Y:S01]  /*dbc0*/  IMAD.MOV.U32 R52, RZ, RZ, R22 ;  /* 0x000000ffff347224 */ /* 0x000fe200078e0016 */
[----:B------:R-:W-:Y:S01]  /*dbd0*/  @!P2 HADD2 R77, -R164.H0_H0, -RZ.H0_H0 ;  /* 0xa00000ffa44da230 */ /* 0x000fe20000000900 */
[----:B------:R-:W-:Y:S01]  /*dbe0*/  IMAD.MOV.U32 R61, RZ, RZ, R24 ;  /* 0x000000ffff3d7224 */ /* 0x000fe200078e0018 */
[----:B------:R-:W-:Y:S01]  /*dbf0*/  @!P1 HADD2 R76, -R13.H0_H0, -RZ.H0_H0 ;  /* 0xa00000ff0d4c9230 */ /* 0x000fe20000000900 */
[----:B------:R-:W-:Y:S01]  /*dc00*/  FADD.FTZ R22, R154, R8 ;  /* 0x000000089a167221 */ /* 0x000fe20000010000 */
[----:B------:R-:W-:Y:S01]  /*dc10*/  LOP3.LUT R0, R0, 0xff, RZ, 0xc0, !PT ;  /* 0x000000ff00007812 */ /* 0x000fe200078ec0ff */
[----:B------:R-:W-:-:S02]  /*dc20*/  FADD.FTZ R24, R185, R7 ;  /* 0x00000007b9187221 */ /* 0x000fc40000010000 */
[----:B------:R-:W-:Y:S01]  /*dc30*/  IMAD.MOV.U32 R39, RZ, RZ, R6 ;  /* 0x000000ffff277224 */ /* 0x000fe200078e0006 */
[----:B------:R-:W-:Y:S01]  /*dc40*/  PRMT R36, R163, 0x5410, R164 ;  /* 0x00005410a3247816 */ /* 0x000fe200000000a4 */
[----:B------:R-:W-:Y:S01]  /*dc50*/  IMAD.WIDE.U32 R8, R20, -0x2daee0ad, RZ ;  /* 0xd2511f5314087825 */ /* 0x000fe200078e00ff */
[----:B------:R-:W-:Y:S02]  /*dc60*/  @!P2 PRMT R164, R77, 0x5410, RZ ;  /* 0x000054104da4a816 */ /* 0x000fe400000000ff */
[----:B------:R-:W-:Y:S01]  /*dc70*/  PRMT R166, R11, 0x7610, R166 ;  /* 0x000076100ba67816 */ /* 0x000fe200000000a6 */
[----:B------:R-:W-:Y:S01]  /*dc80*/  IMAD.WIDE.U32 R6, R19, -0x2daee0ad, RZ ;  /* 0xd2511f5313067825 */ /* 0x000fe200078e00ff */
[----:B------:R-:W-:Y:S02]  /*dc90*/  @!P1 PRMT R13, R76, 0x5410, RZ ;  /* 0x000054104c0d9816 */ /* 0x000fe400000000ff */
[----:B------:R-:W-:Y:S02]  /*dca0*/  PRMT R165, R11, 0x7632, R165 ;  /* 0x000076320ba57816 */ /* 0x000fe400000000a5 */
[----:B------:R-:W-:-:S02]  /*dcb0*/  PRMT R162, R28, 0x7632, R162 ;  /* 0x000076321ca27816 */ /* 0x000fc400000000a2 */
[----:B------:R-:W-:Y:S01]  /*dcc0*/  PRMT R161, R28, 0x7610, R161 ;  /* 0x000076101ca17816 */ /* 0x000fe200000000a1 */
[----:B------:R-:W-:Y:S01]  /*dcd0*/  IMAD.MOV.U32 R70, RZ, RZ, R52 ;  /* 0x000000ffff467224 */ /* 0x000fe200078e0034 */
[C---:B------:R-:W-:Y:S01]  /*dce0*/  ISETP.GE.U32.AND P2, PT, R235.reuse, R0, PT ;  /* 0x00000000eb00720c */ /* 0x040fe20003f46070 */
[----:B------:R-:W1:Y:S01]  /*dcf0*/  MUFU.EX2 R21, R150 ;  /* 0x0000009600157308 */ /* 0x000e620000000800 */
[----:B------:R-:W-:Y:S01]  /*dd00*/  ISETP.GE.U32.AND P1, PT, R235, R5, PT ;  /* 0x00000005eb00720c */ /* 0x000fe20003f26070 */
[----:B------:R-:W-:Y:S01]  /*dd10*/  @!P5 HADD2 R78, -R163.H0_H0, -RZ.H0_H0 ;  /* 0xa00000ffa34ed230 */ /* 0x000fe20000000900 */
[----:B------:R-:W-:Y:S01]  /*dd20*/  LOP3.LUT R0, R9, UR15, R12, 0x96, !PT ;  /* 0x0000000f09007c12 */ /* 0x000fe2000f8e960c */
[----:B------:R-:W-:Y:S01]  /*dd30*/  IMAD.MOV.U32 R74, RZ, RZ, R64 ;  /* 0x000000ffff4a7224 */ /* 0x000fe200078e0040 */
[----:B------:R-:W-:Y:S01]  /*dd40*/  LOP3.LUT R5, R7, UR11, R8, 0x96, !PT ;  /* 0x0000000b07057c12 */ /* 0x000fe2000f8e9608 */
[----:B------:R-:W-:Y:S01]  /*dd50*/  IMAD.MOV.U32 R68, RZ, RZ, R61 ;  /* 0x000000ffff447224 */ /* 0x000fe200078e003d */
[----:B------:R2:W5:Y:S01]  /*dd60*/  LDL.LU R185, [R1+0x19c] ;  /* 0x00019c0001b97983 */ /* 0x0005620000300800 */
[----:B------:R-:W-:-:S04]  /*dd70*/  IMAD.WIDE.U32 R10, R0, -0x326172a9, RZ ;  /* 0xcd9e8d57000a7825 */ /* 0x000fc800078e00ff */
[----:B------:R-:W-:Y:S01]  /*dd80*/  IMAD.WIDE.U32 R8, R5, -0x326172a9, RZ ;  /* 0xcd9e8d5705087825 */ /* 0x000fe200078e00ff */
[----:B------:R-:W-:-:S04]  /*dd90*/  LOP3.LUT R4, R11, UR12, R4, 0x96, !PT ;  /* 0x0000000c0b047c12 */ /* 0x000fc8000f8e9604 */
[----:B------:R-:W-:Y:S01]  /*dda0*/  LOP3.LUT R0, R9, UR10, R10, 0x96, !PT ;  /* 0x0000000a09007c12 */ /* 0x000fe2000f8e960a */
[----:B------:R-:W-:-:S04]  /*ddb0*/  IMAD.WIDE.U32 R10, R4, -0x2daee0ad, RZ ;  /* 0xd2511f53040a7825 */ /* 0x000fc800078e00ff */
[----:B------:R-:W-:Y:S01]  /*ddc0*/  IMAD.WIDE.U32 R4, R0, -0x2daee0ad, RZ ;  /* 0xd2511f5300047825 */ /* 0x000fe200078e00ff */
[----:B------:R-:W-:-:S04]  /*ddd0*/  LOP3.LUT R6, R11, UR9, R6, 0x96, !PT ;  /* 0x000000090b067c12 */ /* 0x000fc8000f8e9606 */
[----:B------:R-:W-:Y:S02]  /*dde0*/  LOP3.LUT R5, R5, UR6, R10, 0x96, !PT ;  /* 0x0000000605057c12 */ /* 0x000fe4000f8e960a */
[C---:B------:R-:W-:Y:S02]  /*ddf0*/  LOP3.LUT R0, R2.reuse, 0xff, RZ, 0xc0, !PT ;  /* 0x000000ff02007812 */ /* 0x040fe400078ec0ff */
[----:B------:R-:W-:Y:S02]  /*de00*/  LOP3.LUT R10, R2, 0xffff, RZ, 0xc0, !PT ;  /* 0x0000ffff020a7812 */ /* 0x000fe400078ec0ff */
[--C-:B------:R-:W-:Y:S02]  /*de10*/  SHF.R.U32.HI R11, RZ, 0x10, R2.reuse ;  /* 0x00000010ff0b7819 */ /* 0x100fe40000011602 */
[----:B------:R-:W-:Y:S01]  /*de20*/  SHF.R.U32.HI R9, RZ, 0x18, R2 ;  /* 0x00000018ff097819 */ /* 0x000fe20000011602 */
[----:B------:R-:W-:Y:S01]  /*de30*/  IMAD.WIDE.U32 R2, R5, -0x326172a9, RZ ;  /* 0xcd9e8d5705027825 */ /* 0x000fe200078e00ff */
[----:B------:R-:W-:-:S02]  /*de40*/  @!P1 HADD2 R81, -R162.H0_H0, -RZ.H0_H0 ;  /* 0xa00000ffa2519230 */ /* 0x000fc40000000900 */
[----:B------:R-:W-:Y:S02]  /*de50*/  @!P4 HADD2 R79, -R166.H0_H0, -RZ.H0_H0 ;  /* 0xa00000ffa64fc230 */ /* 0x000fe40000000900 */
[----:B------:R-:W-:Y:S01]  /*de60*/  LOP3.LUT R5, R2, 0xff, RZ, 0xc0, !PT ;  /* 0x000000ff02057812 */ /* 0x000fe200078ec0ff */
[----:B------:R-:W-:Y:S01]  /*de70*/  IMAD.MOV.U32 R52, RZ, RZ, R120 ;  /* 0x000000ffff347224 */ /* 0x000fe200078e0078 */
[----:B------:R-:W-:Y:S01]  /*de80*/  PRMT R120, R161, 0x5410, R162 ;  /* 0x00005410a1787816 */ /* 0x000fe200000000a2 */
[----:B------:R-:W-:Y:S01]  /*de90*/  IMAD.MOV.U32 R77, RZ, RZ, R53 ;  /* 0x000000ffff4d7224 */ /* 0x000fe200078e0035 */
[----:B------:R-:W-:Y:S01]  /*dea0*/  @!P1 PRMT R162, R81, 0x5410, RZ ;  /* 0x0000541051a29816 */ /* 0x000fe200000000ff */
[----:B------:R-:W-:Y:S01]  /*deb0*/  IMAD.MOV.U32 R53, RZ, RZ, R121 ;  /* 0x000000ffff357224 */ /* 0x000fe200078e0079 */
[----:B------:R-:W-:Y:S01]  /*dec0*/  PRMT R121, R166, 0x5410, R165 ;  /* 0x00005410a6797816 */ /* 0x000fe200000000a5 */
[----:B------:R-:W-:Y:S01]  /*ded0*/  @!P3 HADD2 R80, -R165.H0_H0, -RZ.H0_H0 ;  /* 0xa00000ffa550b230 */ /* 0x000fe20000000900 */
[----:B------:R-:W-:Y:S01]  /*dee0*/  ISETP.GE.U32.AND P1, PT, R235, R5, PT ;  /* 0x00000005eb00720c */ /* 0x000fe20003f26070 */
[----:B------:R-:W-:Y:S01]  /*def0*/  IMAD.WIDE.U32 R6, R6, -0x326172a9, RZ ;  /* 0xcd9e8d5706067825 */ /* 0x000fe200078e00ff */
[----:B------:R-:W-:Y:S01]  /*df00*/  @!P4 PRMT R166, R79, 0x5410, RZ ;  /* 0x000054104fa6c816 */ /* 0x000fe200000000ff */
[----:B------:R-:W3:Y:S01]  /*df10*/  MUFU.EX2 R5, R152 ;  /* 0x0000009800057308 */ /* 0x000ee20000000800 */
[----:B------:R-:W-:-:S02]  /*df20*/  ISETP.GE.U32.AND P4, PT, R235, R0, PT ;  /* 0x00000000eb00720c */ /* 0x000fc40003f86070 */
[----:B------:R-:W-:Y:S02]  /*df30*/  SHF.R.U32.HI R0, RZ, 0x18, R2 ;  /* 0x00000018ff007819 */ /* 0x000fe40000011602 */
[----:B------:R-:W-:Y:S02]  /*df40*/  @!P3 PRMT R165, R80, 0x5410, RZ ;  /* 0x0000541050a5b816 */ /* 0x000fe400000000ff */
[----:B------:R-:W-:Y:S02]  /*df50*/  LOP3.LUT R7, R7, UR8, R8, 0x96, !PT ;  /* 0x0000000807077c12 */ /* 0x000fe4000f8e9608 */
[----:B------:R-:W-:Y:S01]  /*df60*/  ISETP.GE.U32.AND P3, PT, R235, R0, PT ;  /* 0x00000000eb00720c */ /* 0x000fe20003f66070 */
[----:B------:R-:W-:Y:S01]  /*df70*/  @!P2 HADD2 R82, -R161.H0_H0, -RZ.H0_H0 ;  /* 0xa00000ffa152a230 */ /* 0x000fe20000000900 */
[----:B------:R-:W-:Y:S02]  /*df80*/  SHF.R.U32.HI R0, RZ, 0x8, R10 ;  /* 0x00000008ff007819 */ /* 0x000fe4000001160a */
[----:B------:R-:W-:-:S02]  /*df90*/  LOP3.LUT R6, R3, UR13, R6, 0x96, !PT ;  /* 0x0000000d03067c12 */ /* 0x000fc4000f8e9606 */
[----:B------:R-:W-:Y:S02]  /*dfa0*/  LOP3.LUT R12, R2, 0xffff, RZ, 0xc0, !PT ;  /* 0x0000ffff020c7812 */ /* 0x000fe400078ec0ff */
[----:B------:R-:W-:Y:S01]  /*dfb0*/  SHF.R.U32.HI R8, RZ, 0x10, R2 ;  /* 0x00000010ff087819 */ /* 0x000fe20000011602 */
[----:B------:R-:W-:Y:S01]  /*dfc0*/  IMAD.WIDE.U32 R2, R7, -0x2daee0ad, RZ ;  /* 0xd2511f5307027825 */ /* 0x000fe200078e00ff */
[----:B------:R-:W-:Y:S02]  /*dfd0*/  LOP3.LUT R0, R0, 0xffff, RZ, 0xc0, !PT ;  /* 0x0000ffff00007812 */ /* 0x000fe400078ec0ff */
[----:B------:R-:W-:Y:S02]  /*dfe0*/  @!P2 PRMT R161, R82, 0x5410, RZ ;  /* 0x0000541052a1a816 */ /* 0x000fe400000000ff */
[----:B------:R-:W-:Y:S02]  /*dff0*/  @!P5 PRMT R163, R78, 0x5410, RZ ;  /* 0x000054104ea3d816 */ /* 0x000fe400000000ff */
[----:B------:R-:W-:-:S02]  /*e000*/  ISETP.GE.U32.AND P2, PT, R235, R9, PT ;  /* 0x00000009eb00720c */ /* 0x000fc40003f46070 */
[C---:B------:R-:W-:Y:S02]  /*e010*/  LOP3.LUT R10, R2.reuse, 0xff, RZ, 0xc0, !PT ;  /* 0x000000ff020a7812 */ /* 0x040fe400078ec0ff */
[----:B------:R-:W-:Y:S02]  /*e020*/  LOP3.LUT R20, R2, 0xffff, RZ, 0xc0, !PT ;  /* 0x0000ffff02147812 */ /* 0x000fe400078ec0ff */
[--C-:B------:R-:W-:Y:S02]  /*e030*/  SHF.R.U32.HI R19, RZ, 0x10, R2.reuse ;  /* 0x00000010ff137819 */ /* 0x100fe40000011602 */
[----:B------:R-:W-:Y:S01]  /*e040*/  SHF.R.U32.HI R9, RZ, 0x18, R2 ;  /* 0x00000018ff097819 */ /* 0x000fe20000011602 */
[----:B-1----:R-:W-:Y:S01]  /*e050*/  FADD.FTZ R2, R21, R23 ;  /* 0x0000001715027221 */ /* 0x002fe20000010000 */
[----:B------:R-:W-:Y:S01]  /*e060*/  ISETP.GE.U32.AND P5, PT, R235, R0, PT ;  /* 0x00000000eb00720c */ /* 0x000fe20003fa6070 */
[----:B------:R-:W-:Y:S01]  /*e070*/  MUFU.EX2 R7, R146 ;  /* 0x0000009200077308 */ /* 0x000fe20000000800 */
[----:B---3--:R-:W-:-:S04]  /*e080*/  F2FP.PACK_AB R0, R5, R21 ;  /* 0x000000150500723e */ /* 0x008fc800000000ff */
[----:B------:R-:W-:-:S03]  /*e090*/  PRMT R159, R0, 0x7610, R159 ;  /* 0x00007610009f7816 */ /* 0x000fc6000000009f */
[----:B------:R-:W1:Y:S01]  /*e0a0*/  MUFU.EX2 R21, R149 ;  /* 0x0000009500157308 */ /* 0x000e620000000800 */
[----:B------:R-:W-:Y:S01]  /*e0b0*/  PRMT R158, R0, 0x7632, R158 ;  /* 0x00007632009e7816 */ /* 0x000fe2000000009e */
[----:B------:R-:W-:Y:S01]  /*e0c0*/  @!P4 HADD2 R84, -R159.H0_H0, -RZ.H0_H0 ;  /* 0xa00000ff9f54c230 */ /* 0x000fe20000000900 */
[----:B------:R-:W-:Y:S01]  /*e0d0*/  LOP3.LUT R0, R11, 0xff, RZ, 0xc0, !PT ;  /* 0x000000ff0b007812 */ /* 0x000fe200078ec0ff */
[----:B------:R-:W-:Y:S01]  /*e0e0*/  IMAD.MOV.U32 R64, RZ, RZ, R118 ;  /* 0x000000ffff407224 */ /* 0x000fe200078e0076 */
[----:B------:R-:W-:Y:S02]  /*e0f0*/  PRMT R118, R159, 0x5410, R158 ;  /* 0x000054109f767816 */ /* 0x000fe4000000009e */
[----:B------:R-:W-:Y:S02]  /*e100*/  @!P4 PRMT R159, R84, 0x5410, RZ ;  /* 0x00005410549fc816 */ /* 0x000fe400000000ff */
[----:B------:R-:W-:Y:S02]  /*e110*/  ISETP.GE.U32.AND P4, PT, R235, R0, PT ;  /* 0x00000000eb00720c */ /* 0x000fe40003f86070 */
[----:B-1----:R-:W-:-:S04]  /*e120*/  F2FP.PACK_AB R0, R21, R7 ;  /* 0x000000071500723e */ /* 0x002fc800000000ff */
[C---:B------:R-:W-:Y:S02]  /*e130*/  PRMT R155, R0.reuse, 0x7610, R155 ;  /* 0x00007610009b7816 */ /* 0x040fe4000000009b */
[----:B------:R-:W-:Y:S02]  /*e140*/  PRMT R154, R0, 0x7632, R154 ;  /* 0x00007632009a7816 */ /* 0x000fe4000000009a */
[----:B------:R-:W-:Y:S01]  /*e150*/  LOP3.LUT R0, R6, 0xffff, RZ, 0xc0, !PT ;  /* 0x0000ffff06007812 */ /* 0x000fe200078ec0ff */
[----:B------:R-:W-:Y:S02]  /*e160*/  MUFU.EX2 R11, R160 ;  /* 0x000000a0000b7308 */ /* 0x000fe40000000800 */
[----:B------:R-:W-:Y:S01]  /*e170*/  @!P4 HADD2 R85, -R155.H0_H0, -RZ.H0_H0 ;  /* 0xa00000ff9b55c230 */ /* 0x000fe20000000900 */
[----:B------:R-:W-:Y:S01]  /*e180*/  SHF.R.U32.HI R0, RZ, 0x8, R0 ;  /* 0x00000008ff007819 */ /* 0x000fe20000011600 */
[----:B------:R-:W-:-:S04]  /*e190*/  IMAD.MOV.U32 R61, RZ, RZ, R66 ;  /* 0x000000ffff3d7224 */ /* 0x000fc800078e0042 */
[----:B------:R-:W1:Y:S01]  /*e1a0*/  MUFU.EX2 R23, R153 ;  /* 0x0000009900177308 */ /* 0x000e620000000800 */
[----:B------:R-:W-:Y:S01]  /*e1b0*/  LOP3.LUT R0, R0, 0xffff, RZ, 0xc0, !PT ;  /* 0x0000ffff00007812 */ /* 0x000fe200078ec0ff */
[----:B------:R-:W-:Y:S01]  /*e1c0*/  IMAD.MOV.U32 R66, RZ, RZ, R117 ;  /* 0x000000ffff427224 */ /* 0x000fe200078e0075 */
[----:B------:R-:W-:Y:S01]  /*e1d0*/  PRMT R117, R155, 0x5410, R154 ;  /* 0x000054109b757816 */ /* 0x000fe2000000009a */
[----:B------:R-:W-:Y:S01]  /*e1e0*/  @!P2 HADD2 R86, -R154.H0_H0, -RZ.H0_H0 ;  /* 0xa00000ff9a56a230 */ /* 0x000fe20000000900 */
[----:B------:R-:W-:Y:S02]  /*e1f0*/  @!P4 PRMT R155, R85, 0x5410, RZ ;  /* 0x00005410559bc816 */ /* 0x000fe400000000ff */
[----:B------:R-:W-:Y:S02]  /*e200*/  ISETP.GE.U32.AND P4, PT, R235, R0, PT ;  /* 0x00000000eb00720c */ /* 0x000fe40003f86070 */
[----:B------:R-:W-:Y:S02]  /*e210*/  LOP3.LUT R0, R6, 0xff, RZ, 0xc0, !PT ;  /* 0x000000ff06007812 */ /* 0x000fe400078ec0ff */
[----:B------:R-:W-:-:S02]  /*e220*/  @!P2 PRMT R154, R86, 0x5410, RZ ;  /* 0x00005410569aa816 */ /* 0x000fc400000000ff */
[----:B------:R-:W-:Y:S01]  /*e230*/  ISETP.GE.U32.AND P2, PT, R235, R0, PT ;  /* 0x00000000eb00720c */ /* 0x000fe20003f46070 */
[----:B------:R-:W-:Y:S01]  /*e240*/  IMAD.MOV.U32 R76, RZ, RZ, R63 ;  /* 0x000000ffff4c7224 */ /* 0x000fe200078e003f */
[----:B-1----:R-:W-:Y:S01]  /*e250*/  F2FP.PACK_AB R0, R23, R11 ;  /* 0x0000000b1700723e */ /* 0x002fe200000000ff */
[----:B------:R-:W-:Y:S02]  /*e260*/  IMAD.MOV.U32 R63, RZ, RZ, R252 ;  /* 0x000000ffff3f7224 */ /* 0x000fe400078e00fc */
[----:B------:R-:W-:Y:S01]  /*e270*/  IMAD.MOV.U32 R252, RZ, RZ, R67 ;  /* 0x000000fffffc7224 */ /* 0x000fe200078e0043 */
[C---:B------:R-:W-:Y:S01]  /*e280*/  PRMT R153, R0.reuse, 0x7610, R153 ;  /* 0x0000761000997816 */ /* 0x040fe20000000099 */
[----:B------:R-:W-:Y:S02]  /*e290*/  IMAD.MOV.U32 R67, RZ, RZ, R25 ;  /* 0x000000ffff437224 */ /* 0x000fe400078e0019 */
[----:B------:R-:W1:Y:S01]  /*e2a0*/  MUFU.EX2 R25, R211 ;  /* 0x000000d300197308 */ /* 0x000e620000000800 */
[----:B------:R-:W-:Y:S01]  /*e2b0*/  LOP3.LUT R4, R3, UR14, R4, 0x96, !PT ;  /* 0x0000000e03047c12 */ /* 0x000fe2000f8e9604 */
[----:B------:R-:W-:Y:S01]  /*e2c0*/  FADD.FTZ R3, R7, R42 ;  /* 0x0000002a07037221 */ /* 0x000fe20000010000 */
[----:B------:R-:W-:Y:S01]  /*e2d0*/  PRMT R152, R0, 0x7632, R152 ;  /* 0x0000763200987816 */ /* 0x000fe20000000098 */
[----:B------:R-:W-:Y:S01]  /*e2e0*/  IMAD.MOV.U32 R69, RZ, RZ, R122 ;  /* 0x000000ffff457224 */ /* 0x000fe200078e007a */
[----:B------:R-:W-:Y:S01]  /*e2f0*/  SHF.R.U32.HI R0, RZ, 0x8, R12 ;  /* 0x00000008ff007819 */ /* 0x000fe2000001160c */
[----:B------:R-:W-:Y:S01]  /*e300*/  FADD.FTZ R7, R238, R24 ;  /* 0x00000018ee077221 */ /* 0x000fe20000010000 */
[----:B------:R-:W-:Y:S01]  /*e310*/  @!P2 HADD2 R87, -R153.H0_H0, -RZ.H0_H0 ;  /* 0xa00000ff9957a230 */ /* 0x000fe20000000900 */
[----:B------:R-:W-:Y:S01]  /*e320*/  MUFU.EX2 R122, R143 ;  /* 0x0000008f007a7308 */ /* 0x000fe20000000800 */
[----:B------:R-:W-:Y:S01]  /*e330*/  IMAD.MOV.U32 R65, RZ, RZ, R126 ;  /* 0x000000ffff417224 */ /* 0x000fe200078e007e */
[----:B------:R-:W-:Y:S01]  /*e340*/  LOP3.LUT R0, R0, 0xffff, RZ, 0xc0, !PT ;  /* 0x0000ffff00007812 */ /* 0x000fe200078ec0ff */
[----:B------:R-:W-:Y:S01]  /*e350*/  @!P5 HADD2 R83, -R158.H0_H0, -RZ.H0_H0 ;  /* 0xa00000ff9e53d230 */ /* 0x000fe20000000900 */
[----:B------:R-:W-:-:S04]  /*e360*/  PRMT R126, R153, 0x5410, R152 ;  /* 0x00005410997e7816 */ /* 0x000fc80000000098 */
[----:B------:R-:W3:Y:S01]  /*e370*/  MUFU.EX2 R238, R148 ;  /* 0x0000009400ee7308 */ /* 0x000ee20000000800 */
[----:B------:R-:W-:Y:S01]  /*e380*/  FADD.FTZ R5, R5, R2 ;  /* 0x0000000205057221 */ /* 0x000fe20000010000 */
[----:B------:R-:W-:Y:S01]  /*e390*/  @!P2 PRMT R153, R87, 0x5410, RZ ;  /* 0x000054105799a816 */ /* 0x000fe200000000ff */
[----:B------:R-:W-:Y:S01]  /*e3a0*/  IMAD.MOV.U32 R87, RZ, RZ, R212 ;  /* 0x000000ffff577224 */ /* 0x000fe200078e00d4 */
[----:B------:R-:W-:Y:S02]  /*e3b0*/  LOP3.LUT R2, R8, 0xff, RZ, 0xc0, !PT ;  /* 0x000000ff08027812 */ /* 0x000fe400078ec0ff */
[----:B------:R-:W-:Y:S02]  /*e3c0*/  ISETP.GE.U32.AND P2, PT, R235, R0, PT ;  /* 0x00000000eb00720c */ /* 0x000fe40003f46070 */
[----:B------:R-:W-:Y:S02]  /*e3d0*/  @!P5 PRMT R158, R83, 0x5410, RZ ;  /* 0x00005410539ed816 */ /* 0x000fe400000000ff */
[----:B------:R-:W-:-:S02]  /*e3e0*/  ISETP.GE.U32.AND P5, PT, R235, R2, PT ;  /* 0x00000002eb00720c */ /* 0x000fc40003fa6070 */
[----:B-1----:R-:W-:Y:S01]  /*e3f0*/  F2FP.PACK_AB R2, R87, R25 ;  /* 0x000000195702723e */ /* 0x002fe200000000ff */
[----:B------:R-:W-:Y:S02]  /*e400*/  IMAD.MOV.U32 R78, RZ, RZ, R77 ;  /* 0x000000ffff4e7224 */ /* 0x000fe400078e004d */
[----:B------:R-:W-:Y:S01]  /*e410*/  IMAD.MOV.U32 R77, RZ, RZ, R76 ;  /* 0x000000ffff4d7224 */ /* 0x000fe200078e004c */
[C---:B------:R-:W-:Y:S02]  /*e420*/  PRMT R150, R2.reuse, 0x7632, R150 ;  /* 0x0000763202967816 */ /* 0x040fe40000000096 */
[----:B------:R-:W-:Y:S01]  /*e430*/  PRMT R151, R2, 0x7610, R151 ;  /* 0x0000761002977816 */ /* 0x000fe20000000097 */
[----:B------:R-:W-:Y:S01]  /*e440*/  FADD.FTZ R8, R21, R3 ;  /* 0x0000000315087221 */ /* 0x000fe20000010000 */
[----:B---3--:R-:W-:Y:S01]  /*e450*/  F2FP.PACK_AB R0, R238, R122 ;  /* 0x0000007aee00723e */ /* 0x008fe200000000ff */
[----:B------:R-:W1:Y:S01]  /*e460*/  MUFU.EX2 R2, R217 ;  /* 0x000000d900027308 */ /* 0x000e620000000800 */
[----:B------:R-:W-:Y:S01]  /*e470*/  FADD.FTZ R3, R78, R22 ;  /* 0x000000164e037221 */ /* 0x000fe20000010000 */
[----:B------:R-:W-:Y:S01]  /*e480*/  @!P2 HADD2 R92, -R150.H0_H0, -RZ.H0_H0 ;  /* 0xa00000ff965ca230 */ /* 0x000fe20000000900 */
[----:B------:R-:W-:Y:S01]  /*e490*/  IMAD.MOV.U32 R76, RZ, RZ, R74 ;  /* 0x000000ffff4c7224 */ /* 0x000fe200078e004a */
[C---:B------:R-:W-:Y:S01]  /*e4a0*/  PRMT R149, R0.reuse, 0x7610, R149 ;  /* 0x0000761000957816 */ /* 0x040fe20000000095 */
[----:B------:R-:W-:Y:S01]  /*e4b0*/  IMAD.MOV.U32 R78, RZ, RZ, R77 ;  /* 0x000000ffff4e7224 */ /* 0x000fe200078e004d */
[----:B------:R-:W-:Y:S01]  /*e4c0*/  PRMT R148, R0, 0x7632, R148 ;  /* 0x0000763200947816 */ /* 0x000fe20000000094 */
[----:B------:R-:W-:Y:S01]  /*e4d0*/  IMAD.MOV.U32 R74, RZ, RZ, R59 ;  /* 0x000000ffff4a7224 */ /* 0x000fe200078e003b */
[----:B------:R-:W-:Y:S01]  /*e4e0*/  LOP3.LUT R0, R19, 0xff, RZ, 0xc0, !PT ;  /* 0x000000ff13007812 */ /* 0x000fe200078ec0ff */
[----:B------:R-:W-:-:S02]  /*e4f0*/  IMAD.MOV.U32 R59, RZ, RZ, R56 ;  /* 0x000000ffff3b7224 */ /* 0x000fc400078e0038 */
[----:B------:R-:W-:Y:S01]  /*e500*/  IMAD.MOV.U32 R56, RZ, RZ, R125 ;  /* 0x000000ffff387224 */ /* 0x000fe200078e007d */
[----:B------:R-:W-:Y:S01]  /*e510*/  PRMT R125, R151, 0x5410, R150 ;  /* 0x00005410977d7816 */ /* 0x000fe20000000096 */
[----:B------:R-:W-:Y:S01]  /*e520*/  IMAD.MOV.U32 R28, RZ, RZ, R78 ;  /* 0x000000ffff1c7224 */ /* 0x000fe200078e004e */
[----:B------:R-:W-:Y:S01]  /*e530*/  @!P2 PRMT R150, R92, 0x5410, RZ ;  /* 0x000054105c96a816 */ /* 0x000fe200000000ff */
[----:B------:R-:W-:Y:S01]  /*e540*/  IMAD.MOV.U32 R78, RZ, RZ, R35 ;  /* 0x000000ffff4e7224 */ /* 0x000fe200078e0023 */
[----:B------:R-:W-:Y:S01]  /*e550*/  ISETP.GE.U32.AND P2, PT, R235, R0, PT ;  /* 0x00000000eb00720c */ /* 0x000fe20003f46070 */
[----:B------:R-:W3:Y:S01]  /*e560*/  MUFU.EX2 R35, R216 ;  /* 0x000000d800237308 */ /* 0x000ee20000000800 */
[----:B------:R-:W-:Y:S01]  /*e570*/  IMAD.MOV.U32 R77, RZ, RZ, R76 ;  /* 0x000000ffff4d7224 */ /* 0x000fe200078e004c */
[----:B------:R-:W-:Y:S01]  /*e580*/  @!P3 HADD2 R90, -R148.H0_H0, -RZ.H0_H0 ;  /* 0xa00000ff945ab230 */ /* 0x000fe20000000900 */
[----:B------:R-:W-:Y:S01]  /*e590*/  LOP3.LUT R0, R4, 0xffff, RZ, 0xc0, !PT ;  /* 0x0000ffff04007812 */ /* 0x000fe200078ec0ff */
[----:B------:R-:W-:-:S02]  /*e5a0*/  IMAD.MOV.U32 R76, RZ, RZ, R74 ;  /* 0x000000ffff4c7224 */ /* 0x000fc400078e004a */
[----:B------:R-:W-:Y:S01]  /*e5b0*/  IMAD.MOV.U32 R74, RZ, RZ, R70 ;  /* 0x000000ffff4a7224 */ /* 0x000fe200078e0046 */
[----:B------:R-:W-:Y:S01]  /*e5c0*/  SHF.R.U32.HI R0, RZ, 0x8, R0 ;  /* 0x00000008ff007819 */ /* 0x000fe20000011600 */
[----:B------:R-:W-:Y:S01]  /*e5d0*/  IMAD.MOV.U32 R70, RZ, RZ, R124 ;  /* 0x000000ffff467224 */ /* 0x000fe200078e007c */
[----:B------:R-:W-:Y:S01]  /*e5e0*/  PRMT R124, R149, 0x5410, R148 ;  /* 0x00005410957c7816 */ /* 0x000fe20000000094 */
[----:B------:R-:W-:Y:S01]  /*e5f0*/  @!P5 HADD2 R91, -R149.H0_H0, -RZ.H0_H0 ;  /* 0xa00000ff955bd230 */ /* 0x000fe20000000900 */
[----:B------:R-:W-:Y:S01]  /*e600*/  @!P3 PRMT R148, R90, 0x5410, RZ ;  /* 0x000054105a94b816 */ /* 0x000fe200000000ff */
[----:B-1----:R-:W-:Y:S01]  /*e610*/  IMAD.MOV.U32 R90, RZ, RZ, R2 ;  /* 0x000000ffff5a7224 */ /* 0x002fe200078e0002 */
[----:B------:R-:W-:Y:S01]  /*e620*/  LOP3.LUT R2, R4, 0xff, RZ, 0xc0, !PT ;  /* 0x000000ff04027812 */ /* 0x000fe200078ec0ff */
[----:B------:R-:W-:Y:S01]  /*e630*/  @!P1 HADD2 R88, -R151.H0_H0, -RZ.H0_H0 ;  /* 0xa00000ff97589230 */ /* 0x000fe20000000900 */
[----:B------:R-:W-:Y:S02]  /*e640*/  LOP3.LUT R0, R0, 0xffff, RZ, 0xc0, !PT ;  /* 0x0000ffff00007812 */ /* 0x000fe400078ec0ff */
[----:B------:R-:W-:-:S02]  /*e650*/  @!P5 PRMT R149, R91, 0x5410, RZ ;  /* 0x000054105b95d816 */ /* 0x000fc400000000ff */
[C---:B------:R-:W-:Y:S02]  /*e660*/  ISETP.GE.U32.AND P3, PT, R235.reuse, R2, PT ;  /* 0x00000002eb00720c */ /* 0x040fe40003f66070 */
[C---:B------:R-:W-:Y:S02]  /*e670*/  ISETP.GE.U32.AND P5, PT, R235.reuse, R0, PT ;  /* 0x00000000eb00720c */ /* 0x040fe40003fa6070 */
[----:B------:R-:W-:Y:S02]  /*e680*/  @!P1 PRMT R151, R88, 0x5410, RZ ;  /* 0x0000541058979816 */ /* 0x000fe400000000ff */
[----:B------:R-:W-:Y:S02]  /*e690*/  ISETP.GE.U32.AND P1, PT, R235, R9, PT ;  /* 0x00000009eb00720c */ /* 0x000fe40003f26070 */
[----:B---3--:R-:W-:Y:S01]  /*e6a0*/  F2FP.PACK_AB R0, R35, R90 ;  /* 0x0000005a2300723e */ /* 0x008fe200000000ff */
[----:B------:R-:W1:Y:S01]  /*e6b0*/  MUFU.EX2 R9, R219 ;  /* 0x000000db00097308 */ /* 0x000e620000000800 */
[----:B------:R-:W-:-:S02]  /*e6c0*/  IMAD.MOV.U32 R79, RZ, RZ, R39 ;  /* 0x000000ffff4f7224 */ /* 0x000fc400078e0027 */
[----:B------:R-:W-:Y:S01]  /*e6d0*/  IMAD.MOV.U32 R39, RZ, RZ, R252 ;  /* 0x000000ffff277224 */ /* 0x000fe200078e00fc */
[C---:B------:R-:W-:Y:S02]  /*e6e0*/  PRMT R147, R0.reuse, 0x7610, R147 ;  /* 0x0000761000937816 */ /* 0x040fe40000000093 */
[----:B------:R-:W-:Y:S02]  /*e6f0*/  PRMT R146, R0, 0x7632, R146 ;  /* 0x0000763200927816 */ /* 0x000fe40000000092 */
[----:B------:R3:W4:Y:S01]  /*e700*/  MUFU.EX2 R252, R218 ;  /* 0x000000da00fc7308 */ /* 0x0007220000000800 */
[----:B------:R-:W-:Y:S01]  /*e710*/  SHF.R.U32.HI R0, RZ, 0x8, R20 ;  /* 0x00000008ff007819 */ /* 0x000fe20000011614 */
[----:B------:R-:W-:Y:S02]  /*e720*/  @!P3 HADD2 R94, -R147.H0_H0, -RZ.H0_H0 ;  /* 0xa00000ff935eb230 */ /* 0x000fe40000000900 */
[----:B------:R-:W-:Y:S01]  /*e730*/  @!P5 HADD2 R93, -R146.H0_H0, -RZ.H0_H0 ;  /* 0xa00000ff925dd230 */ /* 0x000fe20000000900 */
[----:B------:R-:W-:Y:S01]  /*e740*/  LOP3.LUT R0, R0, 0xffff, RZ, 0xc0, !PT ;  /* 0x0000ffff00007812 */ /* 0x000fe200078ec0ff */
[----:B------:R-:W-:Y:S01]  /*e750*/  @!P4 HADD2 R89, -R152.H0_H0, -RZ.H0_H0 ;  /* 0xa00000ff9859c230 */ /* 0x000fe20000000900 */
[----:B------:R-:W-:-:S04]  /*e760*/  IMAD.MOV.U32 R86, RZ, RZ, R77 ;  /* 0x000000ffff567224 */ /* 0x000fc800078e004d */
[----:B------:R-:W-:Y:S02]  /*e770*/  @!P4 PRMT R152, R89, 0x5410, RZ ;  /* 0x000054105998c816 */ /* 0x000fe400000000ff */
[----:B---3--:R-:W-:Y:S02]  /*e780*/  PRMT R218, R147, 0x5410, R146 ;  /* 0x0000541093da7816 */ /* 0x008fe40000000092 */
[----:B------:R-:W-:Y:S02]  /*e790*/  @!P3 PRMT R147, R94, 0x5410, RZ ;  /* 0x000054105e93b816 */ /* 0x000fe400000000ff */
[----:B------:R-:W-:Y:S02]  /*e7a0*/  ISETP.GE.U32.AND P3, PT, R235, R0, PT ;  /* 0x00000000eb00720c */ /* 0x000fe40003f66070 */
[----:B------:R-:W-:Y:S01]  /*e7b0*/  @!P5 PRMT R146, R93, 0x5410, RZ ;  /* 0x000054105d92d816 */ /* 0x000fe200000000ff */
[----:B-1----:R-:W-:Y:S01]  /*e7c0*/  IMAD.MOV.U32 R93, RZ, RZ, R9 ;  /* 0x000000ffff5d7224 */ /* 0x002fe200078e0009 */
[----:B------:R-:W-:-:S02]  /*e7d0*/  SHF.R.U32.HI R0, RZ, 0x18, R6 ;  /* 0x00000018ff007819 */ /* 0x000fc40000011606 */
[C---:B------:R-:W-:Y:S01]  /*e7e0*/  ISETP.GE.U32.AND P4, PT, R235.reuse, R10, PT ;  /* 0x0000000aeb00720c */ /* 0x040fe20003f86070 */
[----:B------:R-:W-:Y:S01]  /*e7f0*/  IMAD.MOV.U32 R88, RZ, RZ, R79 ;  /* 0x000000ffff587224 */ /* 0x000fe200078e004f */
[----:B------:R-:W-:Y:S01]  /*e800*/  ISETP.GE.U32.AND P5, PT, R235, R0, PT ;  /* 0x00000000eb00720c */ /* 0x000fe20003fa6070 */
[----:B------:R-:W-:Y:S01]  /*e810*/  IMAD.MOV.U32 R77, RZ, RZ, R70 ;  /* 0x000000ffff4d7224 */ /* 0x000fe200078e0046 */
[----:B----4-:R-:W-:Y:S01]  /*e820*/  F2FP.PACK_AB R0, R93, R252 ;  /* 0x000000fc5d00723e */ /* 0x010fe200000000ff */
[----:B------:R-:W-:Y:S02]  /*e830*/  IMAD.MOV.U32 R79, RZ, RZ, R243 ;  /* 0x000000ffff4f7224 */ /* 0x000fe400078e00f3 */
[----:B------:R-:W-:Y:S01]  /*e840*/  IMAD.MOV.U32 R70, RZ, RZ, R241 ;  /* 0x000000ffff467224 */ /* 0x000fe200078e00f1 */
[----:B------:R-:W-:Y:S01]  /*e850*/  MUFU.EX2 R243, R214 ;  /* 0x000000d600f37308 */ /* 0x000fe20000000800 */
[C---:B------:R-:W-:Y:S02]  /*e860*/  PRMT R145, R0.reuse, 0x7610, R145 ;  /* 0x0000761000917816 */ /* 0x040fe40000000091 */
[----:B------:R-:W-:-:S05]  /*e870*/  PRMT R144, R0, 0x7632, R144 ;  /* 0x0000763200907816 */ /* 0x000fca0000000090 */
[----:B------:R-:W1:Y:S01]  /*e880*/  MUFU.EX2 R241, R204 ;  /* 0x000000cc00f17308 */ /* 0x000e620000000800 */
[----:B------:R-:W-:Y:S01]  /*e890*/  SHF.R.U32.HI R0, RZ, 0x10, R6 ;  /* 0x00000010ff007819 */ /* 0x000fe20000011606 */
[----:B------:R-:W-:Y:S01]  /*e8a0*/  @!P4 HADD2 R96, -R145.H0_H0, -RZ.H0_H0 ;  /* 0xa00000ff9160c230 */ /* 0x000fe20000000900 */
[----:B------:R-:W-:Y:S02]  /*e8b0*/  PRMT R216, R145, 0x5410, R144 ;  /* 0x0000541091d87816 */ /* 0x000fe40000000090 */
[----:B------:R-:W-:Y:S01]  /*e8c0*/  LOP3.LUT R0, R0, 0xff, RZ, 0xc0, !PT ;  /* 0x000000ff00007812 */ /* 0x000fe200078ec0ff */
[----:B------:R-:W-:Y:S01]  /*e8d0*/  @!P3 HADD2 R95, -R144.H0_H0, -RZ.H0_H0 ;  /* 0xa00000ff905fb230 */ /* 0x000fe20000000900 */
[----:B------:R-:W-:Y:S01]  /*e8e0*/  @!P4 PRMT R145, R96, 0x5410, RZ ;  /* 0x000054106091c816 */ /* 0x000fe200000000ff */
[----:B------:R-:W3:Y:S01]  /*e8f0*/  MUFU.EX2 R222, R222 ;  /* 0x000000de00de7308 */ /* 0x000ee20000000800 */
[----:B------:R-:W-:Y:S02]  /*e900*/  ISETP.GE.U32.AND P4, PT, R235, R0, PT ;  /* 0x00000000eb00720c */ /* 0x000fe40003f86070 */
[----:B------:R-:W-:-:S02]  /*e910*/  SHF.R.U32.HI R0, RZ, 0x18, R4 ;  /* 0x00000018ff007819 */ /* 0x000fc40000011604 */
[----:B------:R-:W-:Y:S02]  /*e920*/  @!P3 PRMT R144, R95, 0x5410, RZ ;  /* 0x000054105f90b816 */ /* 0x000fe400000000ff */
[----:B-1----:R-:W-:Y:S02]  /*e930*/  F2FP.PACK_AB R160, R243, R241 ;  /* 0x000000f1f3a0723e */ /* 0x002fe400000000ff */
[----:B------:R-:W-:Y:S02]  /*e940*/  ISETP.GE.U32.AND P3, PT, R235, R0, PT ;  /* 0x00000000eb00720c */ /* 0x000fe40003f66070 */
[----:B------:R-:W-:Y:S01]  /*e950*/  SHF.R.U32.HI R0, RZ, 0x10, R4 ;  /* 0x00000010ff007819 */ /* 0x000fe20000011604 */
[----:B------:R-:W-:Y:S01]  /*e960*/  @!P2 HADD2 R97, -R160.H0_H0, -RZ.H0_H0 ;  /* 0xa00000ffa061a230 */ /* 0x000fe20000000900 */
[----:B------:R-:W-:Y:S02]  /*e970*/  @P2 PRMT R211, R160, 0x7610, R211 ;  /* 0x00007610a0d32816 */ /* 0x000fe400000000d3 */
[----:B------:R-:W-:-:S02]  /*e980*/  LOP3.LUT R0, R0, 0xff, RZ, 0xc0, !PT ;  /* 0x000000ff00007812 */ /* 0x000fc400078ec0ff */
[----:B------:R-:W-:Y:S02]  /*e990*/  @!P2 PRMT R211, R97, 0x5410, RZ ;  /* 0x0000541061d3a816 */ /* 0x000fe400000000ff */
[----:B------:R-:W-:Y:S02]  /*e9a0*/  ISETP.GE.U32.AND P2, PT, R235, R0, PT ;  /* 0x00000000eb00720c */ /* 0x000fe40003f46070 */
[----:B---3--:R-:W-:Y:S01]  /*e9b0*/  F2FP.PACK_AB R0, R222, R220 ;  /* 0x000000dcde00723e */ /* 0x008fe200000000ff */
[----:B------:R-:W-:Y:S02]  /*e9c0*/  IMAD.MOV.U32 R82, RZ, RZ, R58 ;  /* 0x000000ffff527224 */ /* 0x000fe400078e003a */
[----:B------:R-:W-:Y:S01]  /*e9d0*/  IMAD.MOV.U32 R83, RZ, RZ, R59 ;  /* 0x000000ffff537224 */ /* 0x000fe200078e003b */
[C---:B------:R-:W-:Y:S01]  /*e9e0*/  PRMT R141, R0.reuse, 0x7610, R141 ;  /* 0x00007610008d7816 */ /* 0x040fe2000000008d */
[----:B------:R-:W-:Y:S01]  /*e9f0*/  IMAD.MOV.U32 R58, RZ, RZ, R156 ;  /* 0x000000ffff3a7224 */ /* 0x000fe200078e009c */
[----:B------:R-:W-:Y:S01]  /*ea00*/  PRMT R140, R0, 0x7632, R140 ;  /* 0x00007632008c7816 */ /* 0x000fe2000000008c */
[----:B------:R-:W-:-:S02]  /*ea10*/  IMAD.MOV.U32 R59, RZ, RZ, R157 ;  /* 0x000000ffff3b7224 */ /* 0x000fc400078e009d */
[----:B------:R-:W-:Y:S02]  /*ea20*/  IMAD.U32 R0, RZ, RZ, UR5 ;  /* 0x00000005ff007e24 */ /* 0x000fe4000f8e00ff */
[----:B------:R-:W-:Y:S02]  /*ea30*/  IMAD.MOV.U32 R42, RZ, RZ, R56 ;  /* 0x000000ffff2a7224 */ /* 0x000fe400078e0038 */
[----:B------:R-:W-:Y:S02]  /*ea40*/  IMAD.MOV.U32 R84, RZ, RZ, R57 ;  /* 0x000000ffff547224 */ /* 0x000fe400078e0039 */
[----:B------:R-:W-:Y:S01]  /*ea50*/  IMAD.WIDE R56, R0, 0x2, R58 ;  /* 0x0000000200387825 */ /* 0x000fe200078e023a */
[----:B------:R-:W1:Y:S03]  /*ea60*/  MUFU.EX2 R2, R215 ;  /* 0x000000d700027308 */ /* 0x000e660000000800 */
[----:B------:R-:W-:-:S02]  /*ea70*/  IMAD.U32 R0, RZ, RZ, UR4 ;  /* 0x00000004ff007e24 */ /* 0x000fc4000f8e00ff */
[----:B------:R-:W-:Y:S02]  /*ea80*/  IMAD.MOV.U32 R85, RZ, RZ, R74 ;  /* 0x000000ffff557224 */ /* 0x000fe400078e004a */
[----:B------:R-:W-:Y:S01]  /*ea90*/  IMAD.MOV.U32 R24, RZ, RZ, R54 ;  /* 0x000000ffff187224 */ /* 0x000fe200078e0036 */
[----:B------:R-:W3:Y:S01]  /*eaa0*/  MUFU.EX2 R6, R221 ;  /* 0x000000dd00067308 */ /* 0x000ee20000000800 */
[----:B------:R-:W-:Y:S02]  /*eab0*/  IMAD.MOV.U32 R74, RZ, RZ, R55 ;  /* 0x000000ffff4a7224 */ /* 0x000fe400078e0037 */
[----:B------:R-:W-:-:S04]  /*eac0*/  IMAD.WIDE R54, R0, 0x2, R58 ;  /* 0x0000000200367825 */ /* 0x000fc800078e023a */
[----:B------:R-:W-:Y:S02]  /*ead0*/  IMAD.U32 R0, RZ, RZ, UR26 ;  /* 0x0000001aff007e24 */ /* 0x000fe4000f8e00ff */
[----:B------:R-:W-:Y:S02]  /*eae0*/  IMAD.MOV.U32 R81, RZ, RZ, R53 ;  /* 0x000000ffff517224 */ /* 0x000fe400078e0035 */
[----:B------:R-:W-:Y:S02]  /*eaf0*/  IMAD.MOV.U32 R80, RZ, RZ, R52 ;  /* 0x000000ffff507224 */ /* 0x000fe400078e0034 */
[----:B------:R-:W-:Y:S01]  /*eb00*/  IMAD.WIDE R52, R0, 0x2, R58 ;  /* 0x0000000200347825 */ /* 0x000fe200078e023a */
[----:B------:R-:W-:Y:S04]  /*eb10*/  STG.E.U16 [R58.64+-0x80], R34 ;  /* 0xffff80223a007986 */ /* 0x000fe8000c101522 */
[----:B------:R-:W-:Y:S04]  /*eb20*/  STG.E.U16 [R58.64+-0x7e], R32 ;  /* 0xffff82203a007986 */ /* 0x000fe8000c101522 */
[----:B------:R-:W-:Y:S04]  /*eb30*/  STG.E.U16 [R56.64+-0x80], R31 ;  /* 0xffff801f38007986 */ /* 0x000fe8000c101522 */
[----:B------:R-:W-:Y:S01]  /*eb40*/  STG.E.U16 [R56.64+-0x7e], R33 ;  /* 0xffff822138007986 */ /* 0x000fe2000c101522 */
[----:B------:R-:W-:-:S03]  /*eb50*/  FADD.FTZ R21, R239, R3 ;  /* 0x00000003ef157221 */ /* 0x000fc60000010000 */
[----:B------:R-:W-:Y:S04]  /*eb60*/  STG.E.U16 [R54.64+-0x80], R18 ;  /* 0xffff801236007986 */ /* 0x000fe8000c101522 */
[----:B------:R-:W-:Y:S01]  /*eb70*/  STG.E.U16 [R54.64+-0x7e], R17 ;  /* 0xffff821136007986 */ /* 0x000fe2000c101522 */
[----:B-1----:R-:W-:-:S03]  /*eb80*/  FADD.FTZ R3, R2, R8 ;  /* 0x0000000802037221 */ /* 0x002fc60000010000 */
[----:B------:R-:W-:Y:S04]  /*eb90*/  STG.E.U16 [R52.64+-0x80], R16 ;  /* 0xffff801034007986 */ /* 0x000fe8000c101522 */
[----:B------:R-:W-:Y:S01]  /*eba0*/  STG.E.U16 [R52.64+-0x7e], R15 ;  /* 0xffff820f34007986 */ /* 0x000fe2000c101522 */
[----:B---3--:R-:W-:-:S03]  /*ebb0*/  F2FP.PACK_AB R2, R6, R2 ;  /* 0x000000020602723e */ /* 0x008fc600000000ff */
[----:B------:R-:W-:Y:S04]  /*ebc0*/  STG.E.U16 [R58.64+-0x70], R30 ;  /* 0xffff901e3a007986 */ /* 0x000fe8000c101522 */
[----:B------:R-:W-:Y:S04]  /*ebd0*/  STG.E.U16 [R58.64+-0x6e], R29 ;  /* 0xffff921d3a007986 */ /* 0x000fe8000c101522 */
[----:B------:R-:W-:Y:S04]  /*ebe0*/  STG.E.U16 [R56.64+-0x70], R26 ;  /* 0xffff901a38007986 */ /* 0x000fe8000c101522 */
[----:B------:R-:W-:Y:S04]  /*ebf0*/  STG.E.U16 [R56.64+-0x6e], R27 ;  /* 0xffff921b38007986 */ /* 0x000fe8000c101522 */
[----:B------:R1:W-:Y:S01]  /*ec00*/  STG.E.U16 [R54.64+-0x70], R14 ;  /* 0xffff900e36007986 */ /* 0x0003e2000c101522 */
[----:B------:R-:W-:-:S02]  /*ec10*/  PRMT R143, R2, 0x7610, R143 ;  /* 0x00007610028f7816 */ /* 0x000fc4000000008f */
[----:B------:R-:W-:Y:S01]  /*ec20*/  PRMT R142, R2, 0x7632, R142 ;  /* 0x00007632028e7816 */ /* 0x000fe2000000008e */
[----:B------:R-:W-:Y:S01]  /*ec30*/  FADD.FTZ R5, R11, R5 ;  /* 0x000000050b057221 */ /* 0x000fe20000010000 */
[----:B------:R-:W-:Y:S01]  /*ec40*/  LOP3.LUT R0, R237, UR17, R190, 0x96, !PT ;  /* 0x00000011ed007c12 */ /* 0x000fe2000f8e96be */
[----:B------:R-:W-:Y:S02]  /*ec50*/  FADD.FTZ R219, R6, R3 ;  /* 0x0000000306db7221 */ /* 0x000fe40000010000 */
[----:B------:R-:W-:Y:S02]  /*ec60*/  FADD.FTZ R19, R23, R5 ;  /* 0x0000000517137221 */ /* 0x000fe40000010000 */
[----:B------:R-:W-:-:S04]  /*ec70*/  IMAD.WIDE.U32 R4, R0, -0x326172a9, RZ ;  /* 0xcd9e8d5700047825 */ /* 0x000fc800078e00ff */
[----:B-1----:R-:W-:-:S05]  /*ec80*/  IMAD.WIDE.U32 R14, R213, -0x326172a9, RZ ;  /* 0xcd9e8d57d50e7825 */ /* 0x002fca00078e00ff */
[----:B------:R-:W-:-:S05]  /*ec90*/  LOP3.LUT R2, R15, UR18, R88, 0x96, !PT ;  /* 0x000000120f027c12 */ /* 0x000fca000f8e9658 */
[----:B------:R-:W-:-:S05]  /*eca0*/  IMAD.WIDE.U32 R2, R2, -0x2daee0ad, RZ ;  /* 0xd2511f5302027825 */ /* 0x000fca00078e00ff */
[----:B------:R-:W-:Y:S02]  /*ecb0*/  LOP3.LUT R0, R3, UR15, R236, 0x96, !PT ;  /* 0x0000000f03007c12 */ /* 0x000fe4000f8e96ec */
[----:B------:R-:W-:Y:S01]  /*ecc0*/  LOP3.LUT R3, R5, UR16, R14, 0x96, !PT ;  /* 0x0000001005037c12 */ /* 0x000fe2000f8e960e */
[----:B------:R-:W-:-:S04]  /*ecd0*/  FADD.FTZ R12, R28, R7 ;  /* 0x000000071c0c7221 */ /* 0x000fc80000010000 */
[----:B------:R-:W-:-:S04]  /*ece0*/  IMAD.WIDE.U32 R6, R3, -0x2daee0ad, RZ ;  /* 0xd2511f5303067825 */ /* 0x000fc800078e00ff */
        /* <DEDUP_REMOVED lines=16> */
[----:B------:R-:W-:Y:S02]  /*edf0*/  SHF.R.U32.HI R3, RZ, 0x18, R2 ;  /* 0x00000018ff037819 */ /* 0x000fe40000011602 */
[----:B------:R-:W-:-:S02]  /*ee00*/  SHF.R.U32.HI R2, RZ, 0x8, R0 ;  /* 0x00000008ff027819 */ /* 0x000fc40000011600 */
[----:B------:R-:W-:Y:S01]  /*ee10*/  LOP3.LUT R0, R7, 0xff, RZ, 0xc0, !PT ;  /* 0x000000ff07007812 */ /* 0x000fe200078ec0ff */
[----:B------:R-:W-:Y:S01]  /*ee20*/  FADD.FTZ R217, R240, R12 ;  /* 0x0000000cf0d97221 */ /* 0x000fe20000010000 */
[----:B------:R-:W-:Y:S02]  /*ee30*/  PRMT R12, R8, 0x5410, R2 ;  /* 0x00005410080c7816 */ /* 0x000fe40000000002 */
[----:B------:R-:W-:Y:S01]  /*ee40*/  PRMT R11, R0, 0x5410, R3 ;  /* 0x00005410000b7816 */ /* 0x000fe20000000003 */
        /* <DEDUP_REMOVED lines=13> */
[----:B------:R-:W-:Y:S02]  /*ef20*/  SHF.R.U32.HI R6, RZ, 0x18, R6 ;  /* 0x00000018ff067819 */ /* 0x000fe40000011606 */
[----:B------:R-:W-:Y:S02]  /*ef30*/  LOP3.LUT R3, R3, 0xff, RZ, 0xc0, !PT ;  /* 0x000000ff03037812 */ /* 0x000fe400078ec0ff */
[----:B------:R-:W-:Y:S01]  /*ef40*/  LOP3.LUT R2, R9, 0xff, RZ, 0xc0, !PT ;  /* 0x000000ff09027812 */ /* 0x000fe200078ec0ff */
[----:B------:R1:W-:Y:S01]  /*ef50*/  STG.E.U16 [R54.64+-0x6e], R13 ;  /* 0xffff920d36007986 */ /* 0x0003e2000c101522 */
[----:B------:R-:W-:Y:S01]  /*ef60*/  PRMT R212, R235, 0x7054, R235 ;  /* 0x00007054ebd47816 */ /* 0x000fe200000000eb */
[----:B------:R-:W-:-:S02]  /*ef70*/  IMAD.MOV.U32 R89, RZ, RZ, R184 ;  /* 0x000000ffff597224 */ /* 0x000fc400078e00b8 */
[----:B------:R-:W-:Y:S01]  /*ef80*/  IMAD.MOV.U32 R28, RZ, RZ, R78 ;  /* 0x000000ffff1c7224 */ /* 0x000fe200078e004e */
[----:B------:R2:W5:Y:S01]  /*ef90*/  LDL.LU R184, [R1+0x198] ;  /* 0x0001980001b87983 */ /* 0x0005620000300800 */
[----:B-1----:R-:W-:Y:S02]  /*efa0*/  PRMT R13, R3, 0x5410, R6 ;  /* 0x00005410030d7816 */ /* 0x002fe40000000006 */
[----:B------:R-:W-:Y:S02]  /*efb0*/  PRMT R6, R2, 0x5410, R8 ;  /* 0x0000541002067816 */ /* 0x000fe40000000008 */
[----:B------:R-:W-:-:S04]  /*efc0*/  LOP3.LUT R2, R0, 0xffff, RZ, 0xc0, !PT ;  /* 0x0000ffff00027812 */ /* 0x000fc800078ec0ff */
[----:B------:R-:W-:Y:S02]  /*efd0*/  SHF.R.U32.HI R3, RZ, 0x8, R2 ;  /* 0x00000008ff037819 */ /* 0x000fe40000011602 */
[----:B------:R-:W-:-:S04]  /*efe0*/  LOP3.LUT R2, R0, 0xff, RZ, 0xc0, !PT ;  /* 0x000000ff00027812 */ /* 0x000fc800078ec0ff */
[----:B------:R-:W-:Y:S02]  /*eff0*/  PRMT R22, R2, 0x5410, R3 ;  /* 0x0000541002167816 */ /* 0x000fe40000000003 */
[--C-:B------:R-:W-:Y:S02]  /*f000*/  SHF.R.U32.HI R3, RZ, 0x10, R0.reuse ;  /* 0x00000010ff037819 */ /* 0x100fe40000011600 */
[----:B------:R-:W-:Y:S02]  /*f010*/  SHF.R.U32.HI R2, RZ, 0x18, R0 ;  /* 0x00000018ff027819 */ /* 0x000fe40000011600 */
[----:B------:R-:W-:Y:S02]  /*f020*/  LOP3.LUT R0, R3, 0xff, RZ, 0xc0, !PT ;  /* 0x000000ff03007812 */ /* 0x000fe400078ec0ff */
[----:B------:R-:W-:Y:S02]  /*f030*/  IADD3 R3, R224, 0x1, RZ ;  /* 0x00000001e0037810 */ /* 0x000fe40007ffe0ff */
[----:B------:R-:W-:Y:S01]  /*f040*/  PRMT R20, R0, 0x5410, R2 ;  /* 0x0000541000147816 */ /* 0x000fe20000000002 */
[----:B------:R-:W-:-:S02]  /*f050*/  HSET2.LE.AND R2, R12, R212, PT ;  /* 0x000000d40c027233 */ /* 0x000fc40003803000 */
[--C-:B------:R-:W-:Y:S01]  /*f060*/  HSET2.LE.AND R0, R11, R212.reuse, PT ;  /* 0x000000d40b007233 */ /* 0x100fe20003803000 */
[----:B------:R-:W-:Y:S01]  /*f070*/  LOP3.LUT R3, R191, UR37, R3, 0x96, !PT ;  /* 0x00000025bf037c12 */ /* 0x000fe2000f8e9603 */
[----:B------:R-:W-:Y:S01]  /*f080*/  FADD.FTZ R213, R25, R19 ;  /* 0x0000001319d57221 */ /* 0x000fe20000010000 */
[----:B------:R-:W-:Y:S01]  /*f090*/  LOP3.LUT R18, R2, R89, RZ, 0xc0, !PT ;  /* 0x0000005902127212 */ /* 0x000fe200078ec0ff */
[----:B------:R-:W-:Y:S01]  /*f0a0*/  IMAD.MOV.U32 R89, RZ, RZ, R24 ;  /* 0x000000ffff597224 */ /* 0x000fe200078e0018 */
[----:B------:R-:W-:Y:S01]  /*f0b0*/  LOP3.LUT R19, R0, R183, RZ, 0xc0, !PT ;  /* 0x000000b700137212 */ /* 0x000fe200078ec0ff */
[----:B------:R-:W-:Y:S01]  /*f0c0*/  IMAD.MOV.U32 R24, RZ, RZ, R28 ;  /* 0x000000ffff187224 */ /* 0x000fe200078e001c */
[--C-:B------:R-:W-:Y:S01]  /*f0d0*/  HSET2.LE.AND R0, R6, R212.reuse, PT ;  /* 0x000000d406007233 */ /* 0x100fe20003803000 */
[----:B------:R-:W-:Y:S01]  /*f0e0*/  IMAD.WIDE.U32 R28, R3, -0x326172a9, RZ ;  /* 0xcd9e8d57031c7825 */ /* 0x000fe200078e00ff */
[----:B------:R-:W-:Y:S01]  /*f0f0*/  HSET2.LE.AND R2, R7, R212, PT ;  /* 0x000000d407027233 */ /* 0x000fe20003803000 */
[----:B------:R2:W5:Y:S02]  /*f100*/  LDL.LU R183, [R1+0x194] ;  /* 0x0001940001b77983 */ /* 0x0005640000300800 */
[----:B------:R-:W-:-:S02]  /*f110*/  LOP3.LUT R27, R0, R225, RZ, 0xc0, !PT ;  /* 0x000000e1001b7212 */ /* 0x000fc400078ec0ff */
[----:B------:R-:W-:-:S05]  /*f120*/  LOP3.LUT R0, R29, UR18, R88, 0x96, !PT ;  /* 0x000000121d007c12 */ /* 0x000fca000f8e9658 */
[----:B------:R-:W-:-:S05]  /*f130*/  IMAD.WIDE.U32 R6, R0, -0x2daee0ad, RZ ;  /* 0xd2511f5300067825 */ /* 0x000fca00078e00ff */
[----:B------:R-:W-:Y:S02]  /*f140*/  LOP3.LUT R0, R7, UR15, R236, 0x96, !PT ;  /* 0x0000000f07007c12 */ /* 0x000fe4000f8e96ec */
[----:B------:R-:W-:Y:S02]  /*f150*/  LOP3.LUT R26, R2, R227, RZ, 0xc0, !PT ;  /* 0x000000e3021a7212 */ /* 0x000fe400078ec0ff */
        /* <DEDUP_REMOVED lines=51> */
[--C-:B------:R-:W-:Y:S01]  /*f490*/  SHF.R.U32.HI R0, RZ, 0x10, R2.reuse ;  /* 0x00000010ff007819 */ /* 0x100fe20000011602 */
[----:B------:R-:W-:Y:S01]  /*f4a0*/  IMAD.MOV.U32 R24, RZ, RZ, R85 ;  /* 0x000000ffff187224 */ /* 0x000fe200078e0055 */
[----:B------:R-:W-:Y:S02]  /*f4b0*/  SHF.R.U32.HI R2, RZ, 0x18, R2 ;  /* 0x00000018ff027819 */ /* 0x000fe40000011602 */
[----:B------:R-:W-:Y:S01]  /*f4c0*/  LOP3.LUT R0, R0, 0xff, RZ, 0xc0, !PT ;  /* 0x000000ff00007812 */ /* 0x000fe200078ec0ff */
[----:B------:R-:W-:Y:S02]  /*f4d0*/  IMAD.MOV.U32 R89, RZ, RZ, R74 ;  /* 0x000000ffff597224 */ /* 0x000fe400078e004a */
[----:B------:R-:W-:Y:S01]  /*f4e0*/  IMAD.MOV.U32 R88, RZ, RZ, R24 ;  /* 0x000000ffff587224 */ /* 0x000fe200078e0018 */
[----:B------:R-:W-:Y:S01]  /*f4f0*/  PRMT R13, R0, 0x5410, R2 ;  /* 0x00005410000d7816 */ /* 0x000fe20000000002 */
[----:B------:R-:W-:Y:S01]  /*f500*/  HSET2.LE.AND R2, R20, R212, PT ;  /* 0x000000d414027233 */ /* 0x000fe20003803000 */
[----:B------:R-:W-:-:S02]  /*f510*/  IMAD.MOV.U32 R221, RZ, RZ, R89 ;  /* 0x000000ffffdd7224 */ /* 0x000fc400078e0059 */
[----:B------:R-:W-:Y:S02]  /*f520*/  IMAD.MOV.U32 R89, RZ, RZ, R86 ;  /* 0x000000ffff597224 */ /* 0x000fe400078e0056 */
[----:B------:R-:W-:Y:S02]  /*f530*/  LOP3.LUT R25, R2, R88, RZ, 0xc0, !PT ;  /* 0x0000005802197212 */ /* 0x000fe400078ec0ff */
[----:B------:R-:W-:Y:S01]  /*f540*/  IMAD.MOV.U32 R88, RZ, RZ, R89 ;  /* 0x000000ffff587224 */ /* 0x000fe200078e0059 */
[----:B------:R-:W-:-:S03]  /*f550*/  HSET2.LE.AND R0, R11, R212, PT ;  /* 0x000000d40b007233 */ /* 0x000fc60003803000 */
[----:B------:R-:W-:Y:S02]  /*f560*/  IMAD.WIDE.U32 R4, R88, -0x326172a9, RZ ;  /* 0xcd9e8d5758047825 */ /* 0x000fe400078e00ff */
[----:B------:R-:W-:-:S03]  /*f570*/  LOP3.LUT R30, R0, R62, RZ, 0xc0, !PT ;  /* 0x0000003e001e7212 */ /* 0x000fc600078ec0ff */
[----:B------:R-:W-:Y:S01]  /*f580*/  LOP3.LUT R2, R5, R221, RZ, 0x3c, !PT ;  /* 0x000000dd05027212 */ /* 0x000fe200078e3cff */
[----:B------:R-:W-:Y:S01]  /*f590*/  IMAD.MOV.U32 R94, RZ, RZ, R35 ;  /* 0x000000ffff5e7224 */ /* 0x000fe200078e0023 */
[----:B------:R-:W-:-:S03]  /*f5a0*/  HSET2.LE.AND R0, R9, R212, PT ;  /* 0x000000d409007233 */ /* 0x000fc60003803000 */
[----:B------:R-:W-:Y:S02]  /*f5b0*/  IMAD.WIDE.U32 R34, R2, -0x2daee0ad, RZ ;  /* 0xd2511f5302227825 */ /* 0x000fe400078e00ff */
[----:B------:R-:W-:-:S03]  /*f5c0*/  LOP3.LUT R31, R0, R71, RZ, 0xc0, !PT ;  /* 0x00000047001f7212 */ /* 0x000fc600078ec0ff */
[----:B------:R-:W-:Y:S01]  /*f5d0*/  LOP3.LUT R0, R35, UR17, R190, 0x96, !PT ;  /* 0x0000001123007c12 */ /* 0x000fe2000f8e96be */
[----:B------:R-:W-:Y:S02]  /*f5e0*/  IMAD.MOV.U32 R86, RZ, RZ, R180 ;  /* 0x000000ffff567224 */ /* 0x000fe400078e00b4 */
[----:B------:R-:W-:Y:S02]  /*f5f0*/  IMAD.MOV.U32 R89, RZ, RZ, R87 ;  /* 0x000000ffff597224 */ /* 0x000fe400078e0057 */
[----:B------:R-:W-:Y:S01]  /*f600*/  IMAD.WIDE.U32 R32, R0, -0x326172a9, RZ ;  /* 0xcd9e8d5700207825 */ /* 0x000fe200078e00ff */
[--C-:B------:R-:W-:Y:S02]  /*f610*/  HSET2.LE.AND R3, R22, R212.reuse, PT ;  /* 0x000000d416037233 */ /* 0x100fe40003803000 */
[----:B------:R-:W-:Y:S01]  /*f620*/  HSET2.LE.AND R2, R12, R212, PT ;  /* 0x000000d40c027233 */ /* 0x000fe20003803000 */
[----:B------:R-:W-:Y:S02]  /*f630*/  IMAD.MOV.U32 R87, RZ, RZ, R86 ;  /* 0x000000ffff577224 */ /* 0x000fe400078e0056 */
[----:B------:R-:W-:-:S02]  /*f640*/  IMAD.MOV.U32 R78, RZ, RZ, R69 ;  /* 0x000000ffff4e7224 */ /* 0x000fc400078e0045 */
[----:B------:R-:W-:Y:S02]  /*f650*/  IMAD.MOV.U32 R24, RZ, RZ, R39 ;  /* 0x000000ffff187224 */ /* 0x000fe400078e0027 */
[----:B------:R-:W-:Y:S01]  /*f660*/  IMAD.MOV.U32 R86, RZ, RZ, R83 ;  /* 0x000000ffff567224 */ /* 0x000fe200078e0053 */
[----:B------:R-:W-:Y:S01]  /*f670*/  LOP3.LUT R5, R15, UR18, R4, 0x96, !PT ;  /* 0x000000120f057c12 */ /* 0x000fe2000f8e9604 */
[----:B------:R-:W-:Y:S02]  /*f680*/  IMAD.MOV.U32 R83, RZ, RZ, R82 ;  /* 0x000000ffff537224 */ /* 0x000fe400078e0052 */
[----:B------:R-:W-:Y:S01]  /*f690*/  IMAD.MOV.U32 R96, RZ, RZ, R116 ;  /* 0x000000ffff607224 */ /* 0x000fe200078e0074 */
[----:B------:R-:W-:Y:S01]  /*f6a0*/  LOP3.LUT R116, R29, UR18, R4, 0x96, !PT ;  /* 0x000000121d747c12 */ /* 0x000fe2000f8e9604 */
[----:B------:R-:W-:Y:S01]  /*f6b0*/  IMAD.MOV.U32 R82, RZ, RZ, R80 ;  /* 0x000000ffff527224 */ /* 0x000fe200078e0050 */
[C---:B------:R-:W-:Y:S01]  /*f6c0*/  LOP3.LUT R4, R33.reuse, UR16, R14, 0x96, !PT ;  /* 0x0000001021047c12 */ /* 0x040fe2000f8e960e */
[----:B------:R-:W-:Y:S01]  /*f6d0*/  IMAD.MOV.U32 R80, RZ, RZ, R79 ;  /* 0x000000ffff507224 */ /* 0x000fe200078e004f */
[----:B------:R-:W-:Y:S01]  /*f6e0*/  LOP3.LUT R33, R33, UR16, R28, 0x96, !PT ;  /* 0x0000001021217c12 */ /* 0x000fe2000f8e961c */
[----:B------:R-:W-:Y:S01]  /*f6f0*/  IMAD.MOV.U32 R79, RZ, RZ, R78 ;  /* 0x000000ffff4f7224 */ /* 0x000fe200078e004e */
[----:B------:R-:W-:Y:S01]  /*f700*/  LOP3.LUT R24, R3, R24, RZ, 0xc0, !PT ;  /* 0x0000001803187212 */ /* 0x000fe200078ec0ff */
[----:B------:R-:W-:Y:S01]  /*f710*/  IMAD.MOV.U32 R78, RZ, RZ, R77 ;  /* 0x000000ffff4e7224 */ /* 0x000fe200078e004d */
[----:B------:R-:W-:Y:S01]  /*f720*/  LOP3.LUT R28, R2, R226, RZ, 0xc0, !PT ;  /* 0x000000e2021c7212 */ /* 0x000fe200078ec0ff */
[----:B------:R-:W-:Y:S01]  /*f730*/  IMAD.MOV.U32 R77, RZ, RZ, R178 ;  /* 0x000000ffff4d7224 */ /* 0x000fe200078e00b2 */
[----:B------:R-:W-:-:S02]  /*f740*/  HSET2.LE.AND R0, R10, R212, PT ;  /* 0x000000d40a007233 */ /* 0x000fc40003803000 */
[--C-:B------:R-:W-:Y:S02]  /*f750*/  HSET2.LE.AND R3, R8, R212.reuse, PT ;  /* 0x000000d408037233 */ /* 0x100fe40003803000 */
[--C-:B------:R-:W-:Y:S01]  /*f760*/  HSET2.LE.AND R2, R7, R212.reuse, PT ;  /* 0x000000d407027233 */ /* 0x100fe20003803000 */
[----:B------:R-:W-:Y:S01]  /*f770*/  IMAD.MOV.U32 R88, RZ, RZ, R77 ;  /* 0x000000ffff587224 */ /* 0x000fe200078e004d */
[----:B------:R-:W-:Y:S01]  /*f780*/  LOP3.LUT R29, R0, R73, RZ, 0xc0, !PT ;  /* 0x00000049001d7212 */ /* 0x000fe200078ec0ff */
[----:B------:R-:W-:Y:S01]  /*f790*/  IMAD.MOV.U32 R92, RZ, RZ, R76 ;  /* 0x000000ffff5c7224 */ /* 0x000fe200078e004c */
[----:B------:R-:W-:Y:S01]  /*f7a0*/  LOP3.LUT R76, R3, R45, RZ, 0xc0, !PT ;  /* 0x0000002d034c7212 */ /* 0x000fe200078ec0ff */
[----:B------:R-:W-:Y:S01]  /*f7b0*/  HSET2.LE.AND R0, R6, R212, PT ;  /* 0x000000d406007233 */ /* 0x000fe20003803000 */
[----:B------:R-:W-:Y:S01]  /*f7c0*/  LOP3.LUT R77, R2, R44, RZ, 0xc0, !PT ;  /* 0x0000002c024d7212 */ /* 0x000fe200078ec0ff */
[----:B------:R-:W-:Y:S01]  /*f7d0*/  IMAD.WIDE.U32 R2, R5, -0x2daee0ad, RZ ;  /* 0xd2511f5305027825 */ /* 0x000fe200078e00ff */
[----:B------:R-:W1:Y:S03]  /*f7e0*/  LDSM.16.MT88.4 R8, [R173+0x6000] ;  /* 0x00600000ad08783b */ /* 0x000e660000004200 */
        /* <DEDUP_REMOVED lines=10> */
[----:B------:R-:W-:Y:S02]  /*f890*/  FADD.FTZ R214, R72, R21 ;  /* 0x0000001548d67221 */ /* 0x000fe40000010000 */
[----:B------:R-:W-:-:S04]  /*f8a0*/  IMAD.WIDE.U32 R2, R3, -0x2daee0ad, RZ ;  /* 0xd2511f5303027825 */ /* 0x000fc800078e00ff */
[----:B------:R-:W-:Y:S01]  /*f8b0*/  IMAD.WIDE.U32 R20, R0, -0x2daee0ad, RZ ;  /* 0xd2511f5300147825 */ /* 0x000fe200078e00ff */
[----:B------:R-:W-:-:S04]  /*f8c0*/  LOP3.LUT R3, R3, UR9, R4, 0x96, !PT ;  /* 0x0000000903037c12 */ /* 0x000fc8000f8e9604 */
[----:B------:R-:W-:Y:S01]  /*f8d0*/  LOP3.LUT R2, R21, UR6, R2, 0x96, !PT ;  /* 0x0000000615027c12 */ /* 0x000fe2000f8e9602 */
[----:B------:R-:W-:Y:S01]  /*f8e0*/  IMAD.WIDE.U32 R4, R3, -0x326172a9, RZ ;  /* 0xcd9e8d5703047825 */ /* 0x000fe200078e00ff */
[----:B------:R-:W-:-:S03]  /*f8f0*/  HSET2.LE.AND R0, R13, R212, PT ;  /* 0x000000d40d007233 */ /* 0x000fc60003803000 */
[----:B------:R-:W-:Y:S01]  /*f900*/  IMAD.WIDE.U32 R2, R2, -0x326172a9, RZ ;  /* 0xcd9e8d5702027825 */ /* 0x000fe200078e00ff */
[----:B------:R-:W-:-:S03]  /*f910*/  LOP3.LUT R21, R5, UR8, R6, 0x96, !PT ;  /* 0x0000000805157c12 */ /* 0x000fc6000f8e9606 */
[----:B------:R-:W-:Y:S02]  /*f920*/  IMAD.MOV.U32 R22, RZ, RZ, R87 ;  /* 0x000000ffff167224 */ /* 0x000fe400078e0057 */
[----:B------:R-:W-:Y:S01]  /*f930*/  IMAD.MOV.U32 R87, RZ, RZ, R83 ;  /* 0x000000ffff577224 */ /* 0x000fe200078e0053 */
[----:B------:R-:W-:Y:S01]  /*f940*/  SHF.R.U32.HI R5, RZ, 0x10, R2 ;  /* 0x00000010ff057819 */ /* 0x000fe20000011602 */
[----:B------:R-:W-:Y:S02]  /*f950*/  IMAD.MOV.U32 R83, RZ, RZ, R80 ;  /* 0x000000ffff537224 */ /* 0x000fe400078e0050 */
[----:B------:R-:W-:Y:S01]  /*f960*/  IMAD.MOV.U32 R80, RZ, RZ, R79 ;  /* 0x000000ffff507224 */ /* 0x000fe200078e004f */
[----:B------:R-:W-:Y:S02]  /*f970*/  LOP3.LUT R79, R0, R40, RZ, 0xc0, !PT ;  /* 0x00000028004f7212 */ /* 0x000fe400078ec0ff */
[----:B------:R-:W-:Y:S02]  /*f980*/  LOP3.LUT R0, R3, UR13, R4, 0x96, !PT ;  /* 0x0000000d03007c12 */ /* 0x000fe4000f8e9604 */
[----:B------:R-:W-:-:S02]  /*f990*/  LOP3.LUT R3, R2, 0xffff, RZ, 0xc0, !PT ;  /* 0x0000ffff02037812 */ /* 0x000fc400078ec0ff */
[----:B------:R-:W-:Y:S02]  /*f9a0*/  LOP3.LUT R6, R2, 0xff, RZ, 0xc0, !PT ;  /* 0x000000ff02067812 */ /* 0x000fe400078ec0ff */
[----:B------:R-:W-:Y:S02]  /*f9b0*/  SHF.R.U32.HI R4, RZ, 0x18, R2 ;  /* 0x00000018ff047819 */ /* 0x000fe40000011602 */
[----:B------:R-:W-:Y:S02]  /*f9c0*/  LOP3.LUT R2, R5, 0xff, RZ, 0xc0, !PT ;  /* 0x000000ff05027812 */ /* 0x000fe400078ec0ff */
[----:B------:R-:W-:Y:S02]  /*f9d0*/  SHF.R.U32.HI R3, RZ, 0x8, R3 ;  /* 0x00000008ff037819 */ /* 0x000fe40000011603 */
[----:B------:R-:W-:Y:S01]  /*f9e0*/  PRMT R5, R2, 0x5410, R4 ;  /* 0x0000541002057816 */ /* 0x000fe20000000004 */
[----:B------:R-:W-:Y:S01]  /*f9f0*/  IMAD.MOV.U32 R74, RZ, RZ, R70 ;  /* 0x000000ffff4a7224 */ /* 0x000fe200078e0046 */
[----:B------:R-:W-:Y:S01]  /*fa00*/  LOP3.LUT R2, R0, 0xffff, RZ, 0xc0, !PT ;  /* 0x0000ffff00027812 */ /* 0x000fe200078ec0ff */
        /* <DEDUP_REMOVED lines=8> */
[----:B------:R-:W-:Y:S01]  /*fa90*/  LOP3.LUT R2, R0, 0xff, RZ, 0xc0, !PT ;  /* 0x000000ff00027812 */ /* 0x000fe200078ec0ff */
[----:B------:R-:W-:-:S02]  /*faa0*/  IMAD.MOV.U32 R224, RZ, RZ, R89 ;  /* 0x000000ffffe07224 */ /* 0x000fc400078e0059 */
[----:B------:R2:W5:Y:S01]  /*fab0*/  LDL.LU R180, [R1+0x188] ;  /* 0x0001880001b47983 */ /* 0x0005620000300800 */
        /* <DEDUP_REMOVED lines=12> */
[----:B------:R-:W-:-:S02]  /*fb80*/  IMAD.MOV.U32 R92, RZ, RZ, R86 ;  /* 0x000000ffff5c7224 */ /* 0x000fc400078e0056 */
[----:B------:R-:W-:Y:S02]  /*fb90*/  IMAD.MOV.U32 R87, RZ, RZ, R60 ;  /* 0x000000ffff577224 */ /* 0x000fe400078e003c */
[----:B------:R-:W-:Y:S02]  /*fba0*/  IMAD.MOV.U32 R68, RZ, RZ, R172 ;  /* 0x000000ffff447224 */ /* 0x000fe400078e00ac */
[----:B------:R-:W-:Y:S01]  /*fbb0*/  IMAD.MOV.U32 R227, RZ, RZ, R88 ;  /* 0x000000ffffe37224 */ /* 0x000fe200078e0058 */
[----:B------:R2:W5:Y:S01]  /*fbc0*/  LDL.LU R172, [R1+0x178] ;  /* 0x0001780001ac7983 */ /* 0x0005620000300800 */
[----:B------:R-:W-:Y:S02]  /*fbd0*/  IMAD.MOV.U32 R86, RZ, RZ, R61 ;  /* 0x000000ffff567224 */ /* 0x000fe400078e003d */
[----:B------:R-:W-:Y:S02]  /*fbe0*/  IMAD.MOV.U32 R60, RZ, RZ, R51 ;  /* 0x000000ffff3c7224 */ /* 0x000fe400078e0033 */
[----:B------:R-:W-:Y:S01]  /*fbf0*/  IMAD.MOV.U32 R88, RZ, RZ, R85 ;  /* 0x000000ffff587224 */ /* 0x000fe200078e0055 */
[----:B------:R2:W5:Y:S01]  /*fc00*/  LDL.LU R51, [R1+0x174] ;  /* 0x0001740001337983 */ /* 0x0005620000300800 */
[----:B------:R-:W-:Y:S01]  /*fc10*/  IMAD.MOV.U32 R61, RZ, RZ, R50 ;  /* 0x000000ffff3d7224 */ /* 0x000fe200078e0032 */
[----:B------:R-:W-:Y:S01]  /*fc20*/  SHF.R.U32.HI R2, RZ, 0x18, R0 ;  /* 0x00000018ff027819 */ /* 0x000fe20000011600 */
[----:B------:R-:W-:Y:S01]  /*fc30*/  IMAD.MOV.U32 R85, RZ, RZ, R63 ;  /* 0x000000ffff557224 */ /* 0x000fe200078e003f */
[----:B------:R2:W5:Y:S01]  /*fc40*/  LDL.LU R50, [R1+0x170] ;  /* 0x0001700001327983 */ /* 0x0005620000300800 */
[----:B------:R-:W-:Y:S01]  /*fc50*/  IMAD.MOV.U32 R62, RZ, RZ, R49 ;  /* 0x000000ffff3e7224 */ /* 0x000fe200078e0031 */
[----:B------:R-:W-:Y:S01]  /*fc60*/  LOP3.LUT R0, R3, 0xff, RZ, 0xc0, !PT ;  /* 0x000000ff03007812 */ /* 0x000fe200078ec0ff */
[----:B------:R-:W-:Y:S01]  /*fc70*/  IMAD.MOV.U32 R63, RZ, RZ, R48 ;  /* 0x000000ffff3f7224 */ /* 0x000fe200078e0030 */
[----:B------:R2:W5:Y:S04]  /*fc80*/  LDL.LU R49, [R1+0x16c] ;  /* 0x00016c0001317983 */ /* 0x0005680000300800 */
[----:B------:R2:W5:Y:S01]  /*fc90*/  LDL.LU R48, [R1+0x168] ;  /* 0x0001680001307983 */ /* 0x0005620000300800 */
[----:B------:R-:W-:Y:S01]  /*fca0*/  PRMT R12, R0, 0x5410, R2 ;  /* 0x00005410000c7816 */ /* 0x000fe20000000002 */
[----:B------:R-:W-:-:S02]  /*fcb0*/  HSET2.LE.AND R0, R6, R212, PT ;  /* 0x000000d406007233 */ /* 0x000fc40003803000 */
[--C-:B------:R-:W-:Y:S02]  /*fcc0*/  HSET2.LE.AND R2, R5, R212.reuse, PT ;  /* 0x000000d405027233 */ /* 0x100fe40003803000 */
[--C-:B------:R-:W-:Y:S01]  /*fcd0*/  HSET2.LE.AND R3, R4, R212.reuse, PT ;  /* 0x000000d404037233 */ /* 0x100fe20003803000 */
[----:B------:R-:W-:Y:S01]  /*fce0*/  LOP3.LUT R6, R0, R38, RZ, 0xc0, !PT ;  /* 0x0000002600067212 */ /* 0x000fe200078ec0ff */
[----:B------:R-:W-:Y:S01]  /*fcf0*/  HSET2.LE.AND R0, R12, R212, PT ;  /* 0x000000d40c007233 */ /* 0x000fe20003803000 */
[----:B------:R-:W-:Y:S01]  /*fd00*/  LOP3.LUT R7, R2, R36, RZ, 0xc0, !PT ;  /* 0x0000002402077212 */ /* 0x000fe200078ec0ff */
[----:B------:R-:W-:Y:S01]  /*fd10*/  @!P1 HADD2 R98, -R160.H1_H1, -RZ.H0_H0 ;  /* 0xa00000ffa0629230 */ /* 0x000fe20000000d00 */
[----:B------:R-:W-:Y:S01]  /*fd20*/  LOP3.LUT R4, R3, R43, RZ, 0xc0, !PT ;  /* 0x0000002b03047212 */ /* 0x000fe200078ec0ff */
[----:B------:R-:W-:Y:S01]  /*fd30*/  @!P4 HADD2 R99, -R143.H0_H0, -RZ.H0_H0 ;  /* 0xa00000ff8f63c230 */ /* 0x000fe20000000900 */
[----:B------:R-:W-:Y:S01]  /*fd40*/  LOP3.LUT R5, R0, R41, RZ, 0xc0, !PT ;  /* 0x0000002900057212 */ /* 0x000fe200078ec0ff */
[----:B------:R-:W-:-:S02]  /*fd50*/  @!P5 HADD2 R102, -R142.H0_H0, -RZ.H0_H0 ;  /* 0xa00000ff8e66d230 */ /* 0x000fc40000000900 */
[----:B------:R-:W-:Y:S02]  /*fd60*/  @!P2 HADD2 R101, -R141.H0_H0, -RZ.H0_H0 ;  /* 0xa00000ff8d65a230 */ /* 0x000fe40000000900 */
[----:B------:R-:W-:Y:S01]  /*fd70*/  @!P3 HADD2 R100, -R140.H0_H0, -RZ.H0_H0 ;  /* 0xa00000ff8c64b230 */ /* 0x000fe20000000900 */
[----:B------:R-:W-:Y:S01]  /*fd80*/  IMAD.MOV.U32 R69, RZ, RZ, R119 ;  /* 0x000000ffff457224 */ /* 0x000fe200078e0077 */
[----:B------:R-:W-:Y:S01]  /*fd90*/  @P1 PRMT R204, R160, 0x7632, R204 ;  /* 0x00007632a0cc1816 */ /* 0x000fe200000000cc */
[----:B------:R-:W-:Y:S01]  /*fda0*/  IMAD.MOV.U32 R2, RZ, RZ, R96 ;  /* 0x000000ffff027224 */ /* 0x000fe200078e0060 */
[----:B------:R-:W-:Y:S01]  /*fdb0*/  PRMT R119, R143, 0x5410, R142 ;  /* 0x000054108f777816 */ /* 0x000fe2000000008e */
[----:B------:R-:W-:Y:S01]  /*fdc0*/  IMAD.MOV.U32 R0, RZ, RZ, R103 ;  /* 0x000000ffff007224 */ /* 0x000fe200078e0067 */
[----:B------:R-:W-:Y:S01]  /*fdd0*/  PRMT R215, R141, 0x5410, R140 ;  /* 0x000054108dd77816 */ /* 0x000fe2000000008c */
[----:B------:R-:W-:Y:S01]  /*fde0*/  IMAD.MOV.U32 R240, RZ, RZ, R93 ;  /* 0x000000fffff07224 */ /* 0x000fe200078e005d */
[----:B------:R-:W-:Y:S01]  /*fdf0*/  @!P1 PRMT R204, R98, 0x5410, RZ ;  /* 0x0000541062cc9816 */ /* 0x000fe200000000ff */
[----:B------:R-:W-:Y:S01]  /*fe00*/  IMAD.MOV.U32 R226, RZ, RZ, R94 ;  /* 0x000000ffffe27224 */ /* 0x000fe200078e005e */
[----:B------:R-:W-:Y:S01]  /*fe10*/  @!P4 PRMT R143, R99, 0x5410, RZ ;  /* 0x00005410638fc816 */ /* 0x000fe200000000ff */
[----:B------:R-:W-:Y:S01]  /*fe20*/  LDSM.16.MT88.4 R12, [R174+0x6000] ;  /* 0x00600000ae0c783b */ /* 0x000fe20000004200 */
[----:B------:R-:W-:Y:S01]  /*fe30*/  @!P5 PRMT R142, R102, 0x5410, RZ ;  /* 0x00005410668ed816 */ /* 0x000fe200000000ff */
[----:B-1----:R-:W-:Y:S01]  /*fe40*/  HMMA.16816.F32 R96, R4, R8, R136 ;  /* 0x000000080460723c */ /* 0x002fe20000001888 */
[----:B------:R-:W-:-:S02]  /*fe50*/  @!P2 PRMT R141, R101, 0x5410, RZ ;  /* 0x00005410658da816 */ /* 0x000fc400000000ff */
[----:B------:R-:W-:Y:S01]  /*fe60*/  @!P3 PRMT R140, R100, 0x5410, RZ ;  /* 0x00005410648cb816 */ /* 0x000fe200000000ff */
[----:B------:R-:W-:-:S03]  /*fe70*/  IMAD.MOV.U32 R3, RZ, RZ, R90 ;  /* 0x000000ffff037224 */ /* 0x000fc600078e005a */
[----:B------:R-:W-:Y:S01]  /*fe80*/  IMAD.MOV.U32 R136, RZ, RZ, R92 ;  /* 0x000000ffff887224 */ /* 0x000fe200078e005c */
[----:B------:R-:W-:Y:S01]  /*fe90*/  HMMA.16816.F32 R100, R16, R8, R248 ;  /* 0x000000081064723c */ /* 0x000fe200000018f8 */
[----:B------:R-:W-:Y:S02]  /*fea0*/  IMAD.MOV.U32 R137, RZ, RZ, R88 ;  /* 0x000000ffff897224 */ /* 0x000fe400078e0058 */
[----:B------:R-:W-:-:S04]  /*feb0*/  IMAD.MOV.U32 R138, RZ, RZ, R89 ;  /* 0x000000ffff8a7224 */ /* 0x000fc800078e0059 */
[----:B------:R-:W-:Y:S01]  /*fec0*/  IMAD.MOV.U32 R251, RZ, RZ, R91 ;  /* 0x000000fffffb7224 */ /* 0x000fe200078e005b */
[-C--:B------:R-:W-:Y:S08]  /*fed0*/  HMMA.16816.F32 R92, R4, R10.reuse, R132 ;  /* 0x0000000a045c723c */ /* 0x080ff00000001884 */
[----:B------:R-:W-:Y:S01]  /*fee0*/  HMMA.16816.F32 R88, R16, R10, R84 ;  /* 0x0000000a1058723c */ /* 0x000fe20000001854 */
[----:B------:R-:W1:Y:S01]  /*fef0*/  LDSM.16.MT88.4 R8, [R176+0x6000] ;  /* 0x00600000b008783b */ /* 0x000e620000004200 */
[----:B------:R-:W-:-:S02]  /*ff00*/  IMAD.MOV.U32 R133, RZ, RZ, R74 ;  /* 0x000000ffff857224 */ /* 0x000fc400078e004a */
[----:B------:R-:W-:Y:S02]  /*ff10*/  IMAD.MOV.U32 R134, RZ, RZ, R70 ;  /* 0x000000ffff867224 */ /* 0x000fe400078e0046 */
[----:B------:R-:W-:Y:S02]  /*ff20*/  IMAD.MOV.U32 R135, RZ, RZ, R69 ;  /* 0x000000ffff877224 */ /* 0x000fe400078e0045 */
[-C--:B-1----:R-:W-:Y:S08]  /*ff30*/  HMMA.16816.F32 R84, R16, R8.reuse, R80 ;  /* 0x000000081054723c */ /* 0x082ff00000001850 */
[----:B------:R-:W-:Y:S07]  /*ff40*/  HMMA.16816.F32 R80, R4, R8, R128 ;  /* 0x000000080450723c */ /* 0x000fee0000001880 */
[----:B------:R-:W-:-:S02]  /*ff50*/  IMAD.MOV.U32 R128, RZ, RZ, R68 ;  /* 0x000000ffff807224 */ /* 0x000fc400078e0044 */
[----:B------:R-:W-:Y:S01]  /*ff60*/  IMAD.MOV.U32 R131, RZ, RZ, R75 ;  /* 0x000000ffff837224 */ /* 0x000fe200078e004b */
[-C--:B------:R-:W-:Y:S08]  /*ff70*/  HMMA.16816.F32 R68, R16, R10.reuse, R60 ;  /* 0x0000000a1044723c */ /* 0x080ff0000000183c */
[----:B------:R-:W-:Y:S01]  /*ff80*/  HMMA.16816.F32 R72, R4, R10, R108 ;  /* 0x0000000a0448723c */ /* 0x000fe2000000186c */
[----:B------:R-:W1:Y:S01]  /*ff90*/  LDSM.16.MT88.4 R8, [R175+0x6000] ;  /* 0x00600000af08783b */ /* 0x000e620000004200 */
[----:B------:R-:W-:-:S02]  /*ffa0*/  IMAD.MOV.U32 R249, RZ, RZ, R3 ;  /* 0x000000fffff97224 */ /* 0x000fc400078e0003 */
[----:B------:R-:W-:Y:S02]  /*ffb0*/  IMAD.MOV.U32 R248, RZ, RZ, R2 ;  /* 0x000000fffff87224 */ /* 0x000fe400078e0002 */
[----:B------:R-:W-:Y:S02]  /*ffc0*/  IMAD.WIDE.U32 R2, R21, -0x2daee0ad, RZ ;  /* 0xd2511f5315027825 */ /* 0x000fe400078e00ff */
[----:B------:R-:W-:Y:S02]  /*ffd0*/  HMMA.16816.F32 R60, R4, R12, R112 ;  /* 0x0000000c043c723c */ /* 0x000fe40000001870 */
[----:B------:R-:W-:Y:S02]  /*ffe0*/  IMAD.MOV.U32 R139, RZ, RZ, R42 ;  /* 0x000000ffff8b7224 */ /* 0x000fe400078e002a */
[----:B------:R-:W-:Y:S02]  /*fff0*/  IMAD.MOV.U32 R132, RZ, RZ, R39 ;  /* 0x000000ffff847224 */ /* 0x000fe400078e0027 */
[----:B------:R-:W-:-:S02]  /*10000*/  IMAD.MOV.U32 R129, RZ, RZ, R47 ;  /* 0x000000ffff817224 */ /* 0x000fc400078e002f */
[----:B------:R-:W-:Y:S02]  /*10010*/  IMAD.MOV.U32 R130, RZ, RZ, R46 ;  /* 0x000000ffff827224 */ /* 0x000fe400078e002e */
[----:B------:R-:W-:Y:S01]  /*10020*/  IMAD.MOV.U32 R250, RZ, RZ, R0 ;  /* 0x000000fffffa7224 */ /* 0x000fe200078e0000 */
[----:B------:R-:W-:Y:S01]  /*10030*/  HMMA.16816.F32 R44, R4, R14, R104 ;  /* 0x0000000e042c723c */ /* 0x000fe20000001868 */
[----:B------:R-:W-:Y:S02]  /*10040*/  LOP3.LUT R0, R3, UR14, R20, 0x96, !PT ;  /* 0x0000000e03007c12 */ /* 0x000fe4000f8e9614 */
[----:B------:R-:W-:-:S04]  /*10050*/  LOP3.LUT R3, R2, 0xffff, RZ, 0xc0, !PT ;  /* 0x0000ffff02037812 */ /* 0x000fc800078ec0ff */
[----:B------:R-:W-:Y:S01]  /*10060*/  SHF.R.U32.HI R3, RZ, 0x8, R3 ;  /* 0x00000008ff037819 */ /* 0x000fe20000011603 */
[C---:B-1----:R-:W-:Y:S08]  /*10070*/  HMMA.16816.F32 R40, R4.reuse, R8, R228 ;  /* 0x000000080428723c */ /* 0x042ff000000018e4 */
        /* <DEDUP_REMOVED lines=17> */
[----:B------:R-:W-:Y:S01]  /*10190*/  HSET2.LE.AND R0, R8, R212, PT ;  /* 0x000000d408007233 */ /* 0x000fe20003803000 */
[----:B------:R-:W-:Y:S01]  /*101a0*/  IMAD.MOV.U32 R231, RZ, RZ, R22 ;  /* 0x000000ffffe77224 */ /* 0x000fe200078e0016 */
[C---:B------:R-:W-:Y:S01]  /*101b0*/  HMMA.16816.F32 R104, R16.reuse, R14, R128 ;  /* 0x0000000e1068723c */ /* 0x040fe20000001880 */
[----:B------:R-:W-:Y:S01]  /*101c0*/  IMAD.MOV.U32 R230, RZ, RZ, R23 ;  /* 0x000000ffffe67224 */ /* 0x000fe200078e0017 */
[----:B------:R-:W1:Y:S04]  /*101d0*/  LDSM.16.MT88.4 R12, [R173+0x6800] ;  /* 0x00680000ad0c783b */ /* 0x000e680000004200 */
[----:B------:R-:W-:Y:S02]  /*101e0*/  LDSM.16.MT88.4 R20, [R175+0x6800] ;  /* 0x00680000af14783b */ /* 0x000fe40000004200 */
[----:B------:R-:W-:Y:S02]  /*101f0*/  HMMA.16816.F32 R112, R16, R10, R136 ;  /* 0x0000000a1070723c */ /* 0x000fe40000001888 */
        /* <DEDUP_REMOVED lines=9> */
[----:B------:R-:W-:Y:S02]  /*10290*/  IMAD.MOV.U32 R229, RZ, RZ, R123 ;  /* 0x000000ffffe57224 */ /* 0x000fe400078e007b */
[----:B------:R-:W-:Y:S02]  /*102a0*/  IMAD.MOV.U32 R247, RZ, RZ, R122 ;  /* 0x000000fffff77224 */ /* 0x000fe400078e007a */
[----:B------:R-:W-:-:S02]  /*102b0*/  IMAD.WIDE.U32 R2, R33, -0x2daee0ad, RZ ;  /* 0xd2511f5321027825 */ /* 0x000fc400078e00ff */
        /* <DEDUP_REMOVED lines=21> */
[----:B------:R-:W-:Y:S04]  /*10410*/  HMMA.16816.F32 R100, R24, R12, R100 ;  /* 0x0000000c1864723c */ /* 0x000fe80000001864 */
[----:B------:R-:W-:-:S04]  /*10420*/  LOP3.LUT R0, R3, UR13, R36, 0x96, !PT ;  /* 0x0000000d03007c12 */ /* 0x000fc8000f8e9624 */
[----:B------:R-:W-:Y:S01]  /*10430*/  HMMA.16816.F32 R88, R24, R14, R88 ;  /* 0x0000000e1858723c */ /* 0x000fe20000001858 */
[----:B------:R-:W1:Y:S01]  /*10440*/  LDSM.16.MT88.4 R12, [R176+0x7000] ;  /* 0x00700000b00c783b */ /* 0x000e620000004200 */
[----:B------:R-:W-:Y:S02]  /*10450*/  LOP3.LUT R3, R2, 0xffff, RZ, 0xc0, !PT ;  /* 0x0000ffff02037812 */ /* 0x000fe400078ec0ff */
[----:B------:R-:W-:-:S04]  /*10460*/  LOP3.LUT R4, R0, 0xffff, RZ, 0xc0, !PT ;  /* 0x0000ffff00047812 */ /* 0x000fc800078ec0ff */
[----:B------:R-:W-:Y:S01]  /*10470*/  HMMA.16816.F32 R64, R24, R16, R64 ;  /* 0x000000101840723c */ /* 0x000fe20000001840 */
[----:B------:R-:W-:-:S07]  /*10480*/  SHF.R.U32.HI R5, RZ, 0x8, R3 ;  /* 0x00000008ff057819 */ /* 0x000fce0000011603 */
[----:B------:R-:W-:Y:S01]  /*10490*/  HMMA.16816.F32 R60, R24, R18, R104 ;  /* 0x00000012183c723c */ /* 0x000fe20000001868 */
[----:B------:R-:W3:Y:S01]  /*104a0*/  LDSM.16.MT88.4 R16, [R173+0x7000] ;  /* 0x00700000ad10783b */ /* 0x000ee20000004200 */
[----:B------:R-:W-:-:S06]  /*104b0*/  LOP3.LUT R6, R0, 0xff, RZ, 0xc0, !PT ;  /* 0x000000ff00067812 */ /* 0x000fcc00078ec0ff */
[----:B------:R-:W-:Y:S01]  /*104c0*/  HMMA.16816.F32 R84, R24, R8, R84 ;  /* 0x000000081854723c */ /* 0x000fe20000001854 */
[----:B------:R-:W-:-:S07]  /*104d0*/  SHF.R.U32.HI R3, RZ, 0x8, R4 ;  /* 0x00000008ff037819 */ /* 0x000fce0000011604 */
[C---:B------:R-:W-:Y:S01]  /*104e0*/  HMMA.16816.F32 R68, R24.reuse, R10, R68 ;  /* 0x0000000a1844723c */ /* 0x040fe20000001844 */
[----:B------:R-:W4:Y:S07]  /*104f0*/  LDSM.16.MT88.4 R8, [R174+0x7000] ;  /* 0x00700000ae08783b */ /* 0x000f2e0000004200 */
[----:B------:R-:W-:Y:S01]  /*10500*/  HMMA.16816.F32 R44, R24, R20, R108 ;  /* 0x00000014182c723c */ /* 0x000fe2000000186c */
[----:B------:R-:W-:-:S07]  /*10510*/  LOP3.LUT R7, R2, 0xff, RZ, 0xc0, !PT ;  /* 0x000000ff02077812 */ /* 0x000fce00078ec0ff */
[----:B------:R-:W-:Y:S01]  /*10520*/  HMMA.16816.F32 R40, R24, R22, R112 ;  /* 0x000000161828723c */ /* 0x000fe20000001870 */
[----:B------:R-:W2:Y:S01]  /*10530*/  LDSM.16.MT88.4 R20, [R175+0x7000] ;  /* 0x00700000af14783b */ /* 0x000ea20000004200 */
        /* <DEDUP_REMOVED lines=20> */
[-C--:B-1----:R-:W-:Y:S01]  /*10680*/  HMMA.16816.F32 R108, R28, R12.reuse, R84 ;  /* 0x0000000c1c6c723c */ /* 0x082fe20000001854 */
[----:B------:R-:W1:Y:S02]  /*10690*/  LDSM.16.MT88.4 R116, [R173+0x7800] ;  /* 0x00780000ad74783b */ /* 0x000e640000004200 */
[----:B------:R-:W-:Y:S01]  /*106a0*/  IMAD.MOV.U32 R228, RZ, RZ, R127 ;  /* 0x000000ffffe47224 */ /* 0x000fe200078e007f */
[----:B------:R-:W-:Y:S01]  /*106b0*/  LOP3.LUT R0, R2, 0xffff, RZ, 0xc0, !PT ;  /* 0x0000ffff02007812 */ /* 0x000fe200078ec0ff */
[----:B------:R-:W-:Y:S03]  /*106c0*/  LDSM.16.MT88.4 R84, [R174+0x7800] ;  /* 0x00780000ae54783b */ /* 0x000fe60000004200 */
[C---:B------:R-:W-:Y:S01]  /*106d0*/  HMMA.16816.F32 R128, R4.reuse, R12, R128 ;  /* 0x0000000c0480723c */ /* 0x040fe20000001880 */
[----:B------:R-:W-:Y:S04]  /*106e0*/  STG.E.U16 [R52.64+-0x70], R163 ;  /* 0xffff90a334007986 */ /* 0x000fe8000c101522 */
[----:B------:R-:W-:Y:S03]  /*106f0*/  STG.E.U16 [R52.64+-0x6e], R164 ;  /* 0xffff92a434007986 */ /* 0x000fe6000c101522 */
[----:B------:R-:W-:Y:S01]  /*10700*/  HMMA.16816.F32 R120, R4, R14, R120 ;  /* 0x0000000e0478723c */ /* 0x000fe20000001878 */
[----:B------:R-:W-:Y:S04]  /*10710*/  STG.E.U16 [R58.64+-0x60], R210 ;  /* 0xffffa0d23a007986 */ /* 0x000fe8000c101522 */
[----:B------:R-:W-:Y:S03]  /*10720*/  STG.E.U16 [R58.64+-0x5e], R209 ;  /* 0xffffa2d13a007986 */ /* 0x000fe6000c101522 */
[C---:B---3--:R-:W-:Y:S01]  /*10730*/  HMMA.16816.F32 R124, R28.reuse, R16, R100 ;  /* 0x000000101c7c723c */ /* 0x048fe20000001864 */
[----:B------:R-:W3:Y:S07]  /*10740*/  LDSM.16.MT88.4 R100, [R176+0x7800] ;  /* 0x00780000b064783b */ /* 0x000eee0000004200 */
[----:B------:R-:W-:Y:S01]  /*10750*/  HMMA.16816.F32 R68, R28, R14, R68 ;  /* 0x0000000e1c44723c */ /* 0x000fe20000001844 */
[----:B------:R-:W1:Y:S04]  /*10760*/  LDSM.16.MT88.4 R12, [R175+0x7800] ;  /* 0x00780000af0c783b */ /* 0x000e680000004200 */
[----:B------:R-:W-:Y:S03]  /*10770*/  STG.E.U16 [R56.64+-0x60], R207 ;  /* 0xffffa0cf38007986 */ /* 0x000fe6000c101522 */
[C---:B------:R-:W-:Y:S01]  /*10780*/  HMMA.16816.F32 R136, R4.reuse, R16, R136 ;  /* 0x000000100488723c */ /* 0x040fe20000001888 */
[----:B------:R-:W-:Y:S04]  /*10790*/  STG.E.U16 [R56.64+-0x5e], R208 ;  /* 0xffffa2d038007986 */ /* 0x000fe8000c101522 */
[----:B------:R-:W-:Y:S03]  /*107a0*/  STG.E.U16 [R54.64+-0x60], R166 ;  /* 0xffffa0a636007986 */ /* 0x000fe6000c101522 */
[C---:B------:R-:W-:Y:S01]  /*107b0*/  HMMA.16816.F32 R132, R4.reuse, R18, R132 ;  /* 0x000000120484723c */ /* 0x040fe20000001884 */
[----:B------:R-:W-:Y:S07]  /*107c0*/  STG.E.U16 [R54.64+-0x5e], R165 ;  /* 0xffffa2a536007986 */ /* 0x000fee000c101522 */
[C---:B----4-:R-:W-:Y:S01]  /*107d0*/  HMMA.16816.F32 R112, R4.reuse, R8, R96 ;  /* 0x000000080470723c */ /* 0x050fe20000001860 */
[----:B------:R-:W-:Y:S07]  /*107e0*/  STG.E.U16 [R52.64+-0x60], R161 ;  /* 0xffffa0a134007986 */ /* 0x000fee000c101522 */
[C---:B------:R-:W-:Y:S01]  /*107f0*/  HMMA.16816.F32 R104, R4.reuse, R10, R92 ;  /* 0x0000000a0468723c */ /* 0x040fe2000000185c */
[----:B------:R-:W-:Y:S07]  /*10800*/  STG.E.U16 [R52.64+-0x5e], R162 ;  /* 0xffffa2a234007986 */ /* 0x000fee000c101522 */
[C---:B--2---:R-:W-:Y:S01]  /*10810*/  HMMA.16816.F32 R80, R4.reuse, R20, R80 ;  /* 0x000000140450723c */ /* 0x044fe20000001850 */
[----:B------:R-:W-:Y:S07]  /*10820*/  STG.E.U16 [R58.64+-0x50], R206 ;  /* 0xffffb0ce3a007986 */ /* 0x000fee000c101522 */
[----:B------:R-:W-:Y:S01]  /*10830*/  HMMA.16816.F32 R72, R4, R22, R72 ;  /* 0x000000160448723c */ /* 0x000fe20000001848 */
[----:B------:R-:W-:Y:S06]  /*10840*/  STG.E.U16 [R58.64+-0x4e], R205 ;  /* 0xffffb2cd3a007986 */ /* 0x000fec000c101522 */
[----:B------:R-:W-:-:S02]  /*10850*/  SHF.R.U32.HI R4, RZ, 0x8, R0 ;  /* 0x00000008ff047819 */ /* 0x000fc40000011600 */
[----:B------:R-:W-:Y:S01]  /*10860*/  LOP3.LUT R0, R3, UR14, R32, 0x96, !PT ;  /* 0x0000000e03007c12 */ /* 0x000fe2000f8e9620 */
[----:B------:R-:W-:Y:S01]  /*10870*/  HMMA.16816.F32 R64, R28, R8, R64 ;  /* 0x000000081c40723c */ /* 0x000fe20000001840 */
[----:B------:R-:W-:Y:S01]  /*10880*/  LOP3.LUT R5, R2, 0xff, RZ, 0xc0, !PT ;  /* 0x000000ff02057812 */ /* 0x000fe200078ec0ff */
[----:B------:R-:W-:Y:S01]  /*10890*/  STG.E.U16 [R56.64+-0x50], R202 ;  /* 0xffffb0ca38007986 */ /* 0x000fe2000c101522 */
[----:B------:R-:W-:Y:S02]  /*108a0*/  SHF.R.U32.HI R7, RZ, 0x10, R2 ;  /* 0x00000010ff077819 */ /* 0x000fe40000011602 */
[----:B------:R-:W-:Y:S01]  /*108b0*/  SHF.R.U32.HI R3, RZ, 0x10, R0 ;  /* 0x00000010ff037819 */ /* 0x000fe20000011600 */
[----:B------:R-:W-:Y:S01]  /*108c0*/  STG.E.U16 [R56.64+-0x4e], R203 ;  /* 0xffffb2cb38007986 */ /* 0x000fe2000c101522 */
[----:B------:R-:W-:Y:S02]  /*108d0*/  SHF.R.U32.HI R8, RZ, 0x18, R2 ;  /* 0x00000018ff087819 */ /* 0x000fe40000011602 */
[----:B------:R-:W-:Y:S01]  /*108e0*/  LOP3.LUT R2, R0, 0xffff, RZ, 0xc0, !PT ;  /* 0x0000ffff00027812 */ /* 0x000fe200078ec0ff */
[----:B------:R-:W-:Y:S01]  /*108f0*/  STG.E.U16 [R54.64+-0x50], R159 ;  /* 0xffffb09f36007986 */ /* 0x000fe2000c101522 */
[----:B------:R-:W-:-:S02]  /*10900*/  PRMT R9, R5, 0x5410, R4 ;  /* 0x0000541005097816 */ /* 0x000fc40000000004 */
[----:B------:R-:W-:Y:S01]  /*10910*/  LOP3.LUT R6, R0, 0xff, RZ, 0xc0, !PT ;  /* 0x000000ff00067812 */ /* 0x000fe200078ec0ff */
[----:B------:R-:W-:Y:S01]  /*10920*/  STG.E.U16 [R54.64+-0x4e], R158 ;  /* 0xffffb29e36007986 */ /* 0x000fe2000c101522 */
[----:B------:R-:W-:Y:S02]  /*10930*/  SHF.R.U32.HI R5, RZ, 0x18, R0 ;  /* 0x00000018ff057819 */ /* 0x000fe40000011600 */
[----:B------:R-:W-:Y:S01]  /*10940*/  LOP3.LUT R0, R7, 0xff, RZ, 0xc0, !PT ;  /* 0x000000ff07007812 */ /* 0x000fe200078ec0ff */
[----:B------:R-:W-:Y:S01]  /*10950*/  STG.E.U16 [R52.64+-0x50], R155 ;  /* 0xffffb09b34007986 */ /* 0x000fe2000c101522 */
[----:B------:R-:W-:-:S03]  /*10960*/  SHF.R.U32.HI R4, RZ, 0x8, R2 ;  /* 0x00000008ff047819 */ /* 0x000fc60000011602 */
[----:B------:R-:W-:Y:S01]  /*10970*/  STG.E.U16 [R52.64+-0x4e], R154 ;  /* 0xffffb29a34007986 */ /* 0x000fe2000c101522 */
[----:B------:R-:W-:-:S03]  /*10980*/  LOP3.LUT R2, R3, 0xff, RZ, 0xc0, !PT ;  /* 0x000000ff03027812 */ /* 0x000fc600078ec0ff */
[----:B------:R-:W-:Y:S04]  /*10990*/  STG.E.U16 [R58.64+-0x40], R201 ;  /* 0xffffc0c93a007986 */ /* 0x000fe8000c101522 */
[----:B------:R-:W-:Y:S01]  /*109a0*/  STG.E.U16 [R58.64+-0x3e], R200 ;  /* 0xffffc2c83a007986 */ /* 0x000fe2000c101522 */
[----:B------:R-:W-:-:S03]  /*109b0*/  PRMT R0, R0, 0x5410, R8 ;  /* 0x0000541000007816 */ /* 0x000fc60000000008 */
[----:B------:R-:W-:Y:S04]  /*109c0*/  STG.E.U16 [R56.64+-0x40], R198 ;  /* 0xffffc0c638007986 */ /* 0x000fe8000c101522 */
[----:B------:R2:W-:Y:S04]  /*109d0*/  STG.E.U16 [R56.64+-0x3e], R199 ;  /* 0xffffc2c738007986 */ /* 0x0005e8000c101522 */
[----:B------:R4:W-:Y:S04]  /*109e0*/  STG.E.U16 [R54.64+-0x40], R153 ;  /* 0xffffc09936007986 */ /* 0x0009e8000c101522 */
[----:B------:R4:W-:Y:S01]  /*109f0*/  STG.E.U16 [R54.64+-0x3e], R152 ;  /* 0xffffc29836007986 */ /* 0x0009e2000c101522 */
[----:B------:R-:W-:-:S03]  /*10a00*/  PRMT R3, R2, 0x5410, R5 ;  /* 0x0000541002037816 */ /* 0x000fc60000000005 */
[----:B------:R4:W-:Y:S04]  /*10a10*/  STG.E.U16 [R52.64+-0x40], R143 ;  /* 0xffffc08f34007986 */ /* 0x0009e8000c101522 */
[----:B------:R4:W-:Y:S01]  /*10a20*/  STG.E.U16 [R52.64+-0x3e], R142 ;  /* 0xffffc28e34007986 */ /* 0x0009e2000c101522 */
[----:B------:R-:W-:Y:S03]  /*10a30*/  HMMA.16816.F32 R16, R28, R18, R88 ;  /* 0x000000121c10723c */ /* 0x000fe60000001858 */
[----:B------:R4:W-:Y:S01]  /*10a40*/  STG.E.U16 [R58.64+-0x30], R197 ;  /* 0xffffd0c53a007986 */ /* 0x0009e2000c101522 */
[----:B------:R-:W-:-:S03]  /*10a50*/  PRMT R4, R6, 0x5410, R4 ;  /* 0x0000541006047816 */ /* 0x000fc60000000004 */
[----:B------:R4:W-:Y:S01]  /*10a60*/  STG.E.U16 [R58.64+-0x2e], R196 ;  /* 0xffffd2c43a007986 */ /* 0x0009e2000c101522 */
[C---:B------:R-:W-:Y:S03]  /*10a70*/  HMMA.16816.F32 R60, R28.reuse, R10, R60 ;  /* 0x0000000a1c3c723c */ /* 0x040fe6000000183c */
[----:B------:R4:W-:Y:S04]  /*10a80*/  STG.E.U16 [R56.64+-0x30], R195 ;  /* 0xffffd0c338007986 */ /* 0x0009e8000c101522 */
[----:B------:R4:W-:Y:S01]  /*10a90*/  STG.E.U16 [R56.64+-0x2e], R194 ;  /* 0xffffd2c238007986 */ /* 0x0009e2000c101522 */
[----:B------:R-:W-:Y:S03]  /*10aa0*/  HMMA.16816.F32 R44, R28, R20, R44 ;  /* 0x000000141c2c723c */ /* 0x000fe6000000182c */
[----:B------:R4:W-:Y:S01]  /*10ab0*/  STG.E.U16 [R54.64+-0x30], R151 ;  /* 0xffffd09736007986 */ /* 0x0009e2000c101522 */
[----:B------:R-:W-:-:S03]  /*10ac0*/  HSET2.LE.AND R0, R0, R212, PT ;  /* 0x000000d400007233 */ /* 0x000fc60003803000 */
[----:B------:R4:W-:Y:S01]  /*10ad0*/  STG.E.U16 [R54.64+-0x2e], R150 ;  /* 0xffffd29636007986 */ /* 0x0009e2000c101522 */
[----:B------:R-:W-:Y:S01]  /*10ae0*/  HMMA.16816.F32 R40, R28, R22, R40 ;  /* 0x000000161c28723c */ /* 0x000fe20000001828 */
[----:B------:R-:W-:Y:S02]  /*10af0*/  IMAD.MOV.U32 R5, RZ, RZ, R160 ;  /* 0x000000ffff057224 */ /* 0x000fe400078e00a0 */
[----:B------:R4:W-:Y:S04]  /*10b00*/  STG.E.U16 [R52.64+-0x30], R149 ;  /* 0xffffd09534007986 */ /* 0x0009e8000c101522 */
[----:B------:R4:W-:Y:S01]  /*10b10*/  STG.E.U16 [R52.64+-0x2e], R148 ;  /* 0xffffd29434007986 */ /* 0x0009e2000c101522 */
[----:B------:R-:W-:-:S03]  /*10b20*/  HSET2.LE.AND R3, R3, R212, PT ;  /* 0x000000d403037233 */ /* 0x000fc60003803000 */
        /* <DEDUP_REMOVED lines=8> */
[----:B------:R-:W-:-:S03]  /*10bb0*/  LOP3.LUT R91, R0, R5, RZ, 0xc0, !PT ;  /* 0x00000005005b7212 */ /* 0x000fc600078ec0ff */
[----:B------:R4:W-:Y:S04]  /*10bc0*/  STG.E.U16 [R52.64+-0x20], R141 ;  /* 0xffffe08d34007986 */ /* 0x0009e8000c101522 */
[----:B------:R4:W-:Y:S01]  /*10bd0*/  STG.E.U16 [R52.64+-0x1e], R140 ;  /* 0xffffe28c34007986 */ /* 0x0009e2000c101522 */
[----:B------:R-:W-:-:S03]  /*10be0*/  FADD.FTZ R0, R247, R219 ;  /* 0x000000dbf7007221 */ /* 0x000fc60000010000 */
[----:B------:R4:W-:Y:S04]  /*10bf0*/  STG.E.U16 [R58.64+-0x10], R170 ;  /* 0xfffff0aa3a007986 */ /* 0x0009e8000c101522 */
[----:B------:R4:W-:Y:S01]  /*10c00*/  STG.E.U16 [R58.64+-0xe], R169 ;  /* 0xfffff2a93a007986 */ /* 0x0009e2000c101522 */
[----:B------:R-:W-:-:S03]  /*10c10*/  LOP3.LUT R89, R3, R215, RZ, 0xc0, !PT ;  /* 0x000000d703597212 */ /* 0x000fc600078ec0ff */
[----:B------:R4:W-:Y:S04]  /*10c20*/  STG.E.U16 [R56.64+-0x10], R168 ;  /* 0xfffff0a838007986 */ /* 0x0009e8000c101522 */
[----:B------:R4:W-:Y:S01]  /*10c30*/  STG.E.U16 [R56.64+-0xe], R167 ;  /* 0xfffff2a738007986 */ /* 0x0009e2000c101522 */
[----:B------:R-:W-:-:S03]  /*10c40*/  LOP3.LUT R88, R2, R218, RZ, 0xc0, !PT ;  /* 0x000000da02587212 */ /* 0x000fc600078ec0ff */
[----:B------:R4:W-:Y:S01]  /*10c50*/  STG.E.U16 [R54.64+-0x10], R145 ;  /* 0xfffff09136007986 */ /* 0x0009e2000c101522 */
[----:B------:R-:W-:-:S03]  /*10c60*/  FADD.FTZ R3, R228, R217 ;  /* 0x000000d9e4037221 */ /* 0x000fc60000010000 */
[----:B------:R4:W-:Y:S01]  /*10c70*/  STG.E.U16 [R54.64+-0xe], R144 ;  /* 0xfffff29036007986 */ /* 0x0009e2000c101522 */
[----:B------:R-:W-:-:S03]  /*10c80*/  LOP3.LUT R90, R4, R216, RZ, 0xc0, !PT ;  /* 0x000000d8045a7212 */ /* 0x000fc600078ec0ff */
[----:B------:R4:W-:Y:S01]  /*10c90*/  STG.E.U16 [R52.64+-0x10], R211 ;  /* 0xfffff0d334007986 */ /* 0x0009e2000c101522 */
[----:B------:R-:W-:-:S03]  /*10ca0*/  FADD.FTZ R2, R229, R214 ;  /* 0x000000d6e5027221 */ /* 0x000fc60000010000 */
        /* <DEDUP_REMOVED lines=11> */
[----:B-1----:R-:W-:Y:S01]  /*10d60*/  HMMA.16816.F32 R136, R88, R116, R136 ;  /* 0x000000745888723c */ /* 0x002fe20000001888 */
[----:B------:R-:W-:Y:S01]  /*10d70*/  FADD.FTZ R238, R225, R238 ;  /* 0x000000eee1ee7221 */ /* 0x000fe20000010000 */
[----:B--2---:R-:W-:Y:S01]  /*10d80*/  IADD3 R199, P1, R156, -0x100, RZ ;  /* 0xffffff009cc77810 */ /* 0x004fe20007f3e0ff */
[----:B------:R-:W-:-:S02]  /*10d90*/  FADD.FTZ R239, R239, R3 ;  /* 0x00000003efef7221 */ /* 0x000fc40000010000 */
[----:B------:R-:W-:Y:S02]  /*10da0*/  FADD.FTZ R2, R252, R2 ;  /* 0x00000002fc027221 */ /* 0x000fe40000010000 */
[----:B------:R-:W-:Y:S01]  /*10db0*/  FADD.FTZ R0, R241, R0 ;  /* 0x00000000f1007221 */ /* 0x000fe20000010000 */
[----:B------:R-:W-:Y:S01]  /*10dc0*/  HMMA.16816.F32 R132, R88, R118, R132 ;  /* 0x000000765884723c */ /* 0x000fe20000001884 */
[----:B------:R-:W-:Y:S01]  /*10dd0*/  FADD.FTZ R238, R227, R238 ;  /* 0x000000eee3ee7221 */ /* 0x000fe20000010000 */
[----:B------:R-:W-:Y:S01]  /*10de0*/  IADD3.X R198, R157, -0x1, RZ, P1, !PT ;  /* 0xffffffff9dc67810 */ /* 0x000fe20000ffe4ff */
[----:B------:R-:W-:-:S05]  /*10df0*/  FADD.FTZ R239, R224, R239 ;  /* 0x000000efe0ef7221 */ /* 0x000fca0000010000 */
[----:B---3--:R-:W-:Y:S01]  /*10e00*/  HMMA.16816.F32 R128, R88, R100, R128 ;  /* 0x000000645880723c */ /* 0x008fe20000001880 */
[----:B------:R-:W-:Y:S02]  /*10e10*/  FADD.FTZ R240, R240, R2 ;  /* 0x00000002f0f07221 */ /* 0x000fe40000010000 */
[----:B------:R-:W-:-:S05]  /*10e20*/  FADD.FTZ R241, R243, R0 ;  /* 0x00000000f3f17221 */ /* 0x000fca0000010000 */
        /* <DEDUP_REMOVED lines=17> */
[----:B------:R-:W-:Y:S05]  /*10f40*/  @!UPT UIADD3 URZ, URZ, URZ, URZ ;  /* 0x0000003f3f3ff290 */ /* 0x000fea000fffe03f */
[----:B------:R-:W-:Y:S11]  /*10f50*/  @!P6 BRA `(.L_x_1000) ;  /* 0x000080200000e947 */ /* 0x000ff60003800000 */
[----:B----4-:R-:W2:Y:S04]  /*10f60*/  LDL R247, [R1+0x74] ;  /* 0x0000740001f77983 */ /* 0x010ea80000100800 */
        /* <DEDUP_REMOVED lines=9> */
[----:B------:R-:W-:Y:S01]  /*11000*/  @P0 STS.128 [R188+0x6000], RZ ;  /* 0x006000ffbc000388 */ /* 0x000fe20000000c00 */
        /* <DEDUP_REMOVED lines=43> */
[----:B-----5:R-:W-:Y:S04]  /*112c0*/  LDSM.16.M88.4 R28, [R172+0x4000] ;  /* 0x00400000ac1c783b */ /* 0x020fe80000000200 */
[----:B------:R-:W-:Y:S04]  /*112d0*/  LDSM.16.M88.4 R24, [R172+0x4800] ;  /* 0x00480000ac18783b */ /* 0x000fe80000000200 */
[----:B-1----:R-:W1:Y:S04]  /*112e0*/  LDSM.16.M88.4 R8, [R179] ;  /* 0x00000000b308783b */ /* 0x002e680000000200 */
[----:B------:R-:W-:Y:S04]  /*112f0*/  LDSM.16.M88.4 R16, [R172+0x5000] ;  /* 0x00500000ac10783b */ /* 0x000fe80000000200 */
[----:B------:R-:W-:Y:S04]  /*11300*/  LDSM.16.M88.4 R12, [R172+0x5800] ;  /* 0x00580000ac0c783b */ /* 0x000fe80000000200 */
[----:B------:R-:W-:Y:S04]  /*11310*/  LDSM.16.M88.4 R20, [R182+0x2000] ;  /* 0x00200000b614783b */ /* 0x000fe80000000200 */
[----:B--2---:R-:W2:Y:S04]  /*11320*/  LDSM.16.M88.4 R4, [R179+0x2000] ;  /* 0x00200000b304783b */ /* 0x004ea80000000200 */
[----:B------:R-:W3:Y:S04]  /*11330*/  LDSM.16.M88.4 R52, [R178+0x4800] ;  /* 0x00480000b234783b */ /* 0x000ee80000000200 */
[----:B------:R-:W4:Y:S04]  /*11340*/  LDSM.16.M88.4 R44, [R178+0x5000] ;  /* 0x00500000b22c783b */ /* 0x000f280000000200 */
[----:B------:R-:W3:Y:S04]  /*11350*/  LDSM.16.M88.4 R40, [R178+0x5800] ;  /* 0x00580000b228783b */ /* 0x000ee80000000200 */
[----:B------:R-:W3:Y:S04]  /*11360*/  LDSM.16.M88.4 R56, [R178+0x4000] ;  /* 0x00400000b238783b */ /* 0x000ee80000000200 */
[----:B------:R-:W-:Y:S01]  /*11370*/  LDSM.16.M88.4 R36, [R183] ;  /* 0x00000000b724783b */ /* 0x000fe20000000200 */
[C---:B-1----:R-:W-:Y:S03]  /*11380*/  HMMA.16816.F32 R196, R8.reuse, R28, RZ ;  /* 0x0000001c08c4723c */ /* 0x042fe600000018ff */
[----:B------:R-:W1:Y:S04]  /*11390*/  S2R R251, SR_TID.X ;  /* 0x0000000000fb7919 */ /* 0x000e680000002100 */
[----:B------:R-:W0:Y:S01]  /*113a0*/  LDGDEPBAR ;  /* 0x00000000000079af */ /* 0x000e220000000000 */
[----:B------:R-:W-:Y:S08]  /*113b0*/  HMMA.16816.F32 R216, R8, R30, RZ ;  /* 0x0000001e08d8723c */ /* 0x000ff000000018ff */
[C---:B--2---:R-:W-:Y:S08]  /*113c0*/  HMMA.16816.F32 R32, R4.reuse, R28, RZ ;  /* 0x0000001c0420723c */ /* 0x044ff000000018ff */
[C---:B------:R-:W-:Y:S08]  /*113d0*/  HMMA.16816.F32 R72, R4.reuse, R30, RZ ;  /* 0x0000001e0448723c */ /* 0x040ff000000018ff */
[C---:B------:R-:W-:Y:S08]  /*113e0*/  HMMA.16816.F32 R28, R4.reuse, R24, RZ ;  /* 0x00000018041c723c */ /* 0x040ff000000018ff */
[C---:B------:R-:W-:Y:S08]  /*113f0*/  HMMA.16816.F32 R60, R4.reuse, R16, RZ ;  /* 0x00000010043c723c */ /* 0x040ff000000018ff */
[C---:B------:R-:W-:Y:S08]  /*11400*/  HMMA.16816.F32 R64, R4.reuse, R12, RZ ;  /* 0x0000000c0440723c */ /* 0x040ff000000018ff */
[C---:B------:R-:W-:Y:S08]  /*11410*/  HMMA.16816.F32 R68, R4.reuse, R26, RZ ;  /* 0x0000001a0444723c */ /* 0x040ff000000018ff */
[C---:B------:R-:W-:Y:S08]  /*11420*/  HMMA.16816.F32 R144, R4.reuse, R18, RZ ;  /* 0x000000120490723c */ /* 0x040ff000000018ff */
[----:B------:R-:W-:Y:S01]  /*11430*/  HMMA.16816.F32 R140, R4, R14, RZ ;  /* 0x0000000e048c723c */ /* 0x000fe200000018ff */
[----:B------:R-:W2:Y:S07]  /*11440*/  LDSM.16.M88.4 R4, [R182] ;  /* 0x00000000b604783b */ /* 0x000eae0000000200 */
[C---:B------:R-:W-:Y:S08]  /*11450*/  HMMA.16816.F32 R152, R8.reuse, R12, RZ ;  /* 0x0000000c0898723c */ /* 0x040ff000000018ff */
[----:B------:R-:W-:Y:S01]  /*11460*/  HMMA.16816.F32 R204, R8, R14, RZ ;  /* 0x0000000e08cc723c */ /* 0x000fe200000018ff */
[----:B------:R-:W-:Y:S07]  /*11470*/  LDSM.16.M88.4 R12, [R180+0x2000] ;  /* 0x00200000b40c783b */ /* 0x000fee0000000200 */
[----:B---3--:R-:W-:Y:S01]  /*11480*/  HMMA.16816.F32 R192, R20, R52, R28 ;  /* 0x0000003414c0723c */ /* 0x008fe2000000181c */
[----:B------:R-:W3:Y:S07]  /*11490*/  LDSM.16.M88.4 R28, [R185] ;  /* 0x00000000b91c783b */ /* 0x000eee0000000200 */
[C---:B------:R-:W-:Y:S08]  /*114a0*/  HMMA.16816.F32 R208, R8.reuse, R18, RZ ;  /* 0x0000001208d0723c */ /* 0x040ff000000018ff */
[C---:B------:R-:W-:Y:S01]  /*114b0*/  HMMA.16816.F32 R148, R8.reuse, R16, RZ ;  /* 0x000000100894723c */ /* 0x040fe200000018ff */
[----:B------:R-:W1:Y:S07]  /*114c0*/  LDSM.16.M88.4 R16, [R180] ;  /* 0x00000000b410783b */ /* 0x000e6e0000000200 */
[C---:B------:R-:W-:Y:S08]  /*114d0*/  HMMA.16816.F32 R160, R8.reuse, R24, RZ ;  /* 0x0000001808a0723c */ /* 0x040ff000000018ff */
[----:B------:R-:W-:Y:S01]  /*114e0*/  HMMA.16816.F32 R212, R8, R26, RZ ;  /* 0x0000001a08d4723c */ /* 0x000fe200000018ff */
[----:B------:R-:W-:Y:S07]  /*114f0*/  LDSM.16.M88.4 R24, [R184] ;  /* 0x00000000b818783b */ /* 0x000fee0000000200 */
[C---:B----4-:R-:W-:Y:S08]  /*11500*/  HMMA.16816.F32 R8, R20.reuse, R44, R60 ;  /* 0x0000002c1408723c */ /* 0x050ff0000000183c */
[C---:B------:R-:W-:Y:S08]  /*11510*/  HMMA.16816.F32 R168, R20.reuse, R40, R64 ;  /* 0x0000002814a8723c */ /* 0x040ff00000001840 */
[C---:B------:R-:W-:Y:S01]  /*11520*/  HMMA.16816.F32 R200, R20.reuse, R56, R32 ;  /* 0x0000003814c8723c */ /* 0x040fe20000001820 */
[----:B------:R-:W4:Y:S07]  /*11530*/  LDSM.16.M88.4 R32, [R186] ;  /* 0x00000000ba20783b */ /* 0x000f2e0000000200 */
        /* <DEDUP_REMOVED lines=8> */
[----:B------:R-:W-:Y:S01]  /*115c0*/  HMMA.16816.F32 R144, R4, R42, R204 ;  /* 0x0000002a0490723c */ /* 0x000fe200000018cc */
[----:B------:R-:W-:Y:S07]  /*115d0*/  LDSM.16.M88.4 R40, [R177] ;  /* 0x00000000b128783b */ /* 0x000fee0000000200 */
[----:B---3--:R-:W-:Y:S01]  /*115e0*/  HMMA.16816.F32 R216, R12, R28, R8 ;  /* 0x0000001c0cd8723c */ /* 0x008fe20000001808 */
[----:B------:R-:W2:Y:S07]  /*115f0*/  LDSM.16.M88.4 R8, [R181] ;  /* 0x00000000b508783b */ /* 0x000eae0000000200 */
[C---:B------:R-:W-:Y:S08]  /*11600*/  HMMA.16816.F32 R140, R4.reuse, R52, R160 ;  /* 0x00000034048c723c */ /* 0x040ff000000018a0 */
[C---:B------:R-:W-:Y:S08]  /*11610*/  HMMA.16816.F32 R52, R4.reuse, R54, R212 ;  /* 0x000000360434723c */ /* 0x040ff000000018d4 */
[----:B------:R-:W-:Y:S08]  /*11620*/  HMMA.16816.F32 R148, R4, R44, R148 ;  /* 0x0000002c0494723c */ /* 0x000ff00000001894 */
[C---:B------:R-:W-:Y:S01]  /*11630*/  HMMA.16816.F32 R212, R12.reuse, R30, R64 ;  /* 0x0000001e0cd4723c */ /* 0x040fe20000001840 */
[----:B------:R-:W3:Y:S07]  /*11640*/  LDSM.16.M88.4 R64, [R177+0x800] ;  /* 0x00080000b140783b */ /* 0x000eee0000000200 */
[C---:B------:R-:W-:Y:S08]  /*11650*/  HMMA.16816.F32 R200, R12.reuse, R36, R200 ;  /* 0x000000240cc8723c */ /* 0x040ff000000018c8 */
[----:B------:R-:W-:Y:S08]  /*11660*/  HMMA.16816.F32 R196, R12, R38, R164 ;  /* 0x000000260cc4723c */ /* 0x000ff000000018a4 */
[C---:B-1----:R-:W-:Y:S01]  /*11670*/  HMMA.16816.F32 R4, R16.reuse, R36, R60 ;  /* 0x000000241004723c */ /* 0x042fe2000000183c */
[----:B------:R-:W-:Y:S07]  /*11680*/  LDSM.16.M88.4 R60, [R177+0x1000] ;  /* 0x00100000b13c783b */ /* 0x000fee0000000200 */
[C---:B------:R-:W-:Y:S08]  /*11690*/  HMMA.16816.F32 R56, R16.reuse, R38, R56 ;  /* 0x000000261038723c */ /* 0x040ff00000001838 */
[----:B------:R-:W-:Y:S01]  /*116a0*/  HMMA.16816.F32 R36, R16, R30, R72 ;  /* 0x0000001e1024723c */ /* 0x000fe20000001848 */
[----:B------:R-:W1:Y:S01]  /*116b0*/  LDSM.16.M88.4 R72, [R177+0x1800] ;  /* 0x00180000b148783b */ /* 0x000e620000000200 */
[----:B------:R-:W-:-:S06]  /*116c0*/  IMAD.SHL.U32 R251, R251, 0x2, RZ ;  /* 0x00000002fbfb7824 */ /* 0x000fcc00078e00ff */
[----:B----4-:R-:W-:Y:S08]  /*116d0*/  HMMA.16816.F32 R52, R16, R34, R52 ;  /* 0x000000221034723c */ /* 0x010ff00000001834 */
[C---:B------:R-:W-:Y:S08]  /*116e0*/  HMMA.16816.F32 R208, R12.reuse, R32, R192 ;  /* 0x000000200cd0723c */ /* 0x040ff000000018c0 */
[C---:B------:R-:W-:Y:S08]  /*116f0*/  HMMA.16816.F32 R228, R12.reuse, R24, R168 ;  /* 0x000000180ce4723c */ /* 0x040ff000000018a8 */
[C---:B------:R-:W-:Y:S08]  /*11700*/  HMMA.16816.F32 R204, R12.reuse, R34, R68 ;  /* 0x000000220ccc723c */ /* 0x040ff00000001844 */
[----:B------:R-:W-:Y:S08]  /*11710*/  HMMA.16816.F32 R224, R12, R26, R20 ;  /* 0x0000001a0ce0723c */ /* 0x000ff00000001814 */
[----:B------:R-:W-:Y:S01]  /*11720*/  HMMA.16816.F32 R12, R16, R24, R152 ;  /* 0x00000018100c723c */ /* 0x000fe20000001898 */
[----:B------:R-:W-:-:S07]  /*11730*/  LOP3.LUT R251, R251, 0x6, RZ, 0xc0, !PT ;  /* 0x00000006fbfb7812 */ /* 0x000fce00078ec0ff */
[C---:B------:R-:W-:Y:S08]  /*11740*/  HMMA.16816.F32 R140, R16.reuse, R32, R140 ;  /* 0x00000020108c723c */ /* 0x040ff0000000188c */
[----:B------:R-:W-:Y:S01]  /*11750*/  HMMA.16816.F32 R44, R16, R28, R148 ;  /* 0x0000001c102c723c */ /* 0x000fe20000001894 */
[----:B------:R-:W-:-:S07]  /*11760*/  IMAD R0, R220, 0x40, R251 ;  /* 0x00000040dc007824 */ /* 0x000fce00078e02fb */
[----:B------:R-:W-:Y:S08]  /*11770*/  HMMA.16816.F32 R32, R16, R26, R144 ;  /* 0x0000001a1020723c */ /* 0x000ff00000001890 */
[----:B--2---:R-:W-:Y:S01]  /*11780*/  HMMA.16816.F32 R192, R8, R40, R4 ;  /* 0x0000002808c0723c */ /* 0x004fe20000001804 */
[----:B------:R-:W2:Y:S01]  /*11790*/  LDSM.16.M88.4 R4, [R181+0x2000] ;  /* 0x00200000b504783b */ /* 0x000ea20000000200 */
[----:B------:R-:W4:Y:S01]  /*117a0*/  I2F R68, R0 ;  /* 0x0000000000447306 */ /* 0x000f220000201400 */
[----:B------:R-:W-:Y:S01]  /*117b0*/  IADD3 R18, R0, 0x9, RZ ;  /* 0x0000000900127810 */ /* 0x000fe20007ffe0ff */
[----:B------:R-:W-:-:S04]  /*117c0*/  DEPBAR.LE SB0, 0x0 ;  /* 0x000080000000791a */ /* 0x000fc80000000000 */
[C---:B------:R-:W-:Y:S01]  /*117d0*/  HMMA.16816.F32 R168, R8.reuse, R42, R56 ;  /* 0x0000002a08a8723c */ /* 0x040fe20000001838 */
[C---:B------:R-:W-:Y:S01]  /*117e0*/  IADD3 R19, R0.reuse, 0x8, RZ ;  /* 0x0000000800137810 */ /* 0x040fe20007ffe0ff */
[----:B------:R-:W2:Y:S06]  /*117f0*/  I2F R29, R18 ;  /* 0x00000012001d7306 */ /* 0x000eac0000201400 */
[C---:B---3--:R-:W-:Y:S02]  /*11800*/  HMMA.16816.F32 R152, R8.reuse, R66, R52 ;  /* 0x000000420898723c */ /* 0x048fe40000001834 */
[----:B------:R-:W3:Y:S06]  /*11810*/  I2F R30, R19 ;  /* 0x00000013001e7306 */ /* 0x000eec0000201400 */
[----:B-1----:R-:W-:Y:S01]  /*11820*/  HMMA.16816.F32 R148, R8, R72, R12 ;  /* 0x000000480894723c */ /* 0x002fe2000000180c */
[----:B------:R-:W-:-:S06]  /*11830*/  IADD3 R20, R0, 0x1, RZ ;  /* 0x0000000100147810 */ /* 0x000fcc0007ffe0ff */
[C---:B------:R-:W-:Y:S01]  /*11840*/  IADD3 R15, R0.reuse, 0x18, RZ ;  /* 0x00000018000f7810 */ /* 0x040fe20007ffe0ff */
[C---:B------:R-:W-:Y:S01]  /*11850*/  HMMA.16816.F32 R160, R8.reuse, R64, R140 ;  /* 0x0000004008a0723c */ /* 0x040fe2000000188c */
[----:B------:R-:W-:Y:S02]  /*11860*/  IADD3 R16, R0, 0x11, RZ ;  /* 0x0000001100107810 */ /* 0x000fe40007ffe0ff */
[----:B------:R-:W1:Y:S05]  /*11870*/  I2F R26, R15 ;  /* 0x0000000f001a7306 */ /* 0x000e6a0000201400 */
[C---:B------:R-:W-:Y:S01]  /*11880*/  HMMA.16816.F32 R144, R8.reuse, R60, R44 ;  /* 0x0000003c0890723c */ /* 0x040fe2000000182c */
[----:B----4-:R-:W-:Y:S01]  /*11890*/  FFMA.FTZ R14, R68, R187, R192 ;  /* 0x000000bb440e7223 */ /* 0x010fe200000100c0 */
[C---:B------:R-:W-:Y:S01]  /*118a0*/  ISETP.GE.AND P4, PT, R0.reuse, R48, PT ;  /* 0x000000300000720c */ /* 0x040fe20003f86270 */
[----:B------:R-:W4:Y:S05]  /*118b0*/  I2F R31, R20 ;  /* 0x00000014001f7306 */ /* 0x000f2a0000201400 */
[----:B------:R-:W-:Y:S01]  /*118c0*/  HMMA.16816.F32 R140, R8, R62, R36 ;  /* 0x0000003e088c723c */ /* 0x000fe20000001824 */
[----:B------:R-:W-:-:S02]  /*118d0*/  IADD3 R17, R0, 0x10, RZ ;  /* 0x0000001000117810 */ /* 0x000fc40007ffe0ff */
[----:B------:R-:W1:Y:S05]  /*118e0*/  I2F R27, R16 ;  /* 0x00000010001b7306 */ /* 0x000e6a0000201400 */
[----:B------:R-:W-:Y:S01]  /*118f0*/  HMMA.16816.F32 R56, R8, R74, R32 ;  /* 0x0000004a0838723c */ /* 0x000fe20000001820 */
[----:B------:R-:W-:-:S06]  /*11900*/  IADD3 R12, R0, 0x20, RZ ;  /* 0x00000020000c7810 */ /* 0x000fcc0007ffe0ff */
[C---:B------:R-:W-:Y:S02]  /*11910*/  IADD3 R11, R0.reuse, 0x21, RZ ;  /* 0x00000021000b7810 */ /* 0x040fe40007ffe0ff */
[----:B------:R-:W-:Y:S02]  /*11920*/  IADD3 R8, R0, 0x30, RZ ;  /* 0x0000003000087810 */ /* 0x000fe40007ffe0ff */
[----:B------:R-:W4:Y:S01]  /*11930*/  I2F R23, R11 ;  /* 0x0000000b00177306 */ /* 0x000f220000201400 */
[----:B------:R-:W-:Y:S01]  /*11940*/  FSEL R53, R14, -INF , !P4 ;  /* 0xff8000000e357808 */ /* 0x000fe20006000000 */
[-C--:B--2---:R-:W-:Y:S01]  /*11950*/  FFMA.FTZ R14, R29, R187.reuse, R169 ;  /* 0x000000bb1d0e7223 */ /* 0x084fe200000100a9 */
[----:B------:R-:W-:Y:S01]  /*11960*/  ISETP.GE.AND P4, PT, R18, R48, PT ;  /* 0x000000301200720c */ /* 0x000fe20003f86270 */
[----:B---3--:R-:W-:-:S04]  /*11970*/  FFMA.FTZ R21, R30, R187, R168 ;  /* 0x000000bb1e157223 */ /* 0x008fc800000100a8 */
[----:B------:R-:W2:Y:S01]  /*11980*/  I2F R28, R17 ;  /* 0x00000011001c7306 */ /* 0x000ea20000201400 */
[----:B------:R-:W-:Y:S01]  /*11990*/  FSEL R159, R14, -INF , !P4 ;  /* 0xff8000000e9f7808 */ /* 0x000fe20006000000 */
[----:B-1----:R-:W-:Y:S01]  /*119a0*/  FFMA.FTZ R14, R26, R187, R152 ;  /* 0x000000bb1a0e7223 */ /* 0x002fe20000010098 */
[----:B------:R-:W-:-:S05]  /*119b0*/  ISETP.GE.AND P5, PT, R19, R48, PT ;  /* 0x000000301300720c */ /* 0x000fca0003fa6270 */
[----:B------:R-:W1:Y:S01]  /*119c0*/  I2F R24, R12 ;  /* 0x0000000c00187306 */ /* 0x000e620000201400 */
[----:B------:R-:W-:-:S07]  /*119d0*/  ISETP.GE.AND P4, PT, R15, R48, PT ;  /* 0x000000300f00720c */ /* 0x000fce0003f86270 */
[----:B------:R-:W3:Y:S01]  /*119e0*/  I2F R46, R8 ;  /* 0x00000008002e7306 */ /* 0x000ee20000201400 */
[----:B------:R-:W-:Y:S01]  /*119f0*/  IADD3 R13, R0, 0x19, RZ ;  /* 0x00000019000d7810 */ /* 0x000fe20007ffe0ff */
[----:B------:R-:W-:Y:S01]  /*11a00*/  HMMA.16816.F32 R164, R4, R40, R200 ;  /* 0x0000002804a4723c */ /* 0x000fe200000018c8 */
[----:B------:R-:W-:Y:S01]  /*11a10*/  FSEL R158, R21, -INF , !P5 ;  /* 0xff800000159e7808 */ /* 0x000fe20006800000 */
[-C--:B----4-:R-:W-:Y:S01]  /*11a20*/  FFMA.FTZ R22, R31, R187.reuse, R193 ;  /* 0x000000bb1f167223 */ /* 0x090fe200000100c1 */
[-C--:B------:R-:W-:Y:S01]  /*11a30*/  ISETP.GE.AND P3, PT, R20, R48.reuse, PT ;  /* 0x000000301400720c */ /* 0x080fe20003f66270 */
[-C--:B------:R-:W-:Y:S01]  /*11a40*/  FFMA.FTZ R21, R27, R187.reuse, R161 ;  /* 0x000000bb1b157223 */ /* 0x080fe200000100a1 */
[-C--:B------:R-:W-:Y:S01]  /*11a50*/  ISETP.GE.AND P5, PT, R16, R48.reuse, PT ;  /* 0x000000301000720c */ /* 0x080fe20003fa6270 */
[----:B------:R-:W4:Y:S01]  /*11a60*/  I2F R25, R13 ;  /* 0x0000000d00197306 */ /* 0x000f220000201400 */
[----:B------:R-:W-:Y:S01]  /*11a70*/  FSEL R203, R14, -INF , !P4 ;  /* 0xff8000000ecb7808 */ /* 0x000fe20006000000 */
[----:B------:R-:W-:Y:S01]  /*11a80*/  FFMA.FTZ R14, R23, R187, R145 ;  /* 0x000000bb170e7223 */ /* 0x000fe20000010091 */
[----:B------:R-:W-:-:S02]  /*11a90*/  ISETP.GE.AND P4, PT, R11, R48, PT ;  /* 0x000000300b00720c */ /* 0x000fc40003f86270 */
[C---:B------:R-:W-:Y:S02]  /*11aa0*/  IADD3 R10, R0.reuse, 0x28, RZ ;  /* 0x00000028000a7810 */ /* 0x040fe40007ffe0ff */
[----:B------:R-:W-:Y:S02]  /*11ab0*/  IADD3 R9, R0, 0x29, RZ ;  /* 0x0000002900097810 */ /* 0x000fe40007ffe0ff */
[----:B------:R-:W-:Y:S01]  /*11ac0*/  FSEL R69, R22, -INF , !P3 ;  /* 0xff80000016457808 */ /* 0x000fe20005800000 */
[-C--:B--2---:R-:W-:Y:S01]  /*11ad0*/  FFMA.FTZ R22, R28, R187.reuse, R160 ;  /* 0x000000bb1c167223 */ /* 0x084fe200000100a0 */
[----:B------:R-:W-:Y:S01]  /*11ae0*/  FSEL R152, R21, -INF , !P5 ;  /* 0xff80000015987808 */ /* 0x000fe20006800000 */
[-C--:B-1----:R-:W-:Y:S01]  /*11af0*/  FFMA.FTZ R21, R24, R187.reuse, R144 ;  /* 0x000000bb18157223 */ /* 0x082fe20000010090 */
[----:B------:R-:W-:Y:S01]  /*11b00*/  FSEL R200, R14, -INF , !P4 ;  /* 0xff8000000ec87808 */ /* 0x000fe20006000000 */
[----:B------:R-:W1:Y:S01]  /*11b10*/  I2F R52, R10 ;  /* 0x0000000a00347306 */ /* 0x000e620000201400 */
[-C--:B------:R-:W-:Y:S01]  /*11b20*/  ISETP.GE.AND P3, PT, R17, R48.reuse, PT ;  /* 0x000000301100720c */ /* 0x080fe20003f66270 */
[----:B---3--:R-:W-:Y:S01]  /*11b30*/  FFMA.FTZ R14, R46, R187, R148 ;  /* 0x000000bb2e0e7223 */ /* 0x008fe20000010094 */
[----:B------:R-:W-:-:S02]  /*11b40*/  ISETP.GE.AND P5, PT, R12, R48, PT ;  /* 0x000000300c00720c */ /* 0x000fc40003fa6270 */
[C---:B------:R-:W-:Y:S02]  /*11b50*/  ISETP.GE.AND P6, PT, R0.reuse, R49, PT ;  /* 0x000000310000720c */ /* 0x040fe40003fc6270 */
[C---:B------:R-:W-:Y:S01]  /*11b60*/  ISETP.GE.AND P2, PT, R0.reuse, R51, PT ;  /* 0x000000330000720c */ /* 0x040fe20003f46270 */
[----:B------:R-:W2:Y:S01]  /*11b70*/  I2F R47, R9 ;  /* 0x00000009002f7306 */ /* 0x000ea20000201400 */
[C---:B------:R-:W-:Y:S02]  /*11b80*/  ISETP.GE.AND P1, PT, R0.reuse, R50, PT ;  /* 0x000000320000720c */ /* 0x040fe40003f26270 */
[C---:B------:R-:W-:Y:S02]  /*11b90*/  IADD3 R3, R0.reuse, 0x31, RZ ;  /* 0x0000003100037810 */ /* 0x040fe40007ffe0ff */
[----:B------:R-:W-:Y:S02]  /*11ba0*/  IADD3 R2, R0, 0x38, RZ ;  /* 0x0000003800027810 */ /* 0x000fe40007ffe0ff */
[----:B------:R-:W-:-:S02]  /*11bb0*/  ISETP.GE.AND P4, PT, R8, R48, PT ;  /* 0x000000300800720c */ /* 0x000fc40003f86270 */
[----:B------:R-:W-:Y:S02]  /*11bc0*/  IADD3 R0, R0, 0x39, RZ ;  /* 0x0000003900007810 */ /* 0x000fe40007ffe0ff */
[----:B------:R-:W-:Y:S02]  /*11bd0*/  FSEL R160, R22, -INF , !P3 ;  /* 0xff80000016a07808 */ /* 0x000fe40005800000 */
[----:B------:R-:W-:Y:S01]  /*11be0*/  FSEL R201, R21, -INF , !P5 ;  /* 0xff80000015c97808 */ /* 0x000fe20006800000 */
[----:B------:R-:W3:Y:S01]  /*11bf0*/  I2F R22, R3 ;  /* 0x0000000300167306 */ /* 0x000ee20000201400 */
[----:B------:R-:W-:Y:S01]  /*11c00*/  FSEL R189, R14, -INF , !P4 ;  /* 0xff8000000ebd7808 */ /* 0x000fe20006000000 */
[----:B----4-:R-:W-:-:S06]  /*11c10*/  FFMA.FTZ R32, R25, R187, R153 ;  /* 0x000000bb19207223 */ /* 0x010fcc0000010099 */
[----:B------:R-:W4:Y:S01]  /*11c20*/  I2F R21, R2 ;  /* 0x0000000200157306 */ /* 0x000f220000201400 */
[----:B------:R-:W-:-:S07]  /*11c30*/  ISETP.GE.AND P3, PT, R13, R48, PT ;  /* 0x000000300d00720c */ /* 0x000fce0003f66270 */
[----:B------:R-:W4:Y:S01]  /*11c40*/  I2F R14, R0 ;  /* 0x00000000000e7306 */ /* 0x000f220000201400 */
[----:B------:R-:W-:Y:S01]  /*11c50*/  FSEL R202, R32, -INF , !P3 ;  /* 0xff80000020ca7808 */ /* 0x000fe20005800000 */
[-C--:B-1----:R-:W-:Y:S01]  /*11c60*/  FFMA.FTZ R33, R52, R187.reuse, R140 ;  /* 0x000000bb34217223 */ /* 0x082fe2000001008c */
[-C--:B------:R-:W-:Y:S01]  /*11c70*/  ISETP.GE.AND P3, PT, R10, R48.reuse, PT ;  /* 0x000000300a00720c */ /* 0x080fe20003f66270 */
[-C--:B--2---:R-:W-:Y:S01]  /*11c80*/  FFMA.FTZ R32, R47, R187.reuse, R141 ;  /* 0x000000bb2f207223 */ /* 0x084fe2000001008d */
[-C--:B------:R-:W-:Y:S01]  /*11c90*/  ISETP.GE.AND P5, PT, R9, R48.reuse, PT ;  /* 0x000000300900720c */ /* 0x080fe20003fa6270 */
[----:B------:R-:W-:Y:S01]  /*11ca0*/  HMMA.16816.F32 R196, R4, R42, R196 ;  /* 0x0000002a04c4723c */ /* 0x000fe200000018c4 */
[----:B------:R-:W-:Y:S01]  /*11cb0*/  FSEL R193, R33, -INF , !P3 ;  /* 0xff80000021c17808 */ /* 0x000fe20005800000 */
[-C--:B---3--:R-:W-:Y:S01]  /*11cc0*/  FFMA.FTZ R45, R22, R187.reuse, R149 ;  /* 0x000000bb162d7223 */ /* 0x088fe20000010095 */
[----:B------:R-:W-:Y:S01]  /*11cd0*/  FSEL R192, R32, -INF , !P5 ;  /* 0xff80000020c07808 */ /* 0x000fe20006800000 */
[----:B----4-:R-:W-:Y:S01]  /*11ce0*/  FFMA.FTZ R44, R21, R187, R56 ;  /* 0x000000bb152c7223 */ /* 0x010fe20000010038 */
[----:B------:R-:W-:-:S02]  /*11cf0*/  ISETP.GE.AND P3, PT, R3, R48, PT ;  /* 0x000000300300720c */ /* 0x000fc40003f66270 */
[-C--:B------:R-:W-:Y:S02]  /*11d00*/  ISETP.GE.AND P5, PT, R2, R48.reuse, PT ;  /* 0x000000300200720c */ /* 0x080fe40003fa6270 */
[----:B------:R-:W-:Y:S01]  /*11d10*/  ISETP.GE.AND P4, PT, R0, R48, PT ;  /* 0x000000300000720c */ /* 0x000fe20003f86270 */
[-C--:B------:R-:W-:Y:S02]  /*11d20*/  FFMA.FTZ R43, R14, R187.reuse, R57 ;  /* 0x000000bb0e2b7223 */ /* 0x080fe40000010039 */
[-C--:B------:R-:W-:Y:S02]  /*11d30*/  FFMA.FTZ R42, R68, R187.reuse, R194 ;  /* 0x000000bb442a7223 */ /* 0x080fe400000100c2 */
[-C--:B------:R-:W-:Y:S01]  /*11d40*/  FFMA.FTZ R40, R30, R187.reuse, R170 ;  /* 0x000000bb1e287223 */ /* 0x080fe200000100aa */
[----:B------:R-:W-:Y:S01]  /*11d50*/  FSEL R170, R44, -INF , !P5 ;  /* 0xff8000002caa7808 */ /* 0x000fe20006800000 */
[-C--:B------:R-:W-:Y:S01]  /*11d60*/  FFMA.FTZ R39, R29, R187.reuse, R171 ;  /* 0x000000bb1d277223 */ /* 0x080fe200000100ab */
[----:B------:R-:W-:Y:S01]  /*11d70*/  FSEL R171, R45, -INF , !P3 ;  /* 0xff8000002dab7808 */ /* 0x000fe20005800000 */
[----:B------:R-:W-:Y:S01]  /*11d80*/  FFMA.FTZ R41, R31, R187, R195 ;  /* 0x000000bb1f297223 */ /* 0x000fe200000100c3 */
[----:B------:R-:W-:-:S02]  /*11d90*/  ISETP.GE.AND P3, PT, R20, R49, PT ;  /* 0x000000311400720c */ /* 0x000fc40003f66270 */
[-C--:B------:R-:W-:Y:S02]  /*11da0*/  ISETP.GE.AND P5, PT, R19, R49.reuse, PT ;  /* 0x000000311300720c */ /* 0x080fe40003fa6270 */
[----:B------:R-:W-:Y:S02]  /*11db0*/  FSEL R169, R43, -INF , !P4 ;  /* 0xff8000002ba97808 */ /* 0x000fe40006000000 */
[----:B------:R-:W-:Y:S01]  /*11dc0*/  ISETP.GE.AND P4, PT, R18, R49, PT ;  /* 0x000000311200720c */ /* 0x000fe20003f86270 */
[-C--:B------:R-:W-:Y:S01]  /*11dd0*/  FFMA.FTZ R38, R28, R187.reuse, R162 ;  /* 0x000000bb1c267223 */ /* 0x080fe200000100a2 */
[----:B------:R-:W-:Y:S01]  /*11de0*/  FSEL R44, R42, -INF , !P6 ;  /* 0xff8000002a2c7808 */ /* 0x000fe20007000000 */
[----:B------:R-:W-:Y:S01]  /*11df0*/  FFMA.FTZ R37, R27, R187, R163 ;  /* 0x000000bb1b257223 */ /* 0x000fe200000100a3 */
[----:B------:R-:W-:Y:S01]  /*11e00*/  ISETP.GE.AND P6, PT, R17, R49, PT ;  /* 0x000000311100720c */ /* 0x000fe20003fc6270 */
[-C--:B------:R-:W-:Y:S01]  /*11e10*/  FFMA.FTZ R36, R26, R187.reuse, R154 ;  /* 0x000000bb1a247223 */ /* 0x080fe2000001009a */
[----:B------:R-:W-:Y:S01]  /*11e20*/  FSEL R45, R41, -INF , !P3 ;  /* 0xff800000292d7808 */ /* 0x000fe20005800000 */
[----:B------:R-:W-:Y:S01]  /*11e30*/  FFMA.FTZ R35, R25, R187, R155 ;  /* 0x000000bb19237223 */ /* 0x000fe2000001009b */
[----:B------:R-:W-:-:S02]  /*11e40*/  FSEL R55, R40, -INF , !P5 ;  /* 0xff80000028377808 */ /* 0x000fc40006800000 */
[-C--:B------:R-:W-:Y:S02]  /*11e50*/  ISETP.GE.AND P3, PT, R16, R49.reuse, PT ;  /* 0x000000311000720c */ /* 0x080fe40003f66270 */
[-C--:B------:R-:W-:Y:S02]  /*11e60*/  ISETP.GE.AND P5, PT, R15, R49.reuse, PT ;  /* 0x000000310f00720c */ /* 0x080fe40003fa6270 */
[----:B------:R-:W-:Y:S02]  /*11e70*/  FSEL R54, R39, -INF , !P4 ;  /* 0xff80000027367808 */ /* 0x000fe40006000000 */
[----:B------:R-:W-:Y:S01]  /*11e80*/  ISETP.GE.AND P4, PT, R13, R49, PT ;  /* 0x000000310d00720c */ /* 0x000fe20003f86270 */
[-C--:B------:R-:W-:Y:S01]  /*11e90*/  FFMA.FTZ R34, R24, R187.reuse, R146 ;  /* 0x000000bb18227223 */ /* 0x080fe20000010092 */
[----:B------:R-:W-:Y:S01]  /*11ea0*/  FSEL R140, R38, -INF , !P6 ;  /* 0xff800000268c7808 */ /* 0x000fe20007000000 */
[-C--:B------:R-:W-:Y:S01]  /*11eb0*/  FFMA.FTZ R33, R23, R187.reuse, R147 ;  /* 0x000000bb17217223 */ /* 0x080fe20000010093 */
[----:B------:R-:W-:Y:S01]  /*11ec0*/  BAR.SYNC.DEFER_BLOCKING 0x0 ;  /* 0x0000000000007b1d */ /* 0x000fe20000010000 */
[----:B------:R-:W-:Y:S01]  /*11ed0*/  FFMA.FTZ R32, R52, R187, R142 ;  /* 0x000000bb34207223 */ /* 0x000fe2000001008e */
[----:B------:R-:W-:Y:S01]  /*11ee0*/  ISETP.GE.AND P6, PT, R12, R49, PT ;  /* 0x000000310c00720c */ /* 0x000fe20003fc6270 */
[----:B------:R-:W-:Y:S01]  /*11ef0*/  FFMA.FTZ R48, R47, R187, R143 ;  /* 0x000000bb2f307223 */ /* 0x000fe2000001008f */
[----:B------:R-:W-:-:S02]  /*11f00*/  FSEL R141, R37, -INF , !P3 ;  /* 0xff800000258d7808 */ /* 0x000fc40005800000 */
[----:B------:R-:W-:Y:S01]  /*11f10*/  FSEL R168, R36, -INF , !P5 ;  /* 0xff80000024a87808 */ /* 0x000fe20006800000 */
[----:B------:R-:W-:Y:S01]  /*11f20*/  HMMA.16816.F32 R40, R4, R64, R208 ;  /* 0x000000400428723c */ /* 0x000fe200000018d0 */
[-C--:B------:R-:W-:Y:S02]  /*11f30*/  ISETP.GE.AND P3, PT, R11, R49.reuse, PT ;  /* 0x000000310b00720c */ /* 0x080fe40003f66270 */
[-C--:B------:R-:W-:Y:S02]  /*11f40*/  ISETP.GE.AND P5, PT, R10, R49.reuse, PT ;  /* 0x000000310a00720c */ /* 0x080fe40003fa6270 */
[----:B------:R-:W-:Y:S02]  /*11f50*/  FSEL R163, R35, -INF , !P4 ;  /* 0xff80000023a37808 */ /* 0x000fe40006000000 */
[----:B------:R-:W-:Y:S01]  /*11f60*/  ISETP.GE.AND P4, PT, R9, R49, PT ;  /* 0x000000310900720c */ /* 0x000fe20003f86270 */
[-C--:B------:R-:W-:Y:S01]  /*11f70*/  FFMA.FTZ R35, R46, R187.reuse, R150 ;  /* 0x000000bb2e237223 */ /* 0x080fe20000010096 */
[----:B------:R-:W-:Y:S01]  /*11f80*/  FSEL R162, R34, -INF , !P6 ;  /* 0xff80000022a27808 */ /* 0x000fe20007000000 */
        /* <DEDUP_REMOVED lines=8> */
[-C--:B------:R-:W-:Y:S02]  /*12010*/  ISETP.GE.AND P5, PT, R2, R49.reuse, PT ;  /* 0x000000310200720c */ /* 0x080fe40003fa6270 */
[----:B------:R-:W-:Y:S01]  /*12020*/  ISETP.GE.AND P4, PT, R0, R49, PT ;  /* 0x000000310000720c */ /* 0x000fe20003f86270 */
[----:B------:R-:W-:Y:S01]  /*12030*/  HMMA.16816.F32 R56, R4, R66, R204 ;  /* 0x000000420438723c */ /* 0x000fe200000018cc */
[----:B------:R-:W-:Y:S02]  /*12040*/  FSEL R151, R35, -INF , !P6 ;  /* 0xff80000023977808 */ /* 0x000fe40007000000 */
[----:B------:R-:W-:-:S02]  /*12050*/  FSEL R150, R34, -INF , !P3 ;  /* 0xff80000022967808 */ /* 0x000fc40005800000 */
[C---:B------:R-:W-:Y:S02]  /*12060*/  ISETP.GE.AND P6, PT, R20.reuse, R51, PT ;  /* 0x000000331400720c */ /* 0x040fe40003fc6270 */
[-C--:B------:R-:W-:Y:S01]  /*12070*/  ISETP.GE.AND P3, PT, R20, R50.reuse, PT ;  /* 0x000000321400720c */ /* 0x080fe20003f66270 */
[CC--:B------:R-:W-:Y:S01]  /*12080*/  FFMA.FTZ R20, R68.reuse, R187.reuse, R166 ;  /* 0x000000bb44147223 */ /* 0x0c0fe200000100a6 */
[----:B------:R-:W-:Y:S01]  /*12090*/  FSEL R149, R33, -INF , !P5 ;  /* 0xff80000021957808 */ /* 0x000fe20006800000 */
[-C--:B------:R-:W-:Y:S01]  /*120a0*/  FFMA.FTZ R33, R68, R187.reuse, R164 ;  /* 0x000000bb44217223 */ /* 0x080fe200000100a4 */
[----:B------:R-:W-:Y:S01]  /*120b0*/  FSEL R148, R32, -INF , !P4 ;  /* 0xff80000020947808 */ /* 0x000fe20006000000 */
[----:B------:R-:W-:Y:S01]  /*120c0*/  FFMA.FTZ R32, R31, R187, R165 ;  /* 0x000000bb1f207223 */ /* 0x000fe200000100a5 */
[C---:B------:R-:W-:Y:S02]  /*120d0*/  ISETP.GE.AND P5, PT, R19.reuse, R51, PT ;  /* 0x000000331300720c */ /* 0x040fe40003fa6270 */
[----:B------:R-:W-:Y:S01]  /*120e0*/  ISETP.GE.AND P4, PT, R19, R50, PT ;  /* 0x000000321300720c */ /* 0x000fe20003f86270 */
[----:B------:R-:W-:Y:S01]  /*120f0*/  FFMA.FTZ R19, R31, R187, R167 ;  /* 0x000000bb1f137223 */ /* 0x000fe200000100a7 */
[----:B------:R-:W-:Y:S01]  /*12100*/  HMMA.16816.F32 R36, R4, R60, R216 ;  /* 0x0000003c0424723c */ /* 0x000fe200000018d8 */
[----:B------:R-:W-:-:S02]  /*12110*/  FSEL R145, R33, -INF , !P2 ;  /* 0xff80000021917808 */ /* 0x000fc40005000000 */
[----:B------:R-:W-:Y:S01]  /*12120*/  FSEL R194, R20, -INF , !P1 ;  /* 0xff80000014c27808 */ /* 0x000fe20004800000 */
[----:B------:R-:W-:Y:S01]  /*12130*/  FFMA.FTZ R20, R30, R187, R196 ;  /* 0x000000bb1e147223 */ /* 0x000fe200000100c4 */
[C---:B------:R-:W-:Y:S02]  /*12140*/  ISETP.GE.AND P2, PT, R18.reuse, R51, PT ;  /* 0x000000331200720c */ /* 0x040fe40003f46270 */
[----:B------:R-:W-:Y:S01]  /*12150*/  ISETP.GE.AND P1, PT, R18, R50, PT ;  /* 0x000000321200720c */ /* 0x000fe20003f26270 */
[-C--:B------:R-:W-:Y:S01]  /*12160*/  FFMA.FTZ R18, R30, R187.reuse, R198 ;  /* 0x000000bb1e127223 */ /* 0x080fe200000100c6 */
[----:B------:R-:W-:Y:S02]  /*12170*/  FSEL R153, R32, -INF , !P6 ;  /* 0xff80000020997808 */ /* 0x000fe40007000000 */
[----:B------:R-:W-:Y:S01]  /*12180*/  FSEL R195, R19, -INF , !P3 ;  /* 0xff80000013c37808 */ /* 0x000fe20005800000 */
[----:B------:R-:W-:Y:S01]  /*12190*/  FFMA.FTZ R19, R29, R187, R197 ;  /* 0x000000bb1d137223 */ /* 0x000fe200000100c5 */
[----:B------:R-:W-:-:S02]  /*121a0*/  ISETP.GE.AND P6, PT, R17, R51, PT ;  /* 0x000000331100720c */ /* 0x000fc40003fc6270 */
[-C--:B------:R-:W-:Y:S01]  /*121b0*/  ISETP.GE.AND P3, PT, R17, R50.reuse, PT ;  /* 0x000000321100720c */ /* 0x080fe20003f66270 */
[-C--:B------:R-:W-:Y:S01]  /*121c0*/  FFMA.FTZ R17, R29, R187.reuse, R199 ;  /* 0x000000bb1d117223 */ /* 0x080fe200000100c7 */
[----:B------:R-:W-:Y:S01]  /*121d0*/  HMMA.16816.F32 R32, R4, R62, R212 ;  /* 0x0000003e0420723c */ /* 0x000fe200000018d4 */
[----:B------:R-:W-:Y:S02]  /*121e0*/  FSEL R144, R20, -INF , !P5 ;  /* 0xff80000014907808 */ /* 0x000fe40006800000 */
[----:B------:R-:W-:Y:S01]  /*121f0*/  FSEL R167, R18, -INF , !P4 ;  /* 0xff80000012a77808 */ /* 0x000fe20006000000 */
[----:B------:R-:W-:Y:S01]  /*12200*/  FFMA.FTZ R18, R28, R187, R40 ;  /* 0x000000bb1c127223 */ /* 0x000fe20000010028 */
[C---:B------:R-:W-:Y:S02]  /*12210*/  ISETP.GE.AND P5, PT, R16.reuse, R51, PT ;  /* 0x000000331000720c */ /* 0x040fe40003fa6270 */
[----:B------:R-:W-:Y:S01]  /*12220*/  ISETP.GE.AND P4, PT, R16, R50, PT ;  /* 0x000000321000720c */ /* 0x000fe20003f86270 */
[----:B------:R-:W-:Y:S01]  /*12230*/  FFMA.FTZ R16, R28, R187, R42 ;  /* 0x000000bb1c107223 */ /* 0x000fe2000001002a */
[----:B------:R-:W-:-:S02]  /*12240*/  FSEL R143, R19, -INF , !P2 ;  /* 0xff800000138f7808 */ /* 0x000fc40005000000 */
[----:B------:R-:W-:Y:S01]  /*12250*/  FSEL R166, R17, -INF , !P1 ;  /* 0xff80000011a67808 */ /* 0x000fe20004800000 */
[----:B------:R-:W-:Y:S01]  /*12260*/  FFMA.FTZ R17, R27, R187, R41 ;  /* 0x000000bb1b117223 */ /* 0x000fe20000010029 */
[C---:B------:R-:W-:Y:S01]  /*12270*/  ISETP.GE.AND P2, PT, R15.reuse, R51, PT ;  /* 0x000000330f00720c */ /* 0x040fe20003f46270 */
[----:B------:R-:W-:Y:S01]  /*12280*/  HMMA.16816.F32 R28, R4, R72, R228 ;  /* 0x00000048041c723c */ /* 0x000fe200000018e4 */
        /* <DEDUP_REMOVED lines=8> */
[----:B------:R-:W-:Y:S02]  /*12310*/  FSEL R67, R17, -INF , !P5 ;  /* 0xff80000011437808 */ /* 0x000fe40006800000 */
[----:B------:R-:W-:Y:S01]  /*12320*/  FSEL R164, R15, -INF , !P4 ;  /* 0xff8000000fa47808 */ /* 0x000fe20006000000 */
[C---:B------:R-:W-:Y:S01]  /*12330*/  FFMA.FTZ R15, R25.reuse, R187, R57 ;  /* 0x000000bb190f7223 */ /* 0x040fe20000010039 */
[C---:B------:R-:W-:Y:S02]  /*12340*/  ISETP.GE.AND P5, PT, R12.reuse, R51, PT ;  /* 0x000000330c00720c */ /* 0x040fe40003fa6270 */
[----:B------:R-:W-:Y:S01]  /*12350*/  ISETP.GE.AND P4, PT, R12, R50, PT ;  /* 0x000000320c00720c */ /* 0x000fe20003f86270 */
[----:B------:R-:W-:Y:S01]  /*12360*/  FFMA.FTZ R12, R25, R187, R59 ;  /* 0x000000bb190c7223 */ /* 0x000fe2000001003b */
[----:B------:R-:W-:-:S02]  /*12370*/  FSEL R66, R16, -INF , !P2 ;  /* 0xff80000010427808 */ /* 0x000fc40005000000 */
[----:B------:R-:W-:Y:S02]  /*12380*/  FSEL R147, R13, -INF , !P1 ;  /* 0xff8000000d937808 */ /* 0x000fe40004800000 */
        /* <DEDUP_REMOVED lines=10> */
[-C--:B------:R-:W-:Y:S01]  /*12430*/  FFMA.FTZ R13, R24, R187.reuse, R36 ;  /* 0x000000bb180d7223 */ /* 0x080fe20000010024 */
[----:B------:R-:W-:Y:S02]  /*12440*/  FSEL R73, R11, -INF , !P4 ;  /* 0xff8000000b497808 */ /* 0x000fe40006000000 */
[----:B------:R-:W-:Y:S02]  /*12450*/  ISETP.GE.AND P4, PT, R9, R50, PT ;  /* 0x000000320900720c */ /* 0x000fe40003f86270 */
[----:B------:R-:W-:Y:S01]  /*12460*/  FSEL R60, R12, -INF , !P2 ;  /* 0xff8000000c3c7808 */ /* 0x000fe20005000000 */
[-C--:B------:R-:W-:Y:S01]  /*12470*/  FFMA.FTZ R4, R47, R187.reuse, R35 ;  /* 0x000000bb2f047223 */ /* 0x080fe20000010023 */
[----:B------:R-:W-:Y:S01]  /*12480*/  FSEL R72, R10, -INF , !P1 ;  /* 0xff8000000a487808 */ /* 0x000fe20004800000 */
[----:B------:R-:W-:Y:S01]  /*12490*/  FFMA.FTZ R5, R52, R187, R34 ;  /* 0x000000bb34057223 */ /* 0x000fe20000010022 */
[----:B------:R-:W-:-:S02]  /*124a0*/  ISETP.GE.AND P2, PT, R8, R51, PT ;  /* 0x000000330800720c */ /* 0x000fc40003f46270 */
[----:B------:R-:W-:Y:S01]  /*124b0*/  ISETP.GE.AND P1, PT, R8, R50, PT ;  /* 0x000000320800720c */ /* 0x000fe20003f26270 */
[-C--:B------:R-:W-:Y:S01]  /*124c0*/  FFMA.FTZ R8, R52, R187.reuse, R32 ;  /* 0x000000bb34087223 */ /* 0x080fe20000010020 */
[----:B------:R-:W-:Y:S01]  /*124d0*/  FSEL R62, R13, -INF , !P5 ;  /* 0xff8000000d3e7808 */ /* 0x000fe20006800000 */
[----:B------:R-:W-:Y:S01]  /*124e0*/  FFMA.FTZ R6, R47, R187, R33 ;  /* 0x000000bb2f067223 */ /* 0x000fe20000010021 */
[----:B------:R-:W-:Y:S02]  /*124f0*/  ISETP.GE.AND P5, PT, R9, R51, PT ;  /* 0x000000330900720c */ /* 0x000fe40003fa6270 */
[----:B------:R-:W-:Y:S01]  /*12500*/  FSEL R63, R4, -INF , !P4 ;  /* 0xff800000043f7808 */ /* 0x000fe20006000000 */
[----:B------:R-:W-:Y:S01]  /*12510*/  FFMA.FTZ R4, R46, R187, R28 ;  /* 0x000000bb2e047223 */ /* 0x000fe2000001001c */
[----:B------:R-:W-:Y:S02]  /*12520*/  FSEL R56, R8, -INF , !P6 ;  /* 0xff80000008387808 */ /* 0x000fe40007000000 */
[----:B------:R-:W-:-:S02]  /*12530*/  FSEL R64, R5, -INF , !P3 ;  /* 0xff80000005407808 */ /* 0x000fc40005800000 */
[C---:B------:R-:W-:Y:S02]  /*12540*/  ISETP.GE.AND P6, PT, R3.reuse, R51, PT ;  /* 0x000000330300720c */ /* 0x040fe40003fc6270 */
[----:B------:R-:W-:Y:S01]  /*12550*/  ISETP.GE.AND P3, PT, R3, R50, PT ;  /* 0x000000320300720c */ /* 0x000fe20003f66270 */
[----:B------:R-:W-:Y:S01]  /*12560*/  FFMA.FTZ R3, R46, R187, R30 ;  /* 0x000000bb2e037223 */ /* 0x000fe2000001001e */
[----:B------:R-:W-:Y:S02]  /*12570*/  FSEL R52, R6, -INF , !P5 ;  /* 0xff80000006347808 */ /* 0x000fe40006800000 */
[-C--:B------:R-:W-:Y:S02]  /*12580*/  ISETP.GE.AND P5, PT, R2, R51.reuse, PT ;  /* 0x000000330200720c */ /* 0x080fe40003fa6270 */
[----:B------:R-:W-:Y:S02]  /*12590*/  ISETP.GE.AND P4, PT, R0, R51, PT ;  /* 0x000000330000720c */ /* 0x000fe40003f86270 */
[----:B------:R-:W-:Y:S01]  /*125a0*/  FSEL R51, R4, -INF , !P2 ;  /* 0xff80000004337808 */ /* 0x000fe20005000000 */
[----:B------:R-:W-:Y:S01]  /*125b0*/  FFMA.FTZ R4, R22, R187, R29 ;  /* 0x000000bb16047223 */ /* 0x000fe2000001001d */
[----:B------:R-:W-:-:S02]  /*125c0*/  FSEL R61, R3, -INF , !P1 ;  /* 0xff800000033d7808 */ /* 0x000fc40004800000 */
[-C--:B------:R-:W-:Y:S02]  /*125d0*/  ISETP.GE.AND P2, PT, R2, R50.reuse, PT ;  /* 0x000000320200720c */ /* 0x080fe40003f46270 */
[----:B------:R-:W-:Y:S02]  /*125e0*/  ISETP.GE.AND P1, PT, R0, R50, PT ;  /* 0x000000320000720c */ /* 0x000fe40003f26270 */
[----:B------:R-:W-:Y:S02]  /*125f0*/  FSEL R50, R4, -INF , !P6 ;  /* 0xff80000004327808 */ /* 0x000fe40007000000 */
[----:B------:R-:W-:Y:S01]  /*12600*/  ISETP.GE.AND P6, PT, R247, 0x4, PT ;  /* 0x00000004f700780c */ /* 0x000fe20003fc6270 */
[-C--:B------:R-:W-:Y:S02]  /*12610*/  FFMA.FTZ R3, R21, R187.reuse, R16 ;  /* 0x000000bb15037223 */ /* 0x080fe40000010010 */
[-C--:B------:R-:W-:Y:S02]  /*12620*/  FFMA.FTZ R0, R14, R187.reuse, R17 ;  /* 0x000000bb0e007223 */ /* 0x080fe40000010011 */
[----:B------:R-:W-:-:S02]  /*12630*/  FFMA.FTZ R2, R22, R187, R31 ;  /* 0x000000bb16027223 */ /* 0x000fc4000001001f */
[-C--:B------:R-:W-:Y:S02]  /*12640*/  FFMA.FTZ R21, R21, R187.reuse, R18 ;  /* 0x000000bb15157223 */ /* 0x080fe40000010012 */
[----:B------:R-:W-:Y:S01]  /*12650*/  FFMA.FTZ R14, R14, R187, R19 ;  /* 0x000000bb0e0e7223 */ /* 0x000fe20000010013 */
[----:B------:R-:W-:Y:S02]  /*12660*/  FSEL R59, R2, -INF , !P3 ;  /* 0xff800000023b7808 */ /* 0x000fe40005800000 */
[----:B------:R-:W-:Y:S02]  /*12670*/  FSEL R49, R3, -INF , !P5 ;  /* 0xff80000003317808 */ /* 0x000fe40006800000 */
[----:B------:R-:W-:Y:S02]  /*12680*/  FSEL R48, R0, -INF , !P4 ;  /* 0xff80000000307808 */ /* 0x000fe40006000000 */
[----:B------:R-:W-:Y:S02]  /*12690*/  FSEL R58, R21, -INF , !P2 ;  /* 0xff800000153a7808 */ /* 0x000fe40005000000 */
        /* <DEDUP_REMOVED lines=53> */
.L_x_1006:
[----:B------:R-:W-:Y:S05]  /*129f0*/  BSYNC B0 ;  /* 0x0000000000007941 */ /* 0x000fea0003800000 */
.L_x_1005:
[----:B------:R-:W0:Y:S02]  /*12a00*/  LDGDEPBAR ;  /* 0x00000000000079af */ /* 0x000e240000000000 */
.L_x_1004:
[----:B------:R-:W2:Y:S01]  /*12a10*/  LDL.LU R244, [R1+0x154] ;  /* 0x0001540001f47983 */ /* 0x000ea20000300800 */
[----:B------:R-:W-:-:S03]  /*12a20*/  FMNMX.FTZ R0, R223, R53, !PT ;  /* 0x00000035df007209 */ /* 0x000fc60007810000 */
[----:B------:R-:W3:Y:S01]  /*12a30*/  LDL.LU R229, [R1+0x128] ;  /* 0x0001280001e57983 */ /* 0x000ee20000300800 */
[----:B------:R-:W-:Y:S01]  /*12a40*/  FMNMX.FTZ R0, R69, R0, !PT ;  /* 0x0000000045007209 */ /* 0x000fe20007810000 */
[----:B------:R-:W-:Y:S01]  /*12a50*/  IMAD.MOV.U32 R228, RZ, RZ, R221 ;  /* 0x000000ffffe47224 */ /* 0x000fe200078e00dd */
[----:B-1----:R-:W-:Y:S01]  /*12a60*/  LOP3.LUT R6, R237, UR17, R190, 0x96, !PT ;  /* 0x00000011ed067c12 */ /* 0x002fe2000f8e96be */
[----:B------:R-:W-:Y:S01]  /*12a70*/  STL [R1+0x1a8], R173 ;  /* 0x0001a8ad01007387 */ /* 0x000fe20000100800 */
[----:B------:R-:W-:-:S03]  /*12a80*/  FMNMX.FTZ R0, R158, R0, !PT ;  /* 0x000000009e007209 */ /* 0x000fc60007810000 */
[----:B------:R-:W-:Y:S01]  /*12a90*/  STL [R1+0x1a4], R176 ;  /* 0x0001a4b001007387 */ /* 0x000fe20000100800 */
[----:B------:R-:W-:Y:S01]  /*12aa0*/  FMNMX.FTZ R0, R159, R0, !PT ;  /* 0x000000009f007209 */ /* 0x000fe20007810000 */
[----:B------:R-:W-:Y:S02]  /*12ab0*/  IMAD.WIDE.U32 R6, R6, -0x326172a9, RZ ;  /* 0xcd9e8d5706067825 */ /* 0x000fe400078e00ff */
        /* <DEDUP_REMOVED lines=34> */
[----:B------:R-:W-:Y:S01]  /*12ce0*/  FMNMX.FTZ R0, R169, R2, !PT ;  /* 0x00000002a9007209 */ /* 0x000fe20007810000 */
[----:B------:R-:W-:Y:S01]  /*12cf0*/  IMAD.SHL.U32 R2, R220, 0x2, RZ ;  /* 0x00000002dc027824 */ /* 0x000fe200078e00ff */
[----:B------:R-:W-:Y:S01]  /*12d00*/  FMNMX.FTZ R8, R154, R8, !PT ;  /* 0x000000089a087209 */ /* 0x000fe20007810000 */
[----:B------:R-:W-:Y:S03]  /*12d10*/  STL [R1+0x170], R178 ;  /* 0x000170b201007387 */ /* 0x000fe60000100800 */
[----:B------:R-:W-:Y:S01]  /*12d20*/  FMNMX.FTZ R8, R151, R8, !PT ;  /* 0x0000000897087209 */ /* 0x000fe20007810000 */
[----:B------:R-:W4:Y:S01]  /*12d30*/  SHFL.BFLY PT, R3, R0, 0x2, 0x1f ;  /* 0x0c401f0000037f89 */ /* 0x000f2200000e0000 */
[----:B------:R-:W-:-:S02]  /*12d40*/  LOP3.LUT R2, R191, UR37, R2, 0x96, !PT ;  /* 0x00000025bf027c12 */ /* 0x000fc4000f8e9602 */
[----:B------:R-:W-:Y:S01]  /*12d50*/  FMNMX.FTZ R8, R150, R8, !PT ;  /* 0x0000000896087209 */ /* 0x000fe20007810000 */
[----:B------:R-:W-:Y:S02]  /*12d60*/  STL [R1+0x16c], R177 ;  /* 0x00016cb101007387 */ /* 0x000fe40000100800 */
[----:B-1----:R-:W-:Y:S01]  /*12d70*/  IMAD.WIDE.U32 R186, R2, -0x326172a9, RZ ;  /* 0xcd9e8d5702ba7825 */ /* 0x002fe200078e00ff */
[----:B------:R-:W-:Y:S01]  /*12d80*/  FMNMX.FTZ R8, R149, R8, !PT ;  /* 0x0000000895087209 */ /* 0x000fe20007810000 */
[----:B------:R-:W-:Y:S03]  /*12d90*/  STL [R1+0x168], R172 ;  /* 0x000168ac01007387 */ /* 0x000fe60000100800 */
[----:B------:R-:W-:Y:S02]  /*12da0*/  FMNMX.FTZ R8, R148, R8, !PT ;  /* 0x0000000894087209 */ /* 0x000fe40007810000 */
[----:B------:R-:W-:-:S03]  /*12db0*/  LOP3.LUT R4, R7, UR16, R186, 0x96, !PT ;  /* 0x0000001007047c12 */ /* 0x000fc6000f8e96ba */
[----:B------:R-:W1:Y:S02]  /*12dc0*/  SHFL.BFLY PT, R70, R8, 0x2, 0x1f ;  /* 0x0c401f0008467f89 */ /* 0x000e6400000e0000 */
[----:B------:R-:W-:Y:S01]  /*12dd0*/  IMAD.WIDE.U32 R4, R4, -0x2daee0ad, RZ ;  /* 0xd2511f5304047825 */ /* 0x000fe200078e00ff */
[----:B----4-:R-:W-:-:S05]  /*12de0*/  FMNMX.FTZ R0, R0, R3, !PT ;  /* 0x0000000300007209 */ /* 0x010fca0007810000 */
[----:B------:R-:W4:Y:S01]  /*12df0*/  SHFL.BFLY PT, R71, R0, 0x1, 0x1f ;  /* 0x0c201f0000477f89 */ /* 0x000f2200000e0000 */
[----:B-1----:R-:W-:-:S05]  /*12e00*/  FMNMX.FTZ R70, R8, R70, !PT ;  /* 0x0000004608467209 */ /* 0x002fca0007810000 */
[----:B------:R-:W1:Y:S01]  /*12e10*/  SHFL.BFLY PT, R14, R70, 0x1, 0x1f ;  /* 0x0c201f00460e7f89 */ /* 0x000e6200000e0000 */
[----:B----4-:R-:W-:-:S04]  /*12e20*/  FMNMX.FTZ R71, R0, R71, !PT ;  /* 0x0000004700477209 */ /* 0x010fc80007810000 */
[----:B------:R-:W-:-:S04]  /*12e30*/  FSETP.NEU.FTZ.AND P4, PT, R71, -INF , PT ;  /* 0xff8000004700780b */ /* 0x000fc80003f9d000 */
[----:B------:R-:W-:Y:S02]  /*12e40*/  FSEL R26, R71, RZ, P4 ;  /* 0x000000ff471a7208 */ /* 0x000fe40002000000 */
[----:B-1----:R-:W-:-:S04]  /*12e50*/  FMNMX.FTZ R70, R70, R14, !PT ;  /* 0x0000000e46467209 */ /* 0x002fc80007810000 */
[----:B------:R-:W-:Y:S02]  /*12e60*/  FSETP.NEU.FTZ.AND P2, PT, R70, -INF , PT ;  /* 0xff8000004600780b */ /* 0x000fe40003f5d000 */
[----:B--2---:R-:W-:-:S05]  /*12e70*/  LOP3.LUT R2, R187, UR18, R244, 0x96, !PT ;  /* 0x00000012bb027c12 */ /* 0x004fca000f8e96f4 */
        /* <DEDUP_REMOVED lines=11> */
[----:B------:R-:W-:Y:S02]  /*12f30*/  FMUL.FTZ R2, R71, c[0x0][0x23c] ;  /* 0x00008f0047027a20 */ /* 0x000fe40000410000 */
[----:B------:R-:W-:-:S03]  /*12f40*/  IMAD.WIDE.U32 R8, R8, -0x326172a9, RZ ;  /* 0xcd9e8d5708087825 */ /* 0x000fc600078e00ff */
[----:B------:R-:W-:Y:S01]  /*12f50*/  FSEL R2, R2, RZ, P4 ;  /* 0x000000ff02027208 */ /* 0x000fe20002000000 */
[----:B------:R-:W-:Y:S01]  /*12f60*/  IMAD.WIDE.U32 R4, R4, -0x326172a9, RZ ;  /* 0xcd9e8d5704047825 */ /* 0x000fe200078e00ff */
[----:B------:R-:W-:-:S03]  /*12f70*/  LOP3.LUT R11, R9, UR8, R10, 0x96, !PT ;  /* 0x00000008090b7c12 */ /* 0x000fc6000f8e960a */
[--C-:B------:R-:W-:Y:S01]  /*12f80*/  FFMA.FTZ R28, R171, c[0x0][0x23c], -R2.reuse ;  /* 0x00008f00ab1c7a23 */ /* 0x100fe20000010802 */
[----:B------:R-:W-:Y:S01]  /*12f90*/  LOP3.LUT R3, R4, 0xff, RZ, 0xc0, !PT ;  /* 0x000000ff04037812 */ /* 0x000fe200078ec0ff */
[----:B------:R-:W-:Y:S01]  /*12fa0*/  FFMA.FTZ R30, R170, c[0x0][0x23c], -R2 ;  /* 0x00008f00aa1e7a23 */ /* 0x000fe20000010802 */
[----:B------:R-:W-:Y:S01]  /*12fb0*/  LOP3.LUT R8, R5, UR13, R8, 0x96, !PT ;  /* 0x0000000d05087c12 */ /* 0x000fe2000f8e9608 */
[--C-:B------:R-:W-:Y:S01]  /*12fc0*/  FFMA.FTZ R32, R169, c[0x0][0x23c], -R2.reuse ;  /* 0x00008f00a9207a23 */ /* 0x100fe20000010802 */
[----:B------:R-:W-:Y:S01]  /*12fd0*/  LOP3.LUT R13, R4, 0xffff, RZ, 0xc0, !PT ;  /* 0x0000ffff040d7812 */ /* 0x000fe200078ec0ff */
[----:B------:R-:W-:Y:S01]  /*12fe0*/  FFMA.FTZ R5, R53, c[0x0][0x23c], -R2 ;  /* 0x00008f0035057a23 */ /* 0x000fe20000010802 */
[--C-:B------:R-:W-:Y:S01]  /*12ff0*/  SHF.R.U32.HI R0, RZ, 0x18, R4.reuse ;  /* 0x00000018ff007819 */ /* 0x100fe20000011604 */
[----:B------:R-:W-:Y:S01]  /*13000*/  MUFU.EX2 R28, R28 ;  /* 0x0000001c001c7308 */ /* 0x000fe20000000800 */
[----:B------:R-:W-:Y:S02]  /*13010*/  SHF.R.U32.HI R4, RZ, 0x10, R4 ;  /* 0x00000010ff047819 */ /* 0x000fe40000011604 */
[----:B------:R-:W-:Y:S01]  /*13020*/  ISETP.GE.U32.AND P5, PT, R235, R3, PT ;  /* 0x00000003eb00720c */ /* 0x000fe20003fa6070 */
[----:B------:R-:W-:Y:S01]  /*13030*/  FFMA.FTZ R3, R69, c[0x0][0x23c], -R2 ;  /* 0x00008f0045037a23 */ /* 0x000fe20000010802 */
[----:B------:R-:W-:-:S02]  /*13040*/  LOP3.LUT R10, R4, 0xff, RZ, 0xc0, !PT ;  /* 0x000000ff040a7812 */ /* 0x000fc400078ec0ff */
[C---:B------:R-:W-:Y:S01]  /*13050*/  ISETP.GE.U32.AND P3, PT, R235.reuse, R0, PT ;  /* 0x00000000eb00720c */ /* 0x040fe20003f66070 */
[----:B------:R1:W-:Y:S01]  /*13060*/  MUFU.EX2 R196, R5 ;  /* 0x0000000500c47308 */ /* 0x0003e20000000800 */
[C---:B------:R-:W-:Y:S02]  /*13070*/  LOP3.LUT R0, R8.reuse, 0xff, RZ, 0xc0, !PT ;  /* 0x000000ff08007812 */ /* 0x040fe400078ec0ff */
[----:B------:R-:W-:Y:S02]  /*13080*/  LOP3.LUT R9, R8, 0xffff, RZ, 0xc0, !PT ;  /* 0x0000ffff08097812 */ /* 0x000fe400078ec0ff */
[C---:B------:R-:W-:Y:S02]  /*13090*/  ISETP.GE.U32.AND P0, PT, R235.reuse, R0, PT ;  /* 0x00000000eb00720c */ /* 0x040fe40003f06070 */
[----:B------:R-:W-:Y:S01]  /*130a0*/  SHF.R.U32.HI R9, RZ, 0x8, R9 ;  /* 0x00000008ff097819 */ /* 0x000fe20000011609 */
[----:B------:R2:W4:Y:S01]  /*130b0*/  MUFU.EX2 R199, R3 ;  /* 0x0000000300c77308 */ /* 0x0005220000000800 */
[----:B------:R-:W-:-:S02]  /*130c0*/  ISETP.GE.U32.AND P1, PT, R235, R10, PT ;  /* 0x0000000aeb00720c */ /* 0x000fc40003f26070 */
[----:B------:R-:W-:Y:S01]  /*130d0*/  FSEL R53, R70, RZ, P2 ;  /* 0x000000ff46357208 */ /* 0x000fe20001000000 */
[----:B-1----:R-:W-:-:S04]  /*130e0*/  IMAD.WIDE.U32 R4, R11, -0x2daee0ad, RZ ;  /* 0xd2511f530b047825 */ /* 0x002fc800078e00ff */
[----:B------:R3:W-:Y:S01]  /*130f0*/  MUFU.EX2 R188, R32 ;  /* 0x0000002000bc7308 */ /* 0x0007e20000000800 */
[----:B------:R-:W-:Y:S01]  /*13100*/  FMUL.FTZ R11, R70, c[0x0][0x23c] ;  /* 0x00008f00460b7a20 */ /* 0x000fe20000410000 */
[C---:B------:R-:W-:Y:S02]  /*13110*/  LOP3.LUT R16, R4.reuse, 0xffff, RZ, 0xc0, !PT ;  /* 0x0000ffff04107812 */ /* 0x040fe400078ec0ff */
[----:B------:R-:W-:Y:S02]  /*13120*/  LOP3.LUT R10, R4, 0xff, RZ, 0xc0, !PT ;  /* 0x000000ff040a7812 */ /* 0x000fe400078ec0ff */
[----:B------:R-:W-:Y:S02]  /*13130*/  FSEL R0, R11, RZ, P2 ;  /* 0x000000ff0b007208 */ /* 0x000fe40001000000 */
[----:B--2---:R-:W-:Y:S02]  /*13140*/  LOP3.LUT R3, R5, UR14, R12, 0x96, !PT ;  /* 0x0000000e05037c12 */ /* 0x004fe4000f8e960c */
[----:B------:R-:W-:Y:S01]  /*13150*/  SHF.R.U32.HI R12, RZ, 0x10, R4 ;  /* 0x00000010ff0c7819 */ /* 0x000fe20000011604 */
[----:B------:R-:W-:Y:S01]  /*13160*/  FFMA.FTZ R5, R44, c[0x0][0x23c], -R0 ;  /* 0x00008f002c057a23 */ /* 0x000fe20000010800 */
[----:B------:R-:W-:Y:S01]  /*13170*/  SHF.R.U32.HI R11, RZ, 0x18, R4 ;  /* 0x00000018ff0b7819 */ /* 0x000fe20000011604 */
[--C-:B------:R-:W-:Y:S01]  /*13180*/  FFMA.FTZ R29, R155, c[0x0][0x23c], -R0.reuse ;  /* 0x00008f009b1d7a23 */ /* 0x100fe20000010800 */
[----:B------:R-:W-:Y:S01]  /*13190*/  LOP3.LUT R4, R9, 0xffff, RZ, 0xc0, !PT ;  /* 0x0000ffff09047812 */ /* 0x000fe200078ec0ff */
[----:B------:R1:W-:Y:S01]  /*131a0*/  MUFU.EX2 R197, R5 ;  /* 0x0000000500c57308 */ /* 0x0003e20000000800 */
[----:B----4-:R-:W-:Y:S01]  /*131b0*/  F2FP.PACK_AB R9, R199, R196 ;  /* 0x000000c4c709723e */ /* 0x010fe200000000ff */
[--C-:B------:R-:W-:Y:S01]  /*131c0*/  FFMA.FTZ R31, R154, c[0x0][0x23c], -R0.reuse ;  /* 0x00008f009a1f7a23 */ /* 0x100fe20000010800 */
[----:B------:R-:W-:Y:S01]  /*131d0*/  ISETP.GE.U32.AND P4, PT, R235, R4, PT ;  /* 0x00000004eb00720c */ /* 0x000fe20003f86070 */
[----:B------:R-:W-:Y:S01]  /*131e0*/  FFMA.FTZ R34, R151, c[0x0][0x23c], -R0 ;  /* 0x00008f0097227a23 */ /* 0x000fe20000010800 */
[----:B------:R-:W-:Y:S01]  /*131f0*/  SHF.R.U32.HI R4, RZ, 0x18, R8 ;  /* 0x00000018ff047819 */ /* 0x000fe20000011608 */
[----:B------:R-:W-:Y:S01]  /*13200*/  FFMA.FTZ R33, R150, c[0x0][0x23c], -R0 ;  /* 0x00008f0096217a23 */ /* 0x000fe20000010800 */
[----:B------:R-:W-:Y:S01]  /*13210*/  PRMT R44, R9, 0x7632, R44 ;  /* 0x00007632092c7816 */ /* 0x000fe2000000002c */
[--C-:B------:R-:W-:Y:S01]  /*13220*/  FFMA.FTZ R35, R149, c[0x0][0x23c], -R0.reuse ;  /* 0x00008f0095237a23 */ /* 0x100fe20000010800 */
[----:B------:R-:W-:Y:S01]  /*13230*/  ISETP.GE.U32.AND P2, PT, R235, R4, PT ;  /* 0x00000004eb00720c */ /* 0x000fe20003f46070 */
[----:B------:R-:W-:Y:S01]  /*13240*/  FFMA.FTZ R37, R148, c[0x0][0x23c], -R0 ;  /* 0x00008f0094257a23 */ /* 0x000fe20000010800 */
[----:B------:R-:W-:Y:S01]  /*13250*/  SHF.R.U32.HI R4, RZ, 0x10, R8 ;  /* 0x00000010ff047819 */ /* 0x000fe20000011608 */
[----:B------:R-:W-:Y:S01]  /*13260*/  MUFU.EX2 R31, R31 ;  /* 0x0000001f001f7308 */ /* 0x000fe20000000800 */
[----:B---3--:R-:W-:-:S02]  /*13270*/  IMAD.MOV.U32 R32, RZ, RZ, R229 ;  /* 0x000000ffff207224 */ /* 0x008fc400078e00e5 */
[----:B------:R-:W-:Y:S01]  /*13280*/  LOP3.LUT R4, R4, 0xff, RZ, 0xc0, !PT ;  /* 0x000000ff04047812 */ /* 0x000fe200078ec0ff */
[----:B-1----:R-:W-:Y:S01]  /*13290*/  FFMA.FTZ R5, R45, c[0x0][0x23c], -R0 ;  /* 0x00008f002d057a23 */ /* 0x002fe20000010800 */
[----:B------:R-:W-:Y:S01]  /*132a0*/  PRMT R45, R9, 0x7610, R45 ;  /* 0x00007610092d7816 */ /* 0x000fe2000000002d */
[----:B------:R-:W-:Y:S02]  /*132b0*/  @!P4 HADD2 R17, -R44.H0_H0, -RZ.H0_H0 ;  /* 0xa00000ff2c11c230 */ /* 0x000fe40000000900 */
[----:B------:R1:W2:Y:S01]  /*132c0*/  MUFU.EX2 R198, R5 ;  /* 0x0000000500c67308 */ /* 0x0002a20000000800 */
[----:B------:R-:W-:Y:S01]  /*132d0*/  PRMT R248, R45, 0x5410, R44 ;  /* 0x000054102df87816 */ /* 0x000fe2000000002c */
[----:B------:R-:W-:Y:S01]  /*132e0*/  @!P0 HADD2 R15, -R45.H0_H0, -RZ.H0_H0 ;  /* 0xa00000ff2d0f8230 */ /* 0x000fe20000000900 */
[----:B------:R-:W-:-:S04]  /*132f0*/  @!P4 PRMT R44, R17, 0x5410, RZ ;  /* 0x00005410112cc816 */ /* 0x000fc800000000ff */
[----:B------:R-:W-:Y:S01]  /*13300*/  @!P0 PRMT R45, R15, 0x5410, RZ ;  /* 0x000054100f2d8816 */ /* 0x000fe200000000ff */
[----:B------:R3:W-:Y:S01]  /*13310*/  MUFU.EX2 R183, R29 ;  /* 0x0000001d00b77308 */ /* 0x0007e20000000800 */
[----:B------:R-:W-:Y:S02]  /*13320*/  ISETP.GE.U32.AND P0, PT, R235, R4, PT ;  /* 0x00000004eb00720c */ /* 0x000fe40003f06070 */
[----:B------:R-:W-:-:S04]  /*13330*/  SHF.R.U32.HI R4, RZ, 0x8, R13 ;  /* 0x00000008ff047819 */ /* 0x000fc8000001160d */
[----:B------:R-:W-:Y:S01]  /*13340*/  LOP3.LUT R4, R4, 0xffff, RZ, 0xc0, !PT ;  /* 0x0000ffff04047812 */ /* 0x000fe200078ec0ff */
[----:B-1----:R-:W-:Y:S01]  /*13350*/  FFMA.FTZ R5, R158, c[0x0][0x23c], -R2 ;  /* 0x00008f009e057a23 */ /* 0x002fe20000010802 */
[----:B--2---:R-:W-:Y:S01]  /*13360*/  F2FP.PACK_AB R8, R198, R197 ;  /* 0x000000c5c608723e */ /* 0x004fe200000000ff */
[----:B------:R-:W-:Y:S01]  /*13370*/  MUFU.EX2 R33, R33 ;  /* 0x0000002100217308 */ /* 0x000fe20000000800 */
[----:B------:R-:W-:Y:S01]  /*13380*/  ISETP.GE.U32.AND P4, PT, R235, R4, PT ;  /* 0x00000004eb00720c */ /* 0x000fe20003f86070 */
[----:B------:R-:W-:Y:S01]  /*13390*/  FFMA.FTZ R4, R55, c[0x0][0x23c], -R0 ;  /* 0x00008f0037047a23 */ /* 0x000fe20000010800 */
[C---:B------:R-:W-:Y:S02]  /*133a0*/  PRMT R39, R8.reuse, 0x7632, R39 ;  /* 0x0000763208277816 */ /* 0x040fe40000000027 */
[----:B------:R-:W-:Y:S01]  /*133b0*/  PRMT R38, R8, 0x7610, R38 ;  /* 0x0000761008267816 */ /* 0x000fe20000000026 */
[----:B---3--:R-:W-:Y:S02]  /*133c0*/  IMAD.MOV.U32 R29, RZ, RZ, R247 ;  /* 0x000000ffff1d7224 */ /* 0x008fe400078e00f7 */
[----:B------:R1:W-:Y:S01]  /*133d0*/  MUFU.EX2 R224, R5 ;  /* 0x0000000500e07308 */ /* 0x0003e20000000800 */
[----:B------:R-:W-:Y:S01]  /*133e0*/  @!P2 HADD2 R19, -R39.H0_H0, -RZ.H0_H0 ;  /* 0xa00000ff2713a230 */ /* 0x000fe20000000900 */
[----:B------:R-:W-:Y:S01]  /*133f0*/  PRMT R249, R38, 0x5410, R39 ;  /* 0x0000541026f97816 */ /* 0x000fe20000000027 */
[----:B------:R-:W-:-:S03]  /*13400*/  @!P0 HADD2 R18, -R38.H0_H0, -RZ.H0_H0 ;  /* 0xa00000ff26128230 */ /* 0x000fc60000000900 */
[----:B------:R-:W-:Y:S01]  /*13410*/  @!P2 PRMT R39, R19, 0x5410, RZ ;  /* 0x000054101327a816 */ /* 0x000fe200000000ff */
[--C-:B------:R-:W-:Y:S01]  /*13420*/  FFMA.FTZ R19, R200, c[0x0][0x23c], -R2.reuse ;  /* 0x00008f00c8137a23 */ /* 0x100fe20000010802 */
[----:B------:R-:W-:Y:S01]  /*13430*/  MUFU.EX2 R158, R4 ;  /* 0x00000004009e7308 */ /* 0x000fe20000000800 */
[C---:B------:R-:W-:Y:S02]  /*13440*/  ISETP.GE.U32.AND P2, PT, R235.reuse, R10, PT ;  /* 0x0000000aeb00720c */ /* 0x040fe40003f46070 */
[----:B------:R-:W-:Y:S02]  /*13450*/  @!P0 PRMT R38, R18, 0x5410, RZ ;  /* 0x0000541012268816 */ /* 0x000fe400000000ff */
[----:B------:R-:W-:Y:S01]  /*13460*/  ISETP.GE.U32.AND P0, PT, R235, R11, PT ;  /* 0x0000000beb00720c */ /* 0x000fe20003f06070 */
[----:B-1----:R-:W-:Y:S02]  /*13470*/  FFMA.FTZ R5, R159, c[0x0][0x23c], -R2 ;  /* 0x00008f009f057a23 */ /* 0x002fe40000010802 */
[----:B------:R-:W-:Y:S08]  /*13480*/  MUFU.EX2 R226, R19 ;  /* 0x0000001300e27308 */ /* 0x000ff00000000800 */
[----:B------:R-:W1:Y:S08]  /*13490*/  MUFU.EX2 R225, R5 ;  /* 0x0000000500e17308 */ /* 0x000e700000000800 */
[----:B------:R-:W-:Y:S01]  /*134a0*/  MUFU.EX2 R175, R37 ;  /* 0x0000002500af7308 */ /* 0x000fe20000000800 */
[----:B-1----:R-:W-:Y:S01]  /*134b0*/  F2FP.PACK_AB R4, R225, R224 ;  /* 0x000000e0e104723e */ /* 0x002fe200000000ff */
[----:B------:R-:W-:-:S03]  /*134c0*/  FFMA.FTZ R5, R54, c[0x0][0x23c], -R0 ;  /* 0x00008f0036057a23 */ /* 0x000fc60000010800 */
[----:B------:R-:W-:-:S03]  /*134d0*/  PRMT R43, R4, 0x7610, R43 ;  /* 0x00007610042b7816 */ /* 0x000fc6000000002b */
[----:B------:R1:W2:Y:S01]  /*134e0*/  MUFU.EX2 R173, R5 ;  /* 0x0000000500ad7308 */ /* 0x0002a20000000800 */
[----:B------:R-:W-:Y:S02]  /*134f0*/  PRMT R42, R4, 0x7632, R42 ;  /* 0x00007632042a7816 */ /* 0x000fe4000000002a */
[----:B------:R-:W-:Y:S01]  /*13500*/  LOP3.LUT R4, R12, 0xff, RZ, 0xc0, !PT ;  /* 0x000000ff0c047812 */ /* 0x000fe200078ec0ff */
[----:B------:R-:W-:Y:S01]  /*13510*/  @!P5 HADD2 R21, -R43.H0_H0, -RZ.H0_H0 ;  /* 0xa00000ff2b15d230 */ /* 0x000fe20000000900 */
[----:B------:R-:W-:Y:S01]  /*13520*/  PRMT R185, R43, 0x5410, R42 ;  /* 0x000054102bb97816 */ /* 0x000fe2000000002a */
[----:B------:R-:W-:Y:S01]  /*13530*/  @!P4 HADD2 R20, -R42.H0_H0, -RZ.H0_H0 ;  /* 0xa00000ff2a14c230 */ /* 0x000fe20000000900 */
[----:B------:R-:W-:Y:S02]  /*13540*/  FFMA.FTZ R12, R201, c[0x0][0x23c], -R2 ;  /* 0x00008f00c90c7a23 */ /* 0x000fe40000010802 */
[----:B------:R-:W-:Y:S01]  /*13550*/  @!P5 PRMT R43, R21, 0x5410, RZ ;  /* 0x00005410152bd816 */ /* 0x000fe200000000ff */
[----:B------:R-:W-:Y:S01]  /*13560*/  FFMA.FTZ R21, R162, c[0x0][0x23c], -R0 ;  /* 0x00008f00a2157a23 */ /* 0x000fe20000010800 */
[----:B------:R-:W-:Y:S01]  /*13570*/  ISETP.GE.U32.AND P5, PT, R235, R4, PT ;  /* 0x00000004eb00720c */ /* 0x000fe20003fa6070 */
[--C-:B------:R-:W-:Y:S01]  /*13580*/  FFMA.FTZ R4, R152, c[0x0][0x23c], -R2.reuse ;  /* 0x00008f0098047a23 */ /* 0x100fe20000010802 */
[----:B------:R-:W-:Y:S01]  /*13590*/  @!P4 PRMT R42, R20, 0x5410, RZ ;  /* 0x00005410142ac816 */ /* 0x000fe200000000ff */
[----:B------:R-:W-:Y:S01]  /*135a0*/  MUFU.EX2 R177, R12 ;  /* 0x0000000c00b17308 */ /* 0x000fe20000000800 */
[----:B-1----:R-:W-:Y:S01]  /*135b0*/  FFMA.FTZ R5, R160, c[0x0][0x23c], -R2 ;  /* 0x00008f00a0057a23 */ /* 0x002fe20000010802 */
[----:B--2---:R-:W-:-:S04]  /*135c0*/  F2FP.PACK_AB R8, R173, R158 ;  /* 0x0000009ead08723e */ /* 0x004fc800000000ff */
[C---:B------:R-:W-:Y:S02]  /*135d0*/  PRMT R41, R8.reuse, 0x7632, R41 ;  /* 0x0000763208297816 */ /* 0x040fe40000000029 */
[----:B------:R1:W-:Y:S01]  /*135e0*/  MUFU.EX2 R176, R5 ;  /* 0x0000000500b07308 */ /* 0x0003e20000000800 */
[----:B------:R-:W-:Y:S02]  /*135f0*/  PRMT R40, R8, 0x7610, R40 ;  /* 0x0000761008287816 */ /* 0x000fe40000000028 */
[----:B------:R-:W-:Y:S02]  /*13600*/  @!P3 HADD2 R22, -R41.H0_H0, -RZ.H0_H0 ;  /* 0xa00000ff2916b230 */ /* 0x000fe40000000900 */
[----:B------:R-:W-:Y:S01]  /*13610*/  PRMT R243, R40, 0x5410, R41 ;  /* 0x0000541028f37816 */ /* 0x000fe20000000029 */
[----:B------:R-:W-:Y:S02]  /*13620*/  @!P1 HADD2 R24, -R40.H0_H0, -RZ.H0_H0 ;  /* 0xa00000ff28189230 */ /* 0x000fe40000000900 */
[----:B------:R2:W3:Y:S01]  /*13630*/  MUFU.EX2 R174, R4 ;  /* 0x0000000400ae7308 */ /* 0x0004e20000000800 */
[----:B------:R-:W-:Y:S01]  /*13640*/  @!P3 PRMT R41, R22, 0x5410, RZ ;  /* 0x000054101629b816 */ /* 0x000fe200000000ff */
[--C-:B------:R-:W-:Y:S01]  /*13650*/  FFMA.FTZ R22, R193, c[0x0][0x23c], -R2.reuse ;  /* 0x00008f00c1167a23 */ /* 0x100fe20000010802 */
[----:B------:R-:W-:Y:S01]  /*13660*/  @!P1 PRMT R40, R24, 0x5410, RZ ;  /* 0x0000541018289816 */ /* 0x000fe200000000ff */
[----:B------:R-:W-:Y:S01]  /*13670*/  FFMA.FTZ R24, R192, c[0x0][0x23c], -R2 ;  /* 0x00008f00c0187a23 */ /* 0x000fe20000010802 */
[----:B-1----:R-:W-:-:S03]  /*13680*/  LOP3.LUT R5, R3, 0xff, RZ, 0xc0, !PT ;  /* 0x000000ff03057812 */ /* 0x002fc600078ec0ff */
[----:B------:R-:W-:Y:S01]  /*13690*/  MUFU.EX2 R250, R21 ;  /* 0x0000001500fa7308 */ /* 0x000fe20000000800 */
[----:B------:R-:W-:Y:S02]  /*136a0*/  ISETP.GE.U32.AND P4, PT, R235, R5, PT ;  /* 0x00000005eb00720c */ /* 0x000fe40003f86070 */
[----:B--2---:R-:W-:-:S05]  /*136b0*/  LOP3.LUT R4, R3, 0xffff, RZ, 0xc0, !PT ;  /* 0x0000ffff03047812 */ /* 0x004fca00078ec0ff */
[----:B------:R-:W-:Y:S01]  /*136c0*/  MUFU.EX2 R245, R24 ;  /* 0x0000001800f57308 */ /* 0x000fe20000000800 */
[----:B---3--:R-:W-:Y:S02]  /*136d0*/  F2FP.PACK_AB R5, R174, R176 ;  /* 0x000000b0ae05723e */ /* 0x008fe400000000ff */
[----:B------:R-:W-:Y:S02]  /*136e0*/  SHF.R.U32.HI R4, RZ, 0x8, R4 ;  /* 0x00000008ff047819 */ /* 0x000fe40000011604 */
[C---:B------:R-:W-:Y:S02]  /*136f0*/  PRMT R217, R5.reuse, 0x7610, R217 ;  /* 0x0000761005d97816 */ /* 0x040fe400000000d9 */
[----:B------:R-:W-:Y:S01]  /*13700*/  LOP3.LUT R4, R4, 0xffff, RZ, 0xc0, !PT ;  /* 0x0000ffff04047812 */ /* 0x000fe200078ec0ff */
[----:B------:R1:W-:Y:S01]  /*13710*/  MUFU.EX2 R184, R22 ;  /* 0x0000001600b87308 */ /* 0x0003e20000000800 */
[----:B------:R-:W-:Y:S01]  /*13720*/  PRMT R215, R5, 0x7632, R215 ;  /* 0x0000763205d77816 */ /* 0x000fe200000000d7 */
[----:B------:R-:W-:Y:S01]  /*13730*/  @!P4 HADD2 R25, -R217.H0_H0, -RZ.H0_H0 ;  /* 0xa00000ffd919c230 */ /* 0x000fe20000000900 */
[----:B------:R-:W-:-:S02]  /*13740*/  ISETP.GE.U32.AND P3, PT, R235, R4, PT ;  /* 0x00000004eb00720c */ /* 0x000fc40003f66070 */
[--C-:B------:R-:W-:Y:S02]  /*13750*/  SHF.R.U32.HI R4, RZ, 0x18, R3.reuse ;  /* 0x00000018ff047819 */ /* 0x100fe40000011603 */
[----:B------:R-:W-:Y:S02]  /*13760*/  SHF.R.U32.HI R3, RZ, 0x10, R3 ;  /* 0x00000010ff037819 */ /* 0x000fe40000011603 */
[----:B------:R-:W-:Y:S02]  /*13770*/  PRMT R230, R217, 0x5410, R215 ;  /* 0x00005410d9e67816 */ /* 0x000fe400000000d7 */
[----:B------:R-:W-:Y:S02]  /*13780*/  LOP3.LUT R3, R3, 0xff, RZ, 0xc0, !PT ;  /* 0x000000ff03037812 */ /* 0x000fe400078ec0ff */
[----:B------:R-:W-:Y:S01]  /*13790*/  @!P4 PRMT R217, R25, 0x5410, RZ ;  /* 0x0000541019d9c816 */ /* 0x000fe200000000ff */
[----:B------:R-:W-:Y:S01]  /*137a0*/  FFMA.FTZ R25, R189, c[0x0][0x23c], -R2 ;  /* 0x00008f00bd197a23 */ /* 0x000fe20000010802 */
[C---:B------:R-:W-:Y:S01]  /*137b0*/  ISETP.GE.U32.AND P4, PT, R235.reuse, R3, PT ;  /* 0x00000003eb00720c */ /* 0x040fe20003f86070 */
[----:B------:R-:W-:Y:S01]  /*137c0*/  @!P3 HADD2 R23, -R215.H0_H0, -RZ.H0_H0 ;  /* 0xa00000ffd717b230 */ /* 0x000fe20000000900 */
[----:B------:R-:W-:Y:S01]  /*137d0*/  LEA R3, R220, 0x1, 0x1 ;  /* 0x00000001dc037811 */ /* 0x000fe200078e08ff */
[----:B-1----:R-:W-:Y:S01]  /*137e0*/  IMAD.MOV.U32 R22, RZ, RZ, R186 ;  /* 0x000000ffff167224 */ /* 0x002fe200078e00ba */
[----:B------:R-:W-:Y:S01]  /*137f0*/  ISETP.GE.U32.AND P1, PT, R235, R4, PT ;  /* 0x00000004eb00720c */ /* 0x000fe20003f26070 */
[----:B------:R-:W-:Y:S01]  /*13800*/  MUFU.EX2 R186, R35 ;  /* 0x0000002300ba7308 */ /* 0x000fe20000000800 */
[----:B------:R-:W-:-:S02]  /*13810*/  LOP3.LUT R214, R3, UR37, RZ, 0x3c, !PT ;  /* 0x0000002503d67c12 */ /* 0x000fc4000f8e3cff */
[----:B------:R-:W-:Y:S02]  /*13820*/  FMNMX.FTZ R3, R233, R145, !PT ;  /* 0x00000091e9037209 */ /* 0x000fe40007810000 */
[----:B------:R-:W-:Y:S02]  /*13830*/  LOP3.LUT R14, R191, R214, RZ, 0x3c, !PT ;  /* 0x000000d6bf0e7212 */ /* 0x000fe400078e3cff */
[----:B------:R-:W-:Y:S02]  /*13840*/  FMNMX.FTZ R3, R153, R3, !PT ;  /* 0x0000000399037209 */ /* 0x000fe40007810000 */
[----:B------:R-:W-:Y:S01]  /*13850*/  @!P3 PRMT R215, R23, 0x5410, RZ ;  /* 0x0000541017d7b816 */ /* 0x000fe200000000ff */
[----:B------:R-:W-:Y:S01]  /*13860*/  IMAD.WIDE.U32 R14, R14, -0x326172a9, RZ ;  /* 0xcd9e8d570e0e7825 */ /* 0x000fe200078e00ff */
[----:B------:R-:W-:-:S03]  /*13870*/  FMNMX.FTZ R3, R144, R3, !PT ;  /* 0x0000000390037209 */ /* 0x000fc60007810000 */
[----:B------:R-:W-:Y:S01]  /*13880*/  FFMA.FTZ R23, R161, c[0x0][0x23c], -R0 ;  /* 0x00008f00a1177a23 */ /* 0x000fe20000010800 */
[----:B------:R-:W-:Y:S02]  /*13890*/  LOP3.LUT R4, R15, UR18, R244, 0x96, !PT ;  /* 0x000000120f047c12 */ /* 0x000fe4000f8e96f4 */
[----:B------:R-:W-:Y:S01]  /*138a0*/  LOP3.LUT R10, R7, UR16, R14, 0x96, !PT ;  /* 0x00000010070a7c12 */ /* 0x000fe2000f8e960e */
[----:B------:R1:W-:Y:S01]  /*138b0*/  MUFU.EX2 R227, R23 ;  /* 0x0000001700e37308 */ /* 0x0003e20000000800 */
[----:B------:R-:W-:Y:S01]  /*138c0*/  FMNMX.FTZ R3, R143, R3, !PT ;  /* 0x000000038f037209 */ /* 0x000fe20007810000 */
[----:B------:R-:W-:-:S03]  /*138d0*/  IMAD.WIDE.U32 R4, R4, -0x2daee0ad, RZ ;  /* 0xd2511f5304047825 */ /* 0x000fc600078e00ff */
[----:B------:R-:W-:Y:S01]  /*138e0*/  FMNMX.FTZ R3, R142, R3, !PT ;  /* 0x000000038e037209 */ /* 0x000fe20007810000 */
[----:B------:R-:W-:Y:S01]  /*138f0*/  IMAD.WIDE.U32 R10, R10, -0x2daee0ad, RZ ;  /* 0xd2511f530a0a7825 */ /* 0x000fe200078e00ff */
[----:B------:R-:W-:Y:S02]  /*13900*/  LOP3.LUT R5, R5, UR15, R236, 0x96, !PT ;  /* 0x0000000f05057c12 */ /* 0x000fe4000f8e96ec */
[----:B------:R-:W-:Y:S02]  /*13910*/  FMNMX.FTZ R3, R67, R3, !PT ;  /* 0x0000000343037209 */ /* 0x000fe40007810000 */
[----:B------:R-:W-:Y:S01]  /*13920*/  LOP3.LUT R8, R11, UR11, R4, 0x96, !PT ;  /* 0x0000000b0b087c12 */ /* 0x000fe2000f8e9604 */
[----:B------:R-:W-:Y:S01]  /*13930*/  IMAD.WIDE.U32 R4, R5, -0x326172a9, RZ ;  /* 0xcd9e8d5705047825 */ /* 0x000fe200078e00ff */
[----:B------:R-:W-:-:S03]  /*13940*/  FMNMX.FTZ R3, R66, R3, !PT ;  /* 0x0000000342037209 */ /* 0x000fc60007810000 */
[----:B------:R-:W-:Y:S01]  /*13950*/  IMAD.WIDE.U32 R8, R8, -0x326172a9, RZ ;  /* 0xcd9e8d5708087825 */ /* 0x000fe200078e00ff */
[----:B------:R-:W-:Y:S02]  /*13960*/  LOP3.LUT R5, R5, UR12, R6, 0x96, !PT ;  /* 0x0000000c05057c12 */ /* 0x000fe4000f8e9606 */
[----:B------:R-:W-:Y:S01]  /*13970*/  FMNMX.FTZ R3, R65, R3, !PT ;  /* 0x0000000341037209 */ /* 0x000fe20007810000 */
[----:B-1----:R-:W-:Y:S01]  /*13980*/  IMAD.MOV.U32 R23, RZ, RZ, R187 ;  /* 0x000000ffff177224 */ /* 0x002fe200078e00bb */
[----:B------:R-:W-:Y:S01]  /*13990*/  LOP3.LUT R6, R9, UR10, R4, 0x96, !PT ;  /* 0x0000000a09067c12 */ /* 0x000fe2000f8e9604 */
[----:B------:R-:W-:Y:S01]  /*139a0*/  IMAD.WIDE.U32 R4, R5, -0x2daee0ad, RZ ;  /* 0xd2511f5305047825 */ /* 0x000fe200078e00ff */
[----:B------:R-:W-:Y:S01]  /*139b0*/  FMNMX.FTZ R3, R62, R3, !PT ;  /* 0x000000033e037209 */ /* 0x000fe20007810000 */
[----:B------:R1:W-:Y:S02]  /*139c0*/  MUFU.EX2 R187, R30 ;  /* 0x0000001e00bb7308 */ /* 0x0003e40000000800 */
[----:B------:R-:W-:Y:S01]  /*139d0*/  IMAD.MOV.U32 R35, RZ, RZ, R23 ;  /* 0x000000ffff237224 */ /* 0x000fe200078e0017 */
        /* <DEDUP_REMOVED lines=12> */
[----:B------:R-:W-:Y:S01]  /*13aa0*/  FMNMX.FTZ R5, R51, R5, !PT ;  /* 0x0000000533057209 */ /* 0x000fe20007810000 */
[----:B-1----:R-:W-:-:S02]  /*13ab0*/  IMAD.MOV.U32 R30, RZ, RZ, R244 ;  /* 0x000000ffff1e7224 */ /* 0x002fc400078e00f4 */
[----:B------:R1:W3:Y:S01]  /*13ac0*/  MUFU.EX2 R160, R4 ;  /* 0x0000000400a07308 */ /* 0x0002e20000000800 */
[----:B--2---:R-:W-:-:S07]  /*13ad0*/  SHF.R.U32.HI R3, RZ, 0x8, R16 ;  /* 0x00000008ff037819 */ /* 0x004fce0000011610 */
[----:B------:R2:W-:Y:S01]  /*13ae0*/  MUFU.EX2 R155, R11 ;  /* 0x0000000b009b7308 */ /* 0x0005e20000000800 */
[----:B------:R-:W-:Y:S02]  /*13af0*/  LOP3.LUT R3, R3, 0xffff, RZ, 0xc0, !PT ;  /* 0x0000ffff03037812 */ /* 0x000fe400078ec0ff */
[----:B-1----:R-:W-:Y:S02]  /*13b00*/  FMNMX.FTZ R4, R50, R5, !PT ;  /* 0x0000000532047209 */ /* 0x002fe40007810000 */
        /* <DEDUP_REMOVED lines=32> */
[----:B------:R-:W-:Y:S01]  /*13d10*/  FMNMX.FTZ R2, R73, R2, !PT ;  /* 0x0000000249027209 */ /* 0x000fe20007810000 */
[----:B------:R-:W-:Y:S03]  /*13d20*/  MUFU.EX2 R251, R9 ;  /* 0x0000000900fb7308 */ /* 0x000fe60000000800 */
        /* <DEDUP_REMOVED lines=11> */
[----:B------:R-:W-:Y:S01]  /*13de0*/  FMUL.FTZ R6, R6, c[0x0][0x23c] ;  /* 0x00008f0006067a20 */ /* 0x000fe20000410000 */
[----:B--2---:R-:W-:-:S02]  /*13df0*/  FSEL R11, R69, RZ, P1 ;  /* 0x000000ff450b7208 */ /* 0x004fc40000800000 */
[----:B------:R-:W-:Y:S01]  /*13e00*/  FSEL R0, R0, RZ, P1 ;  /* 0x000000ff00007208 */ /* 0x000fe20000800000 */
[----:B------:R-:W1:Y:S02]  /*13e10*/  SHFL.BFLY PT, R2, R68, 0x2, 0x1f ;  /* 0x0c401f0044027f89 */ /* 0x000e6400000e0000 */
[----:B------:R-:W-:Y:S02]  /*13e20*/  MUFU.EX2 R6, R6 ;  /* 0x0000000600067308 */ /* 0x000fe40000000800 */
[--C-:B------:R-:W-:Y:S02]  /*13e30*/  FFMA.FTZ R27, R153, c[0x0][0x23c], -R0.reuse ;  /* 0x00008f00991b7a23 */ /* 0x100fe40000010800 */
[--C-:B------:R-:W-:Y:S02]  /*13e40*/  FFMA.FTZ R26, R145, c[0x0][0x23c], -R0.reuse ;  /* 0x00008f00911a7a23 */ /* 0x100fe40000010800 */
[--C-:B------:R-:W-:Y:S02]  /*13e50*/  FFMA.FTZ R46, R144, c[0x0][0x23c], -R0.reuse ;  /* 0x00008f00902e7a23 */ /* 0x100fe40000010800 */
[----:B------:R-:W2:Y:S01]  /*13e60*/  MUFU.EX2 R153, R8 ;  /* 0x0000000800997308 */ /* 0x000ea20000000800 */
[----:B------:R-:W-:-:S02]  /*13e70*/  FFMA.FTZ R47, R143, c[0x0][0x23c], -R0 ;  /* 0x00008f008f2f7a23 */ /* 0x000fc40000010800 */
[--C-:B------:R-:W-:Y:S02]  /*13e80*/  FFMA.FTZ R54, R142, c[0x0][0x23c], -R0.reuse ;  /* 0x00008f008e367a23 */ /* 0x100fe40000010800 */
[--C-:B------:R-:W-:Y:S02]  /*13e90*/  FFMA.FTZ R55, R67, c[0x0][0x23c], -R0.reuse ;  /* 0x00008f0043377a23 */ /* 0x100fe40000010800 */
[--C-:B------:R-:W-:Y:S01]  /*13ea0*/  FFMA.FTZ R148, R66, c[0x0][0x23c], -R0.reuse ;  /* 0x00008f0042947a23 */ /* 0x100fe20000010800 */
[----:B------:R-:W-:Y:S01]  /*13eb0*/  MUFU.EX2 R26, R26 ;  /* 0x0000001a001a7308 */ /* 0x000fe20000000800 */
[--C-:B------:R-:W-:Y:S02]  /*13ec0*/  FFMA.FTZ R149, R65, c[0x0][0x23c], -R0.reuse ;  /* 0x00008f0041957a23 */ /* 0x100fe40000010800 */
[--C-:B------:R-:W-:Y:S02]  /*13ed0*/  FFMA.FTZ R150, R62, c[0x0][0x23c], -R0.reuse ;  /* 0x00008f003e967a23 */ /* 0x100fe40000010800 */
[--C-:B------:R-:W-:Y:S01]  /*13ee0*/  FFMA.FTZ R151, R60, c[0x0][0x23c], -R0.reuse ;  /* 0x00008f003c977a23 */ /* 0x100fe20000010800 */
[----:B-1----:R-:W-:Y:S01]  /*13ef0*/  FMNMX.FTZ R68, R68, R2, !PT ;  /* 0x0000000244447209 */ /* 0x002fe20007810000 */
[--C-:B------:R-:W-:Y:S01]  /*13f00*/  FFMA.FTZ R152, R56, c[0x0][0x23c], -R0.reuse ;  /* 0x00008f0038987a23 */ /* 0x100fe20000010800 */
[----:B--2---:R-:W-:Y:S01]  /*13f10*/  F2FP.PACK_AB R2, R251, R153 ;  /* 0x00000099fb02723e */ /* 0x004fe200000000ff */
[--C-:B------:R-:W-:Y:S01]  /*13f20*/  FFMA.FTZ R218, R52, c[0x0][0x23c], -R0.reuse ;  /* 0x00008f0034da7a23 */ /* 0x100fe20000010800 */
[----:B------:R-:W-:Y:S01]  /*13f30*/  LOP3.LUT R8, R4, 0xffff, RZ, 0xc0, !PT ;  /* 0x0000ffff04087812 */ /* 0x000fe200078ec0ff */
[--C-:B------:R-:W-:Y:S01]  /*13f40*/  FFMA.FTZ R219, R51, c[0x0][0x23c], -R0.reuse ;  /* 0x00008f0033db7a23 */ /* 0x100fe20000010800 */
[----:B------:R-:W1:Y:S01]  /*13f50*/  SHFL.BFLY PT, R7, R68, 0x1, 0x1f ;  /* 0x0c201f0044077f89 */ /* 0x000e6200000e0000 */
[--C-:B------:R-:W-:Y:S01]  /*13f60*/  FFMA.FTZ R221, R50, c[0x0][0x23c], -R0.reuse ;  /* 0x00008f0032dd7a23 */ /* 0x100fe20000010800 */
[C---:B------:R-:W-:Y:S01]  /*13f70*/  PRMT R209, R2.reuse, 0x7610, R209 ;  /* 0x0000761002d17816 */ /* 0x040fe200000000d1 */
[----:B------:R-:W-:Y:S01]  /*13f80*/  FFMA.FTZ R222, R49, c[0x0][0x23c], -R0 ;  /* 0x00008f0031de7a23 */ /* 0x000fe20000010800 */
[----:B------:R-:W-:Y:S01]  /*13f90*/  PRMT R208, R2, 0x7632, R208 ;  /* 0x0000763202d07816 */ /* 0x000fe200000000d0 */
[----:B------:R-:W-:Y:S01]  /*13fa0*/  FFMA.FTZ R223, R48, c[0x0][0x23c], -R0 ;  /* 0x00008f0030df7a23 */ /* 0x000fe20000010800 */
[----:B------:R-:W-:Y:S01]  /*13fb0*/  F2FP.PACK_AB R0, R155, R154 ;  /* 0x0000009a9b00723e */ /* 0x000fe200000000ff */
[----:B------:R-:W-:Y:S01]  /*13fc0*/  @!P5 HADD2 R62, -R209.H0_H0, -RZ.H0_H0 ;  /* 0xa00000ffd13ed230 */ /* 0x000fe20000000900 */
[----:B------:R-:W-:Y:S01]  /*13fd0*/  PRMT R232, R209, 0x5410, R208 ;  /* 0x00005410d1e87816 */ /* 0x000fe200000000d0 */
[----:B------:R-:W-:Y:S01]  /*13fe0*/  @!P0 HADD2 R60, -R208.H0_H0, -RZ.H0_H0 ;  /* 0xa00000ffd03c8230 */ /* 0x000fe20000000900 */
[----:B------:R-:W-:Y:S01]  /*13ff0*/  PRMT R211, R0, 0x7610, R211 ;  /* 0x0000761000d37816 */ /* 0x000fe200000000d3 */
[-C--:B------:R-:W-:Y:S01]  /*14000*/  FFMA.FTZ R238, R238, R6.reuse, R196 ;  /* 0x00000006eeee7223 */ /* 0x080fe200000100c4 */
[----:B------:R-:W-:Y:S01]  /*14010*/  PRMT R210, R0, 0x7632, R210 ;  /* 0x0000763200d27816 */ /* 0x000fe200000000d2 */
[----:B------:R-:W-:Y:S01]  /*14020*/  MUFU.EX2 R27, R27 ;  /* 0x0000001b001b7308 */ /* 0x000fe20000000800 */
[----:B------:R-:W-:Y:S01]  /*14030*/  LOP3.LUT R0, R3, 0xff, RZ, 0xc0, !PT ;  /* 0x000000ff03007812 */ /* 0x000fe200078ec0ff */
[----:B------:R-:W-:Y:S01]  /*14040*/  @!P2 HADD2 R48, -R211.H0_H0, -RZ.H0_H0 ;  /* 0xa00000ffd330a230 */ /* 0x000fe20000000900 */
[----:B------:R-:W-:Y:S01]  /*14050*/  PRMT R252, R211, 0x5410, R210 ;  /* 0x00005410d3fc7816 */ /* 0x000fe200000000d2 */
[----:B------:R-:W-:Y:S01]  /*14060*/  @!P3 HADD2 R56, -R210.H0_H0, -RZ.H0_H0 ;  /* 0xa00000ffd238b230 */ /* 0x000fe20000000900 */
[----:B------:R-:W-:Y:S01]  /*14070*/  @!P5 PRMT R209, R62, 0x5410, RZ ;  /* 0x000054103ed1d816 */ /* 0x000fe200000000ff */
[----:B------:R-:W-:Y:S01]  /*14080*/  FADD.FTZ R238, R199, R238 ;  /* 0x000000eec7ee7221 */ /* 0x000fe20000010000 */
[----:B------:R-:W-:Y:S01]  /*14090*/  @!P2 PRMT R211, R48, 0x5410, RZ ;  /* 0x0000541030d3a816 */ /* 0x000fe200000000ff */
[----:B------:R-:W-:Y:S01]  /*140a0*/  FMUL.FTZ R229, R125, R6 ;  /* 0x000000067de57220 */ /* 0x000fe20000410000 */
[C---:B------:R-:W-:Y:S01]  /*140b0*/  ISETP.GE.U32.AND P2, PT, R235.reuse, R0, PT ;  /* 0x00000000eb00720c */ /* 0x040fe20003f46070 */
[----:B------:R-:W-:Y:S01]  /*140c0*/  FADD.FTZ R21, R224, R238 ;  /* 0x000000eee0157221 */ /* 0x000fe20000010000 */
[--C-:B------:R-:W-:Y:S01]  /*140d0*/  SHF.R.U32.HI R0, RZ, 0x18, R3.reuse ;  /* 0x00000018ff007819 */ /* 0x100fe20000011603 */
[----:B------:R-:W-:Y:S01]  /*140e0*/  IMAD.MOV.U32 R238, RZ, RZ, R28 ;  /* 0x000000ffffee7224 */ /* 0x000fe200078e001c */
[----:B------:R-:W-:Y:S01]  /*140f0*/  @!P3 PRMT R210, R56, 0x5410, RZ ;  /* 0x0000541038d2b816 */ /* 0x000fe200000000ff */
[----:B------:R2:W-:Y:S01]  /*14100*/  MUFU.EX2 R28, R34 ;  /* 0x00000022001c7308 */ /* 0x0005e20000000800 */
[----:B------:R-:W-:Y:S01]  /*14110*/  ISETP.GE.U32.AND P3, PT, R235, R0, PT ;  /* 0x00000000eb00720c */ /* 0x000fe20003f66070 */
[----:B------:R-:W-:Y:S01]  /*14120*/  FMUL.FTZ R244, R116, R6 ;  /* 0x0000000674f47220 */ /* 0x000fe20000410000 */
[----:B------:R-:W-:Y:S01]  /*14130*/  SHF.R.U32.HI R0, RZ, 0x10, R3 ;  /* 0x00000010ff007819 */ /* 0x000fe20000011603 */
[----:B------:R-:W-:Y:S01]  /*14140*/  FADD.FTZ R3, R242, -R53 ;  /* 0x80000035f2037221 */ /* 0x000fe20000010000 */
[----:B-1----:R-:W-:Y:S01]  /*14150*/  FMNMX.FTZ R68, R68, R7, !PT ;  /* 0x0000000744447209 */ /* 0x002fe20007810000 */
[----:B------:R-:W-:Y:S01]  /*14160*/  IMAD.MOV.U32 R242, RZ, RZ, R230 ;  /* 0x000000fffff27224 */ /* 0x000fe200078e00e6 */
[----:B------:R-:W-:Y:S01]  /*14170*/  LOP3.LUT R0, R0, 0xff, RZ, 0xc0, !PT ;  /* 0x000000ff00007812 */ /* 0x000fe200078ec0ff */
[----:B------:R-:W-:Y:S01]  /*14180*/  FMUL.FTZ R3, R3, c[0x0][0x23c] ;  /* 0x00008f0003037a20 */ /* 0x000fe20000410000 */
[----:B------:R-:W-:Y:S01]  /*14190*/  @!P0 PRMT R208, R60, 0x5410, RZ ;  /* 0x000054103cd08816 */ /* 0x000fe200000000ff */
[----:B------:R-:W-:Y:S01]  /*141a0*/  IMAD.MOV.U32 R230, RZ, RZ, R228 ;  /* 0x000000ffffe67224 */ /* 0x000fe200078e00e4 */
[----:B------:R-:W-:Y:S01]  /*141b0*/  ISETP.GE.U32.AND P5, PT, R235, R0, PT ;  /* 0x00000000eb00720c */ /* 0x000fe20003fa6070 */
[C---:B------:R-:W-:Y:S01]  /*141c0*/  FMUL.FTZ R0, R68.reuse, c[0x0][0x23c] ;  /* 0x00008f0044007a20 */ /* 0x040fe20000410000 */
[----:B------:R-:W-:Y:S01]  /*141d0*/  FSETP.NEU.FTZ.AND P0, PT, R68, -INF , PT ;  /* 0xff8000004400780b */ /* 0x000fe20003f1d000 */
[-C--:B------:R-:W-:Y:S01]  /*141e0*/  FMUL.FTZ R228, R124, R6.reuse ;  /* 0x000000067ce47220 */ /* 0x080fe20000410000 */
[----:B------:R-:W-:Y:S01]  /*141f0*/  LOP3.LUT R2, R4, 0xff, RZ, 0xc0, !PT ;  /* 0x000000ff04027812 */ /* 0x000fe200078ec0ff */
[----:B--2---:R-:W-:Y:S01]  /*14200*/  IMAD.MOV.U32 R34, RZ, RZ, R22 ;  /* 0x000000ffff227224 */ /* 0x004fe200078e0016 */
[----:B------:R-:W-:Y:S01]  /*14210*/  FSEL R0, R0, RZ, P0 ;  /* 0x000000ff00007208 */ /* 0x000fe20000000000 */
[----:B------:R-:W-:Y:S01]  /*14220*/  FMUL.FTZ R101, R101, R6 ;  /* 0x0000000665657220 */ /* 0x000fe20000410000 */
[----:B------:R-:W-:Y:S01]  /*14230*/  ISETP.GE.U32.AND P1, PT, R235, R2, PT ;  /* 0x00000002eb00720c */ /* 0x000fe20003f26070 */
[----:B------:R-:W-:Y:S01]  /*14240*/  FMUL.FTZ R23, R84, R6 ;  /* 0x0000000654177220 */ /* 0x000fe20000410000 */
[----:B------:R-:W-:Y:S01]  /*14250*/  SHF.R.U32.HI R2, RZ, 0x18, R4 ;  /* 0x00000018ff027819 */ /* 0x000fe20000011604 */
[----:B------:R-:W-:Y:S01]  /*14260*/  FFMA.FTZ R48, R147, c[0x0][0x23c], -R0 ;  /* 0x00008f0093307a23 */ /* 0x000fe20000010800 */
[----:B------:R-:W-:Y:S01]  /*14270*/  SHF.R.U32.HI R5, RZ, 0x10, R4 ;  /* 0x00000010ff057819 */ /* 0x000fe20000011604 */
[--C-:B------:R-:W-:Y:S01]  /*14280*/  FFMA.FTZ R53, R146, c[0x0][0x23c], -R0.reuse ;  /* 0x00008f0092357a23 */ /* 0x100fe20000010800 */
[----:B------:R-:W-:Y:S01]  /*14290*/  FSEL R17, R68, RZ, P0 ;  /* 0x000000ff44117208 */ /* 0x000fe20000000000 */
[--C-:B------:R-:W-:Y:S01]  /*142a0*/  FFMA.FTZ R12, R194, c[0x0][0x23c], -R0.reuse ;  /* 0x00008f00c20c7a23 */ /* 0x100fe20000010800 */
[----:B------:R1:W2:Y:S01]  /*142b0*/  MUFU.EX2 R4, R3 ;  /* 0x0000000300047308 */ /* 0x0002a20000000800 */
[--C-:B------:R-:W-:Y:S01]  /*142c0*/  FFMA.FTZ R13, R195, c[0x0][0x23c], -R0.reuse ;  /* 0x00008f00c30d7a23 */ /* 0x100fe20000010800 */
[----:B------:R-:W-:Y:S01]  /*142d0*/  ISETP.GE.U32.AND P0, PT, R235, R2, PT ;  /* 0x00000002eb00720c */ /* 0x000fe20003f06070 */
[----:B------:R-:W-:-:S02]  /*142e0*/  FFMA.FTZ R16, R167, c[0x0][0x23c], -R0 ;  /* 0x00008f00a7107a23 */ /* 0x000fc40000010800 */
[--C-:B------:R-:W-:Y:S02]  /*142f0*/  FFMA.FTZ R18, R166, c[0x0][0x23c], -R0.reuse ;  /* 0x00008f00a6127a23 */ /* 0x100fe40000010800 */
[--C-:B------:R-:W-:Y:S01]  /*14300*/  FFMA.FTZ R19, R165, c[0x0][0x23c], -R0.reuse ;  /* 0x00008f00a5137a23 */ /* 0x100fe20000010800 */
[----:B------:R-:W-:Y:S01]  /*14310*/  MUFU.EX2 R12, R12 ;  /* 0x0000000c000c7308 */ /* 0x000fe20000000800 */
[--C-:B------:R-:W-:Y:S02]  /*14320*/  FFMA.FTZ R20, R164, c[0x0][0x23c], -R0.reuse ;  /* 0x00008f00a4147a23 */ /* 0x100fe40000010800 */
[--C-:B------:R-:W-:Y:S02]  /*14330*/  FFMA.FTZ R56, R73, c[0x0][0x23c], -R0.reuse ;  /* 0x00008f0049387a23 */ /* 0x100fe40000010800 */
[--C-:B------:R-:W-:Y:S02]  /*14340*/  FFMA.FTZ R60, R72, c[0x0][0x23c], -R0.reuse ;  /* 0x00008f00483c7a23 */ /* 0x100fe40000010800 */
[--C-:B------:R-:W-:Y:S01]  /*14350*/  FFMA.FTZ R62, R64, c[0x0][0x23c], -R0.reuse ;  /* 0x00008f00403e7a23 */ /* 0x100fe20000010800 */
[----:B------:R-:W-:Y:S01]  /*14360*/  MUFU.EX2 R13, R13 ;  /* 0x0000000d000d7308 */ /* 0x000fe20000000800 */
[----:B------:R-:W-:-:S02]  /*14370*/  FFMA.FTZ R146, R63, c[0x0][0x23c], -R0 ;  /* 0x00008f003f927a23 */ /* 0x000fc40000010800 */
[--C-:B------:R-:W-:Y:S02]  /*14380*/  FFMA.FTZ R147, R61, c[0x0][0x23c], -R0.reuse ;  /* 0x00008f003d937a23 */ /* 0x100fe40000010800 */
[--C-:B------:R-:W-:Y:S02]  /*14390*/  FFMA.FTZ R206, R59, c[0x0][0x23c], -R0.reuse ;  /* 0x00008f003bce7a23 */ /* 0x100fe40000010800 */
[--C-:B------:R-:W-:Y:S01]  /*143a0*/  FFMA.FTZ R207, R58, c[0x0][0x23c], -R0.reuse ;  /* 0x00008f003acf7a23 */ /* 0x100fe20000010800 */
[----:B------:R-:W-:Y:S01]  /*143b0*/  MUFU.EX2 R16, R16 ;  /* 0x0000001000107308 */ /* 0x000fe20000000800 */
[----:B------:R-:W-:Y:S01]  /*143c0*/  FFMA.FTZ R216, R57, c[0x0][0x23c], -R0 ;  /* 0x00008f0039d87a23 */ /* 0x000fe20000010800 */
[----:B------:R-:W-:Y:S01]  /*143d0*/  F2FP.PACK_AB R0, R226, R177 ;  /* 0x000000b1e200723e */ /* 0x000fe200000000ff */
[----:B-1----:R-:W-:-:S03]  /*143e0*/  IMAD.WIDE.U32 R2, R36, -0x2daee0ad, RZ ;  /* 0xd2511f5324027825 */ /* 0x002fc600078e00ff */
[C---:B------:R-:W-:Y:S01]  /*143f0*/  PRMT R205, R0.reuse, 0x7610, R205 ;  /* 0x0000761000cd7816 */ /* 0x040fe200000000cd */
[----:B------:R-:W-:Y:S01]  /*14400*/  IMAD.MOV.U32 R36, RZ, RZ, R245 ;  /* 0x000000ffff247224 */ /* 0x000fe200078e00f5 */
[----:B------:R-:W-:Y:S01]  /*14410*/  PRMT R204, R0, 0x7632, R204 ;  /* 0x0000763200cc7816 */ /* 0x000fe200000000cc */
[----:B--2---:R-:W-:Y:S01]  /*14420*/  FFMA.FTZ R239, R239, R4, R197 ;  /* 0x00000004efef7223 */ /* 0x004fe200000100c5 */
[----:B------:R-:W-:Y:S01]  /*14430*/  LOP3.LUT R0, R5, 0xff, RZ, 0xc0, !PT ;  /* 0x000000ff05007812 */ /* 0x000fe200078ec0ff */
[----:B------:R-:W-:Y:S01]  /*14440*/  @!P2 HADD2 R52, -R205.H0_H0, -RZ.H0_H0 ;  /* 0xa00000ffcd34a230 */ /* 0x000fe20000000900 */
[----:B------:R-:W-:Y:S01]  /*14450*/  PRMT R181, R205, 0x5410, R204 ;  /* 0x00005410cdb57816 */ /* 0x000fe200000000cc */
[----:B------:R-:W-:Y:S01]  /*14460*/  @!P4 HADD2 R58, -R204.H0_H0, -RZ.H0_H0 ;  /* 0xa00000ffcc3ac230 */ /* 0x000fe20000000900 */
[----:B------:R-:W-:Y:S01]  /*14470*/  LOP3.LUT R5, R2, 0xff, RZ, 0xc0, !PT ;  /* 0x000000ff02057812 */ /* 0x000fe200078ec0ff */
[----:B------:R-:W-:Y:S01]  /*14480*/  FADD.FTZ R239, R198, R239 ;  /* 0x000000efc6ef7221 */ /* 0x000fe20000010000 */
[----:B------:R-:W-:Y:S01]  /*14490*/  @!P2 PRMT R205, R52, 0x5410, RZ ;  /* 0x0000541034cda816 */ /* 0x000fe200000000ff */
[----:B------:R-:W-:Y:S01]  /*144a0*/  MUFU.EX2 R18, R18 ;  /* 0x0000001200127308 */ /* 0x000fe20000000800 */
[----:B------:R-:W-:Y:S01]  /*144b0*/  ISETP.GE.U32.AND P2, PT, R235, R0, PT ;  /* 0x00000000eb00720c */ /* 0x000fe20003f46070 */
[----:B------:R-:W-:Y:S01]  /*144c0*/  FMUL.FTZ R246, R118, R4 ;  /* 0x0000000476f67220 */ /* 0x000fe20000410000 */
[----:B------:R-:W-:Y:S01]  /*144d0*/  LOP3.LUT R0, R3, UR14, R10, 0x96, !PT ;  /* 0x0000000e03007c12 */ /* 0x000fe2000f8e960a */
[----:B------:R-:W-:Y:S01]  /*144e0*/  FMUL.FTZ R245, R117, R6 ;  /* 0x0000000675f57220 */ /* 0x000fe20000410000 */
[----:B------:R-:W-:Y:S01]  /*144f0*/  LOP3.LUT R10, R2, 0xffff, RZ, 0xc0, !PT ;  /* 0x0000ffff020a7812 */ /* 0x000fe200078ec0ff */
[----:B------:R-:W-:Y:S01]  /*14500*/  IMAD.MOV.U32 R118, RZ, RZ, R32 ;  /* 0x000000ffff767224 */ /* 0x000fe200078e0020 */
[--C-:B------:R-:W-:Y:S01]  /*14510*/  SHF.R.U32.HI R9, RZ, 0x10, R2.reuse ;  /* 0x00000010ff097819 */ /* 0x100fe20000011602 */
[----:B------:R-:W1:Y:S01]  /*14520*/  MUFU.EX2 R52, R25 ;  /* 0x0000001900347308 */ /* 0x000e620000000800 */
[----:B------:R-:W-:Y:S01]  /*14530*/  SHF.R.U32.HI R7, RZ, 0x18, R2 ;  /* 0x00000018ff077819 */ /* 0x000fe20000011602 */
[----:B------:R-:W-:Y:S01]  /*14540*/  IMAD.MOV.U32 R117, RZ, RZ, R230 ;  /* 0x000000ffff757224 */ /* 0x000fe200078e00e6 */
[----:B------:R-:W-:Y:S01]  /*14550*/  SHF.R.U32.HI R2, RZ, 0x8, R8 ;  /* 0x00000008ff027819 */ /* 0x000fe20000011608 */
[----:B------:R-:W-:Y:S01]  /*14560*/  FADD.FTZ R8, R158, R239 ;  /* 0x000000ef9e087221 */ /* 0x000fe20000010000 */
[----:B------:R-:W-:Y:S01]  /*14570*/  F2FP.PACK_AB R3, R227, R250 ;  /* 0x000000fae303723e */ /* 0x000fe200000000ff */
[----:B------:R-:W-:Y:S01]  /*14580*/  FMUL.FTZ R22, R85, R6 ;  /* 0x0000000655167220 */ /* 0x000fe20000410000 */
[----:B------:R-:W-:Y:S01]  /*14590*/  LOP3.LUT R2, R2, 0xffff, RZ, 0xc0, !PT ;  /* 0x0000ffff02027812 */ /* 0x000fe200078ec0ff */
[----:B------:R-:W-:Y:S01]  /*145a0*/  MUFU.EX2 R19, R19 ;  /* 0x0000001300137308 */ /* 0x000fe20000000800 */
[----:B------:R-:W-:Y:S01]  /*145b0*/  PRMT R202, R3, 0x7610, R202 ;  /* 0x0000761003ca7816 */ /* 0x000fe200000000ca */
[----:B------:R-:W-:Y:S01]  /*145c0*/  IMAD.MOV.U32 R32, RZ, RZ, R185 ;  /* 0x000000ffff207224 */ /* 0x000fe200078e00b9 */
[----:B------:R-:W-:Y:S01]  /*145d0*/  @!P4 PRMT R204, R58, 0x5410, RZ ;  /* 0x000054103accc816 */ /* 0x000fe200000000ff */
[----:B------:R-:W-:Y:S01]  /*145e0*/  FMUL.FTZ R230, R126, R4 ;  /* 0x000000047ee67220 */ /* 0x000fe20000410000 */
[----:B------:R-:W-:Y:S01]  /*145f0*/  ISETP.GE.U32.AND P4, PT, R235, R2, PT ;  /* 0x00000002eb00720c */ /* 0x000fe20003f86070 */
[----:B------:R-:W-:Y:S01]  /*14600*/  @!P5 HADD2 R61, -R202.H0_H0, -RZ.H0_H0 ;  /* 0xa00000ffca3dd230 */ /* 0x000fe20000000900 */
[----:B------:R-:W-:Y:S01]  /*14610*/  SHF.R.U32.HI R2, RZ, 0x10, R0 ;  /* 0x00000010ff027819 */ /* 0x000fe20000011600 */
[----:B-1----:R-:W-:Y:S01]  /*14620*/  IMAD.MOV.U32 R224, RZ, RZ, R52 ;  /* 0x000000ffffe07224 */ /* 0x002fe200078e0034 */
[----:B------:R-:W-:Y:S01]  /*14630*/  PRMT R203, R3, 0x7632, R203 ;  /* 0x0000763203cb7816 */ /* 0x000fe200000000cb */
[----:B------:R-:W-:Y:S01]  /*14640*/  MUFU.EX2 R20, R20 ;  /* 0x0000001400147308 */ /* 0x000fe20000000800 */
[----:B------:R-:W-:Y:S01]  /*14650*/  LOP3.LUT R2, R2, 0xff, RZ, 0xc0, !PT ;  /* 0x000000ff02027812 */ /* 0x000fe200078ec0ff */
[----:B------:R-:W-:Y:S01]  /*14660*/  IMAD.MOV.U32 R52, RZ, RZ, R231 ;  /* 0x000000ffff347224 */ /* 0x000fe200078e00e7 */
[----:B------:R-:W-:Y:S01]  /*14670*/  PRMT R180, R202, 0x5410, R203 ;  /* 0x00005410cab47816 */ /* 0x000fe200000000cb */
[----:B------:R-:W-:Y:S01]  /*14680*/  @!P3 HADD2 R59, -R203.H0_H0, -RZ.H0_H0 ;  /* 0xa00000ffcb3bb230 */ /* 0x000fe20000000900 */
[----:B------:R-:W-:Y:S01]  /*14690*/  @!P5 PRMT R202, R61, 0x5410, RZ ;  /* 0x000054103dcad816 */ /* 0x000fe200000000ff */
[----:B------:R-:W-:Y:S01]  /*146a0*/  FMUL.FTZ R61, R111, R4 ;  /* 0x000000046f3d7220 */ /* 0x000fe20000410000 */
[----:B------:R-:W-:Y:S01]  /*146b0*/  ISETP.GE.U32.AND P5, PT, R235, R2, PT ;  /* 0x00000002eb00720c */ /* 0x000fe20003fa6070 */
[----:B------:R-:W-:Y:S01]  /*146c0*/  FMUL.FTZ R231, R127, R4 ;  /* 0x000000047fe77220 */ /* 0x000fe20000410000 */
[----:B------:R-:W-:Y:S01]  /*146d0*/  F2FP.PACK_AB R2, R36, R184 ;  /* 0x000000b82402723e */ /* 0x000fe200000000ff */
[-C--:B------:R-:W-:Y:S01]  /*146e0*/  FMUL.FTZ R247, R119, R4.reuse ;  /* 0x0000000477f77220 */ /* 0x080fe20000410000 */
[----:B------:R-:W-:Y:S01]  /*146f0*/  @!P3 PRMT R203, R59, 0x5410, RZ ;  /* 0x000054103bcbb816 */ /* 0x000fe200000000ff */
[-C--:B------:R-:W-:Y:S01]  /*14700*/  FMUL.FTZ R102, R102, R4.reuse ;  /* 0x0000000466667220 */ /* 0x080fe20000410000 */
[C---:B------:R-:W-:Y:S01]  /*14710*/  PRMT R201, R2.reuse, 0x7610, R201 ;  /* 0x0000761002c97816 */ /* 0x040fe200000000c9 */
[-C--:B------:R-:W-:Y:S01]  /*14720*/  FMUL.FTZ R103, R103, R4.reuse ;  /* 0x0000000467677220 */ /* 0x080fe20000410000 */
[----:B------:R-:W-:Y:S01]  /*14730*/  ISETP.GE.U32.AND P3, PT, R235, R5, PT ;  /* 0x00000005eb00720c */ /* 0x000fe20003f66070 */
[----:B------:R-:W-:Y:S01]  /*14740*/  FADD.FTZ R5, R233, -R11 ;  /* 0x8000000be9057221 */ /* 0x000fe20000010000 */
[----:B------:R-:W-:Y:S01]  /*14750*/  PRMT R200, R2, 0x7632, R200 ;  /* 0x0000763202c87816 */ /* 0x000fe200000000c8 */
[----:B------:R-:W-:Y:S01]  /*14760*/  @!P1 HADD2 R63, -R201.H0_H0, -RZ.H0_H0 ;  /* 0xa00000ffc93f9230 */ /* 0x000fe20000000900 */
[----:B------:R-:W-:Y:S01]  /*14770*/  IMAD.MOV.U32 R11, RZ, RZ, R31 ;  /* 0x000000ffff0b7224 */ /* 0x000fe200078e001f */
[----:B------:R-:W-:Y:S01]  /*14780*/  LOP3.LUT R2, R0, 0xff, RZ, 0xc0, !PT ;  /* 0x000000ff00027812 */ /* 0x000fe200078ec0ff */
[----:B------:R-:W-:Y:S01]  /*14790*/  IMAD.MOV.U32 R233, RZ, RZ, R28 ;  /* 0x000000ffffe97224 */ /* 0x000fe200078e001c */
[----:B------:R-:W-:Y:S01]  /*147a0*/  PRMT R178, R201, 0x5410, R200 ;  /* 0x00005410c9b27816 */ /* 0x000fe200000000c8 */
[----:B------:R-:W-:Y:S01]  /*147b0*/  @!P4 HADD2 R64, -R200.H0_H0, -RZ.H0_H0 ;  /* 0xa00000ffc840c230 */ /* 0x000fe20000000900 */
[----:B------:R-:W-:Y:S01]  /*147c0*/  @!P1 PRMT R201, R63, 0x5410, RZ ;  /* 0x000054103fc99816 */ /* 0x000fe200000000ff */
[-C--:B------:R-:W-:Y:S01]  /*147d0*/  FMUL.FTZ R63, R110, R4.reuse ;  /* 0x000000046e3f7220 */ /* 0x080fe20000410000 */
[----:B------:R-:W-:Y:S01]  /*147e0*/  F2FP.PACK_AB R3, R11, R183 ;  /* 0x000000b70b03723e */ /* 0x000fe200000000ff */
[----:B------:R-:W-:Y:S01]  /*147f0*/  FMUL.FTZ R111, R94, R4 ;  /* 0x000000045e6f7220 */ /* 0x000fe20000410000 */
[----:B------:R-:W-:Y:S01]  /*14800*/  ISETP.GE.U32.AND P1, PT, R235, R2, PT ;  /* 0x00000002eb00720c */ /* 0x000fe20003f26070 */
[-C--:B------:R-:W-:Y:S01]  /*14810*/  FMUL.FTZ R110, R95, R4.reuse ;  /* 0x000000045f6e7220 */ /* 0x080fe20000410000 */
[----:B------:R-:W-:Y:S01]  /*14820*/  SHF.R.U32.HI R2, RZ, 0x18, R0 ;  /* 0x00000018ff027819 */ /* 0x000fe20000011600 */
[-C--:B------:R-:W-:Y:S01]  /*14830*/  FMUL.FTZ R31, R86, R4.reuse ;  /* 0x00000004561f7220 */ /* 0x080fe20000410000 */
[----:B------:R-:W-:Y:S01]  /*14840*/  LOP3.LUT R0, R0, 0xffff, RZ, 0xc0, !PT ;  /* 0x0000ffff00007812 */ /* 0x000fe200078ec0ff */
[-C--:B------:R-:W-:Y:S01]  /*14850*/  FMUL.FTZ R185, R82, R4.reuse ;  /* 0x0000000452b97220 */ /* 0x080fe20000410000 */
[----:B------:R-:W-:Y:S01]  /*14860*/  PRMT R198, R3, 0x7610, R198 ;  /* 0x0000761003c67816 */ /* 0x000fe200000000c6 */
[----:B------:R-:W-:Y:S01]  /*14870*/  FMUL.FTZ R59, R83, R4 ;  /* 0x00000004533b7220 */ /* 0x000fe20000410000 */
[----:B------:R-:W-:Y:S01]  /*14880*/  SHF.R.U32.HI R0, RZ, 0x8, R0 ;  /* 0x00000008ff007819 */ /* 0x000fe20000011600 */
[----:B------:R-:W-:Y:S01]  /*14890*/  IMAD.MOV.U32 R116, RZ, RZ, R242 ;  /* 0x000000ffff747224 */ /* 0x000fe200078e00f2 */
[----:B------:R-:W-:Y:S01]  /*148a0*/  PRMT R199, R3, 0x7632, R199 ;  /* 0x0000763203c77816 */ /* 0x000fe200000000c7 */
[----:B------:R-:W-:Y:S01]  /*148b0*/  @!P2 HADD2 R66, -R198.H0_H0, -RZ.H0_H0 ;  /* 0xa00000ffc642a230 */ /* 0x000fe20000000900 */
[----:B------:R-:W-:Y:S01]  /*148c0*/  LOP3.LUT R0, R0, 0xffff, RZ, 0xc0, !PT ;  /* 0x0000ffff00007812 */ /* 0x000fe200078ec0ff */
[----:B------:R-:W-:Y:S01]  /*148d0*/  FADD.FTZ R3, R234, -R17 ;  /* 0x80000011ea037221 */ /* 0x000fe20000010000 */
[----:B------:R-:W-:Y:S01]  /*148e0*/  PRMT R239, R198, 0x5410, R199 ;  /* 0x00005410c6ef7816 */ /* 0x000fe200000000c7 */
[----:B------:R-:W-:Y:S01]  /*148f0*/  @!P0 HADD2 R65, -R199.H0_H0, -RZ.H0_H0 ;  /* 0xa00000ffc7418230 */ /* 0x000fe20000000900 */
[----:B------:R-:W-:Y:S01]  /*14900*/  @!P2 PRMT R198, R66, 0x5410, RZ ;  /* 0x0000541042c6a816 */ /* 0x000fe200000000ff */
[----:B------:R-:W-:Y:S01]  /*14910*/  FMUL.FTZ R66, R80, R6 ;  /* 0x0000000650427220 */ /* 0x000fe20000410000 */
[----:B------:R-:W-:Y:S01]  /*14920*/  ISETP.GE.U32.AND P2, PT, R235, R0, PT ;  /* 0x00000000eb00720c */ /* 0x000fe20003f46070 */
[----:B------:R-:W-:Y:S01]  /*14930*/  IMAD.MOV.U32 R234, RZ, RZ, R243 ;  /* 0x000000ffffea7224 */ /* 0x000fe200078e00f3 */
[----:B------:R-:W-:Y:S01]  /*14940*/  F2FP.PACK_AB R0, R238, R224 ;  /* 0x000000e0ee00723e */ /* 0x000fe200000000ff */
[----:B------:R-:W-:Y:S01]  /*14950*/  IMAD.MOV.U32 R119, RZ, RZ, R52 ;  /* 0x000000ffff777224 */ /* 0x000fe200078e0034 */
[----:B------:R-:W-:Y:S01]  /*14960*/  @!P4 PRMT R200, R64, 0x5410, RZ ;  /* 0x0000541040c8c816 */ /* 0x000fe200000000ff */
[-C--:B------:R-:W-:Y:S01]  /*14970*/  FMUL.FTZ R64, R109, R6.reuse ;  /* 0x000000066d407220 */ /* 0x080fe20000410000 */
[----:B------:R-:W-:Y:S01]  /*14980*/  PRMT R197, R0, 0x7610, R197 ;  /* 0x0000761000c57816 */ /* 0x000fe200000000c5 */
[----:B------:R-:W-:Y:S01]  /*14990*/  FMUL.FTZ R109, R92, R6 ;  /* 0x000000065c6d7220 */ /* 0x000fe20000410000 */
[----:B------:R-:W-:-:S02]  /*149a0*/  PRMT R196, R0, 0x7632, R196 ;  /* 0x0000763200c47816 */ /* 0x000fc400000000c4 */
[----:B------:R-:W-:Y:S01]  /*149b0*/  LOP3.LUT R0, R9, 0xff, RZ, 0xc0, !PT ;  /* 0x000000ff09007812 */ /* 0x000fe200078ec0ff */
[----:B------:R-:W-:Y:S01]  /*149c0*/  @!P1 HADD2 R72, -R197.H0_H0, -RZ.H0_H0 ;  /* 0xa00000ffc5489230 */ /* 0x000fe20000000900 */
[----:B------:R-:W-:Y:S01]  /*149d0*/  PRMT R179, R197, 0x5410, R196 ;  /* 0x00005410c5b37816 */ /* 0x000fe200000000c4 */
[----:B------:R-:W-:Y:S01]  /*149e0*/  @!P2 HADD2 R74, -R196.H0_H0, -RZ.H0_H0 ;  /* 0xa00000ffc44aa230 */ /* 0x000fe20000000900 */
[----:B------:R-:W-:Y:S01]  /*149f0*/  ISETP.GE.U32.AND P4, PT, R235, R2, PT ;  /* 0x00000002eb00720c */ /* 0x000fe20003f86070 */
[----:B------:R-:W-:Y:S01]  /*14a00*/  FMUL.FTZ R2, R5, c[0x0][0x23c] ;  /* 0x00008f0005027a20 */ /* 0x000fe20000410000 */
[----:B------:R-:W-:Y:S01]  /*14a10*/  @!P1 PRMT R197, R72, 0x5410, RZ ;  /* 0x0000541048c59816 */ /* 0x000fe200000000ff */
[----:B------:R-:W-:Y:S01]  /*14a20*/  FMUL.FTZ R72, R81, R6 ;  /* 0x0000000651487220 */ /* 0x000fe20000410000 */
[----:B------:R-:W-:Y:S01]  /*14a30*/  ISETP.GE.U32.AND P1, PT, R235, R0, PT ;  /* 0x00000000eb00720c */ /* 0x000fe20003f26070 */
[----:B------:R-:W-:Y:S01]  /*14a40*/  FMUL.FTZ R0, R3, c[0x0][0x23c] ;  /* 0x00008f0003007a20 */ /* 0x000fe20000410000 */
[----:B------:R-:W-:Y:S01]  /*14a50*/  F2FP.PACK_AB R3, R33, R233 ;  /* 0x000000e92103723e */ /* 0x000fe200000000ff */
[----:B------:R-:W1:Y:S01]  /*14a60*/  MUFU.EX2 R2, R2 ;  /* 0x0000000200027308 */ /* 0x000e620000000800 */
[----:B------:R-:W-:Y:S01]  /*14a70*/  SHF.R.U32.HI R5, RZ, 0x8, R10 ;  /* 0x00000008ff057819 */ /* 0x000fe2000001160a */
[-C--:B------:R-:W-:Y:S01]  /*14a80*/  FMUL.FTZ R10, R77, R6.reuse ;  /* 0x000000064d0a7220 */ /* 0x080fe20000410000 */
[C---:B------:R-:W-:Y:S01]  /*14a90*/  PRMT R195, R3.reuse, 0x7610, R195 ;  /* 0x0000761003c37816 */ /* 0x040fe200000000c3 */
[----:B------:R-:W-:Y:S01]  /*14aa0*/  IMAD.MOV.U32 R9, RZ, RZ, R30 ;  /* 0x000000ffff097224 */ /* 0x000fe200078e001e */
[----:B------:R-:W-:Y:S01]  /*14ab0*/  PRMT R194, R3, 0x7632, R194 ;  /* 0x0000763203c27816 */ /* 0x000fe200000000c2 */
[----:B------:R-:W-:Y:S01]  /*14ac0*/  IMAD.MOV.U32 R30, RZ, RZ, R250 ;  /* 0x000000ffff1e7224 */ /* 0x000fe200078e00fa */
[----:B------:R-:W-:Y:S01]  /*14ad0*/  LOP3.LUT R3, R5, 0xffff, RZ, 0xc0, !PT ;  /* 0x0000ffff05037812 */ /* 0x000fe200078ec0ff */
[----:B------:R-:W2:Y:S01]  /*14ae0*/  MUFU.EX2 R0, R0 ;  /* 0x0000000000007308 */ /* 0x000ea20000000800 */
[----:B------:R-:W-:Y:S01]  /*14af0*/  @!P2 PRMT R196, R74, 0x5410, RZ ;  /* 0x000054104ac4a816 */ /* 0x000fe200000000ff */
[----:B------:R-:W-:Y:S01]  /*14b00*/  FMUL.FTZ R74, R100, R6 ;  /* 0x00000006644a7220 */ /* 0x000fe20000410000 */
[----:B------:R-:W-:Y:S01]  /*14b10*/  ISETP.GE.U32.AND P2, PT, R235, R3, PT ;  /* 0x00000003eb00720c */ /* 0x000fe20003f46070 */
[----:B------:R-:W-:Y:S01]  /*14b20*/  @!P5 HADD2 R141, -R195.H0_H0, -RZ.H0_H0 ;  /* 0xa00000ffc38dd230 */ /* 0x000fe20000000900 */
[----:B------:R-:W-:Y:S01]  /*14b30*/  F2FP.PACK_AB R3, R188, R187 ;  /* 0x000000bbbc03723e */ /* 0x000fe200000000ff */
[----:B------:R-:W-:Y:S01]  /*14b40*/  @!P4 HADD2 R140, -R194.H0_H0, -RZ.H0_H0 ;  /* 0xa00000ffc28cc230 */ /* 0x000fe20000000900 */
[----:B------:R-:W-:Y:S01]  /*14b50*/  @!P0 PRMT R199, R65, 0x5410, RZ ;  /* 0x0000541041c78816 */ /* 0x000fe200000000ff */
[-C--:B-1----:R-:W-:Y:S01]  /*14b60*/  FFMA.FTZ R240, R240, R2.reuse, R26 ;  /* 0x00000002f0f07223 */ /* 0x082fe2000001001a */
[----:B------:R-:W-:Y:S01]  /*14b70*/  PRMT R193, R3, 0x7610, R193 ;  /* 0x0000761003c17816 */ /* 0x000fe200000000c1 */
[----:B------:R-:W-:Y:S01]  /*14b80*/  FMUL.FTZ R125, R121, R2 ;  /* 0x00000002797d7220 */ /* 0x000fe20000410000 */
[----:B------:R-:W-:Y:S01]  /*14b90*/  PRMT R192, R3, 0x7632, R192 ;  /* 0x0000763203c07816 */ /* 0x000fe200000000c0 */
[----:B------:R-:W-:Y:S01]  /*14ba0*/  IMAD.MOV.U32 R121, RZ, RZ, R224 ;  /* 0x000000ffff797224 */ /* 0x000fe200078e00e0 */
[----:B------:R-:W-:Y:S01]  /*14bb0*/  F2FP.PACK_AB R3, R175, R186 ;  /* 0x000000baaf03723e */ /* 0x000fe200000000ff */
[----:B------:R-:W-:Y:S01]  /*14bc0*/  FMUL.FTZ R224, R112, R2 ;  /* 0x0000000270e07220 */ /* 0x000fe20000410000 */
[----:B------:R-:W-:Y:S01]  /*14bd0*/  ISETP.GE.U32.AND P0, PT, R235, R7, PT ;  /* 0x00000007eb00720c */ /* 0x000fe20003f06070 */
[----:B--2---:R-:W-:Y:S01]  /*14be0*/  FFMA.FTZ R241, R241, R0, R12 ;  /* 0x00000000f1f17223 */ /* 0x004fe2000001000c */
[----:B------:R-:W-:Y:S01]  /*14bf0*/  PRMT R189, R3, 0x7610, R189 ;  /* 0x0000761003bd7816 */ /* 0x000fe200000000bd */
[C---:B------:R-:W-:Y:S01]  /*14c00*/  FADD.FTZ R7, R27.reuse, R240 ;  /* 0x000000f01b077221 */ /* 0x040fe20000010000 */
[----:B------:R-:W-:Y:S01]  /*14c10*/  F2FP.PACK_AB R27, R27, R26 ;  /* 0x0000001a1b1b723e */ /* 0x000fe200000000ff */
[----:B------:R-:W-:Y:S01]  /*14c20*/  FADD.FTZ R5, R13, R241 ;  /* 0x000000f10d057221 */ /* 0x000fe20000010000 */
[----:B------:R-:W-:Y:S01]  /*14c30*/  PRMT R171, R3, 0x7632, R171 ;  /* 0x0000763203ab7816 */ /* 0x000fe200000000ab */
[----:B------:R-:W-:Y:S01]  /*14c40*/  FMUL.FTZ R65, R108, R6 ;  /* 0x000000066c417220 */ /* 0x000fe20000410000 */
[----:B------:R-:W-:Y:S01]  /*14c50*/  F2FP.PACK_AB R24, R13, R12 ;  /* 0x0000000c0d18723e */ /* 0x000fe200000000ff */
[----:B------:R-:W-:Y:S01]  /*14c60*/  FADD.FTZ R5, R16, R5 ;  /* 0x0000000510057221 */ /* 0x000fe20000010000 */
[----:B------:R-:W-:Y:S01]  /*14c70*/  F2FP.PACK_AB R26, R20, R19 ;  /* 0x00000013141a723e */ /* 0x000fe200000000ff */
[----:B------:R-:W-:Y:S01]  /*14c80*/  FADD.FTZ R3, R225, R21 ;  /* 0x00000015e1037221 */ /* 0x000fe20000010000 */
[----:B------:R-:W-:Y:S01]  /*14c90*/  PRMT R182, R195, 0x5410, R194 ;  /* 0x00005410c3b67816 */ /* 0x000fe200000000c2 */
[----:B------:R-:W-:Y:S01]  /*14ca0*/  FADD.FTZ R5, R18, R5 ;  /* 0x0000000512057221 */ /* 0x000fe20000010000 */
[----:B------:R-:W-:Y:S01]  /*14cb0*/  @!P5 PRMT R195, R141, 0x5410, RZ ;  /* 0x000054108dc3d816 */ /* 0x000fe200000000ff */
[----:B------:R-:W-:Y:S01]  /*14cc0*/  IMAD.MOV.U32 R112, RZ, RZ, R11 ;  /* 0x000000ffff707224 */ /* 0x000fe200078e000b */
[----:B------:R-:W-:Y:S01]  /*14cd0*/  @!P4 PRMT R194, R140, 0x5410, RZ ;  /* 0x000054108cc2c816 */ /* 0x000fe200000000ff */
[----:B------:R-:W-:Y:S01]  /*14ce0*/  FADD.FTZ R5, R19, R5 ;  /* 0x0000000513057221 */ /* 0x000fe20000010000 */
[----:B------:R-:W-:Y:S01]  /*14cf0*/  F2FP.PACK_AB R25, R18, R16 ;  /* 0x000000101219723e */ /* 0x000fe200000000ff */
[-C--:B------:R-:W-:Y:S01]  /*14d00*/  FMUL.FTZ R108, R93, R6.reuse ;  /* 0x000000065d6c7220 */ /* 0x080fe20000410000 */
[----:B------:R-:W-:Y:S01]  /*14d10*/  @!P2 HADD2 R142, -R192.H0_H0, -RZ.H0_H0 ;  /* 0xa00000ffc08ea230 */ /* 0x000fe20000000900 */
[----:B------:R-:W-:Y:S01]  /*14d20*/  FADD.FTZ R28, R20, R5 ;  /* 0x00000005141c7221 */ /* 0x000fe20000010000 */
[----:B------:R-:W-:Y:S01]  /*14d30*/  @!P1 HADD2 R145, -R189.H0_H0, -RZ.H0_H0 ;  /* 0xa00000ffbd919230 */ /* 0x000fe20000000900 */
[----:B------:R1:W2:Y:S01]  /*14d40*/  MUFU.EX2 R5, R46 ;  /* 0x0000002e00057308 */ /* 0x0002a20000000800 */
[----:B------:R-:W-:Y:S01]  /*14d50*/  FMUL.FTZ R12, R76, R6 ;  /* 0x000000064c0c7220 */ /* 0x000fe20000410000 */
[----:B------:R-:W-:Y:S01]  /*14d60*/  PRMT R58, R193, 0x5410, R192 ;  /* 0x00005410c13a7816 */ /* 0x000fe200000000c0 */
[-C--:B------:R-:W-:Y:S01]  /*14d70*/  FMUL.FTZ R20, R87, R4.reuse ;  /* 0x0000000457147220 */ /* 0x080fe20000410000 */
[----:B------:R-:W-:Y:S01]  /*14d80*/  @!P2 PRMT R192, R142, 0x5410, RZ ;  /* 0x000054108ec0a816 */ /* 0x000fe200000000ff */
[----:B------:R-:W-:Y:S01]  /*14d90*/  IMAD.MOV.U32 R21, RZ, RZ, R233 ;  /* 0x000000ffff157224 */ /* 0x000fe200078e00e9 */
[----:B------:R-:W-:Y:S01]  /*14da0*/  PRMT R172, R189, 0x5410, R171 ;  /* 0x00005410bdac7816 */ /* 0x000fe200000000ab */
[-C--:B------:R-:W-:Y:S01]  /*14db0*/  FMUL.FTZ R13, R78, R4.reuse ;  /* 0x000000044e0d7220 */ /* 0x080fe20000410000 */
[----:B------:R-:W-:Y:S01]  /*14dc0*/  @!P0 HADD2 R144, -R171.H0_H0, -RZ.H0_H0 ;  /* 0xa00000ffab908230 */ /* 0x000fe20000000900 */
[----:B------:R-:W-:Y:S01]  /*14dd0*/  FMUL.FTZ R6, R79, R4 ;  /* 0x000000044f067220 */ /* 0x000fe20000410000 */
[----:B------:R-:W-:Y:S01]  /*14de0*/  @!P1 PRMT R189, R145, 0x5410, RZ ;  /* 0x0000541091bd9816 */ /* 0x000fe200000000ff */
[----:B------:R3:W4:Y:S01]  /*14df0*/  MUFU.EX2 R4, R47 ;  /* 0x0000002f00047308 */ /* 0x0007220000000800 */
[-C--:B------:R-:W-:Y:S01]  /*14e00*/  FMUL.FTZ R242, R106, R0.reuse ;  /* 0x000000006af27220 */ /* 0x080fe20000410000 */
[----:B------:R-:W-:Y:S01]  /*14e10*/  @!P0 PRMT R171, R144, 0x5410, RZ ;  /* 0x0000541090ab8816 */ /* 0x000fe200000000ff */
[----:B------:R-:W-:Y:S01]  /*14e20*/  FMUL.FTZ R243, R107, R0 ;  /* 0x000000006bf37220 */ /* 0x000fe20000410000 */
[----:B------:R-:W-:Y:S01]  /*14e30*/  @!P3 HADD2 R143, -R193.H0_H0, -RZ.H0_H0 ;  /* 0xa00000ffc18fb230 */ /* 0x000fe20000000900 */
[----:B-1----:R-:W-:-:S02]  /*14e40*/  IMAD.MOV.U32 R46, RZ, RZ, R238 ;  /* 0x000000ffff2e7224 */ /* 0x002fc400078e00ee */
[----:B------:R-:W-:Y:S02]  /*14e50*/  IMAD.MOV.U32 R11, RZ, RZ, R29 ;  /* 0x000000ffff0b7224 */ /* 0x000fe400078e001d */
[----:B------:R-:W-:Y:S01]  /*14e60*/  IMAD.MOV.U32 R233, RZ, RZ, R227 ;  /* 0x000000ffffe97224 */ /* 0x000fe200078e00e3 */
[----:B------:R-:W-:Y:S01]  /*14e70*/  @!P3 PRMT R193, R143, 0x5410, RZ ;  /* 0x000054108fc1b816 */ /* 0x000fe200000000ff */
[----:B------:R-:W-:Y:S02]  /*14e80*/  IMAD.MOV.U32 R238, RZ, RZ, R226 ;  /* 0x000000ffffee7224 */ /* 0x000fe400078e00e2 */
[----:B------:R-:W-:Y:S02]  /*14e90*/  FMUL.FTZ R127, R123, R0 ;  /* 0x000000007b7f7220 */ /* 0x000fe40000410000 */
[----:B------:R-:W-:Y:S02]  /*14ea0*/  IMAD.MOV.U32 R106, RZ, RZ, R34 ;  /* 0x000000ffff6a7224 */ /* 0x000fe400078e0022 */
[----:B------:R-:W-:-:S02]  /*14eb0*/  IMAD.MOV.U32 R107, RZ, RZ, R35 ;  /* 0x000000ffff6b7224 */ /* 0x000fc400078e0023 */
[----:B------:R-:W-:Y:S02]  /*14ec0*/  IMAD.MOV.U32 R29, RZ, RZ, R251 ;  /* 0x000000ffff1d7224 */ /* 0x000fe400078e00fb */
[----:B---3--:R-:W-:Y:S02]  /*14ed0*/  IMAD.MOV.U32 R47, RZ, RZ, R112 ;  /* 0x000000ffff2f7224 */ /* 0x008fe400078e0070 */
        /* <DEDUP_REMOVED lines=13> */
[----:B------:R-:W-:Y:S02]  /*14fb0*/  IMAD.MOV.U32 R123, RZ, RZ, R21 ;  /* 0x000000ffff7b7224 */ /* 0x000fe400078e0015 */
[----:B------:R-:W-:Y:S02]  /*14fc0*/  IMAD.MOV.U32 R112, RZ, RZ, R20 ;  /* 0x000000ffff707224 */ /* 0x000fe400078e0014 */
[----:B------:R-:W-:-:S02]  /*14fd0*/  FADD.FTZ R0, R176, R3 ;  /* 0x00000003b0007221 */ /* 0x000fc40000010000 */
[----:B------:R-:W-:-:S04]  /*14fe0*/  IMAD.WIDE.U32 R20, R118, -0x326172a9, RZ ;  /* 0xcd9e8d5776147825 */ /* 0x000fc800078e00ff */
[----:B------:R-:W-:Y:S01]  /*14ff0*/  FADD.FTZ R17, R174, R0 ;  /* 0x00000000ae117221 */ /* 0x000fe20000010000 */
[----:B------:R-:W-:Y:S01]  /*15000*/  LOP3.LUT R0, R21, R117, RZ, 0x3c, !PT ;  /* 0x0000007515007212 */ /* 0x000fe200078e3cff */
[-C--:B------:R-:W-:Y:S02]  /*15010*/  FMUL.FTZ R124, R120, R2.reuse ;  /* 0x00000002787c7220 */ /* 0x080fe40000410000 */
[----:B------:R-:W-:Y:S02]  /*15020*/  IMAD.MOV.U32 R120, RZ, RZ, R33 ;  /* 0x000000ffff787224 */ /* 0x000fe400078e0021 */
[----:B------:R-:W-:Y:S02]  /*15030*/  IMAD.MOV.U32 R140, RZ, RZ, R249 ;  /* 0x000000ffff8c7224 */ /* 0x000fe400078e00f9 */
[----:B------:R-:W-:Y:S02]  /*15040*/  IMAD.MOV.U32 R141, RZ, RZ, R248 ;  /* 0x000000ffff8d7224 */ /* 0x000fe400078e00f8 */
        /* <DEDUP_REMOVED lines=13> */
[----:B------:R-:W-:Y:S02]  /*15120*/  IMAD.MOV.U32 R122, RZ, RZ, R121 ;  /* 0x000000ffff7a7224 */ /* 0x000fe400078e0079 */
[----:B------:R-:W-:Y:S02]  /*15130*/  FADD.FTZ R2, R173, R8 ;  /* 0x00000008ad027221 */ /* 0x000fe40000010000 */
[----:B--2---:R-:W-:Y:S01]  /*15140*/  FADD.FTZ R3, R5, R7 ;  /* 0x0000000705037221 */ /* 0x004fe20000010000 */
[----:B----4-:R-:W-:Y:S01]  /*15150*/  F2FP.PACK_AB R19, R4, R5 ;  /* 0x000000050413723e */ /* 0x010fe200000000ff */
[----:B------:R-:W-:Y:S01]  /*15160*/  IMAD.MOV.U32 R121, RZ, RZ, R6 ;  /* 0x000000ffff797224 */ /* 0x000fe200078e0006 */
[C---:B------:R-:W-:Y:S01]  /*15170*/  PRMT R165, R25.reuse, 0x7610, R165 ;  /* 0x0000761019a57816 */ /* 0x040fe200000000a5 */
[----:B------:R-:W-:Y:S01]  /*15180*/  IMAD.WIDE.U32 R6, R0, -0x2daee0ad, RZ ;  /* 0xd2511f5300067825 */ /* 0x000fe200078e00ff */
[----:B------:R-:W-:Y:S01]  /*15190*/  PRMT R166, R25, 0x7632, R166 ;  /* 0x0000763219a67816 */ /* 0x000fe200000000a6 */
[----:B------:R-:W-:Y:S01]  /*151a0*/  USHF.L.U32 UR4, UR7, 0x6, URZ ;  /* 0x0000000607047899 */ /* 0x000fe2000800063f */
[----:B------:R-:W-:Y:S01]  /*151b0*/  PRMT R164, R26, 0x7632, R164 ;  /* 0x000076321aa47816 */ /* 0x000fe200000000a4 */
[----:B------:R-:W-:Y:S01]  /*151c0*/  FADD.FTZ R16, R159, R2 ;  /* 0x000000029f107221 */ /* 0x000fe20000010000 */
[----:B------:R-:W-:Y:S01]  /*151d0*/  LOP3.LUT R2, R107, UR18, R20, 0x96, !PT ;  /* 0x000000126b027c12 */ /* 0x000fe2000f8e9614 */
[----:B------:R-:W-:Y:S01]  /*151e0*/  IMAD.MOV.U32 R114, RZ, RZ, R9 ;  /* 0x000000ffff727224 */ /* 0x000fe200078e0009 */
[----:B------:R-:W-:Y:S01]  /*151f0*/  LOP3.LUT R0, R7, UR17, R190, 0x96, !PT ;  /* 0x0000001107007c12 */ /* 0x000fe2000f8e96be */
[----:B------:R-:W-:Y:S01]  /*15200*/  FADD.FTZ R18, R4, R3 ;  /* 0x0000000304127221 */ /* 0x000fe20000010000 */
[----:B------:R-:W-:Y:S01]  /*15210*/  PRMT R163, R26, 0x7610, R163 ;  /* 0x000076101aa37816 */ /* 0x000fe200000000a3 */
[----:B------:R-:W-:Y:S01]  /*15220*/  IMAD.WIDE.U32 R2, R2, -0x2daee0ad, RZ ;  /* 0xd2511f5302027825 */ /* 0x000fe200078e00ff */
[----:B------:R-:W2:Y:S03]  /*15230*/  LDL.LU R173, [R1+0x1a8] ;  /* 0x0001a80001ad7983 */ /* 0x000ea60000300800 */
[----:B------:R-:W-:Y:S01]  /*15240*/  IMAD.WIDE.U32 R4, R0, -0x326172a9, RZ ;  /* 0xcd9e8d5700047825 */ /* 0x000fe200078e00ff */
[----:B------:R-:W-:Y:S01]  /*15250*/  LOP3.LUT R0, R3, UR15, R6, 0x96, !PT ;  /* 0x0000000f03007c12 */ /* 0x000fe2000f8e9606 */
[----:B------:R-:W3:Y:S03]  /*15260*/  LDL.LU R176, [R1+0x1a4] ;  /* 0x0001a40001b07983 */ /* 0x000ee60000300800 */
[----:B------:R-:W-:Y:S01]  /*15270*/  LOP3.LUT R3, R5, UR16, R106, 0x96, !PT ;  /* 0x0000001005037c12 */ /* 0x000fe2000f8e966a */
[----:B------:R-:W-:-:S02]  /*15280*/  IMAD.MOV.U32 R104, RZ, RZ, R13 ;  /* 0x000000ffff687224 */ /* 0x000fc400078e000d */
[----:B------:R-:W-:Y:S02]  /*15290*/  IMAD.MOV.U32 R113, RZ, RZ, R12 ;  /* 0x000000ffff717224 */ /* 0x000fe400078e000c */
[----:B------:R-:W-:Y:S02]  /*152a0*/  IMAD.MOV.U32 R105, RZ, RZ, R10 ;  /* 0x000000ffff697224 */ /* 0x000fe400078e000a */
[----:B------:R-:W-:Y:S01]  /*152b0*/  IMAD.MOV.U32 R115, RZ, RZ, R11 ;  /* 0x000000ffff737224 */ /* 0x000fe200078e000b */
[----:B------:R-:W-:Y:S01]  /*152c0*/  PRMT R167, R19, 0x7632, R167 ;  /* 0x0000763213a77816 */ /* 0x000fe200000000a7 */
[----:B------:R-:W-:Y:S01]  /*152d0*/  IMAD.WIDE.U32 R8, R3, -0x2daee0ad, RZ ;  /* 0xd2511f5303087825 */ /* 0x000fe200078e00ff */
[----:B------:R-:W-:Y:S01]  /*152e0*/  PRMT R170, R19, 0x7610, R170 ;  /* 0x0000761013aa7816 */ /* 0x000fe200000000aa */
[----:B------:R-:W4:Y:S01]  /*152f0*/  LDL.LU R174, [R1+0x1a0] ;  /* 0x0001a00001ae7983 */ /* 0x000f220000300800 */
[----:B------:R-:W-:Y:S01]  /*15300*/  MUFU.EX2 R19, R148 ;  /* 0x0000009400137308 */ /* 0x000fe20000000800 */
[----:B------:R-:W-:Y:S01]  /*15310*/  IMAD.WIDE.U32 R12, R0, -0x326172a9, RZ ;  /* 0xcd9e8d57000c7825 */ /* 0x000fe200078e00ff */
[----:B------:R-:W-:-:S03]  /*15320*/  LOP3.LUT R0, R9, UR11, R2, 0x96, !PT ;  /* 0x0000000b09007c12 */ /* 0x000fc6000f8e9602 */
[----:B------:R-:W-:Y:S01]  /*15330*/  IMAD.MOV.U32 R21, RZ, RZ, R107 ;  /* 0x000000ffff157224 */ /* 0x000fe200078e006b */
[----:B------:R-:W-:Y:S01]  /*15340*/  LOP3.LUT R3, R13, UR12, R4, 0x96, !PT ;  /* 0x0000000c0d037c12 */ /* 0x000fe2000f8e9604 */
[----:B------:R-:W-:-:S04]  /*15350*/  IMAD.WIDE.U32 R10, R0, -0x326172a9, RZ ;  /* 0xcd9e8d57000a7825 */ /* 0x000fc800078e00ff */
[----:B------:R-:W-:Y:S01]  /*15360*/  IMAD.WIDE.U32 R2, R3, -0x2daee0ad, RZ ;  /* 0xd2511f5303027825 */ /* 0x000fe200078e00ff */
[----:B------:R-:W-:Y:S02]  /*15370*/  LOP3.LUT R0, R11, UR10, R12, 0x96, !PT ;  /* 0x0000000a0b007c12 */ /* 0x000fe4000f8e960c */
[----:B------:R-:W-:Y:S01]  /*15380*/  LOP3.LUT R11, R5, UR16, R14, 0x96, !PT ;  /* 0x00000010050b7c12 */ /* 0x000fe2000f8e960e */
[----:B------:R-:W-:Y:S01]  /*15390*/  IMAD.MOV.U32 R107, RZ, RZ, R30 ;  /* 0x000000ffff6b7224 */ /* 0x000fe200078e001e */
[----:B------:R-:W-:Y:S01]  /*153a0*/  LOP3.LUT R3, R3, UR9, R8, 0x96, !PT ;  /* 0x0000000903037c12 */ /* 0x000fe2000f8e9608 */
[----:B------:R-:W-:Y:S01]  /*153b0*/  IMAD.WIDE.U32 R12, R0, -0x2daee0ad, RZ ;  /* 0xd2511f53000c7825 */ /* 0x000fe200078e00ff */
[----:B------:R-:W-:Y:S02]  /*153c0*/  PRMT R14, R27, 0x7632, R14 ;  /* 0x000076321b0e7816 */ /* 0x000fe4000000000e */
[----:B------:R-:W-:Y:S01]  /*153d0*/  PRMT R30, R170, 0x5410, R167 ;  /* 0x00005410aa1e7816 */ /* 0x000fe200000000a7 */
[----:B------:R-:W-:Y:S01]  /*153e0*/  IMAD.WIDE.U32 R8, R3, -0x326172a9, RZ ;  /* 0xcd9e8d5703087825 */ /* 0x000fe200078e00ff */
[----:B------:R-:W-:-:S02]  /*153f0*/  LOP3.LUT R2, R13, UR6, R2, 0x96, !PT ;  /* 0x000000060d027c12 */ /* 0x000fc4000f8e9602 */
[----:B------:R-:W-:Y:S01]  /*15400*/  PRMT R13, R24, 0x7610, R13 ;  /* 0x00007610180d7816 */ /* 0x000fe2000000000d */
[----:B------:R-:W-:Y:S01]  /*15410*/  IMAD.MOV.U32 R25, RZ, RZ, R29 ;  /* 0x000000ffff197224 */ /* 0x000fe200078e001d */
[----:B------:R-:W-:Y:S01]  /*15420*/  LOP3.LUT R10, R9, UR8, R10, 0x96, !PT ;  /* 0x00000008090a7c12 */ /* 0x000fe2000f8e960a */
[----:B------:R-:W-:Y:S01]  /*15430*/  IMAD.WIDE.U32 R2, R2, -0x326172a9, RZ ;  /* 0xcd9e8d5702027825 */ /* 0x000fe200078e00ff */
[----:B------:R-:W-:Y:S02]  /*15440*/  LOP3.LUT R9, R15, UR18, R20, 0x96, !PT ;  /* 0x000000120f097c12 */ /* 0x000fe4000f8e9614 */
[----:B------:R-:W-:Y:S01]  /*15450*/  PRMT R15, R27, 0x7610, R15 ;  /* 0x000076101b0f7816 */ /* 0x000fe2000000000f */
[----:B------:R-:W-:Y:S01]  /*15460*/  IMAD.MOV.U32 R27, RZ, RZ, R32 ;  /* 0x000000ffff1b7224 */ /* 0x000fe200078e0020 */
[----:B------:R-:W-:Y:S01]  /*15470*/  LOP3.LUT R0, R3, UR13, R8, 0x96, !PT ;  /* 0x0000000d03007c12 */ /* 0x000fe2000f8e9608 */
[----:B------:R-:W-:Y:S01]  /*15480*/  IMAD.MOV.U32 R20, RZ, RZ, R106 ;  /* 0x000000ffff147224 */ /* 0x000fe200078e006a */
[----:B------:R-:W-:Y:S01]  /*15490*/  MUFU.EX2 R8, R55 ;  /* 0x0000003700087308 */ /* 0x000fe20000000800 */
[----:B------:R-:W-:Y:S01]  /*154a0*/  LOP3.LUT R3, R2, 0xffff, RZ, 0xc0, !PT ;  /* 0x0000ffff02037812 */ /* 0x000fe200078ec0ff */
[----:B------:R-:W-:Y:S01]  /*154b0*/  IMAD.MOV.U32 R106, RZ, RZ, R114 ;  /* 0x000000ffff6a7224 */ /* 0x000fe200078e0072 */
[C---:B------:R-:W-:Y:S01]  /*154c0*/  LOP3.LUT R7, R0.reuse, 0xff, RZ, 0xc0, !PT ;  /* 0x000000ff00077812 */ /* 0x040fe200078ec0ff */
[----:B------:R-:W-:Y:S01]  /*154d0*/  IMAD.MOV.U32 R114, RZ, RZ, R112 ;  /* 0x000000ffff727224 */ /* 0x000fe200078e0070 */
[----:B------:R-:W-:Y:S01]  /*154e0*/  SHF.R.U32.HI R5, RZ, 0x10, R0 ;  /* 0x00000010ff057819 */ /* 0x000fe20000011600 */
[----:B------:R-:W-:Y:S01]  /*154f0*/  IMAD.MOV.U32 R112, RZ, RZ, R22 ;  /* 0x000000ffff707224 */ /* 0x000fe200078e0016 */
[----:B------:R-:W-:Y:S01]  /*15500*/  ISETP.GE.U32.AND P5, PT, R235, R7, PT ;  /* 0x00000007eb00720c */ /* 0x000fe20003fa6070 */
[----:B------:R-:W-:Y:S01]  /*15510*/  IMAD.MOV.U32 R26, RZ, RZ, R177 ;  /* 0x000000ffff1a7224 */ /* 0x000fe200078e00b1 */
[----:B------:R-:W-:Y:S01]  /*15520*/  LOP3.LUT R7, R0, 0xffff, RZ, 0xc0, !PT ;  /* 0x0000ffff00077812 */ /* 0x000fe200078ec0ff */
[----:B------:R-:W-:Y:S01]  /*15530*/  MUFU.EX2 R177, R218 ;  /* 0x000000da00b17308 */ /* 0x000fe20000000800 */
[----:B------:R-:W-:-:S02]  /*15540*/  SHF.R.U32.HI R0, RZ, 0x18, R0 ;  /* 0x00000018ff007819 */ /* 0x000fc40000011600 */
[----:B------:R-:W-:Y:S02]  /*15550*/  SHF.R.U32.HI R7, RZ, 0x8, R7 ;  /* 0x00000008ff077819 */ /* 0x000fe40000011607 */
[----:B------:R-:W-:Y:S02]  /*15560*/  ISETP.GE.U32.AND P1, PT, R235, R0, PT ;  /* 0x00000000eb00720c */ /* 0x000fe40003f26070 */
[----:B------:R-:W-:Y:S02]  /*15570*/  LOP3.LUT R7, R7, 0xffff, RZ, 0xc0, !PT ;  /* 0x0000ffff07077812 */ /* 0x000fe400078ec0ff */
[----:B------:R-:W-:Y:S01]  /*15580*/  LOP3.LUT R0, R2, 0xff, RZ, 0xc0, !PT ;  /* 0x000000ff02007812 */ /* 0x000fe200078ec0ff */
[----:B------:R-:W-:Y:S01]  /*15590*/  @!P5 HADD2 R49, -R15.H0_H0, -RZ.H0_H0 ;  /* 0xa00000ff0f31d230 */ /* 0x000fe20000000900 */
[C---:B------:R-:W-:Y:S02]  /*155a0*/  ISETP.GE.U32.AND P2, PT, R235.reuse, R7, PT ;  /* 0x00000007eb00720c */ /* 0x040fe40003f46070 */
[----:B------:R-:W1:Y:S01]  /*155b0*/  MUFU.EX2 R7, R54 ;  /* 0x0000003600077308 */ /* 0x000e620000000800 */
[----:B------:R-:W-:-:S02]  /*155c0*/  ISETP.GE.U32.AND P0, PT, R235, R0, PT ;  /* 0x00000000eb00720c */ /* 0x000fc40003f06070 */
[----:B------:R-:W-:Y:S02]  /*155d0*/  SHF.R.U32.HI R0, RZ, 0x10, R2 ;  /* 0x00000010ff007819 */ /* 0x000fe40000011602 */
[----:B------:R-:W-:Y:S02]  /*155e0*/  LOP3.LUT R5, R5, 0xff, RZ, 0xc0, !PT ;  /* 0x000000ff05057812 */ /* 0x000fe400078ec0ff */
[----:B------:R-:W-:Y:S02]  /*155f0*/  LOP3.LUT R0, R0, 0xff, RZ, 0xc0, !PT ;  /* 0x000000ff00007812 */ /* 0x000fe400078ec0ff */
[----:B------:R-:W-:Y:S02]  /*15600*/  ISETP.GE.U32.AND P3, PT, R235, R5, PT ;  /* 0x00000005eb00720c */ /* 0x000fe40003f66070 */
[----:B------:R-:W-:Y:S01]  /*15610*/  PRMT R32, R15, 0x5410, R14 ;  /* 0x000054100f207816 */ /* 0x000fe2000000000e */
[----:B------:R-:W-:Y:S01]  /*15620*/  @!P2 HADD2 R50, -R14.H0_H0, -RZ.H0_H0 ;  /* 0xa00000ff0e32a230 */ /* 0x000fe20000000900 */
[----:B------:R-:W-:Y:S01]  /*15630*/  SHF.R.U32.HI R5, RZ, 0x18, R2 ;  /* 0x00000018ff057819 */ /* 0x000fe20000011602 */
[----:B------:R-:W-:Y:S01]  /*15640*/  @!P0 HADD2 R67, -R170.H0_H0, -RZ.H0_H0 ;  /* 0xa00000ffaa438230 */ /* 0x000fe20000000900 */
[----:B------:R-:W-:Y:S01]  /*15650*/  @!P5 PRMT R15, R49, 0x5410, RZ ;  /* 0x00005410310fd816 */ /* 0x000fe200000000ff */
[----:B-1----:R-:W-:Y:S01]  /*15660*/  FADD.FTZ R2, R7, R18 ;  /* 0x0000001207027221 */ /* 0x002fe20000010000 */
[C---:B------:R-:W-:Y:S01]  /*15670*/  ISETP.GE.U32.AND P5, PT, R235.reuse, R0, PT ;  /* 0x00000000eb00720c */ /* 0x040fe20003fa6070 */
[----:B------:R-:W-:Y:S01]  /*15680*/  IMAD.MOV.U32 R54, RZ, RZ, R115 ;  /* 0x000000ffff367224 */ /* 0x000fe200078e0073 */
[----:B------:R-:W-:Y:S01]  /*15690*/  SHF.R.U32.HI R0, RZ, 0x8, R3 ;  /* 0x00000008ff007819 */ /* 0x000fe20000011603 */
[----:B------:R-:W-:Y:S01]  /*156a0*/  FADD.FTZ R22, R8, R2 ;  /* 0x0000000208167221 */ /* 0x000fe20000010000 */
[----:B------:R-:W-:Y:S01]  /*156b0*/  @!P2 PRMT R14, R50, 0x5410, RZ ;  /* 0x00005410320ea816 */ /* 0x000fe200000000ff */
[----:B------:R-:W-:Y:S01]  /*156c0*/  IMAD.WIDE.U32 R2, R10, -0x2daee0ad, RZ ;  /* 0xd2511f530a027825 */ /* 0x000fe200078e00ff */
[----:B------:R-:W-:Y:S01]  /*156d0*/  LOP3.LUT R0, R0, 0xffff, RZ, 0xc0, !PT ;  /* 0x0000ffff00007812 */ /* 0x000fe200078ec0ff */
[----:B------:R-:W-:Y:S01]  /*156e0*/  @!P3 HADD2 R57, -R13.H0_H0, -RZ.H0_H0 ;  /* 0xa00000ff0d39b230 */ /* 0x000fe20000000900 */
[C---:B------:R-:W-:Y:S01]  /*156f0*/  ISETP.GE.U32.AND P4, PT, R235.reuse, R5, PT ;  /* 0x00000005eb00720c */ /* 0x040fe20003f86070 */
[----:B------:R-:W-:Y:S01]  /*15700*/  IMAD.MOV.U32 R115, RZ, RZ, R113 ;  /* 0x000000ffff737224 */ /* 0x000fe200078e0071 */
[----:B------:R-:W-:Y:S01]  /*15710*/  ISETP.GE.U32.AND P2, PT, R235, R0, PT ;  /* 0x00000000eb00720c */ /* 0x000fe20003f46070 */
[----:B------:R-:W-:Y:S01]  /*15720*/  IMAD.MOV.U32 R49, RZ, RZ, R106 ;  /* 0x000000ffff317224 */ /* 0x000fe200078e006a */
[--C-:B------:R-:W-:Y:S01]  /*15730*/  LOP3.LUT R0, R3, UR14, R12.reuse, 0x96, !PT ;  /* 0x0000000e03007c12 */ /* 0x100fe2000f8e960c */
[----:B------:R-:W-:Y:S01]  /*15740*/  IMAD.MOV.U32 R106, RZ, RZ, R115 ;  /* 0x000000ffff6a7224 */ /* 0x000fe200078e0073 */
[----:B------:R-:W-:Y:S01]  /*15750*/  PRMT R12, R24, 0x7632, R12 ;  /* 0x00007632180c7816 */ /* 0x000fe2000000000c */
[----:B------:R-:W-:Y:S01]  /*15760*/  IMAD.MOV.U32 R115, RZ, RZ, R31 ;  /* 0x000000ffff737224 */ /* 0x000fe200078e001f */
[----:B------:R-:W-:Y:S01]  /*15770*/  SHF.R.U32.HI R5, RZ, 0x10, R0 ;  /* 0x00000010ff057819 */ /* 0x000fe20000011600 */
[----:B------:R-:W-:Y:S01]  /*15780*/  IMAD.WIDE.U32 R10, R11, -0x2daee0ad, RZ ;  /* 0xd2511f530b0a7825 */ /* 0x000fe200078e00ff */
[----:B------:R-:W-:Y:S01]  /*15790*/  PRMT R31, R13, 0x5410, R12 ;  /* 0x000054100d1f7816 */ /* 0x000fe2000000000c */
[----:B------:R-:W-:Y:S01]  /*157a0*/  @!P1 HADD2 R51, -R12.H0_H0, -RZ.H0_H0 ;  /* 0xa00000ff0c339230 */ /* 0x000fe20000000900 */
[----:B------:R-:W-:Y:S01]  /*157b0*/  LOP3.LUT R5, R5, 0xff, RZ, 0xc0, !PT ;  /* 0x000000ff05057812 */ /* 0x000fe200078ec0ff */
[----:B------:R-:W-:Y:S01]  /*157c0*/  @!P5 HADD2 R76, -R165.H0_H0, -RZ.H0_H0 ;  /* 0xa00000ffa54cd230 */ /* 0x000fe20000000900 */
[----:B------:R-:W-:Y:S01]  /*157d0*/  @!P3 PRMT R13, R57, 0x5410, RZ ;  /* 0x00005410390db816 */ /* 0x000fe200000000ff */
[----:B------:R-:W-:Y:S01]  /*157e0*/  @!P2 HADD2 R73, -R167.H0_H0, -RZ.H0_H0 ;  /* 0xa00000ffa749a230 */ /* 0x000fe20000000900 */
[----:B------:R-:W-:Y:S01]  /*157f0*/  @!P1 PRMT R12, R51, 0x5410, RZ ;  /* 0x00005410330c9816 */ /* 0x000fe200000000ff */
[----:B------:R-:W1:Y:S01]  /*15800*/  MUFU.EX2 R24, R149 ;  /* 0x0000009500187308 */ /* 0x000e620000000800 */
[----:B------:R-:W-:Y:S01]  /*15810*/  ISETP.GE.U32.AND P1, PT, R235, R5, PT ;  /* 0x00000005eb00720c */ /* 0x000fe20003f26070 */
[----:B------:R-:W-:Y:S01]  /*15820*/  @!P4 HADD2 R75, -R166.H0_H0, -RZ.H0_H0 ;  /* 0xa00000ffa64bc230 */ /* 0x000fe20000000900 */
[----:B------:R-:W-:Y:S01]  /*15830*/  LOP3.LUT R5, R0, 0xff, RZ, 0xc0, !PT ;  /* 0x000000ff00057812 */ /* 0x000fe200078ec0ff */
[----:B------:R-:W-:Y:S01]  /*15840*/  IMAD.MOV.U32 R113, RZ, RZ, R23 ;  /* 0x000000ffff717224 */ /* 0x000fe200078e0017 */
[----:B------:R-:W-:Y:S01]  /*15850*/  F2FP.PACK_AB R7, R8, R7 ;  /* 0x000000070807723e */ /* 0x000fe200000000ff */
[----:B------:R-:W-:Y:S01]  /*15860*/  IMAD.WIDE.U32 R8, R9, -0x2daee0ad, RZ ;  /* 0xd2511f5309087825 */ /* 0x000fe200078e00ff */
[----:B------:R-:W-:-:S02]  /*15870*/  ISETP.GE.U32.AND P3, PT, R235, R5, PT ;  /* 0x00000005eb00720c */ /* 0x000fc40003f66070 */
[----:B------:R-:W-:Y:S01]  /*15880*/  SHF.R.U32.HI R5, RZ, 0x18, R0 ;  /* 0x00000018ff057819 */ /* 0x000fe20000011600 */
[----:B------:R-:W-:Y:S01]  /*15890*/  IMAD.MOV.U32 R51, RZ, RZ, R21 ;  /* 0x000000ffff337224 */ /* 0x000fe200078e0015 */
[----:B------:R-:W-:Y:S01]  /*158a0*/  LOP3.LUT R0, R0, 0xffff, RZ, 0xc0, !PT ;  /* 0x0000ffff00007812 */ /* 0x000fe200078ec0ff */
[----:B------:R-:W-:Y:S01]  /*158b0*/  FADD.FTZ R23, R160, R16 ;  /* 0x00000010a0177221 */ /* 0x000fe20000010000 */
[----:B------:R-:W-:Y:S01]  /*158c0*/  LOP3.LUT R6, R9, UR15, R6, 0x96, !PT ;  /* 0x0000000f09067c12 */ /* 0x000fe2000f8e9606 */
[----:B------:R-:W-:Y:S01]  /*158d0*/  IMAD.MOV.U32 R50, RZ, RZ, R20 ;  /* 0x000000ffff327224 */ /* 0x000fe200078e0014 */
[----:B------:R-:W-:Y:S01]  /*158e0*/  SHF.R.U32.HI R0, RZ, 0x8, R0 ;  /* 0x00000008ff007819 */ /* 0x000fe20000011600 */
[----:B------:R-:W-:Y:S01]  /*158f0*/  FADD.FTZ R21, R154, R17 ;  /* 0x000000119a157221 */ /* 0x000fe20000010000 */
[----:B------:R-:W-:Y:S01]  /*15900*/  @!P2 PRMT R167, R73, 0x5410, RZ ;  /* 0x0000541049a7a816 */ /* 0x000fe200000000ff */
[----:B------:R-:W-:Y:S01]  /*15910*/  IMAD.MOV.U32 R73, RZ, RZ, R107 ;  /* 0x000000ffff497224 */ /* 0x000fe200078e006b */
[----:B------:R-:W-:Y:S01]  /*15920*/  LOP3.LUT R0, R0, 0xffff, RZ, 0xc0, !PT ;  /* 0x0000ffff00007812 */ /* 0x000fe200078ec0ff */
[----:B------:R-:W-:Y:S01]  /*15930*/  IMAD.MOV.U32 R107, RZ, RZ, R105 ;  /* 0x000000ffff6b7224 */ /* 0x000fe200078e0069 */
[----:B------:R-:W-:Y:S01]  /*15940*/  PRMT R169, R7, 0x7610, R169 ;  /* 0x0000761007a97816 */ /* 0x000fe200000000a9 */
[----:B------:R-:W-:Y:S01]  /*15950*/  IMAD.MOV.U32 R55, RZ, RZ, R106 ;  /* 0x000000ffff377224 */ /* 0x000fe200078e006a */
[----:B------:R-:W-:Y:S01]  /*15960*/  ISETP.GE.U32.AND P2, PT, R235, R0, PT ;  /* 0x00000000eb00720c */ /* 0x000fe20003f46070 */
[----:B------:R-:W-:Y:S01]  /*15970*/  @!P1 HADD2 R80, -R163.H0_H0, -RZ.H0_H0 ;  /* 0xa00000ffa3509230 */ /* 0x000fe20000000900 */
[----:B------:R-:W-:Y:S01]  /*15980*/  PRMT R168, R7, 0x7632, R168 ;  /* 0x0000763207a87816 */ /* 0x000fe200000000a8 */
[----:B------:R-:W-:Y:S01]  /*15990*/  IMAD.WIDE.U32 R6, R6, -0x326172a9, RZ ;  /* 0xcd9e8d5706067825 */ /* 0x000fe200078e00ff */
[----:B------:R-:W-:Y:S01]  /*159a0*/  LOP3.LUT R0, R11, UR11, R8, 0x96, !PT ;  /* 0x0000000b0b007c12 */ /* 0x000fe2000f8e9608 */
[----:B------:R-:W-:Y:S01]  /*159b0*/  @!P3 HADD2 R77, -R169.H0_H0, -RZ.H0_H0 ;  /* 0xa00000ffa94db230 */ /* 0x000fe20000000900 */
[----:B------:R-:W-:Y:S01]  /*159c0*/  @!P0 PRMT R170, R67, 0x5410, RZ ;  /* 0x0000541043aa8816 */ /* 0x000fe200000000ff */
[----:B------:R-:W-:Y:S01]  /*159d0*/  IMAD.MOV.U32 R67, RZ, RZ, R104 ;  /* 0x000000ffff437224 */ /* 0x000fe200078e0068 */
[----:B------:R-:W-:Y:S01]  /*159e0*/  LOP3.LUT R4, R7, UR12, R4, 0x96, !PT ;  /* 0x0000000c07047c12 */ /* 0x000fe2000f8e9604 */
[----:B------:R-:W-:Y:S01]  /*159f0*/  IMAD.WIDE.U32 R8, R0, -0x326172a9, RZ ;  /* 0xcd9e8d5700087825 */ /* 0x000fe200078e00ff */
[----:B------:R-:W-:-:S02]  /*15a00*/  ISETP.GE.U32.AND P0, PT, R235, R5, PT ;  /* 0x00000005eb00720c */ /* 0x000fc40003f06070 */
[----:B------:R-:W-:Y:S01]  /*15a10*/  SHF.R.U32.HI R11, RZ, 0x10, R2 ;  /* 0x00000010ff0b7819 */ /* 0x000fe20000011602 */
[----:B------:R-:W-:Y:S01]  /*15a20*/  IMAD.WIDE.U32 R4, R4, -0x2daee0ad, RZ ;  /* 0xd2511f5304047825 */ /* 0x000fe200078e00ff */
[----:B------:R-:W-:Y:S01]  /*15a30*/  LOP3.LUT R0, R9, UR10, R6, 0x96, !PT ;  /* 0x0000000a09007c12 */ /* 0x000fe2000f8e9606 */
[----:B------:R-:W-:Y:S01]  /*15a40*/  @!P2 HADD2 R78, -R168.H0_H0, -RZ.H0_H0 ;  /* 0xa00000ffa84ea230 */ /* 0x000fe20000000900 */
[----:B------:R-:W-:Y:S01]  /*15a50*/  SHF.R.U32.HI R9, RZ, 0x18, R2 ;  /* 0x00000018ff097819 */ /* 0x000fe20000011602 */
[----:B------:R-:W-:Y:S01]  /*15a60*/  IMAD.MOV.U32 R57, RZ, RZ, R121 ;  /* 0x000000ffff397224 */ /* 0x000fe200078e0079 */
[----:B------:R-:W-:Y:S01]  /*15a70*/  LOP3.LUT R5, R5, UR9, R10, 0x96, !PT ;  /* 0x0000000905057c12 */ /* 0x000fe2000f8e960a */
[----:B------:R-:W-:Y:S01]  /*15a80*/  IMAD.WIDE.U32 R6, R0, -0x2daee0ad, RZ ;  /* 0xd2511f5300067825 */ /* 0x000fe200078e00ff */
[C---:B------:R-:W-:Y:S02]  /*15a90*/  LOP3.LUT R0, R2.reuse, 0xff, RZ, 0xc0, !PT ;  /* 0x000000ff02007812 */ /* 0x040fe400078ec0ff */
[----:B------:R-:W-:Y:S01]  /*15aa0*/  LOP3.LUT R10, R2, 0xffff, RZ, 0xc0, !PT ;  /* 0x0000ffff020a7812 */ /* 0x000fe200078ec0ff */
[----:B------:R-:W-:Y:S01]  /*15ab0*/  @!P0 HADD2 R79, -R164.H0_H0, -RZ.H0_H0 ;  /* 0xa00000ffa44f8230 */ /* 0x000fe20000000900 */
[----:B------:R-:W-:Y:S01]  /*15ac0*/  LOP3.LUT R7, R7, UR6, R4, 0x96, !PT ;  /* 0x0000000607077c12 */ /* 0x000fe2000f8e9604 */
[----:B------:R-:W-:Y:S01]  /*15ad0*/  IMAD.WIDE.U32 R4, R5, -0x326172a9, RZ ;  /* 0xcd9e8d5705047825 */ /* 0x000fe200078e00ff */
[----:B------:R-:W-:-:S02]  /*15ae0*/  PRMT R29, R165, 0x5410, R166 ;  /* 0x00005410a51d7816 */ /* 0x000fc400000000a6 */
[----:B------:R-:W-:Y:S01]  /*15af0*/  @!P5 PRMT R165, R76, 0x5410, RZ ;  /* 0x000054104ca5d816 */ /* 0x000fe200000000ff */
[----:B------:R-:W-:Y:S01]  /*15b00*/  IMAD.WIDE.U32 R2, R7, -0x326172a9, RZ ;  /* 0xcd9e8d5707027825 */ /* 0x000fe200078e00ff */
[----:B------:R-:W-:Y:S02]  /*15b10*/  LOP3.LUT R7, R5, UR8, R8, 0x96, !PT ;  /* 0x0000000805077c12 */ /* 0x000fe4000f8e9608 */
[----:B------:R-:W-:Y:S01]  /*15b20*/  ISETP.GE.U32.AND P5, PT, R235, R0, PT ;  /* 0x00000000eb00720c */ /* 0x000fe20003fa6070 */
[----:B------:R-:W-:Y:S01]  /*15b30*/  IMAD.MOV.U32 R76, RZ, RZ, R73 ;  /* 0x000000ffff4c7224 */ /* 0x000fe200078e0049 */
[----:B------:R-:W-:Y:S01]  /*15b40*/  LOP3.LUT R4, R3, UR13, R4, 0x96, !PT ;  /* 0x0000000d03047c12 */ /* 0x000fe2000f8e9604 */
[----:B------:R-:W-:Y:S01]  /*15b50*/  IMAD.MOV.U32 R73, RZ, RZ, R54 ;  /* 0x000000ffff497224 */ /* 0x000fe200078e0036 */
[C---:B------:R-:W-:Y:S01]  /*15b60*/  LOP3.LUT R5, R2.reuse, 0xff, RZ, 0xc0, !PT ;  /* 0x000000ff02057812 */ /* 0x040fe200078ec0ff */
[----:B------:R-:W-:Y:S01]  /*15b70*/  IMAD.MOV.U32 R54, RZ, RZ, R120 ;  /* 0x000000ffff367224 */ /* 0x000fe200078e0078 */
[----:B------:R-:W-:-:S02]  /*15b80*/  LOP3.LUT R18, R2, 0xffff, RZ, 0xc0, !PT ;  /* 0x0000ffff02127812 */ /* 0x000fc400078ec0ff */
[--C-:B------:R-:W-:Y:S02]  /*15b90*/  SHF.R.U32.HI R0, RZ, 0x18, R2.reuse ;  /* 0x00000018ff007819 */ /* 0x100fe40000011602 */
[----:B------:R-:W-:Y:S01]  /*15ba0*/  SHF.R.U32.HI R8, RZ, 0x10, R2 ;  /* 0x00000010ff087819 */ /* 0x000fe20000011602 */
[----:B------:R-:W-:Y:S01]  /*15bb0*/  IMAD.WIDE.U32 R2, R7, -0x2daee0ad, RZ ;  /* 0xd2511f5307027825 */ /* 0x000fe200078e00ff */
[----:B------:R-:W-:Y:S02]  /*15bc0*/  PRMT R105, R163, 0x5410, R164 ;  /* 0x00005410a3697816 */ /* 0x000fe400000000a4 */
[----:B------:R-:W-:Y:S01]  /*15bd0*/  @!P0 PRMT R164, R79, 0x5410, RZ ;  /* 0x000054104fa48816 */ /* 0x000fe200000000ff */
[----:B------:R-:W-:Y:S01]  /*15be0*/  FADD.FTZ R7, R19, R22 ;  /* 0x0000001613077221 */ /* 0x000fe20000010000 */
[----:B------:R-:W-:Y:S01]  /*15bf0*/  ISETP.GE.U32.AND P0, PT, R235, R9, PT ;  /* 0x00000009eb00720c */ /* 0x000fe20003f06070 */
[----:B------:R-:W-:Y:S01]  /*15c00*/  MUFU.EX2 R22, R151 ;  /* 0x0000009700167308 */ /* 0x000fe20000000800 */
[----:B------:R-:W-:-:S02]  /*15c10*/  LOP3.LUT R9, R2, 0xff, RZ, 0xc0, !PT ;  /* 0x000000ff02097812 */ /* 0x000fc400078ec0ff */
[----:B------:R-:W-:Y:S02]  /*15c20*/  LOP3.LUT R20, R2, 0xffff, RZ, 0xc0, !PT ;  /* 0x0000ffff02147812 */ /* 0x000fe400078ec0ff */
[--C-:B------:R-:W-:Y:S02]  /*15c30*/  SHF.R.U32.HI R17, RZ, 0x10, R2.reuse ;  /* 0x00000010ff117819 */ /* 0x100fe40000011602 */
[----:B------:R-:W-:Y:S01]  /*15c40*/  SHF.R.U32.HI R16, RZ, 0x18, R2 ;  /* 0x00000018ff107819 */ /* 0x000fe20000011602 */
[----:B------:R-:W-:Y:S01]  /*15c50*/  MUFU.EX2 R79, R219 ;  /* 0x000000db004f7308 */ /* 0x000fe20000000800 */
[----:B------:R-:W-:Y:S02]  /*15c60*/  SHF.R.U32.HI R2, RZ, 0x8, R10 ;  /* 0x00000008ff027819 */ /* 0x000fe4000001160a */
[----:B------:R-:W-:Y:S01]  /*15c70*/  @!P4 PRMT R166, R75, 0x5410, RZ ;  /* 0x000054104ba6c816 */ /* 0x000fe200000000ff */
[----:B------:R-:W-:Y:S01]  /*15c80*/  IMAD.MOV.U32 R75, RZ, RZ, R27 ;  /* 0x000000ffff4b7224 */ /* 0x000fe200078e001b */
[----:B------:R-:W-:Y:S01]  /*15c90*/  ISETP.GE.U32.AND P4, PT, R235, R0, PT ;  /* 0x00000000eb00720c */ /* 0x000fe20003f86070 */
[----:B------:R-:W-:Y:S01]  /*15ca0*/  IMAD.MOV.U32 R27, RZ, RZ, R118 ;  /* 0x000000ffff1b7224 */ /* 0x000fe200078e0076 */
[----:B------:R-:W-:Y:S01]  /*15cb0*/  LOP3.LUT R0, R3, UR14, R6, 0x96, !PT ;  /* 0x0000000e03007c12 */ /* 0x000fe2000f8e9606 */
[----:B------:R-:W-:Y:S01]  /*15cc0*/  MUFU.EX2 R10, R53 ;  /* 0x00000035000a7308 */ /* 0x000fe20000000800 */
[----:B------:R-:W-:-:S02]  /*15cd0*/  LOP3.LUT R3, R11, 0xff, RZ, 0xc0, !PT ;  /* 0x000000ff0b037812 */ /* 0x000fc400078ec0ff */
[----:B------:R-:W-:Y:S02]  /*15ce0*/  LOP3.LUT R2, R2, 0xffff, RZ, 0xc0, !PT ;  /* 0x0000ffff02027812 */ /* 0x000fe400078ec0ff */
[----:B------:R-:W-:Y:S02]  /*15cf0*/  PRMT R106, R169, 0x5410, R168 ;  /* 0x00005410a96a7816 */ /* 0x000fe400000000a8 */
[----:B------:R-:W-:Y:S01]  /*15d00*/  @!P3 PRMT R169, R77, 0x5410, RZ ;  /* 0x000054104da9b816 */ /* 0x000fe200000000ff */
[----:B------:R-:W-:Y:S01]  /*15d10*/  MUFU.EX2 R11, R56 ;  /* 0x00000038000b7308 */ /* 0x000fe20000000800 */
[----:B------:R-:W-:Y:S01]  /*15d20*/  @!P2 PRMT R168, R78, 0x5410, RZ ;  /* 0x000054104ea8a816 */ /* 0x000fe200000000ff */
[----:B------:R-:W-:Y:S01]  /*15d30*/  IMAD.MOV.U32 R77, RZ, RZ, R49 ;  /* 0x000000ffff4d7224 */ /* 0x000fe200078e0031 */
[C---:B------:R-:W-:Y:S01]  /*15d40*/  ISETP.GE.U32.AND P3, PT, R235.reuse, R2, PT ;  /* 0x00000002eb00720c */ /* 0x040fe20003f66070 */
[----:B------:R-:W-:Y:S01]  /*15d50*/  IMAD.MOV.U32 R49, RZ, RZ, R119 ;  /* 0x000000ffff317224 */ /* 0x000fe200078e0077 */
[----:B------:R-:W-:-:S02]  /*15d60*/  ISETP.GE.U32.AND P2, PT, R235, R3, PT ;  /* 0x00000003eb00720c */ /* 0x000fc40003f46070 */
[----:B-1----:R-:W-:Y:S01]  /*15d70*/  F2FP.PACK_AB R2, R24, R19 ;  /* 0x000000131802723e */ /* 0x002fe200000000ff */
[----:B------:R-:W1:Y:S01]  /*15d80*/  MUFU.EX2 R3, R48 ;  /* 0x0000003000037308 */ /* 0x000e620000000800 */
[----:B------:R-:W-:Y:S01]  /*15d90*/  @!P1 PRMT R163, R80, 0x5410, RZ ;  /* 0x0000541050a39816 */ /* 0x000fe200000000ff */
[----:B------:R-:W-:Y:S01]  /*15da0*/  IMAD.MOV.U32 R80, RZ, RZ, R50 ;  /* 0x000000ffff507224 */ /* 0x000fe200078e0032 */
[C---:B------:R-:W-:Y:S01]  /*15db0*/  PRMT R162, R2.reuse, 0x7610, R162 ;  /* 0x0000761002a27816 */ /* 0x040fe200000000a2 */
[----:B------:R-:W-:Y:S01]  /*15dc0*/  IMAD.MOV.U32 R50, RZ, RZ, R47 ;  /* 0x000000ffff327224 */ /* 0x000fe200078e002f */
[----:B------:R-:W-:Y:S02]  /*15dd0*/  PRMT R161, R2, 0x7632, R161 ;  /* 0x0000763202a17816 */ /* 0x000fe400000000a1 */
[----:B------:R-:W-:Y:S01]  /*15de0*/  LOP3.LUT R2, R8, 0xff, RZ, 0xc0, !PT ;  /* 0x000000ff08027812 */ /* 0x000fe200078ec0ff */
[----:B------:R-:W-:Y:S01]  /*15df0*/  @!P5 HADD2 R81, -R162.H0_H0, -RZ.H0_H0 ;  /* 0xa00000ffa251d230 */ /* 0x000fe20000000900 */
[----:B------:R-:W-:Y:S01]  /*15e00*/  PRMT R104, R162, 0x5410, R161 ;  /* 0x00005410a2687816 */ /* 0x000fe200000000a1 */
[----:B------:R-:W-:Y:S01]  /*15e10*/  @!P3 HADD2 R82, -R161.H0_H0, -RZ.H0_H0 ;  /* 0xa00000ffa152b230 */ /* 0x000fe20000000900 */
[----:B------:R-:W1:Y:S01]  /*15e20*/  MUFU.EX2 R19, R150 ;  /* 0x0000009600137308 */ /* 0x000e620000000800 */
[----:B------:R-:W-:Y:S01]  /*15e30*/  ISETP.GE.U32.AND P1, PT, R235, R5, PT ;  /* 0x00000005eb00720c */ /* 0x000fe20003f26070 */
[----:B------:R-:W-:Y:S01]  /*15e40*/  FADD.FTZ R5, R153, R23 ;  /* 0x0000001799057221 */ /* 0x000fe20000010000 */
[----:B------:R-:W-:Y:S01]  /*15e50*/  @!P5 PRMT R162, R81, 0x5410, RZ ;  /* 0x0000541051a2d816 */ /* 0x000fe200000000ff */
[----:B------:R-:W-:Y:S01]  /*15e60*/  FADD.FTZ R8, R155, R21 ;  /* 0x000000159b087221 */ /* 0x000fe20000010000 */
[----:B------:R-:W-:Y:S01]  /*15e70*/  ISETP.GE.U32.AND P5, PT, R235, R2, PT ;  /* 0x00000002eb00720c */ /* 0x000fe20003fa6070 */
[----:B-1----:R-:W-:Y:S01]  /*15e80*/  FADD.FTZ R6, R3, R28 ;  /* 0x0000001c03067221 */ /* 0x002fe20000010000 */
[----:B------:R-:W-:Y:S01]  /*15e90*/  LOP3.LUT R2, R4, 0xffff, RZ, 0xc0, !PT ;  /* 0x0000ffff04027812 */ /* 0x000fe200078ec0ff */
[----:B------:R-:W-:Y:S01]  /*15ea0*/  IMAD.MOV.U32 R81, RZ, RZ, R51 ;  /* 0x000000ffff517224 */ /* 0x000fe200078e0033 */
[----:B------:R-:W-:Y:S01]  /*15eb0*/  F2FP.PACK_AB R3, R10, R3 ;  /* 0x000000030a03723e */ /* 0x000fe200000000ff */
[----:B------:R-:W-:Y:S01]  /*15ec0*/  IMAD.MOV.U32 R51, RZ, RZ, R122 ;  /* 0x000000ffff337224 */ /* 0x000fe200078e007a */
[----:B------:R-:W-:Y:S01]  /*15ed0*/  SHF.R.U32.HI R2, RZ, 0x8, R2 ;  /* 0x00000008ff027819 */ /* 0x000fe20000011602 */
[----:B------:R-:W-:Y:S01]  /*15ee0*/  IMAD.MOV.U32 R122, RZ, RZ, R46 ;  /* 0x000000ffff7a7224 */ /* 0x000fe200078e002e */
[C---:B------:R-:W-:Y:S01]  /*15ef0*/  PRMT R159, R3.reuse, 0x7632, R159 ;  /* 0x00007632039f7816 */ /* 0x040fe2000000009f */
[----:B------:R-:W-:Y:S01]  /*15f00*/  MUFU.EX2 R46, R152 ;  /* 0x00000098002e7308 */ /* 0x000fe20000000800 */
[----:B------:R-:W-:Y:S01]  /*15f10*/  LOP3.LUT R2, R2, 0xffff, RZ, 0xc0, !PT ;  /* 0x0000ffff02027812 */ /* 0x000fe200078ec0ff */
[----:B------:R-:W-:Y:S01]  /*15f20*/  IMAD.MOV.U32 R28, RZ, RZ, R140 ;  /* 0x000000ffff1c7224 */ /* 0x000fe200078e008c */
[----:B------:R-:W-:Y:S01]  /*15f30*/  PRMT R160, R3, 0x7610, R160 ;  /* 0x0000761003a07816 */ /* 0x000fe200000000a0 */
[----:B------:R-:W-:Y:S01]  /*15f40*/  @!P0 HADD2 R83, -R159.H0_H0, -RZ.H0_H0 ;  /* 0xa00000ff9f538230 */ /* 0x000fe20000000900 */
[----:B------:R-:W-:Y:S01]  /*15f50*/  @!P3 PRMT R161, R82, 0x5410, RZ ;  /* 0x0000541052a1b816 */ /* 0x000fe200000000ff */
[----:B------:R-:W-:Y:S01]  /*15f60*/  IMAD.MOV.U32 R140, RZ, RZ, R156 ;  /* 0x000000ffff8c7224 */ /* 0x000fe200078e009c */
[----:B------:R-:W-:Y:S01]  /*15f70*/  ISETP.GE.U32.AND P3, PT, R235, R2, PT ;  /* 0x00000002eb00720c */ /* 0x000fe20003f66070 */
[----:B------:R-:W-:Y:S01]  /*15f80*/  @!P2 HADD2 R84, -R160.H0_H0, -RZ.H0_H0 ;  /* 0xa00000ffa054a230 */ /* 0x000fe20000000900 */
[----:B------:R-:W-:Y:S01]  /*15f90*/  LOP3.LUT R2, R4, 0xff, RZ, 0xc0, !PT ;  /* 0x000000ff04027812 */ /* 0x000fe200078ec0ff */
[----:B------:R-:W1:Y:S01]  /*15fa0*/  MUFU.EX2 R82, R60 ;  /* 0x0000003c00527308 */ /* 0x000e620000000800 */
[----:B------:R-:W-:Y:S01]  /*15fb0*/  PRMT R23, R160, 0x5410, R159 ;  /* 0x00005410a0177816 */ /* 0x000fe2000000009f */
[----:B------:R-:W-:Y:S01]  /*15fc0*/  IMAD.MOV.U32 R78, RZ, RZ, R50 ;  /* 0x000000ffff4e7224 */ /* 0x000fe200078e0032 */
[----:B------:R-:W-:Y:S01]  /*15fd0*/  @!P0 PRMT R159, R83, 0x5410, RZ ;  /* 0x00005410539f8816 */ /* 0x000fe200000000ff */
[----:B------:R-:W-:Y:S01]  /*15fe0*/  IMAD.MOV.U32 R83, RZ, RZ, R75 ;  /* 0x000000ffff537224 */ /* 0x000fe200078e004b */
[C---:B------:R-:W-:Y:S01]  /*15ff0*/  ISETP.GE.U32.AND P0, PT, R235.reuse, R2, PT ;  /* 0x00000002eb00720c */ /* 0x040fe20003f06070 */
[----:B------:R-:W-:Y:S01]  /*16000*/  FADD.FTZ R6, R10, R6 ;  /* 0x000000060a067221 */ /* 0x000fe20000010000 */
[----:B------:R-:W-:Y:S01]  /*16010*/  SHF.R.U32.HI R2, RZ, 0x18, R4 ;  /* 0x00000018ff027819 */ /* 0x000fe20000011604 */
[----:B------:R-:W-:Y:S01]  /*16020*/  MUFU.EX2 R47, R62 ;  /* 0x0000003e002f7308 */ /* 0x000fe20000000800 */
[----:B------:R-:W-:Y:S01]  /*16030*/  @!P2 PRMT R160, R84, 0x5410, RZ ;  /* 0x0000541054a0a816 */ /* 0x000fe200000000ff */
[----:B------:R-:W-:Y:S01]  /*16040*/  IMAD.MOV.U32 R84, RZ, RZ, R77 ;  /* 0x000000ffff547224 */ /* 0x000fe200078e004d */
[----:B------:R-:W-:-:S02]  /*16050*/  ISETP.GE.U32.AND P2, PT, R235, R2, PT ;  /* 0x00000002eb00720c */ /* 0x000fc40003f46070 */
[----:B------:R-:W-:-:S03]  /*16060*/  F2FP.PACK_AB R2, R22, R19 ;  /* 0x000000131602723e */ /* 0x000fc600000000ff */
[----:B------:R-:W-:Y:S01]  /*16070*/  MUFU.EX2 R53, R221 ;  /* 0x000000dd00357308 */ /* 0x000fe20000000800 */
[C---:B------:R-:W-:Y:S02]  /*16080*/  PRMT R158, R2.reuse, 0x7610, R158 ;  /* 0x00007610029e7816 */ /* 0x040fe4000000009e */
[----:B------:R-:W-:Y:S02]  /*16090*/  PRMT R155, R2, 0x7632, R155 ;  /* 0x00007632029b7816 */ /* 0x000fe4000000009b */
[----:B------:R-:W-:Y:S01]  /*160a0*/  SHF.R.U32.HI R2, RZ, 0x10, R4 ;  /* 0x00000010ff027819 */ /* 0x000fe20000011604 */
[----:B------:R-:W-:Y:S01]  /*160b0*/  @!P0 HADD2 R86, -R158.H0_H0, -RZ.H0_H0 ;  /* 0xa00000ff9e568230 */ /* 0x000fe20000000900 */
[----:B------:R-:W-:Y:S01]  /*160c0*/  PRMT R121, R158, 0x5410, R155 ;  /* 0x000054109e797816 */ /* 0x000fe2000000009b */
[----:B------:R-:W-:Y:S01]  /*160d0*/  @!P3 HADD2 R85, -R155.H0_H0, -RZ.H0_H0 ;  /* 0xa00000ff9b55b230 */ /* 0x000fe20000000900 */
[----:B------:R-:W-:Y:S01]  /*160e0*/  LOP3.LUT R2, R2, 0xff, RZ, 0xc0, !PT ;  /* 0x000000ff02027812 */ /* 0x000fe200078ec0ff */
[----:B------:R-:W-:Y:S01]  /*160f0*/  MUFU.EX2 R56, R206 ;  /* 0x000000ce00387308 */ /* 0x000fe20000000800 */
[----:B------:R-:W-:Y:S01]  /*16100*/  @!P0 PRMT R158, R86, 0x5410, RZ ;  /* 0x00005410569e8816 */ /* 0x000fe200000000ff */
[----:B------:R-:W-:Y:S01]  /*16110*/  FADD.FTZ R4, R26, R8 ;  /* 0x000000081a047221 */ /* 0x000fe20000010000 */
[----:B------:R-:W-:Y:S01]  /*16120*/  ISETP.GE.U32.AND P0, PT, R235, R2, PT ;  /* 0x00000002eb00720c */ /* 0x000fe20003f06070 */
[----:B------:R-:W-:Y:S01]  /*16130*/  IMAD.MOV.U32 R26, RZ, RZ, R76 ;  /* 0x000000ffff1a7224 */ /* 0x000fe200078e004c */
[----:B-1----:R-:W-:-:S02]  /*16140*/  F2FP.PACK_AB R2, R82, R11 ;  /* 0x0000000b5202723e */ /* 0x002fc400000000ff */
[----:B------:R-:W-:Y:S01]  /*16150*/  @!P3 PRMT R155, R85, 0x5410, RZ ;  /* 0x00005410559bb816 */ /* 0x000fe200000000ff */
        /* <DEDUP_REMOVED lines=9> */
[----:B------:R-:W-:-:S02]  /*161f0*/  @!P2 PRMT R153, R88, 0x5410, RZ ;  /* 0x000054105899a816 */ /* 0x000fc400000000ff */
[----:B------:R-:W-:Y:S01]  /*16200*/  ISETP.GE.U32.AND P3, PT, R235, R9, PT ;  /* 0x00000009eb00720c */ /* 0x000fe20003f66070 */
[----:B------:R-:W-:Y:S01]  /*16210*/  FADD.FTZ R9, R25, R5 ;  /* 0x0000000519097221 */ /* 0x000fe20000010000 */
[----:B------:R-:W-:Y:S01]  /*16220*/  ISETP.GE.U32.AND P2, PT, R235, R2, PT ;  /* 0x00000002eb00720c */ /* 0x000fe20003f46070 */
[----:B------:R-:W-:Y:S01]  /*16230*/  IMAD.MOV.U32 R25, RZ, RZ, R123 ;  /* 0x000000ffff197224 */ /* 0x000fe200078e007b */
[----:B------:R-:W-:Y:S01]  /*16240*/  F2FP.PACK_AB R2, R177, R46 ;  /* 0x0000002eb102723e */ /* 0x000fe200000000ff */
[----:B------:R-:W1:Y:S01]  /*16250*/  MUFU.EX2 R123, R146 ;  /* 0x00000092007b7308 */ /* 0x000e620000000800 */
[----:B------:R-:W-:Y:S01]  /*16260*/  @!P0 PRMT R154, R87, 0x5410, RZ ;  /* 0x00005410579a8816 */ /* 0x000fe200000000ff */
[----:B------:R-:W-:Y:S01]  /*16270*/  IMAD.MOV.U32 R75, RZ, RZ, R25 ;  /* 0x000000ffff4b7224 */ /* 0x000fe200078e0019 */
[C---:B------:R-:W-:Y:S01]  /*16280*/  PRMT R152, R2.reuse, 0x7610, R152 ;  /* 0x0000761002987816 */ /* 0x040fe20000000098 */
[----:B------:R-:W-:Y:S01]  /*16290*/  IMAD.MOV.U32 R25, RZ, RZ, R27 ;  /* 0x000000ffff197224 */ /* 0x000fe200078e001b */
[----:B------:R-:W-:Y:S01]  /*162a0*/  PRMT R151, R2, 0x7632, R151 ;  /* 0x0000763202977816 */ /* 0x000fe20000000097 */
[----:B------:R-:W-:Y:S01]  /*162b0*/  IMAD.MOV.U32 R27, RZ, RZ, R117 ;  /* 0x000000ffff1b7224 */ /* 0x000fe200078e0075 */
[----:B------:R-:W-:Y:S01]  /*162c0*/  LOP3.LUT R2, R17, 0xff, RZ, 0xc0, !PT ;  /* 0x000000ff11027812 */ /* 0x000fe200078ec0ff */
[----:B------:R-:W-:Y:S01]  /*162d0*/  @!P1 HADD2 R89, -R152.H0_H0, -RZ.H0_H0 ;  /* 0xa00000ff98599230 */ /* 0x000fe20000000900 */
[----:B------:R-:W-:Y:S01]  /*162e0*/  PRMT R118, R152, 0x5410, R151 ;  /* 0x0000541098767816 */ /* 0x000fe20000000097 */
[----:B------:R-:W-:Y:S01]  /*162f0*/  @!P2 HADD2 R90, -R151.H0_H0, -RZ.H0_H0 ;  /* 0xa00000ff975aa230 */ /* 0x000fe20000000900 */
[----:B------:R2:W-:Y:S01]  /*16300*/  MUFU.EX2 R17, R147 ;  /* 0x0000009300117308 */ /* 0x0005e20000000800 */
[----:B------:R-:W-:Y:S01]  /*16310*/  IMAD.MOV.U32 R117, RZ, RZ, R234 ;  /* 0x000000ffff757224 */ /* 0x000fe200078e00ea */
[----:B------:R-:W-:Y:S01]  /*16320*/  @!P1 PRMT R152, R89, 0x5410, RZ ;  /* 0x0000541059989816 */ /* 0x000fe200000000ff */
[----:B------:R-:W-:Y:S01]  /*16330*/  FADD.FTZ R5, R24, R7 ;  /* 0x0000000718057221 */ /* 0x000fe20000010000 */
[----:B------:R-:W-:Y:S01]  /*16340*/  ISETP.GE.U32.AND P1, PT, R235, R2, PT ;  /* 0x00000002eb00720c */ /* 0x000fe20003f26070 */
[----:B------:R-:W-:Y:S01]  /*16350*/  IMAD.MOV.U32 R234, RZ, RZ, R238 ;  /* 0x000000ffffea7224 */ /* 0x000fe200078e00ee */
[----:B------:R-:W-:Y:S01]  /*16360*/  LOP3.LUT R2, R0, 0xffff, RZ, 0xc0, !PT ;  /* 0x0000ffff00027812 */ /* 0x000fe200078ec0ff */
[----:B------:R-:W-:Y:S01]  /*16370*/  FADD.FTZ R238, R11, R6 ;  /* 0x000000060bee7221 */ /* 0x000fe20000010000 */
[----:B-1----:R-:W-:Y:S01]  /*16380*/  F2FP.PACK_AB R3, R123, R47 ;  /* 0x0000002f7b03723e */ /* 0x002fe200000000ff */
[----:B------:R-:W-:Y:S01]  /*16390*/  MUFU.EX2 R87, R207 ;  /* 0x000000cf00577308 */ /* 0x000fe20000000800 */
[----:B------:R-:W-:Y:S01]  /*163a0*/  SHF.R.U32.HI R2, RZ, 0x8, R2 ;  /* 0x00000008ff027819 */ /* 0x000fe20000011602 */
[----:B------:R-:W-:Y:S01]  /*163b0*/  FADD.FTZ R234, R234, R4 ;  /* 0x00000004eaea7221 */ /* 0x000fe20000010000 */
[----:B------:R-:W-:-:S02]  /*163c0*/  PRMT R150, R3, 0x7610, R150 ;  /* 0x0000761003967816 */ /* 0x000fc40000000096 */
[----:B------:R-:W-:Y:S02]  /*163d0*/  LOP3.LUT R2, R2, 0xffff, RZ, 0xc0, !PT ;  /* 0x0000ffff02027812 */ /* 0x000fe400078ec0ff */
[----:B------:R-:W-:Y:S01]  /*163e0*/  PRMT R149, R3, 0x7632, R149 ;  /* 0x0000763203957816 */ /* 0x000fe20000000095 */
[----:B------:R-:W-:Y:S01]  /*163f0*/  @!P5 HADD2 R92, -R150.H0_H0, -RZ.H0_H0 ;  /* 0xa00000ff965cd230 */ /* 0x000fe20000000900 */
[----:B------:R-:W-:Y:S01]  /*16400*/  @!P2 PRMT R151, R90, 0x5410, RZ ;  /* 0x000054105a97a816 */ /* 0x000fe200000000ff */
[----:B------:R-:W1:Y:S01]  /*16410*/  MUFU.EX2 R76, R223 ;  /* 0x000000df004c7308 */ /* 0x000e620000000800 */
[C---:B------:R-:W-:Y:S01]  /*16420*/  ISETP.GE.U32.AND P2, PT, R235.reuse, R2, PT ;  /* 0x00000002eb00720c */ /* 0x040fe20003f46070 */
[----:B------:R-:W-:Y:S01]  /*16430*/  @!P4 HADD2 R91, -R149.H0_H0, -RZ.H0_H0 ;  /* 0xa00000ff955bc230 */ /* 0x000fe20000000900 */
[----:B------:R-:W-:Y:S01]  /*16440*/  LOP3.LUT R2, R0, 0xff, RZ, 0xc0, !PT ;  /* 0x000000ff00027812 */ /* 0x000fe200078ec0ff */
[----:B------:R-:W-:Y:S01]  /*16450*/  FADD.FTZ R3, R26, R9 ;  /* 0x000000091a037221 */ /* 0x000fe20000010000 */
[----:B------:R-:W-:Y:S01]  /*16460*/  PRMT R119, R150, 0x5410, R149 ;  /* 0x0000541096777816 */ /* 0x000fe20000000095 */
[----:B------:R-:W-:Y:S01]  /*16470*/  IMAD.MOV.U32 R26, RZ, RZ, R51 ;  /* 0x000000ffff1a7224 */ /* 0x000fe200078e0033 */
[----:B------:R-:W-:Y:S01]  /*16480*/  @!P5 PRMT R150, R92, 0x5410, RZ ;  /* 0x000054105c96d816 */ /* 0x000fe200000000ff */
[----:B------:R-:W-:Y:S01]  /*16490*/  IMAD.MOV.U32 R90, RZ, RZ, R80 ;  /* 0x000000ffff5a7224 */ /* 0x000fe200078e0050 */
[----:B------:R-:W-:Y:S01]  /*164a0*/  ISETP.GE.U32.AND P5, PT, R235, R2, PT ;  /* 0x00000002eb00720c */ /* 0x000fe20003fa6070 */
[----:B------:R-:W-:Y:S01]  /*164b0*/  IMAD.MOV.U32 R80, RZ, RZ, R49 ;  /* 0x000000ffff507224 */ /* 0x000fe200078e0031 */
[----:B------:R-:W-:Y:S01]  /*164c0*/  SHF.R.U32.HI R2, RZ, 0x18, R0 ;  /* 0x00000018ff027819 */ /* 0x000fe20000011600 */
[----:B------:R-:W-:Y:S01]  /*164d0*/  FADD.FTZ R233, R233, R3 ;  /* 0x00000003e9e97221 */ /* 0x000fe20000010000 */
[----:B------:R-:W-:Y:S01]  /*164e0*/  @!P4 PRMT R149, R91, 0x5410, RZ ;  /* 0x000054105b95c816 */ /* 0x000fe200000000ff */
[----:B------:R-:W-:Y:S01]  /*164f0*/  IMAD.MOV.U32 R91, RZ, RZ, R81 ;  /* 0x000000ffff5b7224 */ /* 0x000fe200078e0051 */
[----:B------:R-:W-:Y:S01]  /*16500*/  ISETP.GE.U32.AND P4, PT, R235, R2, PT ;  /* 0x00000002eb00720c */ /* 0x000fe20003f86070 */
[----:B------:R-:W-:Y:S01]  /*16510*/  IMAD.MOV.U32 R81, RZ, RZ, R116 ;  /* 0x000000ffff517224 */ /* 0x000fe200078e0074 */
[----:B------:R-:W-:Y:S01]  /*16520*/  F2FP.PACK_AB R2, R53, R79 ;  /* 0x0000004f3502723e */ /* 0x000fe200000000ff */
[----:B------:R-:W-:Y:S01]  /*16530*/  IMAD.MOV.U32 R116, RZ, RZ, R141 ;  /* 0x000000ffff747224 */ /* 0x000fe200078e008d */
[----:B------:R-:W-:Y:S01]  /*16540*/  SHF.R.U32.HI R0, RZ, 0x10, R0 ;  /* 0x00000010ff007819 */ /* 0x000fe20000011600 */
[----:B------:R-:W-:Y:S01]  /*16550*/  IMAD.MOV.U32 R141, RZ, RZ, R157 ;  /* 0x000000ffff8d7224 */ /* 0x000fe200078e009d */
[----:B------:R-:W-:-:S02]  /*16560*/  PRMT R148, R2, 0x7610, R148 ;  /* 0x0000761002947816 */ /* 0x000fc40000000094 */
[----:B--2---:R-:W-:Y:S02]  /*16570*/  PRMT R147, R2, 0x7632, R147 ;  /* 0x0000763202937816 */ /* 0x004fe40000000093 */
[----:B------:R-:W-:Y:S01]  /*16580*/  LOP3.LUT R0, R0, 0xff, RZ, 0xc0, !PT ;  /* 0x000000ff00007812 */ /* 0x000fe200078ec0ff */
[----:B------:R-:W-:Y:S01]  /*16590*/  @!P5 HADD2 R94, -R148.H0_H0, -RZ.H0_H0 ;  /* 0xa00000ff945ed230 */ /* 0x000fe20000000900 */
[----:B------:R-:W-:Y:S01]  /*165a0*/  PRMT R222, R148, 0x5410, R147 ;  /* 0x0000541094de7816 */ /* 0x000fe20000000093 */
[----:B------:R-:W-:Y:S01]  /*165b0*/  @!P2 HADD2 R93, -R147.H0_H0, -RZ.H0_H0 ;  /* 0xa00000ff935da230 */ /* 0x000fe20000000900 */
[----:B-1----:R-:W-:Y:S01]  /*165c0*/  F2FP.PACK_AB R2, R76, R85 ;  /* 0x000000554c02723e */ /* 0x002fe200000000ff */
[----:B------:R1:W-:Y:S01]  /*165d0*/  STG.E.U16 [R140.64+-0x100], R45 ;  /* 0xffff002d8c007986 */ /* 0x0003e2000c101522 */
[----:B------:R-:W-:Y:S02]  /*165e0*/  @!P5 PRMT R148, R94, 0x5410, RZ ;  /* 0x000054105e94d816 */ /* 0x000fe400000000ff */
[----:B------:R-:W-:Y:S01]  /*165f0*/  ISETP.GE.U32.AND P5, PT, R235, R0, PT ;  /* 0x00000000eb00720c */ /* 0x000fe20003fa6070 */
[----:B------:R-:W-:Y:S01]  /*16600*/  STG.E.U16 [R140.64+-0xfe], R44 ;  /* 0xffff022c8c007986 */ /* 0x000fe2000c101522 */
[----:B------:R-:W-:-:S02]  /*16610*/  SHF.R.U32.HI R0, RZ, 0x8, R20 ;  /* 0x00000008ff007819 */ /* 0x000fc40000011614 */
[----:B------:R-:W-:Y:S02]  /*16620*/  @!P2 PRMT R147, R93, 0x5410, RZ ;  /* 0x000054105d93a816 */ /* 0x000fe400000000ff */
[----:B------:R-:W-:Y:S02]  /*16630*/  LOP3.LUT R0, R0, 0xffff, RZ, 0xc0, !PT ;  /* 0x0000ffff00007812 */ /* 0x000fe400078ec0ff */
[----:B------:R-:W-:Y:S02]  /*16640*/  PRMT R144, R2, 0x7610, R144 ;  /* 0x0000761002907816 */ /* 0x000fe40000000090 */
[----:B------:R-:W-:Y:S02]  /*16650*/  ISETP.GE.U32.AND P2, PT, R235, R0, PT ;  /* 0x00000000eb00720c */ /* 0x000fe40003f46070 */
[----:B------:R-:W-:Y:S01]  /*16660*/  F2FP.PACK_AB R0, R56, R17 ;  /* 0x000000113800723e */ /* 0x000fe200000000ff */
[----:B------:R-:W-:Y:S01]  /*16670*/  @!P3 HADD2 R96, -R144.H0_H0, -RZ.H0_H0 ;  /* 0xa00000ff9060b230 */ /* 0x000fe20000000900 */
[----:B------:R-:W-:-:S02]  /*16680*/  PRMT R143, R2, 0x7632, R143 ;  /* 0x00007632028f7816 */ /* 0x000fc4000000008f */
[C---:B------:R-:W-:Y:S02]  /*16690*/  PRMT R146, R0.reuse, 0x7610, R146 ;  /* 0x0000761000927816 */ /* 0x040fe40000000092 */
[----:B------:R-:W-:Y:S02]  /*166a0*/  PRMT R145, R0, 0x7632, R145 ;  /* 0x0000763200917816 */ /* 0x000fe40000000091 */
[----:B------:R-:W-:Y:S01]  /*166b0*/  F2FP.PACK_AB R0, R77, R87 ;  /* 0x000000574d00723e */ /* 0x000fe200000000ff */
[----:B------:R-:W-:Y:S01]  /*166c0*/  @!P5 HADD2 R95, -R146.H0_H0, -RZ.H0_H0 ;  /* 0xa00000ff925fd230 */ /* 0x000fe20000000900 */
[----:B------:R-:W-:Y:S01]  /*166d0*/  LOP3.LUT R2, R91, UR18, R84, 0x96, !PT ;  /* 0x000000125b027c12 */ /* 0x000fe2000f8e9654 */
[----:B------:R-:W-:Y:S01]  /*166e0*/  @!P4 HADD2 R97, -R145.H0_H0, -RZ.H0_H0 ;  /* 0xa00000ff9161c230 */ /* 0x000fe20000000900 */
[C---:B------:R-:W-:Y:S01]  /*166f0*/  PRMT R142, R0.reuse, 0x7610, R142 ;  /* 0x00007610008e7816 */ /* 0x040fe2000000008e */
[----:B-1----:R-:W-:Y:S01]  /*16700*/  IMAD.MOV.U32 R45, RZ, RZ, R17 ;  /* 0x000000ffff2d7224 */ /* 0x002fe200078e0011 */
[----:B------:R-:W-:Y:S01]  /*16710*/  PRMT R37, R0, 0x7632, R37 ;  /* 0x0000763200257816 */ /* 0x000fe20000000025 */
[----:B------:R-:W-:Y:S01]  /*16720*/  IMAD.U32 R0, RZ, RZ, UR5 ;  /* 0x00000005ff007e24 */ /* 0x000fe2000f8e00ff */
[----:B------:R-:W-:Y:S01]  /*16730*/  ISETP.GE.U32.AND P0, PT, R235, R16, PT ;  /* 0x00000010eb00720c */ /* 0x000fe20003f06070 */
[----:B------:R-:W-:Y:S01]  /*16740*/  FADD.FTZ R16, R19, R5 ;  /* 0x0000000513107221 */ /* 0x000fe20000010000 */
[----:B------:R-:W-:Y:S01]  /*16750*/  PRMT R216, R235, 0x7054, R235 ;  /* 0x00007054ebd87816 */ /* 0x000fe200000000eb */
[----:B------:R-:W-:Y:S01]  /*16760*/  IMAD.WIDE R50, R0, 0x2, R140 ;  /* 0x0000000200327825 */ /* 0x000fe200078e028c */
[----:B------:R-:W-:Y:S01]  /*16770*/  @!P1 HADD2 R99, -R142.H0_H0, -RZ.H0_H0 ;  /* 0xa00000ff8e639230 */ /* 0x000fe20000000900 */
[----:B------:R-:W-:Y:S01]  /*16780*/  PRMT R221, R146, 0x5410, R145 ;  /* 0x0000541092dd7816 */ /* 0x000fe20000000091 */
[----:B------:R-:W-:Y:S01]  /*16790*/  @!P2 HADD2 R100, -R143.H0_H0, -RZ.H0_H0 ;  /* 0xa00000ff8f64a230 */ /* 0x000fe20000000900 */
[----:B------:R-:W-:Y:S01]  /*167a0*/  IMAD.U32 R0, RZ, RZ, UR4 ;  /* 0x00000004ff007e24 */ /* 0x000fe2000f8e00ff */
[----:B------:R-:W-:Y:S01]  /*167b0*/  STG.E.U16 [R50.64+-0x100], R38 ;  /* 0xffff002632007986 */ /* 0x000fe2000c101522 */
[----:B------:R-:W-:Y:S01]  /*167c0*/  IMAD.WIDE.U32 R2, R2, -0x2daee0ad, RZ ;  /* 0xd2511f5302027825 */ /* 0x000fe200078e00ff */
[----:B------:R-:W-:-:S02]  /*167d0*/  @!P5 PRMT R146, R95, 0x5410, RZ ;  /* 0x000054105f92d816 */ /* 0x000fc400000000ff */
[----:B------:R1:W-:Y:S01]  /*167e0*/  STG.E.U16 [R50.64+-0xfe], R39 ;  /* 0xffff022732007986 */ /* 0x0003e2000c101522 */
[----:B------:R-:W-:Y:S01]  /*167f0*/  IMAD.WIDE R48, R0, 0x2, R140 ;  /* 0x0000000200307825 */ /* 0x000fe200078e028c */
[----:B------:R-:W-:Y:S01]  /*16800*/  @!P0 HADD2 R98, -R37.H0_H0, -RZ.H0_H0 ;  /* 0xa00000ff25628230 */ /* 0x000fe20000000900 */
[----:B------:R-:W-:Y:S02]  /*16810*/  PRMT R219, R142, 0x5410, R37 ;  /* 0x000054108edb7816 */ /* 0x000fe40000000025 */
[----:B------:R-:W-:Y:S01]  /*16820*/  IMAD.U32 R0, RZ, RZ, UR26 ;  /* 0x0000001aff007e24 */ /* 0x000fe2000f8e00ff */
[----:B------:R-:W-:Y:S01]  /*16830*/  STG.E.U16 [R48.64+-0x100], R15 ;  /* 0xffff000f30007986 */ /* 0x000fe2000c101522 */
[----:B------:R-:W-:Y:S01]  /*16840*/  FADD.FTZ R223, R22, R16 ;  /* 0x0000001016df7221 */ /* 0x000fe20000010000 */
[----:B------:R-:W-:Y:S01]  /*16850*/  @!P4 PRMT R145, R97, 0x5410, RZ ;  /* 0x000054106191c816 */ /* 0x000fe200000000ff */
[----:B------:R-:W-:Y:S01]  /*16860*/  IMAD.MOV.U32 R22, RZ, RZ, R175 ;  /* 0x000000ffff167224 */ /* 0x000fe200078e00af */
[----:B------:R-:W-:Y:S01]  /*16870*/  STG.E.U16 [R48.64+-0xfe], R14 ;  /* 0xffff020e30007986 */ /* 0x000fe2000c101522 */
[----:B------:R-:W-:Y:S01]  /*16880*/  PRMT R218, R144, 0x5410, R143 ;  /* 0x0000541090da7816 */ /* 0x000fe2000000008f */
[----:B------:R-:W-:Y:S01]  /*16890*/  IMAD.MOV.U32 R97, RZ, RZ, R101 ;  /* 0x000000ffff617224 */ /* 0x000fe200078e0065 */
[----:B------:R-:W-:Y:S01]  /*168a0*/  @!P1 PRMT R142, R99, 0x5410, RZ ;  /* 0x00005410638e9816 */ /* 0x000fe200000000ff */
[----:B------:R-:W2:Y:S01]  /*168b0*/  LDL.LU R175, [R1+0x19c] ;  /* 0x00019c0001af7983 */ /* 0x000ea20000300800 */
[----:B------:R-:W-:Y:S01]  /*168c0*/  @!P0 PRMT R37, R98, 0x5410, RZ ;  /* 0x0000541062258816 */ /* 0x000fe200000000ff */
[----:B------:R-:W-:Y:S01]  /*168d0*/  IMAD.MOV.U32 R98, RZ, RZ, R102 ;  /* 0x000000ffff627224 */ /* 0x000fe200078e0066 */
[----:B------:R-:W-:Y:S01]  /*168e0*/  @!P3 PRMT R144, R96, 0x5410, RZ ;  /* 0x000054106090b816 */ /* 0x000fe200000000ff */
[----:B------:R-:W-:Y:S01]  /*168f0*/  IMAD.MOV.U32 R99, RZ, RZ, R103 ;  /* 0x000000ffff637224 */ /* 0x000fe200078e0067 */
[----:B------:R-:W-:Y:S01]  /*16900*/  @!P2 PRMT R143, R100, 0x5410, RZ ;  /* 0x00005410648fa816 */ /* 0x000fe200000000ff */
[----:B------:R-:W-:-:S02]  /*16910*/  IMAD.MOV.U32 R96, RZ, RZ, R74 ;  /* 0x000000ffff607224 */ /* 0x000fc400078e004a */
[----:B------:R-:W-:Y:S02]  /*16920*/  IMAD.MOV.U32 R100, RZ, RZ, R65 ;  /* 0x000000ffff647224 */ /* 0x000fe400078e0041 */
[----:B------:R-:W-:Y:S02]  /*16930*/  IMAD.MOV.U32 R101, RZ, RZ, R64 ;  /* 0x000000ffff657224 */ /* 0x000fe400078e0040 */
[----:B------:R-:W-:Y:S02]  /*16940*/  IMAD.MOV.U32 R102, RZ, RZ, R63 ;  /* 0x000000ffff667224 */ /* 0x000fe400078e003f */
[----:B-1----:R-:W-:Y:S01]  /*16950*/  IMAD.WIDE R38, R0, 0x2, R140 ;  /* 0x0000000200267825 */ /* 0x002fe200078e028c */
[----:B------:R-:W-:-:S03]  /*16960*/  LOP3.LUT R0, R237, UR17, R190, 0x96, !PT ;  /* 0x00000011ed007c12 */ /* 0x000fc6000f8e96be */
[----:B------:R-:W-:Y:S01]  /*16970*/  IMAD.MOV.U32 R103, RZ, RZ, R61 ;  /* 0x000000ffff677224 */ /* 0x000fe200078e003d */
[----:B------:R-:W-:Y:S01]  /*16980*/  STG.E.U16 [R38.64+-0x100], R13 ;  /* 0xffff000d26007986 */ /* 0x000fe2000c101522 */
[----:B------:R-:W-:Y:S01]  /*16990*/  IMAD.WIDE.U32 R4, R0, -0x326172a9, RZ ;  /* 0xcd9e8d5700047825 */ /* 0x000fe200078e00ff */
[----:B------:R-:W-:Y:S02]  /*169a0*/  LOP3.LUT R0, R3, UR15, R236, 0x96, !PT ;  /* 0x0000000f03007c12 */ /* 0x000fe4000f8e96ec */
[----:B------:R1:W-:Y:S01]  /*169b0*/  STG.E.U16 [R38.64+-0xfe], R12 ;  /* 0xffff020c26007986 */ /* 0x0003e2000c101522 */
[----:B------:R-:W-:Y:S01]  /*169c0*/  IMAD.MOV.U32 R237, RZ, RZ, R77 ;  /* 0x000000ffffed7224 */ /* 0x000fe200078e004d */
[----:B------:R-:W-:Y:S01]  /*169d0*/  LOP3.LUT R3, R5, UR16, R90, 0x96, !PT ;  /* 0x0000001005037c12 */ /* 0x000fe2000f8e965a */
[----:B------:R-:W-:Y:S01]  /*169e0*/  IMAD.WIDE.U32 R10, R0, -0x326172a9, RZ ;  /* 0xcd9e8d57000a7825 */ /* 0x000fe200078e00ff */
[----:B------:R-:W-:Y:S03]  /*169f0*/  STG.E.U16 [R140.64+-0xf0], R43 ;  /* 0xffff102b8c007986 */ /* 0x000fe6000c101522 */
[----:B------:R-:W-:Y:S01]  /*16a00*/  IMAD.WIDE.U32 R6, R3, -0x2daee0ad, RZ ;  /* 0xd2511f5303067825 */ /* 0x000fe200078e00ff */
[----:B------:R-:W-:Y:S01]  /*16a10*/  LOP3.LUT R3, R11, UR12, R4, 0x96, !PT ;  /* 0x0000000c0b037c12 */ /* 0x000fe2000f8e9604 */
[----:B------:R-:W-:Y:S03]  /*16a20*/  STG.E.U16 [R140.64+-0xee], R42 ;  /* 0xffff122a8c007986 */ /* 0x000fe6000c101522 */
[----:B------:R-:W-:Y:S01]  /*16a30*/  LOP3.LUT R0, R7, UR11, R2, 0x96, !PT ;  /* 0x0000000b07007c12 */ /* 0x000fe2000f8e9602 */
[----:B------:R-:W-:Y:S01]  /*16a40*/  IMAD.WIDE.U32 R2, R3, -0x2daee0ad, RZ ;  /* 0xd2511f5303027825 */ /* 0x000fe200078e00ff */
[----:B------:R-:W-:Y:S03]  /*16a50*/  STG.E.U16 [R50.64+-0xf0], R40 ;  /* 0xffff102832007986 */ /* 0x000fe6000c101522 */
[----:B------:R-:W-:Y:S01]  /*16a60*/  IMAD.WIDE.U32 R8, R0, -0x326172a9, RZ ;  /* 0xcd9e8d5700087825 */ /* 0x000fe200078e00ff */
[----:B------:R-:W-:Y:S01]  /*16a70*/  LOP3.LUT R3, R3, UR9, R6, 0x96, !PT ;  /* 0x0000000903037c12 */ /* 0x000fe2000f8e9606 */
[----:B------:R-:W-:Y:S03]  /*16a80*/  STG.E.U16 [R50.64+-0xee], R41 ;  /* 0xffff122932007986 */ /* 0x000fe6000c101522 */
[----:B------:R-:W-:Y:S01]  /*16a90*/  LOP3.LUT R0, R9, UR10, R10, 0x96, !PT ;  /* 0x0000000a09007c12 */ /* 0x000fe2000f8e960a */
[----:B------:R-:W-:-:S04]  /*16aa0*/  IMAD.WIDE.U32 R6, R3, -0x326172a9, RZ ;  /* 0xcd9e8d5703067825 */ /* 0x000fc800078e00ff */
[----:B-1----:R-:W-:Y:S01]  /*16ab0*/  IMAD.WIDE.U32 R12, R0, -0x2daee0ad, RZ ;  /* 0xd2511f53000c7825 */ /* 0x002fe200078e00ff */
[----:B------:R-:W-:-:S04]  /*16ac0*/  LOP3.LUT R7, R7, UR8, R8, 0x96, !PT ;  /* 0x0000000807077c12 */ /* 0x000fc8000f8e9608 */
[----:B------:R-:W-:-:S05]  /*16ad0*/  LOP3.LUT R2, R13, UR6, R2, 0x96, !PT ;  /* 0x000000060d027c12 */ /* 0x000fca000f8e9602 */
        /* <DEDUP_REMOVED lines=8> */
[----:B------:R-:W-:Y:S01]  /*16b60*/  LOP3.LUT R10, R3, R83, RZ, 0xc0, !PT ;  /* 0x00000053030a7212 */ /* 0x000fe200078ec0ff */
[----:B------:R-:W-:Y:S01]  /*16b70*/  IMAD.MOV.U32 R83, RZ, RZ, R80 ;  /* 0x000000ffff537224 */ /* 0x000fe200078e0050 */
[----:B------:R-:W-:Y:S01]  /*16b80*/  SHF.R.U32.HI R3, RZ, 0x18, R2 ;  /* 0x00000018ff037819 */ /* 0x000fe20000011602 */
[----:B------:R-:W-:Y:S01]  /*16b90*/  IMAD.MOV.U32 R80, RZ, RZ, R75 ;  /* 0x000000ffff507224 */ /* 0x000fe200078e004b */
[----:B------:R-:W-:Y:S01]  /*16ba0*/  LOP3.LUT R2, R6, 0xff, RZ, 0xc0, !PT ;  /* 0x000000ff06027812 */ /* 0x000fe200078ec0ff */
[----:B------:R-:W-:Y:S01]  /*16bb0*/  IMAD.MOV.U32 R75, RZ, RZ, R55 ;  /* 0x000000ffff4b7224 */ /* 0x000fe200078e0037 */
[----:B------:R-:W-:Y:S01]  /*16bc0*/  SHF.R.U32.HI R6, RZ, 0x10, R0 ;  /* 0x00000010ff067819 */ /* 0x000fe20000011600 */
[----:B------:R-:W-:Y:S01]  /*16bd0*/  IMAD.MOV.U32 R55, RZ, RZ, R113 ;  /* 0x000000ffff377224 */ /* 0x000fe200078e0071 */
[----:B------:R-:W-:Y:S02]  /*16be0*/  PRMT R11, R2, 0x5410, R3 ;  /* 0x00005410020b7816 */ /* 0x000fe40000000003 */
[----:B------:R-:W-:-:S02]  /*16bf0*/  LOP3.LUT R2, R0, 0xffff, RZ, 0xc0, !PT ;  /* 0x0000ffff00027812 */ /* 0x000fc400078ec0ff */
[----:B------:R-:W-:Y:S02]  /*16c00*/  LOP3.LUT R6, R6, 0xff, RZ, 0xc0, !PT ;  /* 0x000000ff06067812 */ /* 0x000fe400078ec0ff */
[----:B------:R-:W-:Y:S02]  /*16c10*/  SHF.R.U32.HI R3, RZ, 0x8, R2 ;  /* 0x00000008ff037819 */ /* 0x000fe40000011602 */
[----:B------:R-:W-:-:S04]  /*16c20*/  LOP3.LUT R2, R0, 0xff, RZ, 0xc0, !PT ;  /* 0x000000ff00027812 */ /* 0x000fc800078ec0ff */
[----:B------:R-:W-:Y:S01]  /*16c30*/  PRMT R8, R2, 0x5410, R3 ;  /* 0x0000541002087816 */ /* 0x000fe20000000003 */
[----:B------:R-:W-:Y:S01]  /*16c40*/  IMAD.WIDE.U32 R2, R7, -0x2daee0ad, RZ ;  /* 0xd2511f5307027825 */ /* 0x000fe200078e00ff */
[----:B------:R-:W-:-:S04]  /*16c50*/  SHF.R.U32.HI R7, RZ, 0x18, R0 ;  /* 0x00000018ff077819 */ /* 0x000fc80000011600 */
[----:B------:R-:W-:Y:S02]  /*16c60*/  LOP3.LUT R0, R3, UR14, R12, 0x96, !PT ;  /* 0x0000000e03007c12 */ /* 0x000fe4000f8e960c */
[----:B------:R-:W-:Y:S02]  /*16c70*/  PRMT R12, R6, 0x5410, R7 ;  /* 0x00005410060c7816 */ /* 0x000fe40000000007 */
        /* <DEDUP_REMOVED lines=15> */
[----:B------:R-:W-:Y:S02]  /*16d70*/  LOP3.LUT R3, R191, R214, RZ, 0x3c, !PT ;  /* 0x000000d6bf037212 */ /* 0x000fe400078e3cff */
[----:B------:R-:W-:Y:S01]  /*16d80*/  PRMT R13, R0, 0x5410, R2 ;  /* 0x00005410000d7816 */ /* 0x000fe20000000002 */
[----:B------:R-:W-:-:S02]  /*16d90*/  HSET2.LE.AND R0, R11, R216, PT ;  /* 0x000000d80b007233 */ /* 0x000fc40003803000 */
[----:B------:R-:W-:-:S03]  /*16da0*/  HSET2.LE.AND R2, R8, R216, PT ;  /* 0x000000d808027233 */ /* 0x000fc60003803000 */
[----:B------:R-:W-:Y:S01]  /*16db0*/  LOP3.LUT R11, R0, R117, RZ, 0xc0, !PT ;  /* 0x00000075000b7212 */ /* 0x000fe200078ec0ff */
[--C-:B------:R-:W-:Y:S01]  /*16dc0*/  HSET2.LE.AND R0, R12, R216.reuse, PT ;  /* 0x000000d80c007233 */ /* 0x100fe20003803000 */
[----:B------:R-:W-:Y:S01]  /*16dd0*/  LOP3.LUT R8, R2, R116, RZ, 0xc0, !PT ;  /* 0x0000007402087212 */ /* 0x000fe200078ec0ff */
[----:B------:R-:W-:Y:S01]  /*16de0*/  IMAD.WIDE.U32 R116, R3, -0x326172a9, RZ ;  /* 0xcd9e8d5703747825 */ /* 0x000fe200078e00ff */
[----:B------:R-:W-:Y:S02]  /*16df0*/  HSET2.LE.AND R2, R9, R216, PT ;  /* 0x000000d809027233 */ /* 0x000fe40003803000 */
[----:B------:R-:W-:Y:S01]  /*16e00*/  LOP3.LUT R9, R0, R28, RZ, 0xc0, !PT ;  /* 0x0000001c00097212 */ /* 0x000fe200078ec0ff */
[----:B------:R-:W-:Y:S01]  /*16e10*/  IMAD.MOV.U32 R28, RZ, RZ, R67 ;  /* 0x000000ffff1c7224 */ /* 0x000fe200078e0043 */
[----:B------:R-:W-:Y:S01]  /*16e20*/  LOP3.LUT R3, R117, UR18, R84, 0x96, !PT ;  /* 0x0000001275037c12 */ /* 0x000fe2000f8e9654 */
[----:B------:R-:W-:Y:S01]  /*16e30*/  IMAD.MOV.U32 R84, RZ, RZ, R78 ;  /* 0x000000ffff547224 */ /* 0x000fe200078e004e */
[----:B------:R-:W-:Y:S01]  /*16e40*/  LOP3.LUT R12, R2, R81, RZ, 0xc0, !PT ;  /* 0x00000051020c7212 */ /* 0x000fe200078ec0ff */
[----:B------:R-:W-:Y:S01]  /*16e50*/  IMAD.MOV.U32 R78, RZ, RZ, R73 ;  /* 0x000000ffff4e7224 */ /* 0x000fe200078e0049 */
[----:B------:R-:W-:Y:S01]  /*16e60*/  LOP3.LUT R2, R5, UR16, R116, 0x96, !PT ;  /* 0x0000001005027c12 */ /* 0x000fe2000f8e9674 */
[----:B------:R-:W-:-:S04]  /*16e70*/  IMAD.WIDE.U32 R6, R3, -0x2daee0ad, RZ ;  /* 0xd2511f5303067825 */ /* 0x000fc800078e00ff */
[----:B------:R-:W-:Y:S01]  /*16e80*/  IMAD.WIDE.U32 R2, R2, -0x2daee0ad, RZ ;  /* 0xd2511f5302027825 */ /* 0x000fe200078e00ff */
[----:B------:R-:W-:-:S03]  /*16e90*/  LOP3.LUT R0, R7, UR15, R236, 0x96, !PT ;  /* 0x0000000f07007c12 */ /* 0x000fc6000f8e96ec */
[----:B------:R-:W-:Y:S01]  /*16ea0*/  IMAD.MOV.U32 R73, RZ, RZ, R107 ;  /* 0x000000ffff497224 */ /* 0x000fe200078e006b */
[----:B------:R-:W-:Y:S01]  /*16eb0*/  LOP3.LUT R3, R3, UR11, R6, 0x96, !PT ;  /* 0x0000000b03037c12 */ /* 0x000fe2000f8e9606 */
[----:B------:R-:W-:-:S04]  /*16ec0*/  IMAD.WIDE.U32 R6, R0, -0x326172a9, RZ ;  /* 0xcd9e8d5700067825 */ /* 0x000fc800078e00ff */
[----:B------:R-:W-:Y:S01]  /*16ed0*/  IMAD.MOV.U32 R107, RZ, RZ, R112 ;  /* 0x000000ffff6b7224 */ /* 0x000fe200078e0070 */
[----:B------:R-:W-:Y:S01]  /*16ee0*/  LOP3.LUT R0, R7, UR12, R4, 0x96, !PT ;  /* 0x0000000c07007c12 */ /* 0x000fe2000f8e9604 */
[----:B------:R-:W-:-:S04]  /*16ef0*/  IMAD.WIDE.U32 R112, R3, -0x326172a9, RZ ;  /* 0xcd9e8d5703707825 */ /* 0x000fc800078e00ff */
[----:B------:R-:W-:Y:S01]  /*16f00*/  IMAD.MOV.U32 R81, RZ, RZ, R26 ;  /* 0x000000ffff517224 */ /* 0x000fe200078e001a */
[----:B------:R-:W-:Y:S01]  /*16f10*/  LOP3.LUT R3, R113, UR10, R6, 0x96, !PT ;  /* 0x0000000a71037c12 */ /* 0x000fe2000f8e9606 */
[----:B------:R-:W-:Y:S02]  /*16f20*/  IMAD.MOV.U32 R26, RZ, RZ, R57 ;  /* 0x000000ffff1a7224 */ /* 0x000fe400078e0039 */
[----:B------:R-:W-:Y:S01]  /*16f30*/  IMAD.WIDE.U32 R4, R0, -0x2daee0ad, RZ ;  /* 0xd2511f5300047825 */ /* 0x000fe200078e00ff */
[----:B------:R-:W-:-:S03]  /*16f40*/  HSET2.LE.AND R0, R15, R216, PT ;  /* 0x000000d80f007233 */ /* 0x000fc60003803000 */
[----:B------:R-:W-:Y:S01]  /*16f50*/  IMAD.MOV.U32 R67, RZ, RZ, R115 ;  /* 0x000000ffff437224 */ /* 0x000fe200078e0073 */
[----:B------:R-:W-:Y:S01]  /*16f60*/  LOP3.LUT R5, R5, UR9, R2, 0x96, !PT ;  /* 0x0000000905057c12 */ /* 0x000fe2000f8e9602 */
[----:B------:R-:W-:Y:S01]  /*16f70*/  IMAD.MOV.U32 R57, RZ, RZ, R114 ;  /* 0x000000ffff397224 */ /* 0x000fe200078e0072 */
[--C-:B------:R-:W-:Y:S01]  /*16f80*/  HSET2.LE.AND R2, R14, R216.reuse, PT ;  /* 0x000000d80e027233 */ /* 0x100fe20003803000 */
[----:B------:R-:W-:Y:S01]  /*16f90*/  IMAD.WIDE.U32 R114, R3, -0x2daee0ad, RZ ;  /* 0xd2511f5303727825 */ /* 0x000fe200078e00ff */
[----:B------:R-:W-:Y:S01]  /*16fa0*/  HSET2.LE.AND R3, R13, R216, PT ;  /* 0x000000d80d037233 */ /* 0x000fe20003803000 */
[----:B------:R-:W-:Y:S02]  /*16fb0*/  LOP3.LUT R13, R0, R83, RZ, 0xc0, !PT ;  /* 0x00000053000d7212 */ /* 0x000fe400078ec0ff */
[----:B------:R-:W-:Y:S01]  /*16fc0*/  LOP3.LUT R14, R2, R252, RZ, 0xc0, !PT ;  /* 0x000000fc020e7212 */ /* 0x000fe200078ec0ff */
[----:B------:R-:W-:Y:S01]  /*16fd0*/  IMAD.WIDE.U32 R206, R5, -0x326172a9, RZ ;  /* 0xcd9e8d5705ce7825 */ /* 0x000fe200078e00ff */
[----:B------:R-:W-:-:S02]  /*16fe0*/  LOP3.LUT R4, R115, UR6, R4, 0x96, !PT ;  /* 0x0000000673047c12 */ /* 0x000fc4000f8e9604 */
[----:B------:R-:W-:Y:S01]  /*16ff0*/  LOP3.LUT R15, R3, R232, RZ, 0xc0, !PT ;  /* 0x000000e8030f7212 */ /* 0x000fe200078ec0ff */
[----:B------:R-:W-:Y:S02]  /*17000*/  IMAD.MOV.U32 R86, RZ, RZ, R28 ;  /* 0x000000ffff567224 */ /* 0x000fe400078e001c */
[----:B------:R-:W-:-:S04]  /*17010*/  IMAD.WIDE.U32 R2, R4, -0x326172a9, RZ ;  /* 0xcd9e8d5704027825 */ /* 0x000fc800078e00ff */
[----:B------:R-:W-:Y:S02]  /*17020*/  IMAD.MOV.U32 R28, RZ, RZ, R75 ;  /* 0x000000ffff1c7224 */ /* 0x000fe400078e004b */
[----:B------:R-:W-:Y:S02]  /*17030*/  IMAD.MOV.U32 R88, RZ, RZ, R73 ;  /* 0x000000ffff587224 */ /* 0x000fe400078e0049 */
[----:B------:R-:W-:Y:S02]  /*17040*/  IMAD.MOV.U32 R60, RZ, RZ, R67 ;  /* 0x000000ffff3c7224 */ /* 0x000fe400078e0043 */
[----:B------:R-:W-:Y:S02]  /*17050*/  IMAD.MOV.U32 R21, RZ, RZ, R57 ;  /* 0x000000ffff157224 */ /* 0x000fe400078e0039 */
[----:B------:R-:W-:Y:S02]  /*17060*/  IMAD.MOV.U32 R75, RZ, RZ, R55 ;  /* 0x000000ffff4b7224 */ /* 0x000fe400078e0037 */
[----:B------:R-:W-:-:S02]  /*17070*/  IMAD.MOV.U32 R18, RZ, RZ, R107 ;  /* 0x000000ffff127224 */ /* 0x000fc400078e006b */
[----:B------:R-:W-:Y:S01]  /*17080*/  IMAD.MOV.U32 R67, RZ, RZ, R111 ;  /* 0x000000ffff437224 */ /* 0x000fe200078e006f */
[C---:B------:R-:W-:Y:S01]  /*17090*/  LOP3.LUT R111, R2.reuse, 0xff, RZ, 0xc0, !PT ;  /* 0x000000ff026f7812 */ /* 0x040fe200078ec0ff */
[----:B------:R-:W-:Y:S01]  /*170a0*/  IMAD.MOV.U32 R57, RZ, RZ, R110 ;  /* 0x000000ffff397224 */ /* 0x000fe200078e006e */
[--C-:B------:R-:W-:Y:S01]  /*170b0*/  SHF.R.U32.HI R110, RZ, 0x10, R2.reuse ;  /* 0x00000010ff6e7819 */ /* 0x100fe20000011602 */
[----:B------:R-:W-:Y:S01]  /*170c0*/  IMAD.MOV.U32 R55, RZ, RZ, R109 ;  /* 0x000000ffff377224 */ /* 0x000fe200078e006d */
[----:B------:R-:W-:Y:S01]  /*170d0*/  SHF.R.U32.HI R109, RZ, 0x18, R2 ;  /* 0x00000018ff6d7819 */ /* 0x000fe20000011602 */
[----:B------:R-:W-:Y:S01]  /*170e0*/  IMAD.MOV.U32 R73, RZ, RZ, R108 ;  /* 0x000000ffff497224 */ /* 0x000fe200078e006c */
[----:B------:R-:W-:Y:S01]  /*170f0*/  LOP3.LUT R108, R2, 0xffff, RZ, 0xc0, !PT ;  /* 0x0000ffff026c7812 */ /* 0x000fe200078ec0ff */
[----:B------:R-:W-:Y:S01]  /*17100*/  IMAD.MOV.U32 R107, RZ, RZ, R36 ;  /* 0x000000ffff6b7224 */ /* 0x000fe200078e0024 */
[----:B------:R-:W-:Y:S01]  /*17110*/  LOP3.LUT R36, R3, UR13, R206, 0x96, !PT ;  /* 0x0000000d03247c12 */ /* 0x000fe2000f8e96ce */
[----:B------:R-:W-:-:S04]  /*17120*/  IMAD.WIDE.U32 R2, R25, -0x326172a9, RZ ;  /* 0xcd9e8d5719027825 */ /* 0x000fc800078e00ff */
[----:B------:R-:W-:Y:S01]  /*17130*/  IMAD.MOV.U32 R83, RZ, RZ, R26 ;  /* 0x000000ffff537224 */ /* 0x000fe200078e001a */
[----:B------:R-:W-:Y:S01]  /*17140*/  LOP3.LUT R0, R3, R27, RZ, 0x3c, !PT ;  /* 0x0000001b03007212 */ /* 0x000fe200078e3cff */
[----:B------:R-:W-:Y:S01]  /*17150*/  IMAD.MOV.U32 R89, RZ, RZ, R18 ;  /* 0x000000ffff597224 */ /* 0x000fe200078e0012 */
[----:B------:R-:W-:Y:S01]  /*17160*/  LOP3.LUT R3, R91, UR18, R2, 0x96, !PT ;  /* 0x000000125b037c12 */ /* 0x000fe2000f8e9602 */
[----:B------:R-:W-:Y:S01]  /*17170*/  IMAD.MOV.U32 R91, RZ, RZ, R21 ;  /* 0x000000ffff5b7224 */ /* 0x000fe200078e0015 */
[----:B------:R-:W1:Y:S01]  /*17180*/  LDSM.16.MT88.4 R16, [R173+0x6000] ;  /* 0x00600000ad10783b */ /* 0x000e620000004200 */
[----:B------:R-:W-:-:S04]  /*17190*/  IMAD.WIDE.U32 R26, R0, -0x2daee0ad, RZ ;  /* 0xd2511f53001a7825 */ /* 0x000fc800078e00ff */
[----:B------:R-:W-:Y:S01]  /*171a0*/  IMAD.WIDE.U32 R4, R3, -0x2daee0ad, RZ ;  /* 0xd2511f5303047825 */ /* 0x000fe200078e00ff */
[----:B------:R-:W-:Y:S02]  /*171b0*/  LOP3.LUT R0, R27, UR17, R190, 0x96, !PT ;  /* 0x000000111b007c12 */ /* 0x000fe4000f8e96be */
[----:B------:R-:W-:Y:S01]  /*171c0*/  LOP3.LUT R27, R117, UR18, R2, 0x96, !PT ;  /* 0x00000012751b7c12 */ /* 0x000fe2000f8e9602 */
[----:B------:R-:W-:Y:S02]  /*171d0*/  IMAD.MOV.U32 R95, RZ, RZ, R57 ;  /* 0x000000ffff5f7224 */ /* 0x000fe400078e0039 */
[----:B------:R-:W-:Y:S01]  /*171e0*/  IMAD.WIDE.U32 R24, R0, -0x326172a9, RZ ;  /* 0xcd9e8d5700187825 */ /* 0x000fe200078e00ff */
[----:B------:R-:W-:-:S03]  /*171f0*/  LOP3.LUT R0, R5, UR15, R26, 0x96, !PT ;  /* 0x0000000f05007c12 */ /* 0x000fc6000f8e961a */
        /* <DEDUP_REMOVED lines=13> */
[----:B------:R-:W-:Y:S01]  /*172d0*/  IMAD.MOV.U32 R90, RZ, RZ, R60 ;  /* 0x000000ffff5a7224 */ /* 0x000fe200078e003c */
[----:B-1----:R-:W-:Y:S01]  /*172e0*/  HMMA.16816.F32 R40, R8, R18, R244 ;  /* 0x000000120828723c */ /* 0x002fe200000018f4 */
[----:B------:R-:W-:Y:S02]  /*172f0*/  IMAD.MOV.U32 R88, RZ, RZ, R75 ;  /* 0x000000ffff587224 */ /* 0x000fe400078e004b */
[----:B------:R-:W-:-:S04]  /*17300*/  IMAD.WIDE.U32 R20, R0, -0x2daee0ad, RZ ;  /* 0xd2511f5300147825 */ /* 0x000fc800078e00ff */
        /* <DEDUP_REMOVED lines=9> */
[C---:B------:R-:W-:Y:S01]  /*173a0*/  LOP3.LUT R3, R2.reuse, 0xffff, RZ, 0xc0, !PT ;  /* 0x0000ffff02037812 */ /* 0x040fe200078ec0ff */
[----:B------:R-:W-:Y:S01]  /*173b0*/  HMMA.16816.F32 R72, R8, R16, R228 ;  /* 0x000000100848723c */ /* 0x000fe200000018e4 */
[----:B------:R-:W-:Y:S02]  /*173c0*/  IMAD.MOV.U32 R190, RZ, RZ, R82 ;  /* 0x000000ffffbe7224 */ /* 0x000fe400078e0052 */
[----:B------:R-:W-:Y:S01]  /*173d0*/  SHF.R.U32.HI R4, RZ, 0x8, R3 ;  /* 0x00000008ff047819 */ /* 0x000fe20000011603 */
[----:B------:R-:W-:Y:S01]  /*173e0*/  IMAD.MOV.U32 R191, RZ, RZ, R81 ;  /* 0x000000ffffbf7224 */ /* 0x000fe200078e0051 */
[----:B------:R-:W-:Y:S01]  /*173f0*/  LOP3.LUT R3, R2, 0xff, RZ, 0xc0, !PT ;  /* 0x000000ff02037812 */ /* 0x000fe200078ec0ff */
[----:B------:R-:W-:-:S02]  /*17400*/  IMAD.MOV.U32 R232, RZ, RZ, R80 ;  /* 0x000000ffffe87224 */ /* 0x000fc400078e0050 */
[----:B------:R-:W-:Y:S01]  /*17410*/  IMAD.MOV.U32 R252, RZ, RZ, R79 ;  /* 0x000000fffffc7224 */ /* 0x000fe200078e004f */
[----:B------:R-:W-:Y:S01]  /*17420*/  PRMT R3, R3, 0x5410, R4 ;  /* 0x0000541003037816 */ /* 0x000fe20000000004 */
[----:B------:R-:W-:Y:S01]  /*17430*/  IMAD.MOV.U32 R214, RZ, RZ, R78 ;  /* 0x000000ffffd67224 */ /* 0x000fe200078e004e */
[----:B------:R-:W-:Y:S01]  /*17440*/  SHF.R.U32.HI R4, RZ, 0x10, R2 ;  /* 0x00000010ff047819 */ /* 0x000fe20000011602 */
[----:B------:R-:W-:Y:S02]  /*17450*/  IMAD.MOV.U32 R236, RZ, RZ, R76 ;  /* 0x000000ffffec7224 */ /* 0x000fe400078e004c */
[----:B------:R-:W-:-:S05]  /*17460*/  HSET2.LE.AND R3, R3, R216, PT ;  /* 0x000000d803037233 */ /* 0x000fca0003803000 */
[----:B------:R-:W-:Y:S01]  /*17470*/  LOP3.LUT R6, R3, R30, RZ, 0xc0, !PT ;  /* 0x0000001e03067212 */ /* 0x000fe200078ec0ff */
[----:B------:R-:W-:Y:S01]  /*17480*/  IMAD.MOV.U32 R228, RZ, RZ, R191 ;  /* 0x000000ffffe47224 */ /* 0x000fe200078e00bf */
[----:B------:R-:W-:Y:S01]  /*17490*/  SHF.R.U32.HI R3, RZ, 0x18, R2 ;  /* 0x00000018ff037819 */ /* 0x000fe20000011602 */
[----:B------:R-:W-:Y:S01]  /*174a0*/  IMAD.MOV.U32 R229, RZ, RZ, R232 ;  /* 0x000000ffffe57224 */ /* 0x000fe200078e00e8 */
[----:B------:R-:W-:Y:S01]  /*174b0*/  LOP3.LUT R2, R4, 0xff, RZ, 0xc0, !PT ;  /* 0x000000ff04027812 */ /* 0x000fe200078ec0ff */
[----:B------:R-:W-:Y:S02]  /*174c0*/  IMAD.MOV.U32 R230, RZ, RZ, R252 ;  /* 0x000000ffffe67224 */ /* 0x000fe400078e00fc */
[----:B------:R-:W-:Y:S01]  /*174d0*/  IMAD.MOV.U32 R30, RZ, RZ, R86 ;  /* 0x000000ffff1e7224 */ /* 0x000fe200078e0056 */
[----:B------:R-:W-:-:S05]  /*174e0*/  PRMT R2, R2, 0x5410, R3 ;  /* 0x0000541002027816 */ /* 0x000fca0000000003 */
[----:B------:R-:W-:-:S05]  /*174f0*/  HSET2.LE.AND R2, R2, R216, PT ;  /* 0x000000d802027233 */ /* 0x000fca0003803000 */
[----:B------:R-:W-:Y:S01]  /*17500*/  LOP3.LUT R7, R2, R29, RZ, 0xc0, !PT ;  /* 0x0000001d02077212 */ /* 0x000fe200078ec0ff */
[----:B------:R-:W-:Y:S01]  /*17510*/  IMAD.MOV.U32 R29, RZ, RZ, R44 ;  /* 0x000000ffff1d7224 */ /* 0x000fe200078e002c */
        /* <DEDUP_REMOVED lines=8> */
[----:B------:R-:W-:Y:S02]  /*175a0*/  SHF.R.U32.HI R2, RZ, 0x18, R0 ;  /* 0x00000018ff027819 */ /* 0x000fe40000011600 */
[----:B------:R-:W-:Y:S01]  /*175b0*/  LOP3.LUT R0, R3, 0xff, RZ, 0xc0, !PT ;  /* 0x000000ff03007812 */ /* 0x000fe200078ec0ff */
[----:B------:R-:W-:-:S03]  /*175c0*/  IMAD.MOV.U32 R3, RZ, RZ, R83 ;  /* 0x000000ffff037224 */ /* 0x000fc600078e0053 */
[----:B------:R-:W-:-:S05]  /*175d0*/  PRMT R0, R0, 0x5410, R2 ;  /* 0x0000541000007816 */ /* 0x000fca0000000002 */
[----:B------:R-:W-:-:S05]  /*175e0*/  HSET2.LE.AND R0, R0, R216, PT ;  /* 0x000000d800007233 */ /* 0x000fca0003803000 */
[----:B------:R-:W-:-:S07]  /*175f0*/  LOP3.LUT R5, R0, R31, RZ, 0xc0, !PT ;  /* 0x0000001f00057212 */ /* 0x000fce00078ec0ff */
[C---:B------:R-:W-:Y:S08]  /*17600*/  HMMA.16816.F32 R64, R4.reuse, R16, R136 ;  /* 0x000000100440723c */ /* 0x040ff00000001888 */
[----:B------:R-:W-:Y:S01]  /*17610*/  HMMA.16816.F32 R60, R4, R18, R132 ;  /* 0x00000012043c723c */ /* 0x000fe20000001884 */
[----:B---3--:R-:W1:Y:S01]  /*17620*/  LDSM.16.MT88.4 R16, [R176+0x6000] ;  /* 0x00600000b010783b */ /* 0x008e620000004200 */
[----:B------:R-:W-:-:S02]  /*17630*/  IMAD.MOV.U32 R44, RZ, RZ, R188 ;  /* 0x000000ffff2c7224 */ /* 0x000fc400078e00bc */
[----:B------:R-:W-:Y:S01]  /*17640*/  IMAD.MOV.U32 R84, RZ, RZ, R187 ;  /* 0x000000ffff547224 */ /* 0x000fe200078e00bb */
[----:B------:R3:W5:Y:S03]  /*17650*/  LDL.LU R188, [R1+0x198] ;  /* 0x0001980001bc7983 */ /* 0x0007660000300800 */
[-C--:B-1----:R-:W-:Y:S08]  /*17660*/  HMMA.16816.F32 R100, R8, R16.reuse, R100 ;  /* 0x000000100864723c */ /* 0x082ff00000001864 */
[C---:B------:R-:W-:Y:S08]  /*17670*/  HMMA.16816.F32 R80, R4.reuse, R16, R128 ;  /* 0x000000100450723c */ /* 0x040ff00000001880 */
[-C--:B------:R-:W-:Y:S08]  /*17680*/  HMMA.16816.F32 R76, R4, R18.reuse, R124 ;  /* 0x00000012044c723c */ /* 0x080ff0000000187c */
[----:B------:R-:W-:Y:S01]  /*17690*/  HMMA.16816.F32 R96, R8, R18, R96 ;  /* 0x000000120860723c */ /* 0x000fe20000001860 */
[----:B----4-:R-:W1:Y:S01]  /*176a0*/  LDSM.16.MT88.4 R16, [R174+0x6000] ;  /* 0x00600000ae10783b */ /* 0x010e620000004200 */
[----:B------:R-:W-:-:S02]  /*176b0*/  IMAD.MOV.U32 R139, RZ, RZ, R190 ;  /* 0x000000ffff8b7224 */ /* 0x000fc400078e00be */
[----:B------:R-:W-:Y:S01]  /*176c0*/  IMAD.MOV.U32 R190, RZ, RZ, R85 ;  /* 0x000000ffffbe7224 */ /* 0x000fe200078e0055 */
[----:B------:R3:W5:Y:S01]  /*176d0*/  LDL.LU R187, [R1+0x194] ;  /* 0x0001940001bb7983 */ /* 0x0007620000300800 */
        /* <DEDUP_REMOVED lines=14> */
[----:B------:R-:W-:Y:S01]  /*177c0*/  IMAD.MOV.U32 R32, RZ, RZ, R52 ;  /* 0x000000ffff207224 */ /* 0x000fe200078e0034 */
        /* <DEDUP_REMOVED lines=33> */
[----:B------:R3:W5:Y:S01]  /*179e0*/  LDL.LU R185, [R1+0x18c] ;  /* 0x00018c0001b97983 */ /* 0x0007620000300800 */
[----:B------:R-:W-:-:S02]  /*179f0*/  IMAD.MOV.U32 R138, RZ, RZ, R3 ;  /* 0x000000ffff8a7224 */ /* 0x000fc400078e0003 */
[----:B------:R-:W-:Y:S01]  /*17a00*/  IMAD.MOV.U32 R139, RZ, RZ, R22 ;  /* 0x000000ffff8b7224 */ /* 0x000fe200078e0016 */
[----:B------:R3:W5:Y:S01]  /*17a10*/  LDL.LU R184, [R1+0x188] ;  /* 0x0001880001b87983 */ /* 0x0007620000300800 */
[----:B------:R-:W-:Y:S02]  /*17a20*/  IMAD.MOV.U32 R0, RZ, RZ, R47 ;  /* 0x000000ffff007224 */ /* 0x000fe400078e002f */
[----:B------:R-:W-:Y:S02]  /*17a30*/  IMAD.MOV.U32 R2, RZ, RZ, R122 ;  /* 0x000000ffff027224 */ /* 0x000fe400078e007a */
[----:B------:R-:W-:Y:S02]  /*17a40*/  IMAD.MOV.U32 R3, RZ, RZ, R180 ;  /* 0x000000ffff037224 */ /* 0x000fe400078e00b4 */
        /* <DEDUP_REMOVED lines=10> */
[----:B------:R-:W-:Y:S01]  /*17af0*/  HMMA.16816.F32 R84, R8, R16, R84 ;  /* 0x000000100854723c */ /* 0x000fe20000001854 */
[----:B------:R-:W-:Y:S01]  /*17b00*/  IMAD.MOV.U32 R0, RZ, RZ, R107 ;  /* 0x000000ffff007224 */ /* 0x000fe200078e006b */
[----:B------:R-:W1:Y:S01]  /*17b10*/  LDSM.16.MT88.4 R8, [R173+0x6800] ;  /* 0x00680000ad08783b */ /* 0x000e620000004200 */
[----:B------:R-:W-:-:S04]  /*17b20*/  IMAD.WIDE.U32 R2, R21, -0x2daee0ad, RZ ;  /* 0xd2511f5315027825 */ /* 0x000fc800078e00ff */
[----:B------:R-:W-:Y:S01]  /*17b30*/  IMAD.MOV.U32 R249, RZ, RZ, R0 ;  /* 0x000000fffff97224 */ /* 0x000fe200078e0000 */
[----:B------:R-:W-:Y:S02]  /*17b40*/  LOP3.LUT R0, R3, UR14, R20, 0x96, !PT ;  /* 0x0000000e03007c12 */ /* 0x000fe4000f8e9614 */
[----:B------:R-:W-:Y:S01]  /*17b50*/  LOP3.LUT R3, R2, 0xffff, RZ, 0xc0, !PT ;  /* 0x0000ffff02037812 */ /* 0x000fe200078ec0ff */
[----:B------:R-:W-:Y:S07]  /*17b60*/  HMMA.16816.F32 R32, R4, R18, R32 ;  /* 0x000000120420723c */ /* 0x000fee0000001820 */
[----:B------:R-:W-:-:S02]  /*17b70*/  SHF.R.U32.HI R5, RZ, 0x8, R3 ;  /* 0x00000008ff057819 */ /* 0x000fc40000011603 */
[----:B------:R-:W-:Y:S02]  /*17b80*/  LOP3.LUT R4, R2, 0xff, RZ, 0xc0, !PT ;  /* 0x000000ff02047812 */ /* 0x000fe400078ec0ff */
[----:B------:R-:W-:Y:S02]  /*17b90*/  SHF.R.U32.HI R3, RZ, 0x10, R2 ;  /* 0x00000010ff037819 */ /* 0x000fe40000011602 */
[----:B------:R-:W-:Y:S02]  /*17ba0*/  PRMT R16, R4, 0x5410, R5 ;  /* 0x0000541004107816 */ /* 0x000fe40000000005 */
[----:B------:R-:W-:Y:S02]  /*17bb0*/  SHF.R.U32.HI R4, RZ, 0x10, R0 ;  /* 0x00000010ff047819 */ /* 0x000fe40000011600 */
[----:B------:R-:W-:Y:S02]  /*17bc0*/  SHF.R.U32.HI R7, RZ, 0x18, R2 ;  /* 0x00000018ff077819 */ /* 0x000fe40000011602 */
[----:B------:R-:W-:-:S02]  /*17bd0*/  LOP3.LUT R5, R3, 0xff, RZ, 0xc0, !PT ;  /* 0x000000ff03057812 */ /* 0x000fc400078ec0ff */
[C---:B------:R-:W-:Y:S02]  /*17be0*/  LOP3.LUT R2, R0.reuse, 0xffff, RZ, 0xc0, !PT ;  /* 0x0000ffff00027812 */ /* 0x040fe400078ec0ff */
[----:B------:R-:W-:Y:S02]  /*17bf0*/  LOP3.LUT R6, R0, 0xff, RZ, 0xc0, !PT ;  /* 0x000000ff00067812 */ /* 0x000fe400078ec0ff */
        /* <DEDUP_REMOVED lines=13> */
[----:B------:R-:W-:Y:S01]  /*17cd0*/  LOP3.LUT R5, R3, R105, RZ, 0xc0, !PT ;  /* 0x0000006903057212 */ /* 0x000fe200078ec0ff */
[----:B------:R-:W-:Y:S01]  /*17ce0*/  IMAD.MOV.U32 R250, RZ, RZ, R137 ;  /* 0x000000fffffa7224 */ /* 0x000fe200078e0089 */
[----:B------:R-:W-:Y:S01]  /*17cf0*/  LOP3.LUT R7, R0, R23, RZ, 0xc0, !PT ;  /* 0x0000001700077212 */ /* 0x000fe200078ec0ff */
[----:B------:R-:W-:Y:S01]  /*17d00*/  IMAD.MOV.U32 R251, RZ, RZ, R138 ;  /* 0x000000fffffb7224 */ /* 0x000fe200078e008a */
[----:B------:R-:W-:Y:S01]  /*17d10*/  LOP3.LUT R4, R2, R106, RZ, 0xc0, !PT ;  /* 0x0000006a02047212 */ /* 0x000fe200078ec0ff */
[----:B------:R-:W-:Y:S01]  /*17d20*/  IMAD.MOV.U32 R137, RZ, RZ, R107 ;  /* 0x000000ffff897224 */ /* 0x000fe200078e006b */
[-C--:B-1----:R-:W-:Y:S01]  /*17d30*/  HMMA.16816.F32 R124, R12, R8.reuse, R72 ;  /* 0x000000080c7c723c */ /* 0x082fe20000001848 */
[----:B------:R-:W-:Y:S01]  /*17d40*/  IMAD.MOV.U32 R138, RZ, RZ, R22 ;  /* 0x000000ffff8a7224 */ /* 0x000fe200078e0016 */
[----:B------:R-:W1:Y:S04]  /*17d50*/  LDSM.16.MT88.4 R16, [R174+0x6800] ;  /* 0x00680000ae10783b */ /* 0x000e680000004200 */
[----:B------:R-:W2:Y:S02]  /*17d60*/  LDSM.16.MT88.4 R20, [R176+0x6800] ;  /* 0x00680000b014783b */ /* 0x000ea40000004200 */
[C---:B------:R-:W-:Y:S08]  /*17d70*/  HMMA.16816.F32 R64, R4.reuse, R8, R64 ;  /* 0x000000080440723c */ /* 0x040ff00000001840 */
[-C--:B------:R-:W-:Y:S08]  /*17d80*/  HMMA.16816.F32 R60, R4, R10.reuse, R60 ;  /* 0x0000000a043c723c */ /* 0x080ff0000000183c */
[----:B------:R-:W-:Y:S01]  /*17d90*/  HMMA.16816.F32 R104, R12, R10, R40 ;  /* 0x0000000a0c68723c */ /* 0x000fe20000001828 */
[----:B------:R-:W4:Y:S01]  /*17da0*/  LDSM.16.MT88.4 R8, [R175+0x6800] ;  /* 0x00680000af08783b */ /* 0x000f220000004200 */
[----:B------:R-:W-:-:S05]  /*17db0*/  LOP3.LUT R2, R25, UR16, R116, 0x96, !PT ;  /* 0x0000001019027c12 */ /* 0x000fca000f8e9674 */
[----:B------:R-:W-:Y:S01]  /*17dc0*/  IMAD.WIDE.U32 R2, R2, -0x2daee0ad, RZ ;  /* 0xd2511f5302027825 */ /* 0x000fe200078e00ff */
[C---:B-1----:R-:W-:Y:S08]  /*17dd0*/  HMMA.16816.F32 R56, R4.reuse, R16, R56 ;  /* 0x000000100438723c */ /* 0x042ff00000001838 */
[C---:B--2---:R-:W-:Y:S08]  /*17de0*/  HMMA.16816.F32 R80, R4.reuse, R20, R80 ;  /* 0x000000140450723c */ /* 0x044ff00000001850 */
[C---:B------:R-:W-:Y:S08]  /*17df0*/  HMMA.16816.F32 R76, R4.reuse, R22, R76 ;  /* 0x00000016044c723c */ /* 0x040ff0000000184c */
[C---:B------:R-:W-:Y:S08]  /*17e00*/  HMMA.16816.F32 R52, R4.reuse, R18, R52 ;  /* 0x000000120434723c */ /* 0x040ff00000001834 */
[C---:B----4-:R-:W-:Y:S08]  /*17e10*/  HMMA.16816.F32 R44, R4.reuse, R8, R44 ;  /* 0x00000008042c723c */ /* 0x050ff0000000182c */
        /* <DEDUP_REMOVED lines=9> */
[----:B------:R-:W-:-:S05]  /*17eb0*/  IMAD.WIDE.U32 R24, R3, -0x2daee0ad, RZ ;  /* 0xd2511f5303187825 */ /* 0x000fca00078e00ff */
[----:B------:R-:W-:Y:S02]  /*17ec0*/  LOP3.LUT R3, R25, UR6, R4, 0x96, !PT ;  /* 0x0000000619037c12 */ /* 0x000fe4000f8e9604 */
[----:B------:R-:W-:-:S03]  /*17ed0*/  LOP3.LUT R4, R5, UR9, R2, 0x96, !PT ;  /* 0x0000000905047c12 */ /* 0x000fc6000f8e9602 */
[----:B------:R-:W-:Y:S01]  /*17ee0*/  IMAD.WIDE.U32 R2, R3, -0x326172a9, RZ ;  /* 0xcd9e8d5703027825 */ /* 0x000fe200078e00ff */
[----:B------:R-:W-:Y:S04]  /*17ef0*/  HMMA.16816.F32 R72, R12, R10, R28 ;  /* 0x0000000a0c48723c */ /* 0x000fe8000000181c */
[----:B------:R-:W-:-:S03]  /*17f00*/  LOP3.LUT R0, R2, 0xffff, RZ, 0xc0, !PT ;  /* 0x0000ffff02007812 */ /* 0x000fc600078ec0ff */
[----:B------:R-:W-:Y:S01]  /*17f10*/  IMAD.WIDE.U32 R28, R4, -0x326172a9, RZ ;  /* 0xcd9e8d57041c7825 */ /* 0x000fe200078e00ff */
[----:B------:R-:W-:Y:S02]  /*17f20*/  SHF.R.U32.HI R5, RZ, 0x8, R0 ;  /* 0x00000008ff057819 */ /* 0x000fe40000011600 */
[----:B------:R-:W-:Y:S02]  /*17f30*/  LOP3.LUT R4, R2, 0xff, RZ, 0xc0, !PT ;  /* 0x000000ff02047812 */ /* 0x000fe400078ec0ff */
[----:B------:R-:W-:Y:S02]  /*17f40*/  LOP3.LUT R0, R3, UR13, R28, 0x96, !PT ;  /* 0x0000000d03007c12 */ /* 0x000fe4000f8e961c */
        /* <DEDUP_REMOVED lines=8> */
[----:B------:R-:W-:Y:S02]  /*17fd0*/  LDSM.16.MT88.4 R8, [R173+0x7000] ;  /* 0x00700000ad08783b */ /* 0x000fe40000004200 */
[C---:B------:R-:W-:Y:S02]  /*17fe0*/  HMMA.16816.F32 R96, R12.reuse, R22, R96 ;  /* 0x000000160c60723c */ /* 0x040fe40000001860 */
[----:B------:R-:W1:Y:S06]  /*17ff0*/  LDSM.16.MT88.4 R20, [R175+0x7000] ;  /* 0x00700000af14783b */ /* 0x000e6c0000004200 */
[C---:B------:R-:W-:Y:S08]  /*18000*/  HMMA.16816.F32 R92, R12.reuse, R16, R92 ;  /* 0x000000100c5c723c */ /* 0x040ff0000000185c */
[----:B------:R-:W-:Y:S01]  /*18010*/  HMMA.16816.F32 R88, R12, R18, R88 ;  /* 0x000000120c58723c */ /* 0x000fe20000001858 */
[----:B------:R-:W2:Y:S04]  /*18020*/  LDSM.16.MT88.4 R12, [R176+0x7000] ;  /* 0x00700000b00c783b */ /* 0x000ea80000004200 */
        /* <DEDUP_REMOVED lines=15> */
[----:B------:R-:W-:Y:S01]  /*18120*/  LOP3.LUT R7, R0, R119, RZ, 0xc0, !PT ;  /* 0x0000007700077212 */ /* 0x000fe200078ec0ff */
[----:B------:R-:W-:Y:S01]  /*18130*/  IMAD.MOV.U32 R122, RZ, RZ, R181 ;  /* 0x000000ffff7a7224 */ /* 0x000fe200078e00b5 */
[----:B------:R-:W-:Y:S01]  /*18140*/  LOP3.LUT R0, R110, 0xff, RZ, 0xc0, !PT ;  /* 0x000000ff6e007812 */ /* 0x000fe200078ec0ff */
[----:B------:R-:W-:Y:S02]  /*18150*/  IMAD.MOV.U32 R243, RZ, RZ, R244 ;  /* 0x000000fffff37224 */ /* 0x000fe400078e00f4 */
[----:B------:R-:W-:-:S02]  /*18160*/  IMAD.MOV.U32 R226, RZ, RZ, R245 ;  /* 0x000000ffffe27224 */ /* 0x000fc400078e00f5 */
[----:B------:R-:W-:Y:S01]  /*18170*/  IMAD.MOV.U32 R227, RZ, RZ, R246 ;  /* 0x000000ffffe37224 */ /* 0x000fe200078e00f6 */
[C---:B-1----:R-:W-:Y:S01]  /*18180*/  HMMA.16816.F32 R44, R4.reuse, R20, R44 ;  /* 0x00000014042c723c */ /* 0x042fe2000000182c */
[----:B------:R-:W-:Y:S02]  /*18190*/  IMAD.MOV.U32 R244, RZ, RZ, R247 ;  /* 0x000000fffff47224 */ /* 0x000fe400078e00f7 */
[----:B------:R-:W-:Y:S02]  /*181a0*/  IMAD.MOV.U32 R224, RZ, RZ, R131 ;  /* 0x000000ffffe07224 */ /* 0x000fe400078e0083 */
[----:B------:R-:W-:Y:S02]  /*181b0*/  IMAD.MOV.U32 R242, RZ, RZ, R135 ;  /* 0x000000fffff27224 */ /* 0x000fe400078e0087 */
[----:B------:R-:W-:Y:S01]  /*181c0*/  IMAD.MOV.U32 R241, RZ, RZ, R136 ;  /* 0x000000fffff17224 */ /* 0x000fe200078e0088 */
[----:B--2---:R-:W-:Y:S01]  /*181d0*/  HMMA.16816.F32 R128, R4, R12, R80 ;  /* 0x0000000c0480723c */ /* 0x004fe20000001850 */
[----:B------:R-:W-:-:S02]  /*181e0*/  IMAD.MOV.U32 R247, RZ, RZ, R132 ;  /* 0x000000fffff77224 */ /* 0x000fc400078e0084 */
[----:B------:R-:W-:Y:S02]  /*181f0*/  IMAD.MOV.U32 R30, RZ, RZ, R137 ;  /* 0x000000ffff1e7224 */ /* 0x000fe400078e0089 */
[----:B------:R-:W-:Y:S02]  /*18200*/  IMAD.MOV.U32 R31, RZ, RZ, R138 ;  /* 0x000000ffff1f7224 */ /* 0x000fe400078e008a */
[----:B------:R-:W-:Y:S01]  /*18210*/  IMAD.MOV.U32 R117, RZ, RZ, R139 ;  /* 0x000000ffff757224 */ /* 0x000fe200078e008b */
[C---:B----4-:R-:W-:Y:S01]  /*18220*/  HMMA.16816.F32 R56, R4.reuse, R16, R56 ;  /* 0x000000100438723c */ /* 0x050fe20000001838 */
[----:B------:R-:W-:Y:S02]  /*18230*/  IMAD.MOV.U32 R246, RZ, RZ, R133 ;  /* 0x000000fffff67224 */ /* 0x000fe400078e0085 */
[----:B------:R-:W-:Y:S01]  /*18240*/  IMAD.MOV.U32 R225, RZ, RZ, R123 ;  /* 0x000000ffffe17224 */ /* 0x000fe200078e007b */
[----:B------:R-:W-:Y:S01]  /*18250*/  SHF.R.U32.HI R2, RZ, 0x8, R108 ;  /* 0x00000008ff027819 */ /* 0x000fe2000001166c */
[----:B------:R-:W-:Y:S01]  /*18260*/  IMAD.MOV.U32 R245, RZ, RZ, R134 ;  /* 0x000000fffff57224 */ /* 0x000fe200078e0086 */
[----:B------:R3:W5:Y:S01]  /*18270*/  LDL.LU R181, [R1+0x17c] ;  /* 0x00017c0001b57983 */ /* 0x0007620000300800 */
[----:B------:R-:W-:Y:S01]  /*18280*/  IMAD.MOV.U32 R116, RZ, RZ, R122 ;  /* 0x000000ffff747224 */ /* 0x000fe200078e007a */
[C---:B------:R-:W-:Y:S02]  /*18290*/  HMMA.16816.F32 R136, R4.reuse, R8, R64 ;  /* 0x000000080488723c */ /* 0x040fe40000001840 */
[----:B------:R3:W5:Y:S04]  /*182a0*/  LDL.LU R180, [R1+0x178] ;  /* 0x0001780001b47983 */ /* 0x0007680000300800 */
[----:B------:R3:W5:Y:S02]  /*182b0*/  LDL.LU R179, [R1+0x174] ;  /* 0x0001740001b37983 */ /* 0x0007640000300800 */
[C---:B------:R-:W-:Y:S02]  /*182c0*/  HMMA.16816.F32 R132, R4.reuse, R10, R60 ;  /* 0x0000000a0484723c */ /* 0x040fe4000000183c */
[----:B------:R3:W5:Y:S06]  /*182d0*/  LDL.LU R178, [R1+0x170] ;  /* 0x0001700001b27983 */ /* 0x00076c0000300800 */
[C---:B------:R-:W-:Y:S08]  /*182e0*/  HMMA.16816.F32 R120, R4.reuse, R14, R76 ;  /* 0x0000000e0478723c */ /* 0x040ff0000000184c */
[C---:B------:R-:W-:Y:S08]  /*182f0*/  HMMA.16816.F32 R52, R4.reuse, R18, R52 ;  /* 0x000000120434723c */ /* 0x040ff00000001834 */
[----:B------:R-:W-:Y:S07]  /*18300*/  HMMA.16816.F32 R40, R4, R22, R32 ;  /* 0x000000160428723c */ /* 0x000fee0000001820 */
[----:B------:R-:W-:-:S02]  /*18310*/  PRMT R7, R0, 0x5410, R109 ;  /* 0x0000541000077816 */ /* 0x000fc4000000006d */
        /* <DEDUP_REMOVED lines=11> */
[----:B------:R-:W-:Y:S01]  /*183d0*/  IMAD.MOV.U32 R116, RZ, RZ, R117 ;  /* 0x000000ffff747224 */ /* 0x000fe200078e0075 */
[----:B------:R-:W-:Y:S01]  /*183e0*/  HSET2.LE.AND R0, R2, R216, PT ;  /* 0x000000d802007233 */ /* 0x000fe20003803000 */
[----:B------:R-:W-:Y:S02]  /*183f0*/  IMAD.MOV.U32 R117, RZ, RZ, R30 ;  /* 0x000000ffff757224 */ /* 0x000fe400078e001e */
[----:B------:R-:W-:Y:S02]  /*18400*/  IMAD.MOV.U32 R30, RZ, RZ, R248 ;  /* 0x000000ffff1e7224 */ /* 0x000fe400078e00f8 */
[----:B------:R-:W-:Y:S01]  /*18410*/  IMAD.MOV.U32 R248, RZ, RZ, R249 ;  /* 0x000000fffff87224 */ /* 0x000fe200078e00f9 */
[----:B------:R-:W-:Y:S01]  /*18420*/  LOP3.LUT R5, R0, R116, RZ, 0xc0, !PT ;  /* 0x0000007400057212 */ /* 0x000fe200078ec0ff */
[----:B------:R-:W-:Y:S02]  /*18430*/  IMAD.MOV.U32 R249, RZ, RZ, R243 ;  /* 0x000000fffff97224 */ /* 0x000fe400078e00f3 */
[----:B------:R-:W-:-:S02]  /*18440*/  IMAD.MOV.U32 R116, RZ, RZ, R117 ;  /* 0x000000ffff747224 */ /* 0x000fc400078e0075 */
[----:B------:R-:W-:Y:S02]  /*18450*/  IMAD.MOV.U32 R243, RZ, RZ, R224 ;  /* 0x000000fffff37224 */ /* 0x000fe400078e00e0 */
[----:B------:R-:W-:Y:S02]  /*18460*/  IMAD.MOV.U32 R117, RZ, RZ, R30 ;  /* 0x000000ffff757224 */ /* 0x000fe400078e001e */
[----:B------:R-:W-:Y:S02]  /*18470*/  IMAD.MOV.U32 R224, RZ, RZ, R177 ;  /* 0x000000ffffe07224 */ /* 0x000fe400078e00b1 */
[----:B------:R-:W-:Y:S01]  /*18480*/  IMAD.MOV.U32 R30, RZ, RZ, R248 ;  /* 0x000000ffff1e7224 */ /* 0x000fe200078e00f8 */
[----:B------:R3:W5:Y:S01]  /*18490*/  LDL.LU R177, [R1+0x16c] ;  /* 0x00016c0001b17983 */ /* 0x0007620000300800 */
[----:B------:R-:W-:-:S03]  /*184a0*/  IMAD.MOV.U32 R248, RZ, RZ, R172 ;  /* 0x000000fffff87224 */ /* 0x000fc600078e00ac */
[----:B------:R3:W5:Y:S01]  /*184b0*/  LDL.LU R172, [R1+0x168] ;  /* 0x0001680001ac7983 */ /* 0x0007620000300800 */
        /* <DEDUP_REMOVED lines=12> */
[----:B------:R-:W-:Y:S01]  /*18580*/  SHF.R.U32.HI R11, RZ, 0x10, R2 ;  /* 0x00000010ff0b7819 */ /* 0x000fe20000011602 */
[----:B------:R-:W-:Y:S01]  /*18590*/  HMMA.16816.F32 R108, R4, R12, R100 ;  /* 0x0000000c046c723c */ /* 0x000fe20000001864 */
[----:B------:R-:W-:Y:S01]  /*185a0*/  PRMT R10, R9, 0x5410, R8 ;  /* 0x00005410090a7816 */ /* 0x000fe20000000008 */
[----:B------:R-:W-:-:S05]  /*185b0*/  IMAD.MOV.U32 R66, RZ, RZ, R30 ;  /* 0x000000ffff427224 */ /* 0x000fca00078e001e */
[----:B------:R-:W-:Y:S01]  /*185c0*/  SHF.R.U32.HI R12, RZ, 0x18, R2 ;  /* 0x00000018ff0c7819 */ /* 0x000fe20000011602 */
[----:B------:R-:W-:Y:S01]  /*185d0*/  HMMA.16816.F32 R92, R4, R16, R92 ;  /* 0x00000010045c723c */ /* 0x000fe2000000185c */
[C---:B------:R-:W-:Y:S01]  /*185e0*/  LOP3.LUT R2, R0.reuse, 0xffff, RZ, 0xc0, !PT ;  /* 0x0000ffff00027812 */ /* 0x040fe200078ec0ff */
[----:B------:R-:W-:Y:S01]  /*185f0*/  IMAD.MOV.U32 R65, RZ, RZ, R31 ;  /* 0x000000ffff417224 */ /* 0x000fe200078e001f */
[----:B------:R-:W-:Y:S02]  /*18600*/  LDSM.16.MT88.4 R100, [R176+0x7800] ;  /* 0x00780000b064783b */ /* 0x000fe40000004200 */
[----:B------:R-:W-:Y:S02]  /*18610*/  SHF.R.U32.HI R3, RZ, 0x8, R2 ;  /* 0x00000008ff037819 */ /* 0x000fe40000011602 */
[----:B------:R-:W-:-:S04]  /*18620*/  LOP3.LUT R2, R0, 0xff, RZ, 0xc0, !PT ;  /* 0x000000ff00027812 */ /* 0x000fc800078ec0ff */
[----:B------:R-:W-:Y:S02]  /*18630*/  PRMT R3, R2, 0x5410, R3 ;  /* 0x0000541002037816 */ /* 0x000fe40000000003 */
[--C-:B------:R-:W-:Y:S02]  /*18640*/  SHF.R.U32.HI R2, RZ, 0x10, R0.reuse ;  /* 0x00000010ff027819 */ /* 0x100fe40000011600 */
[----:B------:R-:W-:Y:S02]  /*18650*/  SHF.R.U32.HI R8, RZ, 0x18, R0 ;  /* 0x00000018ff087819 */ /* 0x000fe40000011600 */
[----:B------:R-:W-:Y:S01]  /*18660*/  LOP3.LUT R2, R2, 0xff, RZ, 0xc0, !PT ;  /* 0x000000ff02027812 */ /* 0x000fe200078ec0ff */
[----:B------:R-:W-:Y:S01]  /*18670*/  HSET2.LE.AND R0, R3, R216, PT ;  /* 0x000000d803007233 */ /* 0x000fe20003803000 */
[----:B------:R-:W-:Y:S02]  /*18680*/  LOP3.LUT R9, R11, 0xff, RZ, 0xc0, !PT ;  /* 0x000000ff0b097812 */ /* 0x000fe400078ec0ff */
[----:B------:R-:W-:Y:S01]  /*18690*/  PRMT R2, R2, 0x5410, R8 ;  /* 0x0000541002027816 */ /* 0x000fe20000000008 */
[----:B------:R-:W-:Y:S01]  /*186a0*/  HMMA.16816.F32 R16, R4, R18, R88 ;  /* 0x000000120410723c */ /* 0x000fe20000001858 */
[----:B------:R-:W-:-:S06]  /*186b0*/  PRMT R3, R9, 0x5410, R12 ;  /* 0x0000541009037816 */ /* 0x000fcc000000000c */
[----:B------:R-:W-:Y:S01]  /*186c0*/  LOP3.LUT R88, R0, R222, RZ, 0xc0, !PT ;  /* 0x000000de00587212 */ /* 0x000fe200078ec0ff */
[--C-:B------:R-:W-:Y:S02]  /*186d0*/  HSET2.LE.AND R0, R2, R216.reuse, PT ;  /* 0x000000d802007233 */ /* 0x100fe40003803000 */
[--C-:B------:R-:W-:Y:S02]  /*186e0*/  HSET2.LE.AND R2, R10, R216.reuse, PT ;  /* 0x000000d80a027233 */ /* 0x100fe40003803000 */
[----:B------:R-:W-:-:S03]  /*186f0*/  HSET2.LE.AND R3, R3, R216, PT ;  /* 0x000000d803037233 */ /* 0x000fc60003803000 */
[----:B------:R-:W-:Y:S02]  /*18700*/  LOP3.LUT R90, R2, R218, RZ, 0xc0, !PT ;  /* 0x000000da025a7212 */ /* 0x000fe400078ec0ff */
[----:B------:R-:W-:Y:S02]  /*18710*/  LOP3.LUT R2, R207, UR8, R112, 0x96, !PT ;  /* 0x00000008cf027c12 */ /* 0x000fe4000f8e9670 */
[----:B------:R-:W-:-:S03]  /*18720*/  LOP3.LUT R91, R3, R219, RZ, 0xc0, !PT ;  /* 0x000000db035b7212 */ /* 0x000fc600078ec0ff */
[----:B------:R-:W-:Y:S01]  /*18730*/  IMAD.WIDE.U32 R2, R2, -0x2daee0ad, RZ ;  /* 0xd2511f5302027825 */ /* 0x000fe200078e00ff */
[----:B------:R-:W-:Y:S01]  /*18740*/  LOP3.LUT R89, R0, R221, RZ, 0xc0, !PT ;  /* 0x000000dd00597212 */ /* 0x000fe200078ec0ff */
[----:B------:R-:W-:Y:S01]  /*18750*/  HMMA.16816.F32 R80, R4, R20, R84 ;  /* 0x000000140450723c */ /* 0x000fe20000001854 */
[----:B------:R-:W-:Y:S02]  /*18760*/  LDSM.16.MT88.4 R84, [R174+0x7800] ;  /* 0x00780000ae54783b */ /* 0x000fe40000004200 */
[----:B------:R-:W-:-:S05]  /*18770*/  LOP3.LUT R0, R2, 0xffff, RZ, 0xc0, !PT ;  /* 0x0000ffff02007812 */ /* 0x000fca00078ec0ff */
[C---:B------:R-:W-:Y:S01]  /*18780*/  HMMA.16816.F32 R28, R4.reuse, R14, R96 ;  /* 0x0000000e041c723c */ /* 0x040fe20000001860 */
[----:B------:R-:W-:Y:S01]  /*18790*/  SHF.R.U32.HI R8, RZ, 0x18, R2 ;  /* 0x00000018ff087819 */ /* 0x000fe20000011602 */
[----:B------:R-:W-:Y:S01]  /*187a0*/  IMAD.MOV.U32 R67, RZ, RZ, R117 ;  /* 0x000000ffff437224 */ /* 0x000fe200078e0075 */
[----:B------:R-:W-:Y:S04]  /*187b0*/  STG.E.U16 [R48.64+-0xf0], R170 ;  /* 0xffff10aa30007986 */ /* 0x000fe8000c101522 */
[----:B------:R-:W1:Y:S01]  /*187c0*/  LDSM.16.MT88.4 R116, [R173+0x7800] ;  /* 0x00780000ad74783b */ /* 0x000e620000004200 */
[----:B------:R-:W-:Y:S03]  /*187d0*/  HMMA.16816.F32 R20, R4, R22, R72 ;  /* 0x000000160414723c */ /* 0x000fe60000001848 */
[----:B------:R-:W-:Y:S04]  /*187e0*/  STG.E.U16 [R48.64+-0xee], R167 ;  /* 0xffff12a730007986 */ /* 0x000fe8000c101522 */
[----:B------:R-:W-:Y:S01]  /*187f0*/  SHF.R.U32.HI R4, RZ, 0x8, R0 ;  /* 0x00000008ff047819 */ /* 0x000fe20000011600 */
[----:B------:R-:W2:Y:S01]  /*18800*/  LDSM.16.MT88.4 R12, [R175+0x7800] ;  /* 0x00780000af0c783b */ /* 0x000ea20000004200 */
[----:B------:R-:W-:-:S02]  /*18810*/  LOP3.LUT R0, R3, UR14, R114, 0x96, !PT ;  /* 0x0000000e03007c12 */ /* 0x000fc4000f8e9672 */
[----:B------:R-:W-:Y:S02]  /*18820*/  LOP3.LUT R5, R2, 0xff, RZ, 0xc0, !PT ;  /* 0x000000ff02057812 */ /* 0x000fe400078ec0ff */
[----:B------:R-:W-:Y:S02]  /*18830*/  SHF.R.U32.HI R3, RZ, 0x10, R2 ;  /* 0x00000010ff037819 */ /* 0x000fe40000011602 */
[C---:B------:R-:W-:Y:S02]  /*18840*/  LOP3.LUT R2, R0.reuse, 0xffff, RZ, 0xc0, !PT ;  /* 0x0000ffff00027812 */ /* 0x040fe400078ec0ff */
[----:B------:R-:W-:Y:S01]  /*18850*/  PRMT R9, R5, 0x5410, R4 ;  /* 0x0000541005097816 */ /* 0x000fe20000000004 */
[----:B------:R-:W-:Y:S01]  /*18860*/  STG.E.U16 [R38.64+-0xf0], R165 ;  /* 0xffff10a526007986 */ /* 0x000fe2000c101522 */
[----:B------:R-:W-:Y:S02]  /*18870*/  LOP3.LUT R6, R0, 0xff, RZ, 0xc0, !PT ;  /* 0x000000ff00067812 */ /* 0x000fe400078ec0ff */
[----:B------:R-:W-:Y:S01]  /*18880*/  SHF.R.U32.HI R4, RZ, 0x8, R2 ;  /* 0x00000008ff047819 */ /* 0x000fe20000011602 */
[----:B------:R-:W-:Y:S01]  /*18890*/  STG.E.U16 [R38.64+-0xee], R166 ;  /* 0xffff12a626007986 */ /* 0x000fe2000c101522 */
[----:B------:R-:W-:-:S02]  /*188a0*/  LOP3.LUT R7, R3, 0xff, RZ, 0xc0, !PT ;  /* 0x000000ff03077812 */ /* 0x000fc400078ec0ff */
[--C-:B------:R-:W-:Y:S01]  /*188b0*/  SHF.R.U32.HI R3, RZ, 0x10, R0.reuse ;  /* 0x00000010ff037819 */ /* 0x100fe20000011600 */
[----:B------:R-:W-:Y:S01]  /*188c0*/  STG.E.U16 [R140.64+-0xe0], R217 ;  /* 0xffff20d98c007986 */ /* 0x000fe2000c101522 */
[----:B------:R-:W-:-:S03]  /*188d0*/  SHF.R.U32.HI R5, RZ, 0x18, R0 ;  /* 0x00000018ff057819 */ /* 0x000fc60000011600 */
[----:B------:R-:W-:Y:S01]  /*188e0*/  STG.E.U16 [R140.64+-0xde], R215 ;  /* 0xffff22d78c007986 */ /* 0x000fe2000c101522 */
[----:B------:R-:W-:-:S03]  /*188f0*/  PRMT R0, R6, 0x5410, R4 ;  /* 0x0000541006007816 */ /* 0x000fc60000000004 */
[----:B------:R-:W-:Y:S04]  /*18900*/  STG.E.U16 [R50.64+-0xe0], R213 ;  /* 0xffff20d532007986 */ /* 0x000fe8000c101522 */
[----:B------:R-:W-:Y:S04]  /*18910*/  STG.E.U16 [R50.64+-0xde], R212 ;  /* 0xffff22d432007986 */ /* 0x000fe8000c101522 */
[----:B------:R-:W-:Y:S04]  /*18920*/  STG.E.U16 [R48.64+-0xe0], R169 ;  /* 0xffff20a930007986 */ /* 0x000fe8000c101522 */
[----:B------:R-:W-:Y:S01]  /*18930*/  STG.E.U16 [R48.64+-0xde], R168 ;  /* 0xffff22a830007986 */ /* 0x000fe2000c101522 */
[----:B------:R-:W-:-:S03]  /*18940*/  LOP3.LUT R2, R3, 0xff, RZ, 0xc0, !PT ;  /* 0x000000ff03027812 */ /* 0x000fc600078ec0ff */
[----:B------:R-:W-:Y:S04]  /*18950*/  STG.E.U16 [R38.64+-0xe0], R163 ;  /* 0xffff20a326007986 */ /* 0x000fe8000c101522 */
[----:B------:R-:W-:Y:S01]  /*18960*/  STG.E.U16 [R38.64+-0xde], R164 ;  /* 0xffff22a426007986 */ /* 0x000fe2000c101522 */
[----:B------:R-:W-:-:S03]  /*18970*/  HSET2.LE.AND R0, R0, R216, PT ;  /* 0x000000d800007233 */ /* 0x000fc60003803000 */
[----:B------:R-:W-:Y:S04]  /*18980*/  STG.E.U16 [R140.64+-0xd0], R211 ;  /* 0xffff30d38c007986 */ /* 0x000fe8000c101522 */
[----:B------:R-:W-:Y:S01]  /*18990*/  STG.E.U16 [R140.64+-0xce], R210 ;  /* 0xffff32d28c007986 */ /* 0x000fe2000c101522 */
[----:B------:R-:W-:-:S03]  /*189a0*/  PRMT R7, R7, 0x5410, R8 ;  /* 0x0000541007077816 */ /* 0x000fc60000000008 */
[----:B------:R-:W-:Y:S04]  /*189b0*/  STG.E.U16 [R50.64+-0xd0], R209 ;  /* 0xffff30d132007986 */ /* 0x000fe8000c101522 */
[----:B------:R-:W-:Y:S04]  /*189c0*/  STG.E.U16 [R50.64+-0xce], R208 ;  /* 0xffff32d032007986 */ /* 0x000fe8000c101522 */
[----:B------:R-:W-:Y:S04]  /*189d0*/  STG.E.U16 [R48.64+-0xd0], R162 ;  /* 0xffff30a230007986 */ /* 0x000fe8000c101522 */
[----:B------:R-:W-:Y:S01]  /*189e0*/  STG.E.U16 [R48.64+-0xce], R161 ;  /* 0xffff32a130007986 */ /* 0x000fe2000c101522 */
[----:B------:R-:W-:-:S03]  /*189f0*/  PRMT R2, R2, 0x5410, R5 ;  /* 0x0000541002027816 */ /* 0x000fc60000000005 */
[----:B------:R-:W-:Y:S04]  /*18a00*/  STG.E.U16 [R38.64+-0xd0], R160 ;  /* 0xffff30a026007986 */ /* 0x000fe8000c101522 */
[----:B------:R-:W-:Y:S04]  /*18a10*/  STG.E.U16 [R38.64+-0xce], R159 ;  /* 0xffff329f26007986 */ /* 0x000fe8000c101522 */
[----:B------:R-:W-:Y:S04]  /*18a20*/  STG.E.U16 [R140.64+-0xc0], R205 ;  /* 0xffff40cd8c007986 */ /* 0x000fe8000c101522 */
[----:B------:R-:W-:Y:S01]  /*18a30*/  STG.E.U16 [R140.64+-0xbe], R204 ;  /* 0xffff42cc8c007986 */ /* 0x000fe2000c101522 */
[----:B------:R-:W-:-:S03]  /*18a40*/  LOP3.LUT R76, R0, R65, RZ, 0xc0, !PT ;  /* 0x00000041004c7212 */ /* 0x000fc600078ec0ff */
[----:B------:R-:W-:Y:S04]  /*18a50*/  STG.E.U16 [R50.64+-0xc0], R202 ;  /* 0xffff40ca32007986 */ /* 0x000fe8000c101522 */
[----:B------:R-:W-:Y:S01]  /*18a60*/  STG.E.U16 [R50.64+-0xbe], R203 ;  /* 0xffff42cb32007986 */ /* 0x000fe2000c101522 */
[----:B------:R-:W-:-:S03]  /*18a70*/  HSET2.LE.AND R0, R7, R216, PT ;  /* 0x000000d807007233 */ /* 0x000fc60003803000 */
[----:B------:R-:W-:Y:S04]  /*18a80*/  STG.E.U16 [R48.64+-0xc0], R158 ;  /* 0xffff409e30007986 */ /* 0x000fe8000c101522 */
[----:B------:R-:W-:Y:S04]  /*18a90*/  STG.E.U16 [R48.64+-0xbe], R155 ;  /* 0xffff429b30007986 */ /* 0x000fe8000c101522 */
[----:B------:R-:W-:Y:S04]  /*18aa0*/  STG.E.U16 [R38.64+-0xc0], R154 ;  /* 0xffff409a26007986 */ /* 0x000fe8000c101522 */
[----:B------:R-:W-:Y:S01]  /*18ab0*/  STG.E.U16 [R38.64+-0xbe], R153 ;  /* 0xffff429926007986 */ /* 0x000fe2000c101522 */
[----:B------:R-:W-:-:S03]  /*18ac0*/  HSET2.LE.AND R2, R2, R216, PT ;  /* 0x000000d802027233 */ /* 0x000fc60003803000 */
[----:B------:R-:W-:Y:S04]  /*18ad0*/  STG.E.U16 [R140.64+-0xb0], R201 ;  /* 0xffff50c98c007986 */ /* 0x000fe8000c101522 */
[----:B------:R-:W-:Y:S01]  /*18ae0*/  STG.E.U16 [R140.64+-0xae], R200 ;  /* 0xffff52c88c007986 */ /* 0x000fe2000c101522 */
[----:B------:R-:W-:-:S03]  /*18af0*/  HSET2.LE.AND R3, R9, R216, PT ;  /* 0x000000d809037233 */ /* 0x000fc60003803000 */
[----:B------:R-:W-:Y:S04]  /*18b00*/  STG.E.U16 [R50.64+-0xb0], R198 ;  /* 0xffff50c632007986 */ /* 0x000fe8000c101522 */
[----:B------:R4:W-:Y:S04]  /*18b10*/  STG.E.U16 [R50.64+-0xae], R199 ;  /* 0xffff52c732007986 */ /* 0x0009e8000c101522 */
[----:B------:R-:W-:Y:S04]  /*18b20*/  STG.E.U16 [R48.64+-0xb0], R152 ;  /* 0xffff509830007986 */ /* 0x000fe8000c101522 */
[----:B------:R-:W-:Y:S01]  /*18b30*/  STG.E.U16 [R48.64+-0xae], R151 ;  /* 0xffff529730007986 */ /* 0x000fe2000c101522 */
[----:B------:R-:W-:-:S03]  /*18b40*/  LOP3.LUT R79, R0, R248, RZ, 0xc0, !PT ;  /* 0x000000f8004f7212 */ /* 0x000fc600078ec0ff */
[----:B------:R-:W-:Y:S04]  /*18b50*/  STG.E.U16 [R38.64+-0xb0], R150 ;  /* 0xffff509626007986 */ /* 0x000fe8000c101522 */
[----:B------:R-:W-:Y:S01]  /*18b60*/  STG.E.U16 [R38.64+-0xae], R149 ;  /* 0xffff529526007986 */ /* 0x000fe2000c101522 */
[----:B------:R-:W-:-:S03]  /*18b70*/  FADD.FTZ R0, R249, R238 ;  /* 0x000000eef9007221 */ /* 0x000fc60000010000 */
[----:B------:R-:W-:Y:S04]  /*18b80*/  STG.E.U16 [R140.64+-0xa0], R197 ;  /* 0xffff60c58c007986 */ /* 0x000fe8000c101522 */
[----:B------:R-:W-:Y:S01]  /*18b90*/  STG.E.U16 [R140.64+-0x9e], R196 ;  /* 0xffff62c48c007986 */ /* 0x000fe2000c101522 */
[----:B------:R-:W-:-:S03]  /*18ba0*/  LOP3.LUT R77, R2, R66, RZ, 0xc0, !PT ;  /* 0x00000042024d7212 */ /* 0x000fc600078ec0ff */
[----:B------:R-:W-:Y:S04]  /*18bb0*/  STG.E.U16 [R50.64+-0xa0], R195 ;  /* 0xffff60c332007986 */ /* 0x000fe8000c101522 */
[----:B------:R-:W-:Y:S01]  /*18bc0*/  STG.E.U16 [R50.64+-0x9e], R194 ;  /* 0xffff62c232007986 */ /* 0x000fe2000c101522 */
[----:B------:R-:W-:-:S03]  /*18bd0*/  LOP3.LUT R78, R3, R67, RZ, 0xc0, !PT ;  /* 0x00000043034e7212 */ /* 0x000fc600078ec0ff */
[----:B------:R-:W-:Y:S01]  /*18be0*/  STG.E.U16 [R48.64+-0xa0], R148 ;  /* 0xffff609430007986 */ /* 0x000fe2000c101522 */
[----:B------:R-:W-:-:S03]  /*18bf0*/  FADD.FTZ R2, R251, R233 ;  /* 0x000000e9fb027221 */ /* 0x000fc60000010000 */
[----:B------:R-:W-:Y:S01]  /*18c00*/  STG.E.U16 [R48.64+-0x9e], R147 ;  /* 0xffff629330007986 */ /* 0x000fe2000c101522 */
[----:B------:R-:W-:-:S03]  /*18c10*/  FADD.FTZ R3, R250, R234 ;  /* 0x000000eafa037221 */ /* 0x000fc60000010000 */
[----:B------:R-:W-:Y:S01]  /*18c20*/  STG.E.U16 [R38.64+-0xa0], R146 ;  /* 0xffff609226007986 */ /* 0x000fe2000c101522 */
[----:B------:R-:W-:-:S03]  /*18c30*/  FADD.FTZ R5, R240, R223 ;  /* 0x000000dff0057221 */ /* 0x000fc60000010000 */
[----:B------:R-:W-:Y:S01]  /*18c40*/  STG.E.U16 [R38.64+-0x9e], R145 ;  /* 0xffff629126007986 */ /* 0x000fe2000c101522 */
[----:B------:R-:W-:-:S03]  /*18c50*/  FADD.FTZ R4, R241, R0 ;  /* 0x00000000f1047221 */ /* 0x000fc60000010000 */
[----:B------:R-:W-:Y:S04]  /*18c60*/  STG.E.U16 [R140.64+-0x90], R193 ;  /* 0xffff70c18c007986 */ /* 0x000fe8000c101522 */
[----:B------:R1:W-:Y:S04]  /*18c70*/  STG.E.U16 [R140.64+-0x8e], R192 ;  /* 0xffff72c08c007986 */ /* 0x0003e8000c101522 */
[----:B------:R3:W-:Y:S04]  /*18c80*/  STG.E.U16 [R50.64+-0x90], R189 ;  /* 0xffff70bd32007986 */ /* 0x0007e8000c101522 */
[----:B------:R3:W-:Y:S01]  /*18c90*/  STG.E.U16 [R50.64+-0x8e], R171 ;  /* 0xffff72ab32007986 */ /* 0x0007e2000c101522 */
[----:B------:R-:W-:-:S03]  /*18ca0*/  FADD.FTZ R2, R243, R2 ;  /* 0x00000002f3027221 */ /* 0x000fc60000010000 */
[----:B------:R3:W-:Y:S04]  /*18cb0*/  STG.E.U16 [R48.64+-0x90], R144 ;  /* 0xffff709030007986 */ /* 0x0007e8000c101522 */
[----:B------:R3:W-:Y:S01]  /*18cc0*/  STG.E.U16 [R48.64+-0x8e], R143 ;  /* 0xffff728f30007986 */ /* 0x0007e2000c101522 */
[----:B------:R-:W-:-:S03]  /*18cd0*/  FADD.FTZ R238, R242, R3 ;  /* 0x00000003f2ee7221 */ /* 0x000fc60000010000 */
        /* <DEDUP_REMOVED lines=12> */
[----:B-1----:R-:W-:Y:S01]  /*18da0*/  HMMA.16816.F32 R136, R88, R116, R136 ;  /* 0x000000745888723c */ /* 0x002fe20000001888 */
[----:B------:R-:W-:Y:S01]  /*18db0*/  FADD.FTZ R238, R230, R238 ;  /* 0x000000eee6ee7221 */ /* 0x000fe20000010000 */
[----:B----4-:R-:W-:Y:S01]  /*18dc0*/  IADD3 R199, P0, R156, -0x180, RZ ;  /* 0xfffffe809cc77810 */ /* 0x010fe20007f1e0ff */
[----:B------:R-:W-:Y:S02]  /*18dd0*/  FADD.FTZ R4, R231, R4 ;  /* 0x00000004e7047221 */ /* 0x000fe40000010000 */
[----:B------:R-:W-:-:S02]  /*18de0*/  FADD.FTZ R2, R190, R2 ;  /* 0x00000002be027221 */ /* 0x000fc40000010000 */
[----:B------:R-:W-:Y:S01]  /*18df0*/  FADD.FTZ R0, R191, R0 ;  /* 0x00000000bf007221 */ /* 0x000fe20000010000 */
[----:B------:R-:W-:Y:S01]  /*18e00*/  HMMA.16816.F32 R132, R88, R118, R132 ;  /* 0x000000765884723c */ /* 0x000fe20000001884 */
[----:B------:R-:W-:Y:S01]  /*18e10*/  FADD.FTZ R238, R232, R238 ;  /* 0x000000eee8ee7221 */ /* 0x000fe20000010000 */
[----:B------:R-:W-:Y:S01]  /*18e20*/  @P6 IADD3 R192, R214, -0x4, RZ ;  /* 0xfffffffcd6c06810 */ /* 0x000fe20007ffe0ff */
[----:B------:R-:W-:-:S05]  /*18e30*/  FADD.FTZ R239, R252, R4 ;  /* 0x00000004fcef7221 */ /* 0x000fca0000010000 */
[----:B------:R-:W-:Y:S01]  /*18e40*/  HMMA.16816.F32 R128, R88, R100, R128 ;  /* 0x000000645880723c */ /* 0x000fe20000001880 */
[----:B------:R-:W-:Y:S01]  /*18e50*/  FADD.FTZ R240, R236, R2 ;  /* 0x00000002ecf07221 */ /* 0x000fe20000010000 */
[----:B------:R-:W-:Y:S01]  /*18e60*/  IADD3.X R198, R157, -0x1, RZ, P0, !PT ;  /* 0xffffffff9dc67810 */ /* 0x000fe200007fe4ff */
[----:B------:R-:W-:-:S05]  /*18e70*/  FADD.FTZ R241, R237, R0 ;  /* 0x00000000edf17221 */ /* 0x000fca0000010000 */
[----:B------:R-:W-:Y:S01]  /*18e80*/  HMMA.16816.F32 R120, R88, R102, R120 ;  /* 0x000000665878723c */ /* 0x000fe20000001878 */
[----:B------:R-:W-:-:S07]  /*18e90*/  IMAD.MOV.U32 R232, RZ, RZ, R220 ;  /* 0x000000ffffe87224 */ /* 0x000fce00078e00dc */
        /* <DEDUP_REMOVED lines=12> */
[----:B------:R-:W-:Y:S05]  /*18f60*/  @!UPT UIADD3 URZ, URZ, URZ, URZ ;  /* 0x0000003f3f3ff290 */ /* 0x000fea000fffe03f */
[----:B------:R-:W-:Y:S11]  /*18f70*/  @P6 BRA `(.L_x_1007) ;  /* 0x0000001000006947 */ /* 0x000ff60003800000 */
.L_x_1000:
[----:B---34-:R-:W-:-:S07]  /*18f80*/  IADD3 R192, R232, -0x1, RZ ;  /* 0xffffffffe8c07810 */ /* 0x018fce0007ffe0ff */
.L_x_1007:
[----:B---3--:R-:W-:-:S13]  /*18f90*/  ISETP.GE.AND P0, PT, R192, RZ, PT ;  /* 0x000000ffc000720c */ /* 0x008fda0003f06270 */
        /* <DEDUP_REMOVED lines=13> */
[----:B------:R-:W3:Y:S01]  /*19070*/  LDL.LU R5, [R1+0x12c] ;  /* 0x00012c0001057983 */ /* 0x000ee20000300800 */
        /* <DEDUP_REMOVED lines=43> */
.L_x_1011:
        /* <DEDUP_REMOVED lines=48> */
.L_x_1009:
        /* <DEDUP_REMOVED lines=67> */
[----:B------:R-:W1:Y:S03]  /*19a60*/  LDSM.16.M88.4 R156, [R178+0x5000] ;  /* 0x00500000b29c783b */ /* 0x000e660000000200 */
[C---:B------:R-:W-:Y:S03]  /*19a70*/  HMMA.16816.F32 R16, R64.reuse, R18, RZ ;  /* 0x000000124010723c */ /* 0x040fe600000018ff */
[----:B------:R-:W1:Y:S05]  /*19a80*/  LDSM.16.M88.4 R160, [R178+0x5800] ;  /* 0x00580000b2a0783b */ /* 0x000e6a0000000200 */
[-C--:B----4-:R-:W-:Y:S01]  /*19a90*/  HMMA.16816.F32 R20, R64, R32.reuse, RZ ;  /* 0x000000204014723c */ /* 0x090fe200000018ff */
[----:B------:R-:W-:Y:S06]  /*19aa0*/  LDSM.16.M88.4 R164, [R186] ;  /* 0x00000000baa4783b */ /* 0x000fec0000000200 */
[----:B------:R-:W-:Y:S01]  /*19ab0*/  LDSM.16.M88.4 R168, [R185] ;  /* 0x00000000b9a8783b */ /* 0x000fe20000000200 */
        /* <DEDUP_REMOVED lines=11> */
[----:B------:R-:W-:Y:S07]  /*19b70*/  LDSM.16.M88.4 R68, [R180] ;  /* 0x00000000b444783b */ /* 0x000fee0000000200 */
        /* <DEDUP_REMOVED lines=22> */
[-C--:B--2---:R-:W-:Y:S08]  /*19ce0*/  HMMA.16816.F32 R4, R68, R144.reuse, R4 ;  /* 0x000000904404723c */ /* 0x084ff00000001804 */
[C---:B---3--:R-:W-:Y:S08]  /*19cf0*/  HMMA.16816.F32 R8, R152.reuse, R144, R8 ;  /* 0x000000909808723c */ /* 0x048ff00000001808 */
        /* <DEDUP_REMOVED lines=12> */
[----:B------:R-:W4:Y:S01]  /*19dc0*/  LDSM.16.M88.4 R168, [R177+0x1800] ;  /* 0x00180000b1a8783b */ /* 0x000f220000000200 */
[----:B------:R-:W-:Y:S05]  /*19dd0*/  DEPBAR.LE SB0, 0x0 ;  /* 0x000080000000791a */ /* 0x000fea0000000000 */
[----:B------:R-:W-:Y:S01]  /*19de0*/  BAR.SYNC.DEFER_BLOCKING 0x0 ;  /* 0x0000000000007b1d */ /* 0x000fe20000010000 */
[-C--:B-1----:R-:W-:Y:S08]  /*19df0*/  HMMA.16816.F32 R52, R68, R156.reuse, R52 ;  /* 0x0000009c4434723c */ /* 0x082ff00000001834 */
[C---:B------:R-:W-:Y:S07]  /*19e00*/  HMMA.16816.F32 R56, R152.reuse, R156, R56 ;  /* 0x0000009c9838723c */ /* 0x040fee0000001838 */
[----:B------:R-:W-:Y:S01]  /*19e10*/  IMAD.MOV.U32 R156, RZ, RZ, R199 ;  /* 0x000000ffff9c7224 */ /* 0x000fe200078e00c7 */
[-C--:B------:R-:W-:Y:S04]  /*19e20*/  HMMA.16816.F32 R60, R152, R158.reuse, R60 ;  /* 0x0000009e983c723c */ /* 0x080fe8000000183c */
[----:B------:R-:W-:Y:S04]  /*19e30*/  IMAD.MOV.U32 R157, RZ, RZ, R198 ;  /* 0x000000ffff9d7224 */ /* 0x000fe800078e00c6 */
        /* <DEDUP_REMOVED lines=18> */
.L_x_1010:
[----:B------:R-:W-:Y:S01]  /*19f60*/  IADD3 R158, P3, R156, UR22, RZ ;  /* 0x000000169c9e7c10 */ /* 0x000fe2000ff7e0ff */
[----:B------:R-:W-:Y:S01]  /*19f70*/  STL [R1+0x188], R184 ;  /* 0x000188b801007387 */ /* 0x000fe20000100800 */
[----:B------:R-:W-:Y:S01]  /*19f80*/  LOP3.LUT R193, R193, 0xffbfffff, RZ, 0xc0, !PT ;  /* 0xffbfffffc1c17812 */ /* 0x000fe200078ec0ff */
[----:B------:R-:W-:Y:S01]  /*19f90*/  IMAD.SHL.U32 R162, R192, 0x2, RZ ;  /* 0x00000002c0a27824 */ /* 0x000fe200078e00ff */
[----:B------:R-:W-:Y:S01]  /*19fa0*/  IADD3.X R159, R157, UR21, RZ, P3, !PT ;  /* 0x000000159d9f7c10 */ /* 0x000fe20009ffe4ff */
[----:B------:R-:W-:Y:S01]  /*19fb0*/  STL [R1+0x184], R183 ;  /* 0x000184b701007387 */ /* 0x000fe20000100800 */
[C---:B------:R-:W-:Y:S01]  /*19fc0*/  IADD3 R164, P3, R156.reuse, UR25, RZ ;  /* 0x000000199ca47c10 */ /* 0x040fe2000ff7e0ff */
[----:B------:R-:W-:Y:S01]  /*19fd0*/  UIADD3 UR5, UR37, -0x4498517b, URZ ;  /* 0xbb67ae8525057890 */ /* 0x000fe2000fffe03f */
[----:B------:R-:W-:Y:S01]  /*19fe0*/  @P0 LOP3.LUT R193, R193, 0x400000, RZ, 0xfc, !PT ;  /* 0x00400000c1c10812 */ /* 0x000fe200078efcff */
[----:B------:R-:W-:Y:S01]  /*19ff0*/  STL [R1+0x180], R182 ;  /* 0x000180b601007387 */ /* 0x000fe20000100800 */
[----:B------:R-:W-:Y:S01]  /*1a000*/  IADD3.X R165, R157, UR24, RZ, P3, !PT ;  /* 0x000000189da57c10 */ /* 0x000fe20009ffe4ff */
[----:B------:R-:W-:Y:S01]  /*1a010*/  UIADD3 UR12, UR36, -0x61c88647, URZ ;  /* 0x9e3779b9240c7890 */ /* 0x000fe2000fffe03f */
[----:B------:R-:W-:Y:S01]  /*1a020*/  IADD3 R160, P3, R156, UR27, RZ ;  /* 0x0000001b9ca07c10 */ /* 0x000fe2000ff7e0ff */
[----:B------:R-:W-:Y:S01]  /*1a030*/  STL [R1+0x17c], R181 ;  /* 0x00017cb501007387 */ /* 0x000fe20000100800 */
[----:B------:R-:W-:Y:S01]  /*1a040*/  LOP3.LUT R193, R193, 0xff7fffff, RZ, 0xc0, !PT ;  /* 0xff7fffffc1c17812 */ /* 0x000fe200078ec0ff */
[----:B------:R-:W-:Y:S01]  /*1a050*/  UIADD3 UR11, UR36, 0x3c6ef372, URZ ;  /* 0x3c6ef372240b7890 */ /* 0x000fe2000fffe03f */
[----:B------:R-:W-:Y:S01]  /*1a060*/  IADD3.X R161, R157, UR26, RZ, P3, !PT ;  /* 0x0000001a9da17c10 */ /* 0x000fe20009ffe4ff */
[----:B------:R-:W-:Y:S01]  /*1a070*/  STL [R1+0x178], R180 ;  /* 0x000178b401007387 */ /* 0x000fe20000100800 */
[----:B------:R-:W-:Y:S02]  /*1a080*/  UIADD3 UR4, UR37, 0x76cf5d0a, URZ ;  /* 0x76cf5d0a25047890 */ /* 0x000fe4000fffe03f */
[----:B------:R-:W-:Y:S01]  /*1a090*/  UIADD3 UR9, UR37, 0x32370b8f, URZ ;  /* 0x32370b8f25097890 */ /* 0x000fe2000fffe03f */
[----:B------:R-:W-:Y:S01]  /*1a0a0*/  STL [R1+0x174], R179 ;  /* 0x000174b301007387 */ /* 0x000fe20000100800 */
[----:B------:R-:W-:Y:S02]  /*1a0b0*/  UIADD3 UR8, UR36, 0x78dde6e4, URZ ;  /* 0x78dde6e424087890 */ /* 0x000fe4000fffe03f */
[----:B------:R-:W-:Y:S01]  /*1a0c0*/  UIADD3 UR10, UR36, -0x255992d5, URZ ;  /* 0xdaa66d2b240a7890 */ /* 0x000fe2000fffe03f */
[----:B------:R-:W-:Y:S01]  /*1a0d0*/  STL [R1+0x170], R178 ;  /* 0x000170b201007387 */ /* 0x000fe20000100800 */
[----:B------:R-:W-:Y:S02]  /*1a0e0*/  UIADD3 UR7, UR37, -0x126145ec, URZ ;  /* 0xed9eba1425077890 */ /* 0x000fe4000fffe03f */
[----:B------:R-:W-:Y:S01]  /*1a0f0*/  UIADD3 UR6, UR36, 0x1715609d, URZ ;  /* 0x1715609d24067890 */ /* 0x000fe2000fffe03f */
[----:B------:R-:W-:Y:S04]  /*1a100*/  STL [R1+0x16c], R177 ;  /* 0x00016cb101007387 */ /* 0x000fe80000100800 */
[----:B------:R-:W-:Y:S04]  /*1a110*/  STL [R1+0x168], R172 ;  /* 0x000168ac01007387 */ /* 0x000fe80000100800 */
[----:B------:R-:W2:Y:S06]  /*1a120*/  LDL.64 R170, [R1+0x8] ;  /* 0x0000080001aa7983 */ /* 0x000eac0000100a00 */
[----:B------:R-:W3:Y:S06]  /*1a130*/  LDL.64 R168, [R1+0x10] ;  /* 0x0000100001a87983 */ /* 0x000eec0000100a00 */
[----:B------:R-:W4:Y:S06]  /*1a140*/  LDL.64 R150, [R1+0x120] ;  /* 0x0001200001967983 */ /* 0x000f2c0000100a00 */
[----:B------:R-:W4:Y:S06]  /*1a150*/  LDL.64 R148, [R1+0x118] ;  /* 0x0001180001947983 */ /* 0x000f2c0000100a00 */
[----:B------:R-:W1:Y:S02]  /*1a160*/  S2R R2, SR_TID.X ;  /* 0x0000000000027919 */ /* 0x000e640000002100 */
[----:B-1----:R-:W-:Y:S05]  /*1a170*/  IMAD.SHL.U32 R2, R2, 0x2, RZ ;  /* 0x0000000202027824 */ /* 0x002fea00078e00ff */
[----:B------:R-:W-:Y:S05]  /*1a180*/  LOP3.LUT R2, R2, 0x6, RZ, 0xc0, !PT ;  /* 0x0000000602027812 */ /* 0x000fea00078ec0ff */
[----:B------:R-:W-:Y:S04]  /*1a190*/  IMAD R2, R192, 0x40, R2 ;  /* 0x00000040c0027824 */ /* 0x000fe800078e0202 */
[----:B------:R-:W1:Y:S01]  /*1a1a0*/  I2F R71, R2 ;  /* 0x0000000200477306 */ /* 0x000e620000201400 */
[C---:B------:R-:W-:Y:S02]  /*1a1b0*/  IADD3 R68, R2.reuse, 0x1, RZ ;  /* 0x0000000102447810 */ /* 0x040fe40007ffe0ff */
        /* <DEDUP_REMOVED lines=10> */
[----:B------:R-:W1:Y:S02]  /*1a260*/  I2F R69, R69 ;  /* 0x0000004500457306 */ /* 0x000e640000201400 */
[CC--:B-1----:R-:W-:Y:S02]  /*1a270*/  FFMA.FTZ R4, R71.reuse, R187.reuse, R4 ;  /* 0x000000bb47047223 */ /* 0x0c2fe40000010004 */
[CC--:B------:R-:W-:Y:S02]  /*1a280*/  FFMA.FTZ R6, R71.reuse, R187.reuse, R6 ;  /* 0x000000bb47067223 */ /* 0x0c0fe40000010006 */
[CC--:B------:R-:W-:Y:S04]  /*1a290*/  FFMA.FTZ R8, R71.reuse, R187.reuse, R8 ;  /* 0x000000bb47087223 */ /* 0x0c0fe80000010008 */
[----:B------:R-:W1:Y:S01]  /*1a2a0*/  I2F R70, R70 ;  /* 0x0000004600467306 */ /* 0x000e620000201400 */
[-C--:B------:R-:W-:Y:S01]  /*1a2b0*/  FFMA.FTZ R10, R71, R187.reuse, R10 ;  /* 0x000000bb470a7223 */ /* 0x080fe2000001000a */
[----:B------:R-:W-:Y:S01]  /*1a2c0*/  IADD3 R71, R2, 0x29, RZ ;  /* 0x0000002902477810 */ /* 0x000fe20007ffe0ff */
[CC--:B------:R-:W-:Y:S02]  /*1a2d0*/  FFMA.FTZ R11, R68.reuse, R187.reuse, R11 ;  /* 0x000000bb440b7223 */ /* 0x0c0fe4000001000b */
[CC--:B------:R-:W-:Y:S02]  /*1a2e0*/  FFMA.FTZ R5, R68.reuse, R187.reuse, R5 ;  /* 0x000000bb44057223 */ /* 0x0c0fe40000010005 */
[CC--:B------:R-:W-:Y:S02]  /*1a2f0*/  FFMA.FTZ R7, R68.reuse, R187.reuse, R7 ;  /* 0x000000bb44077223 */ /* 0x0c0fe40000010007 */
[-C--:B------:R-:W-:Y:S01]  /*1a300*/  FFMA.FTZ R9, R68, R187.reuse, R9 ;  /* 0x000000bb44097223 */ /* 0x080fe20000010009 */
[C---:B------:R-:W-:Y:S01]  /*1a310*/  IADD3 R68, R2.reuse, 0x38, RZ ;  /* 0x0000003802447810 */ /* 0x040fe20007ffe0ff */
[----:B------:R-:W1:Y:S01]  /*1a320*/  I2F R75, R75 ;  /* 0x0000004b004b7306 */ /* 0x000e620000201400 */
[CC--:B------:R-:W-:Y:S02]  /*1a330*/  FFMA.FTZ R15, R69.reuse, R187.reuse, R15 ;  /* 0x000000bb450f7223 */ /* 0x0c0fe4000001000f */
[CC--:B------:R-:W-:Y:S02]  /*1a340*/  FFMA.FTZ R19, R69.reuse, R187.reuse, R19 ;  /* 0x000000bb45137223 */ /* 0x0c0fe40000010013 */
[CC--:B------:R-:W-:Y:S02]  /*1a350*/  FFMA.FTZ R17, R69.reuse, R187.reuse, R17 ;  /* 0x000000bb45117223 */ /* 0x0c0fe40000010011 */
[-C--:B------:R-:W-:Y:S01]  /*1a360*/  FFMA.FTZ R13, R69, R187.reuse, R13 ;  /* 0x000000bb450d7223 */ /* 0x080fe2000001000d */
[----:B------:R-:W-:Y:S02]  /*1a370*/  IADD3 R69, R2, 0x31, RZ ;  /* 0x0000003102457810 */ /* 0x000fe40007ffe0ff */
[----:B------:R-:W1:Y:S02]  /*1a380*/  I2F R68, R68 ;  /* 0x0000004400447306 */ /* 0x000e640000201400 */
[CC--:B-1----:R-:W-:Y:S02]  /*1a390*/  FFMA.FTZ R14, R70.reuse, R187.reuse, R14 ;  /* 0x000000bb460e7223 */ /* 0x0c2fe4000001000e */
[CC--:B------:R-:W-:Y:S02]  /*1a3a0*/  FFMA.FTZ R16, R70.reuse, R187.reuse, R16 ;  /* 0x000000bb46107223 */ /* 0x0c0fe40000010010 */
[CC--:B------:R-:W-:Y:S02]  /*1a3b0*/  FFMA.FTZ R12, R70.reuse, R187.reuse, R12 ;  /* 0x000000bb460c7223 */ /* 0x0c0fe4000001000c */
[-C--:B------:R-:W-:Y:S01]  /*1a3c0*/  FFMA.FTZ R18, R70, R187.reuse, R18 ;  /* 0x000000bb46127223 */ /* 0x080fe20000010012 */
[C---:B------:R-:W-:Y:S01]  /*1a3d0*/  IADD3 R70, R2.reuse, 0x30, RZ ;  /* 0x0000003002467810 */ /* 0x040fe20007ffe0ff */
[----:B------:R-:W1:Y:S01]  /*1a3e0*/  I2F R144, R144 ;  /* 0x0000009000907306 */ /* 0x000e620000201400 */
[----:B------:R-:W-:Y:S01]  /*1a3f0*/  IADD3 R2, R2, 0x39, RZ ;  /* 0x0000003902027810 */ /* 0x000fe20007ffe0ff */
[CC--:B------:R-:W-:Y:S02]  /*1a400*/  FFMA.FTZ R20, R75.reuse, R187.reuse, R20 ;  /* 0x000000bb4b147223 */ /* 0x0c0fe40000010014 */
[CC--:B------:R-:W-:Y:S02]  /*1a410*/  FFMA.FTZ R22, R75.reuse, R187.reuse, R22 ;  /* 0x000000bb4b167223 */ /* 0x0c0fe40000010016 */
[CC--:B------:R-:W-:Y:S04]  /*1a420*/  FFMA.FTZ R24, R75.reuse, R187.reuse, R24 ;  /* 0x000000bb4b187223 */ /* 0x0c0fe80000010018 */
[----:B------:R-:W1:Y:S01]  /*1a430*/  I2F R69, R69 ;  /* 0x0000004500457306 */ /* 0x000e620000201400 */
[-C--:B------:R-:W-:Y:S02]  /*1a440*/  FFMA.FTZ R26, R75, R187.reuse, R26 ;  /* 0x000000bb4b1a7223 */ /* 0x080fe4000001001a */
[CC--:B------:R-:W-:Y:S02]  /*1a450*/  FFMA.FTZ R64, R68.reuse, R187.reuse, R64 ;  /* 0x000000bb44407223 */ /* 0x0c0fe40000010040 */
[CC--:B------:R-:W-:Y:S02]  /*1a460*/  FFMA.FTZ R66, R68.reuse, R187.reuse, R66 ;  /* 0x000000bb44427223 */ /* 0x0c0fe40000010042 */
[CC--:B------:R-:W-:Y:S03]  /*1a470*/  FFMA.FTZ R60, R68.reuse, R187.reuse, R60 ;  /* 0x000000bb443c7223 */ /* 0x0c0fe6000001003c */
[----:B------:R-:W1:Y:S01]  /*1a480*/  I2F R70, R70 ;  /* 0x0000004600467306 */ /* 0x000e620000201400 */
[-C--:B------:R-:W-:Y:S01]  /*1a490*/  FFMA.FTZ R62, R68, R187.reuse, R62 ;  /* 0x000000bb443e7223 */ /* 0x080fe2000001003e */
[----:B------:R-:W-:Y:S01]  /*1a4a0*/  FMNMX.FTZ R68, R4, R0, !PT ;  /* 0x0000000004447209 */ /* 0x000fe20007810000 */
[CC--:B-1----:R-:W-:Y:S03]  /*1a4b0*/  FFMA.FTZ R46, R144.reuse, R187.reuse, R46 ;  /* 0x000000bb902e7223 */ /* 0x0c2fe6000001002e */
[----:B------:R-:W-:Y:S01]  /*1a4c0*/  FMNMX.FTZ R68, R5, R68, !PT ;  /* 0x0000004405447209 */ /* 0x000fe20007810000 */
[CC--:B------:R-:W-:Y:S02]  /*1a4d0*/  FFMA.FTZ R48, R144.reuse, R187.reuse, R48 ;  /* 0x000000bb90307223 */ /* 0x0c0fe40000010030 */
[-C--:B------:R-:W-:Y:S01]  /*1a4e0*/  FFMA.FTZ R50, R144, R187.reuse, R50 ;  /* 0x000000bb90327223 */ /* 0x080fe20000010032 */
[----:B------:R-:W-:Y:S01]  /*1a4f0*/  FMNMX.FTZ R68, R16, R68, !PT ;  /* 0x0000004410447209 */ /* 0x000fe20007810000 */
[----:B------:R-:W1:Y:S01]  /*1a500*/  I2F R2, R2 ;  /* 0x0000000200027306 */ /* 0x000e620000201400 */
[-C--:B------:R-:W-:Y:S02]  /*1a510*/  FFMA.FTZ R44, R144, R187.reuse, R44 ;  /* 0x000000bb902c7223 */ /* 0x080fe4000001002c */
[CC--:B------:R-:W-:Y:S02]  /*1a520*/  FFMA.FTZ R57, R69.reuse, R187.reuse, R57 ;  /* 0x000000bb45397223 */ /* 0x0c0fe40000010039 */
[CC--:B------:R-:W-:Y:S02]  /*1a530*/  FFMA.FTZ R59, R69.reuse, R187.reuse, R59 ;  /* 0x000000bb453b7223 */ /* 0x0c0fe4000001003b */
[CC--:B------:R-:W-:Y:S02]  /*1a540*/  FFMA.FTZ R53, R69.reuse, R187.reuse, R53 ;  /* 0x000000bb45357223 */ /* 0x0c0fe40000010035 */
[-C--:B------:R-:W-:Y:S01]  /*1a550*/  FFMA.FTZ R55, R69, R187.reuse, R55 ;  /* 0x000000bb45377223 */ /* 0x080fe20000010037 */
[----:B------:R-:W-:Y:S01]  /*1a560*/  LOP3.LUT R69, R162, UR37, RZ, 0x3c, !PT ;  /* 0x00000025a2457c12 */ /* 0x000fe2000f8e3cff */
[----:B------:R-:W1:Y:S01]  /*1a570*/  I2F R74, R74 ;  /* 0x0000004a004a7306 */ /* 0x000e620000201400 */
[CC--:B------:R-:W-:Y:S02]  /*1a580*/  FFMA.FTZ R56, R70.reuse, R187.reuse, R56 ;  /* 0x000000bb46387223 */ /* 0x0c0fe40000010038 */
[CC--:B------:R-:W-:Y:S02]  /*1a590*/  FFMA.FTZ R58, R70.reuse, R187.reuse, R58 ;  /* 0x000000bb463a7223 */ /* 0x0c0fe4000001003a */
[CC--:B------:R-:W-:Y:S02]  /*1a5a0*/  FFMA.FTZ R52, R70.reuse, R187.reuse, R52 ;  /* 0x000000bb46347223 */ /* 0x0c0fe40000010034 */
[----:B------:R-:W-:Y:S01]  /*1a5b0*/  FFMA.FTZ R54, R70, R187, R54 ;  /* 0x000000bb46367223 */ /* 0x000fe20000010036 */
[----:B------:R-:W-:Y:S02]  /*1a5c0*/  LOP3.LUT R70, R243, R69, RZ, 0x3c, !PT ;  /* 0x00000045f3467212 */ /* 0x000fe400078e3cff */
[----:B------:R-:W1:Y:S02]  /*1a5d0*/  I2F R141, R141 ;  /* 0x0000008d008d7306 */ /* 0x000e640000201400 */
[CC--:B-1----:R-:W-:Y:S02]  /*1a5e0*/  FFMA.FTZ R67, R2.reuse, R187.reuse, R67 ;  /* 0x000000bb02437223 */ /* 0x0c2fe40000010043 */
[CC--:B------:R-:W-:Y:S02]  /*1a5f0*/  FFMA.FTZ R61, R2.reuse, R187.reuse, R61 ;  /* 0x000000bb023d7223 */ /* 0x0c0fe4000001003d */
[-C--:B------:R-:W-:Y:S02]  /*1a600*/  FFMA.FTZ R63, R2, R187.reuse, R63 ;  /* 0x000000bb023f7223 */ /* 0x080fe4000001003f */
[----:B------:R-:W-:Y:S02]  /*1a610*/  IMAD.WIDE.U32 R144, R70, -0x326172a9, RZ ;  /* 0xcd9e8d5746907825 */ /* 0x000fe400078e00ff */
[----:B------:R-:W1:Y:S02]  /*1a620*/  I2F R140, R140 ;  /* 0x0000008c008c7306 */ /* 0x000e640000201400 */
[----:B------:R-:W-:Y:S01]  /*1a630*/  FFMA.FTZ R65, R2, R187, R65 ;  /* 0x000000bb02417223 */ /* 0x000fe20000010041 */
[----:B------:R-:W-:Y:S01]  /*1a640*/  FMNMX.FTZ R2, R6, R3, !PT ;  /* 0x0000000306027209 */ /* 0x000fe20007810000 */
[CC--:B------:R-:W-:Y:S02]  /*1a650*/  FFMA.FTZ R21, R74.reuse, R187.reuse, R21 ;  /* 0x000000bb4a157223 */ /* 0x0c0fe40000010015 */
[CC--:B------:R-:W-:Y:S01]  /*1a660*/  FFMA.FTZ R23, R74.reuse, R187.reuse, R23 ;  /* 0x000000bb4a177223 */ /* 0x0c0fe20000010017 */
[----:B------:R-:W-:Y:S01]  /*1a670*/  FMNMX.FTZ R2, R7, R2, !PT ;  /* 0x0000000207027209 */ /* 0x000fe20007810000 */
[CC--:B------:R-:W-:Y:S02]  /*1a680*/  FFMA.FTZ R25, R74.reuse, R187.reuse, R25 ;  /* 0x000000bb4a197223 */ /* 0x0c0fe40000010019 */
[----:B------:R-:W1:Y:S01]  /*1a690*/  I2F R71, R71 ;  /* 0x0000004700477306 */ /* 0x000e620000201400 */
[-C--:B------:R-:W-:Y:S01]  /*1a6a0*/  FFMA.FTZ R27, R74, R187.reuse, R27 ;  /* 0x000000bb4a1b7223 */ /* 0x080fe2000001001b */
[----:B------:R-:W-:Y:S01]  /*1a6b0*/  FMNMX.FTZ R2, R18, R2, !PT ;  /* 0x0000000212027209 */ /* 0x000fe20007810000 */
[-C--:B------:R-:W-:Y:S03]  /*1a6c0*/  FFMA.FTZ R32, R141, R187.reuse, R32 ;  /* 0x000000bb8d207223 */ /* 0x080fe60000010020 */
[----:B------:R-:W-:Y:S01]  /*1a6d0*/  FMNMX.FTZ R2, R19, R2, !PT ;  /* 0x0000000213027209 */ /* 0x000fe20007810000 */
[CC--:B------:R-:W-:Y:S02]  /*1a6e0*/  FFMA.FTZ R30, R141.reuse, R187.reuse, R30 ;  /* 0x000000bb8d1e7223 */ /* 0x0c0fe4000001001e */
[CC--:B------:R-:W-:Y:S01]  /*1a6f0*/  FFMA.FTZ R34, R141.reuse, R187.reuse, R34 ;  /* 0x000000bb8d227223 */ /* 0x0c0fe20000010022 */
[----:B------:R-:W-:Y:S01]  /*1a700*/  FMNMX.FTZ R2, R22, R2, !PT ;  /* 0x0000000216027209 */ /* 0x000fe20007810000 */
[----:B------:R-:W1:Y:S01]  /*1a710*/  I2F R143, R143 ;  /* 0x0000008f008f7306 */ /* 0x000e620000201400 */
[-C--:B------:R-:W-:Y:S02]  /*1a720*/  FFMA.FTZ R28, R141, R187.reuse, R28 ;  /* 0x000000bb8d1c7223 */ /* 0x080fe4000001001c */
[----:B------:R-:W-:Y:S01]  /*1a730*/  FMNMX.FTZ R2, R23, R2, !PT ;  /* 0x0000000217027209 */ /* 0x000fe20007810000 */
[CC--:B-1----:R-:W-:Y:S02]  /*1a740*/  FFMA.FTZ R33, R140.reuse, R187.reuse, R33 ;  /* 0x000000bb8c217223 */ /* 0x0c2fe40000010021 */
[-C--:B------:R-:W-:Y:S01]  /*1a750*/  FFMA.FTZ R35, R140, R187.reuse, R35 ;  /* 0x000000bb8c237223 */ /* 0x080fe20000010023 */
[----:B------:R-:W-:Y:S01]  /*1a760*/  FMNMX.FTZ R2, R34, R2, !PT ;  /* 0x0000000222027209 */ /* 0x000fe20007810000 */
[CC--:B------:R-:W-:Y:S02]  /*1a770*/  FFMA.FTZ R29, R140.reuse, R187.reuse, R29 ;  /* 0x000000bb8c1d7223 */ /* 0x0c0fe4000001001d */
[-C--:B------:R-:W-:Y:S01]  /*1a780*/  FFMA.FTZ R31, R140, R187.reuse, R31 ;  /* 0x000000bb8c1f7223 */ /* 0x080fe2000001001f */
[----:B------:R-:W-:Y:S01]  /*1a790*/  FMNMX.FTZ R2, R35, R2, !PT ;  /* 0x0000000223027209 */ /* 0x000fe20007810000 */
[----:B------:R-:W1:Y:S01]  /*1a7a0*/  I2F R142, R142 ;  /* 0x0000008e008e7306 */ /* 0x000e620000201400 */
[CC--:B------:R-:W-:Y:S02]  /*1a7b0*/  FFMA.FTZ R49, R71.reuse, R187.reuse, R49 ;  /* 0x000000bb47317223 */ /* 0x0c0fe40000010031 */
[CC--:B------:R-:W-:Y:S02]  /*1a7c0*/  FFMA.FTZ R45, R71.reuse, R187.reuse, R45 ;  /* 0x000000bb472d7223 */ /* 0x0c0fe4000001002d */
[CC--:B------:R-:W-:Y:S02]  /*1a7d0*/  FFMA.FTZ R51, R71.reuse, R187.reuse, R51 ;  /* 0x000000bb47337223 */ /* 0x0c0fe40000010033 */
[-C--:B------:R-:W-:Y:S02]  /*1a7e0*/  FFMA.FTZ R47, R71, R187.reuse, R47 ;  /* 0x000000bb472f7223 */ /* 0x080fe4000001002f */
[CC--:B------:R-:W-:Y:S02]  /*1a7f0*/  FFMA.FTZ R42, R143.reuse, R187.reuse, R42 ;  /* 0x000000bb8f2a7223 */ /* 0x0c0fe4000001002a */
[CC--:B------:R-:W-:Y:S02]  /*1a800*/  FFMA.FTZ R36, R143.reuse, R187.reuse, R36 ;  /* 0x000000bb8f247223 */ /* 0x0c0fe40000010024 */
[CC--:B------:R-:W-:Y:S02]  /*1a810*/  FFMA.FTZ R38, R143.reuse, R187.reuse, R38 ;  /* 0x000000bb8f267223 */ /* 0x0c0fe40000010026 */
[-C--:B------:R-:W-:Y:S03]  /*1a820*/  FFMA.FTZ R40, R143, R187.reuse, R40 ;  /* 0x000000bb8f287223 */ /* 0x080fe60000010028 */
[----:B------:R-:W-:Y:S01]  /*1a830*/  FMNMX.FTZ R2, R38, R2, !PT ;  /* 0x0000000226027209 */ /* 0x000fe20007810000 */
[CC--:B-1----:R-:W-:Y:S02]  /*1a840*/  FFMA.FTZ R43, R142.reuse, R187.reuse, R43 ;  /* 0x000000bb8e2b7223 */ /* 0x0c2fe4000001002b */
[CC--:B------:R-:W-:Y:S02]  /*1a850*/  FFMA.FTZ R37, R142.reuse, R187.reuse, R37 ;  /* 0x000000bb8e257223 */ /* 0x0c0fe40000010025 */
[CC--:B------:R-:W-:Y:S02]  /*1a860*/  FFMA.FTZ R39, R142.reuse, R187.reuse, R39 ;  /* 0x000000bb8e277223 */ /* 0x0c0fe40000010027 */
[----:B------:R-:W-:Y:S03]  /*1a870*/  FFMA.FTZ R41, R142, R187, R41 ;  /* 0x000000bb8e297223 */ /* 0x000fe60000010029 */
[----:B------:R-:W-:Y:S04]  /*1a880*/  FMNMX.FTZ R2, R39, R2, !PT ;  /* 0x0000000227027209 */ /* 0x000fe80007810000 */
[----:B------:R-:W-:Y:S04]  /*1a890*/  FMNMX.FTZ R2, R50, R2, !PT ;  /* 0x0000000232027209 */ /* 0x000fe80007810000 */
[----:B------:R-:W-:Y:S02]  /*1a8a0*/  FMNMX.FTZ R2, R51, R2, !PT ;  /* 0x0000000233027209 */ /* 0x000fe40007810000 */
[--C-:B--2---:R-:W-:Y:S05]  /*1a8b0*/  LOP3.LUT R69, R171, UR5, R242.reuse, 0x96, !PT ;  /* 0x00000005ab457c12 */ /* 0x104fea000f8e96f2 */
[----:B------:R-:W-:Y:S01]  /*1a8c0*/  IMAD.WIDE.U32 R230, R69, -0x326172a9, RZ ;  /* 0xcd9e8d5745e67825 */ /* 0x000fe200078e00ff */
[----:B------:R-:W-:Y:S02]  /*1a8d0*/  FMNMX.FTZ R69, R17, R68, !PT ;  /* 0x0000004411457209 */ /* 0x000fe40007810000 */
[----:B---3--:R-:W-:Y:S01]  /*1a8e0*/  LOP3.LUT R71, R169, UR5, R242, 0x96, !PT ;  /* 0x00000005a9477c12 */ /* 0x008fe2000f8e96f2 */
[----:B------:R-:W-:Y:S01]  /*1a8f0*/  UIADD3 UR5, UR37, -0x56f99767, URZ ;  /* 0xa906689925057890 */ /* 0x000fe2000fffe03f */
[----:B------:R-:W-:Y:S02]  /*1a900*/  FMNMX.FTZ R69, R20, R69, !PT ;  /* 0x0000004514457209 */ /* 0x000fe40007810000 */
[----:B----4-:R-:W-:Y:S01]  /*1a910*/  LOP3.LUT R68, R145, UR12, R150, 0x96, !PT ;  /* 0x0000000c91447c12 */ /* 0x010fe2000f8e9696 */
[----:B------:R-:W-:Y:S01]  /*1a920*/  IMAD.WIDE.U32 R236, R71, -0x326172a9, RZ ;  /* 0xcd9e8d5747ec7825 */ /* 0x000fe200078e00ff */
        /* <DEDUP_REMOVED lines=11> */
[----:B------:R-:W-:Y:S02]  /*1a9e0*/  FMNMX.FTZ R70, R37, R70, !PT ;  /* 0x0000004625467209 */ /* 0x000fe40007810000 */
[----:B------:R-:W-:Y:S01]  /*1a9f0*/  LOP3.LUT R144, R237, UR11, R144, 0x96, !PT ;  /* 0x0000000bed907c12 */ /* 0x000fe2000f8e9690 */
[----:B------:R-:W-:Y:S01]  /*1aa00*/  IMAD.WIDE.U32 R142, R142, -0x326172a9, RZ ;  /* 0xcd9e8d578e8e7825 */ /* 0x000fe200078e00ff */
[----:B------:R-:W-:Y:S02]  /*1aa10*/  LOP3.LUT R75, R69, UR4, R168, 0x96, !PT ;  /* 0x00000004454b7c12 */ /* 0x000fe4000f8e96a8 */
[----:B------:R-:W-:Y:S01]  /*1aa20*/  FMNMX.FTZ R69, R48, R70, !PT ;  /* 0x0000004630457209 */ /* 0x000fe20007810000 */
[----:B------:R-:W-:Y:S03]  /*1aa30*/  IMAD.WIDE.U32 R144, R144, -0x2daee0ad, RZ ;  /* 0xd2511f5390907825 */ /* 0x000fe600078e00ff */
[----:B------:R-:W-:Y:S01]  /*1aa40*/  FMNMX.FTZ R69, R49, R69, !PT ;  /* 0x0000004531457209 */ /* 0x000fe20007810000 */
[----:B------:R-:W-:Y:S01]  /*1aa50*/  IMAD.WIDE.U32 R70, R74, -0x326172a9, RZ ;  /* 0xcd9e8d574a467825 */ /* 0x000fe200078e00ff */
[----:B------:R-:W-:Y:S02]  /*1aa60*/  LOP3.LUT R140, R145, UR9, R68, 0x96, !PT ;  /* 0x00000009918c7c12 */ /* 0x000fe4000f8e9644 */
[----:B------:R-:W-:Y:S02]  /*1aa70*/  FMNMX.FTZ R68, R52, R69, !PT ;  /* 0x0000004534447209 */ /* 0x000fe40007810000 */
[----:B------:R-:W-:Y:S01]  /*1aa80*/  LOP3.LUT R143, R143, UR8, R70, 0x96, !PT ;  /* 0x000000088f8f7c12 */ /* 0x000fe2000f8e9646 */
[----:B------:R-:W-:Y:S01]  /*1aa90*/  IMAD.WIDE.U32 R140, R140, -0x326172a9, RZ ;  /* 0xcd9e8d578c8c7825 */ /* 0x000fe200078e00ff */
[----:B------:R-:W-:Y:S02]  /*1aaa0*/  FMNMX.FTZ R70, R53, R68, !PT ;  /* 0x0000004435467209 */ /* 0x000fe40007810000 */
[----:B------:R-:W-:Y:S01]  /*1aab0*/  LOP3.LUT R145, R71, UR10, R230, 0x96, !PT ;  /* 0x0000000a47917c12 */ /* 0x000fe2000f8e96e6 */
[----:B------:R-:W-:Y:S01]  /*1aac0*/  IMAD.WIDE.U32 R190, R143, -0x2daee0ad, RZ ;  /* 0xd2511f538fbe7825 */ /* 0x000fe200078e00ff */
[----:B------:R-:W-:Y:S02]  /*1aad0*/  FMNMX.FTZ R71, R54, R2, !PT ;  /* 0x0000000236477209 */ /* 0x000fe40007810000 */
[----:B------:R-:W-:Y:S01]  /*1aae0*/  FMNMX.FTZ R2, R64, R70, !PT ;  /* 0x0000004640027209 */ /* 0x000fe20007810000 */
[----:B------:R-:W-:Y:S01]  /*1aaf0*/  IMAD.WIDE.U32 R68, R75, -0x326172a9, RZ ;  /* 0xcd9e8d574b447825 */ /* 0x000fe200078e00ff */
[----:B------:R-:W-:Y:S02]  /*1ab00*/  FMNMX.FTZ R75, R55, R71, !PT ;  /* 0x00000047374b7209 */ /* 0x000fe40007810000 */
[----:B------:R-:W-:Y:S01]  /*1ab10*/  FMNMX.FTZ R2, R65, R2, !PT ;  /* 0x0000000241027209 */ /* 0x000fe20007810000 */
[----:B------:R-:W-:Y:S01]  /*1ab20*/  IMAD.WIDE.U32 R70, R145, -0x2daee0ad, RZ ;  /* 0xd2511f5391467825 */ /* 0x000fe200078e00ff */
[----:B------:R-:W-:Y:S02]  /*1ab30*/  LOP3.LUT R74, R69, UR10, R236, 0x96, !PT ;  /* 0x0000000a454a7c12 */ /* 0x000fe4000f8e96ec */
[----:B------:R-:W-:Y:S01]  /*1ab40*/  FMNMX.FTZ R69, R66, R75, !PT ;  /* 0x0000004b42457209 */ /* 0x000fe20007810000 */
[----:B------:R-:W1:Y:S01]  /*1ab50*/  SHFL.BFLY PT, R143, R2, 0x2, 0x1f ;  /* 0x0c401f00028f7f89 */ /* 0x000e6200000e0000 */
[----:B------:R-:W-:Y:S01]  /*1ab60*/  LOP3.LUT R141, R141, UR8, R68, 0x96, !PT ;  /* 0x000000088d8d7c12 */ /* 0x000fe2000f8e9644 */
[----:B------:R-:W-:Y:S01]  /*1ab70*/  IMAD.WIDE.U32 R74, R74, -0x2daee0ad, RZ ;  /* 0xd2511f534a4a7825 */ /* 0x000fe200078e00ff */
[----:B------:R-:W-:Y:S02]  /*1ab80*/  FMNMX.FTZ R69, R67, R69, !PT ;  /* 0x0000004543457209 */ /* 0x000fe40007810000 */
[----:B------:R-:W-:Y:S01]  /*1ab90*/  LOP3.LUT R145, R191, UR5, R70, 0x96, !PT ;  /* 0x00000005bf917c12 */ /* 0x000fe2000f8e9646 */
[----:B------:R-:W-:Y:S01]  /*1aba0*/  IMAD.WIDE.U32 R194, R141, -0x2daee0ad, RZ ;  /* 0xd2511f538dc27825 */ /* 0x000fe200078e00ff */
[----:B------:R-:W-:Y:S02]  /*1abb0*/  LOP3.LUT R68, R75, UR7, R144, 0x96, !PT ;  /* 0x000000074b447c12 */ /* 0x000fe4000f8e9690 */
[----:B------:R-:W-:Y:S01]  /*1abc0*/  FMNMX.FTZ R70, R8, R72, !PT ;  /* 0x0000004808467209 */ /* 0x000fe20007810000 */
[----:B------:R-:W2:Y:S01]  /*1abd0*/  SHFL.BFLY PT, R75, R69, 0x2, 0x1f ;  /* 0x0c401f00454b7f89 */ /* 0x000ea200000e0000 */
[----:B------:R-:W-:Y:S01]  /*1abe0*/  LOP3.LUT R146, R71, UR7, R146, 0x96, !PT ;  /* 0x0000000747927c12 */ /* 0x000fe2000f8e9692 */
[----:B------:R-:W-:Y:S01]  /*1abf0*/  IMAD.WIDE.U32 R154, R68, -0x326172a9, RZ ;  /* 0xcd9e8d57449a7825 */ /* 0x000fe200078e00ff */
[----:B------:R-:W-:Y:S03]  /*1ac00*/  FMNMX.FTZ R68, R9, R70, !PT ;  /* 0x0000004609447209 */ /* 0x000fe60007810000 */
[----:B------:R-:W-:Y:S01]  /*1ac10*/  IMAD.WIDE.U32 R152, R146, -0x326172a9, RZ ;  /* 0xcd9e8d5792987825 */ /* 0x000fe200078e00ff */
[----:B------:R-:W-:Y:S02]  /*1ac20*/  FMNMX.FTZ R68, R12, R68, !PT ;  /* 0x000000440c447209 */ /* 0x000fe40007810000 */
[----:B------:R-:W-:Y:S01]  /*1ac30*/  LOP3.LUT R146, R195, UR5, R74, 0x96, !PT ;  /* 0x00000005c3927c12 */ /* 0x000fe2000f8e964a */
[----:B------:R-:W-:Y:S01]  /*1ac40*/  IMAD.WIDE.U32 R144, R145, -0x326172a9, RZ ;  /* 0xcd9e8d5791907825 */ /* 0x000fe200078e00ff */
[----:B------:R-:W-:Y:S02]  /*1ac50*/  FMNMX.FTZ R74, R10, R73, !PT ;  /* 0x000000490a4a7209 */ /* 0x000fe40007810000 */
[----:B------:R-:W-:Y:S01]  /*1ac60*/  FMNMX.FTZ R68, R13, R68, !PT ;  /* 0x000000440d447209 */ /* 0x000fe20007810000 */
[----:B------:R-:W-:Y:S01]  /*1ac70*/  IMAD.WIDE.U32 R146, R146, -0x326172a9, RZ ;  /* 0xcd9e8d5792927825 */ /* 0x000fe200078e00ff */
[----:B-1----:R-:W-:Y:S02]  /*1ac80*/  FMNMX.FTZ R71, R2, R143, !PT ;  /* 0x0000008f02477209 */ /* 0x002fe40007810000 */
[----:B------:R-:W-:Y:S02]  /*1ac90*/  LOP3.LUT R220, R155, UR6, R140, 0x96, !PT ;  /* 0x000000069bdc7c12 */ /* 0x000fe4000f8e968c */
[----:B------:R-:W-:Y:S01]  /*1aca0*/  FMNMX.FTZ R74, R11, R74, !PT ;  /* 0x0000004a0b4a7209 */ /* 0x000fe20007810000 */
[----:B------:R-:W1:Y:S01]  /*1acb0*/  SHFL.BFLY PT, R140, R71, 0x1, 0x1f ;  /* 0x0c201f00478c7f89 */ /* 0x000e6200000e0000 */
[----:B------:R-:W-:Y:S02]  /*1acc0*/  FMNMX.FTZ R2, R24, R68, !PT ;  /* 0x0000004418027209 */ /* 0x000fe40007810000 */
[----:B------:R-:W-:Y:S02]  /*1acd0*/  LOP3.LUT R206, R153, UR6, R142, 0x96, !PT ;  /* 0x0000000699ce7c12 */ /* 0x000fe4000f8e968e */
[----:B------:R-:W-:Y:S02]  /*1ace0*/  LOP3.LUT R142, R145, UR13, R152, 0x96, !PT ;  /* 0x0000000d918e7c12 */ /* 0x000fe4000f8e9698 */
[----:B------:R-:W-:Y:S02]  /*1acf0*/  FMNMX.FTZ R74, R14, R74, !PT ;  /* 0x0000004a0e4a7209 */ /* 0x000fe40007810000 */
[----:B------:R-:W-:Y:S02]  /*1ad00*/  FMNMX.FTZ R2, R25, R2, !PT ;  /* 0x0000000219027209 */ /* 0x000fe40007810000 */
[----:B------:R-:W-:Y:S02]  /*1ad10*/  LOP3.LUT R143, R147, UR13, R154, 0x96, !PT ;  /* 0x0000000d938f7c12 */ /* 0x000fe4000f8e969a */
[----:B------:R-:W-:Y:S02]  /*1ad20*/  LOP3.LUT R70, R142, 0xff, RZ, 0xc0, !PT ;  /* 0x000000ff8e467812 */ /* 0x000fe400078ec0ff */
[----:B------:R-:W-:Y:S02]  /*1ad30*/  FMNMX.FTZ R2, R28, R2, !PT ;  /* 0x000000021c027209 */ /* 0x000fe40007810000 */
[----:B------:R-:W-:Y:S02]  /*1ad40*/  LOP3.LUT R68, R143, 0xff, RZ, 0xc0, !PT ;  /* 0x000000ff8f447812 */ /* 0x000fe400078ec0ff */
[----:B------:R-:W-:Y:S02]  /*1ad50*/  FMNMX.FTZ R74, R15, R74, !PT ;  /* 0x0000004a0f4a7209 */ /* 0x000fe40007810000 */
[----:B------:R-:W-:Y:S02]  /*1ad60*/  ISETP.GE.U32.AND P5, PT, R235, R70, PT ;  /* 0x00000046eb00720c */ /* 0x000fe40003fa6070 */
[----:B--2---:R-:W-:Y:S02]  /*1ad70*/  FMNMX.FTZ R70, R69, R75, !PT ;  /* 0x0000004b45467209 */ /* 0x004fe40007810000 */
[----:B------:R-:W-:Y:S02]  /*1ad80*/  SHF.R.U32.HI R69, RZ, 0x18, R142 ;  /* 0x00000018ff457819 */ /* 0x000fe4000001168e */
[----:B------:R-:W-:Y:S01]  /*1ad90*/  FMNMX.FTZ R2, R29, R2, !PT ;  /* 0x000000021d027209 */ /* 0x000fe20007810000 */
[----:B------:R-:W2:Y:S01]  /*1ada0*/  SHFL.BFLY PT, R75, R70, 0x1, 0x1f ;  /* 0x0c201f00464b7f89 */ /* 0x000ea200000e0000 */
[C---:B------:R-:W-:Y:S02]  /*1adb0*/  ISETP.GE.U32.AND P1, PT, R235.reuse, R68, PT ;  /* 0x00000044eb00720c */ /* 0x040fe40003f26070 */
[----:B------:R-:W-:Y:S02]  /*1adc0*/  FMNMX.FTZ R68, R26, R74, !PT ;  /* 0x0000004a1a447209 */ /* 0x000fe40007810000 */
[----:B------:R-:W-:Y:S02]  /*1add0*/  ISETP.GE.U32.AND P2, PT, R235, R69, PT ;  /* 0x00000045eb00720c */ /* 0x000fe40003f46070 */
        /* <DEDUP_REMOVED lines=9> */
[C---:B------:R-:W-:Y:S01]  /*1ae70*/  FMUL.FTZ R69, R71.reuse, c[0x0][0x23c] ;  /* 0x00008f0047457a20 */ /* 0x040fe20000410000 */
[----:B------:R-:W-:Y:S01]  /*1ae80*/  FMNMX.FTZ R68, R56, R68, !PT ;  /* 0x0000004438447209 */ /* 0x000fe20007810000 */
[----:B------:R-:W-:Y:S01]  /*1ae90*/  FADD.FTZ R0, -R71, R0 ;  /* 0x0000000047007221 */ /* 0x000fe20000010100 */
[----:B------:R-:W-:Y:S02]  /*1aea0*/  FMNMX.FTZ R140, R43, R2, !PT ;  /* 0x000000022b8c7209 */ /* 0x000fe40007810000 */
[----:B------:R-:W-:Y:S01]  /*1aeb0*/  LOP3.LUT R2, R142, 0xffff, RZ, 0xc0, !PT ;  /* 0x0000ffff8e027812 */ /* 0x000fe200078ec0ff */
[----:B------:R-:W-:Y:S01]  /*1aec0*/  FMUL.FTZ R0, R0, c[0x0][0x23c] ;  /* 0x00008f0000007a20 */ /* 0x000fe20000410000 */
[----:B------:R-:W-:Y:S02]  /*1aed0*/  FSETP.NEU.FTZ.AND P3, PT, R71, -INF , PT ;  /* 0xff8000004700780b */ /* 0x000fe40003f7d000 */
[----:B------:R-:W-:Y:S02]  /*1aee0*/  FMNMX.FTZ R74, R57, R68, !PT ;  /* 0x00000044394a7209 */ /* 0x000fe40007810000 */
[----:B------:R-:W-:Y:S02]  /*1aef0*/  SHF.R.U32.HI R68, RZ, 0x8, R2 ;  /* 0x00000008ff447819 */ /* 0x000fe40000011602 */
[----:B------:R-:W-:Y:S02]  /*1af00*/  FSEL R2, R69, RZ, P3 ;  /* 0x000000ff45027208 */ /* 0x000fe40001800000 */
[----:B--2---:R-:W-:Y:S02]  /*1af10*/  FMNMX.FTZ R70, R70, R75, !PT ;  /* 0x0000004b46467209 */ /* 0x004fe40007810000 */
[----:B------:R-:W-:Y:S01]  /*1af20*/  FMNMX.FTZ R74, R60, R74, !PT ;  /* 0x0000004a3c4a7209 */ /* 0x000fe20007810000 */
[--C-:B------:R-:W-:Y:S01]  /*1af30*/  FFMA.FTZ R211, R33, c[0x0][0x23c], -R2.reuse ;  /* 0x00008f0021d37a23 */ /* 0x100fe20000010802 */
[----:B------:R-:W-:Y:S01]  /*1af40*/  FSETP.NEU.FTZ.AND P3, PT, R70, -INF , PT ;  /* 0xff8000004600780b */ /* 0x000fe20003f7d000 */
[----:B------:R-:W-:Y:S01]  /*1af50*/  IMAD.MOV.U32 R33, RZ, RZ, R151 ;  /* 0x000000ffff217224 */ /* 0x000fe200078e0097 */
[----:B------:R-:W-:Y:S01]  /*1af60*/  FMNMX.FTZ R69, R61, R74, !PT ;  /* 0x0000004a3d457209 */ /* 0x000fe20007810000 */
[----:B------:R1:W2:Y:S01]  /*1af70*/  LDL.S16 R151, [R1+0x6c] ;  /* 0x00006c0001977983 */ /* 0x0002a20000100600 */
[----:B------:R-:W-:Y:S01]  /*1af80*/  LOP3.LUT R68, R68, 0xffff, RZ, 0xc0, !PT ;  /* 0x0000ffff44447812 */ /* 0x000fe200078ec0ff */
[----:B------:R-:W-:Y:S01]  /*1af90*/  FFMA.FTZ R209, R32, c[0x0][0x23c], -R2 ;  /* 0x00008f0020d17a23 */ /* 0x000fe20000010802 */
[----:B------:R-:W-:Y:S01]  /*1afa0*/  SHF.R.U32.HI R196, RZ, 0x18, R143 ;  /* 0x00000018ffc47819 */ /* 0x000fe2000001168f */
[----:B------:R-:W-:Y:S01]  /*1afb0*/  IMAD.MOV.U32 R32, RZ, RZ, R150 ;  /* 0x000000ffff207224 */ /* 0x000fe200078e0096 */
[----:B------:R-:W-:Y:S01]  /*1afc0*/  ISETP.GE.U32.AND P4, PT, R235, R68, PT ;  /* 0x00000044eb00720c */ /* 0x000fe20003f86070 */
[----:B------:R1:W3:Y:S01]  /*1afd0*/  LDL.S16 R150, [R1+0x68] ;  /* 0x0000680001967983 */ /* 0x0002e20000100600 */
[----:B------:R-:W-:Y:S01]  /*1afe0*/  FMNMX.FTZ R68, R46, R140, !PT ;  /* 0x0000008c2e447209 */ /* 0x000fe20007810000 */
[----:B------:R-:W-:Y:S01]  /*1aff0*/  FMUL.FTZ R75, R70, c[0x0][0x23c] ;  /* 0x00008f00464b7a20 */ /* 0x000fe20000410000 */
[----:B------:R-:W-:Y:S01]  /*1b000*/  LOP3.LUT R201, R144, 0xff, RZ, 0xc0, !PT ;  /* 0x000000ff90c97812 */ /* 0x000fe200078ec0ff */
[--C-:B------:R-:W-:Y:S01]  /*1b010*/  FFMA.FTZ R198, R21, c[0x0][0x23c], -R2.reuse ;  /* 0x00008f0015c67a23 */ /* 0x100fe20000010802 */
[----:B------:R-:W-:Y:S01]  /*1b020*/  FMNMX.FTZ R68, R47, R68, !PT ;  /* 0x000000442f447209 */ /* 0x000fe20007810000 */
[--C-:B------:R-:W-:Y:S01]  /*1b030*/  FFMA.FTZ R140, R4, c[0x0][0x23c], -R2.reuse ;  /* 0x00008f00048c7a23 */ /* 0x100fe20000010802 */
[----:B------:R-:W-:Y:S01]  /*1b040*/  FSEL R74, R75, RZ, P3 ;  /* 0x000000ff4b4a7208 */ /* 0x000fe20001800000 */
[----:B------:R-:W-:Y:S01]  /*1b050*/  FFMA.FTZ R141, R5, c[0x0][0x23c], -R2 ;  /* 0x00008f00058d7a23 */ /* 0x000fe20000010802 */
[----:B------:R-:W-:Y:S01]  /*1b060*/  FMNMX.FTZ R68, R58, R68, !PT ;  /* 0x000000443a447209 */ /* 0x000fe20007810000 */
[----:B------:R-:W4:Y:S01]  /*1b070*/  SHFL.BFLY PT, R75, R69, 0x2, 0x1f ;  /* 0x0c401f00454b7f89 */ /* 0x000f2200000e0000 */
[----:B------:R-:W-:Y:S01]  /*1b080*/  MUFU.EX2 R5, R140 ;  /* 0x0000008c00057308 */ /* 0x000fe20000000800 */
[--C-:B------:R-:W-:Y:S01]  /*1b090*/  FFMA.FTZ R178, R67, c[0x0][0x23c], -R74.reuse ;  /* 0x00008f0043b27a23 */ /* 0x100fe2000001084a */
[----:B------:R-:W-:Y:S01]  /*1b0a0*/  FMNMX.FTZ R68, R59, R68, !PT ;  /* 0x000000443b447209 */ /* 0x000fe20007810000 */
[--C-:B------:R-:W-:Y:S02]  /*1b0b0*/  FFMA.FTZ R204, R34, c[0x0][0x23c], -R74.reuse ;  /* 0x00008f0022cc7a23 */ /* 0x100fe4000001084a */
[----:B------:R-:W-:Y:S01]  /*1b0c0*/  FFMA.FTZ R208, R35, c[0x0][0x23c], -R74 ;  /* 0x00008f0023d07a23 */ /* 0x000fe2000001084a */
[----:B------:R-:W-:Y:S01]  /*1b0d0*/  FMNMX.FTZ R68, R62, R68, !PT ;  /* 0x000000443e447209 */ /* 0x000fe20007810000 */
[----:B------:R-:W-:Y:S02]  /*1b0e0*/  FFMA.FTZ R163, R16, c[0x0][0x23c], -R2 ;  /* 0x00008f0010a37a23 */ /* 0x000fe40000010802 */
[----:B------:R-:W-:Y:S01]  /*1b0f0*/  IMAD.MOV.U32 R16, RZ, RZ, R170 ;  /* 0x000000ffff107224 */ /* 0x000fe200078e00aa */
[----:B------:R-:W-:Y:S01]  /*1b100*/  FMNMX.FTZ R68, R63, R68, !PT ;  /* 0x000000443f447209 */ /* 0x000fe20007810000 */
[--C-:B------:R-:W-:Y:S02]  /*1b110*/  FFMA.FTZ R166, R17, c[0x0][0x23c], -R2.reuse ;  /* 0x00008f0011a67a23 */ /* 0x100fe40000010802 */
[--C-:B------:R-:W-:Y:S02]  /*1b120*/  FFMA.FTZ R197, R20, c[0x0][0x23c], -R2.reuse ;  /* 0x00008f0014c57a23 */ /* 0x100fe40000010802 */
[--C-:B------:R-:W-:Y:S02]  /*1b130*/  FFMA.FTZ R228, R48, c[0x0][0x23c], -R2.reuse ;  /* 0x00008f0030e47a23 */ /* 0x100fe40000010802 */
[--C-:B------:R-:W-:Y:S02]  /*1b140*/  FFMA.FTZ R227, R49, c[0x0][0x23c], -R2.reuse ;  /* 0x00008f0031e37a23 */ /* 0x100fe40000010802 */
[--C-:B------:R-:W-:Y:S02]  /*1b150*/  FFMA.FTZ R229, R52, c[0x0][0x23c], -R2.reuse ;  /* 0x00008f0034e57a23 */ /* 0x100fe40000010802 */
[--C-:B------:R-:W-:Y:S01]  /*1b160*/  FFMA.FTZ R233, R53, c[0x0][0x23c], -R2.reuse ;  /* 0x00008f0035e97a23 */ /* 0x100fe20000010802 */
[----:B----4-:R-:W-:Y:S01]  /*1b170*/  FMNMX.FTZ R69, R69, R75, !PT ;  /* 0x0000004b45457209 */ /* 0x010fe20007810000 */
[----:B------:R-:W-:Y:S01]  /*1b180*/  FFMA.FTZ R222, R36, c[0x0][0x23c], -R2 ;  /* 0x00008f0024de7a23 */ /* 0x000fe20000010802 */
[----:B------:R-:W4:Y:S01]  /*1b190*/  SHFL.BFLY PT, R75, R68, 0x2, 0x1f ;  /* 0x0c401f00444b7f89 */ /* 0x000f2200000e0000 */
[----:B------:R-:W-:Y:S02]  /*1b1a0*/  IMAD.MOV.U32 R36, RZ, RZ, R148 ;  /* 0x000000ffff247224 */ /* 0x000fe400078e0094 */
[----:B------:R-:W1:Y:S01]  /*1b1b0*/  MUFU.EX2 R148, R141 ;  /* 0x0000008d00947308 */ /* 0x000e620000000800 */
[--C-:B------:R-:W-:Y:S02]  /*1b1c0*/  FFMA.FTZ R248, R64, c[0x0][0x23c], -R2.reuse ;  /* 0x00008f0040f87a23 */ /* 0x100fe40000010802 */
[----:B------:R-:W-:Y:S02]  /*1b1d0*/  FFMA.FTZ R250, R65, c[0x0][0x23c], -R2 ;  /* 0x00008f0041fa7a23 */ /* 0x000fe40000010802 */
[--C-:B------:R-:W-:Y:S02]  /*1b1e0*/  FFMA.FTZ R6, R6, c[0x0][0x23c], -R74.reuse ;  /* 0x00008f0006067a23 */ /* 0x100fe4000001084a */
[----:B------:R-:W-:Y:S02]  /*1b1f0*/  FFMA.FTZ R7, R7, c[0x0][0x23c], -R74 ;  /* 0x00008f0007077a23 */ /* 0x000fe4000001084a */
[----:B------:R-:W-:Y:S02]  /*1b200*/  IMAD.MOV.U32 R20, RZ, RZ, R168 ;  /* 0x000000ffff147224 */ /* 0x000fe400078e00a8 */
[----:B------:R-:W-:Y:S01]  /*1b210*/  MUFU.EX2 R6, R6 ;  /* 0x0000000600067308 */ /* 0x000fe20000000800 */
[----:B------:R-:W-:Y:S02]  /*1b220*/  IMAD.MOV.U32 R21, RZ, RZ, R169 ;  /* 0x000000ffff157224 */ /* 0x000fe400078e00a9 */
[--C-:B------:R-:W-:Y:S02]  /*1b230*/  FFMA.FTZ R168, R18, c[0x0][0x23c], -R74.reuse ;  /* 0x00008f0012a87a23 */ /* 0x100fe4000001084a */
[----:B------:R-:W-:Y:S02]  /*1b240*/  IMAD.MOV.U32 R17, RZ, RZ, R171 ;  /* 0x000000ffff117224 */ /* 0x000fe400078e00ab */
[--C-:B------:R-:W-:Y:S02]  /*1b250*/  FFMA.FTZ R171, R19, c[0x0][0x23c], -R74.reuse ;  /* 0x00008f0013ab7a23 */ /* 0x100fe4000001084a */
[--C-:B------:R-:W-:Y:S01]  /*1b260*/  FFMA.FTZ R189, R22, c[0x0][0x23c], -R74.reuse ;  /* 0x00008f0016bd7a23 */ /* 0x100fe2000001084a */
[----:B----4-:R-:W-:Y:S01]  /*1b270*/  FMNMX.FTZ R68, R68, R75, !PT ;  /* 0x0000004b44447209 */ /* 0x010fe20007810000 */
[--C-:B------:R-:W-:Y:S01]  /*1b280*/  FFMA.FTZ R191, R23, c[0x0][0x23c], -R74.reuse ;  /* 0x00008f0017bf7a23 */ /* 0x100fe2000001084a */
[----:B------:R-:W4:Y:S01]  /*1b290*/  SHFL.BFLY PT, R75, R69, 0x1, 0x1f ;  /* 0x0c201f00454b7f89 */ /* 0x000f2200000e0000 */
[----:B-1----:R-:W-:Y:S01]  /*1b2a0*/  F2FP.PACK_AB R140, R148, R5 ;  /* 0x00000005948c723e */ /* 0x002fe200000000ff */
[--C-:B------:R-:W-:Y:S02]  /*1b2b0*/  FFMA.FTZ R219, R38, c[0x0][0x23c], -R74.reuse ;  /* 0x00008f0026db7a23 */ /* 0x100fe4000001084a */
[--C-:B------:R-:W-:Y:S01]  /*1b2c0*/  FFMA.FTZ R218, R39, c[0x0][0x23c], -R74.reuse ;  /* 0x00008f0027da7a23 */ /* 0x100fe2000001084a */
[----:B------:R-:W-:Y:S01]  /*1b2d0*/  PRMT R141, R140, 0x7632, R141 ;  /* 0x000076328c8d7816 */ /* 0x000fe2000000008d */
[--C-:B------:R-:W-:Y:S02]  /*1b2e0*/  FFMA.FTZ R226, R50, c[0x0][0x23c], -R74.reuse ;  /* 0x00008f0032e27a23 */ /* 0x100fe4000001084a */
[----:B------:R-:W-:Y:S02]  /*1b2f0*/  FFMA.FTZ R225, R51, c[0x0][0x23c], -R74 ;  /* 0x00008f0033e17a23 */ /* 0x000fe4000001084a */
[----:B------:R-:W-:Y:S02]  /*1b300*/  IMAD.MOV.U32 R22, RZ, RZ, R36 ;  /* 0x000000ffff167224 */ /* 0x000fe400078e0024 */
[----:B------:R-:W-:Y:S02]  /*1b310*/  IMAD.MOV.U32 R34, RZ, RZ, R32 ;  /* 0x000000ffff227224 */ /* 0x000fe400078e0020 */
[----:B------:R-:W-:Y:S02]  /*1b320*/  IMAD.MOV.U32 R35, RZ, RZ, R33 ;  /* 0x000000ffff237224 */ /* 0x000fe400078e0021 */
[----:B------:R-:W-:Y:S02]  /*1b330*/  IMAD.MOV.U32 R38, RZ, RZ, R20 ;  /* 0x000000ffff267224 */ /* 0x000fe400078e0014 */
[----:B------:R-:W-:Y:S02]  /*1b340*/  IMAD.MOV.U32 R39, RZ, RZ, R21 ;  /* 0x000000ffff277224 */ /* 0x000fe400078e0015 */
[----:B------:R-:W-:Y:S02]  /*1b350*/  IMAD.MOV.U32 R50, RZ, RZ, R16 ;  /* 0x000000ffff327224 */ /* 0x000fe400078e0010 */
[----:B------:R-:W-:Y:S01]  /*1b360*/  IMAD.MOV.U32 R51, RZ, RZ, R17 ;  /* 0x000000ffff337224 */ /* 0x000fe200078e0011 */
[----:B----4-:R-:W-:Y:S01]  /*1b370*/  FMNMX.FTZ R69, R69, R75, !PT ;  /* 0x0000004b45457209 */ /* 0x010fe20007810000 */
[--C-:B------:R-:W-:Y:S01]  /*1b380*/  FFMA.FTZ R249, R66, c[0x0][0x23c], -R74.reuse ;  /* 0x00008f0042f97a23 */ /* 0x100fe2000001084a */
[----:B------:R-:W1:Y:S01]  /*1b390*/  SHFL.BFLY PT, R75, R68, 0x1, 0x1f ;  /* 0x0c201f00444b7f89 */ /* 0x000e6200000e0000 */
[--C-:B------:R-:W-:Y:S01]  /*1b3a0*/  FFMA.FTZ R232, R54, c[0x0][0x23c], -R74.reuse ;  /* 0x00008f0036e87a23 */ /* 0x100fe2000001084a */
[----:B------:R-:W-:Y:S01]  /*1b3b0*/  FSETP.NEU.FTZ.AND P3, PT, R69, -INF , PT ;  /* 0xff8000004500780b */ /* 0x000fe20003f7d000 */
[----:B------:R-:W-:Y:S02]  /*1b3c0*/  FFMA.FTZ R234, R55, c[0x0][0x23c], -R74 ;  /* 0x00008f0037ea7a23 */ /* 0x000fe4000001084a */
[----:B------:R-:W-:Y:S02]  /*1b3d0*/  FFMA.FTZ R221, R37, c[0x0][0x23c], -R2 ;  /* 0x00008f0025dd7a23 */ /* 0x000fe40000010802 */
[----:B------:R-:W4:Y:S01]  /*1b3e0*/  MUFU.EX2 R2, R0 ;  /* 0x0000000000027308 */ /* 0x000f220000000800 */
[----:B------:R-:W-:Y:S04]  /*1b3f0*/  IMAD.MOV.U32 R37, RZ, RZ, R149 ;  /* 0x000000ffff257224 */ /* 0x000fe800078e0095 */
[----:B------:R-:W-:Y:S01]  /*1b400*/  IMAD.MOV.U32 R23, RZ, RZ, R37 ;  /* 0x000000ffff177224 */ /* 0x000fe200078e0025 */
[----:B-1----:R-:W-:Y:S01]  /*1b410*/  FMNMX.FTZ R68, R68, R75, !PT ;  /* 0x0000004b44447209 */ /* 0x002fe20007810000 */
[----:B------:R-:W-:Y:S04]  /*1b420*/  FMUL.FTZ R75, R69, c[0x0][0x23c] ;  /* 0x00008f00454b7a20 */ /* 0x000fe80000410000 */
[----:B------:R-:W-:Y:S01]  /*1b430*/  FMUL.FTZ R4, R68, c[0x0][0x23c] ;  /* 0x00008f0044047a20 */ /* 0x000fe20000410000 */
[----:B------:R-:W-:Y:S01]  /*1b440*/  FSEL R75, R75, RZ, P3 ;  /* 0x000000ff4b4b7208 */ /* 0x000fe20001800000 */
[----:B----4-:R-:W-:Y:S01]  /*1b450*/  FFMA.FTZ R149, R2, R238, R5 ;  /* 0x000000ee02957223 */ /* 0x010fe20000010005 */
[----:B------:R-:W-:Y:S01]  /*1b460*/  FSETP.NEU.FTZ.AND P3, PT, R68, -INF , PT ;  /* 0xff8000004400780b */ /* 0x000fe20003f7d000 */
[----:B------:R-:W-:Y:S01]  /*1b470*/  FMUL.FTZ R48, R2, R84 ;  /* 0x0000005402307220 */ /* 0x000fe20000410000 */
[----:B------:R-:W-:Y:S01]  /*1b480*/  SHF.R.U32.HI R0, RZ, 0x10, R144 ;  /* 0x00000010ff007819 */ /* 0x000fe20000011690 */
[--C-:B------:R-:W-:Y:S01]  /*1b490*/  FFMA.FTZ R177, R61, c[0x0][0x23c], -R75.reuse ;  /* 0x00008f003db17a23 */ /* 0x100fe2000001084b */
[----:B------:R-:W-:Y:S01]  /*1b4a0*/  FSEL R4, R4, RZ, P3 ;  /* 0x000000ff04047208 */ /* 0x000fe20001800000 */
[--C-:B------:R-:W-:Y:S01]  /*1b4b0*/  FFMA.FTZ R167, R12, c[0x0][0x23c], -R75.reuse ;  /* 0x00008f000ca77a23 */ /* 0x100fe2000001084b */
[----:B------:R-:W-:Y:S01]  /*1b4c0*/  LOP3.LUT R170, R0, 0xff, RZ, 0xc0, !PT ;  /* 0x000000ff00aa7812 */ /* 0x000fe200078ec0ff */
[----:B------:R-:W-:Y:S01]  /*1b4d0*/  FFMA.FTZ R200, R24, c[0x0][0x23c], -R75 ;  /* 0x00008f0018c87a23 */ /* 0x000fe2000001084b */
[----:B------:R-:W-:Y:S01]  /*1b4e0*/  SHF.R.U32.HI R0, RZ, 0x10, R142 ;  /* 0x00000010ff007819 */ /* 0x000fe2000001168e */
[--C-:B------:R-:W-:Y:S01]  /*1b4f0*/  FFMA.FTZ R153, R14, c[0x0][0x23c], -R4.reuse ;  /* 0x00008f000e997a23 */ /* 0x100fe20000010804 */
[----:B------:R-:W-:Y:S01]  /*1b500*/  PRMT R142, R140, 0x5410, R141 ;  /* 0x000054108c8e7816 */ /* 0x000fe2000000008d */
[--C-:B------:R-:W-:Y:S01]  /*1b510*/  FFMA.FTZ R155, R15, c[0x0][0x23c], -R4.reuse ;  /* 0x00008f000f9b7a23 */ /* 0x100fe20000010804 */
[----:B------:R-:W-:Y:S01]  /*1b520*/  LOP3.LUT R0, R0, 0xff, RZ, 0xc0, !PT ;  /* 0x000000ff00007812 */ /* 0x000fe200078ec0ff */
[--C-:B------:R-:W-:Y:S01]  /*1b530*/  FFMA.FTZ R216, R46, c[0x0][0x23c], -R4.reuse ;  /* 0x00008f002ed87a23 */ /* 0x100fe20000010804 */
[----:B------:R-:W-:Y:S01]  /*1b540*/  ISETP.GE.U32.AND P6, PT, R235, R170, PT ;  /* 0x000000aaeb00720c */ /* 0x000fe20003fc6070 */
[--C-:B------:R-:W-:Y:S02]  /*1b550*/  FFMA.FTZ R203, R30, c[0x0][0x23c], -R4.reuse ;  /* 0x00008f001ecb7a23 */ /* 0x100fe40000010804 */
        /* <DEDUP_REMOVED lines=11> */
[----:B------:R-:W-:Y:S02]  /*1b610*/  FFMA.FTZ R252, R62, c[0x0][0x23c], -R4 ;  /* 0x00008f003efc7a23 */ /* 0x000fe40000010804 */
        /* <DEDUP_REMOVED lines=10> */
[--C-:B------:R-:W-:Y:S01]  /*1b6c0*/  FFMA.FTZ R215, R40, c[0x0][0x23c], -R75.reuse ;  /* 0x00008f0028d77a23 */ /* 0x100fe2000001084b */
[----:B------:R-:W-:Y:S01]  /*1b6d0*/  MUFU.EX2 R84, R18 ;  /* 0x0000001200547308 */ /* 0x000fe20000000800 */
[--C-:B------:R-:W-:Y:S02]  /*1b6e0*/  FFMA.FTZ R214, R41, c[0x0][0x23c], -R75.reuse ;  /* 0x00008f0029d67a23 */ /* 0x100fe4000001084b */
[----:B------:R-:W-:Y:S02]  /*1b6f0*/  FFMA.FTZ R251, R60, c[0x0][0x23c], -R75 ;  /* 0x00008f003cfb7a23 */ /* 0x000fe4000001084b */
        /* <DEDUP_REMOVED lines=13> */
[----:B------:R-:W-:Y:S02]  /*1b7d0*/  FMUL.FTZ R64, R2, R76 ;  /* 0x0000004c02407220 */ /* 0x000fe40000410000 */
[----:B------:R-:W-:Y:S02]  /*1b7e0*/  IMAD.MOV.U32 R42, RZ, RZ, R50 ;  /* 0x000000ffff2a7224 */ /* 0x000fe400078e0032 */
[----:B------:R-:W-:Y:S01]  /*1b7f0*/  IMAD.MOV.U32 R26, RZ, RZ, R34 ;  /* 0x000000ffff1a7224 */ /* 0x000fe200078e0022 */
[----:B-1----:R-:W-:Y:S01]  /*1b800*/  F2FP.PACK_AB R77, R75, R6 ;  /* 0x000000064b4d723e */ /* 0x002fe200000000ff */
[----:B------:R-:W-:Y:S02]  /*1b810*/  IMAD.MOV.U32 R100, RZ, RZ, R42 ;  /* 0x000000ffff647224 */ /* 0x000fe400078e002a */
[----:B------:R-:W-:Y:S01]  /*1b820*/  IMAD.MOV.U32 R43, RZ, RZ, R51 ;  /* 0x000000ffff2b7224 */ /* 0x000fe200078e0033 */
[C---:B------:R-:W-:Y:S01]  /*1b830*/  PRMT R80, R77.reuse, 0x7632, R80 ;  /* 0x000076324d507816 */ /* 0x040fe20000000050 */
[----:B------:R-:W-:Y:S02]  /*1b840*/  IMAD.MOV.U32 R30, RZ, RZ, R38 ;  /* 0x000000ffff1e7224 */ /* 0x000fe400078e0026 */
[----:B------:R-:W-:Y:S01]  /*1b850*/  IMAD.MOV.U32 R101, RZ, RZ, R43 ;  /* 0x000000ffff657224 */ /* 0x000fe200078e002b */
[----:B------:R-:W-:Y:S01]  /*1b860*/  PRMT R81, R77, 0x5410, R80 ;  /* 0x000054104d517816 */ /* 0x000fe20000000050 */
[----:B------:R-:W-:Y:S02]  /*1b870*/  IMAD.MOV.U32 R31, RZ, RZ, R39 ;  /* 0x000000ffff1f7224 */ /* 0x000fe400078e0027 */
[----:B------:R-:W-:Y:S02]  /*1b880*/  IMAD.MOV.U32 R27, RZ, RZ, R35 ;  /* 0x000000ffff1b7224 */ /* 0x000fe400078e0023 */
[----:B------:R-:W-:Y:S02]  /*1b890*/  IMAD.MOV.U32 R117, RZ, RZ, R31 ;  /* 0x000000ffff757224 */ /* 0x000fe400078e001f */
[----:B------:R-:W-:Y:S02]  /*1b8a0*/  IMAD.MOV.U32 R116, RZ, RZ, R30 ;  /* 0x000000ffff747224 */ /* 0x000fe400078e001e */
[----:B------:R-:W-:Y:S01]  /*1b8b0*/  IMAD.MOV.U32 R101, RZ, RZ, R117 ;  /* 0x000000ffff657224 */ /* 0x000fe200078e0075 */
[----:B------:R-:W-:Y:S01]  /*1b8c0*/  LOP3.LUT R117, R146, 0xff, RZ, 0xc0, !PT ;  /* 0x000000ff92757812 */ /* 0x000fe200078ec0ff */
[----:B--2---:R-:W-:Y:S05]  /*1b8d0*/  @!P5 HADD2 R151, -R140.H0_H0, -RZ.H0_H0 ;  /* 0xa00000ff8c97d230 */ /* 0x004fea0000000900 */
[----:B------:R-:W-:Y:S01]  /*1b8e0*/  PRMT R5, R151, 0x7610, R5 ;  /* 0x0000761097057816 */ /* 0x000fe20000000005 */
[----:B---3--:R-:W-:Y:S01]  /*1b8f0*/  @!P4 HADD2 R150, -R141.H0_H0, -RZ.H0_H0 ;  /* 0xa00000ff8d96c230 */ /* 0x008fe20000000900 */
[----:B------:R-:W-:Y:S02]  /*1b900*/  @!P5 STL.S16 [R1+0x6c], R151 ;  /* 0x00006c970100d387 */ /* 0x000fe40000100600 */
[----:B------:R-:W-:Y:S01]  /*1b910*/  @!P5 PRMT R140, R5, 0x5410, RZ ;  /* 0x00005410058cd816 */ /* 0x000fe200000000ff */
[----:B------:R-:W-:Y:S01]  /*1b920*/  FMUL.FTZ R5, R2, R125 ;  /* 0x0000007d02057220 */ /* 0x000fe20000410000 */
[----:B------:R-:W-:Y:S01]  /*1b930*/  PRMT R4, R150, 0x7610, R4 ;  /* 0x0000761096047816 */ /* 0x000fe20000000004 */
[----:B------:R1:W-:Y:S01]  /*1b940*/  @!P4 STL.S16 [R1+0x68], R150 ;  /* 0x000068960100c387 */ /* 0x0003e20000100600 */
[C---:B------:R-:W-:Y:S02]  /*1b950*/  ISETP.GE.U32.AND P5, PT, R235.reuse, R201, PT ;  /* 0x000000c9eb00720c */ /* 0x040fe40003fa6070 */
[----:B------:R-:W-:Y:S01]  /*1b960*/  @!P4 PRMT R141, R4, 0x5410, RZ ;  /* 0x00005410048dc816 */ /* 0x000fe200000000ff */
[----:B------:R2:W3:Y:S01]  /*1b970*/  LDL.S16 R14, [R1+0x74] ;  /* 0x00007400010e7983 */ /* 0x0004e20000100600 */
[----:B------:R-:W-:Y:S01]  /*1b980*/  ISETP.GE.U32.AND P4, PT, R235, R196, PT ;  /* 0x000000c4eb00720c */ /* 0x000fe20003f86070 */
[----:B------:R-:W-:Y:S02]  /*1b990*/  FMUL.FTZ R4, R2, R124 ;  /* 0x0000007c02047220 */ /* 0x000fe40000410000 */
[----:B------:R2:W4:Y:S04]  /*1b9a0*/  LDL.S16 R15, [R1+0x78] ;  /* 0x00007800010f7983 */ /* 0x0005280000100600 */
[----:B------:R2:W2:Y:S04]  /*1b9b0*/  LDL.S16 R46, [R1+0x94] ;  /* 0x00009400012e7983 */ /* 0x0004a80000100600 */
[----:B------:R-:W-:Y:S04]  /*1b9c0*/  STG.E.U16 [R156.64], R140 ;  /* 0x0000008c9c007986 */ /* 0x000fe8000c101522 */
[----:B------:R-:W-:Y:S01]  /*1b9d0*/  STG.E.U16 [R156.64+0x2], R141 ;  /* 0x0000028d9c007986 */ /* 0x000fe2000c101522 */
[----:B-1----:R-:W-:Y:S04]  /*1b9e0*/  IADD3 R150, P3, R158, UR28, RZ ;  /* 0x0000001c9e967c10 */ /* 0x002fe8000ff7e0ff */
[----:B------:R-:W-:Y:S02]  /*1b9f0*/  IADD3.X R151, R159, UR23, RZ, P3, !PT ;  /* 0x000000179f977c10 */ /* 0x000fe40009ffe4ff */
[----:B------:R-:W-:Y:S01]  /*1ba00*/  ISETP.GE.U32.AND P3, PT, R235, R0, PT ;  /* 0x00000000eb00720c */ /* 0x000fe20003f66070 */
[----:B------:R-:W-:Y:S04]  /*1ba10*/  FADD.FTZ R0, -R70, R3 ;  /* 0x0000000346007221 */ /* 0x000fe80000010100 */
[----:B------:R-:W-:Y:S04]  /*1ba20*/  FMUL.FTZ R0, R0, c[0x0][0x23c] ;  /* 0x00008f0000007a20 */ /* 0x000fe80000410000 */
[----:B------:R1:W1:Y:S02]  /*1ba30*/  MUFU.EX2 R3, R0 ;  /* 0x0000000000037308 */ /* 0x0002640000000800 */
[----:B-1----:R-:W-:Y:S08]  /*1ba40*/  FADD.FTZ R0, -R69, R72 ;  /* 0x0000004845007221 */ /* 0x002ff00000010100 */
[----:B------:R-:W-:Y:S01]  /*1ba50*/  MUFU.EX2 R72, R8 ;  /* 0x0000000800487308 */ /* 0x000fe20000000800 */
[C---:B------:R-:W-:Y:S02]  /*1ba60*/  FMUL.FTZ R66, R3.reuse, R78 ;  /* 0x0000004e03427220 */ /* 0x040fe40000410000 */
[----:B------:R-:W-:Y:S02]  /*1ba70*/  FMUL.FTZ R0, R0, c[0x0][0x23c] ;  /* 0x00008f0000007a20 */ /* 0x000fe40000410000 */
[C---:B------:R-:W-:Y:S02]  /*1ba80*/  FFMA.FTZ R92, R3.reuse, R239, R6 ;  /* 0x000000ef035c7223 */ /* 0x040fe40000010006 */
        /* <DEDUP_REMOVED lines=14> */
[----:B------:R-:W-:Y:S02]  /*1bb70*/  FADD.FTZ R87, R75, R92 ;  /* 0x0000005c4b577221 */ /* 0x000fe40000010000 */
[C---:B-1----:R-:W-:Y:S01]  /*1bb80*/  FMUL.FTZ R56, R0.reuse, R96 ;  /* 0x0000006000387220 */ /* 0x042fe20000410000 */
[----:B------:R-:W-:Y:S01]  /*1bb90*/  MUFU.EX2 R79, R166 ;  /* 0x000000a6004f7308 */ /* 0x000fe20000000800 */
        /* <DEDUP_REMOVED lines=8> */
[----:B------:R-:W-:Y:S01]  /*1bc20*/  FFMA.FTZ R85, R0, R240, R72 ;  /* 0x000000f000557223 */ /* 0x000fe20000010048 */
[----:B------:R-:W-:Y:S01]  /*1bc30*/  F2FP.PACK_AB R72, R84, R72 ;  /* 0x000000485448723e */ /* 0x000fe200000000ff */
[C---:B------:R-:W-:Y:S02]  /*1bc40*/  FMUL.FTZ R8, R0.reuse, R136 ;  /* 0x0000008800087220 */ /* 0x040fe40000410000 */
[----:B------:R-:W-:Y:S01]  /*1bc50*/  FMUL.FTZ R9, R0, R137 ;  /* 0x0000008900097220 */ /* 0x000fe20000410000 */
[----:B------:R-:W-:Y:S01]  /*1bc60*/  PRMT R76, R72, 0x7632, R76 ;  /* 0x00007632484c7816 */ /* 0x000fe2000000004c */
[C---:B------:R-:W-:Y:S02]  /*1bc70*/  FMUL.FTZ R24, R0.reuse, R128 ;  /* 0x0000008000187220 */ /* 0x040fe40000410000 */
[----:B------:R-:W-:Y:S01]  /*1bc80*/  FMUL.FTZ R40, R0, R112 ;  /* 0x0000007000287220 */ /* 0x000fe20000410000 */
[----:B------:R-:W-:Y:S01]  /*1bc90*/  PRMT R78, R72, 0x5410, R76 ;  /* 0x00005410484e7816 */ /* 0x000fe2000000004c */
[C---:B------:R-:W-:Y:S01]  /*1bca0*/  FMUL.FTZ R41, R0.reuse, R113 ;  /* 0x0000007100297220 */ /* 0x040fe20000410000 */
[--C-:B------:R-:W-:Y:S01]  /*1bcb0*/  SHF.R.U32.HI R113, RZ, 0x18, R146.reuse ;  /* 0x00000018ff717819 */ /* 0x100fe20000011692 */
[C---:B------:R-:W-:Y:S01]  /*1bcc0*/  FMUL.FTZ R44, R0.reuse, R104 ;  /* 0x00000068002c7220 */ /* 0x040fe20000410000 */
[----:B------:R-:W-:Y:S01]  /*1bcd0*/  SHF.R.U32.HI R112, RZ, 0x10, R146 ;  /* 0x00000010ff707819 */ /* 0x000fe20000011692 */
[----:B------:R-:W-:Y:S01]  /*1bce0*/  FMUL.FTZ R45, R0, R105 ;  /* 0x00000069002d7220 */ /* 0x000fe20000410000 */
[----:B------:R-:W-:Y:S01]  /*1bcf0*/  SHF.R.U32.HI R0, RZ, 0x10, R143 ;  /* 0x00000010ff007819 */ /* 0x000fe2000001168f */
[----:B------:R-:W-:Y:S01]  /*1bd00*/  IMAD.MOV.U32 R129, RZ, RZ, R101 ;  /* 0x000000ffff817224 */ /* 0x000fe200078e0065 */
[----:B------:R-:W-:Y:S01]  /*1bd10*/  LOP3.LUT R143, R143, 0xffff, RZ, 0xc0, !PT ;  /* 0x0000ffff8f8f7812 */ /* 0x000fe200078ec0ff */
[----:B------:R-:W-:Y:S01]  /*1bd20*/  IMAD.MOV.U32 R132, RZ, RZ, R26 ;  /* 0x000000ffff847224 */ /* 0x000fe200078e001a */
[----:B------:R-:W-:Y:S01]  /*1bd30*/  LOP3.LUT R125, R0, 0xff, RZ, 0xc0, !PT ;  /* 0x000000ff007d7812 */ /* 0x000fe200078ec0ff */
[----:B------:R-:W-:Y:S01]  /*1bd40*/  IMAD.MOV.U32 R133, RZ, RZ, R27 ;  /* 0x000000ffff857224 */ /* 0x000fe200078e001b */
[----:B------:R-:W-:Y:S02]  /*1bd50*/  LOP3.LUT R0, R144, 0xffff, RZ, 0xc0, !PT ;  /* 0x0000ffff90007812 */ /* 0x000fe400078ec0ff */
[----:B------:R-:W-:Y:S02]  /*1bd60*/  SHF.R.U32.HI R143, RZ, 0x8, R143 ;  /* 0x00000008ff8f7819 */ /* 0x000fe4000001168f */
[----:B------:R-:W-:Y:S02]  /*1bd70*/  SHF.R.U32.HI R0, RZ, 0x8, R0 ;  /* 0x00000008ff007819 */ /* 0x000fe40000011600 */
[----:B------:R-:W-:Y:S02]  /*1bd80*/  LOP3.LUT R143, R143, 0xffff, RZ, 0xc0, !PT ;  /* 0x0000ffff8f8f7812 */ /* 0x000fe400078ec0ff */
[----:B------:R-:W-:Y:S04]  /*1bd90*/  LOP3.LUT R124, R0, 0xffff, RZ, 0xc0, !PT ;  /* 0x0000ffff007c7812 */ /* 0x000fe800078ec0ff */
[----:B------:R-:W-:Y:S01]  /*1bda0*/  ISETP.GE.U32.AND P0, PT, R235, R124, PT ;  /* 0x0000007ceb00720c */ /* 0x000fe20003f06070 */
[----:B---3--:R-:W-:Y:S02]  /*1bdb0*/  @!P2 HADD2 R14, -R80.H0_H0, -RZ.H0_H0 ;  /* 0xa00000ff500ea230 */ /* 0x008fe40000000900 */
[----:B----4-:R-:W-:Y:S03]  /*1bdc0*/  @!P3 HADD2 R15, -R77.H0_H0, -RZ.H0_H0 ;  /* 0xa00000ff4d0fb230 */ /* 0x010fe60000000900 */
[----:B------:R-:W-:Y:S01]  /*1bdd0*/  PRMT R2, R14, 0x7610, R2 ;  /* 0x000076100e027816 */ /* 0x000fe20000000002 */
[----:B--2---:R-:W-:Y:S03]  /*1bde0*/  @!P1 HADD2 R46, -R72.H0_H0, -RZ.H0_H0 ;  /* 0xa00000ff482e9230 */ /* 0x004fe60000000900 */
[----:B------:R-:W-:Y:S01]  /*1bdf0*/  @!P2 PRMT R80, R2, 0x5410, RZ ;  /* 0x000054100250a816 */ /* 0x000fe200000000ff */
[----:B------:R1:W-:Y:S01]  /*1be00*/  @!P3 STL.S16 [R1+0x78], R15 ;  /* 0x0000780f0100b387 */ /* 0x0003e20000100600 */
[----:B------:R-:W-:Y:S01]  /*1be10*/  PRMT R6, R15, 0x7610, R6 ;  /* 0x000076100f067816 */ /* 0x000fe20000000006 */
[----:B------:R2:W-:Y:S01]  /*1be20*/  MUFU.EX2 R2, R10 ;  /* 0x0000000a00027308 */ /* 0x0005e20000000800 */
[----:B------:R-:W-:Y:S01]  /*1be30*/  PRMT R0, R46, 0x7610, R0 ;  /* 0x000076102e007816 */ /* 0x000fe20000000000 */
[----:B------:R3:W-:Y:S01]  /*1be40*/  @!P2 STL.S16 [R1+0x74], R14 ;  /* 0x0000740e0100a387 */ /* 0x0007e20000100600 */
[----:B------:R-:W-:Y:S01]  /*1be50*/  @!P3 PRMT R77, R6, 0x5410, RZ ;  /* 0x00005410064db816 */ /* 0x000fe200000000ff */
[----:B------:R-:W-:Y:S01]  /*1be60*/  FMUL.FTZ R6, R3, R126 ;  /* 0x0000007e03067220 */ /* 0x000fe20000410000 */
[----:B------:R-:W-:Y:S01]  /*1be70*/  @!P1 PRMT R72, R0, 0x5410, RZ ;  /* 0x0000541000489816 */ /* 0x000fe200000000ff */
[----:B------:R-:W-:Y:S01]  /*1be80*/  FADD.FTZ R0, -R68, R73 ;  /* 0x0000004944007221 */ /* 0x000fe20000010100 */
[C---:B------:R-:W-:Y:S01]  /*1be90*/  ISETP.GE.U32.AND P2, PT, R235.reuse, R143, PT ;  /* 0x0000008feb00720c */ /* 0x040fe20003f46070 */
[----:B------:R-:W-:Y:S01]  /*1bea0*/  @!P1 STL.S16 [R1+0x94], R46 ;  /* 0x0000942e01009387 */ /* 0x000fe20000100600 */
[----:B------:R-:W-:Y:S01]  /*1beb0*/  ISETP.GE.U32.AND P3, PT, R235, R125, PT ;  /* 0x0000007deb00720c */ /* 0x000fe20003f66070 */
[----:B------:R-:W-:Y:S01]  /*1bec0*/  FMUL.FTZ R0, R0, c[0x0][0x23c] ;  /* 0x00008f0000007a20 */ /* 0x000fe20000410000 */
[----:B------:R-:W-:Y:S01]  /*1bed0*/  MUFU.EX2 R73, R163 ;  /* 0x000000a300497308 */ /* 0x000fe20000000800 */
[----:B------:R4:W4:Y:S04]  /*1bee0*/  LDL.S16 R97, [R1+0xb0] ;  /* 0x0000b00001617983 */ /* 0x0009280000100600 */
[----:B------:R4:W4:Y:S04]  /*1bef0*/  LDL.S16 R96, [R1+0xac] ;  /* 0x0000ac0001607983 */ /* 0x0009280000100600 */
[----:B------:R4:W4:Y:S01]  /*1bf00*/  LDL.S16 R92, [R1+0xb8] ;  /* 0x0000b800015c7983 */ /* 0x0009220000100600 */
[----:B------:R-:W3:Y:S01]  /*1bf10*/  MUFU.EX2 R0, R0 ;  /* 0x0000000000007308 */ /* 0x000ee20000000800 */
[----:B-1----:R-:W-:Y:S01]  /*1bf20*/  IMAD.MOV.U32 R15, RZ, RZ, R23 ;  /* 0x000000ffff0f7224 */ /* 0x002fe200078e0017 */
[----:B--2---:R-:W-:Y:S01]  /*1bf30*/  IADD3 R10, R162, 0x1, RZ ;  /* 0x00000001a20a7810 */ /* 0x004fe20007ffe0ff */
[----:B------:R1:W-:Y:S01]  /*1bf40*/  STG.E.U16 [R158.64], R77 ;  /* 0x0000004d9e007986 */ /* 0x0003e2000c101522 */
[----:B------:R-:W-:Y:S02]  /*1bf50*/  FMUL.FTZ R23, R3, R111 ;  /* 0x0000006f03177220 */ /* 0x000fe40000410000 */
[----:B------:R-:W-:Y:S01]  /*1bf60*/  LOP3.LUT R10, R10, UR37, RZ, 0x3c, !PT ;  /* 0x000000250a0a7c12 */ /* 0x000fe2000f8e3cff */
[----:B------:R-:W-:Y:S01]  /*1bf70*/  STG.E.U16 [R158.64+0x2], R80 ;  /* 0x000002509e007986 */ /* 0x000fe2000c101522 */
[----:B---3--:R-:W-:Y:S02]  /*1bf80*/  IMAD.MOV.U32 R14, RZ, RZ, R22 ;  /* 0x000000ffff0e7224 */ /* 0x008fe400078e0016 */
[----:B------:R-:W-:Y:S01]  /*1bf90*/  LOP3.LUT R74, R243, R10, RZ, 0x3c, !PT ;  /* 0x0000000af34a7212 */ /* 0x000fe200078e3cff */
[----:B------:R-:W-:Y:S01]  /*1bfa0*/  FMUL.FTZ R22, R3, R110 ;  /* 0x0000006e03167220 */ /* 0x000fe20000410000 */
[----:B------:R2:W-:Y:S01]  /*1bfb0*/  STG.E.U16 [R150.64], R72 ;  /* 0x0000004896007986 */ /* 0x0005e2000c101522 */
[----:B------:R-:W3:Y:S01]  /*1bfc0*/  MUFU.EX2 R3, R11 ;  /* 0x0000000b00037308 */ /* 0x000ee20000000800 */
[----:B------:R-:W-:Y:S02]  /*1bfd0*/  IMAD.MOV.U32 R108, RZ, RZ, R14 ;  /* 0x000000ffff6c7224 */ /* 0x000fe400078e000e */
[----:B------:R-:W-:Y:S04]  /*1bfe0*/  IMAD.WIDE.U32 R94, R74, -0x326172a9, RZ ;  /* 0xcd9e8d574a5e7825 */ /* 0x000fe800078e00ff */
[----:B------:R-:W-:Y:S01]  /*1bff0*/  IMAD.MOV.U32 R109, RZ, RZ, R15 ;  /* 0x000000ffff6d7224 */ /* 0x000fe200078e000f */
[----:B------:R-:W-:Y:S01]  /*1c000*/  LOP3.LUT R74, R95, UR12, R132, 0x96, !PT ;  /* 0x0000000c5f4a7c12 */ /* 0x000fe2000f8e9684 */
[----:B------:R-:W-:Y:S01]  /*1c010*/  IMAD.WIDE.U32 R132, R206, -0x2daee0ad, RZ ;  /* 0xd2511f53ce847825 */ /* 0x000fe200078e00ff */
[--C-:B------:R-:W-:Y:S02]  /*1c020*/  LOP3.LUT R88, R231, UR11, R94.reuse, 0x96, !PT ;  /* 0x0000000be7587c12 */ /* 0x100fe4000f8e965e */
[----:B------:R-:W-:Y:S01]  /*1c030*/  LOP3.LUT R94, R237, UR11, R94, 0x96, !PT ;  /* 0x0000000bed5e7c12 */ /* 0x000fe2000f8e965e */
[----:B------:R-:W-:Y:S01]  /*1c040*/  IMAD.WIDE.U32 R74, R74, -0x2daee0ad, RZ ;  /* 0xd2511f534a4a7825 */ /* 0x000fe200078e00ff */
[----:B-1----:R-:W-:Y:S03]  /*1c050*/  SHF.R.U32.HI R77, RZ, 0x10, R146 ;  /* 0x00000010ff4d7819 */ /* 0x002fe60000011692 */
[----:B------:R-:W-:Y:S02]  /*1c060*/  FMUL.FTZ R62, R0, R90 ;  /* 0x0000005a003e7220 */ /* 0x000fe40000410000 */
[----:B------:R-:W-:Y:S01]  /*1c070*/  FADD.FTZ R90, R84, R85 ;  /* 0x00000055545a7221 */ /* 0x000fe20000010000 */
[----:B------:R-:W-:Y:S01]  /*1c080*/  LOP3.LUT R84, R75, UR4, R100, 0x96, !PT ;  /* 0x000000044b547c12 */ /* 0x000fe2000f8e9664 */
[C---:B------:R-:W-:Y:S01]  /*1c090*/  FFMA.FTZ R82, R0.reuse, R241, R2 ;  /* 0x000000f100527223 */ /* 0x040fe20000010002 */
[----:B------:R1:W4:Y:S01]  /*1c0a0*/  LDL.S16 R100, [R1+0xa8] ;  /* 0x0000a80001647983 */ /* 0x0003220000100600 */
[C---:B---3--:R-:W-:Y:S01]  /*1c0b0*/  F2FP.PACK_AB R2, R3.reuse, R2 ;  /* 0x000000020302723e */ /* 0x048fe200000000ff */
[----:B------:R-:W-:Y:S02]  /*1c0c0*/  FMUL.FTZ R63, R0, R91 ;  /* 0x0000005b003f7220 */ /* 0x000fe40000410000 */
[----:B------:R-:W-:Y:S04]  /*1c0d0*/  IMAD.WIDE.U32 R84, R84, -0x326172a9, RZ ;  /* 0xcd9e8d5754547825 */ /* 0x000fe800078e00ff */
[----:B------:R-:W-:Y:S01]  /*1c0e0*/  FADD.FTZ R91, R3, R82 ;  /* 0x00000052035b7221 */ /* 0x000fe20000010000 */
[----:B------:R-:W-:Y:S01]  /*1c0f0*/  LOP3.LUT R82, R85, UR10, R230, 0x96, !PT ;  /* 0x0000000a55527c12 */ /* 0x000fe2000f8e96e6 */
[----:B------:R-:W-:Y:S01]  /*1c100*/  IMAD.WIDE.U32 R88, R88, -0x2daee0ad, RZ ;  /* 0xd2511f5358587825 */ /* 0x000fe200078e00ff */
[----:B------:R3:W-:Y:S03]  /*1c110*/  MUFU.EX2 R85, R167 ;  /* 0x000000a700557308 */ /* 0x0007e60000000800 */
[----:B------:R-:W-:Y:S01]  /*1c120*/  IMAD.WIDE.U32 R82, R82, -0x2daee0ad, RZ ;  /* 0xd2511f5352527825 */ /* 0x000fe200078e00ff */
[----:B------:R-:W-:Y:S03]  /*1c130*/  LOP3.LUT R74, R89, UR9, R74, 0x96, !PT ;  /* 0x00000009594a7c12 */ /* 0x000fe6000f8e964a */
[C---:B------:R-:W-:Y:S01]  /*1c140*/  FMUL.FTZ R59, R0.reuse, R99 ;  /* 0x00000063003b7220 */ /* 0x040fe20000410000 */
[----:B------:R-:W-:Y:S01]  /*1c150*/  LOP3.LUT R88, R83, UR7, R88, 0x96, !PT ;  /* 0x0000000753587c12 */ /* 0x000fe2000f8e9658 */
[----:B------:R1:W4:Y:S01]  /*1c160*/  LDL.S16 R99, [R1+0xa4] ;  /* 0x0000a40001637983 */ /* 0x0003220000100600 */
[----:B------:R-:W-:Y:S01]  /*1c170*/  FMUL.FTZ R58, R0, R98 ;  /* 0x00000062003a7220 */ /* 0x000fe20000410000 */
[----:B------:R-:W1:Y:S01]  /*1c180*/  MUFU.EX2 R3, R169 ;  /* 0x000000a900037308 */ /* 0x000e620000000800 */
[----:B------:R-:W-:Y:S01]  /*1c190*/  IMAD.WIDE.U32 R74, R74, -0x326172a9, RZ ;  /* 0xcd9e8d574a4a7825 */ /* 0x000fe200078e00ff */
[----:B------:R1:W4:Y:S03]  /*1c1a0*/  LDL.S16 R98, [R1+0xa0] ;  /* 0x0000a00001627983 */ /* 0x0003260000100600 */
[C---:B------:R-:W-:Y:S01]  /*1c1b0*/  FMUL.FTZ R10, R0.reuse, R138 ;  /* 0x0000008a000a7220 */ /* 0x040fe20000410000 */
[----:B------:R-:W-:Y:S01]  /*1c1c0*/  LOP3.LUT R84, R75, UR8, R84, 0x96, !PT ;  /* 0x000000084b547c12 */ /* 0x000fe2000f8e9654 */
[----:B------:R-:W-:Y:S01]  /*1c1d0*/  FMUL.FTZ R11, R0, R139 ;  /* 0x0000008b000b7220 */ /* 0x000fe20000410000 */
[----:B------:R1:W4:Y:S01]  /*1c1e0*/  LDL.S16 R83, [R1+0xc0] ;  /* 0x0000c00001537983 */ /* 0x0003220000100600 */
[----:B------:R-:W-:Y:S01]  /*1c1f0*/  IMAD.WIDE.U32 R138, R88, -0x326172a9, RZ ;  /* 0xcd9e8d57588a7825 */ /* 0x000fe200078e00ff */
[----:B------:R-:W-:Y:S03]  /*1c200*/  MUFU.EX2 R89, R153 ;  /* 0x0000009900597308 */ /* 0x000fe60000000800 */
[----:B------:R-:W-:Y:S01]  /*1c210*/  FMUL.FTZ R14, R0, R134 ;  /* 0x00000086000e7220 */ /* 0x000fe20000410000 */
[----:B------:R-:W-:Y:S01]  /*1c220*/  LOP3.LUT R163, R139, UR6, R74, 0x96, !PT ;  /* 0x000000068ba37c12 */ /* 0x000fe2000f8e964a */
[----:B------:R-:W-:Y:S02]  /*1c230*/  FADD.FTZ R74, R86, R87 ;  /* 0x00000057564a7221 */ /* 0x000fe40000010000 */
[----:B------:R2:W4:Y:S01]  /*1c240*/  LDL.S16 R87, [R1+0xb4] ;  /* 0x0000b40001577983 */ /* 0x0005220000100600 */
[C---:B------:R-:W-:Y:S02]  /*1c250*/  FMUL.FTZ R15, R0.reuse, R135 ;  /* 0x00000087000f7220 */ /* 0x040fe40000410000 */
[C---:B------:R-:W-:Y:S02]  /*1c260*/  FMUL.FTZ R27, R0.reuse, R131 ;  /* 0x00000083001b7220 */ /* 0x040fe40000410000 */
[C---:B------:R-:W-:Y:S02]  /*1c270*/  FMUL.FTZ R30, R0.reuse, R122 ;  /* 0x0000007a001e7220 */ /* 0x040fe40000410000 */
[C---:B------:R-:W-:Y:S02]  /*1c280*/  FMUL.FTZ R31, R0.reuse, R123 ;  /* 0x0000007b001f7220 */ /* 0x040fe40000410000 */
[C---:B------:R-:W-:Y:S02]  /*1c290*/  FMUL.FTZ R46, R0.reuse, R106 ;  /* 0x0000006a002e7220 */ /* 0x040fe40000410000 */
[C---:B------:R-:W-:Y:S02]  /*1c2a0*/  FMUL.FTZ R26, R0.reuse, R130 ;  /* 0x00000082001a7220 */ /* 0x040fe40000410000 */
[C---:B------:R-:W-:Y:S01]  /*1c2b0*/  FMUL.FTZ R42, R0.reuse, R114 ;  /* 0x00000072002a7220 */ /* 0x040fe20000410000 */
[----:B------:R-:W-:Y:S01]  /*1c2c0*/  LOP3.LUT R114, R77, 0xff, RZ, 0xc0, !PT ;  /* 0x000000ff4d727812 */ /* 0x000fe200078ec0ff */
[C---:B------:R-:W-:Y:S01]  /*1c2d0*/  FMUL.FTZ R43, R0.reuse, R115 ;  /* 0x00000073002b7220 */ /* 0x040fe20000410000 */
[----:B------:R-:W-:Y:S01]  /*1c2e0*/  LOP3.LUT R77, R133, UR14, R190, 0x96, !PT ;  /* 0x0000000e854d7c12 */ /* 0x000fe2000f8e96be */
[----:B------:R-:W-:Y:S02]  /*1c2f0*/  FMUL.FTZ R47, R0, R107 ;  /* 0x0000006b002f7220 */ /* 0x000fe40000410000 */
[----:B------:R-:W-:Y:S01]  /*1c300*/  FADD.FTZ R0, R148, R149 ;  /* 0x0000009594007221 */ /* 0x000fe20000010000 */
[----:B------:R-:W-:Y:S01]  /*1c310*/  LOP3.LUT R115, R77, 0xff, RZ, 0xc0, !PT ;  /* 0x000000ff4d737812 */ /* 0x000fe200078ec0ff */
[----:B---3--:R-:W-:Y:S01]  /*1c320*/  IMAD.WIDE.U32 R166, R84, -0x2daee0ad, RZ ;  /* 0xd2511f5354a67825 */ /* 0x008fe200078e00ff */
[----:B-1----:R-:W-:Y:S02]  /*1c330*/  F2FP.PACK_AB R84, R3, R85 ;  /* 0x000000550354723e */ /* 0x002fe400000000ff */
[----:B--2---:R-:W-:Y:S01]  /*1c340*/  LOP3.LUT R72, R77, 0xffff, RZ, 0xc0, !PT ;  /* 0x0000ffff4d487812 */ /* 0x004fe200078ec0ff */
[----:B------:R-:W-:Y:S01]  /*1c350*/  FADD.FTZ R0, R73, R0 ;  /* 0x0000000049007221 */ /* 0x000fe20000010000 */
[----:B------:R-:W-:Y:S01]  /*1c360*/  F2FP.PACK_AB R73, R79, R73 ;  /* 0x000000494f49723e */ /* 0x000fe200000000ff */
[----:B------:R-:W-:Y:S01]  /*1c370*/  IMAD.WIDE.U32 R134, R220, -0x2daee0ad, RZ ;  /* 0xd2511f53dc867825 */ /* 0x000fe200078e00ff */
[----:B------:R-:W-:Y:S02]  /*1c380*/  LOP3.LUT R130, R167, UR5, R82, 0x96, !PT ;  /* 0x00000005a7827c12 */ /* 0x000fe4000f8e9652 */
[----:B------:R-:W-:Y:S01]  /*1c390*/  LOP3.LUT R82, R95, UR12, R108, 0x96, !PT ;  /* 0x0000000c5f527c12 */ /* 0x000fe2000f8e966c */
[----:B------:R-:W-:Y:S01]  /*1c3a0*/  FADD.FTZ R93, R79, R0 ;  /* 0x000000004f5d7221 */ /* 0x000fe20000010000 */
[----:B------:R-:W-:Y:S01]  /*1c3b0*/  PRMT R88, R84, 0x7632, R88 ;  /* 0x0000763254587816 */ /* 0x000fe20000000058 */
[----:B------:R-:W1:Y:S01]  /*1c3c0*/  MUFU.EX2 R0, R171 ;  /* 0x000000ab00007308 */ /* 0x000e620000000800 */
[----:B------:R-:W-:Y:S02]  /*1c3d0*/  SHF.R.U32.HI R72, RZ, 0x8, R72 ;  /* 0x00000008ff487819 */ /* 0x000fe40000011648 */
[--C-:B------:R-:W-:Y:S02]  /*1c3e0*/  SHF.R.U32.HI R80, RZ, 0x10, R77.reuse ;  /* 0x00000010ff507819 */ /* 0x100fe4000001164d */
[----:B------:R-:W-:Y:S02]  /*1c3f0*/  LOP3.LUT R111, R72, 0xffff, RZ, 0xc0, !PT ;  /* 0x0000ffff486f7812 */ /* 0x000fe400078ec0ff */
[----:B------:R-:W-:Y:S02]  /*1c400*/  LOP3.LUT R118, R80, 0xff, RZ, 0xc0, !PT ;  /* 0x000000ff50767812 */ /* 0x000fe400078ec0ff */
[----:B------:R-:W-:Y:S01]  /*1c410*/  ISETP.GE.U32.AND P1, PT, R235, R111, PT ;  /* 0x0000006feb00720c */ /* 0x000fe20003f26070 */
[----:B------:R-:W-:Y:S01]  /*1c420*/  MUFU.EX2 R167, R177 ;  /* 0x000000b100a77308 */ /* 0x000fe20000000800 */
[----:B------:R-:W-:Y:S02]  /*1c430*/  SHF.R.U32.HI R110, RZ, 0x18, R77 ;  /* 0x00000018ff6e7819 */ /* 0x000fe4000001164d */
[----:B------:R-:W-:Y:S07]  /*1c440*/  LOP3.LUT R77, R146, 0xff, RZ, 0xc0, !PT ;  /* 0x000000ff924d7812 */ /* 0x000fee00078ec0ff */
[----:B------:R-:W2:Y:S01]  /*1c450*/  MUFU.EX2 R79, R155 ;  /* 0x0000009b004f7308 */ /* 0x000ea20000000800 */
[C---:B-1----:R-:W-:Y:S01]  /*1c460*/  F2FP.PACK_AB R75, R0.reuse, R86 ;  /* 0x00000056004b723e */ /* 0x042fe200000000ff */
[----:B------:R-:W-:Y:S01]  /*1c470*/  FADD.FTZ R86, R0, R74 ;  /* 0x0000004a00567221 */ /* 0x000fe20000010000 */
[----:B------:R-:W-:Y:S01]  /*1c480*/  PRMT R0, R2, 0x7632, R0 ;  /* 0x0000763202007816 */ /* 0x000fe20000000000 */
[----:B------:R-:W-:Y:S04]  /*1c490*/  FADD.FTZ R74, R85, R90 ;  /* 0x0000005a554a7221 */ /* 0x000fe80000010000 */
[----:B------:R-:W-:Y:S01]  /*1c4a0*/  FADD.FTZ R102, R3, R74 ;  /* 0x0000004a03667221 */ /* 0x000fe20000010000 */
[----:B------:R-:W-:Y:S01]  /*1c4b0*/  PRMT R3, R73, 0x7632, R3 ;  /* 0x0000763249037816 */ /* 0x000fe20000000003 */
[----:B------:R-:W-:Y:S01]  /*1c4c0*/  FADD.FTZ R74, R89, R91 ;  /* 0x0000005b594a7221 */ /* 0x000fe20000010000 */
[C---:B--2---:R-:W-:Y:S03]  /*1c4d0*/  F2FP.PACK_AB R89, R79.reuse, R89 ;  /* 0x000000594f59723e */ /* 0x044fe600000000ff */
[--C-:B------:R-:W-:Y:S01]  /*1c4e0*/  FADD.FTZ R103, R79, R74.reuse ;  /* 0x0000004a4f677221 */ /* 0x100fe20000010000 */
[----:B------:R-:W-:Y:S02]  /*1c4f0*/  PRMT R74, R75, 0x7632, R74 ;  /* 0x000076324b4a7816 */ /* 0x000fe4000000004a */
[----:B------:R-:W-:Y:S02]  /*1c500*/  LOP3.LUT R79, R146, 0xffff, RZ, 0xc0, !PT ;  /* 0x0000ffff924f7812 */ /* 0x000fe400078ec0ff */
[----:B------:R-:W-:Y:S02]  /*1c510*/  PRMT R90, R89, 0x7632, R90 ;  /* 0x00007632595a7816 */ /* 0x000fe4000000005a */
[----:B------:R-:W-:Y:S04]  /*1c520*/  SHF.R.U32.HI R79, RZ, 0x8, R79 ;  /* 0x00000008ff4f7819 */ /* 0x000fe8000001164f */
[----:B------:R-:W-:Y:S02]  /*1c530*/  LOP3.LUT R108, R79, 0xffff, RZ, 0xc0, !PT ;  /* 0x0000ffff4f6c7812 */ /* 0x000fe400078ec0ff */
[----:B------:R-:W1:Y:S01]  /*1c540*/  MUFU.EX2 R79, R189 ;  /* 0x000000bd004f7308 */ /* 0x000e620000000800 */
[----:B----4-:R-:W-:Y:S02]  /*1c550*/  @!P0 HADD2 R97, -R3.H0_H0, -RZ.H0_H0 ;  /* 0xa00000ff03618230 */ /* 0x010fe40000000900 */
[----:B------:R-:W-:Y:S03]  /*1c560*/  @!P6 HADD2 R96, -R75.H0_H0, -RZ.H0_H0 ;  /* 0xa00000ff4b60e230 */ /* 0x000fe60000000900 */
[----:B------:R-:W-:Y:S02]  /*1c570*/  PRMT R180, R97, 0x7610, R180 ;  /* 0x0000761061b47816 */ /* 0x000fe400000000b4 */
[----:B------:R-:W-:Y:S01]  /*1c580*/  PRMT R184, R96, 0x7610, R184 ;  /* 0x0000761060b87816 */ /* 0x000fe200000000b8 */
[----:B------:R-:W-:Y:S05]  /*1c590*/  @!P2 HADD2 R100, -R76.H0_H0, -RZ.H0_H0 ;  /* 0xa00000ff4c64a230 */ /* 0x000fea0000000900 */
[----:B------:R-:W-:Y:S01]  /*1c5a0*/  PRMT R105, R100, 0x7610, R105 ;  /* 0x0000761064697816 */ /* 0x000fe20000000069 */
[----:B------:R2:W-:Y:S01]  /*1c5b0*/  @!P2 STL.S16 [R1+0xa8], R100 ;  /* 0x0000a8640100a387 */ /* 0x0005e20000100600 */
[----:B------:R-:W-:Y:S02]  /*1c5c0*/  @!P3 HADD2 R99, -R2.H0_H0, -RZ.H0_H0 ;  /* 0xa00000ff0263b230 */ /* 0x000fe40000000900 */
[----:B------:R-:W-:Y:S03]  /*1c5d0*/  @!P4 HADD2 R98, -R0.H0_H0, -RZ.H0_H0 ;  /* 0xa00000ff0062c230 */ /* 0x000fe60000000900 */
[----:B------:R-:W-:Y:S01]  /*1c5e0*/  PRMT R122, R99, 0x7610, R122 ;  /* 0x00007610637a7816 */ /* 0x000fe2000000007a */
[----:B------:R3:W-:Y:S01]  /*1c5f0*/  @!P3 STL.S16 [R1+0xa4], R99 ;  /* 0x0000a4630100b387 */ /* 0x0007e20000100600 */
[----:B------:R-:W-:Y:S03]  /*1c600*/  PRMT R107, R98, 0x7610, R107 ;  /* 0x00007610626b7816 */ /* 0x000fe6000000006b */
[----:B------:R1:W-:Y:S01]  /*1c610*/  @!P4 STL.S16 [R1+0xa0], R98 ;  /* 0x0000a0620100c387 */ /* 0x0003e20000100600 */
[----:B--2---:R-:W-:Y:S01]  /*1c620*/  IMAD.MOV.U32 R100, RZ, RZ, R116 ;  /* 0x000000ffff647224 */ /* 0x004fe200078e0074 */
[----:B------:R-:W-:Y:S02]  /*1c630*/  SHF.R.U32.HI R116, RZ, 0x18, R144 ;  /* 0x00000018ff747819 */ /* 0x000fe40000011690 */
[----:B------:R2:W4:Y:S01]  /*1c640*/  LDL.S16 R85, [R1+0xbc] ;  /* 0x0000bc0001557983 */ /* 0x0005220000100600 */
[----:B------:R-:W-:Y:S01]  /*1c650*/  IMAD.MOV.U32 R128, RZ, RZ, R100 ;  /* 0x000000ffff807224 */ /* 0x000fe200078e0064 */
[----:B------:R-:W-:Y:S05]  /*1c660*/  @!P5 HADD2 R87, -R73.H0_H0, -RZ.H0_H0 ;  /* 0xa00000ff4957d230 */ /* 0x000fea0000000900 */
[----:B------:R-:W-:Y:S01]  /*1c670*/  PRMT R179, R87, 0x7610, R179 ;  /* 0x0000761057b37816 */ /* 0x000fe200000000b3 */
[----:B------:R2:W-:Y:S01]  /*1c680*/  @!P5 STL.S16 [R1+0xb4], R87 ;  /* 0x0000b4570100d387 */ /* 0x0005e20000100600 */
[----:B---3--:R-:W-:Y:S01]  /*1c690*/  MUFU.EX2 R99, R209 ;  /* 0x000000d100637308 */ /* 0x008fe20000000800 */
[----:B-1----:R-:W-:Y:S02]  /*1c6a0*/  FADD.FTZ R98, R79, R86 ;  /* 0x000000564f627221 */ /* 0x002fe40000010000 */
[----:B--2---:R1:W2:Y:S04]  /*1c6b0*/  LDL.S16 R87, [R1+0xc8] ;  /* 0x0000c80001577983 */ /* 0x0042a80000100600 */
[----:B------:R3:W-:Y:S01]  /*1c6c0*/  @!P0 STL.S16 [R1+0xb0], R97 ;  /* 0x0000b06101008387 */ /* 0x0007e20000100600 */
[C---:B------:R-:W-:Y:S03]  /*1c6d0*/  ISETP.GE.U32.AND P0, PT, R235.reuse, R116, PT ;  /* 0x00000074eb00720c */ /* 0x040fe60003f06070 */
[----:B------:R1:W-:Y:S10]  /*1c6e0*/  @!P6 STL.S16 [R1+0xac], R96 ;  /* 0x0000ac600100e387 */ /* 0x0003f40000100600 */
[----:B------:R-:W-:Y:S05]  /*1c6f0*/  @!P0 HADD2 R92, -R74.H0_H0, -RZ.H0_H0 ;  /* 0xa00000ff4a5c8230 */ /* 0x000fea0000000900 */
[----:B------:R-:W-:Y:S01]  /*1c700*/  PRMT R181, R92, 0x7610, R181 ;  /* 0x000076105cb57816 */ /* 0x000fe200000000b5 */
[----:B---3--:R-:W-:Y:S01]  /*1c710*/  MUFU.EX2 R97, R195 ;  /* 0x000000c300617308 */ /* 0x008fe20000000800 */
[----:B-1----:R1:W3:Y:S04]  /*1c720*/  LDL.S16 R96, [R1+0xd0] ;  /* 0x0000d00001607983 */ /* 0x0022e80000100600 */
[----:B------:R1:W-:Y:S01]  /*1c730*/  @!P0 STL.S16 [R1+0xb8], R92 ;  /* 0x0000b85c01008387 */ /* 0x0003e20000100600 */
[----:B------:R-:W-:Y:S11]  /*1c740*/  ISETP.GE.U32.AND P0, PT, R235, R117, PT ;  /* 0x00000075eb00720c */ /* 0x000ff60003f06070 */
[----:B------:R-:W-:Y:S02]  /*1c750*/  @!UPT UIADD3 URZ, URZ, URZ, URZ ;  /* 0x0000003f3f3ff290 */ /* 0x000fe4000fffe03f */
[----:B------:R-:W-:Y:S05]  /*1c760*/  @!P0 HADD2 R83, -R84.H0_H0, -RZ.H0_H0 ;  /* 0xa00000ff54538230 */ /* 0x000fea0000000900 */
[----:B------:R-:W-:Y:S01]  /*1c770*/  PRMT R183, R83, 0x7610, R183 ;  /* 0x0000761053b77816 */ /* 0x000fe200000000b7 */
[----:B------:R1:W-:Y:S01]  /*1c780*/  @!P0 STL.S16 [R1+0xc0], R83 ;  /* 0x0000c05301008387 */ /* 0x0003e20000100600 */
[----:B------:R-:W-:Y:S01]  /*1c790*/  ISETP.GE.U32.AND P0, PT, R235, R108, PT ;  /* 0x0000006ceb00720c */ /* 0x000fe20003f06070 */
[----:B-1----:R-:W1:Y:S02]  /*1c7a0*/  MUFU.EX2 R92, R197 ;  /* 0x000000c5005c7308 */ /* 0x002e640000000800 */
[----:B------:R2:W3:Y:S01]  /*1c7b0*/  LDL.S16 R83, [R1+0xd4] ;  /* 0x0000d40001537983 */ /* 0x0004e20000100600 */
[----:B-1----:R-:W-:Y:S09]  /*1c7c0*/  FADD.FTZ R100, R92, R93 ;  /* 0x0000005d5c647221 */ /* 0x002ff20000010000 */
[----:B----4-:R-:W-:Y:S05]  /*1c7d0*/  @!P0 HADD2 R85, -R88.H0_H0, -RZ.H0_H0 ;  /* 0xa00000ff58558230 */ /* 0x010fea0000000900 */
[----:B------:R-:W-:Y:S01]  /*1c7e0*/  PRMT R241, R85, 0x7610, R241 ;  /* 0x0000761055f17816 */ /* 0x000fe200000000f1 */
[----:B------:R1:W-:Y:S01]  /*1c7f0*/  @!P0 STL.S16 [R1+0xbc], R85 ;  /* 0x0000bc5501008387 */ /* 0x0003e20000100600 */
[----:B------:R-:W-:Y:S01]  /*1c800*/  ISETP.GE.U32.AND P0, PT, R235, R114, PT ;  /* 0x00000072eb00720c */ /* 0x000fe20003f06070 */
[----:B-1----:R-:W1:Y:S11]  /*1c810*/  MUFU.EX2 R85, R198 ;  /* 0x000000c600557308 */ /* 0x002e760000000800 */
[----:B------:R-:W-:Y:S01]  /*1c820*/  @!UPT UIADD3 URZ, URZ, URZ, URZ ;  /* 0x0000003f3f3ff290 */ /* 0x000fe2000fffe03f */
[----:B--2---:R-:W-:Y:S05]  /*1c830*/  @!P0 HADD2 R87, -R89.H0_H0, -RZ.H0_H0 ;  /* 0xa00000ff59578230 */ /* 0x004fea0000000900 */
[----:B------:R-:W-:Y:S01]  /*1c840*/  PRMT R240, R87, 0x7610, R240 ;  /* 0x0000761057f07816 */ /* 0x000fe200000000f0 */
[----:B------:R2:W-:Y:S01]  /*1c850*/  @!P0 STL.S16 [R1+0xc8], R87 ;  /* 0x0000c85701008387 */ /* 0x0005e20000100600 */
[----:B------:R-:W-:Y:S03]  /*1c860*/  ISETP.GE.U32.AND P0, PT, R235, R113, PT ;  /* 0x00000071eb00720c */ /* 0x000fe60003f06070 */
[----:B------:R4:W4:Y:S01]  /*1c870*/  LDL.S16 R95, [R1+0xe0] ;  /* 0x0000e000015f7983 */ /* 0x0009220000100600 */
[C---:B-1----:R-:W-:Y:S01]  /*1c880*/  F2FP.PACK_AB R92, R85.reuse, R92 ;  /* 0x0000005c555c723e */ /* 0x042fe200000000ff */
[----:B------:R-:W-:Y:S01]  /*1c890*/  FADD.FTZ R85, R85, R100 ;  /* 0x0000006455557221 */ /* 0x000fe20000010000 */
[----:B------:R-:W-:Y:S02]  /*1c8a0*/  PRMT R198, R181, 0x7610, R198 ;  /* 0x00007610b5c67816 */ /* 0x000fe400000000c6 */
[----:B------:R-:W-:Y:S01]  /*1c8b0*/  PRMT R91, R92, 0x7632, R91 ;  /* 0x000076325c5b7816 */ /* 0x000fe2000000005b */
[----:B--2---:R1:W2:Y:S04]  /*1c8c0*/  LDL.S16 R87, [R1+0xdc] ;  /* 0x0000dc0001577983 */ /* 0x0042a80000100600 */
[----:B---3--:R-:W-:Y:S05]  /*1c8d0*/  @!P0 HADD2 R96, -R90.H0_H0, -RZ.H0_H0 ;  /* 0xa00000ff5a608230 */ /* 0x008fea0000000900 */
[----:B------:R-:W-:Y:S01]  /*1c8e0*/  PRMT R239, R96, 0x7610, R239 ;  /* 0x0000761060ef7816 */ /* 0x000fe200000000ef */
[----:B------:R3:W-:Y:S01]  /*1c8f0*/  @!P0 STL.S16 [R1+0xd0], R96 ;  /* 0x0000d06001008387 */ /* 0x0007e20000100600 */
[----:B------:R-:W-:Y:S01]  /*1c900*/  ISETP.GE.U32.AND P0, PT, R235, R115, PT ;  /* 0x00000073eb00720c */ /* 0x000fe20003f06070 */
[----:B---3--:R-:W3:Y:S10]  /*1c910*/  MUFU.EX2 R96, R191 ;  /* 0x000000bf00607308 */ /* 0x008ef40000000800 */
[----:B------:R-:W-:Y:S02]  /*1c920*/  MUFU.EX2 R191, R245 ;  /* 0x000000f500bf7308 */ /* 0x000fe40000000800 */
[----:B------:R-:W-:Y:S05]  /*1c930*/  @!P0 HADD2 R83, -R92.H0_H0, -RZ.H0_H0 ;  /* 0xa00000ff5c538230 */ /* 0x000fea0000000900 */
[----:B------:R-:W-:Y:S01]  /*1c940*/  PRMT R238, R83, 0x7610, R238 ;  /* 0x0000761053ee7816 */ /* 0x000fe200000000ee */
[----:B------:R1:W-:Y:S01]  /*1c950*/  @!P0 STL.S16 [R1+0xd4], R83 ;  /* 0x0000d45301008387 */ /* 0x0003e20000100600 */
[----:B------:R-:W-:Y:S02]  /*1c960*/  ISETP.GE.U32.AND P0, PT, R235, R118, PT ;  /* 0x00000076eb00720c */ /* 0x000fe40003f06070 */
[----:B---3--:R-:W-:Y:S01]  /*1c970*/  F2FP.PACK_AB R93, R96, R79 ;  /* 0x0000004f605d723e */ /* 0x008fe200000000ff */
[----:B-1----:R-:W-:Y:S05]  /*1c980*/  IMAD.WIDE.U32 R82, R82, -0x2daee0ad, RZ ;  /* 0xd2511f5352527825 */ /* 0x002fea00078e00ff */
[----:B------:R-:W-:Y:S01]  /*1c990*/  LOP3.LUT R86, R83, UR4, R128, 0x96, !PT ;  /* 0x0000000453567c12 */ /* 0x000fe2000f8e9680 */
[----:B----4-:R-:W-:Y:S05]  /*1c9a0*/  @!P1 HADD2 R95, -R91.H0_H0, -RZ.H0_H0 ;  /* 0xa00000ff5b5f9230 */ /* 0x010fea0000000900 */
[----:B------:R-:W-:Y:S01]  /*1c9b0*/  PRMT R231, R95, 0x7610, R231 ;  /* 0x000076105fe77816 */ /* 0x000fe200000000e7 */
[----:B------:R1:W-:Y:S01]  /*1c9c0*/  @!P1 STL.S16 [R1+0xe0], R95 ;  /* 0x0000e05f01009387 */ /* 0x0003e20000100600 */
[----:B--2---:R-:W-:Y:S05]  /*1c9d0*/  @!P0 HADD2 R87, -R93.H0_H0, -RZ.H0_H0 ;  /* 0xa00000ff5d578230 */ /* 0x004fea0000000900 */
[----:B------:R-:W-:Y:S01]  /*1c9e0*/  PRMT R230, R87, 0x7610, R230 ;  /* 0x0000761057e67816 */ /* 0x000fe200000000e6 */
[----:B------:R2:W-:Y:S01]  /*1c9f0*/  @!P0 STL.S16 [R1+0xdc], R87 ;  /* 0x0000dc5701008387 */ /* 0x0005e20000100600 */
[----:B------:R-:W-:Y:S03]  /*1ca00*/  ISETP.GE.U32.AND P0, PT, R235, R110, PT ;  /* 0x0000006eeb00720c */ /* 0x000fe60003f06070 */
[----:B------:R3:W4:Y:S01]  /*1ca10*/  LDL.S16 R101, [R1+0xd8] ;  /* 0x0000d80001657983 */ /* 0x0007220000100600 */
[----:B-1----:R-:W-:Y:S05]  /*1ca20*/  IMAD.WIDE.U32 R94, R94, -0x2daee0ad, RZ ;  /* 0xd2511f535e5e7825 */ /* 0x002fea00078e00ff */
[----:B------:R-:W-:Y:S01]  /*1ca30*/  LOP3.LUT R95, R95, UR9, R82, 0x96, !PT ;  /* 0x000000095f5f7c12 */ /* 0x000fe2000f8e9652 */
[----:B--2---:R-:W-:Y:S05]  /*1ca40*/  IMAD.WIDE.U32 R86, R86, -0x326172a9, RZ ;  /* 0xcd9e8d5756567825 */ /* 0x004fea00078e00ff */
[--C-:B------:R-:W-:Y:S02]  /*1ca50*/  LOP3.LUT R82, R87, UR10, R236.reuse, 0x96, !PT ;  /* 0x0000000a57527c12 */ /* 0x100fe4000f8e96ec */
[----:B------:R-:W-:Y:S03]  /*1ca60*/  PRMT R236, R198, 0x7610, R236 ;  /* 0x00007610c6ec7816 */ /* 0x000fe600000000ec */
[----:B------:R-:W-:Y:S05]  /*1ca70*/  IMAD.WIDE.U32 R82, R82, -0x2daee0ad, RZ ;  /* 0xd2511f5352527825 */ /* 0x000fea00078e00ff */
[----:B------:R-:W-:Y:S01]  /*1ca80*/  LOP3.LUT R72, R83, UR7, R94, 0x96, !PT ;  /* 0x0000000753487c12 */ /* 0x000fe2000f8e965e */
[----:B------:R-:W-:Y:S04]  /*1ca90*/  IMAD.WIDE.U32 R94, R95, -0x326172a9, RZ ;  /* 0xcd9e8d575f5e7825 */ /* 0x000fe800078e00ff */
[----:B------:R-:W-:Y:S01]  /*1caa0*/  IMAD.WIDE.U32 R120, R72, -0x326172a9, RZ ;  /* 0xcd9e8d5748787825 */ /* 0x000fe200078e00ff */
[----:B------:R-:W-:Y:S02]  /*1cab0*/  LOP3.LUT R72, R145, UR13, R152, 0x96, !PT ;  /* 0x0000000d91487c12 */ /* 0x000fe4000f8e9698 */
[----:B------:R-:W-:Y:S02]  /*1cac0*/  LOP3.LUT R86, R95, UR8, R86, 0x96, !PT ;  /* 0x000000085f567c12 */ /* 0x000fe4000f8e9656 */
[C---:B------:R-:W-:Y:S01]  /*1cad0*/  LOP3.LUT R79, R72.reuse, 0xffff, RZ, 0xc0, !PT ;  /* 0x0000ffff484f7812 */ /* 0x040fe200078ec0ff */
[----:B------:R-:W1:Y:S01]  /*1cae0*/  MUFU.EX2 R95, R200 ;  /* 0x000000c8005f7308 */ /* 0x000e620000000800 */
[----:B------:R-:W-:Y:S01]  /*1caf0*/  LOP3.LUT R80, R72, 0xff, RZ, 0xc0, !PT ;  /* 0x000000ff48507812 */ /* 0x000fe200078ec0ff */
[----:B------:R-:W-:Y:S01]  /*1cb00*/  IMAD.WIDE.U32 R168, R86, -0x2daee0ad, RZ ;  /* 0xd2511f5356a87825 */ /* 0x000fe200078e00ff */
[----:B------:R-:W-:Y:S02]  /*1cb10*/  SHF.R.U32.HI R79, RZ, 0x8, R79 ;  /* 0x00000008ff4f7819 */ /* 0x000fe4000001164f */
[----:B------:R-:W-:Y:S01]  /*1cb20*/  LOP3.LUT R162, R121, UR6, R94, 0x96, !PT ;  /* 0x0000000679a27c12 */ /* 0x000fe2000f8e965e */
[----:B------:R-:W-:Y:S01]  /*1cb30*/  FADD.FTZ R86, R96, R98 ;  /* 0x0000006260567221 */ /* 0x000fe20000010000 */
[----:B------:R-:W-:Y:S02]  /*1cb40*/  PRMT R123, R80, 0x5410, R79 ;  /* 0x00005410507b7816 */ /* 0x000fe4000000004f */
[--C-:B------:R-:W-:Y:S02]  /*1cb50*/  SHF.R.U32.HI R80, RZ, 0x10, R72.reuse ;  /* 0x00000010ff507819 */ /* 0x100fe40000011648 */
[----:B------:R-:W-:Y:S02]  /*1cb60*/  SHF.R.U32.HI R79, RZ, 0x18, R72 ;  /* 0x00000018ff4f7819 */ /* 0x000fe40000011648 */
[----:B------:R-:W-:Y:S02]  /*1cb70*/  LOP3.LUT R72, R80, 0xff, RZ, 0xc0, !PT ;  /* 0x000000ff50487812 */ /* 0x000fe400078ec0ff */
[----:B------:R-:W-:Y:S01]  /*1cb80*/  LOP3.LUT R136, R169, UR5, R82, 0x96, !PT ;  /* 0x00000005a9887c12 */ /* 0x000fe2000f8e9652 */
[----:B------:R-:W2:Y:S01]  /*1cb90*/  MUFU.EX2 R80, R202 ;  /* 0x000000ca00507308 */ /* 0x000ea20000000800 */
[----:B------:R-:W-:Y:S02]  /*1cba0*/  PRMT R148, R72, 0x5410, R79 ;  /* 0x0000541048947816 */ /* 0x000fe4000000004f */
[C---:B------:R-:W-:Y:S02]  /*1cbb0*/  LOP3.LUT R72, R144.reuse, 0xffff, RZ, 0xc0, !PT ;  /* 0x0000ffff90487812 */ /* 0x040fe400078ec0ff */
[----:B------:R-:W-:Y:S02]  /*1cbc0*/  LOP3.LUT R79, R144, 0xff, RZ, 0xc0, !PT ;  /* 0x000000ff904f7812 */ /* 0x000fe400078ec0ff */
[----:B------:R-:W-:Y:S02]  /*1cbd0*/  SHF.R.U32.HI R72, RZ, 0x8, R72 ;  /* 0x00000008ff487819 */ /* 0x000fe40000011648 */
[----:B------:R-:W-:Y:S01]  /*1cbe0*/  PRMT R94, R93, 0x7632, R94 ;  /* 0x000076325d5e7816 */ /* 0x000fe2000000005e */
[----:B------:R-:W-:Y:S01]  /*1cbf0*/  MUFU.EX2 R169, R178 ;  /* 0x000000b200a97308 */ /* 0x000fe20000000800 */
[----:B------:R-:W-:Y:S02]  /*1cc00*/  PRMT R140, R79, 0x5410, R72 ;  /* 0x000054104f8c7816 */ /* 0x000fe40000000048 */
[----:B------:R-:W-:Y:S02]  /*1cc10*/  LOP3.LUT R72, R147, UR13, R154, 0x96, !PT ;  /* 0x0000000d93487c12 */ /* 0x000fe4000f8e969a */
[--C-:B------:R-:W-:Y:S02]  /*1cc20*/  SHF.R.U32.HI R79, RZ, 0x10, R144.reuse ;  /* 0x00000010ff4f7819 */ /* 0x100fe40000011690 */
[C---:B------:R-:W-:Y:S02]  /*1cc30*/  LOP3.LUT R82, R72.reuse, 0xffff, RZ, 0xc0, !PT ;  /* 0x0000ffff48527812 */ /* 0x040fe400078ec0ff */
[----:B------:R-:W-:Y:S02]  /*1cc40*/  SHF.R.U32.HI R144, RZ, 0x18, R144 ;  /* 0x00000018ff907819 */ /* 0x000fe40000011690 */
[----:B------:R-:W-:Y:S02]  /*1cc50*/  LOP3.LUT R79, R79, 0xff, RZ, 0xc0, !PT ;  /* 0x000000ff4f4f7812 */ /* 0x000fe400078ec0ff */
[----:B------:R-:W-:Y:S02]  /*1cc60*/  LOP3.LUT R83, R72, 0xff, RZ, 0xc0, !PT ;  /* 0x000000ff48537812 */ /* 0x000fe400078ec0ff */
[----:B------:R-:W-:Y:S02]  /*1cc70*/  SHF.R.U32.HI R82, RZ, 0x8, R82 ;  /* 0x00000008ff527819 */ /* 0x000fe40000011652 */
[----:B------:R-:W-:Y:S02]  /*1cc80*/  PRMT R144, R79, 0x5410, R144 ;  /* 0x000054104f907816 */ /* 0x000fe40000000090 */
[----:B------:R-:W-:Y:S01]  /*1cc90*/  PRMT R128, R83, 0x5410, R82 ;  /* 0x0000541053807816 */ /* 0x000fe20000000052 */
[----:B------:R-:W3:Y:S01]  /*1cca0*/  MUFU.EX2 R79, R199 ;  /* 0x000000c7004f7308 */ /* 0x000ee20000000800 */
[--C-:B------:R-:W-:Y:S02]  /*1ccb0*/  SHF.R.U32.HI R82, RZ, 0x10, R72.reuse ;  /* 0x00000010ff527819 */ /* 0x100fe40000011648 */
[----:B------:R-:W-:Y:S02]  /*1ccc0*/  SHF.R.U32.HI R83, RZ, 0x18, R72 ;  /* 0x00000018ff537819 */ /* 0x000fe40000011648 */
[----:B------:R-:W-:Y:S04]  /*1ccd0*/  LOP3.LUT R72, R82, 0xff, RZ, 0xc0, !PT ;  /* 0x000000ff52487812 */ /* 0x000fe800078ec0ff */
[----:B------:R-:W-:Y:S01]  /*1cce0*/  PRMT R129, R72, 0x5410, R83 ;  /* 0x0000541048817816 */ /* 0x000fe20000000053 */
[----:B------:R-:W3:Y:S01]  /*1ccf0*/  MUFU.EX2 R82, R211 ;  /* 0x000000d300527308 */ /* 0x000ee20000000800 */
[----:B------:R-:W-:Y:S02]  /*1cd00*/  LOP3.LUT R72, R146, 0xffff, RZ, 0xc0, !PT ;  /* 0x0000ffff92487812 */ /* 0x000fe400078ec0ff */
[----:B------:R-:W-:Y:S02]  /*1cd10*/  SHF.R.U32.HI R146, RZ, 0x18, R146 ;  /* 0x00000018ff927819 */ /* 0x000fe40000011692 */
[----:B------:R-:W-:Y:S04]  /*1cd20*/  SHF.R.U32.HI R72, RZ, 0x8, R72 ;  /* 0x00000008ff487819 */ /* 0x000fe80000011648 */
[----:B------:R-:W-:Y:S01]  /*1cd30*/  PRMT R127, R77, 0x5410, R72 ;  /* 0x000054104d7f7816 */ /* 0x000fe20000000048 */
[----:B-1----:R-:W-:Y:S01]  /*1cd40*/  FADD.FTZ R77, R95, R102 ;  /* 0x000000665f4d7221 */ /* 0x002fe20000010000 */
[----:B------:R-:W-:Y:S02]  /*1cd50*/  LOP3.LUT R72, R135, UR14, R194, 0x96, !PT ;  /* 0x0000000e87487c12 */ /* 0x000fe4000f8e96c2 */
[C---:B--2---:R-:W-:Y:S01]  /*1cd60*/  F2FP.PACK_AB R95, R80.reuse, R95 ;  /* 0x0000005f505f723e */ /* 0x044fe200000000ff */
[----:B------:R-:W-:Y:S01]  /*1cd70*/  FADD.FTZ R102, R80, R77 ;  /* 0x0000004d50667221 */ /* 0x000fe20000010000 */
[----:B------:R-:W-:Y:S01]  /*1cd80*/  SHF.R.U32.HI R87, RZ, 0x10, R72 ;  /* 0x00000010ff577819 */ /* 0x000fe20000011648 */
[----:B------:R-:W-:Y:S01]  /*1cd90*/  FADD.FTZ R80, R97, R103 ;  /* 0x0000006761507221 */ /* 0x000fe20000010000 */
[C---:B---3--:R-:W-:Y:S01]  /*1cda0*/  F2FP.PACK_AB R97, R79.reuse, R97 ;  /* 0x000000614f61723e */ /* 0x048fe200000000ff */
[----:B------:R1:W-:Y:S01]  /*1cdb0*/  MUFU.EX2 R103, R205 ;  /* 0x000000cd00677308 */ /* 0x0003e20000000800 */
[C---:B------:R-:W-:Y:S01]  /*1cdc0*/  LOP3.LUT R109, R72.reuse, 0xff, RZ, 0xc0, !PT ;  /* 0x000000ff486d7812 */ /* 0x040fe200078ec0ff */
[----:B------:R-:W-:Y:S01]  /*1cdd0*/  FADD.FTZ R106, R79, R80 ;  /* 0x000000504f6a7221 */ /* 0x000fe20000010000 */
[----:B------:R-:W-:Y:S02]  /*1cde0*/  LOP3.LUT R79, R72, 0xffff, RZ, 0xc0, !PT ;  /* 0x0000ffff484f7812 */ /* 0x000fe400078ec0ff */
[----:B------:R-:W-:Y:S02]  /*1cdf0*/  SHF.R.U32.HI R72, RZ, 0x18, R72 ;  /* 0x00000018ff487819 */ /* 0x000fe40000011648 */
[----:B------:R-:W-:Y:S02]  /*1ce00*/  SHF.R.U32.HI R79, RZ, 0x8, R79 ;  /* 0x00000008ff4f7819 */ /* 0x000fe4000001164f */
[----:B------:R-:W-:Y:S01]  /*1ce10*/  LOP3.LUT R87, R87, 0xff, RZ, 0xc0, !PT ;  /* 0x000000ff57577812 */ /* 0x000fe200078ec0ff */
[----:B------:R2:W-:Y:S01]  /*1ce20*/  MUFU.EX2 R77, R208 ;  /* 0x000000d0004d7308 */ /* 0x0005e20000000800 */
[----:B------:R-:W-:Y:S01]  /*1ce30*/  LOP3.LUT R83, R79, 0xffff, RZ, 0xc0, !PT ;  /* 0x0000ffff4f537812 */ /* 0x000fe200078ec0ff */
[----:B------:R-:W-:Y:S01]  /*1ce40*/  FADD.FTZ R79, R99, R85 ;  /* 0x00000055634f7221 */ /* 0x000fe20000010000 */
[C---:B------:R-:W-:Y:S02]  /*1ce50*/  ISETP.GE.U32.AND P3, PT, R235.reuse, R109, PT ;  /* 0x0000006deb00720c */ /* 0x040fe40003f66070 */
[C---:B------:R-:W-:Y:S02]  /*1ce60*/  ISETP.GE.U32.AND P6, PT, R235.reuse, R72, PT ;  /* 0x00000048eb00720c */ /* 0x040fe40003fc6070 */
[C---:B------:R-:W-:Y:S02]  /*1ce70*/  ISETP.GE.U32.AND P1, PT, R235.reuse, R87, PT ;  /* 0x00000057eb00720c */ /* 0x040fe40003f26070 */
[----:B------:R-:W-:Y:S01]  /*1ce80*/  ISETP.GE.U32.AND P2, PT, R235, R83, PT ;  /* 0x00000053eb00720c */ /* 0x000fe20003f46070 */
[----:B------:R3:W-:Y:S01]  /*1ce90*/  MUFU.EX2 R72, R207 ;  /* 0x000000cf00487308 */ /* 0x0007e20000000800 */
[----:B------:R-:W-:Y:S02]  /*1cea0*/  PRMT R235, R107, 0x7610, R235 ;  /* 0x000076106beb7816 */ /* 0x000fe400000000eb */
[----:B------:R-:W-:Y:S02]  /*1ceb0*/  LOP3.LUT R107, R132, 0xff, RZ, 0xc0, !PT ;  /* 0x000000ff846b7812 */ /* 0x000fe400078ec0ff */
[----:B------:R-:W-:Y:S02]  /*1cec0*/  PRMT R85, R235, 0x7610, R85 ;  /* 0x00007610eb557816 */ /* 0x000fe40000000055 */
[----:B------:R-:W-:Y:S01]  /*1ced0*/  PRMT R96, R95, 0x7632, R96 ;  /* 0x000076325f607816 */ /* 0x000fe20000000060 */
[----:B------:R-:W4:Y:S01]  /*1cee0*/  LDC.U8 R235, c[0x0][0x2d8] ;  /* 0x0000b600ffeb7b82 */ /* 0x000f220000000000 */
[----:B------:R-:W-:Y:S02]  /*1cef0*/  PRMT R98, R97, 0x7632, R98 ;  /* 0x0000763261627816 */ /* 0x000fe40000000062 */
[----:B------:R-:W-:Y:S02]  /*1cf00*/  F2FP.PACK_AB R99, R82, R99 ;  /* 0x000000635263723e */ /* 0x000fe400000000ff */
[----:B-1----:R-:W-:Y:S02]  /*1cf10*/  PRMT R205, R105, 0x7610, R205 ;  /* 0x0000761069cd7816 */ /* 0x002fe400000000cd */
[----:B------:R-:W-:Y:S01]  /*1cf20*/  PRMT R100, R99, 0x7632, R100 ;  /* 0x0000763263647816 */ /* 0x000fe20000000064 */
[----:B------:R-:W-:Y:S01]  /*1cf30*/  MUFU.EX2 R105, R203 ;  /* 0x000000cb00697308 */ /* 0x000fe20000000800 */
[----:B--2---:R-:W-:Y:S04]  /*1cf40*/  PRMT R208, R179, 0x7610, R208 ;  /* 0x00007610b3d07816 */ /* 0x004fe800000000d0 */
[----:B------:R-:W-:Y:S02]  /*1cf50*/  PRMT R209, R208, 0x7610, R209 ;  /* 0x00007610d0d17816 */ /* 0x000fe400000000d1 */
[----:B---3--:R-:W-:Y:S04]  /*1cf60*/  PRMT R207, R180, 0x7610, R207 ;  /* 0x00007610b4cf7816 */ /* 0x008fe800000000cf */
[----:B------:R-:W-:Y:S01]  /*1cf70*/  PRMT R202, R207, 0x7610, R202 ;  /* 0x00007610cfca7816 */ /* 0x000fe200000000ca */
[----:B----4-:R-:W-:Y:S05]  /*1cf80*/  @!P0 HADD2 R101, -R94.H0_H0, -RZ.H0_H0 ;  /* 0xa00000ff5e658230 */ /* 0x010fea0000000900 */
[----:B------:R-:W-:Y:S01]  /*1cf90*/  PRMT R197, R101, 0x7610, R197 ;  /* 0x0000761065c57816 */ /* 0x000fe200000000c5 */
[----:B------:R1:W-:Y:S01]  /*1cfa0*/  @!P0 STL.S16 [R1+0xd8], R101 ;  /* 0x0000d86501008387 */ /* 0x0003e20000100600 */
[----:B------:R-:W-:Y:S03]  /*1cfb0*/  ISETP.GE.U32.AND P0, PT, R235, R107, PT ;  /* 0x0000006beb00720c */ /* 0x000fe60003f06070 */
[----:B------:R2:W3:Y:S04]  /*1cfc0*/  LDL.S16 R235, [R1+0xf0] ;  /* 0x0000f00001eb7983 */ /* 0x0004e80000100600 */
[----:B------:R2:W4:Y:S04]  /*1cfd0*/  LDL.S16 R80, [R1+0xec] ;  /* 0x0000ec0001507983 */ /* 0x0005280000100600 */
[----:B------:R2:W2:Y:S04]  /*1cfe0*/  LDL.S16 R182, [R1+0xe8] ;  /* 0x0000e80001b67983 */ /* 0x0004a80000100600 */
[----:B------:R2:W2:Y:S04]  /*1cff0*/  LDL.S16 R121, [R1+0xe4] ;  /* 0x0000e40001797983 */ /* 0x0004a80000100600 */
[----:B------:R2:W2:Y:S01]  /*1d000*/  LDL.S16 R119, [R1+0xf4] ;  /* 0x0000f40001777983 */ /* 0x0004a20000100600 */
[----:B-1----:R1:W1:Y:S02]  /*1d010*/  MUFU.EX2 R101, R204 ;  /* 0x000000cc00657308 */ /* 0x0022640000000800 */
[----:B-1----:R-:W-:Y:S01]  /*1d020*/  PRMT R204, R205, 0x7610, R204 ;  /* 0x00007610cdcc7816 */ /* 0x002fe200000000cc */
[----:B---3--:R-:W-:Y:S02]  /*1d030*/  @!P3 HADD2 R235, -R95.H0_H0, -RZ.H0_H0 ;  /* 0xa00000ff5febb230 */ /* 0x008fe40000000900 */
[----:B----4-:R-:W-:Y:S03]  /*1d040*/  @!P2 HADD2 R80, -R96.H0_H0, -RZ.H0_H0 ;  /* 0xa00000ff6050a230 */ /* 0x010fe60000000900 */
[----:B------:R-:W-:Y:S01]  /*1d050*/  PRMT R195, R235, 0x7610, R195 ;  /* 0x00007610ebc37816 */ /* 0x000fe200000000c3 */
[----:B------:R1:W-:Y:S01]  /*1d060*/  @!P3 STL.S16 [R1+0xf0], R235 ;  /* 0x0000f0eb0100b387 */ /* 0x0003e20000100600 */
[----:B--2---:R-:W-:Y:S01]  /*1d070*/  @!P1 HADD2 R182, -R97.H0_H0, -RZ.H0_H0 ;  /* 0xa00000ff61b69230 */ /* 0x004fe20000000900 */
[----:B------:R-:W-:Y:S02]  /*1d080*/  PRMT R189, R80, 0x7610, R189 ;  /* 0x0000761050bd7816 */ /* 0x000fe400000000bd */
[----:B------:R2:W-:Y:S01]  /*1d090*/  @!P2 STL.S16 [R1+0xec], R80 ;  /* 0x0000ec500100a387 */ /* 0x0005e20000100600 */
[----:B------:R-:W-:Y:S01]  /*1d0a0*/  @!P6 HADD2 R121, -R98.H0_H0, -RZ.H0_H0 ;  /* 0xa00000ff6279e230 */ /* 0x000fe20000000900 */
[----:B------:R-:W-:Y:S02]  /*1d0b0*/  PRMT R155, R182, 0x7610, R155 ;  /* 0x00007610b69b7816 */ /* 0x000fe4000000009b */
[----:B------:R3:W-:Y:S01]  /*1d0c0*/  @!P1 STL.S16 [R1+0xe8], R182 ;  /* 0x0000e8b601009387 */ /* 0x0007e20000100600 */
[----:B------:R-:W-:Y:S01]  /*1d0d0*/  @!P0 HADD2 R119, -R99.H0_H0, -RZ.H0_H0 ;  /* 0xa00000ff63778230 */ /* 0x000fe20000000900 */
[----:B------:R-:W-:Y:S02]  /*1d0e0*/  PRMT R153, R121, 0x7610, R153 ;  /* 0x0000761079997816 */ /* 0x000fe40000000099 */
[----:B------:R-:W-:Y:S02]  /*1d0f0*/  @!P6 STL.S16 [R1+0xe4], R121 ;  /* 0x0000e4790100e387 */ /* 0x000fe40000100600 */
[----:B------:R-:W-:Y:S02]  /*1d100*/  PRMT R139, R119, 0x7610, R139 ;  /* 0x00007610778b7816 */ /* 0x000fe4000000008b */
[----:B------:R3:W-:Y:S04]  /*1d110*/  @!P0 STL.S16 [R1+0xf4], R119 ;  /* 0x0000f47701008387 */ /* 0x0007e80000100600 */
[----:B------:R3:W4:Y:S01]  /*1d120*/  LDL.S16 R203, [R1+0x10c] ;  /* 0x00010c0001cb7983 */ /* 0x0007220000100600 */
[----:B-1----:R-:W1:Y:S01]  /*1d130*/  LDC.U8 R235, c[0x0][0x2d8] ;  /* 0x0000b600ffeb7b82 */ /* 0x002e620000000000 */
[----:B--2---:R-:W-:Y:S04]  /*1d140*/  LOP3.LUT R80, R132, 0xffff, RZ, 0xc0, !PT ;  /* 0x0000ffff84507812 */ /* 0x004fe800078ec0ff */
[----:B------:R-:W-:Y:S01]  /*1d150*/  SHF.R.U32.HI R80, RZ, 0x8, R80 ;  /* 0x00000008ff507819 */ /* 0x000fe20000011650 */
[----:B---3--:R2:W3:Y:S03]  /*1d160*/  LDL.S16 R182, [R1+0x110] ;  /* 0x0001100001b67983 */ /* 0x0084e60000100600 */
[----:B------:R-:W-:Y:S01]  /*1d170*/  LOP3.LUT R80, R80, 0xffff, RZ, 0xc0, !PT ;  /* 0x0000ffff50507812 */ /* 0x000fe200078ec0ff */
[----:B------:R-:W-:Y:S01]  /*1d180*/  FADD.FTZ R119, R82, R79 ;  /* 0x0000004f52777221 */ /* 0x000fe20000010000 */
[----:B------:R-:W-:Y:S01]  /*1d190*/  SHF.R.U32.HI R82, RZ, 0x10, R132 ;  /* 0x00000010ff527819 */ /* 0x000fe20000011684 */
[--C-:B------:R-:W-:Y:S01]  /*1d1a0*/  FADD.FTZ R79, R101, R86.reuse ;  /* 0x00000056654f7221 */ /* 0x100fe20000010000 */
[----:B------:R-:W-:Y:S02]  /*1d1b0*/  PRMT R86, R122, 0x7610, R86 ;  /* 0x000076107a567816 */ /* 0x000fe40000000056 */
[----:B------:R-:W-:Y:S01]  /*1d1c0*/  LOP3.LUT R82, R82, 0xff, RZ, 0xc0, !PT ;  /* 0x000000ff52527812 */ /* 0x000fe200078ec0ff */
[----:B------:R-:W-:Y:S01]  /*1d1d0*/  FADD.FTZ R122, R77, R79 ;  /* 0x0000004f4d7a7221 */ /* 0x000fe20000010000 */
[----:B------:R-:W-:Y:S02]  /*1d1e0*/  SHF.R.U32.HI R79, RZ, 0x18, R132 ;  /* 0x00000018ff4f7819 */ /* 0x000fe40000011684 */
[C---:B-1----:R-:W-:Y:S02]  /*1d1f0*/  ISETP.GE.U32.AND P2, PT, R235.reuse, R80, PT ;  /* 0x00000050eb00720c */ /* 0x042fe40003f46070 */
[C---:B------:R-:W-:Y:S02]  /*1d200*/  ISETP.GE.U32.AND P1, PT, R235.reuse, R82, PT ;  /* 0x00000052eb00720c */ /* 0x040fe40003f26070 */
[----:B------:R-:W-:Y:S02]  /*1d210*/  ISETP.GE.U32.AND P0, PT, R235, R79, PT ;  /* 0x0000004feb00720c */ /* 0x000fe40003f06070 */
[----:B------:R-:W-:Y:S02]  /*1d220*/  PRMT R235, R184, 0x7610, R235 ;  /* 0x00007610b8eb7816 */ /* 0x000fe400000000eb */
[----:B------:R-:W-:Y:S01]  /*1d230*/  PRMT R79, R183, 0x7610, R79 ;  /* 0x00007610b74f7816 */ /* 0x000fe2000000004f */
[----:B------:R2:W5:Y:S01]  /*1d240*/  LDL.LU R184, [R1+0x188] ;  /* 0x0001880001b87983 */ /* 0x0005620000300800 */
[----:B------:R-:W-:Y:S02]  /*1d250*/  PRMT R206, R235, 0x7610, R206 ;  /* 0x00007610ebce7816 */ /* 0x000fe400000000ce */
[----:B------:R-:W-:Y:S01]  /*1d260*/  F2FP.PACK_AB R101, R77, R101 ;  /* 0x000000654d65723e */ /* 0x000fe200000000ff */
[----:B------:R2:W5:Y:S01]  /*1d270*/  LDL.LU R183, [R1+0x184] ;  /* 0x0001840001b77983 */ /* 0x0005620000300800 */
[----:B------:R-:W-:Y:S01]  /*1d280*/  PRMT R199, R79, 0x7610, R199 ;  /* 0x000076104fc77816 */ /* 0x000fe200000000c7 */
[----:B------:R-:W1:Y:S01]  /*1d290*/  LDC.U8 R235, c[0x0][0x2d8] ;  /* 0x0000b600ffeb7b82 */ /* 0x000e620000000000 */
[----:B------:R-:W-:Y:S01]  /*1d2a0*/  SHF.R.U32.HI R79, RZ, 0x10, R134 ;  /* 0x00000010ff4f7819 */ /* 0x000fe20000011686 */
[--C-:B------:R-:W-:Y:S01]  /*1d2b0*/  FADD.FTZ R77, R103, R102.reuse ;  /* 0x00000066674d7221 */ /* 0x100fe20000010000 */
[----:B------:R-:W-:Y:S02]  /*1d2c0*/  PRMT R102, R101, 0x7632, R102 ;  /* 0x0000763265667816 */ /* 0x000fe40000000066 */
[----:B------:R-:W-:Y:S01]  /*1d2d0*/  LOP3.LUT R79, R79, 0xff, RZ, 0xc0, !PT ;  /* 0x000000ff4f4f7812 */ /* 0x000fe200078ec0ff */
[----:B------:R-:W-:Y:S01]  /*1d2e0*/  FADD.FTZ R121, R72, R77 ;  /* 0x0000004d48797221 */ /* 0x000fe20000010000 */
[----:B------:R-:W-:Y:S01]  /*1d2f0*/  PRMT R220, R86, 0x7610, R220 ;  /* 0x0000761056dc7816 */ /* 0x000fe200000000dc */
[----:B------:R2:W2:Y:S01]  /*1d300*/  MUFU.EX2 R77, R210 ;  /* 0x000000d2004d7308 */ /* 0x0004a20000000800 */
[----:B------:R-:W-:Y:S02]  /*1d310*/  @P0 LOP3.LUT R193, R193, 0x800000, RZ, 0xfc, !PT ;  /* 0x00800000c1c10812 */ /* 0x000fe400078efcff */
[----:B------:R-:W-:Y:S02]  /*1d320*/  PRMT R237, R199, 0x7610, R237 ;  /* 0x00007610c7ed7816 */ /* 0x000fe400000000ed */
[----:B------:R-:W-:Y:S02]  /*1d330*/  F2FP.PACK_AB R103, R72, R103 ;  /* 0x000000674867723e */ /* 0x000fe400000000ff */
[----:B------:R-:W-:Y:S02]  /*1d340*/  LOP3.LUT R72, R134, 0xffff, RZ, 0xc0, !PT ;  /* 0x0000ffff86487812 */ /* 0x000fe400078ec0ff */
[----:B------:R-:W-:Y:S02]  /*1d350*/  PRMT R104, R103, 0x7632, R104 ;  /* 0x0000763267687816 */ /* 0x000fe40000000068 */
[----:B------:R-:W-:Y:S02]  /*1d360*/  SHF.R.U32.HI R72, RZ, 0x8, R72 ;  /* 0x00000008ff487819 */ /* 0x000fe40000011648 */
[----:B------:R-:W-:Y:S02]  /*1d370*/  PRMT R200, R206, 0x7610, R200 ;  /* 0x00007610cec87816 */ /* 0x000fe400000000c8 */
[----:B------:R-:W-:Y:S02]  /*1d380*/  LOP3.LUT R72, R72, 0xffff, RZ, 0xc0, !PT ;  /* 0x0000ffff48487812 */ /* 0x000fe400078ec0ff */
[C---:B-1----:R-:W-:Y:S02]  /*1d390*/  ISETP.GE.U32.AND P3, PT, R235.reuse, R79, PT ;  /* 0x0000004feb00720c */ /* 0x042fe40003f66070 */
[C---:B------:R-:W-:Y:S02]  /*1d3a0*/  ISETP.GE.U32.AND P4, PT, R235.reuse, R72, PT ;  /* 0x00000048eb00720c */ /* 0x040fe40003f86070 */
[----:B------:R-:W-:Y:S02]  /*1d3b0*/  PRMT R206, R235, 0x7054, R235 ;  /* 0x00007054ebce7816 */ /* 0x000fe400000000eb */
[----:B--2---:R-:W-:Y:S02]  /*1d3c0*/  PRMT R210, R85, 0x7610, R210 ;  /* 0x0000761055d27816 */ /* 0x004fe400000000d2 */
[----:B------:R-:W-:Y:S04]  /*1d3d0*/  LOP3.LUT R85, R134, 0xff, RZ, 0xc0, !PT ;  /* 0x000000ff86557812 */ /* 0x000fe800078ec0ff */
[----:B------:R-:W-:Y:S02]  /*1d3e0*/  ISETP.GE.U32.AND P5, PT, R235, R85, PT ;  /* 0x00000055eb00720c */ /* 0x000fe40003fa6070 */
[----:B------:R-:W-:Y:S04]  /*1d3f0*/  PRMT R85, R210, 0x7610, R85 ;  /* 0x00007610d2557816 */ /* 0x000fe80000000055 */
[----:B------:R-:W-:Y:S01]  /*1d400*/  PRMT R72, R85, 0x7610, R72 ;  /* 0x0000761055487816 */ /* 0x000fe20000000048 */
[----:B------:R-:W-:Y:S01]  /*1d410*/  FADD.FTZ R85, R105, R106 ;  /* 0x0000006a69557221 */ /* 0x000fe20000010000 */
[C---:B------:R-:W-:Y:S02]  /*1d420*/  F2FP.PACK_AB R105, R77.reuse, R105 ;  /* 0x000000694d69723e */ /* 0x040fe400000000ff */
[----:B------:R-:W-:Y:S02]  /*1d430*/  PRMT R211, R72, 0x7610, R211 ;  /* 0x0000761048d37816 */ /* 0x000fe400000000d3 */
[----:B------:R-:W-:Y:S01]  /*1d440*/  LOP3.LUT R72, R112, 0xff, RZ, 0xc0, !PT ;  /* 0x000000ff70487812 */ /* 0x000fe200078ec0ff */
[----:B------:R-:W-:Y:S01]  /*1d450*/  FADD.FTZ R112, R77, R85 ;  /* 0x000000554d707221 */ /* 0x000fe20000010000 */
[----:B------:R-:W-:Y:S01]  /*1d460*/  PRMT R85, R2, 0x5410, R0 ;  /* 0x0000541002557816 */ /* 0x000fe20000000000 */
[----:B------:R-:W-:Y:S01]  /*1d470*/  MUFU.EX2 R77, R221 ;  /* 0x000000dd004d7308 */ /* 0x000fe20000000800 */
[----:B------:R-:W-:Y:S02]  /*1d480*/  PRMT R106, R105, 0x7632, R106 ;  /* 0x00007632696a7816 */ /* 0x000fe4000000006a */
[----:B------:R-:W-:Y:S01]  /*1d490*/  PRMT R146, R72, 0x5410, R146 ;  /* 0x0000541048927816 */ /* 0x000fe20000000092 */
[--C-:B------:R-:W-:Y:S01]  /*1d4a0*/  HSET2.LE.AND R72, R123, R206.reuse, PT ;  /* 0x000000ce7b487233 */ /* 0x100fe20003803000 */
[----:B------:R-:W-:Y:S02]  /*1d4b0*/  PRMT R123, R97, 0x5410, R98 ;  /* 0x00005410617b7816 */ /* 0x000fe40000000062 */
[----:B------:R-:W-:Y:S02]  /*1d4c0*/  @!P6 PRMT R98, R153, 0x5410, RZ ;  /* 0x000054109962e816 */ /* 0x000fe400000000ff */
[----:B------:R-:W-:Y:S01]  /*1d4d0*/  LOP3.LUT R72, R72, R142, RZ, 0xc0, !PT ;  /* 0x0000008e48487212 */ /* 0x000fe200078ec0ff */
[----:B------:R-:W-:Y:S01]  /*1d4e0*/  MUFU.EX2 R153, R216 ;  /* 0x000000d800997308 */ /* 0x000fe20000000800 */
[----:B----4-:R-:W-:Y:S05]  /*1d4f0*/  @!P1 HADD2 R203, -R101.H0_H0, -RZ.H0_H0 ;  /* 0xa00000ff65cb9230 */ /* 0x010fea0000000900 */
[----:B------:R-:W-:Y:S01]  /*1d500*/  PRMT R141, R203, 0x7610, R141 ;  /* 0x00007610cb8d7816 */ /* 0x000fe2000000008d */
[----:B---3--:R-:W-:Y:S05]  /*1d510*/  @!P2 HADD2 R182, -R100.H0_H0, -RZ.H0_H0 ;  /* 0xa00000ff64b6a230 */ /* 0x008fea0000000900 */
[----:B------:R-:W-:Y:S01]  /*1d520*/  PRMT R131, R182, 0x7610, R131 ;  /* 0x00007610b6837816 */ /* 0x000fe20000000083 */
[----:B------:R1:W-:Y:S04]  /*1d530*/  @!P2 STL.S16 [R1+0x110], R182 ;  /* 0x000110b60100a387 */ /* 0x0003e80000100600 */
[----:B-1----:R1:W5:Y:S04]  /*1d540*/  LDL.LU R182, [R1+0x180] ;  /* 0x0001800001b67983 */ /* 0x0023680000300800 */
[----:B------:R1:W5:Y:S04]  /*1d550*/  LDL.LU R181, [R1+0x17c] ;  /* 0x00017c0001b57983 */ /* 0x0003680000300800 */
[----:B------:R1:W5:Y:S04]  /*1d560*/  LDL.LU R180, [R1+0x178] ;  /* 0x0001780001b47983 */ /* 0x0003680000300800 */
[----:B------:R1:W5:Y:S04]  /*1d570*/  LDL.LU R179, [R1+0x174] ;  /* 0x0001740001b37983 */ /* 0x0003680000300800 */
[----:B------:R2:W-:Y:S01]  /*1d580*/  @!P1 STL.S16 [R1+0x10c], R203 ;  /* 0x00010ccb01009387 */ /* 0x0005e20000100600 */
[----:B------:R-:W-:Y:S03]  /*1d590*/  IADD3 R199, P1, R156, -0x80, RZ ;  /* 0xffffff809cc77810 */ /* 0x000fe60007f3e0ff */
[----:B------:R1:W3:Y:S01]  /*1d5a0*/  LDL.S16 R79, [R1+0x108] ;  /* 0x00010800014f7983 */ /* 0x0002e20000100600 */
[----:B------:R-:W-:Y:S02]  /*1d5b0*/  IADD3.X R198, R157, -0x1, RZ, P1, !PT ;  /* 0xffffffff9dc67810 */ /* 0x000fe40000ffe4ff */
[C---:B------:R-:W-:Y:S01]  /*1d5c0*/  ISETP.GE.U32.AND P1, PT, R235.reuse, R125, PT ;  /* 0x0000007deb00720c */ /* 0x040fe20003f26070 */
[----:B------:R1:W4:Y:S04]  /*1d5d0*/  LDL.S16 R210, [R1+0x104] ;  /* 0x0001040001d27983 */ /* 0x0003280000100600 */
[----:B------:R1:W4:Y:S08]  /*1d5e0*/  LDL.S16 R205, [R1+0x100] ;  /* 0x0001000001cd7983 */ /* 0x0003300000100600 */
[----:B------:R-:W-:Y:S02]  /*1d5f0*/  @!P1 PRMT R2, R220, 0x5410, RZ ;  /* 0x00005410dc029816 */ /* 0x000fe400000000ff */
[----:B------:R-:W-:Y:S01]  /*1d600*/  ISETP.GE.U32.AND P1, PT, R235, R201, PT ;  /* 0x000000c9eb00720c */ /* 0x000fe20003f26070 */
[----:B--2---:R1:W2:Y:S01]  /*1d610*/  LDL.S16 R203, [R1+0xfc] ;  /* 0x0000fc0001cb7983 */ /* 0x0042a20000100600 */
[----:B---3--:R-:W-:Y:S02]  /*1d620*/  @!P0 HADD2 R79, -R102.H0_H0, -RZ.H0_H0 ;  /* 0xa00000ff664f8230 */ /* 0x008fe40000000900 */
[----:B----4-:R-:W-:Y:S03]  /*1d630*/  @!P5 HADD2 R210, -R103.H0_H0, -RZ.H0_H0 ;  /* 0xa00000ff67d2d230 */ /* 0x010fe60000000900 */
[----:B------:R-:W-:Y:S01]  /*1d640*/  PRMT R137, R79, 0x7610, R137 ;  /* 0x000076104f897816 */ /* 0x000fe20000000089 */
[----:B------:R3:W-:Y:S01]  /*1d650*/  @!P0 STL.S16 [R1+0x108], R79 ;  /* 0x0001084f01008387 */ /* 0x0007e20000100600 */
[----:B------:R-:W-:Y:S01]  /*1d660*/  ISETP.GE.U32.AND P0, PT, R235, R143, PT ;  /* 0x0000008feb00720c */ /* 0x000fe20003f06070 */
[----:B------:R-:W-:Y:S01]  /*1d670*/  @!P4 HADD2 R205, -R104.H0_H0, -RZ.H0_H0 ;  /* 0xa00000ff68cdc230 */ /* 0x000fe20000000900 */
[----:B------:R-:W-:Y:S01]  /*1d680*/  PRMT R171, R210, 0x7610, R171 ;  /* 0x00007610d2ab7816 */ /* 0x000fe200000000ab */
[----:B------:R1:W4:Y:S03]  /*1d690*/  LDL.S16 R86, [R1+0xf8] ;  /* 0x0000f80001567983 */ /* 0x0003260000100600 */
[----:B------:R-:W-:Y:S01]  /*1d6a0*/  PRMT R152, R205, 0x7610, R152 ;  /* 0x00007610cd987816 */ /* 0x000fe20000000098 */
[----:B------:R-:W-:Y:S04]  /*1d6b0*/  @!P5 STL.S16 [R1+0x104], R210 ;  /* 0x000104d20100d387 */ /* 0x000fe80000100600 */
[----:B------:R-:W-:Y:S02]  /*1d6c0*/  @!P4 STL.S16 [R1+0x100], R205 ;  /* 0x000100cd0100c387 */ /* 0x000fe40000100600 */
[----:B------:R-:W-:Y:S01]  /*1d6d0*/  @!P0 PRMT R76, R204, 0x5410, RZ ;  /* 0x00005410cc4c8816 */ /* 0x000fe200000000ff */
[----:B--2---:R-:W-:Y:S01]  /*1d6e0*/  @!P3 HADD2 R203, -R105.H0_H0, -RZ.H0_H0 ;  /* 0xa00000ff69cbb230 */ /* 0x004fe20000000900 */
[----:B------:R-:W-:Y:S03]  /*1d6f0*/  ISETP.GE.U32.AND P0, PT, R235, R196, PT ;  /* 0x000000c4eb00720c */ /* 0x000fe60003f06070 */
[----:B------:R2:W-:Y:S01]  /*1d700*/  STG.E.U16 [R164.64], R76 ;  /* 0x0000004ca4007986 */ /* 0x0005e2000c101522 */
[----:B------:R-:W-:Y:S03]  /*1d710*/  PRMT R150, R203, 0x7610, R150 ;  /* 0x00007610cb967816 */ /* 0x000fe60000000096 */
[----:B------:R1:W-:Y:S01]  /*1d720*/  STG.E.U16 [R160.64], R2 ;  /* 0x00000002a0007986 */ /* 0x0003e2000c101522 */
[----:B---3--:R-:W-:Y:S03]  /*1d730*/  SHF.R.U32.HI R79, RZ, 0x18, R134 ;  /* 0x00000018ff4f7819 */ /* 0x008fe60000011686 */
[----:B------:R-:W-:Y:S02]  /*1d740*/  @!P3 STL.S16 [R1+0xfc], R203 ;  /* 0x0000fccb0100b387 */ /* 0x000fe40000100600 */
[----:B------:R-:W-:Y:S02]  /*1d750*/  @!P0 PRMT R0, R211, 0x5410, RZ ;  /* 0x00005410d3008816 */ /* 0x000fe400000000ff */
[C---:B------:R-:W-:Y:S02]  /*1d760*/  ISETP.GE.U32.AND P0, PT, R235.reuse, R124, PT ;  /* 0x0000007ceb00720c */ /* 0x040fe40003f06070 */
[----:B------:R-:W-:Y:S01]  /*1d770*/  ISETP.GE.U32.AND P2, PT, R235, R79, PT ;  /* 0x0000004feb00720c */ /* 0x000fe20003f46070 */
[----:B------:R3:W-:Y:S01]  /*1d780*/  STG.E.U16 [R160.64+0x2], R0 ;  /* 0x00000200a0007986 */ /* 0x0007e2000c101522 */
[----:B------:R-:W-:Y:S01]  /*1d790*/  PRMT R124, R105, 0x5410, R106 ;  /* 0x00005410697c7816 */ /* 0x000fe2000000006a */
[----:B------:R-:W3:Y:S01]  /*1d7a0*/  MUFU.EX2 R79, R222 ;  /* 0x000000de004f7308 */ /* 0x000ee20000000800 */
[----:B------:R-:W-:Y:S02]  /*1d7b0*/  @!P3 PRMT R105, R150, 0x5410, RZ ;  /* 0x000054109669b816 */ /* 0x000fe400000000ff */
[----:B--2---:R-:W-:Y:S05]  /*1d7c0*/  PRMT R76, R73, 0x5410, R3 ;  /* 0x00005410494c7816 */ /* 0x004fea0000000003 */
[----:B------:R-:W-:Y:S02]  /*1d7d0*/  @!P0 PRMT R3, R202, 0x5410, RZ ;  /* 0x00005410ca038816 */ /* 0x000fe400000000ff */
[----:B------:R-:W-:Y:S02]  /*1d7e0*/  ISETP.GE.U32.AND P0, PT, R235, R116, PT ;  /* 0x00000074eb00720c */ /* 0x000fe40003f06070 */
[----:B-1----:R-:W-:Y:S01]  /*1d7f0*/  PRMT R2, R75, 0x5410, R74 ;  /* 0x000054104b027816 */ /* 0x002fe2000000004a */
[----:B------:R1:W-:Y:S01]  /*1d800*/  STG.E.U16 [R156.64+0x12], R3 ;  /* 0x000012039c007986 */ /* 0x0003e2000c101522 */
[----:B------:R-:W-:Y:S02]  /*1d810*/  @!P1 PRMT R73, R209, 0x5410, RZ ;  /* 0x00005410d1499816 */ /* 0x000fe400000000ff */
[----:B------:R-:W-:Y:S02]  /*1d820*/  PRMT R116, R92, 0x5410, R91 ;  /* 0x000054105c747816 */ /* 0x000fe4000000005b */
[----:B------:R-:W-:Y:S01]  /*1d830*/  ISETP.GE.U32.AND P1, PT, R235, R170, PT ;  /* 0x000000aaeb00720c */ /* 0x000fe20003f26070 */
[----:B------:R-:W-:Y:S01]  /*1d840*/  STG.E.U16 [R156.64+0x10], R73 ;  /* 0x000010499c007986 */ /* 0x000fe2000c101522 */
[----:B---3--:R-:W-:Y:S02]  /*1d850*/  F2FP.PACK_AB R126, R77, R79 ;  /* 0x0000004f4d7e723e */ /* 0x008fe400000000ff */
[----:B------:R-:W-:Y:S02]  /*1d860*/  PRMT R0, R84, 0x5410, R88 ;  /* 0x0000541054007816 */ /* 0x000fe40000000058 */
[----:B------:R-:W-:Y:S02]  /*1d870*/  @!P0 PRMT R74, R236, 0x5410, RZ ;  /* 0x00005410ec4a8816 */ /* 0x000fe400000000ff */
[C---:B------:R-:W-:Y:S02]  /*1d880*/  ISETP.GE.U32.AND P0, PT, R235.reuse, R108, PT ;  /* 0x0000006ceb00720c */ /* 0x040fe40003f06070 */
[----:B------:R-:W2:Y:S01]  /*1d890*/  MUFU.EX2 R108, R219 ;  /* 0x000000db006c7308 */ /* 0x000ea20000000800 */
[----:B------:R3:W-:Y:S02]  /*1d8a0*/  STG.E.U16 [R158.64+0x12], R74 ;  /* 0x0000124a9e007986 */ /* 0x0007e4000c101522 */
[----:B------:R-:W-:Y:S02]  /*1d8b0*/  @!P1 PRMT R75, R200, 0x5410, RZ ;  /* 0x00005410c84b9816 */ /* 0x000fe400000000ff */
[----:B------:R-:W-:Y:S02]  /*1d8c0*/  ISETP.GE.U32.AND P1, PT, R235, R117, PT ;  /* 0x00000075eb00720c */ /* 0x000fe40003f26070 */
[----:B------:R-:W-:Y:S01]  /*1d8d0*/  PRMT R117, R101, 0x5410, R102 ;  /* 0x0000541065757816 */ /* 0x000fe20000000066 */
[----:B------:R2:W-:Y:S03]  /*1d8e0*/  STG.E.U16 [R158.64+0x10], R75 ;  /* 0x0000104b9e007986 */ /* 0x0005e6000c101522 */
[----:B------:R-:W-:Y:S01]  /*1d8f0*/  @!P0 PRMT R88, R241, 0x5410, RZ ;  /* 0x00005410f1588816 */ /* 0x000fe200000000ff */
[----:B-1----:R-:W-:Y:S01]  /*1d900*/  MUFU.EX2 R3, R227 ;  /* 0x000000e300037308 */ /* 0x002fe20000000800 */
[----:B------:R-:W-:Y:S03]  /*1d910*/  ISETP.GE.U32.AND P0, PT, R235, R113, PT ;  /* 0x00000071eb00720c */ /* 0x000fe60003f06070 */
[----:B------:R-:W-:Y:S02]  /*1d920*/  STG.E.U16 [R164.64+0x10], R88 ;  /* 0x00001058a4007986 */ /* 0x000fe4000c101522 */
[----:B------:R-:W-:Y:S02]  /*1d930*/  @!P1 PRMT R84, R237, 0x5410, RZ ;  /* 0x00005410ed549816 */ /* 0x000fe400000000ff */
[----:B------:R-:W-:Y:S02]  /*1d940*/  ISETP.GE.U32.AND P1, PT, R235, R114, PT ;  /* 0x00000072eb00720c */ /* 0x000fe40003f26070 */
[----:B------:R-:W1:Y:S01]  /*1d950*/  MUFU.EX2 R114, R228 ;  /* 0x000000e400727308 */ /* 0x000e620000000800 */
[----:B------:R-:W-:Y:S09]  /*1d960*/  STG.E.U16 [R164.64+0xe], R84 ;  /* 0x00000e54a4007986 */ /* 0x000ff2000c101522 */
[----:B---3--:R-:W-:Y:S10]  /*1d970*/  MUFU.EX2 R74, R226 ;  /* 0x000000e2004a7308 */ /* 0x008ff40000000800 */
[----:B--2---:R-:W-:Y:S01]  /*1d980*/  MUFU.EX2 R75, R217 ;  /* 0x000000d9004b7308 */ /* 0x004fe20000000800 */
[----:B----4-:R-:W-:Y:S05]  /*1d990*/  @!P2 HADD2 R86, -R106.H0_H0, -RZ.H0_H0 ;  /* 0xa00000ff6a56a230 */ /* 0x010fea0000000900 */
[----:B------:R-:W-:Y:S01]  /*1d9a0*/  PRMT R145, R86, 0x7610, R145 ;  /* 0x0000761056917816 */ /* 0x000fe20000000091 */
[----:B------:R2:W-:Y:S03]  /*1d9b0*/  @!P2 STL.S16 [R1+0xf8], R86 ;  /* 0x0000f8560100a387 */ /* 0x0005e60000100600 */
[----:B------:R-:W-:Y:S01]  /*1d9c0*/  @!P2 PRMT R106, R145, 0x5410, RZ ;  /* 0x00005410916aa816 */ /* 0x000fe200000000ff */
[----:B------:R3:W4:Y:S04]  /*1d9d0*/  LDL.S16 R150, [R1+0xc4] ;  /* 0x0000c40001967983 */ /* 0x0007280000100600 */
[----:B------:R3:W3:Y:S04]  /*1d9e0*/  LDL.S16 R145, [R1+0x9c] ;  /* 0x00009c0001917983 */ /* 0x0006e80000100600 */
[----:B------:R3:W3:Y:S01]  /*1d9f0*/  LDL.S16 R143, [R1+0x98] ;  /* 0x00009800018f7983 */ /* 0x0006e20000100600 */
[----:B--2---:R-:W-:Y:S01]  /*1da00*/  FADD.FTZ R86, R79, R119 ;  /* 0x000000774f567221 */ /* 0x004fe20000010000 */
[----:B------:R-:W-:Y:S01]  /*1da10*/  PRMT R119, R93, 0x5410, R94 ;  /* 0x000054105d777816 */ /* 0x000fe2000000005e */
[----:B------:R-:W-:Y:S02]  /*1da20*/  FADD.FTZ R79, R108, R122 ;  /* 0x0000007a6c4f7221 */ /* 0x000fe40000010000 */
[----:B------:R-:W-:Y:S01]  /*1da30*/  FADD.FTZ R113, R77, R86 ;  /* 0x000000564d717221 */ /* 0x000fe20000010000 */
[----:B------:R-:W-:Y:S01]  /*1da40*/  PRMT R86, R89, 0x5410, R90 ;  /* 0x0000541059567816 */ /* 0x000fe2000000005a */
[----:B------:R-:W2:Y:S01]  /*1da50*/  MUFU.EX2 R77, R218 ;  /* 0x000000da004d7308 */ /* 0x000ea20000000800 */
[----:B------:R-:W-:Y:S01]  /*1da60*/  @!P0 PRMT R90, R239, 0x5410, RZ ;  /* 0x00005410ef5a8816 */ /* 0x000fe200000000ff */
[----:B-1----:R-:W-:Y:S01]  /*1da70*/  FADD.FTZ R73, R114, R113 ;  /* 0x0000007172497221 */ /* 0x002fe20000010000 */
[C---:B------:R-:W-:Y:S02]  /*1da80*/  ISETP.GE.U32.AND P0, PT, R235.reuse, R111, PT ;  /* 0x0000006feb00720c */ /* 0x040fe40003f06070 */
[----:B------:R-:W-:Y:S01]  /*1da90*/  @!P1 PRMT R89, R240, 0x5410, RZ ;  /* 0x00005410f0599816 */ /* 0x000fe200000000ff */
[----:B------:R1:W-:Y:S01]  /*1daa0*/  STG.E.U16 [R160.64+0x12], R90 ;  /* 0x0000125aa0007986 */ /* 0x0003e2000c101522 */
[----:B------:R-:W-:Y:S02]  /*1dab0*/  ISETP.GE.U32.AND P1, PT, R235, R115, PT ;  /* 0x00000073eb00720c */ /* 0x000fe40003f26070 */
[----:B------:R-:W-:Y:S01]  /*1dac0*/  F2FP.PACK_AB R114, R3, R114 ;  /* 0x000000720372723e */ /* 0x000fe200000000ff */
[----:B------:R1:W-:Y:S01]  /*1dad0*/  STG.E.U16 [R160.64+0x10], R89 ;  /* 0x00001059a0007986 */ /* 0x0003e2000c101522 */
[----:B------:R-:W1:Y:S05]  /*1dae0*/  MUFU.EX2 R111, R215 ;  /* 0x000000d7006f7308 */ /* 0x000e6a0000000800 */
[----:B------:R-:W-:Y:S02]  /*1daf0*/  @!P0 PRMT R91, R231, 0x5410, RZ ;  /* 0x00005410e75b8816 */ /* 0x000fe400000000ff */
[C---:B------:R-:W-:Y:S02]  /*1db00*/  ISETP.GE.U32.AND P0, PT, R235.reuse, R110, PT ;  /* 0x0000006eeb00720c */ /* 0x040fe40003f06070 */
[----:B------:R-:W-:Y:S01]  /*1db10*/  @!P1 PRMT R92, R238, 0x5410, RZ ;  /* 0x00005410ee5c9816 */ /* 0x000fe200000000ff */
[----:B------:R-:W-:Y:S01]  /*1db20*/  STG.E.U16 [R156.64+0x22], R91 ;  /* 0x0000225b9c007986 */ /* 0x000fe2000c101522 */
[----:B------:R-:W-:Y:S01]  /*1db30*/  ISETP.GE.U32.AND P1, PT, R235, R118, PT ;  /* 0x00000076eb00720c */ /* 0x000fe20003f26070 */
[----:B------:R-:W-:Y:S01]  /*1db40*/  MUFU.EX2 R110, R213 ;  /* 0x000000d5006e7308 */ /* 0x000fe20000000800 */
[----:B--2---:R-:W-:Y:S01]  /*1db50*/  F2FP.PACK_AB R108, R77, R108 ;  /* 0x0000006c4d6c723e */ /* 0x004fe200000000ff */
[----:B------:R-:W-:Y:S01]  /*1db60*/  STG.E.U16 [R156.64+0x20], R92 ;  /* 0x0000205c9c007986 */ /* 0x000fe2000c101522 */
[----:B------:R-:W-:Y:S01]  /*1db70*/  PRMT R118, R99, 0x5410, R100 ;  /* 0x0000541063767816 */ /* 0x000fe20000000064 */
[----:B------:R-:W-:Y:S01]  /*1db80*/  FADD.FTZ R122, R77, R79 ;  /* 0x0000004f4d7a7221 */ /* 0x000fe20000010000 */
[----:B------:R-:W-:Y:S03]  /*1db90*/  PRMT R113, R108, 0x7632, R113 ;  /* 0x000076326c717816 */ /* 0x000fe60000000071 */
[----:B------:R-:W-:Y:S02]  /*1dba0*/  @!P0 PRMT R94, R197, 0x5410, RZ ;  /* 0x00005410c55e8816 */ /* 0x000fe400000000ff */
[----:B------:R-:W-:Y:S01]  /*1dbb0*/  ISETP.GE.U32.AND P0, PT, R235, R109, PT ;  /* 0x0000006deb00720c */ /* 0x000fe20003f06070 */
[----:B------:R-:W2:Y:S01]  /*1dbc0*/  MUFU.EX2 R77, R214 ;  /* 0x000000d6004d7308 */ /* 0x000ea20000000800 */
[----:B------:R-:W-:Y:S01]  /*1dbd0*/  @!P1 PRMT R93, R230, 0x5410, RZ ;  /* 0x00005410e65d9816 */ /* 0x000fe200000000ff */
[----:B-1----:R-:W-:Y:S01]  /*1dbe0*/  FADD.FTZ R79, R111, R121 ;  /* 0x000000796f4f7221 */ /* 0x002fe20000010000 */
[----:B------:R-:W-:Y:S01]  /*1dbf0*/  PRMT R121, R95, 0x5410, R96 ;  /* 0x000054105f797816 */ /* 0x000fe20000000060 */
[----:B------:R1:W-:Y:S01]  /*1dc00*/  STG.E.U16 [R158.64+0x22], R94 ;  /* 0x0000225e9e007986 */ /* 0x0003e2000c101522 */
[----:B------:R-:W-:Y:S01]  /*1dc10*/  ISETP.GE.U32.AND P1, PT, R235, R83, PT ;  /* 0x00000053eb00720c */ /* 0x000fe20003f26070 */
[--C-:B------:R-:W-:Y:S01]  /*1dc20*/  HSET2.LE.AND R83, R146, R206.reuse, PT ;  /* 0x000000ce92537233 */ /* 0x100fe20003803000 */
[----:B------:R-:W-:Y:S01]  /*1dc30*/  LOP3.LUT R90, R134, 0xffff, RZ, 0xc0, !PT ;  /* 0x0000ffff865a7812 */ /* 0x000fe200078ec0ff */
[----:B------:R-:W-:Y:S03]  /*1dc40*/  STG.E.U16 [R158.64+0x20], R93 ;  /* 0x0000205d9e007986 */ /* 0x000fe6000c101522 */
[----:B------:R-:W-:Y:S02]  /*1dc50*/  LOP3.LUT R83, R83, R86, RZ, 0xc0, !PT ;  /* 0x0000005653537212 */ /* 0x000fe400078ec0ff */
[----:B------:R-:W-:Y:S02]  /*1dc60*/  @!P0 PRMT R95, R195, 0x5410, RZ ;  /* 0x00005410c35f8816 */ /* 0x000fe400000000ff */
[----:B------:R-:W-:Y:S03]  /*1dc70*/  ISETP.GE.U32.AND P0, PT, R235, R87, PT ;  /* 0x00000057eb00720c */ /* 0x000fe60003f06070 */
[----:B------:R-:W-:Y:S01]  /*1dc80*/  @!P1 PRMT R96, R189, 0x5410, RZ ;  /* 0x00005410bd609816 */ /* 0x000fe200000000ff */
[----:B------:R-:W-:Y:S01]  /*1dc90*/  STG.E.U16 [R164.64+0x1e], R95 ;  /* 0x00001e5fa4007986 */ /* 0x000fe2000c101522 */
[----:B------:R-:W-:Y:S01]  /*1dca0*/  ISETP.GE.U32.AND P1, PT, R235, R107, PT ;  /* 0x0000006beb00720c */ /* 0x000fe20003f26070 */
[----:B------:R-:W-:Y:S01]  /*1dcb0*/  MUFU.EX2 R189, R248 ;  /* 0x000000f800bd7308 */ /* 0x000fe20000000800 */
[----:B------:R-:W-:Y:S01]  /*1dcc0*/  PRMT R107, R126, 0x7632, R107 ;  /* 0x000076327e6b7816 */ /* 0x000fe2000000006b */
[----:B------:R-:W-:Y:S01]  /*1dcd0*/  STG.E.U16 [R164.64+0x20], R96 ;  /* 0x00002060a4007986 */ /* 0x000fe2000c101522 */
[C---:B--2---:R-:W-:Y:S01]  /*1dce0*/  F2FP.PACK_AB R111, R77.reuse, R111 ;  /* 0x0000006f4d6f723e */ /* 0x044fe200000000ff */
[----:B------:R-:W-:Y:S02]  /*1dcf0*/  FADD.FTZ R115, R77, R79 ;  /* 0x0000004f4d737221 */ /* 0x000fe40000010000 */
[----:B------:R-:W-:Y:S01]  /*1dd00*/  STG.E.U16 [R160.64+0x22], R98 ;  /* 0x00002262a0007986 */ /* 0x000fe2000c101522 */
[----:B------:R-:W-:Y:S01]  /*1dd10*/  @!P0 PRMT R97, R155, 0x5410, RZ ;  /* 0x000054109b618816 */ /* 0x000fe200000000ff */
[----:B------:R-:W-:Y:S01]  /*1dd20*/  FADD.FTZ R79, R110, R112 ;  /* 0x000000706e4f7221 */ /* 0x000fe20000010000 */
[----:B------:R-:W-:Y:S01]  /*1dd30*/  ISETP.GE.U32.AND P0, PT, R235, R80, PT ;  /* 0x00000050eb00720c */ /* 0x000fe20003f06070 */
[----:B------:R-:W-:Y:S01]  /*1dd40*/  FADD.FTZ R80, R74, R122 ;  /* 0x0000007a4a507221 */ /* 0x000fe20000010000 */
[----:B------:R-:W-:Y:S01]  /*1dd50*/  PRMT R122, R103, 0x5410, R104 ;  /* 0x00005410677a7816 */ /* 0x000fe20000000068 */
[----:B------:R-:W-:Y:S01]  /*1dd60*/  STG.E.U16 [R160.64+0x20], R97 ;  /* 0x00002061a0007986 */ /* 0x000fe2000c101522 */
[----:B------:R-:W-:Y:S01]  /*1dd70*/  @!P4 PRMT R104, R152, 0x5410, RZ ;  /* 0x000054109868c816 */ /* 0x000fe200000000ff */
[----:B------:R-:W2:Y:S01]  /*1dd80*/  MUFU.EX2 R77, R212 ;  /* 0x000000d4004d7308 */ /* 0x000ea20000000800 */
[----:B------:R-:W-:Y:S01]  /*1dd90*/  @!P1 PRMT R99, R139, 0x5410, RZ ;  /* 0x000054108b639816 */ /* 0x000fe200000000ff */
[----:B------:R1:W3:Y:S01]  /*1dda0*/  LDL.S16 R152, [R1+0xcc] ;  /* 0x0000cc0001987983 */ /* 0x0002e20000100600 */
[----:B------:R-:W-:Y:S01]  /*1ddb0*/  @!P5 PRMT R103, R171, 0x5410, RZ ;  /* 0x00005410ab67d816 */ /* 0x000fe200000000ff */
[----:B------:R-:W-:Y:S02]  /*1ddc0*/  FADD.FTZ R139, R3, R73 ;  /* 0x00000049038b7221 */ /* 0x000fe40000010000 */
[----:B------:R-:W-:Y:S02]  /*1ddd0*/  STG.E.U16 [R156.64+0x30], R99 ;  /* 0x000030639c007986 */ /* 0x000fe4000c101522 */
[----:B------:R-:W-:Y:S01]  /*1dde0*/  @!P0 PRMT R100, R131, 0x5410, RZ ;  /* 0x0000541083648816 */ /* 0x000fe200000000ff */
[----:B------:R-:W-:Y:S01]  /*1ddf0*/  IMAD.WIDE.U32 R130, R130, -0x326172a9, RZ ;  /* 0xcd9e8d5782827825 */ /* 0x000fe200078e00ff */
[----:B------:R-:W-:Y:S01]  /*1de00*/  ISETP.GE.U32.AND P0, PT, R235, R82, PT ;  /* 0x00000052eb00720c */ /* 0x000fe20003f06070 */
[--C-:B------:R-:W-:Y:S01]  /*1de10*/  HSET2.LE.AND R82, R127, R206.reuse, PT ;  /* 0x000000ce7f527233 */ /* 0x100fe20003803000 */
[----:B------:R-:W-:Y:S01]  /*1de20*/  PRMT R127, R108, 0x5410, R113 ;  /* 0x000054106c7f7816 */ /* 0x000fe20000000071 */
[----:B------:R-:W-:Y:S01]  /*1de30*/  STG.E.U16 [R156.64+0x32], R100 ;  /* 0x000032649c007986 */ /* 0x000fe2000c101522 */
[----:B------:R-:W-:Y:S02]  /*1de40*/  LOP3.LUT R73, R130, 0xff, RZ, 0xc0, !PT ;  /* 0x000000ff82497812 */ /* 0x000fe400078ec0ff */
[--C-:B------:R-:W-:Y:S02]  /*1de50*/  LOP3.LUT R3, R131, UR13, R138.reuse, 0x96, !PT ;  /* 0x0000000d83037c12 */ /* 0x100fe4000f8e968a */
[----:B------:R-:W-:Y:S02]  /*1de60*/  ISETP.GE.U32.AND P1, PT, R235, R73, PT ;  /* 0x00000049eb00720c */ /* 0x000fe40003f26070 */
[----:B------:R-:W-:Y:S02]  /*1de70*/  LOP3.LUT R73, R3, 0xff, RZ, 0xc0, !PT ;  /* 0x000000ff03497812 */ /* 0x000fe400078ec0ff */
[----:B------:R-:W-:Y:S02]  /*1de80*/  SHF.R.U32.HI R125, RZ, 0x18, R3 ;  /* 0x00000018ff7d7819 */ /* 0x000fe40000011603 */
[----:B------:R-:W-:Y:S01]  /*1de90*/  ISETP.GE.U32.AND P6, PT, R235, R73, PT ;  /* 0x00000049eb00720c */ /* 0x000fe20003fc6070 */
[C---:B--2---:R-:W-:Y:S01]  /*1dea0*/  FADD.FTZ R109, R77.reuse, R79 ;  /* 0x0000004f4d6d7221 */ /* 0x044fe20000010000 */
[----:B------:R-:W-:Y:S01]  /*1deb0*/  F2FP.PACK_AB R110, R77, R110 ;  /* 0x0000006e4d6e723e */ /* 0x000fe200000000ff */
[----:B------:R-:W-:Y:S01]  /*1dec0*/  MUFU.EX2 R79, R223 ;  /* 0x000000df004f7308 */ /* 0x000fe20000000800 */
[----:B------:R-:W-:Y:S02]  /*1ded0*/  LOP3.LUT R82, R82, R0, RZ, 0xc0, !PT ;  /* 0x0000000052527212 */ /* 0x000fe400078ec0ff */
[----:B------:R-:W-:Y:S02]  /*1dee0*/  ISETP.GE.U32.AND P5, PT, R235, R125, PT ;  /* 0x0000007deb00720c */ /* 0x000fe40003fa6070 */
[----:B------:R-:W-:Y:S02]  /*1def0*/  @!P0 PRMT R101, R141, 0x5410, RZ ;  /* 0x000054108d658816 */ /* 0x000fe400000000ff */
[----:B------:R-:W-:Y:S02]  /*1df00*/  LOP3.LUT P0, RZ, R193, 0x800000, RZ, 0xc0, !PT ;  /* 0x00800000c1ff7812 */ /* 0x000fe4000780c0ff */
[----:B------:R-:W-:Y:S01]  /*1df10*/  LOP3.LUT R0, R130, 0xffff, RZ, 0xc0, !PT ;  /* 0x0000ffff82007812 */ /* 0x000fe200078ec0ff */
[----:B------:R-:W2:Y:S01]  /*1df20*/  MUFU.EX2 R73, R225 ;  /* 0x000000e100497308 */ /* 0x000ea20000000800 */
[----:B------:R-:W-:Y:S01]  /*1df30*/  LOP3.LUT R138, R131, UR13, R138, 0x96, !PT ;  /* 0x0000000d838a7c12 */ /* 0x000fe2000f8e968a */
[----:B------:R-:W-:Y:S01]  /*1df40*/  STG.E.U16 [R158.64+0x30], R101 ;  /* 0x000030659e007986 */ /* 0x000fe2000c101522 */
[----:B------:R-:W-:Y:S02]  /*1df50*/  SHF.R.U32.HI R0, RZ, 0x8, R0 ;  /* 0x00000008ff007819 */ /* 0x000fe40000011600 */
[--C-:B------:R-:W-:Y:S02]  /*1df60*/  SHF.R.U32.HI R89, RZ, 0x18, R130.reuse ;  /* 0x00000018ff597819 */ /* 0x100fe40000011682 */
[----:B------:R-:W-:Y:S02]  /*1df70*/  LOP3.LUT R0, R0, 0xffff, RZ, 0xc0, !PT ;  /* 0x0000ffff00007812 */ /* 0x000fe400078ec0ff */
[--C-:B------:R-:W-:Y:S01]  /*1df80*/  SHF.R.U32.HI R88, RZ, 0x10, R130.reuse ;  /* 0x00000010ff587819 */ /* 0x100fe20000011682 */
[----:B------:R-:W1:Y:S01]  /*1df90*/  MUFU.EX2 R77, R224 ;  /* 0x000000e0004d7308 */ /* 0x000e620000000800 */
[----:B------:R-:W-:Y:S01]  /*1dfa0*/  @!P0 PRMT R102, R137, 0x5410, RZ ;  /* 0x0000541089668816 */ /* 0x000fe200000000ff */
[----:B------:R-:W-:Y:S01]  /*1dfb0*/  IMAD.WIDE.U32 R136, R136, -0x326172a9, RZ ;  /* 0xcd9e8d5788887825 */ /* 0x000fe200078e00ff */
[----:B------:R-:W-:Y:S02]  /*1dfc0*/  ISETP.GE.U32.AND P2, PT, R235, R0, PT ;  /* 0x00000000eb00720c */ /* 0x000fe40003f46070 */
[----:B------:R-:W-:Y:S01]  /*1dfd0*/  SHF.R.U32.HI R146, RZ, 0x18, R130 ;  /* 0x00000018ff927819 */ /* 0x000fe20000011682 */
[----:B------:R-:W-:Y:S01]  /*1dfe0*/  STG.E.U16 [R158.64+0x32], R102 ;  /* 0x000032669e007986 */ /* 0x000fe2000c101522 */
[----:B------:R-:W-:Y:S03]  /*1dff0*/  LOP3.LUT P0, RZ, R193, 0x400000, RZ, 0xc0, !PT ;  /* 0x00400000c1ff7812 */ /* 0x000fe6000780c0ff */
[----:B------:R-:W-:Y:S01]  /*1e000*/  STG.E.U16 [R164.64+0x30], R104 ;  /* 0x00003068a4007986 */ /* 0x000fe2000c101522 */
[----:B--2---:R-:W-:Y:S01]  /*1e010*/  F2FP.PACK_AB R147, R73, R74 ;  /* 0x0000004a4993723e */ /* 0x004fe200000000ff */
[----:B------:R-:W-:Y:S01]  /*1e020*/  FADD.FTZ R74, R79, R115 ;  /* 0x000000734f4a7221 */ /* 0x000fe20000010000 */
[----:B------:R-:W-:Y:S01]  /*1e030*/  LOP3.LUT R115, R133, UR14, R190, 0x96, !PT ;  /* 0x0000000e85737c12 */ /* 0x000fe2000f8e96be */
[----:B------:R-:W-:Y:S01]  /*1e040*/  FADD.FTZ R142, R73, R80 ;  /* 0x00000050498e7221 */ /* 0x000fe20000010000 */
[----:B-1----:R-:W-:Y:S01]  /*1e050*/  PRMT R94, R147, 0x7610, R94 ;  /* 0x00007610935e7816 */ /* 0x002fe2000000005e */
[--C-:B------:R-:W-:Y:S01]  /*1e060*/  HSET2.LE.AND R80, R128, R206.reuse, PT ;  /* 0x000000ce80507233 */ /* 0x100fe20003803000 */
[----:B------:R-:W-:Y:S01]  /*1e070*/  STG.E.U16 [R164.64+0x2e], R103 ;  /* 0x00002e67a4007986 */ /* 0x000fe2000c101522 */
[----:B------:R-:W-:Y:S01]  /*1e080*/  FADD.FTZ R73, R153, R109 ;  /* 0x0000006d99497221 */ /* 0x000fe20000010000 */
[----:B------:R-:W-:Y:S01]  /*1e090*/  F2FP.PACK_AB R153, R75, R153 ;  /* 0x000000994b99723e */ /* 0x000fe200000000ff */
[----:B------:R-:W-:Y:S01]  /*1e0a0*/  MUFU.EX2 R190, R247 ;  /* 0x000000f700be7308 */ /* 0x000fe20000000800 */
[C---:B------:R-:W-:Y:S01]  /*1e0b0*/  F2FP.PACK_AB R149, R77.reuse, R79 ;  /* 0x0000004f4d95723e */ /* 0x040fe200000000ff */
[----:B------:R-:W-:Y:S01]  /*1e0c0*/  FADD.FTZ R195, R77, R74 ;  /* 0x0000004a4dc37221 */ /* 0x000fe20000010000 */
[----:B------:R-:W-:Y:S01]  /*1e0d0*/  LOP3.LUT R80, R80, R78, RZ, 0xc0, !PT ;  /* 0x0000004e50507212 */ /* 0x000fe200078ec0ff */
[--C-:B------:R-:W-:Y:S01]  /*1e0e0*/  HSET2.LE.AND R74, R140, R206.reuse, PT ;  /* 0x000000ce8c4a7233 */ /* 0x100fe20003803000 */
[--C-:B------:R-:W-:Y:S01]  /*1e0f0*/  LOP3.LUT R109, R137, UR13, R120.reuse, 0x96, !PT ;  /* 0x0000000d896d7c12 */ /* 0x100fe2000f8e9678 */
[----:B------:R-:W-:Y:S01]  /*1e100*/  STG.E.U16 [R160.64+0x30], R105 ;  /* 0x00003069a0007986 */ /* 0x000fe2000c101522 */
[----:B------:R-:W-:Y:S01]  /*1e110*/  LOP3.LUT R140, R132, 0xff, RZ, 0xc0, !PT ;  /* 0x000000ff848c7812 */ /* 0x000fe200078ec0ff */
[----:B------:R-:W-:Y:S01]  /*1e120*/  FADD.FTZ R155, R75, R73 ;  /* 0x000000494b9b7221 */ /* 0x000fe20000010000 */
[----:B------:R-:W-:Y:S01]  /*1e130*/  LOP3.LUT R74, R74, R76, RZ, 0xc0, !PT ;  /* 0x0000004c4a4a7212 */ /* 0x000fe200078ec0ff */
[----:B------:R-:W-:Y:S01]  /*1e140*/  STG.E.U16 [R160.64+0x32], R106 ;  /* 0x0000326aa0007986 */ /* 0x000fe2000c101522 */
[----:B------:R-:W-:Y:S01]  /*1e150*/  SHF.R.U32.HI R73, RZ, 0x10, R3 ;  /* 0x00000010ff497819 */ /* 0x000fe20000011603 */
[--C-:B------:R-:W-:Y:S01]  /*1e160*/  HSET2.LE.AND R75, R144, R206.reuse, PT ;  /* 0x000000ce904b7233 */ /* 0x100fe20003803000 */
[----:B------:R-:W-:Y:S01]  /*1e170*/  LOP3.LUT R3, R3, 0xffff, RZ, 0xc0, !PT ;  /* 0x0000ffff03037812 */ /* 0x000fe200078ec0ff */
[----:B------:R-:W1:Y:S01]  /*1e180*/  LDSM.16.MT88.4 R76, [R173+0x6000] ;  /* 0x00600000ad4c783b */ /* 0x000e620000004200 */
[----:B------:R-:W-:Y:S01]  /*1e190*/  LOP3.LUT R112, R73, 0xff, RZ, 0xc0, !PT ;  /* 0x000000ff49707812 */ /* 0x000fe200078ec0ff */
[--C-:B------:R-:W-:Y:S01]  /*1e1a0*/  HSET2.LE.AND R73, R148, R206.reuse, PT ;  /* 0x000000ce94497233 */ /* 0x100fe20003803000 */
[----:B------:R-:W-:Y:S02]  /*1e1b0*/  SHF.R.U32.HI R3, RZ, 0x8, R3 ;  /* 0x00000008ff037819 */ /* 0x000fe40000011603 */
[----:B------:R-:W-:Y:S02]  /*1e1c0*/  LOP3.LUT R75, R75, R2, RZ, 0xc0, !PT ;  /* 0x000000024b4b7212 */ /* 0x000fe400078ec0ff */
[----:B------:R-:W-:Y:S02]  /*1e1d0*/  LOP3.LUT R3, R3, 0xffff, RZ, 0xc0, !PT ;  /* 0x0000ffff03037812 */ /* 0x000fe400078ec0ff */
[----:B------:R-:W-:Y:S01]  /*1e1e0*/  LOP3.LUT R73, R73, R81, RZ, 0xc0, !PT ;  /* 0x0000005149497212 */ /* 0x000fe200078ec0ff */
[--C-:B------:R-:W-:Y:S01]  /*1e1f0*/  HSET2.LE.AND R81, R129, R206.reuse, PT ;  /* 0x000000ce81517233 */ /* 0x100fe20003803000 */
[----:B------:R-:W-:Y:S02]  /*1e200*/  ISETP.GE.U32.AND P4, PT, R235, R3, PT ;  /* 0x00000003eb00720c */ /* 0x000fe40003f86070 */
[----:B------:R-:W-:Y:S02]  /*1e210*/  PRMT R3, R126, 0x7610, R3 ;  /* 0x000076107e037816 */ /* 0x000fe40000000003 */
[----:B------:R-:W-:Y:S02]  /*1e220*/  LOP3.LUT R81, R81, R85, RZ, 0xc0, !PT ;  /* 0x0000005551517212 */ /* 0x000fe400078ec0ff */
[----:B------:R-:W-:Y:S01]  /*1e230*/  PRMT R128, R3, 0x5410, R107 ;  /* 0x0000541003807816 */ /* 0x000fe2000000006b */
[----:B------:R-:W2:Y:S01]  /*1e240*/  LDSM.16.MT88.4 R84, [R176+0x6000] ;  /* 0x00600000b054783b */ /* 0x000ea20000004200 */
[--C-:B------:R-:W-:Y:S02]  /*1e250*/  SHF.R.U32.HI R0, RZ, 0x10, R109.reuse ;  /* 0x00000010ff007819 */ /* 0x100fe4000001166d */
[----:B------:R-:W-:Y:S02]  /*1e260*/  LOP3.LUT R141, R109, 0xff, RZ, 0xc0, !PT ;  /* 0x000000ff6d8d7812 */ /* 0x000fe400078ec0ff */
[----:B------:R-:W-:Y:S02]  /*1e270*/  LOP3.LUT R0, R0, 0xff, RZ, 0xc0, !PT ;  /* 0x000000ff00007812 */ /* 0x000fe400078ec0ff */
[----:B------:R-:W-:Y:S02]  /*1e280*/  LOP3.LUT R129, R137, UR13, R120, 0x96, !PT ;  /* 0x0000000d89817c12 */ /* 0x000fe4000f8e9678 */
[----:B------:R-:W-:Y:S02]  /*1e290*/  ISETP.GE.U32.AND P3, PT, R235, R0, PT ;  /* 0x00000000eb00720c */ /* 0x000fe40003f66070 */
[----:B------:R-:W-:Y:S02]  /*1e2a0*/  LOP3.LUT R0, R109, 0xffff, RZ, 0xc0, !PT ;  /* 0x0000ffff6d007812 */ /* 0x000fe400078ec0ff */
[----:B------:R-:W-:Y:S02]  /*1e2b0*/  SHF.R.U32.HI R109, RZ, 0x18, R109 ;  /* 0x00000018ff6d7819 */ /* 0x000fe4000001166d */
[----:B------:R-:W-:Y:S02]  /*1e2c0*/  SHF.R.U32.HI R0, RZ, 0x8, R0 ;  /* 0x00000008ff007819 */ /* 0x000fe40000011600 */
[----:B------:R-:W-:Y:S02]  /*1e2d0*/  PRMT R120, R114, 0x7632, R120 ;  /* 0x0000763272787816 */ /* 0x000fe40000000078 */
[----:B------:R-:W-:Y:S02]  /*1e2e0*/  LOP3.LUT R0, R0, 0xffff, RZ, 0xc0, !PT ;  /* 0x0000ffff00007812 */ /* 0x000fe400078ec0ff */
[----:B------:R-:W-:Y:S01]  /*1e2f0*/  LOP3.LUT R144, R130, 0xff, RZ, 0xc0, !PT ;  /* 0x000000ff82907812 */ /* 0x000fe200078ec0ff */
[-C--:B-1----:R-:W-:Y:S01]  /*1e300*/  HMMA.16816.F32 R4, R72, R76.reuse, R4 ;  /* 0x0000004c4804723c */ /* 0x082fe20000001804 */
[----:B------:R-:W-:Y:S07]  /*1e310*/  PRMT R154, R153, 0x7632, R154 ;  /* 0x00007632999a7816 */ /* 0x000fee000000009a */
[C---:B------:R-:W-:Y:S08]  /*1e320*/  HMMA.16816.F32 R8, R80.reuse, R76, R8 ;  /* 0x0000004c5008723c */ /* 0x040ff00000001808 */
[-C--:B------:R-:W-:Y:S08]  /*1e330*/  HMMA.16816.F32 R12, R80, R78.reuse, R12 ;  /* 0x0000004e500c723c */ /* 0x080ff0000000180c */
[C---:B------:R-:W-:Y:S08]  /*1e340*/  HMMA.16816.F32 R16, R72.reuse, R78, R16 ;  /* 0x0000004e4810723c */ /* 0x040ff00000001810 */
[-C--:B--2---:R-:W-:Y:S08]  /*1e350*/  HMMA.16816.F32 R20, R72, R84.reuse, R20 ;  /* 0x000000544814723c */ /* 0x084ff00000001814 */
[C---:B------:R-:W-:Y:S08]  /*1e360*/  HMMA.16816.F32 R24, R80.reuse, R84, R24 ;  /* 0x000000545018723c */ /* 0x040ff00000001818 */
[-C--:B------:R-:W-:Y:S08]  /*1e370*/  HMMA.16816.F32 R28, R80, R86.reuse, R28 ;  /* 0x00000056501c723c */ /* 0x080ff0000000181c */
[C---:B------:R-:W-:Y:S01]  /*1e380*/  HMMA.16816.F32 R32, R72.reuse, R86, R32 ;  /* 0x000000564820723c */ /* 0x040fe20000001820 */
[----:B----4-:R-:W-:Y:S05]  /*1e390*/  @!P4 HADD2 R150, -R107.H0_H0, -RZ.H0_H0 ;  /* 0xa00000ff6b96c230 */ /* 0x010fea0000000900 */
[----:B------:R-:W-:Y:S01]  /*1e3a0*/  PRMT R2, R150, 0x7610, R2 ;  /* 0x0000761096027816 */ /* 0x000fe20000000002 */
[----:B---3--:R-:W-:Y:S05]  /*1e3b0*/  @!P5 HADD2 R143, -R113.H0_H0, -RZ.H0_H0 ;  /* 0xa00000ff718fd230 */ /* 0x008fea0000000900 */
[----:B------:R-:W-:Y:S02]  /*1e3c0*/  @!P4 PRMT R107, R2, 0x5410, RZ ;  /* 0x00005410026bc816 */ /* 0x000fe400000000ff */
[----:B------:R-:W-:Y:S01]  /*1e3d0*/  MUFU.EX2 R2, R233 ;  /* 0x000000e900027308 */ /* 0x000fe20000000800 */
[----:B------:R-:W-:Y:S02]  /*1e3e0*/  PRMT R76, R143, 0x7610, R76 ;  /* 0x000076108f4c7816 */ /* 0x000fe4000000004c */
[----:B------:R-:W-:Y:S02]  /*1e3f0*/  STG.E.U16 [R156.64+0x42], R107 ;  /* 0x0000426b9c007986 */ /* 0x000fe4000c101522 */
[----:B------:R-:W-:Y:S01]  /*1e400*/  @!P5 PRMT R113, R76, 0x5410, RZ ;  /* 0x000054104c71d816 */ /* 0x000fe200000000ff */
[----:B------:R-:W-:Y:S05]  /*1e410*/  @!P6 HADD2 R152, -R3.H0_H0, -RZ.H0_H0 ;  /* 0xa00000ff0398e230 */ /* 0x000fea0000000900 */
[----:B------:R-:W-:Y:S01]  /*1e420*/  PRMT R126, R152, 0x7610, R126 ;  /* 0x00007610987e7816 */ /* 0x000fe2000000007e */
[----:B------:R1:W-:Y:S03]  /*1e430*/  @!P6 STL.S16 [R1+0xcc], R152 ;  /* 0x0000cc980100e387 */ /* 0x0003e60000100600 */
[----:B------:R-:W-:Y:S01]  /*1e440*/  @!P6 PRMT R3, R126, 0x5410, RZ ;  /* 0x000054107e03e816 */ /* 0x000fe200000000ff */
[----:B------:R2:W-:Y:S01]  /*1e450*/  @!P4 STL.S16 [R1+0xc4], R150 ;  /* 0x0000c4960100c387 */ /* 0x0005e20000100600 */
[C---:B------:R-:W-:Y:S02]  /*1e460*/  ISETP.GE.U32.AND P6, PT, R235.reuse, R112, PT ;  /* 0x00000070eb00720c */ /* 0x040fe40003fc6070 */
[----:B------:R-:W-:Y:S01]  /*1e470*/  ISETP.GE.U32.AND P4, PT, R235, R109, PT ;  /* 0x0000006deb00720c */ /* 0x000fe20003f86070 */
[----:B------:R-:W-:Y:S01]  /*1e480*/  STG.E.U16 [R156.64+0x40], R3 ;  /* 0x000040039c007986 */ /* 0x000fe2000c101522 */
[C---:B------:R-:W-:Y:S02]  /*1e490*/  PRMT R109, R111.reuse, 0x7632, R109 ;  /* 0x000076326f6d7816 */ /* 0x040fe4000000006d */
[----:B------:R-:W-:Y:S01]  /*1e4a0*/  PRMT R112, R110, 0x7632, R112 ;  /* 0x000076326e707816 */ /* 0x000fe20000000070 */
[----:B------:R-:W-:Y:S01]  /*1e4b0*/  STG.E.U16 [R158.64+0x42], R113 ;  /* 0x000042719e007986 */ /* 0x000fe2000c101522 */
[----:B------:R-:W-:Y:S05]  /*1e4c0*/  PRMT R125, R111, 0x5410, R109 ;  /* 0x000054106f7d7816 */ /* 0x000fea000000006d */
[----:B------:R-:W-:Y:S05]  /*1e4d0*/  @!P6 HADD2 R145, -R108.H0_H0, -RZ.H0_H0 ;  /* 0xa00000ff6c91e230 */ /* 0x000fea0000000900 */
[----:B------:R-:W-:Y:S01]  /*1e4e0*/  PRMT R77, R145, 0x7610, R77 ;  /* 0x00007610914d7816 */ /* 0x000fe2000000004d */
[----:B------:R3:W-:Y:S01]  /*1e4f0*/  @!P6 STL.S16 [R1+0x9c], R145 ;  /* 0x00009c910100e387 */ /* 0x0007e20000100600 */
[----:B-1----:R-:W1:Y:S02]  /*1e500*/  MUFU.EX2 R152, R229 ;  /* 0x000000e500987308 */ /* 0x002e640000000800 */
[----:B------:R-:W-:Y:S01]  /*1e510*/  @!P6 PRMT R108, R77, 0x5410, RZ ;  /* 0x000054104d6ce816 */ /* 0x000fe200000000ff */
[----:B------:R3:W-:Y:S01]  /*1e520*/  @!P5 STL.S16 [R1+0x98], R143 ;  /* 0x0000988f0100d387 */ /* 0x0007e20000100600 */
[C---:B------:R-:W-:Y:S02]  /*1e530*/  ISETP.GE.U32.AND P6, PT, R235.reuse, R141, PT ;  /* 0x0000008deb00720c */ /* 0x040fe40003fc6070 */
[----:B------:R-:W-:Y:S01]  /*1e540*/  ISETP.GE.U32.AND P5, PT, R235, R0, PT ;  /* 0x00000000eb00720c */ /* 0x000fe20003fa6070 */
[----:B------:R3:W4:Y:S01]  /*1e550*/  LDL.S16 R78, [R1+0x8c] ;  /* 0x00008c00014e7983 */ /* 0x0007220000100600 */
[----:B------:R-:W-:Y:S02]  /*1e560*/  LOP3.LUT R0, R135, UR14, R194, 0x96, !PT ;  /* 0x0000000e87007c12 */ /* 0x000fe4000f8e96c2 */
[----:B--2---:R-:W2:Y:S01]  /*1e570*/  MUFU.EX2 R150, R232 ;  /* 0x000000e800967308 */ /* 0x004ea20000000800 */
[----:B------:R2:W4:Y:S04]  /*1e580*/  LDL.S16 R77, [R1+0x88] ;  /* 0x00008800014d7983 */ /* 0x0005280000100600 */
[----:B------:R4:W4:Y:S04]  /*1e590*/  LDL.S16 R126, [R1+0x90] ;  /* 0x00009000017e7983 */ /* 0x0009280000100600 */
[----:B------:R4:W4:Y:S04]  /*1e5a0*/  LDL.S16 R171, [R1+0x7c] ;  /* 0x00007c0001ab7983 */ /* 0x0009280000100600 */
[----:B------:R4:W4:Y:S01]  /*1e5b0*/  LDL.S16 R170, [R1+0x84] ;  /* 0x0000840001aa7983 */ /* 0x0009220000100600 */
[----:B---3--:R-:W-:Y:S01]  /*1e5c0*/  SHF.R.U32.HI R145, RZ, 0x10, R130 ;  /* 0x00000010ff917819 */ /* 0x008fe20000011682 */
[----:B-1----:R-:W-:Y:S01]  /*1e5d0*/  FADD.FTZ R76, R152, R139 ;  /* 0x0000008b984c7221 */ /* 0x002fe20000010000 */
[----:B------:R-:W-:Y:S01]  /*1e5e0*/  F2FP.PACK_AB R152, R2, R152 ;  /* 0x000000980298723e */ /* 0x000fe200000000ff */
[----:B------:R-:W-:Y:S01]  /*1e5f0*/  STG.E.U16 [R158.64+0x40], R108 ;  /* 0x0000406c9e007986 */ /* 0x000fe2000c101522 */
[----:B------:R-:W-:Y:S01]  /*1e600*/  LOP3.LUT R143, R130, 0xffff, RZ, 0xc0, !PT ;  /* 0x0000ffff828f7812 */ /* 0x000fe200078ec0ff */
[----:B------:R-:W-:Y:S01]  /*1e610*/  FADD.FTZ R197, R2, R76 ;  /* 0x0000004c02c57221 */ /* 0x000fe20000010000 */
[----:B------:R-:W-:Y:S01]  /*1e620*/  LOP3.LUT R131, R132, 0xffff, RZ, 0xc0, !PT ;  /* 0x0000ffff84837812 */ /* 0x000fe200078ec0ff */
[----:B------:R-:W1:Y:S01]  /*1e630*/  MUFU.EX2 R2, R234 ;  /* 0x000000ea00027308 */ /* 0x000e620000000800 */
[----:B------:R-:W-:Y:S02]  /*1e640*/  SHF.R.U32.HI R133, RZ, 0x10, R132 ;  /* 0x00000010ff857819 */ /* 0x000fe40000011684 */
[----:B------:R-:W-:Y:S01]  /*1e650*/  SHF.R.U32.HI R130, RZ, 0x10, R134 ;  /* 0x00000010ff827819 */ /* 0x000fe20000011686 */
[----:B--2---:R-:W-:Y:S01]  /*1e660*/  FADD.FTZ R84, R150, R142 ;  /* 0x0000008e96547221 */ /* 0x004fe20000010000 */
[----:B------:R-:W-:Y:S02]  /*1e670*/  SHF.R.U32.HI R139, RZ, 0x18, R132 ;  /* 0x00000018ff8b7819 */ /* 0x000fe40000011684 */
[----:B------:R-:W-:Y:S02]  /*1e680*/  LOP3.LUT R132, R134, 0xff, RZ, 0xc0, !PT ;  /* 0x000000ff86847812 */ /* 0x000fe400078ec0ff */
[----:B------:R-:W-:Y:S02]  /*1e690*/  SHF.R.U32.HI R134, RZ, 0x18, R134 ;  /* 0x00000018ff867819 */ /* 0x000fe40000011686 */
[----:B------:R-:W-:Y:S02]  /*1e6a0*/  PRMT R151, R152, 0x7632, R151 ;  /* 0x0000763298977816 */ /* 0x000fe40000000097 */
[C---:B-1----:R-:W-:Y:S01]  /*1e6b0*/  F2FP.PACK_AB R150, R2.reuse, R150 ;  /* 0x000000960296723e */ /* 0x042fe200000000ff */
[--C-:B------:R-:W-:Y:S01]  /*1e6c0*/  FADD.FTZ R196, R2, R84.reuse ;  /* 0x0000005402c47221 */ /* 0x100fe20000010000 */
[----:B------:R-:W-:Y:S02]  /*1e6d0*/  LOP3.LUT R2, R136, 0xff, RZ, 0xc0, !PT ;  /* 0x000000ff88027812 */ /* 0x000fe400078ec0ff */
[----:B------:R-:W-:Y:S01]  /*1e6e0*/  PRMT R99, R150, 0x7632, R99 ;  /* 0x0000763296637816 */ /* 0x000fe20000000063 */
[----:B----4-:R-:W-:Y:S02]  /*1e6f0*/  @!P6 HADD2 R78, -R111.H0_H0, -RZ.H0_H0 ;  /* 0xa00000ff6f4ee230 */ /* 0x010fe40000000900 */
[----:B------:R-:W-:Y:S03]  /*1e700*/  @!P5 HADD2 R77, -R109.H0_H0, -RZ.H0_H0 ;  /* 0xa00000ff6d4dd230 */ /* 0x000fe60000000900 */
[----:B------:R-:W-:Y:S01]  /*1e710*/  PRMT R141, R78, 0x7610, R141 ;  /* 0x000076104e8d7816 */ /* 0x000fe2000000008d */
[----:B------:R-:W-:Y:S01]  /*1e720*/  @!P6 STL.S16 [R1+0x8c], R78 ;  /* 0x00008c4e0100e387 */ /* 0x000fe20000100600 */
[----:B------:R-:W-:Y:S02]  /*1e730*/  @!P3 HADD2 R126, -R110.H0_H0, -RZ.H0_H0 ;  /* 0xa00000ff6e7eb230 */ /* 0x000fe40000000900 */
[----:B------:R-:W-:Y:S01]  /*1e740*/  @!P6 PRMT R111, R141, 0x5410, RZ ;  /* 0x000054108d6fe816 */ /* 0x000fe200000000ff */
[----:B------:R-:W-:Y:S01]  /*1e750*/  @!P5 STL.S16 [R1+0x88], R77 ;  /* 0x0000884d0100d387 */ /* 0x000fe20000100600 */
[----:B------:R-:W-:Y:S01]  /*1e760*/  PRMT R135, R77, 0x7610, R135 ;  /* 0x000076104d877816 */ /* 0x000fe20000000087 */
[----:B------:R-:W-:Y:S01]  /*1e770*/  @!P4 HADD2 R171, -R112.H0_H0, -RZ.H0_H0 ;  /* 0xa00000ff70abc230 */ /* 0x000fe20000000900 */
[----:B------:R-:W-:Y:S01]  /*1e780*/  ISETP.GE.U32.AND P6, PT, R235, R89, PT ;  /* 0x00000059eb00720c */ /* 0x000fe20003fc6070 */
[----:B------:R1:W2:Y:S01]  /*1e790*/  LDL.S16 R92, [R1+0x70] ;  /* 0x00007000015c7983 */ /* 0x0002a20000100600 */
[----:B------:R-:W-:Y:S01]  /*1e7a0*/  @!P5 PRMT R109, R135, 0x5410, RZ ;  /* 0x00005410876dd816 */ /* 0x000fe200000000ff */
[----:B------:R-:W-:Y:S01]  /*1e7b0*/  @!P1 HADD2 R170, -R114.H0_H0, -RZ.H0_H0 ;  /* 0xa00000ff72aa9230 */ /* 0x000fe20000000900 */
[----:B------:R-:W-:Y:S01]  /*1e7c0*/  LOP3.LUT R89, R133, 0xff, RZ, 0xc0, !PT ;  /* 0x000000ff85597812 */ /* 0x000fe200078ec0ff */
[----:B------:R3:W-:Y:S01]  /*1e7d0*/  @!P3 STL.S16 [R1+0x90], R126 ;  /* 0x0000907e0100b387 */ /* 0x0007e20000100600 */
[----:B------:R-:W-:Y:S02]  /*1e7e0*/  PRMT R84, R126, 0x7610, R84 ;  /* 0x000076107e547816 */ /* 0x000fe40000000054 */
[----:B------:R-:W-:Y:S01]  /*1e7f0*/  ISETP.GE.U32.AND P5, PT, R235, R2, PT ;  /* 0x00000002eb00720c */ /* 0x000fe20003fa6070 */
[----:B------:R4:W-:Y:S01]  /*1e800*/  @!P4 STL.S16 [R1+0x7c], R171 ;  /* 0x00007cab0100c387 */ /* 0x0009e20000100600 */
[----:B------:R-:W-:Y:S02]  /*1e810*/  LOP3.LUT R2, R88, 0xff, RZ, 0xc0, !PT ;  /* 0x000000ff58027812 */ /* 0x000fe400078ec0ff */
[----:B------:R-:W-:Y:S01]  /*1e820*/  PRMT R86, R171, 0x7610, R86 ;  /* 0x00007610ab567816 */ /* 0x000fe20000000056 */
[----:B------:R1:W-:Y:S01]  /*1e830*/  @!P1 STL.S16 [R1+0x84], R170 ;  /* 0x000084aa01009387 */ /* 0x0003e20000100600 */
[----:B------:R-:W-:Y:S02]  /*1e840*/  PRMT R85, R170, 0x7610, R85 ;  /* 0x00007610aa557816 */ /* 0x000fe40000000055 */
[----:B------:R-:W-:Y:S01]  /*1e850*/  SHF.R.U32.HI R88, RZ, 0x8, R90 ;  /* 0x00000008ff587819 */ /* 0x000fe2000001165a */
[----:B------:R1:W2:Y:S03]  /*1e860*/  LDL.S16 R141, [R1+0x80] ;  /* 0x00008000018d7983 */ /* 0x0002a60000100600 */
[----:B------:R-:W-:Y:S01]  /*1e870*/  PRMT R132, R132, 0x5410, R88 ;  /* 0x0000541084847816 */ /* 0x000fe20000000058 */
[----:B------:R-:W1:Y:S01]  /*1e880*/  LDSM.16.MT88.4 R76, [R174+0x6000] ;  /* 0x00600000ae4c783b */ /* 0x000e620000004200 */
[----:B------:R-:W-:Y:S07]  /*1e890*/  LOP3.LUT R88, R115, 0xff, RZ, 0xc0, !PT ;  /* 0x000000ff73587812 */ /* 0x000fee00078ec0ff */
[----:B------:R-:W-:Y:S01]  /*1e8a0*/  STG.E.U16 [R164.64+0x3e], R111 ;  /* 0x00003e6fa4007986 */ /* 0x000fe2000c101522 */
[----:B---3--:R-:W-:Y:S02]  /*1e8b0*/  PRMT R126, R110, 0x5410, R112 ;  /* 0x000054106e7e7816 */ /* 0x008fe40000000070 */
[----:B------:R-:W-:Y:S01]  /*1e8c0*/  @!P3 PRMT R110, R84, 0x5410, RZ ;  /* 0x00005410546eb816 */ /* 0x000fe200000000ff */
[----:B------:R-:W-:Y:S01]  /*1e8d0*/  STG.E.U16 [R164.64+0x40], R109 ;  /* 0x0000406da4007986 */ /* 0x000fe2000c101522 */
[--C-:B------:R-:W-:Y:S01]  /*1e8e0*/  SHF.R.U32.HI R84, RZ, 0x10, R136.reuse ;  /* 0x00000010ff547819 */ /* 0x100fe20000011688 */
[----:B----4-:R-:W3:Y:S01]  /*1e8f0*/  MUFU.EX2 R171, R250 ;  /* 0x000000fa00ab7308 */ /* 0x010ee20000000800 */
[C---:B------:R-:W-:Y:S01]  /*1e900*/  ISETP.GE.U32.AND P3, PT, R235.reuse, R2, PT ;  /* 0x00000002eb00720c */ /* 0x040fe20003f66070 */
[----:B------:R-:W-:Y:S01]  /*1e910*/  STG.E.U16 [R160.64+0x40], R110 ;  /* 0x0000406ea0007986 */ /* 0x000fe2000c101522 */
[----:B------:R-:W-:Y:S02]  /*1e920*/  SHF.R.U32.HI R2, RZ, 0x18, R136 ;  /* 0x00000018ff027819 */ /* 0x000fe40000011688 */
[----:B------:R-:W-:Y:S02]  /*1e930*/  LOP3.LUT R84, R84, 0xff, RZ, 0xc0, !PT ;  /* 0x000000ff54547812 */ /* 0x000fe400078ec0ff */
[----:B------:R-:W-:Y:S02]  /*1e940*/  @!P4 PRMT R112, R86, 0x5410, RZ ;  /* 0x000054105670c816 */ /* 0x000fe400000000ff */
[----:B------:R-:W-:Y:S01]  /*1e950*/  ISETP.GE.U32.AND P4, PT, R235, R2, PT ;  /* 0x00000002eb00720c */ /* 0x000fe20003f86070 */
[----:B-1----:R-:W1:Y:S01]  /*1e960*/  MUFU.EX2 R170, R249 ;  /* 0x000000f900aa7308 */ /* 0x002e620000000800 */
[----:B------:R-:W-:Y:S01]  /*1e970*/  PRMT R2, R114, 0x5410, R120 ;  /* 0x0000541072027816 */ /* 0x000fe20000000078 */
[----:B------:R-:W-:Y:S01]  /*1e980*/  STG.E.U16 [R160.64+0x42], R112 ;  /* 0x00004270a0007986 */ /* 0x000fe2000c101522 */
[----:B------:R-:W-:Y:S02]  /*1e990*/  @!P1 PRMT R114, R85, 0x5410, RZ ;  /* 0x0000541055729816 */ /* 0x000fe400000000ff */
[----:B------:R-:W-:Y:S02]  /*1e9a0*/  ISETP.GE.U32.AND P1, PT, R235, R84, PT ;  /* 0x00000054eb00720c */ /* 0x000fe40003f26070 */
[----:B------:R-:W4:Y:S01]  /*1e9b0*/  LDSM.16.MT88.4 R84, [R175+0x6000] ;  /* 0x00600000af54783b */ /* 0x000f220000004200 */
[----:B---3--:R-:W-:Y:S07]  /*1e9c0*/  F2FP.PACK_AB R148, R171, R189 ;  /* 0x000000bdab94723e */ /* 0x008fee00000000ff */
[----:B------:R-:W-:Y:S01]  /*1e9d0*/  STG.E.U16 [R156.64+0x50], R114 ;  /* 0x000050729c007986 */ /* 0x000fe2000c101522 */
[-C--:B------:R-:W-:Y:S08]  /*1e9e0*/  HMMA.16816.F32 R36, R72, R76.reuse, R36 ;  /* 0x0000004c4824723c */ /* 0x080ff00000001824 */
[C---:B------:R-:W-:Y:S07]  /*1e9f0*/  HMMA.16816.F32 R40, R80.reuse, R76, R40 ;  /* 0x0000004c5028723c */ /* 0x040fee0000001828 */
[----:B------:R-:W-:Y:S01]  /*1ea00*/  SHF.R.U32.HI R76, RZ, 0x8, R131 ;  /* 0x00000008ff4c7819 */ /* 0x000fe20000011683 */
[-C--:B------:R-:W-:Y:S01]  /*1ea10*/  HMMA.16816.F32 R44, R80, R78.reuse, R44 ;  /* 0x0000004e502c723c */ /* 0x080fe2000000182c */
[----:B------:R-:W-:Y:S03]  /*1ea20*/  LOP3.LUT R77, R130, 0xff, RZ, 0xc0, !PT ;  /* 0x000000ff824d7812 */ /* 0x000fe600078ec0ff */
[----:B------:R-:W-:Y:S02]  /*1ea30*/  PRMT R130, R140, 0x5410, R76 ;  /* 0x000054108c827816 */ /* 0x000fe4000000004c */
[----:B------:R-:W-:Y:S02]  /*1ea40*/  LOP3.LUT R76, R136, 0xffff, RZ, 0xc0, !PT ;  /* 0x0000ffff884c7812 */ /* 0x000fe400078ec0ff */
[----:B------:R-:W-:Y:S01]  /*1ea50*/  PRMT R134, R77, 0x5410, R134 ;  /* 0x000054104d867816 */ /* 0x000fe20000000086 */
[C---:B------:R-:W-:Y:S03]  /*1ea60*/  HMMA.16816.F32 R48, R72.reuse, R78, R48 ;  /* 0x0000004e4830723c */ /* 0x040fe60000001830 */
[----:B------:R-:W-:Y:S02]  /*1ea70*/  SHF.R.U32.HI R77, RZ, 0x8, R76 ;  /* 0x00000008ff4d7819 */ /* 0x000fe4000001164c */
[----:B------:R-:W-:Y:S02]  /*1ea80*/  LOP3.LUT R76, R115, 0xffff, RZ, 0xc0, !PT ;  /* 0x0000ffff734c7812 */ /* 0x000fe400078ec0ff */
[----:B------:R-:W-:Y:S01]  /*1ea90*/  PRMT R131, R89, 0x5410, R139 ;  /* 0x0000541059837816 */ /* 0x000fe2000000008b */
[-C--:B----4-:R-:W-:Y:S01]  /*1eaa0*/  HMMA.16816.F32 R52, R72, R84.reuse, R52 ;  /* 0x000000544834723c */ /* 0x090fe20000001834 */
[----:B------:R-:W-:Y:S03]  /*1eab0*/  SHF.R.U32.HI R79, RZ, 0x8, R76 ;  /* 0x00000008ff4f7819 */ /* 0x000fe6000001164c */
[--C-:B------:R-:W-:Y:S02]  /*1eac0*/  SHF.R.U32.HI R78, RZ, 0x10, R115.reuse ;  /* 0x00000010ff4e7819 */ /* 0x100fe40000011673 */
[----:B------:R-:W-:Y:S02]  /*1ead0*/  LOP3.LUT R77, R77, 0xffff, RZ, 0xc0, !PT ;  /* 0x0000ffff4d4d7812 */ /* 0x000fe400078ec0ff */
[----:B------:R-:W-:Y:S01]  /*1eae0*/  LOP3.LUT R76, R78, 0xff, RZ, 0xc0, !PT ;  /* 0x000000ff4e4c7812 */ /* 0x000fe200078ec0ff */
[C---:B------:R-:W-:Y:S03]  /*1eaf0*/  HMMA.16816.F32 R56, R80.reuse, R84, R56 ;  /* 0x000000545038723c */ /* 0x040fe60000001838 */
[----:B------:R-:W-:Y:S02]  /*1eb00*/  LOP3.LUT R78, R0, 0xffff, RZ, 0xc0, !PT ;  /* 0x0000ffff004e7812 */ /* 0x000fe400078ec0ff */
[----:B------:R-:W-:Y:S02]  /*1eb10*/  SHF.R.U32.HI R115, RZ, 0x18, R115 ;  /* 0x00000018ff737819 */ /* 0x000fe40000011673 */
[----:B------:R-:W-:Y:S01]  /*1eb20*/  SHF.R.U32.HI R78, RZ, 0x8, R78 ;  /* 0x00000008ff4e7819 */ /* 0x000fe2000001164e */
[-C--:B------:R-:W-:Y:S01]  /*1eb30*/  HMMA.16816.F32 R60, R80, R86.reuse, R60 ;  /* 0x00000056503c723c */ /* 0x080fe2000000183c */
[--C-:B------:R-:W-:Y:S03]  /*1eb40*/  PRMT R93, R76, 0x5410, R115.reuse ;  /* 0x000054104c5d7816 */ /* 0x100fe60000000073 */
[----:B------:R-:W-:Y:S02]  /*1eb50*/  SHF.R.U32.HI R76, RZ, 0x10, R0 ;  /* 0x00000010ff4c7819 */ /* 0x000fe40000011600 */
[----:B------:R-:W-:Y:S01]  /*1eb60*/  PRMT R115, R147, 0x7632, R115 ;  /* 0x0000763293737816 */ /* 0x000fe20000000073 */
[--C-:B------:R-:W-:Y:S01]  /*1eb70*/  HSET2.LE.AND R82, R132, R206.reuse, PT ;  /* 0x000000ce84527233 */ /* 0x100fe20003803000 */
[----:B------:R-:W-:Y:S01]  /*1eb80*/  PRMT R147, R148, 0x7632, R147 ;  /* 0x0000763294937816 */ /* 0x000fe20000000093 */
[----:B------:R-:W-:Y:S01]  /*1eb90*/  HMMA.16816.F32 R64, R72, R86, R64 ;  /* 0x000000564840723c */ /* 0x000fe20000001840 */
[----:B------:R-:W-:Y:S02]  /*1eba0*/  LDSM.16.MT88.4 R72, [R176+0x6800] ;  /* 0x00680000b048783b */ /* 0x000fe40000004200 */
[----:B------:R-:W-:Y:S01]  /*1ebb0*/  LOP3.LUT R82, R82, R122, RZ, 0xc0, !PT ;  /* 0x0000007a52527212 */ /* 0x000fe200078ec0ff */
[--C-:B------:R-:W-:Y:S05]  /*1ebc0*/  HSET2.LE.AND R83, R134, R206.reuse, PT ;  /* 0x000000ce86537233 */ /* 0x100fea0003803000 */
[----:B------:R-:W-:Y:S03]  /*1ebd0*/  LOP3.LUT R83, R83, R124, RZ, 0xc0, !PT ;  /* 0x0000007c53537212 */ /* 0x000fe600078ec0ff */
[----:B--2---:R-:W-:Y:S05]  /*1ebe0*/  @!P2 HADD2 R92, -R120.H0_H0, -RZ.H0_H0 ;  /* 0xa00000ff785ca230 */ /* 0x004fea0000000900 */
[----:B------:R-:W-:Y:S01]  /*1ebf0*/  PRMT R89, R92, 0x7610, R89 ;  /* 0x000076105c597816 */ /* 0x000fe20000000059 */
[----:B------:R2:W-:Y:S03]  /*1ec00*/  @!P2 STL.S16 [R1+0x70], R92 ;  /* 0x0000705c0100a387 */ /* 0x0005e60000100600 */
[----:B------:R-:W-:Y:S01]  /*1ec10*/  @!P2 PRMT R120, R89, 0x5410, RZ ;  /* 0x000054105978a816 */ /* 0x000fe200000000ff */
[----:B------:R3:W4:Y:S01]  /*1ec20*/  LDL.S16 R135, [R1+0x64] ;  /* 0x0000640001877983 */ /* 0x0007220000100600 */
[----:B------:R-:W-:Y:S02]  /*1ec30*/  ISETP.GE.U32.AND P2, PT, R235, R77, PT ;  /* 0x0000004deb00720c */ /* 0x000fe40003f46070 */
[----:B------:R-:W-:Y:S01]  /*1ec40*/  LOP3.LUT R77, R0, 0xff, RZ, 0xc0, !PT ;  /* 0x000000ff004d7812 */ /* 0x000fe200078ec0ff */
[----:B------:R3:W3:Y:S01]  /*1ec50*/  LDL.S16 R133, [R1+0x50] ;  /* 0x0000500001857983 */ /* 0x0006e20000100600 */
[----:B------:R-:W-:Y:S02]  /*1ec60*/  @!P3 HADD2 R141, -R94.H0_H0, -RZ.H0_H0 ;  /* 0xa00000ff5e8db230 */ /* 0x000fe40000000900 */
[----:B------:R-:W-:Y:S01]  /*1ec70*/  PRMT R84, R77, 0x5410, R78 ;  /* 0x000054104d547816 */ /* 0x000fe2000000004e */
[----:B------:R-:W-:Y:S01]  /*1ec80*/  STG.E.U16 [R156.64+0x52], R120 ;  /* 0x000052789c007986 */ /* 0x000fe2000c101522 */
[--C-:B------:R-:W-:Y:S01]  /*1ec90*/  HSET2.LE.AND R77, R93, R206.reuse, PT ;  /* 0x000000ce5d4d7233 */ /* 0x100fe20003803000 */
[----:B------:R-:W-:Y:S01]  /*1eca0*/  PRMT R93, R149, 0x7632, R93 ;  /* 0x00007632955d7816 */ /* 0x000fe2000000005d */
[--C-:B------:R-:W-:Y:S01]  /*1ecb0*/  HSET2.LE.AND R78, R130, R206.reuse, PT ;  /* 0x000000ce824e7233 */ /* 0x100fe20003803000 */
[----:B------:R-:W-:Y:S01]  /*1ecc0*/  PRMT R85, R141, 0x7610, R85 ;  /* 0x000076108d557816 */ /* 0x000fe20000000055 */
[----:B------:R-:W-:Y:S01]  /*1ecd0*/  @!P3 STL.S16 [R1+0x80], R141 ;  /* 0x0000808d0100b387 */ /* 0x000fe20000100600 */
[----:B------:R-:W-:Y:S01]  /*1ece0*/  LOP3.LUT R77, R77, R119, RZ, 0xc0, !PT ;  /* 0x000000774d4d7212 */ /* 0x000fe200078ec0ff */
[--C-:B------:R-:W-:Y:S01]  /*1ecf0*/  HSET2.LE.AND R80, R84, R206.reuse, PT ;  /* 0x000000ce54507233 */ /* 0x100fe20003803000 */
[----:B------:R-:W-:Y:S01]  /*1ed00*/  LOP3.LUT R78, R78, R118, RZ, 0xc0, !PT ;  /* 0x000000764e4e7212 */ /* 0x000fe200078ec0ff */
[----:B------:R1:W3:Y:S01]  /*1ed10*/  LDL.S16 R122, [R1+0x60] ;  /* 0x00006000017a7983 */ /* 0x0002e20000100600 */
[----:B------:R-:W-:Y:S02]  /*1ed20*/  SHF.R.U32.HI R119, RZ, 0x10, R136 ;  /* 0x00000010ff777819 */ /* 0x000fe40000011688 */
[----:B------:R-:W-:Y:S01]  /*1ed30*/  LOP3.LUT R80, R80, R121, RZ, 0xc0, !PT ;  /* 0x0000007950507212 */ /* 0x000fe200078ec0ff */
[----:B------:R1:W3:Y:S01]  /*1ed40*/  LDL.S16 R97, [R1+0x58] ;  /* 0x0000580001617983 */ /* 0x0002e20000100600 */
[----:B--2---:R-:W-:Y:S02]  /*1ed50*/  PRMT R92, R88, 0x5410, R79 ;  /* 0x00005410585c7816 */ /* 0x004fe4000000004f */
[----:B------:R-:W-:Y:S01]  /*1ed60*/  SHF.R.U32.HI R79, RZ, 0x18, R0 ;  /* 0x00000018ff4f7819 */ /* 0x000fe20000011600 */
[----:B------:R-:W2:Y:S01]  /*1ed70*/  LDSM.16.MT88.4 R88, [R173+0x6800] ;  /* 0x00680000ad58783b */ /* 0x000ea20000004200 */
[----:B------:R-:W-:Y:S01]  /*1ed80*/  LOP3.LUT R0, R76, 0xff, RZ, 0xc0, !PT ;  /* 0x000000ff4c007812 */ /* 0x000fe200078ec0ff */
[--C-:B------:R-:W-:Y:S01]  /*1ed90*/  HSET2.LE.AND R76, R92, R206.reuse, PT ;  /* 0x000000ce5c4c7233 */ /* 0x100fe20003803000 */
[----:B------:R-:W-:Y:S02]  /*1eda0*/  PRMT R92, R149, 0x7610, R92 ;  /* 0x00007610955c7816 */ /* 0x000fe4000000005c */
[----:B------:R-:W-:Y:S01]  /*1edb0*/  PRMT R0, R0, 0x5410, R79 ;  /* 0x0000541000007816 */ /* 0x000fe2000000004f */
[--C-:B------:R-:W-:Y:S01]  /*1edc0*/  HSET2.LE.AND R79, R131, R206.reuse, PT ;  /* 0x000000ce834f7233 */ /* 0x100fe20003803000 */
[----:B------:R-:W-:Y:S01]  /*1edd0*/  LOP3.LUT R76, R76, R116, RZ, 0xc0, !PT ;  /* 0x000000744c4c7212 */ /* 0x000fe200078ec0ff */
[----:B------:R1:W3:Y:S01]  /*1ede0*/  LDL.S16 R121, [R1+0x5c] ;  /* 0x00005c0001797983 */ /* 0x0002e20000100600 */
[----:B------:R-:W-:Y:S01]  /*1edf0*/  PRMT R96, R92, 0x5410, R93 ;  /* 0x000054105c607816 */ /* 0x000fe2000000005d */
[--C-:B------:R-:W-:Y:S01]  /*1ee00*/  HSET2.LE.AND R81, R0, R206.reuse, PT ;  /* 0x000000ce00517233 */ /* 0x100fe20003803000 */
[----:B------:R-:W-:Y:S01]  /*1ee10*/  LOP3.LUT R79, R79, R117, RZ, 0xc0, !PT ;  /* 0x000000754f4f7212 */ /* 0x000fe200078ec0ff */
[----:B------:R-:W-:Y:S01]  /*1ee20*/  IMAD.WIDE.U32 R116, R163, -0x2daee0ad, RZ ;  /* 0xd2511f53a3747825 */ /* 0x000fe200078e00ff */
[----:B------:R-:W-:Y:S02]  /*1ee30*/  PRMT R0, R94, 0x5410, R115 ;  /* 0x000054105e007816 */ /* 0x000fe40000000073 */
[----:B------:R-:W-:Y:S01]  /*1ee40*/  @!P3 PRMT R94, R85, 0x5410, RZ ;  /* 0x00005410555eb816 */ /* 0x000fe200000000ff */
[----:B------:R-:W-:Y:S01]  /*1ee50*/  IMAD.WIDE.U32 R162, R162, -0x2daee0ad, RZ ;  /* 0xd2511f53a2a27825 */ /* 0x000fe200078e00ff */
[----:B------:R-:W-:Y:S02]  /*1ee60*/  LOP3.LUT R95, R117, UR14, R166, 0x96, !PT ;  /* 0x0000000e755f7c12 */ /* 0x000fe4000f8e96a6 */
[----:B------:R-:W-:Y:S01]  /*1ee70*/  SHF.R.U32.HI R85, RZ, 0x8, R143 ;  /* 0x00000008ff557819 */ /* 0x000fe2000001168f */
[----:B------:R-:W-:Y:S01]  /*1ee80*/  STG.E.U16 [R158.64+0x50], R94 ;  /* 0x0000505e9e007986 */ /* 0x000fe2000c101522 */
[----:B------:R-:W-:Y:S02]  /*1ee90*/  LOP3.LUT R3, R116, 0xffff, RZ, 0xc0, !PT ;  /* 0x0000ffff74037812 */ /* 0x000fe400078ec0ff */
[----:B------:R-:W-:Y:S02]  /*1eea0*/  LOP3.LUT R81, R81, R123, RZ, 0xc0, !PT ;  /* 0x0000007b51517212 */ /* 0x000fe400078ec0ff */
[----:B------:R-:W-:Y:S02]  /*1eeb0*/  PRMT R123, R144, 0x5410, R85 ;  /* 0x00005410907b7816 */ /* 0x000fe40000000055 */
[----:B------:R-:W-:Y:S02]  /*1eec0*/  LOP3.LUT R84, R95, 0xff, RZ, 0xc0, !PT ;  /* 0x000000ff5f547812 */ /* 0x000fe400078ec0ff */
[----:B------:R-:W-:Y:S02]  /*1eed0*/  LOP3.LUT R118, R136, 0xff, RZ, 0xc0, !PT ;  /* 0x000000ff88767812 */ /* 0x000fe400078ec0ff */
[----:B------:R-:W-:Y:S02]  /*1eee0*/  ISETP.GE.U32.AND P3, PT, R235, R84, PT ;  /* 0x00000054eb00720c */ /* 0x000fe40003f66070 */
[----:B------:R-:W-:Y:S02]  /*1eef0*/  SHF.R.U32.HI R3, RZ, 0x8, R3 ;  /* 0x00000008ff037819 */ /* 0x000fe40000011603 */
[----:B-1----:R-:W-:Y:S02]  /*1ef00*/  F2FP.PACK_AB R144, R169, R170 ;  /* 0x000000aaa990723e */ /* 0x002fe400000000ff */
[----:B------:R-:W-:Y:S01]  /*1ef10*/  LOP3.LUT R84, R95, 0xffff, RZ, 0xc0, !PT ;  /* 0x0000ffff5f547812 */ /* 0x000fe200078ec0ff */
[-C--:B--2---:R-:W-:Y:S03]  /*1ef20*/  HMMA.16816.F32 R4, R76, R88.reuse, R4 ;  /* 0x000000584c04723c */ /* 0x084fe60000001804 */
[----:B------:R-:W-:Y:S04]  /*1ef30*/  SHF.R.U32.HI R84, RZ, 0x8, R84 ;  /* 0x00000008ff547819 */ /* 0x000fe80000011654 */
[----:B------:R-:W-:Y:S01]  /*1ef40*/  LOP3.LUT R84, R84, 0xffff, RZ, 0xc0, !PT ;  /* 0x0000ffff54547812 */ /* 0x000fe200078ec0ff */
[C---:B------:R-:W-:Y:S07]  /*1ef50*/  HMMA.16816.F32 R8, R80.reuse, R88, R8 ;  /* 0x000000585008723c */ /* 0x040fee0000001808 */
[----:B------:R-:W-:Y:S01]  /*1ef60*/  LOP3.LUT R89, R136, 0xffff, RZ, 0xc0, !PT ;  /* 0x0000ffff88597812 */ /* 0x000fe200078ec0ff */
[-C--:B------:R-:W-:Y:S01]  /*1ef70*/  HMMA.16816.F32 R12, R80, R90.reuse, R12 ;  /* 0x0000005a500c723c */ /* 0x080fe2000000180c */
[--C-:B------:R-:W-:Y:S03]  /*1ef80*/  SHF.R.U32.HI R88, RZ, 0x18, R95.reuse ;  /* 0x00000018ff587819 */ /* 0x100fe6000001165f */
[----:B------:R-:W-:Y:S02]  /*1ef90*/  SHF.R.U32.HI R95, RZ, 0x10, R95 ;  /* 0x00000010ff5f7819 */ /* 0x000fe4000001165f */
[----:B------:R-:W-:Y:S02]  /*1efa0*/  SHF.R.U32.HI R136, RZ, 0x18, R136 ;  /* 0x00000018ff887819 */ /* 0x000fe40000011688 */
[C---:B------:R-:W-:Y:S01]  /*1efb0*/  HMMA.16816.F32 R16, R76.reuse, R90, R16 ;  /* 0x0000005a4c10723c */ /* 0x040fe20000001810 */
[----:B------:R-:W-:Y:S07]  /*1efc0*/  LOP3.LUT R95, R95, 0xff, RZ, 0xc0, !PT ;  /* 0x000000ff5f5f7812 */ /* 0x000fee00078ec0ff */
[-C--:B------:R-:W-:Y:S08]  /*1efd0*/  HMMA.16816.F32 R20, R76, R72.reuse, R20 ;  /* 0x000000484c14723c */ /* 0x080ff00000001814 */
[C---:B------:R-:W-:Y:S07]  /*1efe0*/  HMMA.16816.F32 R24, R80.reuse, R72, R24 ;  /* 0x000000485018723c */ /* 0x040fee0000001818 */
[----:B------:R-:W-:Y:S01]  /*1eff0*/  SHF.R.U32.HI R73, RZ, 0x8, R89 ;  /* 0x00000008ff497819 */ /* 0x000fe20000011659 */
[-C--:B------:R-:W-:Y:S01]  /*1f000*/  HMMA.16816.F32 R28, R80, R74.reuse, R28 ;  /* 0x0000004a501c723c */ /* 0x080fe2000000181c */
[----:B------:R-:W-:Y:S03]  /*1f010*/  LOP3.LUT R89, R119, 0xff, RZ, 0xc0, !PT ;  /* 0x000000ff77597812 */ /* 0x000fe600078ec0ff */
[----:B------:R-:W-:Y:S02]  /*1f020*/  PRMT R118, R118, 0x5410, R73 ;  /* 0x0000541076767816 */ /* 0x000fe40000000049 */
[----:B------:R-:W-:Y:S02]  /*1f030*/  PRMT R136, R89, 0x5410, R136 ;  /* 0x0000541059887816 */ /* 0x000fe40000000088 */
[C---:B------:R-:W-:Y:S01]  /*1f040*/  HMMA.16816.F32 R32, R76.reuse, R74, R32 ;  /* 0x0000004a4c20723c */ /* 0x040fe20000001820 */
[----:B----4-:R-:W-:Y:S03]  /*1f050*/  @!P6 HADD2 R135, -R115.H0_H0, -RZ.H0_H0 ;  /* 0xa00000ff7387e230 */ /* 0x010fe60000000900 */
[----:B---3--:R-:W-:Y:S02]  /*1f060*/  @!P5 HADD2 R133, -R92.H0_H0, -RZ.H0_H0 ;  /* 0xa00000ff5c85d230 */ /* 0x008fe40000000900 */
[----:B------:R-:W-:Y:S01]  /*1f070*/  PRMT R86, R135, 0x7610, R86 ;  /* 0x0000761087567816 */ /* 0x000fe20000000056 */
[----:B------:R-:W-:Y:S05]  /*1f080*/  @!P6 STL.S16 [R1+0x64], R135 ;  /* 0x000064870100e387 */ /* 0x000fea0000100600 */
[----:B------:R-:W-:Y:S01]  /*1f090*/  @!P6 PRMT R115, R86, 0x5410, RZ ;  /* 0x000054105673e816 */ /* 0x000fe200000000ff */
[----:B------:R-:W-:Y:S01]  /*1f0a0*/  @!P5 STL.S16 [R1+0x50], R133 ;  /* 0x000050850100d387 */ /* 0x000fe20000100600 */
[----:B------:R-:W-:Y:S02]  /*1f0b0*/  ISETP.GE.U32.AND P6, PT, R235, R84, PT ;  /* 0x00000054eb00720c */ /* 0x000fe40003fc6070 */
[----:B------:R-:W-:Y:S01]  /*1f0c0*/  PRMT R124, R133, 0x7610, R124 ;  /* 0x00007610857c7816 */ /* 0x000fe2000000007c */
[----:B------:R1:W2:Y:S03]  /*1f0d0*/  LDL.S16 R91, [R1+0x4c] ;  /* 0x00004c00015b7983 */ /* 0x0002a60000100600 */
[----:B------:R-:W-:Y:S01]  /*1f0e0*/  @!P5 PRMT R92, R124, 0x5410, RZ ;  /* 0x000054107c5cd816 */ /* 0x000fe200000000ff */
[----:B------:R-:W-:Y:S01]  /*1f0f0*/  @!P2 HADD2 R122, -R93.H0_H0, -RZ.H0_H0 ;  /* 0xa00000ff5d7aa230 */ /* 0x000fe20000000900 */
[----:B------:R-:W3:Y:S01]  /*1f100*/  LDSM.16.MT88.4 R84, [R174+0x6800] ;  /* 0x00680000ae54783b */ /* 0x000ee20000004200 */
[----:B------:R-:W-:Y:S01]  /*1f110*/  ISETP.GE.U32.AND P5, PT, R235, R88, PT ;  /* 0x00000058eb00720c */ /* 0x000fe20003fa6070 */
[----:B------:R-:W-:Y:S02]  /*1f120*/  @!P4 HADD2 R97, -R154.H0_H0, -RZ.H0_H0 ;  /* 0xa00000ff9a61c230 */ /* 0x000fe40000000900 */
[----:B------:R-:W-:Y:S03]  /*1f130*/  PRMT R88, R122, 0x7610, R88 ;  /* 0x000076107a587816 */ /* 0x000fe60000000058 */
[----:B------:R-:W-:Y:S01]  /*1f140*/  PRMT R98, R97, 0x7610, R98 ;  /* 0x0000761061627816 */ /* 0x000fe20000000062 */
[----:B------:R4:W-:Y:S01]  /*1f150*/  @!P2 STL.S16 [R1+0x60], R122 ;  /* 0x0000607a0100a387 */ /* 0x0009e20000100600 */
[----:B------:R-:W-:Y:S02]  /*1f160*/  @!P2 PRMT R93, R88, 0x5410, RZ ;  /* 0x00005410585da816 */ /* 0x000fe400000000ff */
[----:B------:R-:W-:Y:S01]  /*1f170*/  LOP3.LUT R88, R145, 0xff, RZ, 0xc0, !PT ;  /* 0x000000ff91587812 */ /* 0x000fe200078ec0ff */
[----:B------:R-:W-:Y:S01]  /*1f180*/  STG.E.U16 [R158.64+0x52], R115 ;  /* 0x000052739e007986 */ /* 0x000fe2000c101522 */
[----:B------:R-:W-:Y:S01]  /*1f190*/  ISETP.GE.U32.AND P2, PT, R235, R95, PT ;  /* 0x0000005feb00720c */ /* 0x000fe20003f46070 */
[----:B------:R-:W-:Y:S01]  /*1f1a0*/  @!P1 HADD2 R121, -R153.H0_H0, -RZ.H0_H0 ;  /* 0xa00000ff99799230 */ /* 0x000fe20000000900 */
[----:B------:R-:W-:Y:S01]  /*1f1b0*/  PRMT R95, R153, 0x5410, R154 ;  /* 0x00005410995f7816 */ /* 0x000fe2000000009a */
[----:B------:R-:W-:Y:S01]  /*1f1c0*/  STG.E.U16 [R164.64+0x4e], R92 ;  /* 0x00004e5ca4007986 */ /* 0x000fe2000c101522 */
[----:B------:R-:W-:Y:S02]  /*1f1d0*/  @!P4 PRMT R154, R98, 0x5410, RZ ;  /* 0x00005410629ac816 */ /* 0x000fe400000000ff */
[----:B------:R-:W-:Y:S01]  /*1f1e0*/  PRMT R100, R121, 0x7610, R100 ;  /* 0x0000761079647816 */ /* 0x000fe20000000064 */
[----:B------:R1:W-:Y:S01]  /*1f1f0*/  @!P1 STL.S16 [R1+0x5c], R121 ;  /* 0x00005c7901009387 */ /* 0x0003e20000100600 */
[----:B------:R-:W-:Y:S02]  /*1f200*/  LOP3.LUT R98, R138, 0xff, RZ, 0xc0, !PT ;  /* 0x000000ff8a627812 */ /* 0x000fe400078ec0ff */
[----:B------:R-:W-:Y:S01]  /*1f210*/  @!P1 PRMT R153, R100, 0x5410, RZ ;  /* 0x0000541064999816 */ /* 0x000fe200000000ff */
[----:B------:R1:W-:Y:S01]  /*1f220*/  @!P4 STL.S16 [R1+0x58], R97 ;  /* 0x000058610100c387 */ /* 0x0003e20000100600 */
[----:B------:R-:W-:Y:S02]  /*1f230*/  LOP3.LUT R100, R117, UR14, R166, 0x96, !PT ;  /* 0x0000000e75647c12 */ /* 0x000fe4000f8e96a6 */
[----:B------:R-:W-:Y:S01]  /*1f240*/  MUFU.EX2 R166, R252 ;  /* 0x000000fc00a67308 */ /* 0x000fe20000000800 */
[----:B------:R2:W2:Y:S04]  /*1f250*/  LDL.S16 R101, [R1+0x54] ;  /* 0x0000540001657983 */ /* 0x0004a80000100600 */
[----:B------:R-:W-:Y:S01]  /*1f260*/  STG.E.U16 [R164.64+0x50], R93 ;  /* 0x0000505da4007986 */ /* 0x000fe2000c101522 */
[----:B----4-:R-:W-:Y:S02]  /*1f270*/  PRMT R122, R88, 0x5410, R146 ;  /* 0x00005410587a7816 */ /* 0x010fe40000000092 */
[----:B------:R-:W-:Y:S01]  /*1f280*/  LOP3.LUT R88, R116, 0xffff, RZ, 0xc0, !PT ;  /* 0x0000ffff74587812 */ /* 0x000fe200078ec0ff */
[----:B------:R-:W-:Y:S03]  /*1f290*/  STG.E.U16 [R160.64+0x50], R153 ;  /* 0x00005099a0007986 */ /* 0x000fe6000c101522 */
[----:B------:R-:W-:Y:S01]  /*1f2a0*/  SHF.R.U32.HI R88, RZ, 0x8, R88 ;  /* 0x00000008ff587819 */ /* 0x000fe20000011658 */
[-C--:B---3--:R-:W-:Y:S01]  /*1f2b0*/  HMMA.16816.F32 R36, R76, R84.reuse, R36 ;  /* 0x000000544c24723c */ /* 0x088fe20000001824 */
[----:B------:R-:W-:Y:S02]  /*1f2c0*/  STG.E.U16 [R160.64+0x52], R154 ;  /* 0x0000529aa0007986 */ /* 0x000fe4000c101522 */
[----:B------:R-:W-:Y:S02]  /*1f2d0*/  LOP3.LUT R88, R88, 0xffff, RZ, 0xc0, !PT ;  /* 0x0000ffff58587812 */ /* 0x000fe400078ec0ff */
[----:B-1----:R-:W-:Y:S03]  /*1f2e0*/  PRMT R121, R152, 0x5410, R151 ;  /* 0x0000541098797816 */ /* 0x002fe60000000097 */
[C---:B------:R-:W-:Y:S01]  /*1f2f0*/  HMMA.16816.F32 R40, R80.reuse, R84, R40 ;  /* 0x000000545028723c */ /* 0x040fe20000001828 */
[----:B------:R-:W-:Y:S04]  /*1f300*/  LOP3.LUT R97, R163, UR14, R168, 0x96, !PT ;  /* 0x0000000ea3617c12 */ /* 0x000fe8000f8e96a8 */
[----:B------:R-:W-:Y:S02]  /*1f310*/  LOP3.LUT R72, R97, 0xff, RZ, 0xc0, !PT ;  /* 0x000000ff61487812 */ /* 0x000fe400078ec0ff */
[----:B------:R-:W-:Y:S01]  /*1f320*/  LOP3.LUT R84, R138, 0xffff, RZ, 0xc0, !PT ;  /* 0x0000ffff8a547812 */ /* 0x000fe200078ec0ff */
[-C--:B------:R-:W-:Y:S01]  /*1f330*/  HMMA.16816.F32 R44, R80, R86.reuse, R44 ;  /* 0x00000056502c723c */ /* 0x080fe2000000182c */
[--C-:B------:R-:W-:Y:S02]  /*1f340*/  SHF.R.U32.HI R85, RZ, 0x10, R138.reuse ;  /* 0x00000010ff557819 */ /* 0x100fe4000001168a */
[----:B------:R-:W-:Y:S02]  /*1f350*/  ISETP.GE.U32.AND P1, PT, R235, R72, PT ;  /* 0x00000048eb00720c */ /* 0x000fe40003f26070 */
[----:B------:R-:W-:Y:S02]  /*1f360*/  LOP3.LUT R89, R85, 0xff, RZ, 0xc0, !PT ;  /* 0x000000ff55597812 */ /* 0x000fe400078ec0ff */
[----:B------:R-:W-:Y:S01]  /*1f370*/  SHF.R.U32.HI R85, RZ, 0x10, R97 ;  /* 0x00000010ff557819 */ /* 0x000fe20000011661 */
[C---:B------:R-:W-:Y:S01]  /*1f380*/  HMMA.16816.F32 R48, R76.reuse, R86, R48 ;  /* 0x000000564c30723c */ /* 0x040fe20000001830 */
[C---:B------:R-:W-:Y:S03]  /*1f390*/  LOP3.LUT R72, R116.reuse, 0xff, RZ, 0xc0, !PT ;  /* 0x000000ff74487812 */ /* 0x040fe600078ec0ff */
[----:B------:R-:W-:Y:S02]  /*1f3a0*/  LOP3.LUT R85, R85, 0xff, RZ, 0xc0, !PT ;  /* 0x000000ff55557812 */ /* 0x000fe400078ec0ff */
[----:B------:R-:W-:Y:S01]  /*1f3b0*/  ISETP.GE.U32.AND P4, PT, R235, R72, PT ;  /* 0x00000048eb00720c */ /* 0x000fe20003f86070 */
[--C-:B------:R-:W-:Y:S01]  /*1f3c0*/  HSET2.LE.AND R87, R122, R206.reuse, PT ;  /* 0x000000ce7a577233 */ /* 0x100fe20003803000 */
[----:B------:R-:W1:Y:S01]  /*1f3d0*/  LDSM.16.MT88.4 R72, [R175+0x6800] ;  /* 0x00680000af48783b */ /* 0x000e620000004200 */
[----:B------:R-:W-:Y:S03]  /*1f3e0*/  SHF.R.U32.HI R138, RZ, 0x18, R138 ;  /* 0x00000018ff8a7819 */ /* 0x000fe6000001168a */
[----:B------:R-:W-:Y:S01]  /*1f3f0*/  LOP3.LUT R87, R87, R0, RZ, 0xc0, !PT ;  /* 0x0000000057577212 */ /* 0x000fe200078ec0ff */
[--C-:B------:R-:W-:Y:S01]  /*1f400*/  HSET2.LE.AND R0, R118, R206.reuse, PT ;  /* 0x000000ce76007233 */ /* 0x100fe20003803000 */
[----:B------:R-:W-:Y:S01]  /*1f410*/  PRMT R138, R89, 0x5410, R138 ;  /* 0x00005410598a7816 */ /* 0x000fe2000000008a */
[-C--:B-1----:R-:W-:Y:S08]  /*1f420*/  HMMA.16816.F32 R52, R76, R72.reuse, R52 ;  /* 0x000000484c34723c */ /* 0x082ff00000001834 */
[C---:B------:R-:W-:Y:S08]  /*1f430*/  HMMA.16816.F32 R56, R80.reuse, R72, R56 ;  /* 0x000000485038723c */ /* 0x040ff00000001838 */
[-C--:B------:R-:W-:Y:S07]  /*1f440*/  HMMA.16816.F32 R60, R80, R74.reuse, R60 ;  /* 0x0000004a503c723c */ /* 0x080fee000000183c */
[----:B------:R-:W-:Y:S01]  /*1f450*/  LOP3.LUT R80, R116, 0xff, RZ, 0xc0, !PT ;  /* 0x000000ff74507812 */ /* 0x000fe200078ec0ff */
[----:B------:R-:W-:Y:S01]  /*1f460*/  HMMA.16816.F32 R64, R76, R74, R64 ;  /* 0x0000004a4c40723c */ /* 0x000fe20000001840 */
[----:B------:R-:W-:Y:S03]  /*1f470*/  LDSM.16.MT88.4 R76, [R176+0x7000] ;  /* 0x00700000b04c783b */ /* 0x000fe60000004200 */
[----:B------:R-:W-:Y:S02]  /*1f480*/  PRMT R142, R80, 0x5410, R3 ;  /* 0x00005410508e7816 */ /* 0x000fe40000000003 */
[----:B------:R-:W-:Y:S02]  /*1f490*/  SHF.R.U32.HI R3, RZ, 0x10, R162 ;  /* 0x00000010ff037819 */ /* 0x000fe400000116a2 */
[----:B------:R-:W-:Y:S01]  /*1f4a0*/  LOP3.LUT R74, R0, R96, RZ, 0xc0, !PT ;  /* 0x00000060004a7212 */ /* 0x000fe200078ec0ff */
[--C-:B------:R-:W-:Y:S01]  /*1f4b0*/  HSET2.LE.AND R142, R142, R206.reuse, PT ;  /* 0x000000ce8e8e7233 */ /* 0x100fe20003803000 */
[----:B------:R-:W1:Y:S02]  /*1f4c0*/  MUFU.EX2 R96, R246 ;  /* 0x000000f600607308 */ /* 0x000e640000000800 */
[----:B------:R-:W-:Y:S01]  /*1f4d0*/  SHF.R.U32.HI R0, RZ, 0x18, R116 ;  /* 0x00000018ff007819 */ /* 0x000fe20000011674 */
[----:B-1----:R-:W-:Y:S01]  /*1f4e0*/  FADD.FTZ R194, R96, R155 ;  /* 0x0000009b60c27221 */ /* 0x002fe20000010000 */
[----:B------:R-:W-:Y:S06]  /*1f4f0*/  F2FP.PACK_AB R96, R190, R96 ;  /* 0x00000060be60723e */ /* 0x000fec00000000ff */
[----:B------:R-:W-:Y:S01]  /*1f500*/  MUFU.EX2 R155, R172 ;  /* 0x000000ac009b7308 */ /* 0x000fe20000000800 */
[----:B------:R-:W-:Y:S01]  /*1f510*/  PRMT R149, R96, 0x7632, R149 ;  /* 0x0000763260957816 */ /* 0x000fe20000000095 */
[----:B--2---:R-:W-:Y:S05]  /*1f520*/  @!P3 HADD2 R91, -R152.H0_H0, -RZ.H0_H0 ;  /* 0xa00000ff985bb230 */ /* 0x004fea0000000900 */
[----:B------:R1:W-:Y:S01]  /*1f530*/  @!P3 STL.S16 [R1+0x4c], R91 ;  /* 0x00004c5b0100b387 */ /* 0x0003e20000100600 */
[----:B------:R-:W-:Y:S03]  /*1f540*/  PRMT R90, R91, 0x7610, R90 ;  /* 0x000076105b5a7816 */ /* 0x000fe6000000005a */
[----:B------:R2:W3:Y:S01]  /*1f550*/  LDL.S16 R104, [R1+0x48] ;  /* 0x0000480001687983 */ /* 0x0004e20000100600 */
[----:B------:R-:W-:Y:S02]  /*1f560*/  @!P3 PRMT R152, R90, 0x5410, RZ ;  /* 0x000054105a98b816 */ /* 0x000fe400000000ff */
[----:B------:R-:W-:Y:S01]  /*1f570*/  ISETP.GE.U32.AND P3, PT, R235, R88, PT ;  /* 0x00000058eb00720c */ /* 0x000fe20003f66070 */
[----:B------:R2:W4:Y:S01]  /*1f580*/  LDL.S16 R119, [R1+0x44] ;  /* 0x0000440001777983 */ /* 0x0005220000100600 */
[C---:B------:R-:W-:Y:S02]  /*1f590*/  LOP3.LUT R88, R129.reuse, 0xffff, RZ, 0xc0, !PT ;  /* 0x0000ffff81587812 */ /* 0x040fe400078ec0ff */
[----:B------:R-:W-:Y:S01]  /*1f5a0*/  SHF.R.U32.HI R90, RZ, 0x8, R84 ;  /* 0x00000008ff5a7819 */ /* 0x000fe20000011654 */
[----:B------:R-:W-:Y:S01]  /*1f5b0*/  STG.E.U16 [R156.64+0x60], R152 ;  /* 0x000060989c007986 */ /* 0x000fe2000c101522 */
[----:B------:R-:W-:Y:S02]  /*1f5c0*/  SHF.R.U32.HI R84, RZ, 0x8, R88 ;  /* 0x00000008ff547819 */ /* 0x000fe40000011658 */
[----:B-1----:R-:W-:Y:S01]  /*1f5d0*/  LOP3.LUT R91, R129, 0xff, RZ, 0xc0, !PT ;  /* 0x000000ff815b7812 */ /* 0x002fe200078ec0ff */
[----:B------:R-:W-:Y:S03]  /*1f5e0*/  @!P6 HADD2 R101, -R151.H0_H0, -RZ.H0_H0 ;  /* 0xa00000ff9765e230 */ /* 0x000fe60000000900 */
[----:B------:R-:W-:Y:S02]  /*1f5f0*/  PRMT R102, R91, 0x5410, R84 ;  /* 0x000054105b667816 */ /* 0x000fe40000000054 */
[--C-:B------:R-:W-:Y:S01]  /*1f600*/  SHF.R.U32.HI R84, RZ, 0x10, R129.reuse ;  /* 0x00000010ff547819 */ /* 0x100fe20000011681 */
[----:B------:R1:W-:Y:S01]  /*1f610*/  @!P6 STL.S16 [R1+0x54], R101 ;  /* 0x000054650100e387 */ /* 0x0003e20000100600 */
[----:B------:R-:W-:Y:S02]  /*1f620*/  PRMT R88, R101, 0x7610, R88 ;  /* 0x0000761065587816 */ /* 0x000fe40000000058 */
[----:B------:R-:W-:Y:S02]  /*1f630*/  SHF.R.U32.HI R129, RZ, 0x18, R129 ;  /* 0x00000018ff817819 */ /* 0x000fe40000011681 */
[----:B------:R-:W-:Y:S02]  /*1f640*/  @!P6 PRMT R151, R88, 0x5410, RZ ;  /* 0x000054105897e816 */ /* 0x000fe400000000ff */
[----:B------:R-:W-:Y:S02]  /*1f650*/  ISETP.GE.U32.AND P6, PT, R235, R85, PT ;  /* 0x00000055eb00720c */ /* 0x000fe40003fc6070 */
[----:B------:R-:W-:Y:S01]  /*1f660*/  LOP3.LUT R85, R84, 0xff, RZ, 0xc0, !PT ;  /* 0x000000ff54557812 */ /* 0x000fe200078ec0ff */
[----:B------:R-:W-:Y:S01]  /*1f670*/  STG.E.U16 [R156.64+0x62], R151 ;  /* 0x000062979c007986 */ /* 0x000fe2000c101522 */
[----:B------:R-:W-:Y:S02]  /*1f680*/  LOP3.LUT R84, R97, 0xffff, RZ, 0xc0, !PT ;  /* 0x0000ffff61547812 */ /* 0x000fe400078ec0ff */
[----:B------:R-:W-:Y:S02]  /*1f690*/  PRMT R129, R85, 0x5410, R129 ;  /* 0x0000541055817816 */ /* 0x000fe40000000081 */
[----:B------:R-:W-:Y:S02]  /*1f6a0*/  SHF.R.U32.HI R85, RZ, 0x8, R84 ;  /* 0x00000008ff557819 */ /* 0x000fe40000011654 */
[----:B------:R-:W-:Y:S01]  /*1f6b0*/  SHF.R.U32.HI R97, RZ, 0x18, R97 ;  /* 0x00000018ff617819 */ /* 0x000fe20000011661 */
[--C-:B------:R-:W-:Y:S01]  /*1f6c0*/  HSET2.LE.AND R73, R129, R206.reuse, PT ;  /* 0x000000ce81497233 */ /* 0x100fe20003803000 */
[----:B------:R-:W-:Y:S01]  /*1f6d0*/  LOP3.LUT R72, R85, 0xffff, RZ, 0xc0, !PT ;  /* 0x0000ffff55487812 */ /* 0x000fe200078ec0ff */
[--C-:B------:R-:W-:Y:S03]  /*1f6e0*/  HSET2.LE.AND R85, R138, R206.reuse, PT ;  /* 0x000000ce8a557233 */ /* 0x100fe60003803000 */
[----:B------:R-:W-:Y:S02]  /*1f6f0*/  LOP3.LUT R73, R73, R126, RZ, 0xc0, !PT ;  /* 0x0000007e49497212 */ /* 0x000fe400078ec0ff */
[----:B-1----:R-:W-:Y:S02]  /*1f700*/  PRMT R101, R98, 0x5410, R90 ;  /* 0x0000541062657816 */ /* 0x002fe4000000005a */
[----:B------:R-:W1:Y:S01]  /*1f710*/  MUFU.EX2 R98, R244 ;  /* 0x000000f400627308 */ /* 0x000e620000000800 */
[----:B------:R-:W2:Y:S01]  /*1f720*/  LDSM.16.MT88.4 R88, [R173+0x7000] ;  /* 0x00700000ad58783b */ /* 0x000ea20000004200 */
[----:B------:R-:W-:Y:S01]  /*1f730*/  LOP3.LUT R85, R85, R127, RZ, 0xc0, !PT ;  /* 0x0000007f55557212 */ /* 0x000fe200078ec0ff */
[--C-:B------:R-:W-:Y:S05]  /*1f740*/  HSET2.LE.AND R84, R101, R206.reuse, PT ;  /* 0x000000ce65547233 */ /* 0x100fea0003803000 */
[----:B------:R-:W-:Y:S01]  /*1f750*/  LOP3.LUT R84, R84, R128, RZ, 0xc0, !PT ;  /* 0x0000008054547212 */ /* 0x000fe200078ec0ff */
[----:B-1----:R-:W-:Y:S01]  /*1f760*/  FADD.FTZ R195, R98, R195 ;  /* 0x000000c362c37221 */ /* 0x002fe20000010000 */
[----:B------:R-:W-:Y:S01]  /*1f770*/  F2FP.PACK_AB R98, R191, R98 ;  /* 0x00000062bf62723e */ /* 0x000fe200000000ff */
[----:B---3--:R-:W-:Y:S02]  /*1f780*/  @!P2 HADD2 R104, -R150.H0_H0, -RZ.H0_H0 ;  /* 0xa00000ff9668a230 */ /* 0x008fe40000000900 */
[----:B----4-:R-:W-:Y:S03]  /*1f790*/  @!P5 HADD2 R119, -R99.H0_H0, -RZ.H0_H0 ;  /* 0xa00000ff6377d230 */ /* 0x010fe60000000900 */
[----:B------:R1:W-:Y:S01]  /*1f7a0*/  @!P2 STL.S16 [R1+0x48], R104 ;  /* 0x000048680100a387 */ /* 0x0003e20000100600 */
[----:B------:R-:W-:Y:S03]  /*1f7b0*/  PRMT R86, R104, 0x7610, R86 ;  /* 0x0000761068567816 */ /* 0x000fe60000000056 */
[----:B------:R3:W4:Y:S01]  /*1f7c0*/  LDL.S16 R101, [R1+0x38] ;  /* 0x0000380001657983 */ /* 0x0007220000100600 */
[----:B------:R-:W-:Y:S03]  /*1f7d0*/  PRMT R106, R119, 0x7610, R106 ;  /* 0x00007610776a7816 */ /* 0x000fe6000000006a */
[----:B------:R3:W3:Y:S04]  /*1f7e0*/  LDL.S16 R105, [R1+0x3c] ;  /* 0x00003c0001697983 */ /* 0x0006e80000100600 */
[----:B------:R-:W-:Y:S01]  /*1f7f0*/  @!P5 STL.S16 [R1+0x44], R119 ;  /* 0x000044770100d387 */ /* 0x000fe20000100600 */
[----:B-1----:R-:W-:Y:S02]  /*1f800*/  PRMT R104, R150, 0x5410, R99 ;  /* 0x0000541096687816 */ /* 0x002fe40000000063 */
[----:B------:R-:W-:Y:S01]  /*1f810*/  @!P2 PRMT R150, R86, 0x5410, RZ ;  /* 0x000054105696a816 */ /* 0x000fe200000000ff */
[--C-:B------:R-:W-:Y:S01]  /*1f820*/  HSET2.LE.AND R86, R123, R206.reuse, PT ;  /* 0x000000ce7b567233 */ /* 0x100fe20003803000 */
[C---:B------:R-:W-:Y:S01]  /*1f830*/  ISETP.GE.U32.AND P2, PT, R235.reuse, R72, PT ;  /* 0x00000048eb00720c */ /* 0x040fe20003f46070 */
[--C-:B------:R-:W-:Y:S01]  /*1f840*/  HSET2.LE.AND R72, R102, R206.reuse, PT ;  /* 0x000000ce66487233 */ /* 0x100fe20003803000 */
[----:B------:R-:W-:Y:S01]  /*1f850*/  @!P5 PRMT R99, R106, 0x5410, RZ ;  /* 0x000054106a63d816 */ /* 0x000fe200000000ff */
[----:B------:R-:W-:Y:S01]  /*1f860*/  STG.E.U16 [R158.64+0x60], R150 ;  /* 0x000060969e007986 */ /* 0x000fe2000c101522 */
[----:B------:R-:W-:Y:S02]  /*1f870*/  ISETP.GE.U32.AND P5, PT, R235, R97, PT ;  /* 0x00000061eb00720c */ /* 0x000fe40003fa6070 */
[----:B------:R-:W-:Y:S01]  /*1f880*/  PRMT R97, R98, 0x7632, R97 ;  /* 0x0000763262617816 */ /* 0x000fe20000000061 */
[----:B------:R-:W-:Y:S01]  /*1f890*/  STG.E.U16 [R158.64+0x62], R99 ;  /* 0x000062639e007986 */ /* 0x000fe2000c101522 */
[----:B------:R-:W-:Y:S01]  /*1f8a0*/  LOP3.LUT R86, R86, R2, RZ, 0xc0, !PT ;  /* 0x0000000256567212 */ /* 0x000fe200078ec0ff */
[--C-:B------:R-:W-:Y:S01]  /*1f8b0*/  HSET2.LE.AND R2, R136, R206.reuse, PT ;  /* 0x000000ce88027233 */ /* 0x100fe20003803000 */
[----:B------:R-:W-:Y:S04]  /*1f8c0*/  LOP3.LUT R72, R72, R125, RZ, 0xc0, !PT ;  /* 0x0000007d48487212 */ /* 0x000fe800078ec0ff */
[----:B------:R-:W-:Y:S01]  /*1f8d0*/  LOP3.LUT R75, R2, R95, RZ, 0xc0, !PT ;  /* 0x0000005f024b7212 */ /* 0x000fe200078ec0ff */
[-C--:B--2---:R-:W-:Y:S01]  /*1f8e0*/  HMMA.16816.F32 R4, R84, R88.reuse, R4 ;  /* 0x000000585404723c */ /* 0x084fe20000001804 */
[----:B------:R-:W-:Y:S07]  /*1f8f0*/  PRMT R95, R98, 0x5410, R97 ;  /* 0x00005410625f7816 */ /* 0x000fee0000000061 */
[C---:B------:R-:W-:Y:S07]  /*1f900*/  HMMA.16816.F32 R8, R72.reuse, R88, R8 ;  /* 0x000000584808723c */ /* 0x040fee0000001808 */
[----:B------:R-:W-:Y:S01]  /*1f910*/  SHF.R.U32.HI R88, RZ, 0x10, R116 ;  /* 0x00000010ff587819 */ /* 0x000fe20000011674 */
[-C--:B------:R-:W-:Y:S01]  /*1f920*/  HMMA.16816.F32 R12, R72, R90.reuse, R12 ;  /* 0x0000005a480c723c */ /* 0x080fe2000000180c */
[----:B------:R-:W-:Y:S07]  /*1f930*/  SHF.R.U32.HI R89, RZ, 0x18, R162 ;  /* 0x00000018ff597819 */ /* 0x000fee00000116a2 */
[C---:B------:R-:W-:Y:S07]  /*1f940*/  HMMA.16816.F32 R16, R84.reuse, R90, R16 ;  /* 0x0000005a5410723c */ /* 0x040fee0000001810 */
[----:B------:R-:W-:Y:S01]  /*1f950*/  LOP3.LUT R90, R88, 0xff, RZ, 0xc0, !PT ;  /* 0x000000ff585a7812 */ /* 0x000fe200078ec0ff */
[-C--:B------:R-:W-:Y:S01]  /*1f960*/  HMMA.16816.F32 R20, R84, R76.reuse, R20 ;  /* 0x0000004c5414723c */ /* 0x080fe20000001814 */
[----:B------:R-:W-:Y:S07]  /*1f970*/  LOP3.LUT R91, R162, 0xff, RZ, 0xc0, !PT ;  /* 0x000000ffa25b7812 */ /* 0x000fee00078ec0ff */
[C---:B------:R-:W-:Y:S08]  /*1f980*/  HMMA.16816.F32 R24, R72.reuse, R76, R24 ;  /* 0x0000004c4818723c */ /* 0x040ff00000001818 */
[-C--:B------:R-:W-:Y:S08]  /*1f990*/  HMMA.16816.F32 R28, R72, R78.reuse, R28 ;  /* 0x0000004e481c723c */ /* 0x080ff0000000181c */
[C---:B------:R-:W-:Y:S01]  /*1f9a0*/  HMMA.16816.F32 R32, R84.reuse, R78, R32 ;  /* 0x0000004e5420723c */ /* 0x040fe20000001820 */
[----:B------:R-:W-:Y:S03]  /*1f9b0*/  LDSM.16.MT88.4 R76, [R175+0x7000] ;  /* 0x00700000af4c783b */ /* 0x000fe60000004200 */
[----:B----4-:R-:W-:Y:S02]  /*1f9c0*/  @!P1 HADD2 R101, -R98.H0_H0, -RZ.H0_H0 ;  /* 0xa00000ff62659230 */ /* 0x010fe40000000900 */
[----:B---3--:R-:W-:Y:S03]  /*1f9d0*/  @!P2 HADD2 R105, -R97.H0_H0, -RZ.H0_H0 ;  /* 0xa00000ff6169a230 */ /* 0x008fe60000000900 */
[----:B------:R1:W-:Y:S03]  /*1f9e0*/  @!P1 STL.S16 [R1+0x38], R101 ;  /* 0x0000386501009387 */ /* 0x0003e60000100600 */
[----:B------:R-:W-:Y:S01]  /*1f9f0*/  PRMT R2, R101, 0x7610, R2 ;  /* 0x0000761065027816 */ /* 0x000fe20000000002 */
[----:B------:R2:W-:Y:S01]  /*1fa00*/  @!P2 STL.S16 [R1+0x3c], R105 ;  /* 0x00003c690100a387 */ /* 0x0005e20000100600 */
[----:B------:R-:W-:Y:S02]  /*1fa10*/  PRMT R81, R105, 0x7610, R81 ;  /* 0x0000761069517816 */ /* 0x000fe40000000051 */
[----:B------:R-:W-:Y:S01]  /*1fa20*/  @!P1 PRMT R98, R2, 0x5410, RZ ;  /* 0x0000541002629816 */ /* 0x000fe200000000ff */
[----:B------:R3:W4:Y:S01]  /*1fa30*/  LDL.S16 R102, [R1+0x34] ;  /* 0x0000340001667983 */ /* 0x0007220000100600 */
[C---:B------:R-:W-:Y:S02]  /*1fa40*/  LOP3.LUT R2, R162.reuse, 0xff, RZ, 0xc0, !PT ;  /* 0x000000ffa2027812 */ /* 0x040fe400078ec0ff */
[----:B------:R-:W-:Y:S01]  /*1fa50*/  @!P2 PRMT R97, R81, 0x5410, RZ ;  /* 0x000054105161a816 */ /* 0x000fe200000000ff */
[----:B------:R-:W-:Y:S01]  /*1fa60*/  STG.E.U16 [R164.64+0x5e], R98 ;  /* 0x00005e62a4007986 */ /* 0x000fe2000c101522 */
[C---:B------:R-:W-:Y:S02]  /*1fa70*/  ISETP.GE.U32.AND P2, PT, R235.reuse, R2, PT ;  /* 0x00000002eb00720c */ /* 0x040fe40003f46070 */
[----:B------:R-:W-:Y:S01]  /*1fa80*/  LOP3.LUT R2, R162, 0xffff, RZ, 0xc0, !PT ;  /* 0x0000ffffa2027812 */ /* 0x000fe200078ec0ff */
[----:B------:R-:W3:Y:S01]  /*1fa90*/  LDSM.16.MT88.4 R80, [R174+0x7000] ;  /* 0x00700000ae50783b */ /* 0x000ee20000004200 */
[----:B------:R-:W-:Y:S02]  /*1faa0*/  ISETP.GE.U32.AND P1, PT, R235, R0, PT ;  /* 0x00000000eb00720c */ /* 0x000fe40003f26070 */
[----:B------:R-:W-:Y:S02]  /*1fab0*/  SHF.R.U32.HI R88, RZ, 0x8, R2 ;  /* 0x00000008ff587819 */ /* 0x000fe40000011602 */
[----:B------:R-:W-:Y:S02]  /*1fac0*/  LOP3.LUT R2, R3, 0xff, RZ, 0xc0, !PT ;  /* 0x000000ff03027812 */ /* 0x000fe400078ec0ff */
[----:B------:R-:W-:Y:S01]  /*1fad0*/  LOP3.LUT R0, R163, UR14, R168, 0x96, !PT ;  /* 0x0000000ea3007c12 */ /* 0x000fe2000f8e96a8 */
[----:B------:R-:W-:Y:S01]  /*1fae0*/  STG.E.U16 [R164.64+0x60], R97 ;  /* 0x00006061a4007986 */ /* 0x000fe2000c101522 */
[--C-:B-1----:R-:W-:Y:S01]  /*1faf0*/  SHF.R.U32.HI R101, RZ, 0x18, R116.reuse ;  /* 0x00000018ff657819 */ /* 0x102fe20000011674 */
[----:B------:R-:W1:Y:S01]  /*1fb00*/  MUFU.EX2 R168, R251 ;  /* 0x000000fb00a87308 */ /* 0x000e620000000800 */
[----:B------:R-:W-:Y:S01]  /*1fb10*/  SHF.R.U32.HI R116, RZ, 0x10, R116 ;  /* 0x00000010ff747819 */ /* 0x000fe20000011674 */
[----:B--2---:R2:W2:Y:S01]  /*1fb20*/  LDL.S16 R105, [R1+0x30] ;  /* 0x0000300001697983 */ /* 0x0044a20000100600 */
[----:B------:R-:W-:Y:S02]  /*1fb30*/  PRMT R107, R2, 0x5410, R89 ;  /* 0x00005410026b7816 */ /* 0x000fe40000000059 */
[----:B------:R-:W-:Y:S02]  /*1fb40*/  LOP3.LUT R2, R116, 0xff, RZ, 0xc0, !PT ;  /* 0x000000ff74027812 */ /* 0x000fe400078ec0ff */
[----:B------:R-:W2:Y:S01]  /*1fb50*/  LDSM.16.MT88.4 R116, [R173+0x7800] ;  /* 0x00780000ad74783b */ /* 0x000ea20000004200 */
[----:B------:R-:W-:Y:S02]  /*1fb60*/  PRMT R143, R90, 0x5410, R101 ;  /* 0x000054105a8f7816 */ /* 0x000fe40000000065 */
[----:B------:R-:W-:Y:S02]  /*1fb70*/  LOP3.LUT R89, R0, 0xff, RZ, 0xc0, !PT ;  /* 0x000000ff00597812 */ /* 0x000fe400078ec0ff */
[----:B------:R-:W-:Y:S01]  /*1fb80*/  LOP3.LUT R90, R100, 0xff, RZ, 0xc0, !PT ;  /* 0x000000ff645a7812 */ /* 0x000fe200078ec0ff */
[--C-:B------:R-:W-:Y:S01]  /*1fb90*/  HSET2.LE.AND R143, R143, R206.reuse, PT ;  /* 0x000000ce8f8f7233 */ /* 0x100fe20003803000 */
[----:B------:R-:W-:Y:S02]  /*1fba0*/  PRMT R106, R91, 0x5410, R88 ;  /* 0x000054105b6a7816 */ /* 0x000fe40000000058 */
[----:B------:R-:W-:Y:S02]  /*1fbb0*/  PRMT R91, R96, 0x5410, R149 ;  /* 0x00005410605b7816 */ /* 0x000fe40000000095 */
[----:B------:R-:W-:Y:S04]  /*1fbc0*/  SHF.R.U32.HI R88, RZ, 0x10, R100 ;  /* 0x00000010ff587819 */ /* 0x000fe80000011664 */
[----:B------:R-:W-:Y:S02]  /*1fbd0*/  LOP3.LUT R88, R88, 0xff, RZ, 0xc0, !PT ;  /* 0x000000ff58587812 */ /* 0x000fe400078ec0ff */
[----:B-1----:R-:W-:Y:S04]  /*1fbe0*/  F2FP.PACK_AB R146, R167, R168 ;  /* 0x000000a8a792723e */ /* 0x002fe800000000ff */
[----:B------:R-:W-:Y:S01]  /*1fbf0*/  PRMT R145, R146, 0x7632, R145 ;  /* 0x0000763292917816 */ /* 0x000fe20000000091 */
[-C--:B---3--:R-:W-:Y:S08]  /*1fc00*/  HMMA.16816.F32 R36, R84, R80.reuse, R36 ;  /* 0x000000505424723c */ /* 0x088ff00000001824 */
[C---:B------:R-:W-:Y:S07]  /*1fc10*/  HMMA.16816.F32 R40, R72.reuse, R80, R40 ;  /* 0x000000504828723c */ /* 0x040fee0000001828 */
[----:B------:R-:W-:Y:S01]  /*1fc20*/  SHF.R.U32.HI R80, RZ, 0x18, R0 ;  /* 0x00000018ff507819 */ /* 0x000fe20000011600 */
[-C--:B------:R-:W-:Y:S08]  /*1fc30*/  HMMA.16816.F32 R44, R72, R82.reuse, R44 ;  /* 0x00000052482c723c */ /* 0x080ff0000000182c */
[C---:B------:R-:W-:Y:S08]  /*1fc40*/  HMMA.16816.F32 R48, R84.reuse, R82, R48 ;  /* 0x000000525430723c */ /* 0x040ff00000001830 */
[-C--:B------:R-:W-:Y:S08]  /*1fc50*/  HMMA.16816.F32 R52, R84, R76.reuse, R52 ;  /* 0x0000004c5434723c */ /* 0x080ff00000001834 */
[C---:B------:R-:W-:Y:S08]  /*1fc60*/  HMMA.16816.F32 R56, R72.reuse, R76, R56 ;  /* 0x0000004c4838723c */ /* 0x040ff00000001838 */
[-C--:B------:R-:W-:Y:S08]  /*1fc70*/  HMMA.16816.F32 R60, R72, R78.reuse, R60 ;  /* 0x0000004e483c723c */ /* 0x080ff0000000183c */
[----:B------:R-:W-:Y:S01]  /*1fc80*/  HMMA.16816.F32 R64, R84, R78, R64 ;  /* 0x0000004e5440723c */ /* 0x000fe20000001840 */
[----:B------:R-:W-:Y:S03]  /*1fc90*/  LDSM.16.MT88.4 R76, [R175+0x7800] ;  /* 0x00780000af4c783b */ /* 0x000fe60000004200 */
[----:B----4-:R-:W-:Y:S05]  /*1fca0*/  @!P6 HADD2 R102, -R96.H0_H0, -RZ.H0_H0 ;  /* 0xa00000ff6066e230 */ /* 0x010fea0000000900 */
[----:B------:R1:W-:Y:S03]  /*1fcb0*/  @!P6 STL.S16 [R1+0x34], R102 ;  /* 0x000034660100e387 */ /* 0x0003e60000100600 */
[----:B------:R-:W-:Y:S01]  /*1fcc0*/  PRMT R3, R102, 0x7610, R3 ;  /* 0x0000761066037816 */ /* 0x000fe20000000003 */
[----:B------:R3:W5:Y:S03]  /*1fcd0*/  LDL.LU R178, [R1+0x170] ;  /* 0x0001700001b27983 */ /* 0x0007660000300800 */
[----:B------:R-:W-:Y:S02]  /*1fce0*/  @!P6 PRMT R96, R3, 0x5410, RZ ;  /* 0x000054100360e816 */ /* 0x000fe400000000ff */
[----:B------:R-:W-:Y:S02]  /*1fcf0*/  ISETP.GE.U32.AND P6, PT, R235, R2, PT ;  /* 0x00000002eb00720c */ /* 0x000fe40003fc6070 */
[----:B------:R-:W-:Y:S01]  /*1fd00*/  SHF.R.U32.HI R2, RZ, 0x10, R162 ;  /* 0x00000010ff027819 */ /* 0x000fe200000116a2 */
[----:B------:R-:W-:Y:S01]  /*1fd10*/  STG.E.U16 [R160.64+0x60], R96 ;  /* 0x00006060a0007986 */ /* 0x000fe2000c101522 */
[----:B------:R-:W-:Y:S02]  /*1fd20*/  LOP3.LUT R3, R100, 0xffff, RZ, 0xc0, !PT ;  /* 0x0000ffff64037812 */ /* 0x000fe400078ec0ff */
[----:B------:R-:W-:Y:S02]  /*1fd30*/  LOP3.LUT R101, R2, 0xff, RZ, 0xc0, !PT ;  /* 0x000000ff02657812 */ /* 0x000fe400078ec0ff */
[----:B------:R-:W-:Y:S01]  /*1fd40*/  LOP3.LUT R2, R0, 0xffff, RZ, 0xc0, !PT ;  /* 0x0000ffff00027812 */ /* 0x000fe200078ec0ff */
[----:B--2---:R-:W-:Y:S01]  /*1fd50*/  @!P5 HADD2 R105, -R149.H0_H0, -RZ.H0_H0 ;  /* 0xa00000ff9569d230 */ /* 0x004fe20000000900 */
[----:B------:R-:W-:Y:S02]  /*1fd60*/  SHF.R.U32.HI R3, RZ, 0x8, R3 ;  /* 0x00000008ff037819 */ /* 0x000fe40000011603 */
[----:B------:R-:W-:Y:S02]  /*1fd70*/  SHF.R.U32.HI R2, RZ, 0x8, R2 ;  /* 0x00000008ff027819 */ /* 0x000fe40000011602 */
[----:B------:R-:W-:Y:S02]  /*1fd80*/  PRMT R103, R105, 0x7610, R103 ;  /* 0x0000761069677816 */ /* 0x000fe40000000067 */
[----:B------:R-:W-:Y:S01]  /*1fd90*/  SHF.R.U32.HI R100, RZ, 0x18, R100 ;  /* 0x00000018ff647819 */ /* 0x000fe20000011664 */
[----:B-1----:R3:W2:Y:S01]  /*1fda0*/  LDL.S16 R102, [R1+0x40] ;  /* 0x0000400001667983 */ /* 0x0026a20000100600 */
[----:B------:R-:W-:Y:S02]  /*1fdb0*/  PRMT R90, R90, 0x5410, R3 ;  /* 0x000054105a5a7816 */ /* 0x000fe40000000003 */
[----:B------:R-:W-:Y:S01]  /*1fdc0*/  LOP3.LUT R3, R162, 0xffff, RZ, 0xc0, !PT ;  /* 0x0000ffffa2037812 */ /* 0x000fe200078ec0ff */
[----:B------:R1:W-:Y:S01]  /*1fdd0*/  @!P5 STL.S16 [R1+0x30], R105 ;  /* 0x000030690100d387 */ /* 0x0003e20000100600 */
[----:B------:R-:W-:Y:S01]  /*1fde0*/  PRMT R141, R88, 0x5410, R100 ;  /* 0x00005410588d7816 */ /* 0x000fe20000000064 */
[--C-:B------:R-:W-:Y:S01]  /*1fdf0*/  HSET2.LE.AND R140, R90, R206.reuse, PT ;  /* 0x000000ce5a8c7233 */ /* 0x100fe20003803000 */
[----:B------:R-:W-:Y:S01]  /*1fe00*/  PRMT R88, R148, 0x5410, R147 ;  /* 0x0000541094587816 */ /* 0x000fe20000000093 */
[----:B------:R3:W5:Y:S01]  /*1fe10*/  LDL.LU R177, [R1+0x16c] ;  /* 0x00016c0001b17983 */ /* 0x0007620000300800 */
[----:B------:R-:W-:Y:S01]  /*1fe20*/  @!P5 PRMT R149, R103, 0x5410, RZ ;  /* 0x000054106795d816 */ /* 0x000fe200000000ff */
[--C-:B------:R-:W-:Y:S01]  /*1fe30*/  HSET2.LE.AND R141, R141, R206.reuse, PT ;  /* 0x000000ce8d8d7233 */ /* 0x100fe20003803000 */
[----:B------:R-:W-:Y:S01]  /*1fe40*/  ISETP.GE.U32.AND P5, PT, R235, R101, PT ;  /* 0x00000065eb00720c */ /* 0x000fe20003fa6070 */
[----:B------:R3:W5:Y:S01]  /*1fe50*/  LDL.LU R172, [R1+0x168] ;  /* 0x0001680001ac7983 */ /* 0x0007620000300800 */
[--C-:B------:R-:W-:Y:S01]  /*1fe60*/  HSET2.LE.AND R90, R106, R206.reuse, PT ;  /* 0x000000ce6a5a7233 */ /* 0x100fe20003803000 */
[----:B------:R-:W-:Y:S02]  /*1fe70*/  LOP3.LUT R140, R140, R121, RZ, 0xc0, !PT ;  /* 0x000000798c8c7212 */ /* 0x000fe400078ec0ff */
[----:B------:R-:W-:Y:S01]  /*1fe80*/  LOP3.LUT R141, R141, R104, RZ, 0xc0, !PT ;  /* 0x000000688d8d7212 */ /* 0x000fe200078ec0ff */
[----:B------:R-:W-:Y:S01]  /*1fe90*/  STG.E.U16 [R160.64+0x62], R149 ;  /* 0x00006295a0007986 */ /* 0x000fe2000c101522 */
[----:B------:R-:W-:Y:S02]  /*1fea0*/  LOP3.LUT R142, R142, R88, RZ, 0xc0, !PT ;  /* 0x000000588e8e7212 */ /* 0x000fe400078ec0ff */
[----:B------:R-:W-:Y:S02]  /*1feb0*/  SHF.R.U32.HI R162, RZ, 0x18, R162 ;  /* 0x00000018ffa27819 */ /* 0x000fe400000116a2 */
[----:B-1----:R-:W-:Y:S02]  /*1fec0*/  PRMT R105, R89, 0x5410, R2 ;  /* 0x0000541059697816 */ /* 0x002fe40000000002 */
[----:B------:R-:W-:Y:S02]  /*1fed0*/  SHF.R.U32.HI R2, RZ, 0x10, R0 ;  /* 0x00000010ff027819 */ /* 0x000fe40000011600 */
[--C-:B------:R-:W-:Y:S01]  /*1fee0*/  SHF.R.U32.HI R0, RZ, 0x8, R3.reuse ;  /* 0x00000008ff007819 */ /* 0x100fe20000011603 */
[--C-:B------:R-:W-:Y:S01]  /*1fef0*/  HSET2.LE.AND R88, R105, R206.reuse, PT ;  /* 0x000000ce69587233 */ /* 0x100fe20003803000 */
[----:B------:R-:W-:Y:S02]  /*1ff00*/  LOP3.LUT R2, R2, 0xff, RZ, 0xc0, !PT ;  /* 0x000000ff02027812 */ /* 0x000fe400078ec0ff */
[----:B------:R-:W-:Y:S02]  /*1ff10*/  PRMT R3, R144, 0x7632, R3 ;  /* 0x0000763290037816 */ /* 0x000fe40000000003 */
[----:B------:R-:W-:Y:S02]  /*1ff20*/  PRMT R89, R2, 0x5410, R80 ;  /* 0x0000541002597816 */ /* 0x000fe40000000050 */
[----:B------:R-:W-:Y:S02]  /*1ff30*/  LOP3.LUT R0, R0, 0xffff, RZ, 0xc0, !PT ;  /* 0x0000ffff00007812 */ /* 0x000fe400078ec0ff */
[----:B------:R-:W-:Y:S01]  /*1ff40*/  F2FP.PACK_AB R2, R155, R166 ;  /* 0x000000a69b02723e */ /* 0x000fe200000000ff */
[--C-:B------:R-:W-:Y:S01]  /*1ff50*/  HSET2.LE.AND R89, R89, R206.reuse, PT ;  /* 0x000000ce59597233 */ /* 0x100fe20003803000 */
[----:B------:R-:W-:Y:S02]  /*1ff60*/  PRMT R72, R144, 0x5410, R3 ;  /* 0x0000541090487816 */ /* 0x000fe40000000003 */
[----:B------:R-:W-:Y:S02]  /*1ff70*/  LOP3.LUT R88, R88, R95, RZ, 0xc0, !PT ;  /* 0x0000005f58587212 */ /* 0x000fe400078ec0ff */
[----:B------:R-:W-:Y:S02]  /*1ff80*/  LOP3.LUT R143, R143, R72, RZ, 0xc0, !PT ;  /* 0x000000488f8f7212 */ /* 0x000fe400078ec0ff */
[----:B------:R-:W-:Y:S02]  /*1ff90*/  PRMT R72, R146, 0x5410, R145 ;  /* 0x0000541092487816 */ /* 0x000fe40000000091 */
[----:B------:R-:W-:Y:S01]  /*1ffa0*/  LOP3.LUT R89, R89, R91, RZ, 0xc0, !PT ;  /* 0x0000005b59597212 */ /* 0x000fe200078ec0ff */
[----:B------:R-:W-:Y:S01]  /*1ffb0*/  HSET2.LE.AND R91, R107, R206, PT ;  /* 0x000000ce6b5b7233 */ /* 0x000fe20003803000 */
[----:B------:R-:W-:Y:S01]  /*1ffc0*/  LOP3.LUT R90, R90, R72, RZ, 0xc0, !PT ;  /* 0x000000485a5a7212 */ /* 0x000fe200078ec0ff */
[-C--:B------:R-:W-:Y:S01]  /*1ffd0*/  HMMA.16816.F32 R124, R140, R116.reuse, R4 ;  /* 0x000000748c7c723c */ /* 0x080fe20000001804 */
[----:B--2---:R-:W-:Y:S05]  /*1ffe0*/  @!P4 HADD2 R102, -R148.H0_H0, -RZ.H0_H0 ;  /* 0xa00000ff9466c230 */ /* 0x004fea0000000900 */
[----:B------:R-:W-:Y:S01]  /*1fff0*/  @!P4 STL.S16 [R1+0x40], R102 ;  /* 0x000040660100c387 */ /* 0x000fe20000100600 */
[----:B------:R-:W-:Y:S03]  /*20000*/  PRMT R81, R102, 0x7610, R81 ;  /* 0x0000761066517816 */ /* 0x000fe60000000051 */
[----:B------:R3:W2:Y:S02]  /*20010*/  LDL.S16 R203, [R1+0x2c] ;  /* 0x00002c0001cb7983 */ /* 0x0006a40000100600 */
[----:B------:R-:W-:Y:S02]  /*20020*/  @!P4 PRMT R148, R81, 0x5410, RZ ;  /* 0x000054105194c816 */ /* 0x000fe400000000ff */
[----:B------:R-:W-:Y:S01]  /*20030*/  ISETP.GE.U32.AND P4, PT, R235, R0, PT ;  /* 0x00000000eb00720c */ /* 0x000fe20003f86070 */
[----:B------:R3:W4:Y:S01]  /*20040*/  LDL.S16 R202, [R1+0x28] ;  /* 0x0000280001ca7983 */ /* 0x0007220000100600 */
[C---:B------:R-:W-:Y:S03]  /*20050*/  PRMT R0, R2.reuse, 0x7632, R0 ;  /* 0x0000763202007816 */ /* 0x040fe60000000000 */
[----:B------:R3:W3:Y:S01]  /*20060*/  LDL.S16 R201, [R1+0x24] ;  /* 0x0000240001c97983 */ /* 0x0006e20000100600 */
[----:B------:R-:W-:Y:S03]  /*20070*/  PRMT R72, R2, 0x5410, R0 ;  /* 0x0000541002487816 */ /* 0x000fe60000000000 */
[----:B------:R1:W3:Y:S01]  /*20080*/  LDL.S16 R200, [R1+0x20] ;  /* 0x0000200001c87983 */ /* 0x0002e20000100600 */
[----:B------:R-:W-:Y:S01]  /*20090*/  LOP3.LUT R91, R91, R72, RZ, 0xc0, !PT ;  /* 0x000000485b5b7212 */ /* 0x000fe200078ec0ff */
[----:B------:R-:W-:Y:S02]  /*200a0*/  IMAD.MOV.U32 R72, RZ, RZ, R69 ;  /* 0x000000ffff487224 */ /* 0x000fe400078e0045 */
[----:B------:R1:W3:Y:S04]  /*200b0*/  LDL.S16 R75, [R1+0x1c] ;  /* 0x00001c00014b7983 */ /* 0x0002e80000100600 */
[C---:B------:R-:W-:Y:S01]  /*200c0*/  HMMA.16816.F32 R136, R88.reuse, R116, R8 ;  /* 0x000000745888723c */ /* 0x040fe20000001808 */
[----:B------:R1:W3:Y:S04]  /*200d0*/  LDL.S16 R74, [R1+0x18] ;  /* 0x00001800014a7983 */ /* 0x0002e80000100600 */
[----:B------:R1:W3:Y:S03]  /*200e0*/  LDL.S16 R73, [R1] ;  /* 0x0000000001497983 */ /* 0x0002e60000100600 */
[-C--:B------:R-:W-:Y:S01]  /*200f0*/  HMMA.16816.F32 R132, R88, R118.reuse, R12 ;  /* 0x000000765884723c */ /* 0x080fe2000000180c */
[----:B------:R-:W1:Y:S07]  /*20100*/  LDSM.16.MT88.4 R100, [R176+0x7800] ;  /* 0x00780000b064783b */ /* 0x000e6e0000004200 */
[C---:B------:R-:W-:Y:S01]  /*20110*/  HMMA.16816.F32 R116, R140.reuse, R118, R16 ;  /* 0x000000768c74723c */ /* 0x040fe20000001810 */
[----:B------:R-:W1:Y:S08]  /*20120*/  LDSM.16.MT88.4 R80, [R174+0x7800] ;  /* 0x00780000ae50783b */ /* 0x000e700000004200 */
[----:B------:R-:W-:Y:S01]  /*20130*/  STG.E.U16 [R156.64+0x70], R148 ;  /* 0x000070949c007986 */ /* 0x000fe2000c101522 */
        /* <DEDUP_REMOVED lines=11> */
[----:B------:R-:W-:Y:S01]  /*201f0*/  HMMA.16816.F32 R76, R140, R78, R64 ;  /* 0x0000004e8c4c723c */ /* 0x000fe20000001840 */
        /* <DEDUP_REMOVED lines=13> */
[----:B------:R-:W-:Y:S02]  /*202d0*/  PRMT R8, R201, 0x7610, R8 ;  /* 0x00007610c9087816 */ /* 0x000fe40000000008 */
[----:B------:R-:W-:Y:S01]  /*202e0*/  @!P6 PRMT R144, R9, 0x5410, RZ ;  /* 0x000054100990e816 */ /* 0x000fe200000000ff */
[----:B------:R-:W-:Y:S01]  /*202f0*/  @!P2 STL.S16 [R1+0x20], R200 ;  /* 0x000020c80100a387 */ /* 0x000fe20000100600 */
[----:B------:R-:W-:Y:S01]  /*20300*/  @!P5 HADD2 R74, -R2.H0_H0, -RZ.H0_H0 ;  /* 0xa00000ff024ad230 */ /* 0x000fe20000000900 */
[----:B------:R-:W-:Y:S02]  /*20310*/  @!P1 PRMT R3, R8, 0x5410, RZ ;  /* 0x0000541008039816 */ /* 0x000fe400000000ff */
[----:B------:R-:W-:Y:S01]  /*20320*/  STG.E.U16 [R158.64+0x70], R144 ;  /* 0x000070909e007986 */ /* 0x000fe2000c101522 */
[----:B------:R-:W-:Y:S01]  /*20330*/  @!P3 HADD2 R73, -R0.H0_H0, -RZ.H0_H0 ;  /* 0xa00000ff0049b230 */ /* 0x000fe20000000900 */
[----:B------:R-:W-:Y:S02]  /*20340*/  PRMT R7, R200, 0x7610, R7 ;  /* 0x00007610c8077816 */ /* 0x000fe40000000007 */
[----:B------:R-:W-:Y:S01]  /*20350*/  STG.E.U16 [R158.64+0x72], R3 ;  /* 0x000072039e007986 */ /* 0x000fe2000c101522 */
[----:B------:R-:W-:Y:S02]  /*20360*/  PRMT R6, R75, 0x7610, R6 ;  /* 0x000076104b067816 */ /* 0x000fe40000000006 */
[----:B------:R-:W-:Y:S01]  /*20370*/  @!P2 PRMT R146, R7, 0x5410, RZ ;  /* 0x000054100792a816 */ /* 0x000fe200000000ff */
[----:B------:R-:W-:Y:S01]  /*20380*/  @!P4 STL.S16 [R1+0x1c], R75 ;  /* 0x00001c4b0100c387 */ /* 0x000fe20000100600 */
[----:B------:R-:W-:Y:S02]  /*20390*/  @!P4 PRMT R145, R6, 0x5410, RZ ;  /* 0x000054100691c816 */ /* 0x000fe400000000ff */
[----:B------:R-:W-:Y:S01]  /*203a0*/  PRMT R5, R74, 0x7610, R5 ;  /* 0x000076104a057816 */ /* 0x000fe20000000005 */
[----:B------:R-:W-:Y:S01]  /*203b0*/  STG.E.U16 [R164.64+0x6e], R146 ;  /* 0x00006e92a4007986 */ /* 0x000fe2000c101522 */
[----:B------:R-:W-:Y:S02]  /*203c0*/  PRMT R4, R73, 0x7610, R4 ;  /* 0x0000761049047816 */ /* 0x000fe40000000004 */
[----:B------:R-:W-:Y:S01]  /*203d0*/  @!P5 PRMT R2, R5, 0x5410, RZ ;  /* 0x000054100502d816 */ /* 0x000fe200000000ff */
[----:B------:R-:W-:Y:S01]  /*203e0*/  FADD.FTZ R5, R170, R196 ;  /* 0x000000c4aa057221 */ /* 0x000fe20000010000 */
[----:B------:R-:W-:Y:S01]  /*203f0*/  @!P3 PRMT R0, R4, 0x5410, RZ ;  /* 0x000054100400b816 */ /* 0x000fe200000000ff */
[----:B------:R-:W-:Y:S01]  /*20400*/  FADD.FTZ R4, R189, R197 ;  /* 0x000000c5bd047221 */ /* 0x000fe20000010000 */
[----:B------:R-:W-:Y:S01]  /*20410*/  STG.E.U16 [R164.64+0x70], R145 ;  /* 0x00007091a4007986 */ /* 0x000fe2000c101522 */
[----:B------:R-:W-:Y:S01]  /*20420*/  FADD.FTZ R239, R169, R5 ;  /* 0x00000005a9ef7221 */ /* 0x000fe20000010000 */
[----:B------:R-:W-:Y:S01]  /*20430*/  ISETP.GT.AND P1, PT, R192, RZ, PT ;  /* 0x000000ffc000720c */ /* 0x000fe20003f24270 */
[----:B------:R-:W-:Y:S01]  /*20440*/  FADD.FTZ R238, R171, R4 ;  /* 0x00000004abee7221 */ /* 0x000fe20000010000 */
[----:B------:R1:W-:Y:S04]  /*20450*/  STG.E.U16 [R160.64+0x70], R2 ;  /* 0x00007002a0007986 */ /* 0x0003e8000c101522 */
[----:B------:R2:W-:Y:S04]  /*20460*/  STG.E.U16 [R160.64+0x72], R0 ;  /* 0x00007200a0007986 */ /* 0x0005e8000c101522 */
[----:B------:R-:W-:Y:S04]  /*20470*/  @!P5 STL.S16 [R1+0x18], R74 ;  /* 0x0000184a0100d387 */ /* 0x000fe80000100600 */
[----:B------:R3:W-:Y:S01]  /*20480*/  @!P3 STL.S16 [R1], R73 ;  /* 0x000000490100b387 */ /* 0x0007e20000100600 */
[----:B-1----:R-:W-:Y:S02]  /*20490*/  FADD.FTZ R2, R191, R195 ;  /* 0x000000c3bf027221 */ /* 0x002fe40000010000 */
[----:B--2---:R-:W-:Y:S02]  /*204a0*/  FADD.FTZ R0, R190, R194 ;  /* 0x000000c2be007221 */ /* 0x004fe40000010000 */
[----:B------:R-:W-:Y:S02]  /*204b0*/  FADD.FTZ R3, R168, R2 ;  /* 0x00000002a8037221 */ /* 0x000fe40000010000 */
[----:B------:R-:W-:Y:S01]  /*204c0*/  FADD.FTZ R2, R166, R0 ;  /* 0x00000000a6027221 */ /* 0x000fe20000010000 */
[----:B------:R-:W-:Y:S01]  /*204d0*/  IADD3 R0, R192, -0x1, RZ ;  /* 0xffffffffc0007810 */ /* 0x000fe20007ffe0ff */
[----:B------:R-:W-:Y:S02]  /*204e0*/  FADD.FTZ R240, R167, R3 ;  /* 0x00000003a7f07221 */ /* 0x000fe40000010000 */
[----:B------:R-:W-:Y:S02]  /*204f0*/  FADD.FTZ R241, R155, R2 ;  /* 0x000000029bf17221 */ /* 0x000fe40000010000 */
[----:B------:R-:W-:Y:S02]  /*20500*/  IMAD.MOV.U32 R192, RZ, RZ, R0 ;  /* 0x000000ffffc07224 */ /* 0x000fe400078e0000 */
[----:B------:R-:W-:Y:S02]  /*20510*/  IMAD.MOV.U32 R3, RZ, RZ, R70 ;  /* 0x000000ffff037224 */ /* 0x000fe400078e0046 */
[----:B------:R-:W-:Y:S02]  /*20520*/  IMAD.MOV.U32 R0, RZ, RZ, R71 ;  /* 0x000000ffff007224 */ /* 0x000fe400078e0047 */
[----:B---3--:R-:W-:Y:S01]  /*20530*/  IMAD.MOV.U32 R73, RZ, RZ, R68 ;  /* 0x000000ffff497224 */ /* 0x008fe200078e0044 */
[----:B-----5:R-:W-:-:S05]  /*20540*/  @P1 BRA `(.L_x_1009) ;  /* 0xffff90e000001947 */ /* 0x020fca000383ffff */
.L_x_1008:
[----:B------:R-:W2:Y:S01]  /*20550*/  LDL.LU R57, [R1+0x148] ;  /* 0x0001480001397983 */ /* 0x000ea20000300800 */
[----:B------:R-:W1:Y:S01]  /*20560*/  LDC.U8 R40, c[0x0][0x329] ;  /* 0x0000ca40ff287b82 */ /* 0x000e620000000000 */
[----:B------:R-:W-:Y:S02]  /*20570*/  BSSY B0, `(.L_x_1012) ;  /* 0x0000136000007945 */ /* 0x000fe40003800000 */
[----:B------:R-:W3:Y:S04]  /*20580*/  SHFL.BFLY PT, R0, R238, 0x2, 0x1f ;  /* 0x0c401f00ee007f89 */ /* 0x000ee800000e0000 */
[----:B------:R-:W4:Y:S04]  /*20590*/  SHFL.BFLY PT, R3, R240, 0x2, 0x1f ;  /* 0x0c401f00f0037f89 */ /* 0x000f2800000e0000 */
[----:B------:R-:W1:Y:S04]  /*205a0*/  SHFL.BFLY PT, R2, R239, 0x2, 0x1f ;  /* 0x0c401f00ef027f89 */ /* 0x000e6800000e0000 */
[----:B------:R-:W1:Y:S04]  /*205b0*/  SHFL.BFLY PT, R4, R241, 0x2, 0x1f ;  /* 0x0c401f00f1047f89 */ /* 0x000e6800000e0000 */
[----:B------:R-:W1:Y:S01]  /*205c0*/  S2R R55, SR_TID.X ;  /* 0x0000000000377919 */ /* 0x000e620000002100 */
[----:B---3--:R-:W-:-:S02]  /*205d0*/  FADD.FTZ R238, R0, R238 ;  /* 0x000000ee00ee7221 */ /* 0x008fc40000010000 */
[----:B----4-:R-:W-:-:S03]  /*205e0*/  FADD.FTZ R0, R3, R240 ;  /* 0x000000f003007221 */ /* 0x010fc60000010000 */
[----:B------:R-:W3:Y:S01]  /*205f0*/  SHFL.BFLY PT, R6, R238, 0x1, 0x1f ;  /* 0x0c201f00ee067f89 */ /* 0x000ee200000e0000 */
[----:B-1----:R-:W-:-:S03]  /*20600*/  FADD.FTZ R2, R2, R239 ;  /* 0x000000ef02027221 */ /* 0x002fc60000010000 */
[----:B------:R-:W1:Y:S01]  /*20610*/  SHFL.BFLY PT, R3, R0, 0x1, 0x1f ;  /* 0x0c201f0000037f89 */ /* 0x000e6200000e0000 */
[----:B------:R-:W-:-:S03]  /*20620*/  FADD.FTZ R4, R4, R241 ;  /* 0x000000f104047221 */ /* 0x000fc60000010000 */
[----:B------:R-:W4:Y:S01]  /*20630*/  SHFL.BFLY PT, R5, R2, 0x1, 0x1f ;  /* 0x0c201f0002057f89 */ /* 0x000f2200000e0000 */
[----:B------:R-:W-:-:S03]  /*20640*/  SHF.R.S32.HI R56, RZ, 0x1f, R55 ;  /* 0x0000001fff387819 */ /* 0x000fc60000011437 */
[----:B------:R-:W4:Y:S01]  /*20650*/  SHFL.BFLY PT, R9, R4, 0x1, 0x1f ;  /* 0x0c201f0004097f89 */ /* 0x000f2200000e0000 */
[CC--:B------:R-:W-:Y:S02]  /*20660*/  LEA.HI R7, R56.reuse, R55.reuse, RZ, 0x2 ;  /* 0x0000003738077211 */ /* 0x0c0fe400078f10ff */
[----:B------:R-:W-:Y:S02]  /*20670*/  LEA.HI R54, R56, R55, RZ, 0x5 ;  /* 0x0000003738367211 */ /* 0x000fe400078f28ff */
[----:B------:R-:W-:Y:S02]  /*20680*/  SHF.R.S32.HI R8, RZ, 0x1f, R7 ;  /* 0x0000001fff087819 */ /* 0x000fe40000011407 */
[----:B------:R-:W-:Y:S01]  /*20690*/  SHF.R.S32.HI R10, RZ, 0x5, R54 ;  /* 0x00000005ff0a7819 */ /* 0x000fe20000011436 */
[----:B---3--:R-:W-:Y:S01]  /*206a0*/  FADD.FTZ R238, R238, R6 ;  /* 0x00000006eeee7221 */ /* 0x008fe20000010000 */
[----:B------:R-:W-:Y:S01]  /*206b0*/  MOV R6, 0x3f800000 ;  /* 0x3f80000000067802 */ /* 0x000fe20000000f00 */
[----:B-1----:R-:W-:Y:S01]  /*206c0*/  FADD.FTZ R38, R0, R3 ;  /* 0x0000000300267221 */ /* 0x002fe20000010000 */
[----:B------:R-:W-:-:S02]  /*206d0*/  SHF.R.S32.HI R0, RZ, 0x2, R7 ;  /* 0x00000002ff007819 */ /* 0x000fc40000011407 */
[----:B------:R-:W-:Y:S01]  /*206e0*/  FSETP.NE.FTZ.AND P6, PT, R238, RZ, PT ;  /* 0x000000ffee00720b */ /* 0x000fe20003fd5000 */
[----:B----4-:R-:W-:Y:S01]  /*206f0*/  FADD.FTZ R37, R2, R5 ;  /* 0x0000000502257221 */ /* 0x010fe20000010000 */
[----:B------:R-:W-:Y:S02]  /*20700*/  FSETP.NE.FTZ.AND P4, PT, R38, RZ, PT ;  /* 0x000000ff2600720b */ /* 0x000fe40003f95000 */
[----:B------:R-:W-:Y:S01]  /*20710*/  LEA.HI R8, R8, R0, RZ, 0x3 ;  /* 0x0000000008087211 */ /* 0x000fe200078f18ff */
[----:B------:R-:W-:Y:S01]  /*20720*/  FADD.FTZ R39, R4, R9 ;  /* 0x0000000904277221 */ /* 0x000fe20000010000 */
[----:B------:R-:W-:Y:S01]  /*20730*/  FSETP.NE.FTZ.AND P5, PT, R37, RZ, PT ;  /* 0x000000ff2500720b */ /* 0x000fe20003fb5000 */
[----:B------:R-:W-:Y:S01]  /*20740*/  IMAD.MOV.U32 R4, RZ, RZ, 0x3f800000 ;  /* 0x3f800000ff047424 */ /* 0x000fe200078e00ff */
[----:B------:R-:W-:Y:S02]  /*20750*/  LOP3.LUT R19, R8, 0xfffffff8, RZ, 0xc0, !PT ;  /* 0xfffffff808137812 */ /* 0x000fe400078ec0ff */
[----:B------:R-:W-:-:S02]  /*20760*/  FSETP.NE.FTZ.AND P3, PT, R39, RZ, PT ;  /* 0x000000ff2700720b */ /* 0x000fc40003f75000 */
[----:B------:R-:W-:Y:S02]  /*20770*/  MOV R5, 0x3f800000 ;  /* 0x3f80000000057802 */ /* 0x000fe40000000f00 */
[----:B------:R-:W-:Y:S02]  /*20780*/  IADD3 R19, R0, -R19, RZ ;  /* 0x8000001300137210 */ /* 0x000fe40007ffe0ff */
[----:B------:R-:W-:Y:S02]  /*20790*/  LOP3.LUT R7, R7, 0x3ffffffc, RZ, 0xc0, !PT ;  /* 0x3ffffffc07077812 */ /* 0x000fe400078ec0ff */
[----:B------:R-:W1:Y:S08]  /*207a0*/  @P6 MUFU.RCP R5, R238 ;  /* 0x000000ee00056308 */ /* 0x000e700000001000 */
[----:B------:R-:W-:Y:S08]  /*207b0*/  @P5 MUFU.RCP R6, R37 ;  /* 0x0000002500065308 */ /* 0x000ff00000001000 */
[----:B------:R-:W3:Y:S01]  /*207c0*/  @P3 MUFU.RCP R4, R39 ;  /* 0x0000002700043308 */ /* 0x000ee20000001000 */
[----:B-1----:R-:W-:-:S04]  /*207d0*/  FMUL.FTZ R0, R5, c[0x0][0x2dc] ;  /* 0x0000b70005007a20 */ /* 0x002fc80000410000 */
[C---:B------:R-:W-:Y:S02]  /*207e0*/  FMUL.FTZ R124, R0.reuse, R124 ;  /* 0x0000007c007c7220 */ /* 0x040fe40000410000 */
[C---:B------:R-:W-:Y:S02]  /*207f0*/  FMUL.FTZ R5, R0.reuse, R125 ;  /* 0x0000007d00057220 */ /* 0x040fe40000410000 */
[C---:B------:R-:W-:Y:S02]  /*20800*/  FMUL.FTZ R116, R0.reuse, R116 ;  /* 0x0000007400747220 */ /* 0x040fe40000410000 */
[C---:B------:R-:W-:Y:S01]  /*20810*/  FMUL.FTZ R117, R0.reuse, R117 ;  /* 0x0000007500757220 */ /* 0x040fe20000410000 */
[----:B------:R-:W-:Y:S01]  /*20820*/  F2FP.PACK_AB R5, R5, R124 ;  /* 0x0000007c0505723e */ /* 0x000fe200000000ff */
[C---:B------:R-:W-:Y:S02]  /*20830*/  FMUL.FTZ R108, R0.reuse, R108 ;  /* 0x0000006c006c7220 */ /* 0x040fe40000410000 */
[----:B------:R-:W-:-:S02]  /*20840*/  FMUL.FTZ R14, R0, R109 ;  /* 0x0000006d000e7220 */ /* 0x000fc40000410000 */
[C---:B------:R-:W-:Y:S02]  /*20850*/  FMUL.FTZ R100, R0.reuse, R100 ;  /* 0x0000006400647220 */ /* 0x040fe40000410000 */
        /* <DEDUP_REMOVED lines=14> */
[----:B---3--:R-:W-:-:S03]  /*20940*/  FMUL.FTZ R0, R4, c[0x0][0x2dc] ;  /* 0x0000b70004007a20 */ /* 0x008fc60000410000 */
[----:B------:R-:W-:Y:S01]  /*20950*/  F2FP.PACK_AB R32, R32, R76 ;  /* 0x0000004c2020723e */ /* 0x000fe200000000ff */
[C---:B------:R-:W-:Y:S02]  /*20960*/  FMUL.FTZ R138, R0.reuse, R138 ;  /* 0x0000008a008a7220 */ /* 0x040fe40000410000 */
[C---:B------:R-:W-:Y:S02]  /*20970*/  FMUL.FTZ R9, R0.reuse, R139 ;  /* 0x0000008b00097220 */ /* 0x040fe40000410000 */
        /* <DEDUP_REMOVED lines=20> */
[----:B------:R-:W-:Y:S02]  /*20ac0*/  F2FP.PACK_AB R0, R117, R116 ;  /* 0x000000747500723e */ /* 0x000fe400000000ff */
[----:B------:R-:W-:Y:S02]  /*20ad0*/  F2FP.PACK_AB R33, R33, R98 ;  /* 0x000000622121723e */ /* 0x000fe400000000ff */
[----:B------:R-:W-:Y:S02]  /*20ae0*/  F2FP.PACK_AB R35, R35, R90 ;  /* 0x0000005a2323723e */ /* 0x000fe400000000ff */
[----:B--2---:R-:W-:-:S13]  /*20af0*/  ISETP.NE.AND P0, PT, R57, -0x1, PT ;  /* 0xffffffff3900780c */ /* 0x004fda0003f05270 */
[----:B------:R-:W-:-:S04]  /*20b00*/  @P0 IMAD.WIDE.U32 R2, R57, c[0x0][0x1e8], RZ ;  /* 0x00007a0039020a25 */ /* 0x000fc800078e00ff */
[----:B------:R-:W-:Y:S01]  /*20b10*/  @P0 IMAD R53, R57, c[0x0][0x1ec], R3 ;  /* 0x00007b0039350a24 */ /* 0x000fe200078e0203 */
[----:B------:R-:W-:Y:S02]  /*20b20*/  @P0 MOV R52, R2 ;  /* 0x0000000200340202 */ /* 0x000fe40000000f00 */
[----:B------:R-:W-:Y:S02]  /*20b30*/  MOV R2, 0x3f800000 ;  /* 0x3f80000000027802 */ /* 0x000fe40000000f00 */
[----:B------:R-:W-:-:S04]  /*20b40*/  IADD3 R3, -R7, R55, RZ ;  /* 0x0000003707037210 */ /* 0x000fc80007ffe1ff */
[----:B------:R-:W1:Y:S01]  /*20b50*/  @P4 MUFU.RCP R2, R38 ;  /* 0x0000002600024308 */ /* 0x000e620000001000 */
[----:B------:R-:W-:Y:S01]  /*20b60*/  LEA R30, R10, R3, 0x9 ;  /* 0x000000030a1e7211 */ /* 0x000fe200078e48ff */
[----:B------:R-:W-:Y:S01]  /*20b70*/  FMUL.FTZ R3, R6, c[0x0][0x2dc] ;  /* 0x0000b70006037a20 */ /* 0x000fe20000410000 */
[----:B------:R-:W-:-:S03]  /*20b80*/  MOV R6, 0xfffffff0 ;  /* 0xfffffff000067802 */ /* 0x000fc60000000f00 */
[C---:B------:R-:W-:Y:S02]  /*20b90*/  FMUL.FTZ R126, R3.reuse, R126 ;  /* 0x0000007e037e7220 */ /* 0x040fe40000410000 */
[C---:B------:R-:W-:Y:S02]  /*20ba0*/  FMUL.FTZ R127, R3.reuse, R127 ;  /* 0x0000007f037f7220 */ /* 0x040fe40000410000 */
[C---:B------:R-:W-:Y:S02]  /*20bb0*/  FMUL.FTZ R118, R3.reuse, R118 ;  /* 0x0000007603767220 */ /* 0x040fe40000410000 */
[----:B------:R-:W-:Y:S01]  /*20bc0*/  FMUL.FTZ R7, R3, R119 ;  /* 0x0000007703077220 */ /* 0x000fe20000410000 */
[----:B------:R-:W-:Y:S01]  /*20bd0*/  F2FP.PACK_AB R4, R127, R126 ;  /* 0x0000007e7f04723e */ /* 0x000fe200000000ff */
        /* <DEDUP_REMOVED lines=28> */
[C---:B------:R-:W-:Y:S01]  /*20da0*/  FMUL.FTZ R102, R3.reuse, R102 ;  /* 0x0000006603667220 */ /* 0x040fe20000410000 */
        /* <DEDUP_REMOVED lines=19> */
[----:B------:R-:W-:Y:S01]  /*20ee0*/  FMUL.FTZ R31, R3, R79 ;  /* 0x0000004f031f7220 */ /* 0x000fe20000410000 */
[----:B------:R-:W-:-:S02]  /*20ef0*/  SHF.L.U32 R2, R2, 0x1, RZ ;  /* 0x0000000102027819 */ /* 0x000fc400000006ff */
[----:B------:R-:W-:Y:S02]  /*20f00*/  SEL R30, R30, 0xffffffe0, !P1 ;  /* 0xffffffe01e1e7807 */ /* 0x000fe40004800000 */
[----:B------:R-:W-:Y:S01]  /*20f10*/  IADD3 R3, R2, R6, RZ ;  /* 0x0000000602037210 */ /* 0x000fe20007ffe0ff */
[----:B------:R1:W-:Y:S01]  /*20f20*/  STS [R2], R5 ;  /* 0x0000000502007388 */ /* 0x0003e20000000800 */
[----:B------:R-:W-:Y:S02]  /*20f30*/  F2FP.PACK_AB R19, R87, R86 ;  /* 0x000000565713723e */ /* 0x000fe400000000ff */
[----:B------:R-:W-:Y:S01]  /*20f40*/  F2FP.PACK_AB R27, R27, R82 ;  /* 0x000000521b1b723e */ /* 0x000fe200000000ff */
[----:B------:R2:W-:Y:S01]  /*20f50*/  STS [R2+0x400], R4 ;  /* 0x0004000402007388 */ /* 0x0005e20000000800 */
[----:B------:R-:W-:Y:S02]  /*20f60*/  F2FP.PACK_AB R31, R31, R78 ;  /* 0x0000004e1f1f723e */ /* 0x000fe400000000ff */
[----:B------:R-:W-:Y:S01]  /*20f70*/  F2FP.PACK_AB R36, R36, R88 ;  /* 0x000000582424723e */ /* 0x000fe200000000ff */
[----:B------:R3:W-:Y:S01]  /*20f80*/  STS [R3], R0 ;  /* 0x0000000003007388 */ /* 0x0007e20000000800 */
[----:B------:R-:W-:-:S03]  /*20f90*/  ISETP.NE.AND P1, PT, R40, RZ, PT ;  /* 0x000000ff2800720c */ /* 0x000fc60003f25270 */
[----:B------:R4:W-:Y:S04]  /*20fa0*/  STS [R3+0x400], R7 ;  /* 0x0004000703007388 */ /* 0x0009e80000000800 */
[----:B------:R-:W-:Y:S04]  /*20fb0*/  STS [R2+0x2000], R8 ;  /* 0x0020000802007388 */ /* 0x000fe80000000800 */
[----:B------:R4:W-:Y:S04]  /*20fc0*/  STS [R2+0x2400], R9 ;  /* 0x0024000902007388 */ /* 0x0009e80000000800 */
[----:B------:R4:W-:Y:S01]  /*20fd0*/  STS [R3+0x2000], R16 ;  /* 0x0020001003007388 */ /* 0x0009e20000000800 */
[----:B-1----:R-:W-:-:S03]  /*20fe0*/  IADD3 R5, R2, R30, RZ ;  /* 0x0000001e02057210 */ /* 0x002fc60007ffe0ff */
[----:B------:R1:W-:Y:S01]  /*20ff0*/  STS [R3+0x2400], R15 ;  /* 0x0024000f03007388 */ /* 0x0003e20000000800 */
[----:B--2---:R-:W-:-:S03]  /*21000*/  IADD3 R4, R3, R30, RZ ;  /* 0x0000001e03047210 */ /* 0x004fc60007ffe0ff */
[----:B------:R2:W-:Y:S01]  /*21010*/  STS [R5], R14 ;  /* 0x0000000e05007388 */ /* 0x0005e20000000800 */
[C---:B---3--:R-:W-:Y:S02]  /*21020*/  IADD3 R0, R2.reuse, 0x40, RZ ;  /* 0x0000004002007810 */ /* 0x048fe40007ffe0ff */
[----:B------:R-:W-:Y:S01]  /*21030*/  @P2 IADD3 R0, R2, -0x40, RZ ;  /* 0xffffffc002002810 */ /* 0x000fe20007ffe0ff */
[----:B------:R3:W-:Y:S01]  /*21040*/  STS [R5+0x400], R13 ;  /* 0x0004000d05007388 */ /* 0x0007e20000000800 */
[----:B----4-:R-:W4:Y:S03]  /*21050*/  LDC.U8 R7, c[0x0][0x328] ;  /* 0x0000ca00ff077b82 */ /* 0x010f260000000000 */
[----:B------:R3:W-:Y:S04]  /*21060*/  STS [R4], R11 ;  /* 0x0000000b04007388 */ /* 0x0007e80000000800 */
[----:B------:R3:W-:Y:S01]  /*21070*/  STS [R4+0x400], R10 ;  /* 0x0004000a04007388 */ /* 0x0007e20000000800 */
[----:B------:R-:W-:-:S02]  /*21080*/  IADD3 R2, R30, 0x400, R0 ;  /* 0x000004001e027810 */ /* 0x000fc40007ffe000 */
[----:B------:R-:W-:Y:S01]  /*21090*/  @P1 MOV R9, c[0x0][0x210] ;  /* 0x0000840000091a02 */ /* 0x000fe20000000f00 */
[----:B------:R-:W-:Y:S01]  /*210a0*/  STS [R5+0x2000], R12 ;  /* 0x0020000c05007388 */ /* 0x000fe20000000800 */
[----:B------:R-:W-:Y:S02]  /*210b0*/  @!P1 MOV R9, 0x1 ;  /* 0x0000000100099802 */ /* 0x000fe40000000f00 */
[----:B------:R-:W-:Y:S01]  /*210c0*/  MOV R16, 0x7f800000 ;  /* 0x7f80000000107802 */ /* 0x000fe20000000f00 */
[----:B------:R3:W-:Y:S01]  /*210d0*/  STS [R5+0x2400], R18 ;  /* 0x0024001205007388 */ /* 0x0007e20000000800 */
[----:B-1----:R-:W-:-:S03]  /*210e0*/  MOV R15, 0x7f800000 ;  /* 0x7f800000000f7802 */ /* 0x002fc60000000f00 */
[----:B------:R1:W-:Y:S01]  /*210f0*/  STS [R4+0x2000], R17 ;  /* 0x0020001104007388 */ /* 0x0003e20000000800 */
[----:B--2---:R-:W-:-:S03]  /*21100*/  MOV R14, 0x7f800000 ;  /* 0x7f800000000e7802 */ /* 0x004fc60000000f00 */
[----:B------:R2:W-:Y:S01]  /*21110*/  STS [R4+0x2400], R25 ;  /* 0x0024001904007388 */ /* 0x0005e20000000800 */
[----:B----4-:R-:W-:Y:S02]  /*21120*/  ISETP.NE.AND P2, PT, R7, RZ, PT ;  /* 0x000000ff0700720c */ /* 0x010fe40003f45270 */
[----:B---3--:R-:W-:Y:S01]  /*21130*/  MOV R13, 0x7f800000 ;  /* 0x7f800000000d7802 */ /* 0x008fe20000000f00 */
[----:B------:R-:W-:Y:S01]  /*21140*/  STS [R0], R24 ;  /* 0x0000001800007388 */ /* 0x000fe20000000800 */
[----:B------:R-:W3:Y:S03]  /*21150*/  @P6 MUFU.LG2 R11, R238 ;  /* 0x000000ee000b6308 */ /* 0x000ee60000000c00 */
[----:B------:R-:W-:Y:S04]  /*21160*/  STS [R0+0x400], R23 ;  /* 0x0004001700007388 */ /* 0x000fe80000000800 */
[----:B------:R-:W4:Y:S01]  /*21170*/  S2R R8, SR_CTAID.Y ;  /* 0x0000000000087919 */ /* 0x000f220000002600 */
[----:B------:R-:W3:Y:S01]  /*21180*/  @P4 MUFU.LG2 R10, R38 ;  /* 0x00000026000a4308 */ /* 0x000ee20000000c00 */
[----:B------:R-:W-:-:S02]  /*21190*/  IADD3 R5, R6, R2, RZ ;  /* 0x0000000206057210 */ /* 0x000fc40007ffe0ff */
[----:B------:R-:W3:Y:S01]  /*211a0*/  S2R R18, SR_CTAID.X ;  /* 0x0000000000127919 */ /* 0x000ee20000002500 */
[----:B------:R-:W-:-:S04]  /*211b0*/  IADD3 R2, R6, R0, RZ ;  /* 0x0000000006027210 */ /* 0x000fc80007ffe0ff */
[----:B------:R-:W3:Y:S01]  /*211c0*/  @P5 MUFU.LG2 R12, R37 ;  /* 0x00000025000c5308 */ /* 0x000ee20000000c00 */
[----:B-1----:R-:W1:Y:S01]  /*211d0*/  S2R R17, SR_CTAID.Z ;  /* 0x0000000000117919 */ /* 0x002e620000002700 */
[----:B------:R-:W-:Y:S01]  /*211e0*/  IMAD.IADD R3, R30, 0x1, R2 ;  /* 0x000000011e037824 */ /* 0x000fe200078e0202 */
[----:B--2---:R-:W-:Y:S02]  /*211f0*/  @P1 MOV R4, c[0x0][0x210] ;  /* 0x0000840000041a02 */ /* 0x004fe40000000f00 */
[----:B------:R-:W-:Y:S04]  /*21200*/  STS [R2], R20 ;  /* 0x0000001402007388 */ /* 0x000fe80000000800 */
[----:B------:R-:W-:Y:S01]  /*21210*/  STS [R2+0x400], R19 ;  /* 0x0004001302007388 */ /* 0x000fe20000000800 */
[----:B------:R-:W-:-:S03]  /*21220*/  @P1 IMAD R4, R4, c[0x0][0x214], RZ ;  /* 0x0000850004041a24 */ /* 0x000fc600078e02ff */
[----:B------:R-:W-:Y:S01]  /*21230*/  STS [R0+0x2000], R22 ;  /* 0x0020001600007388 */ /* 0x000fe20000000800 */
[----:B----4-:R-:W-:-:S03]  /*21240*/  @!P0 IMAD.WIDE.U32 R6, R8, c[0x0][0x1e0], RZ ;  /* 0x0000780008068a25 */ /* 0x010fc600078e00ff */
[----:B------:R2:W-:Y:S02]  /*21250*/  STS [R0+0x2400], R21 ;  /* 0x0024001500007388 */ /* 0x0005e40000000800 */
[----:B------:R-:W-:Y:S02]  /*21260*/  @!P0 MOV R52, R6 ;  /* 0x0000000600348202 */ /* 0x000fe40000000f00 */
[----:B------:R-:W-:Y:S01]  /*21270*/  STS [R2+0x2000], R26 ;  /* 0x0020001a02007388 */ /* 0x000fe20000000800 */
[----:B---3--:R-:W-:-:S03]  /*21280*/  @P6 FMUL.FTZ R6, R11, 0.69314718246459960938 ;  /* 0x3f3172180b066820 */ /* 0x008fc60000410000 */
[----:B------:R3:W-:Y:S01]  /*21290*/  STS [R2+0x2400], R29 ;  /* 0x0024001d02007388 */ /* 0x0007e20000000800 */
[----:B------:R-:W-:Y:S02]  /*212a0*/  @P6 FFMA.FTZ R16, R71, c[0x0][0x238], R6 ;  /* 0x00008e0047106a23 */ /* 0x000fe40000010006 */
[----:B------:R-:W-:-:S04]  /*212b0*/  @P4 FMUL.FTZ R6, R10, 0.69314718246459960938 ;  /* 0x3f3172180a064820 */ /* 0x000fc80000410000 */
[----:B------:R-:W-:Y:S01]  /*212c0*/  @P4 FFMA.FTZ R13, R69, c[0x0][0x238], R6 ;  /* 0x00008e00450d4a23 */ /* 0x000fe20000010006 */
[----:B--2---:R-:W-:-:S05]  /*212d0*/  IADD3 R0, R30, R0, RZ ;  /* 0x000000001e007210 */ /* 0x004fca0007ffe0ff */
        /* <DEDUP_REMOVED lines=16> */
[----:B--2---:R-:W-:Y:S01]  /*213e0*/  @P1 MOV R0, 0x1 ;  /* 0x0000000100001802 */ /* 0x004fe20000000f00 */
[----:B------:R-:W-:-:S02]  /*213f0*/  @!P1 IMAD R0, R4, c[0x0][0x1c0], RZ ;  /* 0x0000700004009a24 */ /* 0x000fc400078e02ff */
[C---:B---3--:R-:W-:Y:S02]  /*21400*/  @!P2 IMAD R3, R8.reuse, c[0x0][0x214], RZ ;  /* 0x000085000803aa24 */ /* 0x048fe400078e02ff */
[----:B------:R-:W-:Y:S01]  /*21410*/  IMAD R7, R8, R0, RZ ;  /* 0x0000000008077224 */ /* 0x000fe200078e02ff */
[----:B------:R-:W-:Y:S01]  /*21420*/  LOP3.LUT R0, R54, 0xffffffe0, RZ, 0xc0, !PT ;  /* 0xffffffe036007812 */ /* 0x000fe200078ec0ff */
[----:B------:R-:W2:Y:S01]  /*21430*/  @P3 MUFU.LG2 R8, R39 ;  /* 0x0000002700083308 */ /* 0x000ea20000000c00 */
[----:B----4-:R-:W-:Y:S01]  /*21440*/  @!P2 SEL R5, R3, R57, !P0 ;  /* 0x000000390305a207 */ /* 0x010fe20004000000 */
[----:B-----5:R3:W4:Y:S02]  /*21450*/  LDS.128 R20, [R188] ;  /* 0x00000000bc147984 */ /* 0x0207240000000c00 */
[----:B------:R-:W-:Y:S01]  /*21460*/  IMAD.IADD R0, R55, 0x1, -R0 ;  /* 0x0000000137007824 */ /* 0x000fe200078e0a00 */
[----:B------:R-:W-:Y:S01]  /*21470*/  SEL R7, R7, RZ, P2 ;  /* 0x000000ff07077207 */ /* 0x000fe20001000000 */
[----:B------:R-:W-:Y:S01]  /*21480*/  CS2R R2, SRZ ;  /* 0x0000000000027805 */ /* 0x000fe2000001ff00 */
[----:B------:R3:W3:Y:S01]  /*21490*/  LDS.128 R24, [R188+0x800] ;  /* 0x00080000bc187984 */ /* 0x0006e20000000c00 */
[----:B------:R-:W-:-:S02]  /*214a0*/  @!P2 MOV R2, R5 ;  /* 0x000000050002a202 */ /* 0x000fc40000000f00 */
[----:B------:R-:W-:Y:S01]  /*214b0*/  LOP3.LUT P0, RZ, R0, 0x3, RZ, 0xc0, !PT ;  /* 0x0000000300ff7812 */ /* 0x000fe2000780c0ff */
[----:B------:R3:W3:Y:S01]  /*214c0*/  LDS.128 R28, [R188+0x1000] ;  /* 0x00100000bc1c7984 */ /* 0x0006e20000000c00 */
[----:B------:R-:W-:Y:S01]  /*214d0*/  IMAD R0, R18, R9, RZ ;  /* 0x0000000912007224 */ /* 0x000fe200078e02ff */
[----:B------:R-:W-:Y:S01]  /*214e0*/  @!P2 SHF.R.S32.HI R3, RZ, 0x1f, R5 ;  /* 0x0000001fff03a819 */ /* 0x000fe20000011405 */
[----:B-1----:R-:W-:Y:S01]  /*214f0*/  IMAD R4, R17, R4, R7 ;  /* 0x0000000411047224 */ /* 0x002fe200078e0207 */
[----:B------:R1:W1:Y:S01]  /*21500*/  LDS.128 R32, [R188+0x1800] ;  /* 0x00180000bc207984 */ /* 0x0002620000000c00 */
[----:B------:R-:W-:Y:S01]  /*21510*/  @P5 FMUL.FTZ R7, R12, 0.69314718246459960938 ;  /* 0x3f3172180c075820 */ /* 0x000fe20000410000 */
[----:B------:R-:W-:Y:S01]  /*21520*/  SHF.L.U32 R0, R0, 0x7, RZ ;  /* 0x0000000700007819 */ /* 0x000fe200000006ff */
[----:B--2---:R-:W-:Y:S01]  /*21530*/  @P3 FMUL.FTZ R5, R8, 0.69314718246459960938 ;  /* 0x3f31721808053820 */ /* 0x004fe20000410000 */
        /* <DEDUP_REMOVED lines=12> */
[----:B------:R-:W2:Y:S02]  /*21600*/  S2R R4, SR_TID.X ;  /* 0x0000000000047919 */ /* 0x000ea40000002100 */
[----:B--2---:R-:W-:-:S04]  /*21610*/  SHF.R.S32.HI R2, RZ, 0x1f, R4 ;  /* 0x0000001fff027819 */ /* 0x004fc80000011404 */
        /* <DEDUP_REMOVED lines=43> */
.L_x_1013:
[----:B------:R-:W-:Y:S05]  /*218d0*/  BSYNC B0 ;  /* 0x0000000000007941 */ /* 0x000fea0003800000 */
.L_x_1012:
[----:B--2---:R-:W2:Y:S04]  /*218e0*/  LDL.LU R9, [R1+0x150] ;  /* 0x0001500001097983 */ /* 0x004ea80000300800 */
[----:B------:R-:W5:Y:S01]  /*218f0*/  LDL.LU.64 R6, [R1+0x130] ;  /* 0x0001300001067983 */ /* 0x000f620000300a00 */
[----:B------:R-:W-:Y:S01]  /*21900*/  LEA.HI R12, R56, R55, RZ, 0x3 ;  /* 0x00000037380c7211 */ /* 0x000fe200078f18ff */
[----:B------:R-:W-:Y:S02]  /*21910*/  BSSY B0, `(.L_x_1014) ;  /* 0x0000020000007945 */ /* 0x000fe40003800000 */
[----:B------:R-:W4:Y:S02]  /*21920*/  S2R R3, SR_TID.X ;  /* 0x0000000000037919 */ /* 0x000f240000002100 */
[----:B----4-:R-:W-:-:S04]  /*21930*/  SHF.R.S32.HI R2, RZ, 0x1f, R3 ;  /* 0x0000001fff027819 */ /* 0x010fc80000011403 */
        /* <DEDUP_REMOVED lines=8> */
[----:B--2---:R-:W-:Y:S01]  /*219c0*/  IMAD R13, R18, -0x80, R9 ;  /* 0xffffff80120d7824 */ /* 0x004fe200078e0209 */
[C---:B-----5:R-:W-:Y:S02]  /*219d0*/  IADD3 R4, P0, R6.reuse, R52, RZ ;  /* 0x0000003406047210 */ /* 0x060fe40007f1e0ff */
[----:B------:R-:W-:Y:S02]  /*219e0*/  ISETP.GE.AND P1, PT, R6, c[0x0][0x220], PT ;  /* 0x0000880006007a0c */ /* 0x000fe40003f26270 */
[----:B------:R-:W2:Y:S01]  /*219f0*/  S2R R6, SR_CTAID.X ;  /* 0x0000000000067919 */ /* 0x000ea20000002500 */
[----:B------:R-:W-:Y:S01]  /*21a00*/  IMAD.X R5, R0, 0x1, R53, P0 ;  /* 0x0000000100057824 */ /* 0x000fe200000e0635 */
[----:B------:R-:W-:-:S03]  /*21a10*/  SHF.R.S32.HI R0, RZ, 0x3, R12 ;  /* 0x00000003ff007819 */ /* 0x000fc6000001140c */
[----:B------:R-:W-:Y:S01]  /*21a20*/  IMAD.WIDE.U32 R10, R17, c[0x0][0x1f0], R4 ;  /* 0x00007c00110a7a25 */ /* 0x000fe200078e0004 */
[----:B------:R-:W-:-:S03]  /*21a30*/  ISETP.GE.OR P0, PT, R0, R13, P1 ;  /* 0x0000000d0000720c */ /* 0x000fc60000f06670 */
[----:B------:R-:W-:Y:S01]  /*21a40*/  IMAD R0, R17, c[0x0][0x1f4], R3 ;  /* 0x00007d0011007a24 */ /* 0x000fe200078e0203 */
[----:B------:R-:W-:-:S03]  /*21a50*/  SHF.R.S32.HI R3, RZ, 0x1f, R2 ;  /* 0x0000001fff037819 */ /* 0x000fc60000011402 */
[----:B------:R-:W-:Y:S02]  /*21a60*/  IMAD.IADD R9, R11, 0x1, R0 ;  /* 0x000000010b097824 */ /* 0x000fe400078e0200 */
[----:B--2---:R-:W-:-:S04]  /*21a70*/  IMAD.WIDE R6, R6, 0x80, R2 ;  /* 0x0000008006067825 */ /* 0x004fc800078e0202 */
        /* <DEDUP_REMOVED lines=9> */
.L_x_1015:
[----:B------:R-:W-:Y:S05]  /*21b10*/  BSYNC B0 ;  /* 0x0000000000007941 */ /* 0x000fea0003800000 */
.L_x_1014:
[----:B------:R-:W-:Y:S01]  /*21b20*/  LEA.HI.SX32 R0, R12, 0x10, 0x1d ;  /* 0x000000100c007811 */ /* 0x000fe200078feaff */
[----:B------:R-:W-:Y:S03]  /*21b30*/  BSSY B0, `(.L_x_1016) ;  /* 0x000000e000007945 */ /* 0x000fe60003800000 */
[----:B------:R-:W-:-:S13]  /*21b40*/  ISETP.GE.OR P0, PT, R0, R13, P1 ;  /* 0x0000000d0000720c */ /* 0x000fda0000f06670 */
        /* <DEDUP_REMOVED lines=11> */
[----:B---3--:R2:W-:Y:S02]  /*21c00*/  STG.E.128 [R4.64], R24 ;  /* 0x0000001804007986 */ /* 0x0085e4000c101d22 */
.L_x_1017:
[----:B------:R-:W-:Y:S05]  /*21c10*/  BSYNC B0 ;  /* 0x0000000000007941 */ /* 0x000fea0003800000 */
.L_x_1016:
        /* <DEDUP_REMOVED lines=15> */
.L_x_1019:
[----:B------:R-:W-:Y:S05]  /*21d10*/  BSYNC B0 ;  /* 0x0000000000007941 */ /* 0x000fea0003800000 */
.L_x_1018:
        /* <DEDUP_REMOVED lines=15> */
.L_x_1021:
[----:B------:R-:W-:Y:S05]  /*21e10*/  BSYNC B0 ;  /* 0x0000000000007941 */ /* 0x000fea0003800000 */
.L_x_1020:
[----:B------:R-:W-:Y:S01]  /*21e20*/  LEA.HI.SX32 R0, R12, 0x40, 0x1d ;  /* 0x000000400c007811 */ /* 0x000fe200078feaff */
[----:B------:R-:W-:Y:S03]  /*21e30*/  BSSY B0, `(.L_x_1022) ;  /* 0x000000e000007945 */ /* 0x000fe60003800000 */
[----:B------:R-:W-:-:S13]  /*21e40*/  ISETP.GE.OR P0, PT, R0, R13, P1 ;  /* 0x0000000d0000720c */ /* 0x000fda0000f06670 */
        /* <DEDUP_REMOVED lines=12> */
.L_x_1023:
[----:B------:R-:W-:Y:S05]  /*21f10*/  BSYNC B0 ;  /* 0x0000000000007941 */ /* 0x000fea0003800000 */
.L_x_1022:
        /* <DEDUP_REMOVED lines=15> */
.L_x_1025:
[----:B------:R-:W-:Y:S05]  /*22010*/  BSYNC B0 ;  /* 0x0000000000007941 */ /* 0x000fea0003800000 */
.L_x_1024:
        /* <DEDUP_REMOVED lines=15> */
.L_x_1027:
[----:B------:R-:W-:Y:S05]  /*22110*/  BSYNC B0 ;  /* 0x0000000000007941 */ /* 0x000fea0003800000 */
.L_x_1026:
[----:B------:R-:W-:-:S04]  /*22120*/  LEA.HI.SX32 R0, R12, 0x70, 0x1d ;  /* 0x000000700c007811 */ /* 0x000fc800078feaff */
[----:B------:R-:W-:-:S13]  /*22130*/  ISETP.GE.OR P1, PT, R0, R13, P1 ;  /* 0x0000000d0000720c */ /* 0x000fda0000f26670 */
[----:B------:R-:W-:Y:S05]  /*22140*/  @P1 EXIT ;  /* 0x000000000000194d */ /* 0x000fea0003800000 */
[----:B------:R-:W-:Y:S01]  /*22150*/  IADD3 R6, P0, R6, 0x70, RZ ;  /* 0x0000007006067810 */ /* 0x000fe20007f1e0ff */
[----:B------:R-:W-:Y:S01]  /*22160*/  IMAD.MOV.U32 R2, RZ, RZ, R10 ;  /* 0x000000ffff027224 */ /* 0x000fe200078e000a */
[----:B------:R-:W-:-:S03]  /*22170*/  MOV R3, R9 ;  /* 0x0000000900037202 */ /* 0x000fc60000000f00 */
[----:B------:R-:W-:Y:S02]  /*22180*/  IMAD.X R0, RZ, RZ, R7, P0 ;  /* 0x000000ffff007224 */ /* 0x000fe400000e0607 */
[----:B-12---:R-:W-:-:S04]  /*22190*/  IMAD.WIDE.U32 R4, R6, c[0x0][0x1e8], R2 ;  /* 0x00007a0006047a25 */ /* 0x006fc800078e0002 */
[----:B------:R-:W-:Y:S01]  /*221a0*/  IMAD R0, R0, c[0x0][0x1e8], RZ ;  /* 0x00007a0000007a24 */ /* 0x000fe200078e02ff */
[----:B------:R-:W-:-:S03]  /*221b0*/  LEA R2, P0, R4, c[0x0][0x1d0], 0x1 ;  /* 0x0000740004027a11 */ /* 0x000fc600078008ff */
[----:B------:R-:W-:-:S05]  /*221c0*/  IMAD R0, R6, c[0x0][0x1ec], R0 ;  /* 0x00007b0006007a24 */ /* 0x000fca00078e0200 */
[----:B------:R-:W-:-:S04]  /*221d0*/  IADD3 R0, R5, R0, RZ ;  /* 0x0000000005007210 */ /* 0x000fc80007ffe0ff */
[----:B------:R-:W-:-:S05]  /*221e0*/  LEA.HI.X R3, R4, c[0x0][0x1d4], R0, 0x1, P0 ;  /* 0x0000750004037a11 */ /* 0x000fca00000f0c00 */
[----:B------:R-:W-:Y:S01]  /*221f0*/  STG.E.128 [R2.64], R188 ;  /* 0x000000bc02007986 */ /* 0x000fe2000c101d22 */
[----:B------:R-:W-:Y:S05]  /*22200*/  EXIT ;  /* 0x000000000000794d */ /* 0x000fea0003800000 */
.L_x_962:
[----:B------:R-:W4:Y:S04]  /*22210*/  LDL.LU R12, [R1+0x148] ;  /* 0x00014800010c7983 */ /* 0x000f280000300800 */
[----:B------:R-:W5:Y:S01]  /*22220*/  LDL.LU R9, [R1+0x150] ;  /* 0x0001500001097983 */ /* 0x000f620000300800 */
[----:B------:R-:W1:Y:S01]  /*22230*/  LDC.U8 R4, c[0x0][0x329] ;  /* 0x0000ca40ff047b82 */ /* 0x000e620000000000 */
[----:B------:R-:W-:Y:S01]  /*22240*/  LEA.HI R10, R26, R31, RZ, 0x3 ;  /* 0x0000001f1a0a7211 */ /* 0x000fe200078f18ff */
[----:B------:R-:W-:Y:S01]  /*22250*/  BSSY B0, `(.L_x_1028) ;  /* 0x0000042000007945 */ /* 0x000fe20003800000 */
[----:B------:R-:W2:Y:S02]  /*22260*/  S2R R19, SR_CTAID.X ;  /* 0x0000000000137919 */ /* 0x000ea40000002500 */
[----:B-12---:R-:W-:-:S02]  /*22270*/  LOP3.LUT R7, R10, 0xfffffff8, RZ, 0xc0, !PT ;  /* 0xfffffff80a077812 */ /* 0x006fc400078ec0ff */
[----:B------:R-:W-:Y:S01]  /*22280*/  SHF.R.S32.HI R10, RZ, 0x3, R10 ;  /* 0x00000003ff0a7819 */ /* 0x000fe2000001140a */
[----:B------:R-:W1:Y:S02]  /*22290*/  LDC.U8 R6, c[0x0][0x328] ;  /* 0x0000ca00ff067b82 */ /* 0x000e640000000000 */
[----:B------:R-:W-:Y:S01]  /*222a0*/  IMAD.IADD R18, R31, 0x1, -R7 ;  /* 0x000000011f127824 */ /* 0x000fe200078e0a07 */
[----:B------:R-:W-:Y:S02]  /*222b0*/  SHF.R.S32.HI R7, RZ, 0x1f, R16 ;  /* 0x0000001fff077819 */ /* 0x000fe40000011410 */
[----:B------:R-:W-:Y:S02]  /*222c0*/  SHF.R.S32.HI R11, RZ, 0x1f, R10 ;  /* 0x0000001fff0b7819 */ /* 0x000fe4000001140a */
[----:B------:R-:W-:Y:S02]  /*222d0*/  ISETP.NE.AND P0, PT, R4, RZ, PT ;  /* 0x000000ff0400720c */ /* 0x000fe40003f05270 */
[----:B-1----:R-:W-:-:S04]  /*222e0*/  ISETP.NE.AND P2, PT, R6, RZ, PT ;  /* 0x000000ff0600720c */ /* 0x002fc80003f45270 */
        /* <DEDUP_REMOVED lines=11> */
[C---:B----4-:R-:W-:Y:S02]  /*223a0*/  ISETP.NE.AND P4, PT, R12.reuse, -0x1, PT ;  /* 0xffffffff0c00780c */ /* 0x050fe40003f85270 */
[----:B------:R-:W-:Y:S02]  /*223b0*/  ISETP.NE.OR P1, PT, R12, -0x1, !P2 ;  /* 0xffffffff0c00780c */ /* 0x000fe40005725670 */
[----:B-----5:R-:W-:-:S04]  /*223c0*/  IADD3 R14, -R35, R9, RZ ;  /* 0x00000009230e7210 */ /* 0x020fc80007ffe1ff */
        /* <DEDUP_REMOVED lines=18> */
[----:B------:R-:W-:Y:S01]  /*224f0*/  LEA.HI.X.SX32 R5, R0, R5, 0x1, P3 ;  /* 0x0000000500057211 */ /* 0x000fe200018f0eff */
[----:B------:R-:W-:Y:S01]  /*22500*/  IMAD R0, R7, c[0x0][0x1f0], RZ ;  /* 0x00007c0007007a24 */ /* 0x000fe200078e02ff */
[----:B------:R-:W-:Y:S01]  /*22510*/  SEL R7, R6, RZ, !P2 ;  /* 0x000000ff06077207 */ /* 0x000fe20005000000 */
[----:B------:R-:W-:Y:S01]  /*22520*/  IMAD R6, R35, R15, RZ ;  /* 0x0000000f23067224 */ /* 0x000fe200078e02ff */
[----:B------:R-:W-:Y:S01]  /*22530*/  ISETP.GE.OR P3, PT, R10, R14, P1 ;  /* 0x0000000e0a00720c */ /* 0x000fe20000f66670 */
[C---:B------:R-:W-:Y:S01]  /*22540*/  IMAD R9, R16.reuse, c[0x0][0x1f4], R0 ;  /* 0x00007d0010097a24 */ /* 0x040fe200078e0200 */
[----:B------:R-:W-:Y:S01]  /*22550*/  @P2 SHF.R.S32.HI R3, RZ, 0x1f, R12 ;  /* 0x0000001fff032819 */ /* 0x000fe2000001140c */
[----:B------:R-:W-:-:S05]  /*22560*/  IMAD R0, R16, R8, R7 ;  /* 0x0000000810007224 */ /* 0x000fca00078e0207 */
[--C-:B------:R-:W-:Y:S02]  /*22570*/  IADD3 R17, P2, P0, R6, R2, R0.reuse ;  /* 0x0000000206117210 */ /* 0x100fe4000785e000 */
[----:B------:R-:W-:Y:S01]  /*22580*/  SHF.R.S32.HI R0, RZ, 0x1f, R0 ;  /* 0x0000001fff007819 */ /* 0x000fe20000011400 */
[----:B-1----:R-:W-:Y:S01]  /*22590*/  IMAD.WIDE.U32 R12, R16, c[0x0][0x1f0], R4 ;  /* 0x00007c00100c7a25 */ /* 0x002fe200078e0004 */
[----:B------:R-:W-:-:S03]  /*225a0*/  SHF.R.S32.HI R4, RZ, 0x1f, R6 ;  /* 0x0000001fff047819 */ /* 0x000fc60000011406 */
[----:B------:R-:W-:Y:S01]  /*225b0*/  IMAD.WIDE R6, R19, 0x80, R10 ;  /* 0x0000008013067825 */ /* 0x000fe200078e020a */
        /* <DEDUP_REMOVED lines=11> */
.L_x_1029:
[----:B------:R-:W-:Y:S05]  /*22670*/  BSYNC B0 ;  /* 0x0000000000007941 */ /* 0x000fea0003800000 */
.L_x_1028:
        /* <DEDUP_REMOVED lines=17> */
.L_x_1031:
[----:B------:R-:W-:Y:S05]  /*22790*/  BSYNC B0 ;  /* 0x0000000000007941 */ /* 0x000fea0003800000 */
.L_x_1030:
        /* <DEDUP_REMOVED lines=16> */
.L_x_1033:
[----:B------:R-:W-:Y:S05]  /*228a0*/  BSYNC B0 ;  /* 0x0000000000007941 */ /* 0x000fea0003800000 */
.L_x_1032:
        /* <DEDUP_REMOVED lines=16> */
.L_x_1035:
[----:B------:R-:W-:Y:S05]  /*229b0*/  BSYNC B0 ;  /* 0x0000000000007941 */ /* 0x000fea0003800000 */
.L_x_1034:
        /* <DEDUP_REMOVED lines=16> */
.L_x_1037:
[----:B------:R-:W-:Y:S05]  /*22ac0*/  BSYNC B0 ;  /* 0x0000000000007941 */ /* 0x000fea0003800000 */
.L_x_1036:
        /* <DEDUP_REMOVED lines=16> */
.L_x_1039:
[----:B------:R-:W-:Y:S05]  /*22bd0*/  BSYNC B0 ;  /* 0x0000000000007941 */ /* 0x000fea0003800000 */
.L_x_1038:
        /* <DEDUP_REMOVED lines=16> */
.L_x_1041:
[----:B------:R-:W-:Y:S05]  /*22ce0*/  BSYNC B0 ;  /* 0x0000000000007941 */ /* 0x000fea0003800000 */
.L_x_1040:
        /* <DEDUP_REMOVED lines=16> */
.L_x_1043:
[----:B------:R-:W-:Y:S05]  /*22df0*/  BSYNC B0 ;  /* 0x0000000000007941 */ /* 0x000fea0003800000 */
.L_x_1042:
[----:B------:R-:W-:Y:S02]  /*22e00*/  ISETP.NE.AND P0, PT, R27, RZ, PT ;  /* 0x000000ff1b00720c */ /* 0x000fe40003f05270 */
[----:B------:R-:W-:Y:S02]  /*22e10*/  P2R R7, PR, RZ, 0x2 ;  /* 0x00000002ff077803 */ /* 0x000fe40000000000 */
[----:B------:R-:W-:Y:S02]  /*22e20*/  ISETP.NE.OR P0, PT, R18, RZ, P0 ;  /* 0x000000ff1200720c */ /* 0x000fe40000705670 */
        /* <DEDUP_REMOVED lines=69> */
.L_x_1044:
        /* <DEDUP_REMOVED lines=16> */
.L_x_1146:


//--------------------- .text._ZN5flash16flash_fwd_kernelI23Flash_fwd_kernel_traitsILi64ELi128ELi64ELi4ELb0ELb0EN7cutlass6half_tE19Flash_kernel_traitsILi64ELi128ELi64ELi4ES3_EELb0ELb1ELb0ELb1ELb0ELb0ELb1ELb0EEEvNS_16Flash_fwd_paramsE --------------------------
	.section	.text._ZN5flash16flash_fwd_kernelI23Flash_fwd_kernel_traitsILi64ELi128ELi64ELi4ELb0ELb0EN7cutlass6half_tE19Flash_kernel_traitsILi64ELi128ELi64ELi4ES3_EELb0ELb1ELb0ELb1ELb0ELb0ELb1ELb0EEEvNS_16Flash_fwd_paramsE,"ax",@progbits
	.sectioninfo	@"SHI_REGISTERS=255"
	.align	128
        .global         _ZN5flash16flash_fwd_kernelI23Flash_fwd_kernel_traitsILi64ELi128ELi64ELi4ELb0ELb0EN7cutlass6half_tE19Flash_kernel_traitsILi64ELi128ELi64ELi4ES3_EELb0ELb1ELb0ELb1ELb0ELb0ELb1ELb0EEEvNS_16Flash_fwd_paramsE
        .type           _ZN5flash16flash_fwd_kernelI23Flash_fwd_kernel_traitsILi64ELi128ELi64ELi4ELb0ELb0EN7cutlass6half_tE19Flash_kernel_traitsILi64ELi128ELi64ELi4ES3_EELb0ELb1ELb0ELb1ELb0ELb0ELb1ELb0EEEvNS_16Flash_fwd_paramsE,@function
        .size           _ZN5flash16flash_fwd_kernelI23Flash_fwd_kernel_traitsILi64ELi128ELi64ELi4ELb0ELb0EN7cutlass6half_tE19Flash_kernel_traitsILi64ELi128ELi64ELi4ES3_EELb0ELb1ELb0ELb1ELb0ELb0ELb1ELb0EEEvNS_16Flash_fwd_paramsE,(.L_x_1147 - _ZN5flash16flash_fwd_kernelI23Flash_fwd_kernel_traitsILi64ELi128ELi64ELi4ELb0ELb0EN7cutlass6half_tE19Flash_kernel_traitsILi64ELi128ELi64ELi4ES3_EELb0ELb1ELb0ELb1ELb0ELb0ELb1ELb0EEEvNS_16Flash_fwd_paramsE)
        .other          _ZN5flash16flash_fwd_kernelI23Flash_fwd_kernel_traitsILi64ELi128ELi64ELi4ELb0ELb0EN7cutlass6half_tE19Flash_kernel_traitsILi64ELi128ELi64ELi4ES3_EELb0ELb1ELb0ELb1ELb0ELb0ELb1ELb0EEEvNS_16Flash_fwd_paramsE,@"STO_CUDA_ENTRY STV_DEFAULT"
_ZN5flash16flash_fwd_kernelI23Flash_fwd_kernel_traitsILi64ELi128ELi64ELi4ELb0ELb0EN7cutlass6half_tE19Flash_kernel_traitsILi64ELi128ELi64ELi4ES3_EELb0ELb1ELb0ELb1ELb0ELb0ELb1ELb0EEEvNS_16Flash_fwd_paramsE:
.text._ZN5flash16flash_fwd_kernelI23Flash_fwd_kernel_traitsILi64ELi128ELi64ELi4ELb0ELb0EN7cutlass6half_tE19Flash_kernel_traitsILi64ELi128ELi64ELi4ES3_EELb0ELb1ELb0ELb1ELb0ELb0ELb1ELb0EEEvNS_16Flash_fwd_paramsE:
        /* <DEDUP_REMOVED lines=34> */
.L_x_1045:
[----:B---34-:R-:W-:Y:S02]  /*0220*/  MOV R0, c[0x0][0x218] ;  /* 0x0000860000007a02 */ /* 0x018fe40000000f00 */
.L_x_1046:
        /* <DEDUP_REMOVED lines=26> */
[----:B------:R-:W-:Y:S02]  /*03d0*/  ISETP.NE.AND P0, PT, R8, -0x1, PT ;  /* 0xffffffff0800780c */ /* 0x000fe40003f05270 */
[----:B------:R-:W-:-:S09]  /*03e0*/  SHF.R.S32.HI R17, RZ, 0x1f, R16 ;  /* 0x0000001fff117819 */ /* 0x000fd20000011410 */
        /* <DEDUP_REMOVED lines=25> */
.L_x_1048:
        /* <DEDUP_REMOVED lines=41> */
.L_x_1049:
[----:B------:R-:W-:Y:S01]  /*0810*/  SHF.R.S32.HI R21, RZ, 0x1f, R24 ;  /* 0x0000001fff157819 */ /* 0x000fe20000011418 */
[----:B------:R-:W-:Y:S01]  /*0820*/  IMAD.IADD R244, R22, 0x1, -R28 ;  /* 0x0000000116f47824 */ /* 0x000fe200078e0a1c */
[----:B------:R-:W-:Y:S02]  /*0830*/  BSSY B0, `(.L_x_1050) ;  /* 0x000002b000007945 */ /* 0x000fe40003800000 */
[CC--:B------:R-:W-:Y:S02]  /*0840*/  LEA.HI R0, R21.reuse, R24.reuse, RZ, 0x3 ;  /* 0x0000001815007211 */ /* 0x0c0fe400078f18ff */
[----:B------:R-:W-:Y:S02]  /*0850*/  LEA.HI R4, R21, R24, RZ, 0x6 ;  /* 0x0000001815047211 */ /* 0x000fe400078f30ff */
[----:B------:R-:W-:-:S02]  /*0860*/  SHF.R.S32.HI R240, RZ, 0x3, R0 ;  /* 0x00000003fff07819 */ /* 0x000fc40000011400 */
[----:B------:R-:W-:Y:S01]  /*0870*/  LOP3.LUT R2, R0, 0xfffffff8, RZ, 0xc0, !PT ;  /* 0xfffffff800027812 */ /* 0x000fe200078ec0ff */
[----:B------:R-:W-:Y:S01]  /*0880*/  IMAD.SHL.U32 R4, R4, 0x8, RZ ;  /* 0x0000000804047824 */ /* 0x000fe200078e00ff */
[----:B------:R-:W-:Y:S01]  /*0890*/  SHF.R.S32.HI R241, RZ, 0x1f, R240 ;  /* 0x0000001ffff17819 */ /* 0x000fe200000114f0 */
[----:B------:R-:W-:Y:S01]  /*08a0*/  IMAD.SHL.U32 R0, R240, 0x40, RZ ;  /* 0x00000040f0007824 */ /* 0x000fe200078e00ff */
[----:B------:R-:W-:Y:S01]  /*08b0*/  LEA.HI R23, R21, R24, RZ, 0x5 ;  /* 0x0000001815177211 */ /* 0x000fe200078f28ff */
[----:B------:R-:W-:Y:S02]  /*08c0*/  IMAD.IADD R19, R24, 0x1, -R2 ;  /* 0x0000000118137824 */ /* 0x000fe400078e0a02 */
[----:B------:R-:W-:Y:S01]  /*08d0*/  IMAD.WIDE R234, R234, 0x80, R240 ;  /* 0x00000080eaea7825 */ /* 0x000fe200078e02f0 */
[----:B------:R-:W-:Y:S02]  /*08e0*/  LOP3.LUT R2, R0, 0x1c0, RZ, 0xc0, !PT ;  /* 0x000001c000027812 */ /* 0x000fe400078ec0ff */
[----:B------:R-:W-:Y:S01]  /*08f0*/  SHF.R.S32.HI R18, RZ, 0x5, R23 ;  /* 0x00000005ff127819 */ /* 0x000fe20000011417 */
[----:B------:R-:W-:-:S05]  /*0900*/  IMAD.SHL.U32 R236, R19, 0x8, RZ ;  /* 0x0000000813ec7824 */ /* 0x000fca00078e00ff */
[----:B------:R-:W-:Y:S02]  /*0910*/  LOP3.LUT R0, R2, 0x38, R236, 0xf8, !PT ;  /* 0x0000003802007812 */ /* 0x000fe400078ef8ec */
[----:B------:R-:W-:Y:S02]  /*0920*/  SHF.R.U32.HI R2, RZ, 0x3, R2 ;  /* 0x00000003ff027819 */ /* 0x000fe40000011602 */
[----:B------:R-:W-:Y:S02]  /*0930*/  SHF.R.S32.HI R237, RZ, 0x1f, R236 ;  /* 0x0000001fffed7819 */ /* 0x000fe400000114ec */
[----:B------:R-:W-:Y:S02]  /*0940*/  LOP3.LUT R0, R0, R2, RZ, 0x3c, !PT ;  /* 0x0000000200007212 */ /* 0x000fe400078e3cff */
[----:B------:R-:W-:Y:S02]  /*0950*/  IADD3 R2, P0, R236, R9, RZ ;  /* 0x00000009ec027210 */ /* 0x000fe40007f1e0ff */
[----:B------:R-:W-:Y:S01]  /*0960*/  LOP3.LUT R4, R0, 0xfffffe00, R4, 0xf8, !PT ;  /* 0xfffffe0000047812 */ /* 0x000fe200078ef804 */
[----:B------:R-:W-:-:S02]  /*0970*/  IMAD R0, R17, c[0x0][0x1a8], RZ ;  /* 0x00006a0011007a24 */ /* 0x000fc400078e02ff */
[----:B------:R-:W-:Y:S01]  /*0980*/  IMAD.X R3, R237, 0x1, R11, P0 ;  /* 0x00000001ed037824 */ /* 0x000fe200000e060b */
[----:B------:R-:W-:Y:S01]  /*0990*/  ISETP.GE.AND P0, PT, R240, R244, PT ;  /* 0x000000f4f000720c */ /* 0x000fe20003f06270 */
[C---:B------:R-:W-:Y:S01]  /*09a0*/  IMAD R0, R16.reuse, c[0x0][0x1ac], R0 ;  /* 0x00006b0010007a24 */ /* 0x040fe200078e0200 */
[----:B------:R-:W-:Y:S01]  /*09b0*/  SHF.R.S32.HI R11, RZ, 0x1f, R10 ;  /* 0x0000001fff0b7819 */ /* 0x000fe2000001140a */
[----:B------:R-:W-:-:S04]  /*09c0*/  IMAD.WIDE.U32 R8, R16, c[0x0][0x1a8], R2 ;  /* 0x00006a0010087a25 */ /* 0x000fc800078e0002 */
[----:B------:R-:W-:Y:S02]  /*09d0*/  IMAD.SHL.U32 R200, R4, 0x2, RZ ;  /* 0x0000000204c87824 */ /* 0x000fe400078e00ff */
[----:B------:R-:W-:-:S04]  /*09e0*/  IMAD.IADD R7, R9, 0x1, R0 ;  /* 0x0000000109077824 */ /* 0x000fc800078e0200 */
        /* <DEDUP_REMOVED lines=15> */
.L_x_1051:
[----:B------:R-:W-:Y:S05]  /*0ae0*/  BSYNC B0 ;  /* 0x0000000000007941 */ /* 0x000fea0003800000 */
.L_x_1050:
        /* <DEDUP_REMOVED lines=22> */
.L_x_1053:
[----:B------:R-:W-:Y:S05]  /*0c50*/  BSYNC B0 ;  /* 0x0000000000007941 */ /* 0x000fea0003800000 */
.L_x_1052:
[----:B------:R-:W-:Y:S01]  /*0c60*/  IADD3 R31, R240, 0x20, RZ ;  /* 0x00000020f01f7810 */ /* 0x000fe20007ffe0ff */
[----:B------:R-:W-:Y:S03]  /*0c70*/  BSSY B0, `(.L_x_1054) ;  /* 0x0000015000007945 */ /* 0x000fe60003800000 */
[----:B------:R-:W-:Y:S01]  /*0c80*/  ISETP.GE.AND P0, PT, R31, R244, PT ;  /* 0x000000f41f00720c */ /* 0x000fe20003f06270 */
[----:B------:R1:W-:-:S12]  /*0c90*/  STL [R1], R31 ;  /* 0x0000001f01007387 */ /* 0x0003d80000100800 */
        /* <DEDUP_REMOVED lines=18> */
.L_x_1055:
[----:B------:R-:W-:Y:S05]  /*0dc0*/  BSYNC B0 ;  /* 0x0000000000007941 */ /* 0x000fea0003800000 */
.L_x_1054:
        /* <DEDUP_REMOVED lines=22> */
.L_x_1057:
[----:B------:R-:W-:Y:S05]  /*0f30*/  BSYNC B0 ;  /* 0x0000000000007941 */ /* 0x000fea0003800000 */
.L_x_1056:
        /* <DEDUP_REMOVED lines=22> */
.L_x_1059:
[----:B------:R-:W-:Y:S05]  /*10a0*/  BSYNC B0 ;  /* 0x0000000000007941 */ /* 0x000fea0003800000 */
.L_x_1058:
        /* <DEDUP_REMOVED lines=22> */
.L_x_1061:
[----:B------:R-:W-:Y:S05]  /*1210*/  BSYNC B0 ;  /* 0x0000000000007941 */ /* 0x000fea0003800000 */
.L_x_1060:
        /* <DEDUP_REMOVED lines=22> */
.L_x_1063:
[----:B------:R-:W-:Y:S05]  /*1380*/  BSYNC B0 ;  /* 0x0000000000007941 */ /* 0x000fea0003800000 */
.L_x_1062:
        /* <DEDUP_REMOVED lines=26> */
.L_x_1065:
[----:B------:R-:W-:Y:S05]  /*1530*/  BSYNC B0 ;  /* 0x0000000000007941 */ /* 0x000fea0003800000 */
.L_x_1064:
[----:B-1----:R-:W-:Y:S01]  /*1540*/  IMAD R0, R241, c[0x0][0x198], RZ ;  /* 0x00006600f1007a24 */ /* 0x002fe200078e02ff */
[----:B------:R-:W-:Y:S01]  /*1550*/  LEA.HI R21, R21, R24, RZ, 0x4 ;  /* 0x0000001815157211 */ /* 0x000fe200078f20ff */
[----:B--2---:R-:W-:Y:S01]  /*1560*/  IMAD.WIDE.U32 R4, R240, c[0x0][0x198], R236 ;  /* 0x00006600f0047a25 */ /* 0x004fe200078e00ec */
[----:B------:R-:W-:Y:S01]  /*1570*/  IADD3 R20, R246, -0x1, RZ ;  /* 0xfffffffff6147810 */ /* 0x000fe20007ffe0ff */
[----:B------:R-:W-:Y:S01]  /*1580*/  BSSY B0, `(.L_x_1066) ;  /* 0x0000035000007945 */ /* 0x000fe20003800000 */
[----:B------:R-:W-:Y:S01]  /*1590*/  MOV R29, 0x20 ;  /* 0x00000020001d7802 */ /* 0x000fe20000000f00 */
[----:B------:R-:W-:Y:S01]  /*15a0*/  IMAD R6, R240, c[0x0][0x19c], R0 ;  /* 0x00006700f0067a24 */ /* 0x000fe200078e0200 */
[----:B------:R-:W-:Y:S01]  /*15b0*/  LOP3.LUT R0, R21, 0xfffffff0, RZ, 0xc0, !PT ;  /* 0xfffffff015007812 */ /* 0x000fe200078ec0ff */
[----:B------:R-:W-:Y:S01]  /*15c0*/  IMAD R7, R241, c[0x0][0x1a0], RZ ;  /* 0x00006800f1077a24 */ /* 0x000fe200078e02ff */
[----:B------:R-:W-:Y:S01]  /*15d0*/  IADD3 R4, P0, R14, R4, RZ ;  /* 0x000000040e047210 */ /* 0x000fe20007f1e0ff */
[----:B------:R-:W-:Y:S01]  /*15e0*/  IMAD.WIDE.U32 R2, R240, c[0x0][0x1a0], R236 ;  /* 0x00006800f0027a25 */ /* 0x000fe200078e00ec */
[----:B------:R-:W-:-:S02]  /*15f0*/  MOV R178, R20 ;  /* 0x0000001400b27202 */ /* 0x000fc40000000f00 */
[----:B------:R-:W-:Y:S01]  /*1600*/  IADD3.X R5, R15, R5, R6, P0, !PT ;  /* 0x000000050f057210 */ /* 0x000fe200007fe406 */
[----:B------:R-:W-:Y:S01]  /*1610*/  IMAD.IADD R0, R24, 0x1, -R0 ;  /* 0x0000000118007824 */ /* 0x000fe200078e0a00 */
[----:B------:R-:W-:Y:S01]  /*1620*/  IADD3 R2, P0, R12, R2, RZ ;  /* 0x000000020c027210 */ /* 0x000fe20007f1e0ff */
[----:B------:R-:W-:Y:S01]  /*1630*/  IMAD R6, R240, c[0x0][0x1a4], R7 ;  /* 0x00006900f0067a24 */ /* 0x000fe200078e0207 */
[----:B------:R-:W-:Y:S01]  /*1640*/  SHF.R.S32.HI R12, RZ, 0x1f, R20 ;  /* 0x0000001fff0c7819 */ /* 0x000fe20000011414 */
[C---:B------:R-:W-:Y:S01]  /*1650*/  IMAD R7, R11.reuse, c[0x0][0x1b8], RZ ;  /* 0x00006e000b077a24 */ /* 0x040fe200078e02ff */
[----:B------:R-:W-:Y:S01]  /*1660*/  SHF.R.S32.HI R9, RZ, 0x1f, R0 ;  /* 0x0000001fff097819 */ /* 0x000fe20000011400 */
[----:B------:R-:W-:Y:S01]  /*1670*/  IMAD R8, R11, c[0x0][0x1b0], RZ ;  /* 0x00006c000b087a24 */ /* 0x000fe200078e02ff */
[----:B------:R-:W-:Y:S01]  /*1680*/  IADD3.X R3, R13, R3, R6, P0, !PT ;  /* 0x000000030d037210 */ /* 0x000fe200007fe406 */
[----:B------:R-:W-:Y:S01]  /*1690*/  IMAD.WIDE.U32 R242, R10, c[0x0][0x1b0], R4 ;  /* 0x00006c000af27a25 */ /* 0x000fe200078e0004 */
[----:B------:R-:W-:-:S03]  /*16a0*/  LEA.HI R6, R9, R0, RZ, 0x3 ;  /* 0x0000000009067211 */ /* 0x000fc600078f18ff */
[----:B------:R-:W-:Y:S01]  /*16b0*/  IMAD R9, R10, c[0x0][0x1bc], R7 ;  /* 0x00006f000a097a24 */ /* 0x000fe200078e0207 */
[----:B------:R-:W-:Y:S01]  /*16c0*/  LOP3.LUT R7, R6, 0xfffffff8, RZ, 0xc0, !PT ;  /* 0xfffffff806077812 */ /* 0x000fe200078ec0ff */
[----:B------:R-:W-:Y:S01]  /*16d0*/  IMAD.WIDE.U32 R34, R10, c[0x0][0x1b8], R2 ;  /* 0x00006e000a227a25 */ /* 0x000fe200078e0002 */
[----:B------:R-:W-:Y:S02]  /*16e0*/  LOP3.LUT R2, R23, 0xffffffe0, RZ, 0xc0, !PT ;  /* 0xffffffe017027812 */ /* 0x000fe400078ec0ff */
[----:B------:R-:W-:Y:S01]  /*16f0*/  IADD3 R13, R0, -R7, RZ ;  /* 0x80000007000d7210 */ /* 0x000fe20007ffe0ff */
[----:B------:R-:W-:Y:S01]  /*1700*/  IMAD R8, R10, c[0x0][0x1b4], R8 ;  /* 0x00006d000a087a24 */ /* 0x000fe200078e0208 */
[----:B------:R-:W-:Y:S01]  /*1710*/  IADD3 R37, R35, R9, RZ ;  /* 0x0000000923257210 */ /* 0x000fe20007ffe0ff */
[----:B------:R1:W-:Y:S01]  /*1720*/  STL.64 [R1+0x10], R34 ;  /* 0x0000102201007387 */ /* 0x0003e20000100a00 */
[----:B------:R-:W-:Y:S02]  /*1730*/  IMAD R10, R20, -0x40, R70 ;  /* 0xffffffc0140a7824 */ /* 0x000fe400078e0246 */
[----:B------:R-:W-:Y:S01]  /*1740*/  IMAD R0, R165, R20, RZ ;  /* 0x00000014a5007224 */ /* 0x000fe200078e02ff */
[----:B------:R1:W-:Y:S01]  /*1750*/  STL [R1+0xc], R37 ;  /* 0x00000c2501007387 */ /* 0x0003e20000100800 */
[----:B------:R-:W-:Y:S01]  /*1760*/  IMAD.IADD R239, R243, 0x1, R8 ;  /* 0x00000001f3ef7824 */ /* 0x000fe200078e0208 */
[----:B------:R-:W-:Y:S01]  /*1770*/  ISETP.GE.AND P0, PT, R240, R10, PT ;  /* 0x0000000af000720c */ /* 0x000fe20003f06270 */
[----:B------:R-:W-:-:S02]  /*1780*/  IMAD.MOV.U32 R238, RZ, RZ, R242 ;  /* 0x000000ffffee7224 */ /* 0x000fc400078e00f2 */
[----:B------:R-:W-:Y:S01]  /*1790*/  IMAD.MOV.U32 R23, RZ, RZ, 0x10 ;  /* 0x00000010ff177424 */ /* 0x000fe200078e00ff */
[----:B------:R-:W-:Y:S01]  /*17a0*/  R2P PR, R13, 0x6 ;  /* 0x000000060d007804 */ /* 0x000fe20000000000 */
[----:B------:R-:W-:Y:S02]  /*17b0*/  IMAD.IADD R11, R24, 0x1, -R2 ;  /* 0x00000001180b7824 */ /* 0x000fe400078e0a02 */
[-C--:B------:R-:W-:Y:S01]  /*17c0*/  IMAD R7, R12, R166.reuse, R0 ;  /* 0x000000a60c077224 */ /* 0x080fe200078e0200 */
[----:B------:R-:W-:Y:S01]  /*17d0*/  SHF.L.U32 R0, R6, 0x6, RZ ;  /* 0x0000000606007819 */ /* 0x000fe200000006ff */
[----:B------:R-:W-:Y:S01]  /*17e0*/  IMAD.WIDE.U32 R2, R20, R166, R238 ;  /* 0x000000a614027225 */ /* 0x000fe200078e00ee */
        /* <DEDUP_REMOVED lines=14> */
.L_x_1067:
[----:B------:R-:W-:Y:S05]  /*18d0*/  BSYNC B0 ;  /* 0x0000000000007941 */ /* 0x000fea0003800000 */
.L_x_1066:
        /* <DEDUP_REMOVED lines=16> */
.L_x_1069:
[----:B------:R-:W-:Y:S05]  /*19e0*/  BSYNC B0 ;  /* 0x0000000000007941 */ /* 0x000fea0003800000 */
.L_x_1068:
[----:B------:R-:W-:Y:S01]  /*19f0*/  ISETP.GE.AND P0, PT, R31, R10, PT ;  /* 0x0000000a1f00720c */ /* 0x000fe20003f06270 */
[----:B------:R-:W-:-:S12]  /*1a00*/  BSSY B0, `(.L_x_1070) ;  /* 0x000000e000007945 */ /* 0x000fd80003800000 */
        /* <DEDUP_REMOVED lines=13> */
.L_x_1071:
[----:B------:R-:W-:Y:S05]  /*1ae0*/  BSYNC B0 ;  /* 0x0000000000007941 */ /* 0x000fea0003800000 */
.L_x_1070:
        /* <DEDUP_REMOVED lines=17> */
.L_x_1073:
[----:B------:R-:W-:Y:S05]  /*1c00*/  BSYNC B0 ;  /* 0x0000000000007941 */ /* 0x000fea0003800000 */
.L_x_1072:
[----:B------:R-:W-:Y:S01]  /*1c10*/  ISETP.NE.U32.AND P3, PT, RZ, c[0x0][0x318], PT ;  /* 0x0000c600ff007a0c */ /* 0x000fe20003f65070 */
[----:B------:R-:W0:Y:S01]  /*1c20*/  LDGDEPBAR ;  /* 0x00000000000079af */ /* 0x000e220000000000 */
[----:B------:R-:W-:Y:S02]  /*1c30*/  IMAD.MOV.U32 R220, RZ, RZ, R36 ;  /* 0x000000ffffdc7224 */ /* 0x000fe400078e0024 */
[----:B------:R-:W-:Y:S01]  /*1c40*/  ISETP.NE.AND.EX P3, PT, RZ, c[0x0][0x31c], PT, P3 ;  /* 0x0000c700ff007a0c */ /* 0x000fe20003f65330 */
[----:B------:R-:W-:-:S12]  /*1c50*/  IMAD.MOV.U32 R221, RZ, RZ, R37 ;  /* 0x000000ffffdd7224 */ /* 0x000fd800078e0025 */
[----:B------:R-:W-:Y:S01]  /*1c60*/  @P3 SHF.R.S32.HI R0, RZ, 0x1f, R25 ;  /* 0x0000001fff003819 */ /* 0x000fe20000011419 */
[----:B-1----:R-:W-:-:S04]  /*1c70*/  @P3 IMAD.WIDE.U32 R2, R25, c[0x0][0x320], R16 ;  /* 0x0000c80019023a25 */ /* 0x002fc800078e0010 */
[----:B------:R-:W-:Y:S01]  /*1c80*/  @P3 IMAD R0, R0, c[0x0][0x320], RZ ;  /* 0x0000c80000003a24 */ /* 0x000fe200078e02ff */
[----:B------:R-:W-:Y:S01]  /*1c90*/  @P3 LEA R6, P0, R2, c[0x0][0x318], 0x2 ;  /* 0x0000c60002063a11 */ /* 0x000fe200078010ff */
[----:B------:R-:W-:Y:S01]  /*1ca0*/  IMAD.MOV.U32 R216, RZ, RZ, c[0x0][0x1a0] ;  /* 0x00006800ffd87624 */ /* 0x000fe200078e00ff */
[----:B------:R-:W-:Y:S01]  /*1cb0*/  SHF.R.S32.HI R8, RZ, 0x4, R21 ;  /* 0x00000004ff087819 */ /* 0x000fe20000011415 */
[----:B------:R-:W-:Y:S01]  /*1cc0*/  @P3 IMAD R0, R25, c[0x0][0x324], R0 ;  /* 0x0000c90019003a24 */ /* 0x000fe200078e0200 */
[----:B------:R-:W-:-:S04]  /*1cd0*/  DEPBAR.LE SB0, 0x0 ;  /* 0x000080000000791a */ /* 0x000fc80000000000 */
[----:B------:R-:W-:-:S05]  /*1ce0*/  @P3 IMAD.IADD R0, R3, 0x1, R0 ;  /* 0x0000000103003824 */ /* 0x000fca00078e0200 */
[----:B------:R-:W-:-:S05]  /*1cf0*/  @P3 LEA.HI.X R7, R2, c[0x0][0x31c], R0, 0x2, P0 ;  /* 0x0000c70002073a11 */ /* 0x000fca00000f1400 */
[----:B------:R1:W5:Y:S01]  /*1d00*/  @P3 LDG.E R14, [R6.64] ;  /* 0x00000006060e3981 */ /* 0x000362000c1e1900 */
[C---:B------:R-:W-:Y:S01]  /*1d10*/  IMAD.SHL.U32 R0, R19.reuse, 0x40, RZ ;  /* 0x0000004013007824 */ /* 0x040fe200078e00ff */
[----:B------:R-:W-:Y:S01]  /*1d20*/  SHF.L.U64.HI R222, R216, R27, c[0x0][0x1a4] ;  /* 0x00006900d8de7619 */ /* 0x000fe2000001021b */
[C---:B------:R-:W-:Y:S01]  /*1d30*/  IMAD.SHL.U32 R2, R240.reuse, 0x8, RZ ;  /* 0x00000008f0027824 */ /* 0x040fe200078e00ff */
[----:B------:R-:W-:Y:S01]  /*1d40*/  ISETP.GE.AND P0, PT, R240, R10, PT ;  /* 0x0000000af000720c */ /* 0x000fe20003f06270 */
[----:B------:R-:W-:Y:S01]  /*1d50*/  IMAD.SHL.U32 R219, R216, 0x40, RZ ;  /* 0x00000040d8db7824 */ /* 0x000fe200078e00ff */
[----:B------:R-:W-:Y:S01]  /*1d60*/  LOP3.LUT R0, R0, 0x1c0, RZ, 0xc0, !PT ;  /* 0x000001c000007812 */ /* 0x000fe200078ec0ff */
[----:B------:R-:W-:Y:S01]  /*1d70*/  BAR.SYNC.DEFER_BLOCKING 0x0 ;  /* 0x0000000000007b1d */ /* 0x000fe20000010000 */
[----:B------:R-:W-:Y:S01]  /*1d80*/  IMAD.MOV.U32 R220, RZ, RZ, R34 ;  /* 0x000000ffffdc7224 */ /* 0x000fe200078e0022 */
[C---:B------:R-:W-:Y:S01]  /*1d90*/  LOP3.LUT P2, RZ, R19.reuse, 0x2, RZ, 0xc0, !PT ;  /* 0x0000000213ff7812 */ /* 0x040fe2000784c0ff */
[----:B------:R-:W-:Y:S01]  /*1da0*/  IMAD.SHL.U32 R24, R24, 0x2, RZ ;  /* 0x0000000218187824 */ /* 0x000fe200078e00ff */
[----:B------:R-:W-:Y:S01]  /*1db0*/  LOP3.LUT R3, R0, 0x8, R2, 0xf8, !PT ;  /* 0x0000000800037812 */ /* 0x000fe200078ef802 */
[----:B------:R-:W-:Y:S01]  /*1dc0*/  IMAD.MOV.U32 R68, RZ, RZ, RZ ;  /* 0x000000ffff447224 */ /* 0x000fe200078e00ff */
[----:B------:R-:W-:Y:S01]  /*1dd0*/  SHF.R.U32.HI R2, RZ, 0x3, R0 ;  /* 0x00000003ff027819 */ /* 0x000fe20000011600 */
[----:B------:R-:W-:Y:S01]  /*1de0*/  IMAD R0, R222, R20, RZ ;  /* 0x00000014de007224 */ /* 0x000fe200078e02ff */
[----:B------:R-:W-:Y:S01]  /*1df0*/  LOP3.LUT P1, RZ, R19, 0x4, RZ, 0xc0, !PT ;  /* 0x0000000413ff7812 */ /* 0x000fe2000782c0ff */
[----:B------:R-:W-:Y:S01]  /*1e00*/  BSSY B0, `(.L_x_1074) ;  /* 0x0000030000007945 */ /* 0x000fe20003800000 */
[----:B------:R-:W-:-:S02]  /*1e10*/  LOP3.LUT R9, R3, R2, RZ, 0x3c, !PT ;  /* 0x0000000203097212 */ /* 0x000fc400078e3cff */
[----:B------:R-:W-:Y:S02]  /*1e20*/  LOP3.LUT R215, R24, 0x6, RZ, 0xc0, !PT ;  /* 0x0000000618d77812 */ /* 0x000fe400078ec0ff */
[----:B-1----:R-:W-:Y:S02]  /*1e30*/  LEA.HI R6, R21, R8, RZ, 0x1 ;  /* 0x0000000815067211 */ /* 0x002fe400078f08ff */
[----:B------:R-:W-:Y:S02]  /*1e40*/  SHF.R.S32.HI R7, RZ, 0x1f, R11 ;  /* 0x0000001fff077819 */ /* 0x000fe4000001140b */
[----:B------:R-:W-:Y:S02]  /*1e50*/  LOP3.LUT R6, R6, 0xfffffffe, RZ, 0xc0, !PT ;  /* 0xfffffffe06067812 */ /* 0x000fe400078ec0ff */
[----:B------:R-:W-:Y:S01]  /*1e60*/  LEA.HI R7, R7, R11, RZ, 0x2 ;  /* 0x0000000b07077211 */ /* 0x000fe200078f10ff */
[----:B------:R-:W-:Y:S01]  /*1e70*/  IMAD R11, R12, R219, R0 ;  /* 0x000000db0c0b7224 */ /* 0x000fe200078e0200 */
[----:B------:R-:W-:Y:S01]  /*1e80*/  @P0 STS.128 [R200+0x6000], RZ ;  /* 0x006000ffc8000388 */ /* 0x000fe20000000c00 */
[----:B------:R-:W-:Y:S01]  /*1e90*/  IMAD.IADD R8, R8, 0x1, -R6 ;  /* 0x0000000108087824 */ /* 0x000fe200078e0a06 */
[----:B------:R-:W-:Y:S01]  /*1ea0*/  SHF.R.S32.HI R6, RZ, 0x1f, R18 ;  /* 0x0000001fff067819 */ /* 0x000fe20000011412 */
[----:B------:R-:W-:Y:S01]  /*1eb0*/  IMAD.SHL.U32 R0, R13, 0x40, RZ ;  /* 0x000000400d007824 */ /* 0x000fe200078e00ff */
[----:B------:R-:W-:Y:S01]  /*1ec0*/  SHF.R.S32.HI R33, RZ, 0x2, R7 ;  /* 0x00000002ff217819 */ /* 0x000fe20000011407 */
[----:B------:R-:W-:Y:S01]  /*1ed0*/  IMAD.SHL.U32 R2, R8, 0x8, RZ ;  /* 0x0000000808027824 */ /* 0x000fe200078e00ff */
[----:B------:R-:W-:Y:S01]  /*1ee0*/  LEA.HI R6, R6, R18, RZ, 0x2 ;  /* 0x0000001206067211 */ /* 0x000fe200078f10ff */
[----:B------:R-:W5:Y:S01]  /*1ef0*/  @P3 MUFU.RCP R13, c[0x0][0x238] ;  /* 0x00008e00000d3b08 */ /* 0x000f620000001000 */
[----:B------:R-:W-:Y:S01]  /*1f00*/  LOP3.LUT R0, R0, 0x1c0, RZ, 0xc0, !PT ;  /* 0x000001c000007812 */ /* 0x000fe200078ec0ff */
[----:B------:R-:W-:Y:S01]  /*1f10*/  STL [R1+0x20], R33 ;  /* 0x0000202101007387 */ /* 0x000fe20000100800 */
[----:B------:R-:W-:-:S02]  /*1f20*/  IMAD R12, R18, 0x10, R28 ;  /* 0x00000010120c7824 */ /* 0x000fc400078e021c */
[----:B------:R-:W-:Y:S02]  /*1f30*/  LOP3.LUT R7, R0, 0x8, R2, 0xf8, !PT ;  /* 0x0000000800077812 */ /* 0x000fe400078ef802 */
[----:B------:R-:W-:Y:S01]  /*1f40*/  LOP3.LUT R2, R6, 0xfffffffc, RZ, 0xc0, !PT ;  /* 0xfffffffc06027812 */ /* 0x000fe200078ec0ff */
[----:B------:R-:W-:Y:S01]  /*1f50*/  IMAD R6, R8, 0x200, R9 ;  /* 0x0000020008067824 */ /* 0x000fe200078e0209 */
[----:B------:R-:W-:Y:S01]  /*1f60*/  SHF.R.U32.HI R3, RZ, 0x3, R0 ;  /* 0x00000003ff037819 */ /* 0x000fe20000011600 */
[----:B------:R-:W-:Y:S01]  /*1f70*/  IMAD.WIDE.U32 R8, R20, R219, R220 ;  /* 0x000000db14087225 */ /* 0x000fe200078e00dc */
[----:B------:R-:W-:Y:S02]  /*1f80*/  IADD3 R0, R12, 0x1, R33 ;  /* 0x000000010c007810 */ /* 0x000fe40007ffe021 */
[----:B------:R-:W-:Y:S01]  /*1f90*/  LOP3.LUT R3, R7, R3, RZ, 0x3c, !PT ;  /* 0x0000000307037212 */ /* 0x000fe200078e3cff */
[----:B------:R-:W-:Y:S01]  /*1fa0*/  IMAD.IADD R2, R18, 0x1, -R2 ;  /* 0x0000000112027824 */ /* 0x000fe200078e0a02 */
[----:B------:R-:W-:Y:S01]  /*1fb0*/  IADD3 R12, R70, R0, -R22 ;  /* 0x00000000460c7210 */ /* 0x000fe20007ffe816 */
[----:B------:R-:W-:-:S02]  /*1fc0*/  IMAD R0, R18, 0x400, R15 ;  /* 0x0000040012007824 */ /* 0x000fc400078e020f */
[----:B------:R-:W-:Y:S01]  /*1fd0*/  IMAD.IADD R7, R15, 0x1, R3 ;  /* 0x000000010f077824 */ /* 0x000fe200078e0203 */
[----:B------:R1:W-:Y:S01]  /*1fe0*/  STL [R1+0x34], R2 ;  /* 0x0000340201007387 */ /* 0x0003e20000100800 */
[----:B------:R-:W-:Y:S01]  /*1ff0*/  IMAD.IADD R3, R3, 0x1, R0 ;  /* 0x0000000103037824 */ /* 0x000fe200078e0200 */
[----:B------:R-:W-:Y:S01]  /*2000*/  SEL R0, R29, 0xffffffe0, !P1 ;  /* 0xffffffe01d007807 */ /* 0x000fe20004800000 */
[----:B------:R-:W-:Y:S01]  /*2010*/  IMAD.IADD R11, R9, 0x1, R11 ;  /* 0x00000001090b7824 */ /* 0x000fe200078e020b */
[----:B------:R2:W-:Y:S01]  /*2020*/  STL.64 [R1+0x8], R220 ;  /* 0x000008dc01007387 */ /* 0x0005e20000100a00 */
[----:B------:R-:W-:Y:S02]  /*2030*/  IADD3 R71, R12, c[0x0][0x2e8], RZ ;  /* 0x0000ba000c477a10 */ /* 0x000fe40007ffe0ff */
[----:B-1----:R-:W-:Y:S01]  /*2040*/  SEL R2, R23, 0xfffffff0, !P2 ;  /* 0xfffffff017027807 */ /* 0x002fe20005000000 */
[----:B-----5:R-:W-:Y:S01]  /*2050*/  @P3 FMUL.FTZ R68, R14, R13 ;  /* 0x0000000d0e443220 */ /* 0x020fe20000410000 */
        /* <DEDUP_REMOVED lines=10> */
.L_x_1075:
[----:B--2---:R-:W-:Y:S05]  /*2100*/  BSYNC B0 ;  /* 0x0000000000007941 */ /* 0x004fea0003800000 */
.L_x_1074:
        /* <DEDUP_REMOVED lines=17> */
.L_x_1077:
[----:B------:R-:W-:Y:S05]  /*2220*/  BSYNC B0 ;  /* 0x0000000000007941 */ /* 0x000fea0003800000 */
.L_x_1076:
        /* <DEDUP_REMOVED lines=8> */
[----:B-1----:R-:W-:-:S04]  /*22b0*/  LEA R13, P0, R216, R8, 0x5 ;  /* 0x00000008d80d7211 */ /* 0x002fc800078028ff */
[----:B------:R-:W-:Y:S02]  /*22c0*/  LEA.HI.X R14, R216, R11, R14, 0x5, P0 ;  /* 0x0000000bd80e7211 */ /* 0x000fe400000f2c0e */
[----:B------:R-:W-:-:S04]  /*22d0*/  LEA R12, P0, R13, c[0x0][0x170], 0x1 ;  /* 0x00005c000d0c7a11 */ /* 0x000fc800078008ff */
[----:B------:R-:W-:-:S05]  /*22e0*/  LEA.HI.X R13, R13, c[0x0][0x174], R14, 0x1, P0 ;  /* 0x00005d000d0d7a11 */ /* 0x000fca00000f0c0e */
[----:B------:R-:W-:Y:S01]  /*22f0*/  @!PT LDS RZ, [RZ] ;  /* 0x00000000fffff984 */ /* 0x000fe20000000800 */
[----:B------:R-:W-:Y:S01]  /*2300*/  @!PT LDS RZ, [RZ] ;  /* 0x00000000fffff984 */ /* 0x000fe20000000800 */
[----:B------:R-:W-:Y:S01]  /*2310*/  @!PT LDS RZ, [RZ] ;  /* 0x00000000fffff984 */ /* 0x000fe20000000800 */
[----:B------:R1:W-:Y:S04]  /*2320*/  LDGSTS.E.BYPASS.LTC128B.128 [R200+0x7000], [R12.64] ;  /* 0x070000000cc87fae */ /* 0x0003e8000b901d46 */
.L_x_1079:
[----:B------:R-:W-:Y:S05]  /*2330*/  BSYNC B0 ;  /* 0x0000000000007941 */ /* 0x000fea0003800000 */
.L_x_1078:
        /* <DEDUP_REMOVED lines=18> */
.L_x_1081:
[----:B------:R-:W-:Y:S05]  /*2460*/  BSYNC B0 ;  /* 0x0000000000007941 */ /* 0x000fea0003800000 */
.L_x_1080:
[----:B------:R-:W-:Y:S01]  /*2470*/  IMAD.SHL.U32 R196, R3, 0x2, RZ ;  /* 0x0000000203c47824 */ /* 0x000fe200078e00ff */
[----:B------:R-:W0:Y:S01]  /*2480*/  LDGDEPBAR ;  /* 0x00000000000079af */ /* 0x000e220000000000 */
[----:B------:R-:W-:Y:S02]  /*2490*/  IMAD.SHL.U32 R188, R6, 0x2, RZ ;  /* 0x0000000206bc7824 */ /* 0x000fe400078e00ff */
[----:B------:R-:W-:Y:S01]  /*24a0*/  IMAD R199, R4, 0x2, R196 ;  /* 0x0000000204c77824 */ /* 0x000fe200078e02c4 */
[----:B------:R-:W-:Y:S01]  /*24b0*/  LDSM.16.M88.4 R16, [R196] ;  /* 0x00000000c410783b */ /* 0x000fe20000000200 */
[--C-:B------:R-:W-:Y:S01]  /*24c0*/  IMAD R194, R2, 0x2, R188.reuse ;  /* 0x0000000202c27824 */ /* 0x100fe200078e02bc */
[----:B------:R-:W-:Y:S01]  /*24d0*/  IADD3 R3, R188, 0x4000, RZ ;  /* 0x00004000bc037810 */ /* 0x000fe20007ffe0ff */
[----:B------:R-:W-:Y:S01]  /*24e0*/  IMAD R6, R0, 0x2, R188 ;  /* 0x0000000200067824 */ /* 0x000fe200078e02bc */
[----:B------:R-:W5:Y:S01]  /*24f0*/  LDSM.16.M88.4 R40, [R188+0x4000] ;  /* 0x00400000bc28783b */ /* 0x000f620000000200 */
[----:B------:R-:W-:-:S02]  /*2500*/  IMAD R197, R5, 0x2, R196 ;  /* 0x0000000205c57824 */ /* 0x000fc400078e02c4 */
[----:B------:R-:W-:Y:S01]  /*2510*/  IMAD R69, R20, 0x40, R215 ;  /* 0x0000004014457824 */ /* 0x000fe200078e02d7 */
[----:B-1----:R-:W1:Y:S01]  /*2520*/  LDSM.16.M88.4 R12, [R196+0x2000] ;  /* 0x00200000c40c783b */ /* 0x002e620000000200 */
[----:B------:R-:W-:Y:S01]  /*2530*/  IMAD R195, R0, 0x2, R3 ;  /* 0x0000000200c37824 */ /* 0x000fe200078e0203 */
[----:B------:R-:W-:Y:S01]  /*2540*/  IADD3 R3, R71, 0x48, RZ ;  /* 0x0000004847037810 */ /* 0x000fe20007ffe0ff */
[----:B------:R-:W-:Y:S01]  /*2550*/  IMAD R198, R4, 0x2, R197 ;  /* 0x0000000204c67824 */ /* 0x000fe200078e02c5 */
[----:B------:R-:W2:Y:S01]  /*2560*/  LDSM.16.M88.4 R44, [R188+0x4800] ;  /* 0x00480000bc2c783b */ /* 0x000ea20000000200 */
[----:B------:R-:W-:Y:S01]  /*2570*/  IMAD R193, R2, 0x2, R195 ;  /* 0x0000000202c17824 */ /* 0x000fe200078e02c3 */
[C---:B------:R-:W-:Y:S01]  /*2580*/  IADD3 R104, R69.reuse, 0x1, RZ ;  /* 0x0000000145687810 */ /* 0x040fe20007ffe0ff */
[----:B------:R-:W-:Y:S01]  /*2590*/  I2F R154, R69 ;  /* 0x00000045009a7306 */ /* 0x000fe20000201400 */
[----:B------:R-:W-:Y:S01]  /*25a0*/  LDSM.16.M88.4 R36, [R199] ;  /* 0x00000000c724783b */ /* 0x000fe20000000200 */
[----:B------:R-:W-:-:S02]  /*25b0*/  IADD3 R105, R69, 0x8, RZ ;  /* 0x0000000845697810 */ /* 0x000fc40007ffe0ff */
[C---:B------:R-:W-:Y:S01]  /*25c0*/  IADD3 R106, R69.reuse, 0x9, RZ ;  /* 0x00000009456a7810 */ /* 0x040fe20007ffe0ff */
[----:B------:R-:W3:Y:S01]  /*25d0*/  LDSM.16.M88.4 R48, [R194+0x4000] ;  /* 0x00400000c230783b */ /* 0x000ee20000000200 */
[C---:B------:R-:W-:Y:S02]  /*25e0*/  IADD3 R107, R69.reuse, 0x10, RZ ;  /* 0x00000010456b7810 */ /* 0x040fe40007ffe0ff */
[----:B------:R-:W-:Y:S01]  /*25f0*/  I2F R108, R104 ;  /* 0x00000068006c7306 */ /* 0x000fe20000201400 */
[----:B------:R-:W4:Y:S01]  /*2600*/  LDSM.16.M88.4 R8, [R199+0x2000] ;  /* 0x00200000c708783b */ /* 0x000f220000000200 */
[C---:B------:R-:W-:Y:S02]  /*2610*/  IADD3 R109, R69.reuse, 0x11, RZ ;  /* 0x00000011456d7810 */ /* 0x040fe40007ffe0ff */
[C---:B------:R-:W-:Y:S01]  /*2620*/  IADD3 R110, R69.reuse, 0x18, RZ ;  /* 0x00000018456e7810 */ /* 0x040fe20007ffe0ff */
[----:B------:R-:W3:Y:S01]  /*2630*/  LDSM.16.M88.4 R60, [R194+0x4800] ;  /* 0x00480000c23c783b */ /* 0x000ee20000000200 */
[----:B------:R-:W-:-:S02]  /*2640*/  IADD3 R112, R69, 0x19, RZ ;  /* 0x0000001945707810 */ /* 0x000fc40007ffe0ff */
[----:B------:R-:W-:Y:S01]  /*2650*/  I2F R111, R105 ;  /* 0x00000069006f7306 */ /* 0x000fe20000201400 */
[----:B------:R-:W-:Y:S01]  /*2660*/  LDSM.16.M88.4 R56, [R6+0x4000] ;  /* 0x004000000638783b */ /* 0x000fe20000000200 */
[C---:B------:R-:W-:Y:S02]  /*2670*/  IADD3 R115, R69.reuse, 0x20, RZ ;  /* 0x0000002045737810 */ /* 0x040fe40007ffe0ff */
[C---:B------:R-:W-:Y:S01]  /*2680*/  IADD3 R117, R69.reuse, 0x21, RZ ;  /* 0x0000002145757810 */ /* 0x040fe20007ffe0ff */
[----:B---3--:R-:W3:Y:S01]  /*2690*/  LDSM.16.M88.4 R32, [R197] ;  /* 0x00000000c520783b */ /* 0x008ee20000000200 */
[C---:B------:R-:W-:Y:S02]  /*26a0*/  IADD3 R119, R69.reuse, 0x28, RZ ;  /* 0x0000002845777810 */ /* 0x040fe40007ffe0ff */
[----:B------:R-:W-:Y:S01]  /*26b0*/  I2F R113, R106 ;  /* 0x0000006a00717306 */ /* 0x000fe20000201400 */
[----:B------:R-:W3:Y:S01]  /*26c0*/  LDSM.16.M88.4 R28, [R197+0x2000] ;  /* 0x00200000c51c783b */ /* 0x000ee20000000200 */
[----:B------:R-:W-:-:S02]  /*26d0*/  IADD3 R120, R69, 0x29, RZ ;  /* 0x0000002945787810 */ /* 0x000fc40007ffe0ff */
[C---:B------:R-:W-:Y:S01]  /*26e0*/  IADD3 R126, R69.reuse, 0x30, RZ ;  /* 0x00000030457e7810 */ /* 0x040fe20007ffe0ff */
[-C--:B-----5:R-:W-:Y:S01]  /*26f0*/  HMMA.16816.F32 R24, R16, R40.reuse, RZ ;  /* 0x000000281018723c */ /* 0x0a0fe200000018ff */
[C---:B------:R-:W-:Y:S02]  /*2700*/  IADD3 R133, R69.reuse, 0x31, RZ ;  /* 0x0000003145857810 */ /* 0x040fe40007ffe0ff */
[----:B------:R-:W-:Y:S01]  /*2710*/  I2F R114, R107 ;  /* 0x0000006b00727306 */ /* 0x000fe20000201400 */
[C---:B------:R-:W-:Y:S02]  /*2720*/  IADD3 R136, R69.reuse, 0x38, RZ ;  /* 0x0000003845887810 */ /* 0x040fe40007ffe0ff */
[----:B------:R-:W-:Y:S02]  /*2730*/  IADD3 R138, R69, 0x39, RZ ;  /* 0x00000039458a7810 */ /* 0x000fe40007ffe0ff */
[----:B-1----:R-:W-:Y:S03]  /*2740*/  HMMA.16816.F32 R52, R12, R40, RZ ;  /* 0x000000280c34723c */ /* 0x002fe600000018ff */
[----:B------:R-:W-:Y:S05]  /*2750*/  I2F R116, R109 ;  /* 0x0000006d00747306 */ /* 0x000fea0000201400 */
[-C--:B--2---:R-:W-:Y:S03]  /*2760*/  HMMA.16816.F32 R20, R16, R44.reuse, RZ ;  /* 0x0000002c1014723c */ /* 0x084fe600000018ff */
[----:B------:R-:W-:Y:S05]  /*2770*/  I2F R118, R110 ;  /* 0x0000006e00767306 */ /* 0x000fea0000201400 */
[----:B------:R-:W-:Y:S03]  /*2780*/  HMMA.16816.F32 R64, R12, R44, RZ ;  /* 0x0000002c0c40723c */ /* 0x000fe600000018ff */
[----:B------:R-:W-:Y:S05]  /*2790*/  I2F R121, R112 ;  /* 0x0000007000797306 */ /* 0x000fea0000201400 */
[-C--:B------:R-:W-:Y:S01]  /*27a0*/  HMMA.16816.F32 R72, R36, R48.reuse, R24 ;  /* 0x000000302448723c */ /* 0x080fe20000001818 */
[----:B------:R-:W-:Y:S02]  /*27b0*/  LDSM.16.M88.4 R24, [R198] ;  /* 0x00000000c618783b */ /* 0x000fe40000000200 */
[----:B------:R-:W-:Y:S05]  /*27c0*/  I2F R122, R115 ;  /* 0x00000073007a7306 */ /* 0x000fea0000201400 */
[----:B----4-:R-:W-:Y:S01]  /*27d0*/  HMMA.16816.F32 R80, R8, R48, R52 ;  /* 0x000000300850723c */ /* 0x010fe20000001834 */
[----:B------:R-:W1:Y:S02]  /*27e0*/  LDSM.16.M88.4 R52, [R193] ;  /* 0x00000000c134783b */ /* 0x000e640000000200 */
[----:B------:R-:W-:Y:S05]  /*27f0*/  I2F R123, R117 ;  /* 0x00000075007b7306 */ /* 0x000fea0000201400 */
[----:B------:R-:W-:Y:S03]  /*2800*/  HMMA.16816.F32 R76, R16, R42, RZ ;  /* 0x0000002a104c723c */ /* 0x000fe600000018ff */
[----:B------:R-:W-:Y:S05]  /*2810*/  I2F R127, R119 ;  /* 0x00000077007f7306 */ /* 0x000fea0000201400 */
[-C--:B------:R-:W-:Y:S01]  /*2820*/  HMMA.16816.F32 R88, R36, R60.reuse, R20 ;  /* 0x0000003c2458723c */ /* 0x080fe20000001814 */
[----:B------:R-:W2:Y:S02]  /*2830*/  LDSM.16.M88.4 R20, [R198+0x2000] ;  /* 0x00200000c614783b */ /* 0x000ea40000000200 */
[----:B------:R-:W-:Y:S05]  /*2840*/  I2F R134, R120 ;  /* 0x0000007800867306 */ /* 0x000fea0000201400 */
[----:B------:R-:W-:Y:S03]  /*2850*/  HMMA.16816.F32 R92, R8, R60, R64 ;  /* 0x0000003c085c723c */ /* 0x000fe60000001840 */
[----:B------:R-:W-:Y:S05]  /*2860*/  I2F R139, R126 ;  /* 0x0000007e008b7306 */ /* 0x000fea0000201400 */
[----:B---3--:R-:W-:Y:S03]  /*2870*/  HMMA.16816.F32 R72, R32, R56, R72 ;  /* 0x000000382048723c */ /* 0x008fe60000001848 */
[----:B------:R-:W-:Y:S05]  /*2880*/  I2F R140, R133 ;  /* 0x00000085008c7306 */ /* 0x000fea0000201400 */
[----:B------:R-:W-:Y:S03]  /*2890*/  HMMA.16816.F32 R64, R12, R42, RZ ;  /* 0x0000002a0c40723c */ /* 0x000fe600000018ff */
[----:B------:R-:W-:Y:S05]  /*28a0*/  I2F R143, R136 ;  /* 0x00000088008f7306 */ /* 0x000fea0000201400 */
[----:B------:R-:W-:Y:S03]  /*28b0*/  HMMA.16816.F32 R40, R28, R56, R80 ;  /* 0x000000381c28723c */ /* 0x000fe60000001850 */
[----:B------:R-:W-:Y:S05]  /*28c0*/  I2F R150, R138 ;  /* 0x0000008a00967306 */ /* 0x000fea0000201400 */
[----:B------:R-:W-:Y:S08]  /*28d0*/  HMMA.16816.F32 R76, R36, R50, R76 ;  /* 0x00000032244c723c */ /* 0x000ff0000000184c */
[----:B-1----:R-:W-:Y:S08]  /*28e0*/  HMMA.16816.F32 R80, R24, R52, R72 ;  /* 0x000000341850723c */ /* 0x002ff00000001848 */
[----:B------:R-:W-:Y:S01]  /*28f0*/  HMMA.16816.F32 R72, R8, R50, R64 ;  /* 0x000000320848723c */ /* 0x000fe20000001840 */
[----:B------:R-:W1:Y:S07]  /*2900*/  LDSM.16.M88.4 R48, [R6+0x4800] ;  /* 0x004800000630783b */ /* 0x000e6e0000000200 */
[----:B--2---:R-:W-:Y:S08]  /*2910*/  HMMA.16816.F32 R84, R20, R52, R40 ;  /* 0x000000341454723c */ /* 0x004ff00000001828 */
[----:B------:R-:W-:Y:S01]  /*2920*/  HMMA.16816.F32 R64, R12, R46, RZ ;  /* 0x0000002e0c40723c */ /* 0x000fe200000018ff */
[----:B------:R-:W-:-:S04]  /*2930*/  FMUL.FTZ R0, R80, c[0x0][0x2ec] ;  /* 0x0000bb0050007a20 */ /* 0x000fc80000410000 */
[----:B------:R2:W-:Y:S03]  /*2940*/  MUFU.TANH R164, R0 ;  /* 0x0000000000a47308 */ /* 0x0005e60000002400 */
[----:B------:R-:W-:Y:S08]  /*2950*/  HMMA.16816.F32 R40, R32, R58, R76 ;  /* 0x0000003a2028723c */ /* 0x000ff0000000184c */
[----:B------:R-:W-:Y:S01]  /*2960*/  HMMA.16816.F32 R76, R16, R46, RZ ;  /* 0x0000002e104c723c */ /* 0x000fe200000018ff */
[----:B------:R-:W3:Y:S01]  /*2970*/  LDSM.16.M88.4 R44, [R188+0x5000] ;  /* 0x00500000bc2c783b */ /* 0x000ee20000000200 */
[----:B------:R-:W-:-:S02]  /*2980*/  FMUL.FTZ R87, R87, c[0x0][0x2ec] ;  /* 0x0000bb0057577a20 */ /* 0x000fc40000410000 */
[----:B--2---:R-:W-:Y:S02]  /*2990*/  FMUL.FTZ R0, R81, c[0x0][0x2ec] ;  /* 0x0000bb0051007a20 */ /* 0x004fe40000410000 */
[----:B------:R-:W-:Y:S02]  /*29a0*/  MUFU.TANH R153, R87 ;  /* 0x0000005700997308 */ /* 0x000fe40000002400 */
[----:B------:R-:W-:Y:S06]  /*29b0*/  HMMA.16816.F32 R100, R8, R62, R64 ;  /* 0x0000003e0864723c */ /* 0x000fec0000001840 */
[----:B------:R2:W-:Y:S02]  /*29c0*/  MUFU.TANH R160, R0 ;  /* 0x0000000000a07308 */ /* 0x0005e40000002400 */
[----:B------:R-:W-:Y:S01]  /*29d0*/  HMMA.16816.F32 R64, R24, R54, R40 ;  /* 0x000000361840723c */ /* 0x000fe20000001828 */
[----:B------:R-:W-:Y:S07]  /*29e0*/  LDSM.16.M88.4 R40, [R193+0x800] ;  /* 0x00080000c128783b */ /* 0x000fee0000000200 */
[----:B------:R-:W-:Y:S01]  /*29f0*/  HMMA.16816.F32 R72, R28, R58, R72 ;  /* 0x0000003a1c48723c */ /* 0x000fe20000001848 */
[----:B------:R-:W4:Y:S01]  /*2a00*/  LDSM.16.M88.4 R56, [R194+0x5000] ;  /* 0x00500000c238783b */ /* 0x000f220000000200 */
[----:B--2---:R-:W-:-:S06]  /*2a10*/  FMUL.FTZ R0, R82, c[0x0][0x2ec] ;  /* 0x0000bb0052007a20 */ /* 0x004fcc0000410000 */
[----:B------:R-:W-:Y:S01]  /*2a20*/  HMMA.16816.F32 R96, R36, R62, R76 ;  /* 0x0000003e2460723c */ /* 0x000fe2000000184c */
[----:B------:R2:W-:Y:S07]  /*2a30*/  MUFU.TANH R163, R0 ;  /* 0x0000000000a37308 */ /* 0x0005ee0000002400 */
[----:B-1----:R-:W-:Y:S01]  /*2a40*/  HMMA.16816.F32 R60, R32, R48, R88 ;  /* 0x00000030203c723c */ /* 0x002fe20000001858 */
[----:B------:R-:W-:Y:S02]  /*2a50*/  FMUL.FTZ R64, R64, c[0x0][0x2ec] ;  /* 0x0000bb0040407a20 */ /* 0x000fe40000410000 */
[----:B------:R-:W-:-:S02]  /*2a60*/  FMUL.FTZ R65, R65, c[0x0][0x2ec] ;  /* 0x0000bb0041417a20 */ /* 0x000fc40000410000 */
[----:B------:R-:W-:Y:S01]  /*2a70*/  FMUL.FTZ R66, R66, c[0x0][0x2ec] ;  /* 0x0000bb0042427a20 */ /* 0x000fe20000410000 */
[----:B------:R-:W-:Y:S01]  /*2a80*/  MUFU.TANH R148, R64 ;  /* 0x0000004000947308 */ /* 0x000fe20000002400 */
[----:B------:R-:W-:Y:S01]  /*2a90*/  FMUL.FTZ R67, R67, c[0x0][0x2ec] ;  /* 0x0000bb0043437a20 */ /* 0x000fe20000410000 */
[----:B------:R-:W-:Y:S01]  /*2aa0*/  HMMA.16816.F32 R92, R28, R48, R92 ;  /* 0x000000301c5c723c */ /* 0x000fe2000000185c */
[----:B--2---:R-:W-:-:S05]  /*2ab0*/  FMUL.FTZ R0, R83, c[0x0][0x2ec] ;  /* 0x0000bb0053007a20 */ /* 0x004fca0000410000 */
[----:B------:R1:W-:Y:S02]  /*2ac0*/  MUFU.TANH R159, R0 ;  /* 0x00000000009f7308 */ /* 0x0003e40000002400 */
[----:B---3--:R-:W-:Y:S06]  /*2ad0*/  HMMA.16816.F32 R88, R16, R44, RZ ;  /* 0x0000002c1058723c */ /* 0x008fec00000018ff */
[----:B------:R-:W-:Y:S02]  /*2ae0*/  MUFU.TANH R158, R65 ;  /* 0x00000041009e7308 */ /* 0x000fe40000002400 */
[----:B------:R-:W-:Y:S01]  /*2af0*/  HMMA.16816.F32 R80, R20, R54, R72 ;  /* 0x000000361450723c */ /* 0x000fe20000001848 */
[----:B------:R-:W2:Y:S01]  /*2b00*/  LDSM.16.M88.4 R52, [R188+0x5800] ;  /* 0x00580000bc34783b */ /* 0x000ea20000000200 */
[----:B-1----:R-:W-:-:S04]  /*2b10*/  FMUL.FTZ R0, R84, c[0x0][0x2ec] ;  /* 0x0000bb0054007a20 */ /* 0x002fc80000410000 */
[----:B------:R-:W-:Y:S02]  /*2b20*/  MUFU.TANH R152, R66 ;  /* 0x0000004200987308 */ /* 0x000fe40000002400 */
[----:B------:R-:W-:Y:S06]  /*2b30*/  HMMA.16816.F32 R76, R12, R44, RZ ;  /* 0x0000002c0c4c723c */ /* 0x000fec00000018ff */
[----:B------:R1:W-:Y:S02]  /*2b40*/  MUFU.TANH R162, R0 ;  /* 0x0000000000a27308 */ /* 0x0003e40000002400 */
[----:B------:R-:W-:Y:S06]  /*2b50*/  HMMA.16816.F32 R72, R32, R50, R96 ;  /* 0x000000322048723c */ /* 0x000fec0000001860 */
[----:B------:R3:W-:Y:S02]  /*2b60*/  MUFU.TANH R157, R67 ;  /* 0x00000043009d7308 */ /* 0x0007e40000002400 */
[----:B------:R-:W-:-:S02]  /*2b70*/  FMUL.FTZ R80, R80, c[0x0][0x2ec] ;  /* 0x0000bb0050507a20 */ /* 0x000fc40000410000 */
[----:B------:R-:W-:Y:S02]  /*2b80*/  FMUL.FTZ R81, R81, c[0x0][0x2ec] ;  /* 0x0000bb0051517a20 */ /* 0x000fe40000410000 */
[----:B------:R-:W-:Y:S02]  /*2b90*/  FMUL.FTZ R82, R82, c[0x0][0x2ec] ;  /* 0x0000bb0052527a20 */ /* 0x000fe40000410000 */
[----:B------:R-:W-:Y:S01]  /*2ba0*/  FMUL.FTZ R83, R83, c[0x0][0x2ec] ;  /* 0x0000bb0053537a20 */ /* 0x000fe20000410000 */
[----:B------:R-:W-:Y:S01]  /*2bb0*/  MUFU.TANH R147, R80 ;  /* 0x0000005000937308 */ /* 0x000fe20000002400 */
[----:B-1----:R-:W-:Y:S01]  /*2bc0*/  FMUL.FTZ R0, R85, c[0x0][0x2ec] ;  /* 0x0000bb0055007a20 */ /* 0x002fe20000410000 */
[----:B----4-:R-:W-:Y:S06]  /*2bd0*/  HMMA.16816.F32 R96, R8, R56, R76 ;  /* 0x000000380860723c */ /* 0x010fec000000184c */
[----:B------:R1:W4:Y:S02]  /*2be0*/  MUFU.TANH R156, R0 ;  /* 0x00000000009c7308 */ /* 0x0003240000002400 */
[-C--:B---3--:R-:W-:Y:S06]  /*2bf0*/  HMMA.16816.F32 R64, R24, R40.reuse, R60 ;  /* 0x000000281840723c */ /* 0x088fec000000183c */
[----:B------:R-:W-:Y:S02]  /*2c00*/  MUFU.TANH R155, R81 ;  /* 0x00000051009b7308 */ /* 0x000fe40000002400 */
[----:B------:R-:W-:Y:S01]  /*2c10*/  HMMA.16816.F32 R60, R20, R40, R92 ;  /* 0x00000028143c723c */ /* 0x000fe2000000185c */
[----:B-1----:R-:W-:-:S05]  /*2c20*/  FMUL.FTZ R0, R86, c[0x0][0x2ec] ;  /* 0x0000bb0056007a20 */ /* 0x002fca0000410000 */
[----:B------:R-:W1:Y:S02]  /*2c30*/  MUFU.TANH R131, R82 ;  /* 0x0000005200837308 */ /* 0x000e640000002400 */
[----:B------:R-:W-:Y:S01]  /*2c40*/  HMMA.16816.F32 R84, R28, R50, R100 ;  /* 0x000000321c54723c */ /* 0x000fe20000001864 */
[----:B------:R-:W3:Y:S05]  /*2c50*/  LDSM.16.M88.4 R48, [R6+0x5000] ;  /* 0x005000000630783b */ /* 0x000eea0000000200 */
[----:B------:R5:W1:Y:S02]  /*2c60*/  MUFU.TANH R146, R83 ;  /* 0x0000005300927308 */ /* 0x000a640000002400 */
[----:B------:R-:W-:Y:S01]  /*2c70*/  HMMA.16816.F32 R100, R36, R56, R88 ;  /* 0x000000382464723c */ /* 0x000fe20000001858 */
[----:B------:R-:W-:-:S02]  /*2c80*/  FMUL.FTZ R64, R64, c[0x0][0x2ec] ;  /* 0x0000bb0040407a20 */ /* 0x000fc40000410000 */
[----:B------:R-:W-:Y:S02]  /*2c90*/  FMUL.FTZ R65, R65, c[0x0][0x2ec] ;  /* 0x0000bb0041417a20 */ /* 0x000fe40000410000 */
[----:B------:R-:W-:Y:S02]  /*2ca0*/  FMUL.FTZ R66, R66, c[0x0][0x2ec] ;  /* 0x0000bb0042427a20 */ /* 0x000fe40000410000 */
[----:B------:R-:W-:Y:S01]  /*2cb0*/  FMUL.FTZ R67, R67, c[0x0][0x2ec] ;  /* 0x0000bb0043437a20 */ /* 0x000fe20000410000 */
[----:B------:R-:W-:Y:S01]  /*2cc0*/  HMMA.16816.F32 R76, R24, R42, R72 ;  /* 0x0000002a184c723c */ /* 0x000fe20000001848 */
[----:B------:R-:W-:Y:S01]  /*2cd0*/  FMUL.FTZ R60, R60, c[0x0][0x2ec] ;  /* 0x0000bb003c3c7a20 */ /* 0x000fe20000410000 */
[----:B------:R-:W-:Y:S01]  /*2ce0*/  MUFU.TANH R144, R64 ;  /* 0x0000004000907308 */ /* 0x000fe20000002400 */
[----:B------:R-:W-:Y:S02]  /*2cf0*/  FMUL.FTZ R61, R61, c[0x0][0x2ec] ;  /* 0x0000bb003d3d7a20 */ /* 0x000fe40000410000 */
[----:B------:R-:W-:-:S02]  /*2d00*/  FMUL.FTZ R62, R62, c[0x0][0x2ec] ;  /* 0x0000bb003e3e7a20 */ /* 0x000fc40000410000 */
[----:B------:R-:W-:Y:S01]  /*2d10*/  FMUL.FTZ R63, R63, c[0x0][0x2ec] ;  /* 0x0000bb003f3f7a20 */ /* 0x000fe20000410000 */
[----:B------:R-:W-:Y:S01]  /*2d20*/  HMMA.16816.F32 R92, R20, R42, R84 ;  /* 0x0000002a145c723c */ /* 0x000fe20000001854 */
[----:B------:R-:W1:Y:S01]  /*2d30*/  LDSM.16.M88.4 R40, [R193+0x1000] ;  /* 0x00100000c128783b */ /* 0x000e620000000200 */
[----:B------:R-:W1:Y:S06]  /*2d40*/  MUFU.TANH R129, R60 ;  /* 0x0000003c00817308 */ /* 0x000e6c0000002400 */
[C---:B------:R-:W-:Y:S02]  /*2d50*/  HMMA.16816.F32 R72, R12.reuse, R46, RZ ;  /* 0x0000002e0c48723c */ /* 0x040fe400000018ff */
[----:B------:R-:W-:Y:S06]  /*2d60*/  MUFU.TANH R145, R61 ;  /* 0x0000003d00917308 */ /* 0x000fec0000002400 */
[----:B--2---:R-:W-:Y:S01]  /*2d70*/  HMMA.16816.F32 R88, R12, R52, RZ ;  /* 0x000000340c58723c */ /* 0x004fe200000018ff */
[----:B------:R-:W-:Y:S01]  /*2d80*/  FMUL.FTZ R76, R76, c[0x0][0x2ec] ;  /* 0x0000bb004c4c7a20 */ /* 0x000fe20000410000 */
[----:B------:R-:W-:Y:S01]  /*2d90*/  MUFU.TANH R125, R62 ;  /* 0x0000003e007d7308 */ /* 0x000fe20000002400 */
[----:B------:R-:W-:-:S02]  /*2da0*/  FMUL.FTZ R78, R78, c[0x0][0x2ec] ;  /* 0x0000bb004e4e7a20 */ /* 0x000fc40000410000 */
[----:B------:R-:W-:Y:S02]  /*2db0*/  FMUL.FTZ R77, R77, c[0x0][0x2ec] ;  /* 0x0000bb004d4d7a20 */ /* 0x000fe40000410000 */
[----:B------:R-:W-:Y:S01]  /*2dc0*/  FMUL.FTZ R79, R79, c[0x0][0x2ec] ;  /* 0x0000bb004f4f7a20 */ /* 0x000fe20000410000 */
[----:B-----5:R-:W-:Y:S01]  /*2dd0*/  HMMA.16816.F32 R80, R12, R54, RZ ;  /* 0x000000360c50723c */ /* 0x020fe200000018ff */
[----:B------:R-:W-:Y:S01]  /*2de0*/  FMUL.FTZ R92, R92, c[0x0][0x2ec] ;  /* 0x0000bb005c5c7a20 */ /* 0x000fe20000410000 */
[----:B------:R2:W-:Y:S06]  /*2df0*/  MUFU.TANH R141, R63 ;  /* 0x0000003f008d7308 */ /* 0x0005ec0000002400 */
[----:B---3--:R-:W-:Y:S02]  /*2e00*/  HMMA.16816.F32 R12, R28, R48, R96 ;  /* 0x000000301c0c723c */ /* 0x008fe40000001860 */
[----:B------:R-:W-:Y:S06]  /*2e10*/  MUFU.TANH R151, R65 ;  /* 0x0000004100977308 */ /* 0x000fec0000002400 */
[----:B------:R-:W-:Y:S02]  /*2e20*/  HMMA.16816.F32 R84, R16, R52, RZ ;  /* 0x000000341054723c */ /* 0x000fe400000018ff */
[----:B------:R-:W3:Y:S06]  /*2e30*/  MUFU.TANH R130, R66 ;  /* 0x0000004200827308 */ /* 0x000eec0000002400 */
[----:B--2---:R-:W-:Y:S02]  /*2e40*/  HMMA.16816.F32 R60, R32, R48, R100 ;  /* 0x00000030203c723c */ /* 0x004fe40000001864 */
[----:B------:R2:W-:Y:S06]  /*2e50*/  MUFU.TANH R149, R67 ;  /* 0x0000004300957308 */ /* 0x0005ec0000002400 */
[----:B------:R-:W-:Y:S02]  /*2e60*/  HMMA.16816.F32 R100, R16, R54, RZ ;  /* 0x000000361064723c */ /* 0x000fe400000018ff */
[----:B------:R5:W-:Y:S06]  /*2e70*/  MUFU.TANH R161, R0 ;  /* 0x0000000000a17308 */ /* 0x000bec0000002400 */
[----:B------:R-:W-:Y:S02]  /*2e80*/  HMMA.16816.F32 R72, R8, R58, R72 ;  /* 0x0000003a0848723c */ /* 0x000fe40000001848 */
[----:B------:R-:W-:Y:S06]  /*2e90*/  MUFU.TANH R135, R76 ;  /* 0x0000004c00877308 */ /* 0x000fec0000002400 */
[----:B--2---:R-:W-:Y:S01]  /*2ea0*/  HMMA.16816.F32 R64, R16, R46, RZ ;  /* 0x0000002e1040723c */ /* 0x004fe200000018ff */
[----:B------:R-:W2:Y:S01]  /*2eb0*/  LDSM.16.M88.4 R44, [R194+0x5800] ;  /* 0x00580000c22c783b */ /* 0x000ea20000000200 */
[----:B-----5:R-:W-:Y:S01]  /*2ec0*/  FMUL.FTZ R0, R93, c[0x0][0x2ec] ;  /* 0x0000bb005d007a20 */ /* 0x020fe20000410000 */
[----:B------:R-:W-:Y:S05]  /*2ed0*/  MUFU.TANH R97, R78 ;  /* 0x0000004e00617308 */ /* 0x000fea0000002400 */
[-C--:B-1----:R-:W-:Y:S03]  /*2ee0*/  HMMA.16816.F32 R16, R24, R40.reuse, R60 ;  /* 0x000000281810723c */ /* 0x082fe6000000183c */
[----:B------:R1:W-:Y:S05]  /*2ef0*/  MUFU.TANH R128, R0 ;  /* 0x0000000000807308 */ /* 0x0003ea0000002400 */
[----:B------:R-:W-:Y:S03]  /*2f00*/  HMMA.16816.F32 R52, R20, R40, R12 ;  /* 0x000000281434723c */ /* 0x000fe6000000180c */
[----:B------:R-:W-:Y:S05]  /*2f10*/  MUFU.TANH R142, R77 ;  /* 0x0000004d008e7308 */ /* 0x000fea0000002400 */
[----:B------:R-:W-:Y:S01]  /*2f20*/  HMMA.16816.F32 R56, R36, R58, R64 ;  /* 0x0000003a2438723c */ /* 0x000fe20000001840 */
[----:B-1----:R-:W-:-:S02]  /*2f30*/  FMUL.FTZ R0, R94, c[0x0][0x2ec] ;  /* 0x0000bb005e007a20 */ /* 0x002fc40000410000 */
[----:B------:R-:W-:Y:S05]  /*2f40*/  MUFU.TANH R137, R79 ;  /* 0x0000004f00897308 */ /* 0x000fea0000002400 */
[----:B------:R-:W-:Y:S02]  /*2f50*/  FMUL.FTZ R12, R19, c[0x0][0x2ec] ;  /* 0x0000bb00130c7a20 */ /* 0x000fe40000410000 */
[----:B------:R-:W-:Y:S01]  /*2f60*/  FMUL.FTZ R2, R18, c[0x0][0x2ec] ;  /* 0x0000bb0012027a20 */ /* 0x000fe20000410000 */
[----:B------:R1:W-:Y:S01]  /*2f70*/  MUFU.TANH R76, R0 ;  /* 0x00000000004c7308 */ /* 0x0003e20000002400 */
[----:B--2---:R-:W-:Y:S07]  /*2f80*/  HMMA.16816.F32 R88, R8, R44, R88 ;  /* 0x0000002c0858723c */ /* 0x004fee0000001858 */
[----:B------:R2:W-:Y:S05]  /*2f90*/  MUFU.TANH R132, R12 ;  /* 0x0000000c00847308 */ /* 0x0005ea0000002400 */
[----:B------:R-:W-:Y:S01]  /*2fa0*/  HMMA.16816.F32 R56, R32, R50, R56 ;  /* 0x000000322038723c */ /* 0x000fe20000001838 */
[----:B-1----:R-:W-:-:S02]  /*2fb0*/  FMUL.FTZ R0, R95, c[0x0][0x2ec] ;  /* 0x0000bb005f007a20 */ /* 0x002fc40000410000 */
[----:B------:R-:W1:Y:S05]  /*2fc0*/  MUFU.TANH R77, R92 ;  /* 0x0000005c004d7308 */ /* 0x000e6a0000002400 */
[----:B------:R-:W-:Y:S01]  /*2fd0*/  HMMA.16816.F32 R80, R8, R46, R80 ;  /* 0x0000002e0850723c */ /* 0x000fe20000001850 */
[----:B--2---:R2:W5:Y:S02]  /*2fe0*/  LDSM.16.M88.4 R12, [R6+0x5800] ;  /* 0x00580000060c783b */ /* 0x0045640000000200 */
[----:B------:R1:W-:Y:S04]  /*2ff0*/  MUFU.TANH R99, R0 ;  /* 0x0000000000637308 */ /* 0x0003e80000002400 */
[-C--:B------:R-:W-:Y:S01]  /*3000*/  IMNMX R8, R71, R70.reuse, PT ;  /* 0x0000004647087217 */ /* 0x080fe20003800200 */
[----:B------:R-:W-:Y:S01]  /*3010*/  HMMA.16816.F32 R48, R28, R50, R72 ;  /* 0x000000321c30723c */ /* 0x000fe20000001848 */
[----:B------:R-:W-:Y:S01]  /*3020*/  IMNMX R10, R3, R70, PT ;  /* 0x00000046030a7217 */ /* 0x000fe20003800200 */
[----:B----4-:R-:W-:Y:S01]  /*3030*/  FFMA.FTZ R3, R108, R68, R156 ;  /* 0x000000446c037223 */ /* 0x010fe2000001009c */
[-C--:B------:R-:W-:Y:S01]  /*3040*/  ISETP.GE.AND P0, PT, R104, R8.reuse, PT ;  /* 0x000000086800720c */ /* 0x080fe20003f06270 */
[----:B------:R4:W3:Y:S01]  /*3050*/  MUFU.TANH R95, R2 ;  /* 0x00000002005f7308 */ /* 0x0008e20000002400 */
[----:B------:R-:W-:-:S02]  /*3060*/  ISETP.GE.AND P6, PT, R105, R8, PT ;  /* 0x000000086900720c */ /* 0x000fc40003fc6270 */
[----:B------:R-:W-:Y:S01]  /*3070*/  ISETP.GE.AND P2, PT, R104, R10, PT ;  /* 0x0000000a6800720c */ /* 0x000fe20003f46270 */
[----:B------:R-:W-:Y:S01]  /*3080*/  HMMA.16816.F32 R64, R36, R44, R84 ;  /* 0x0000002c2440723c */ /* 0x000fe20000001854 */
[----:B-1----:R-:W-:Y:S02]  /*3090*/  FMUL.FTZ R0, R16, c[0x0][0x2ec] ;  /* 0x0000bb0010007a20 */ /* 0x002fe40000410000 */
[----:B------:R-:W-:Y:S02]  /*30a0*/  FMUL.FTZ R16, R55, c[0x0][0x2ec] ;  /* 0x0000bb0037107a20 */ /* 0x000fe40000410000 */
[----:B------:R1:W-:Y:S03]  /*30b0*/  MUFU.TANH R96, R0 ;  /* 0x0000000000607308 */ /* 0x0003e60000002400 */
[----:B------:R-:W-:Y:S01]  /*30c0*/  HMMA.16816.F32 R56, R24, R42, R56 ;  /* 0x0000002a1838723c */ /* 0x000fe20000001838 */
[----:B--2---:R-:W-:Y:S01]  /*30d0*/  FMUL.FTZ R6, R54, c[0x0][0x2ec] ;  /* 0x0000bb0036067a20 */ /* 0x004fe20000410000 */
[----:B----4-:R-:W-:-:S04]  /*30e0*/  IADD3 R2, R71, 0x40, RZ ;  /* 0x0000004047027810 */ /* 0x010fc80007ffe0ff */
[----:B------:R-:W-:Y:S01]  /*30f0*/  IMNMX R11, R2, R70, PT ;  /* 0x00000046020b7217 */ /* 0x000fe20003800200 */
[----:B------:R-:W-:Y:S01]  /*3100*/  FMUL.FTZ R2, R53, c[0x0][0x2ec] ;  /* 0x0000bb0035027a20 */ /* 0x000fe20000410000 */
[----:B------:R-:W-:Y:S01]  /*3110*/  HMMA.16816.F32 R48, R20, R42, R48 ;  /* 0x0000002a1430723c */ /* 0x000fe20000001830 */
[----:B------:R2:W-:Y:S01]  /*3120*/  MUFU.TANH R87, R16 ;  /* 0x0000001000577308 */ /* 0x0005e20000002400 */
[-C--:B------:R-:W-:Y:S02]  /*3130*/  ISETP.GE.AND P4, PT, R104, R11.reuse, PT ;  /* 0x0000000b6800720c */ /* 0x080fe40003f86270 */
[----:B------:R-:W-:Y:S01]  /*3140*/  ISETP.GE.AND P3, PT, R105, R11, PT ;  /* 0x0000000b6900720c */ /* 0x000fe20003f66270 */
[----:B-1----:R-:W-:-:S03]  /*3150*/  FMUL.FTZ R0, R17, c[0x0][0x2ec] ;  /* 0x0000bb0011007a20 */ /* 0x002fc60000410000 */
[----:B------:R-:W-:Y:S01]  /*3160*/  HMMA.16816.F32 R60, R36, R46, R100 ;  /* 0x0000002e243c723c */ /* 0x000fe20000001864 */
[----:B------:R1:W-:Y:S07]  /*3170*/  MUFU.TANH R93, R2 ;  /* 0x00000002005d7308 */ /* 0x0003ee0000002400 */
[----:B-----5:R-:W-:Y:S01]  /*3180*/  HMMA.16816.F32 R36, R32, R12, R64 ;  /* 0x0000000c2024723c */ /* 0x020fe20000001840 */
[----:B------:R4:W5:Y:S01]  /*3190*/  MUFU.TANH R124, R0 ;  /* 0x00000000007c7308 */ /* 0x0009620000002400 */
[----:B--2---:R-:W2:Y:S01]  /*31a0*/  LDSM.16.M88.4 R16, [R193+0x1800] ;  /* 0x00180000c110783b */ /* 0x004ea20000000200 */
[----:B------:R-:W-:-:S05]  /*31b0*/  DEPBAR.LE SB0, 0x0 ;  /* 0x000080000000791a */ /* 0x000fca0000000000 */
[----:B------:R-:W-:Y:S01]  /*31c0*/  HMMA.16816.F32 R44, R28, R12, R88 ;  /* 0x0000000c1c2c723c */ /* 0x000fe20000001858 */
[-C--:B-1----:R-:W-:Y:S01]  /*31d0*/  FFMA.FTZ R2, R108, R68.reuse, R153 ;  /* 0x000000446c027223 */ /* 0x082fe20000010099 */
[----:B------:R1:W1:Y:S04]  /*31e0*/  MUFU.TANH R86, R6 ;  /* 0x0000000600567308 */ /* 0x0002680000002400 */
[----:B------:R-:W-:Y:S01]  /*31f0*/  FSEL R73, R2, -INF , !P2 ;  /* 0xff80000002497808 */ /* 0x000fe20005000000 */
[----:B------:R-:W-:Y:S01]  /*3200*/  FMUL.FTZ R12, R58, c[0x0][0x2ec] ;  /* 0x0000bb003a0c7a20 */ /* 0x000fe20000410000 */
[----:B------:R-:W-:Y:S01]  /*3210*/  ISETP.GE.AND P2, PT, R106, R11, PT ;  /* 0x0000000b6a00720c */ /* 0x000fe20003f46270 */
[-C--:B------:R-:W-:Y:S01]  /*3220*/  FFMA.FTZ R2, R111, R68.reuse, R131 ;  /* 0x000000446f027223 */ /* 0x080fe20000010083 */
[----:B----4-:R-:W-:Y:S01]  /*3230*/  IADD3 R0, R71, 0x8, RZ ;  /* 0x0000000847007810 */ /* 0x010fe20007ffe0ff */
[-C--:B------:R-:W-:Y:S01]  /*3240*/  HMMA.16816.F32 R32, R32, R14.reuse, R60 ;  /* 0x0000000e2020723c */ /* 0x080fe2000000183c */
[----:B------:R-:W-:Y:S01]  /*3250*/  FSEL R71, R3, -INF , !P4 ;  /* 0xff80000003477808 */ /* 0x000fe20006000000 */
[----:B------:R-:W-:Y:S01]  /*3260*/  FFMA.FTZ R3, R111, R68, R147 ;  /* 0x000000446f037223 */ /* 0x000fe20000010093 */
[----:B------:R-:W-:Y:S01]  /*3270*/  IMNMX R9, R0, R70, PT ;  /* 0x0000004600097217 */ /* 0x000fe20003800200 */
[----:B------:R-:W-:Y:S01]  /*3280*/  FMUL.FTZ R0, R52, c[0x0][0x2ec] ;  /* 0x0000bb0034007a20 */ /* 0x000fe20000410000 */
[----:B------:R4:W-:Y:S02]  /*3290*/  MUFU.TANH R66, R12 ;  /* 0x0000000c00427308 */ /* 0x0009e40000002400 */
[-C--:B------:R-:W-:Y:S01]  /*32a0*/  ISETP.GE.AND P1, PT, R104, R9.reuse, PT ;  /* 0x000000096800720c */ /* 0x080fe20003f26270 */
[----:B-1----:R-:W-:Y:S01]  /*32b0*/  FMUL.FTZ R6, R56, c[0x0][0x2ec] ;  /* 0x0000bb0038067a20 */ /* 0x002fe20000410000 */
[-C--:B------:R-:W-:Y:S01]  /*32c0*/  ISETP.GE.AND P5, PT, R105, R9.reuse, PT ;  /* 0x000000096900720c */ /* 0x080fe20003fa6270 */
[----:B------:R-:W-:Y:S01]  /*32d0*/  HMMA.16816.F32 R28, R28, R14, R80 ;  /* 0x0000000e1c1c723c */ /* 0x000fe20000001850 */
[----:B------:R-:W-:Y:S01]  /*32e0*/  FSEL R54, R3, -INF , !P3 ;  /* 0xff80000003367808 */ /* 0x000fe20005800000 */
[----:B------:R-:W-:Y:S01]  /*32f0*/  FFMA.FTZ R3, R113, R68, R146 ;  /* 0x0000004471037223 */ /* 0x000fe20000010092 */
[----:B------:R1:W-:Y:S01]  /*3300*/  MUFU.TANH R94, R0 ;  /* 0x00000000005e7308 */ /* 0x0003e20000002400 */
[----:B------:R-:W-:Y:S01]  /*3310*/  BAR.SYNC.DEFER_BLOCKING 0x0 ;  /* 0x0000000000007b1d */ /* 0x000fe20000010000 */
[----:B------:R-:W-:-:S02]  /*3320*/  ISETP.GE.AND P4, PT, R106, R9, PT ;  /* 0x000000096a00720c */ /* 0x000fc40003f86270 */
[----:B------:R-:W-:-:S04]  /*3330*/  ISETP.GE.AND P3, PT, R107, R9, PT ;  /* 0x000000096b00720c */ /* 0x000fc80003f66270 */
[----:B------:R3:W3:Y:S01]  /*3340*/  MUFU.TANH R70, R6 ;  /* 0x0000000600467308 */ /* 0x0006e20000002400 */
[----:B----4-:R-:W-:Y:S01]  /*3350*/  FMUL.FTZ R12, R50, c[0x0][0x2ec] ;  /* 0x0000bb00320c7a20 */ /* 0x010fe20000410000 */
[----:B--2---:R-:W-:Y:S01]  /*3360*/  HMMA.16816.F32 R40, R24, R16, R36 ;  /* 0x000000101828723c */ /* 0x004fe20000001824 */
[----:B-1----:R-:W-:-:S07]  /*3370*/  FFMA.FTZ R0, R108, R68, R160 ;  /* 0x000000446c007223 */ /* 0x002fce00000100a0 */
[----:B------:R-:W-:Y:S01]  /*3380*/  HMMA.16816.F32 R36, R20, R16, R44 ;  /* 0x000000101424723c */ /* 0x000fe2000000182c */
[----:B------:R-:W-:Y:S01]  /*3390*/  FSEL R72, R0, -INF , !P0 ;  /* 0xff80000000487808 */ /* 0x000fe20004000000 */
[----:B------:R-:W-:Y:S01]  /*33a0*/  FFMA.FTZ R0, R108, R68, R159 ;  /* 0x000000446c007223 */ /* 0x000fe2000001009f */
[----:B------:R-:W-:Y:S01]  /*33b0*/  ISETP.GE.AND P0, PT, R105, R10, PT ;  /* 0x0000000a6900720c */ /* 0x000fe20003f06270 */
[----:B---3--:R-:W-:-:S04]  /*33c0*/  FMUL.FTZ R6, R57, c[0x0][0x2ec] ;  /* 0x0000bb0039067a20 */ /* 0x008fc80000410000 */
[-C--:B------:R-:W-:Y:S01]  /*33d0*/  HMMA.16816.F32 R24, R24, R18.reuse, R32 ;  /* 0x000000121818723c */ /* 0x080fe20000001820 */
[----:B------:R-:W-:Y:S01]  /*33e0*/  FSEL R84, R0, -INF , !P1 ;  /* 0xff80000000547808 */ /* 0x000fe20004800000 */
[----:B------:R-:W-:Y:S01]  /*33f0*/  FFMA.FTZ R0, R111, R68, R148 ;  /* 0x000000446f007223 */ /* 0x000fe20000010094 */
[----:B------:R-:W-:Y:S01]  /*3400*/  ISETP.GE.AND P1, PT, R106, R8, PT ;  /* 0x000000086a00720c */ /* 0x000fe20003f26270 */
[----:B------:R1:W-:Y:S01]  /*3410*/  MUFU.TANH R92, R6 ;  /* 0x00000006005c7308 */ /* 0x0003e20000002400 */
[----:B------:R-:W-:Y:S01]  /*3420*/  FSEL R64, R2, -INF , !P0 ;  /* 0xff80000002407808 */ /* 0x000fe20004000000 */
[-C--:B------:R-:W-:Y:S01]  /*3430*/  FFMA.FTZ R2, R113, R68.reuse, R157 ;  /* 0x0000004471027223 */ /* 0x080fe2000001009d */
[----:B------:R-:W-:Y:S01]  /*3440*/  FSEL R55, R0, -INF , !P6 ;  /* 0xff80000000377808 */ /* 0x000fe20007000000 */
[----:B------:R-:W-:Y:S01]  /*3450*/  FFMA.FTZ R0, R111, R68, R152 ;  /* 0x000000446f007223 */ /* 0x000fe20000010098 */
[----:B------:R-:W-:Y:S01]  /*3460*/  ISETP.GE.AND P6, PT, R106, R10, PT ;  /* 0x0000000a6a00720c */ /* 0x000fe20003fc6270 */
[----:B------:R-:W-:Y:S01]  /*3470*/  HMMA.16816.F32 R20, R20, R18, R28 ;  /* 0x000000121414723c */ /* 0x000fe2000000181c */
[----:B------:R-:W-:Y:S01]  /*3480*/  FSEL R74, R2, -INF , !P4 ;  /* 0xff800000024a7808 */ /* 0x000fe20006000000 */
[-C--:B------:R-:W-:Y:S01]  /*3490*/  FFMA.FTZ R2, R114, R68.reuse, R129 ;  /* 0x0000004472027223 */ /* 0x080fe20000010081 */
[----:B------:R-:W-:Y:S01]  /*34a0*/  FSEL R75, R0, -INF , !P5 ;  /* 0xff800000004b7808 */ /* 0x000fe20006800000 */
[----:B------:R-:W-:Y:S01]  /*34b0*/  FFMA.FTZ R0, R113, R68, R158 ;  /* 0x0000004471007223 */ /* 0x000fe2000001009e */
[----:B------:R-:W-:Y:S01]  /*34c0*/  ISETP.GE.AND P5, PT, R107, R8, PT ;  /* 0x000000086b00720c */ /* 0x000fe20003fa6270 */
[----:B------:R-:W-:Y:S01]  /*34d0*/  FMUL.FTZ R42, R42, c[0x0][0x2ec] ;  /* 0x0000bb002a2a7a20 */ /* 0x000fe20000410000 */
[----:B------:R-:W-:Y:S01]  /*34e0*/  FSEL R56, R3, -INF , !P6 ;  /* 0xff80000003387808 */ /* 0x000fe20007000000 */
[-C--:B------:R-:W-:Y:S01]  /*34f0*/  FFMA.FTZ R3, R114, R68.reuse, R130 ;  /* 0x0000004472037223 */ /* 0x080fe20000010082 */
[----:B------:R-:W-:Y:S01]  /*3500*/  FSEL R65, R0, -INF , !P1 ;  /* 0xff80000000417808 */ /* 0x000fe20004800000 */
[----:B------:R-:W-:Y:S01]  /*3510*/  FFMA.FTZ R0, R113, R68, R155 ;  /* 0x0000004471007223 */ /* 0x000fe2000001009b */
[----:B------:R-:W-:Y:S01]  /*3520*/  ISETP.GE.AND P1, PT, R107, R10, PT ;  /* 0x0000000a6b00720c */ /* 0x000fe20003f26270 */
[----:B-1----:R-:W-:Y:S01]  /*3530*/  FMUL.FTZ R6, R59, c[0x0][0x2ec] ;  /* 0x0000bb003b067a20 */ /* 0x002fe20000410000 */
[----:B------:R-:W-:Y:S01]  /*3540*/  FSEL R131, R3, -INF , !P3 ;  /* 0xff80000003837808 */ /* 0x000fe20005800000 */
[-C--:B------:R-:W-:Y:S01]  /*3550*/  FFMA.FTZ R3, R116, R68.reuse, R151 ;  /* 0x0000004474037223 */ /* 0x080fe20000010097 */
[----:B------:R-:W-:Y:S01]  /*3560*/  FSEL R52, R0, -INF , !P2 ;  /* 0xff80000000347808 */ /* 0x000fe20005000000 */
[----:B------:R-:W-:Y:S01]  /*3570*/  FFMA.FTZ R0, R114, R68, R144 ;  /* 0x0000004472007223 */ /* 0x000fe20000010090 */
[----:B------:R-:W-:Y:S01]  /*3580*/  ISETP.GE.AND P2, PT, R109, R9, PT ;  /* 0x000000096d00720c */ /* 0x000fe20003f46270 */
[----:B------:R1:W-:Y:S01]  /*3590*/  MUFU.TANH R67, R6 ;  /* 0x0000000600437308 */ /* 0x0003e20000002400 */
[----:B------:R-:W-:Y:S01]  /*35a0*/  ISETP.GE.AND P3, PT, R110, R8, PT ;  /* 0x000000086e00720c */ /* 0x000fe20003f66270 */
[----:B------:R-:W-:Y:S01]  /*35b0*/  FMUL.FTZ R38, R38, c[0x0][0x2ec] ;  /* 0x0000bb0026267a20 */ /* 0x000fe20000410000 */
[----:B------:R-:W-:Y:S01]  /*35c0*/  FSEL R58, R0, -INF , !P5 ;  /* 0xff800000003a7808 */ /* 0x000fe20006800000 */
[----:B------:R-:W-:Y:S01]  /*35d0*/  FFMA.FTZ R0, R114, R68, R125 ;  /* 0x0000004472007223 */ /* 0x000fe2000001007d */
[----:B------:R-:W-:Y:S01]  /*35e0*/  ISETP.GE.AND P0, PT, R107, R11, PT ;  /* 0x0000000b6b00720c */ /* 0x000fe20003f06270 */
[----:B------:R-:W-:Y:S01]  /*35f0*/  FMUL.FTZ R36, R36, c[0x0][0x2ec] ;  /* 0x0000bb0024247a20 */ /* 0x000fe20000410000 */
[----:B------:R-:W-:Y:S01]  /*3600*/  ISETP.GE.AND P4, PT, R109, R8, PT ;  /* 0x000000086d00720c */ /* 0x000fe20003f86270 */
[----:B------:R-:W-:Y:S01]  /*3610*/  MUFU.TANH R42, R42 ;  /* 0x0000002a002a7308 */ /* 0x000fe20000002400 */
[----:B------:R-:W-:Y:S01]  /*3620*/  FSEL R85, R0, -INF , !P1 ;  /* 0xff80000000557808 */ /* 0x000fe20004800000 */
[----:B------:R-:W-:Y:S01]  /*3630*/  FMUL.FTZ R0, R49, c[0x0][0x2ec] ;  /* 0x0000bb0031007a20 */ /* 0x000fe20000410000 */
[----:B------:R-:W-:Y:S01]  /*3640*/  FSEL R79, R2, -INF , !P0 ;  /* 0xff800000024f7808 */ /* 0x000fe20004000000 */
[-C--:B------:R-:W-:Y:S01]  /*3650*/  FFMA.FTZ R2, R116, R68.reuse, R141 ;  /* 0x0000004474027223 */ /* 0x080fe2000001008d */
[----:B------:R-:W-:Y:S01]  /*3660*/  ISETP.GE.AND P0, PT, R110, R9, PT ;  /* 0x000000096e00720c */ /* 0x000fe20003f06270 */
[----:B------:R-:W-:Y:S01]  /*3670*/  FMUL.FTZ R43, R43, c[0x0][0x2ec] ;  /* 0x0000bb002b2b7a20 */ /* 0x000fe20000410000 */
[----:B------:R-:W-:Y:S01]  /*3680*/  FSEL R57, R3, -INF , !P4 ;  /* 0xff80000003397808 */ /* 0x000fe20006000000 */
[----:B------:R2:W-:Y:S01]  /*3690*/  MUFU.TANH R53, R0 ;  /* 0x0000000000357308 */ /* 0x0005e20000002400 */
[----:B------:R-:W-:Y:S01]  /*36a0*/  FFMA.FTZ R3, R116, R68, R145 ;  /* 0x0000004474037223 */ /* 0x000fe20000010091 */
[C---:B------:R-:W-:Y:S01]  /*36b0*/  ISETP.GE.AND P6, PT, R109.reuse, R11, PT ;  /* 0x0000000b6d00720c */ /* 0x040fe20003fc6270 */
[----:B-1----:R-:W-:Y:S01]  /*36c0*/  FMUL.FTZ R6, R48, c[0x0][0x2ec] ;  /* 0x0000bb0030067a20 */ /* 0x002fe20000410000 */
[----:B------:R-:W-:Y:S01]  /*36d0*/  ISETP.GE.AND P5, PT, R109, R10, PT ;  /* 0x0000000a6d00720c */ /* 0x000fe20003fa6270 */
[----:B------:R-:W-:Y:S01]  /*36e0*/  FMUL.FTZ R37, R37, c[0x0][0x2ec] ;  /* 0x0000bb0025257a20 */ /* 0x000fe20000410000 */
[----:B------:R-:W-:Y:S01]  /*36f0*/  FSEL R78, R3, -INF , !P6 ;  /* 0xff800000034e7808 */ /* 0x000fe20007000000 */
[-C--:B------:R-:W-:Y:S01]  /*3700*/  FFMA.FTZ R3, R118, R68.reuse, R77 ;  /* 0x0000004476037223 */ /* 0x080fe2000001004d */
[----:B------:R-:W-:Y:S01]  /*3710*/  ISETP.GE.AND P6, PT, R112, R9, PT ;  /* 0x000000097000720c */ /* 0x000fe20003fc6270 */
[----:B------:R1:W3:Y:S01]  /*3720*/  MUFU.TANH R59, R6 ;  /* 0x00000006003b7308 */ /* 0x0002e20000002400 */
[-C--:B------:R-:W-:Y:S01]  /*3730*/  ISETP.GE.AND P1, PT, R110, R11.reuse, PT ;  /* 0x0000000b6e00720c */ /* 0x080fe20003f26270 */
[----:B------:R-:W-:Y:S01]  /*3740*/  FMUL.FTZ R39, R39, c[0x0][0x2ec] ;  /* 0x0000bb0027277a20 */ /* 0x000fe20000410000 */
[----:B------:R-:W-:Y:S01]  /*3750*/  FSEL R98, R2, -INF , !P5 ;  /* 0xff80000002627808 */ /* 0x000fe20006800000 */
[-C--:B------:R-:W-:Y:S01]  /*3760*/  FFMA.FTZ R2, R118, R68.reuse, R76 ;  /* 0x0000004476027223 */ /* 0x080fe2000001004c */
[----:B------:R-:W-:Y:S01]  /*3770*/  FSEL R77, R3, -INF , !P1 ;  /* 0xff800000034d7808 */ /* 0x000fe20004800000 */
[----:B------:R-:W-:Y:S01]  /*3780*/  FFMA.FTZ R3, R121, R68, R128 ;  /* 0x0000004479037223 */ /* 0x000fe20000010080 */
[----:B------:R-:W-:Y:S01]  /*3790*/  ISETP.GE.AND P4, PT, R110, R10, PT ;  /* 0x0000000a6e00720c */ /* 0x000fe20003f86270 */
[-C--:B--2---:R-:W-:Y:S01]  /*37a0*/  FFMA.FTZ R0, R116, R68.reuse, R149 ;  /* 0x0000004474007223 */ /* 0x084fe20000010095 */
[----:B------:R-:W-:Y:S01]  /*37b0*/  ISETP.GE.AND P5, PT, R112, R11, PT ;  /* 0x0000000b7000720c */ /* 0x000fe20003fa6270 */
[----:B------:R-:W2:Y:S01]  /*37c0*/  MUFU.TANH R48, R12 ;  /* 0x0000000c00307308 */ /* 0x000ea20000002400 */
[-C--:B------:R-:W-:Y:S01]  /*37d0*/  ISETP.GE.AND P1, PT, R115, R9.reuse, PT ;  /* 0x000000097300720c */ /* 0x080fe20003f26270 */
[----:B------:R-:W-:Y:S01]  /*37e0*/  FMUL.FTZ R22, R22, c[0x0][0x2ec] ;  /* 0x0000bb0016167a20 */ /* 0x000fe20000410000 */
[----:B------:R-:W-:Y:S01]  /*37f0*/  FSEL R130, R0, -INF , !P2 ;  /* 0xff80000000827808 */ /* 0x000fe20005000000 */
[----:B------:R-:W-:Y:S01]  /*3800*/  FFMA.FTZ R0, R118, R68, R135 ;  /* 0x0000004476007223 */ /* 0x000fe20000010087 */
[----:B------:R-:W-:Y:S01]  /*3810*/  ISETP.GE.AND P2, PT, R112, R8, PT ;  /* 0x000000087000720c */ /* 0x000fe20003f46270 */
[----:B-1----:R-:W-:Y:S01]  /*3820*/  FMUL.FTZ R6, R51, c[0x0][0x2ec] ;  /* 0x0000bb0033067a20 */ /* 0x002fe20000410000 */
[----:B------:R-:W-:Y:S01]  /*3830*/  FSEL R76, R3, -INF , !P5 ;  /* 0xff800000034c7808 */ /* 0x000fe20006800000 */
[-C--:B------:R-:W-:Y:S01]  /*3840*/  FFMA.FTZ R3, R122, R68.reuse, R95 ;  /* 0x000000447a037223 */ /* 0x080fe2000001005f */
[----:B------:R-:W-:Y:S01]  /*3850*/  FSEL R101, R0, -INF , !P3 ;  /* 0xff80000000657808 */ /* 0x000fe20005800000 */
[-C--:B------:R-:W-:Y:S01]  /*3860*/  FFMA.FTZ R0, R118, R68.reuse, R97 ;  /* 0x0000004476007223 */ /* 0x080fe20000010061 */
[----:B------:R-:W-:Y:S01]  /*3870*/  FSEL R97, R2, -INF , !P4 ;  /* 0xff80000002617808 */ /* 0x000fe20006000000 */
[----:B------:R-:W-:Y:S01]  /*3880*/  FMUL.FTZ R2, R41, c[0x0][0x2ec] ;  /* 0x0000bb0029027a20 */ /* 0x000fe20000410000 */
[----:B------:R-:W-:Y:S01]  /*3890*/  ISETP.GE.AND P5, PT, R117, R9, PT ;  /* 0x000000097500720c */ /* 0x000fe20003fa6270 */
[----:B------:R1:W-:Y:S01]  /*38a0*/  MUFU.TANH R49, R6 ;  /* 0x0000000600317308 */ /* 0x0003e20000002400 */
[----:B------:R-:W-:Y:S01]  /*38b0*/  FSEL R129, R0, -INF , !P0 ;  /* 0xff80000000817808 */ /* 0x000fe20004000000 */
[----:B------:R-:W-:Y:S01]  /*38c0*/  FFMA.FTZ R0, R121, R68, R142 ;  /* 0x0000004479007223 */ /* 0x000fe2000001008e */
[----:B------:R-:W-:Y:S01]  /*38d0*/  ISETP.GE.AND P0, PT, R115, R8, PT ;  /* 0x000000087300720c */ /* 0x000fe20003f06270 */
[----:B------:R-:W-:Y:S01]  /*38e0*/  FMUL.FTZ R20, R20, c[0x0][0x2ec] ;  /* 0x0000bb0014147a20 */ /* 0x000fe20000410000 */
[----:B------:R-:W-:Y:S01]  /*38f0*/  ISETP.GE.AND P3, PT, R112, R10, PT ;  /* 0x0000000a7000720c */ /* 0x000fe20003f66270 */
[----:B------:R-:W-:Y:S01]  /*3900*/  FMUL.FTZ R21, R21, c[0x0][0x2ec] ;  /* 0x0000bb0015157a20 */ /* 0x000fe20000410000 */
[----:B------:R-:W-:Y:S01]  /*3910*/  FSEL R100, R0, -INF , !P2 ;  /* 0xff80000000647808 */ /* 0x000fe20005000000 */
[----:B------:R-:W-:Y:S01]  /*3920*/  FFMA.FTZ R0, R121, R68, R137 ;  /* 0x0000004479007223 */ /* 0x000fe20000010089 */
[----:B------:R-:W-:Y:S01]  /*3930*/  ISETP.GE.AND P2, PT, R115, R10, PT ;  /* 0x0000000a7300720c */ /* 0x000fe20003f46270 */
[----:B------:R4:W-:Y:S01]  /*3940*/  MUFU.TANH R12, R2 ;  /* 0x00000002000c7308 */ /* 0x0009e20000002400 */
[----:B------:R-:W-:Y:S01]  /*3950*/  FSEL R149, R3, -INF , !P1 ;  /* 0xff80000003957808 */ /* 0x000fe20004800000 */
[-C--:B-----5:R-:W-:Y:S01]  /*3960*/  FFMA.FTZ R3, R123, R68.reuse, R124 ;  /* 0x000000447b037223 */ /* 0x0a0fe2000001007c */
[----:B------:R-:W-:Y:S01]  /*3970*/  FSEL R125, R0, -INF , !P6 ;  /* 0xff800000007d7808 */ /* 0x000fe20007000000 */
[----:B------:R-:W-:Y:S01]  /*3980*/  FFMA.FTZ R0, R122, R68, R96 ;  /* 0x000000447a007223 */ /* 0x000fe20000010060 */
[-C--:B------:R-:W-:Y:S01]  /*3990*/  ISETP.GE.AND P6, PT, R117, R8.reuse, PT ;  /* 0x000000087500720c */ /* 0x080fe20003fc6270 */
[----:B-1----:R-:W-:Y:S01]  /*39a0*/  FMUL.FTZ R6, R40, c[0x0][0x2ec] ;  /* 0x0000bb0028067a20 */ /* 0x002fe20000410000 */
[----:B------:R-:W-:Y:S01]  /*39b0*/  ISETP.GE.AND P1, PT, R119, R8, PT ;  /* 0x000000087700720c */ /* 0x000fe20003f26270 */
[----:B------:R-:W-:Y:S01]  /*39c0*/  MUFU.TANH R38, R38 ;  /* 0x0000002600267308 */ /* 0x000fe20000002400 */
[----:B------:R-:W-:Y:S01]  /*39d0*/  FSEL R108, R0, -INF , !P0 ;  /* 0xff800000006c7808 */ /* 0x000fe20004000000 */
[----:B------:R-:W-:Y:S01]  /*39e0*/  FFMA.FTZ R0, R122, R68, R86 ;  /* 0x000000447a007223 */ /* 0x000fe20000010056 */
[----:B------:R-:W-:Y:S01]  /*39f0*/  ISETP.GE.AND P4, PT, R115, R11, PT ;  /* 0x0000000b7300720c */ /* 0x000fe20003f86270 */
[----:B------:R-:W-:Y:S01]  /*3a00*/  FMUL.FTZ R23, R23, c[0x0][0x2ec] ;  /* 0x0000bb0017177a20 */ /* 0x000fe20000410000 */
[----:B------:R-:W-:-:S02]  /*3a10*/  ISETP.GE.AND P0, PT, R117, R10, PT ;  /* 0x0000000a7500720c */ /* 0x000fc40003f06270 */
[----:B------:R-:W-:Y:S01]  /*3a20*/  FSEL R128, R0, -INF , !P2 ;  /* 0xff80000000807808 */ /* 0x000fe20005000000 */
[-C--:B------:R-:W-:Y:S01]  /*3a30*/  FFMA.FTZ R0, R123, R68.reuse, R132 ;  /* 0x000000447b007223 */ /* 0x080fe20000010084 */
[-C--:B------:R-:W-:Y:S01]  /*3a40*/  ISETP.GE.AND P2, PT, R119, R11.reuse, PT ;  /* 0x0000000b7700720c */ /* 0x080fe20003f46270 */
[-C--:B----4-:R-:W-:Y:S01]  /*3a50*/  FFMA.FTZ R2, R121, R68.reuse, R99 ;  /* 0x0000004479027223 */ /* 0x090fe20000010063 */
[----:B------:R-:W-:Y:S01]  /*3a60*/  FSEL R99, R3, -INF , !P6 ;  /* 0xff80000003637808 */ /* 0x000fe20007000000 */
[-C--:B------:R-:W-:Y:S01]  /*3a70*/  FFMA.FTZ R3, R123, R68.reuse, R93 ;  /* 0x000000447b037223 */ /* 0x080fe2000001005d */
[----:B------:R-:W-:Y:S01]  /*3a80*/  FSEL R148, R0, -INF , !P5 ;  /* 0xff80000000947808 */ /* 0x000fe20006800000 */
[-C--:B------:R-:W-:Y:S01]  /*3a90*/  FFMA.FTZ R0, R127, R68.reuse, R70 ;  /* 0x000000447f007223 */ /* 0x080fe20000010046 */
[----:B------:R-:W-:Y:S01]  /*3aa0*/  FSEL R96, R2, -INF , !P3 ;  /* 0xff80000002607808 */ /* 0x000fe20005800000 */
[-C--:B------:R-:W-:Y:S01]  /*3ab0*/  FFMA.FTZ R2, R122, R68.reuse, R94 ;  /* 0x000000447a027223 */ /* 0x080fe2000001005e */
[----:B------:R-:W-:Y:S01]  /*3ac0*/  ISETP.GE.AND P3, PT, R117, R11, PT ;  /* 0x0000000b7500720c */ /* 0x000fe20003f66270 */
[----:B------:R1:W4:Y:S01]  /*3ad0*/  MUFU.TANH R13, R6 ;  /* 0x00000006000d7308 */ /* 0x0003220000002400 */
[----:B------:R-:W-:Y:S01]  /*3ae0*/  FSEL R121, R0, -INF , !P1 ;  /* 0xff80000000797808 */ /* 0x000fe20004800000 */
[-C--:B---3--:R-:W-:Y:S01]  /*3af0*/  FFMA.FTZ R0, R127, R68.reuse, R59 ;  /* 0x000000447f007223 */ /* 0x088fe2000001003b */
[----:B------:R-:W-:Y:S01]  /*3b00*/  FSEL R124, R2, -INF , !P4 ;  /* 0xff800000027c7808 */ /* 0x000fe20006000000 */
[-C--:B------:R-:W-:Y:S01]  /*3b10*/  FFMA.FTZ R2, R123, R68.reuse, R87 ;  /* 0x000000447b027223 */ /* 0x080fe20000010057 */
[----:B------:R-:W-:Y:S01]  /*3b20*/  FSEL R123, R3, -INF , !P3 ;  /* 0xff800000037b7808 */ /* 0x000fe20005800000 */
[----:B--2---:R-:W-:Y:S01]  /*3b30*/  FFMA.FTZ R3, R127, R68, R48 ;  /* 0x000000447f037223 */ /* 0x004fe20000010030 */
[----:B------:R-:W-:Y:S01]  /*3b40*/  ISETP.GE.AND P6, PT, R119, R10, PT ;  /* 0x0000000a7700720c */ /* 0x000fe20003fc6270 */
[----:B------:R-:W2:Y:S01]  /*3b50*/  MUFU.TANH R36, R36 ;  /* 0x0000002400247308 */ /* 0x000ea20000002400 */
[----:B------:R-:W-:Y:S01]  /*3b60*/  FSEL R122, R0, -INF , !P2 ;  /* 0xff800000007a7808 */ /* 0x000fe20005000000 */
[----:B------:R-:W-:Y:S01]  /*3b70*/  FFMA.FTZ R0, R134, R68, R92 ;  /* 0x0000004486007223 */ /* 0x000fe2000001005c */
[----:B------:R-:W-:-:S02]  /*3b80*/  ISETP.GE.AND P5, PT, R120, R8, PT ;  /* 0x000000087800720c */ /* 0x000fc40003fa6270 */
[----:B------:R-:W-:Y:S01]  /*3b90*/  FSEL R132, R3, -INF , !P6 ;  /* 0xff80000003847808 */ /* 0x000fe20007000000 */
[-C--:B------:R-:W-:Y:S01]  /*3ba0*/  FFMA.FTZ R3, R134, R68.reuse, R67 ;  /* 0x0000004486037223 */ /* 0x080fe20000010043 */
[----:B------:R-:W-:Y:S01]  /*3bb0*/  ISETP.GE.AND P3, PT, R120, R9, PT ;  /* 0x000000097800720c */ /* 0x000fe20003f66270 */
[----:B------:R-:W3:Y:S01]  /*3bc0*/  MUFU.TANH R43, R43 ;  /* 0x0000002b002b7308 */ /* 0x000ee20000002400 */
[----:B------:R-:W-:Y:S01]  /*3bd0*/  FSEL R137, R0, -INF , !P5 ;  /* 0xff80000000897808 */ /* 0x000fe20006800000 */
[-C--:B------:R-:W-:Y:S01]  /*3be0*/  FFMA.FTZ R0, R134, R68.reuse, R53 ;  /* 0x0000004486007223 */ /* 0x080fe20000010035 */
[----:B------:R-:W-:Y:S01]  /*3bf0*/  FSEL R135, R2, -INF , !P0 ;  /* 0xff80000002877808 */ /* 0x000fe20004000000 */
[----:B------:R-:W-:Y:S01]  /*3c00*/  FFMA.FTZ R2, R127, R68, R66 ;  /* 0x000000447f027223 */ /* 0x000fe20000010042 */
[----:B------:R-:W-:Y:S01]  /*3c10*/  ISETP.GE.AND P0, PT, R120, R11, PT ;  /* 0x0000000b7800720c */ /* 0x000fe20003f06270 */
[----:B-1----:R-:W-:Y:S01]  /*3c20*/  FMUL.FTZ R6, R24, c[0x0][0x2ec] ;  /* 0x0000bb0018067a20 */ /* 0x002fe20000410000 */
[----:B------:R-:W-:Y:S01]  /*3c30*/  FSEL R142, R3, -INF , !P3 ;  /* 0xff800000038e7808 */ /* 0x000fe20005800000 */
[----:B------:R-:W-:Y:S01]  /*3c40*/  FMUL.FTZ R3, R26, c[0x0][0x2ec] ;  /* 0x0000bb001a037a20 */ /* 0x000fe20000410000 */
[----:B------:R-:W-:Y:S01]  /*3c50*/  ISETP.GE.AND P4, PT, R119, R9, PT ;  /* 0x000000097700720c */ /* 0x000fe20003f86270 */
[----:B------:R-:W-:Y:S01]  /*3c60*/  MUFU.TANH R37, R37 ;  /* 0x0000002500257308 */ /* 0x000fe20000002400 */
[----:B------:R-:W-:-:S02]  /*3c70*/  ISETP.GE.AND P1, PT, R120, R10, PT ;  /* 0x0000000a7800720c */ /* 0x000fc40003f26270 */
[----:B------:R-:W-:Y:S01]  /*3c80*/  FSEL R120, R0, -INF , !P0 ;  /* 0xff80000000787808 */ /* 0x000fe20004000000 */
[CC--:B----4-:R-:W-:Y:S01]  /*3c90*/  FFMA.FTZ R0, R139.reuse, R68.reuse, R13 ;  /* 0x000000448b007223 */ /* 0x0d0fe2000001000d */
[----:B------:R-:W-:Y:S01]  /*3ca0*/  FSEL R144, R2, -INF , !P4 ;  /* 0xff80000002907808 */ /* 0x000fe20006000000 */
[----:B------:R-:W-:Y:S01]  /*3cb0*/  FFMA.FTZ R2, R134, R68, R49 ;  /* 0x0000004486027223 */ /* 0x000fe20000010031 */
[C---:B------:R-:W-:Y:S01]  /*3cc0*/  ISETP.GE.AND P4, PT, R126.reuse, R8, PT ;  /* 0x000000087e00720c */ /* 0x040fe20003f86270 */
[----:B------:R1:W-:Y:S01]  /*3cd0*/  MUFU.TANH R13, R3 ;  /* 0x00000003000d7308 */ /* 0x0003e20000002400 */
[----:B------:R-:W-:Y:S02]  /*3ce0*/  ISETP.GE.AND P2, PT, R126, R9, PT ;  /* 0x000000097e00720c */ /* 0x000fe40003f46270 */
[----:B------:R-:W-:Y:S01]  /*3cf0*/  FSEL R134, R0, -INF , !P4 ;  /* 0xff80000000867808 */ /* 0x000fe20006000000 */
[----:B------:R-:W-:Y:S01]  /*3d00*/  FFMA.FTZ R0, R139, R68, R38 ;  /* 0x000000448b007223 */ /* 0x000fe20000010026 */
[----:B------:R-:W-:-:S02]  /*3d10*/  ISETP.GE.AND P5, PT, R126, R10, PT ;  /* 0x0000000a7e00720c */ /* 0x000fc40003fa6270 */
[----:B------:R-:W-:Y:S01]  /*3d20*/  ISETP.GE.AND P3, PT, R133, R8, PT ;  /* 0x000000088500720c */ /* 0x000fe20003f66270 */
[----:B------:R-:W4:Y:S01]  /*3d30*/  MUFU.TANH R39, R39 ;  /* 0x0000002700277308 */ /* 0x000f220000002400 */
[----:B------:R-:W-:Y:S01]  /*3d40*/  FSEL R127, R2, -INF , !P1 ;  /* 0xff800000027f7808 */ /* 0x000fe20004800000 */
[----:B--2---:R-:W-:Y:S01]  /*3d50*/  FFMA.FTZ R2, R139, R68, R36 ;  /* 0x000000448b027223 */ /* 0x004fe20000010024 */
[C---:B------:R-:W-:Y:S02]  /*3d60*/  ISETP.GE.AND P0, PT, R133.reuse, R9, PT ;  /* 0x000000098500720c */ /* 0x040fe40003f06270 */
[CC--:B------:R-:W-:Y:S02]  /*3d70*/  ISETP.GE.AND P1, PT, R133.reuse, R11.reuse, PT ;  /* 0x0000000b8500720c */ /* 0x0c0fe40003f26270 */
[----:B------:R-:W-:Y:S01]  /*3d80*/  ISETP.GE.AND P4, PT, R133, R10, PT ;  /* 0x0000000a8500720c */ /* 0x000fe20003f86270 */
[-C--:B-1----:R-:W-:Y:S01]  /*3d90*/  FFMA.FTZ R3, R139, R68.reuse, R42 ;  /* 0x000000448b037223 */ /* 0x082fe2000001002a */
[----:B------:R1:W2:Y:S01]  /*3da0*/  MUFU.TANH R14, R6 ;  /* 0x00000006000e7308 */ /* 0x0002a20000002400 */
[----:B------:R-:W-:Y:S01]  /*3db0*/  FSEL R147, R0, -INF , !P5 ;  /* 0xff80000000937808 */ /* 0x000fe20006800000 */
[----:B---3--:R-:W-:Y:S01]  /*3dc0*/  FFMA.FTZ R0, R140, R68, R43 ;  /* 0x000000448c007223 */ /* 0x008fe2000001002b */
[----:B------:R-:W-:-:S02]  /*3dd0*/  ISETP.GE.AND P6, PT, R126, R11, PT ;  /* 0x0000000b7e00720c */ /* 0x000fc40003fc6270 */
[----:B------:R-:W-:Y:S01]  /*3de0*/  FSEL R153, R3, -INF , !P2 ;  /* 0xff80000003997808 */ /* 0x000fe20005000000 */
[-C--:B------:R-:W-:Y:S01]  /*3df0*/  FFMA.FTZ R3, R140, R68.reuse, R12 ;  /* 0x000000448c037223 */ /* 0x080fe2000001000c */
[----:B------:R-:W-:Y:S01]  /*3e00*/  FSEL R141, R2, -INF , !P6 ;  /* 0xff800000028d7808 */ /* 0x000fe20007000000 */
[----:B------:R-:W3:Y:S01]  /*3e10*/  MUFU.TANH R22, R22 ;  /* 0x0000001600167308 */ /* 0x000ee20000002400 */
[-C--:B----4-:R-:W-:Y:S01]  /*3e20*/  FFMA.FTZ R2, R140, R68.reuse, R39 ;  /* 0x000000448c027223 */ /* 0x090fe20000010027 */
[----:B------:R-:W-:Y:S02]  /*3e30*/  FSEL R152, R0, -INF , !P0 ;  /* 0xff80000000987808 */ /* 0x000fe40004000000 */
[----:B------:R-:W-:Y:S01]  /*3e40*/  FSEL R133, R3, -INF , !P3 ;  /* 0xff80000003857808 */ /* 0x000fe20005800000 */
[----:B------:R-:W-:Y:S01]  /*3e50*/  FFMA.FTZ R3, R140, R68, R37 ;  /* 0x000000448c037223 */ /* 0x000fe20000010025 */
[----:B------:R-:W-:Y:S01]  /*3e60*/  ISETP.GE.AND P2, PT, R136, R8, PT ;  /* 0x000000088800720c */ /* 0x000fe20003f46270 */
[----:B-1----:R-:W-:Y:S01]  /*3e70*/  FMUL.FTZ R6, R25, c[0x0][0x2ec] ;  /* 0x0000bb0019067a20 */ /* 0x002fe20000410000 */
[----:B------:R-:W1:Y:S01]  /*3e80*/  MUFU.TANH R20, R20 ;  /* 0x0000001400147308 */ /* 0x000e620000002400 */
[-C--:B--2---:R-:W-:Y:S01]  /*3e90*/  FFMA.FTZ R0, R143, R68.reuse, R14 ;  /* 0x000000448f007223 */ /* 0x084fe2000001000e */
[----:B------:R-:W-:Y:S01]  /*3ea0*/  FSEL R140, R3, -INF , !P1 ;  /* 0xff800000038c7808 */ /* 0x000fe20004800000 */
[-C--:B------:R-:W-:Y:S01]  /*3eb0*/  FFMA.FTZ R3, R143, R68.reuse, R13 ;  /* 0x000000448f037223 */ /* 0x080fe2000001000d */
[----:B------:R-:W-:Y:S01]  /*3ec0*/  ISETP.GE.AND P1, PT, R69, R9, PT ;  /* 0x000000094500720c */ /* 0x000fe20003f26270 */
[-C--:B------:R-:W-:Y:S01]  /*3ed0*/  FFMA.FTZ R13, R154, R68.reuse, R163 ;  /* 0x000000449a0d7223 */ /* 0x080fe200000100a3 */
[----:B------:R-:W-:Y:S01]  /*3ee0*/  FSEL R126, R0, -INF , !P2 ;  /* 0xff800000007e7808 */ /* 0x000fe20005000000 */
[----:B---3--:R-:W-:Y:S01]  /*3ef0*/  FFMA.FTZ R0, R143, R68, R22 ;  /* 0x000000448f007223 */ /* 0x008fe20000010016 */
[----:B------:R2:W3:Y:S01]  /*3f00*/  MUFU.TANH R15, R6 ;  /* 0x00000006000f7308 */ /* 0x0004e20000002400 */
[----:B------:R-:W-:-:S02]  /*3f10*/  ISETP.GE.AND P3, PT, R136, R10, PT ;  /* 0x0000000a8800720c */ /* 0x000fc40003f66270 */
[----:B------:R-:W-:Y:S02]  /*3f20*/  FSEL R32, R13, -INF , !P1 ;  /* 0xff8000000d207808 */ /* 0x000fe40004800000 */
[----:B------:R-:W-:Y:S02]  /*3f30*/  ISETP.GE.AND P1, PT, R246, 0x2, PT ;  /* 0x00000002f600780c */ /* 0x000fe40003f26270 */
[----:B------:R-:W-:Y:S01]  /*3f40*/  FSEL R146, R2, -INF , !P4 ;  /* 0xff80000002927808 */ /* 0x000fe20006000000 */
[----:B------:R-:W4:Y:S01]  /*3f50*/  MUFU.TANH R21, R21 ;  /* 0x0000001500157308 */ /* 0x000f220000002400 */
[----:B------:R-:W-:Y:S01]  /*3f60*/  FSEL R145, R0, -INF , !P3 ;  /* 0xff80000000917808 */ /* 0x000fe20005800000 */
[-C--:B-1----:R-:W-:Y:S01]  /*3f70*/  FFMA.FTZ R2, R143, R68.reuse, R20 ;  /* 0x000000448f027223 */ /* 0x082fe20000010014 */
[----:B------:R-:W-:Y:S01]  /*3f80*/  ISETP.GE.AND P6, PT, R136, R9, PT ;  /* 0x000000098800720c */ /* 0x000fe20003fc6270 */
[----:B------:R-:W-:Y:S01]  /*3f90*/  FFMA.FTZ R0, R154, R68, R164 ;  /* 0x000000449a007223 */ /* 0x000fe200000100a4 */
[----:B------:R-:W-:-:S02]  /*3fa0*/  ISETP.GE.AND P5, PT, R136, R11, PT ;  /* 0x0000000b8800720c */ /* 0x000fc40003fa6270 */
[----:B------:R-:W-:Y:S01]  /*3fb0*/  ISETP.GE.AND P0, PT, R69, R8, PT ;  /* 0x000000084500720c */ /* 0x000fe20003f06270 */
[----:B--2---:R-:W-:Y:S01]  /*3fc0*/  FMUL.FTZ R6, R27, c[0x0][0x2ec] ;  /* 0x0000bb001b067a20 */ /* 0x004fe20000410000 */
[----:B------:R-:W1:Y:S01]  /*3fd0*/  MUFU.TANH R23, R23 ;  /* 0x0000001700177308 */ /* 0x000e620000002400 */
[----:B------:R-:W-:Y:S01]  /*3fe0*/  FSEL R151, R3, -INF , !P6 ;  /* 0xff80000003977808 */ /* 0x000fe20007000000 */
[-C--:B---3--:R-:W-:Y:S01]  /*3ff0*/  FFMA.FTZ R14, R150, R68.reuse, R15 ;  /* 0x00000044960e7223 */ /* 0x088fe2000001000f */
[----:B------:R-:W-:Y:S01]  /*4000*/  FSEL R139, R2, -INF , !P5 ;  /* 0xff800000028b7808 */ /* 0x000fe20006800000 */
[-C--:B------:R-:W-:Y:S01]  /*4010*/  FFMA.FTZ R2, R154, R68.reuse, R161 ;  /* 0x000000449a027223 */ /* 0x080fe200000100a1 */
[----:B------:R-:W-:Y:S01]  /*4020*/  FSEL R20, R0, -INF , !P0 ;  /* 0xff80000000147808 */ /* 0x000fe20004000000 */
[----:B----4-:R-:W-:Y:S02]  /*4030*/  FFMA.FTZ R3, R150, R68, R21 ;  /* 0x0000004496037223 */ /* 0x010fe40000010015 */
[----:B------:R2:W3:Y:S01]  /*4040*/  MUFU.TANH R12, R6 ;  /* 0x00000006000c7308 */ /* 0x0004e20000002400 */
[----:B------:R-:W-:-:S02]  /*4050*/  ISETP.GE.AND P4, PT, R69, R11, PT ;  /* 0x0000000b4500720c */ /* 0x000fc40003f86270 */
[----:B------:R-:W-:Y:S02]  /*4060*/  ISETP.GE.AND P2, PT, R69, R10, PT ;  /* 0x0000000a4500720c */ /* 0x000fe40003f46270 */
[C---:B------:R-:W-:Y:S02]  /*4070*/  ISETP.GE.AND P6, PT, R138.reuse, R8, PT ;  /* 0x000000088a00720c */ /* 0x040fe40003fc6270 */
[----:B------:R-:W-:Y:S01]  /*4080*/  ISETP.GE.AND P5, PT, R138, R9, PT ;  /* 0x000000098a00720c */ /* 0x000fe20003fa6270 */
[----:B-1----:R-:W-:Y:S01]  /*4090*/  FFMA.FTZ R0, R150, R68, R23 ;  /* 0x0000004496007223 */ /* 0x002fe20000010017 */
[C---:B------:R-:W-:Y:S02]  /*40a0*/  ISETP.GE.AND P3, PT, R138.reuse, R11, PT ;  /* 0x0000000b8a00720c */ /* 0x040fe40003f66270 */
[----:B------:R-:W-:Y:S02]  /*40b0*/  ISETP.GE.AND P0, PT, R138, R10, PT ;  /* 0x0000000a8a00720c */ /* 0x000fe40003f06270 */
[----:B------:R-:W-:-:S02]  /*40c0*/  FSEL R22, R2, -INF , !P2 ;  /* 0xff80000002167808 */ /* 0x000fc40005000000 */
[----:B------:R-:W-:Y:S01]  /*40d0*/  FSEL R136, R14, -INF , !P6 ;  /* 0xff8000000e887808 */ /* 0x000fe20007000000 */
[-C--:B--2---:R-:W-:Y:S01]  /*40e0*/  FFMA.FTZ R6, R154, R68.reuse, R162 ;  /* 0x000000449a067223 */ /* 0x084fe200000100a2 */
[----:B------:R-:W-:Y:S01]  /*40f0*/  FSEL R138, R3, -INF , !P3 ;  /* 0xff800000038a7808 */ /* 0x000fe20005800000 */
[----:B---3--:R-:W-:Y:S01]  /*4100*/  FFMA.FTZ R12, R150, R68, R12 ;  /* 0x00000044960c7223 */ /* 0x008fe2000001000c */
        /* <DEDUP_REMOVED lines=51> */
.L_x_1084:
[----:B------:R-:W-:Y:S05]  /*4440*/  BSYNC B0 ;  /* 0x0000000000007941 */ /* 0x000fea0003800000 */
.L_x_1083:
[----:B------:R-:W0:Y:S02]  /*4450*/  LDGDEPBAR ;  /* 0x00000000000079af */ /* 0x000e240000000000 */
.L_x_1082:
        /* <DEDUP_REMOVED lines=10> */
[----:B--2---:R-:W-:Y:S02]  /*4500*/  FMNMX.FTZ R2, R57, R0, !PT ;  /* 0x0000000039027209 */ /* 0x004fe40007810000 */
        /* <DEDUP_REMOVED lines=39> */
[----:B-1----:R-:W1:Y:S01]  /*4780*/  SHFL.BFLY PT, R14, R0, 0x2, 0x1f ;  /* 0x0c401f00000e7f89 */ /* 0x002e6200000e0000 */
[----:B------:R-:W-:Y:S02]  /*4790*/  FMNMX.FTZ R2, R147, R2, !PT ;  /* 0x0000000293027209 */ /* 0x000fe40007810000 */
[----:B--2---:R-:W-:Y:S02]  /*47a0*/  FMNMX.FTZ R70, R70, R6, !PT ;  /* 0x0000000646467209 */ /* 0x004fe40007810000 */
[----:B------:R-:W-:Y:S02]  /*47b0*/  FMNMX.FTZ R6, R32, R84, !PT ;  /* 0x0000005420067209 */ /* 0x000fe40007810000 */
[----:B------:R-:W-:Y:S01]  /*47c0*/  FMNMX.FTZ R3, R146, R2, !PT ;  /* 0x0000000292037209 */ /* 0x000fe20007810000 */
[----:B------:R-:W2:Y:S01]  /*47d0*/  SHFL.BFLY PT, R12, R70, 0x1, 0x1f ;  /* 0x0c201f00460c7f89 */ /* 0x000ea200000e0000 */
[----:B------:R-:W-:Y:S02]  /*47e0*/  FMNMX.FTZ R6, R75, R6, !PT ;  /* 0x000000064b067209 */ /* 0x000fe40007810000 */
[----:B------:R-:W-:-:S02]  /*47f0*/  FMNMX.FTZ R3, R145, R3, !PT ;  /* 0x0000000391037209 */ /* 0x000fc40007810000 */
[----:B------:R-:W-:Y:S02]  /*4800*/  FMNMX.FTZ R6, R74, R6, !PT ;  /* 0x000000064a067209 */ /* 0x000fe40007810000 */
[----:B------:R-:W-:Y:S02]  /*4810*/  FMNMX.FTZ R3, R143, R3, !PT ;  /* 0x000000038f037209 */ /* 0x000fe40007810000 */
[----:B------:R-:W-:-:S03]  /*4820*/  FMNMX.FTZ R6, R131, R6, !PT ;  /* 0x0000000683067209 */ /* 0x000fc60007810000 */
[----:B------:R-:W3:Y:S01]  /*4830*/  SHFL.BFLY PT, R13, R3, 0x2, 0x1f ;  /* 0x0c401f00030d7f89 */ /* 0x000ee200000e0000 */
[----:B-1----:R-:W-:Y:S02]  /*4840*/  FMNMX.FTZ R2, R0, R14, !PT ;  /* 0x0000000e00027209 */ /* 0x002fe40007810000 */
[----:B------:R-:W-:-:S03]  /*4850*/  FMNMX.FTZ R0, R130, R6, !PT ;  /* 0x0000000682007209 */ /* 0x000fc60007810000 */
[----:B------:R-:W1:Y:S01]  /*4860*/  SHFL.BFLY PT, R14, R2, 0x1, 0x1f ;  /* 0x0c201f00020e7f89 */ /* 0x000e6200000e0000 */
[----:B------:R-:W-:Y:S02]  /*4870*/  FMNMX.FTZ R0, R129, R0, !PT ;  /* 0x0000000081007209 */ /* 0x000fe40007810000 */
[----:B--2---:R-:W-:Y:S02]  /*4880*/  FMNMX.FTZ R70, R70, R12, !PT ;  /* 0x0000000c46467209 */ /* 0x004fe40007810000 */
[----:B------:R-:W-:Y:S02]  /*4890*/  FMNMX.FTZ R0, R125, R0, !PT ;  /* 0x000000007d007209 */ /* 0x000fe40007810000 */
[C---:B------:R-:W-:Y:S02]  /*48a0*/  FSETP.NEU.FTZ.AND P0, PT, R70.reuse, -INF , PT ;  /* 0xff8000004600780b */ /* 0x040fe40003f1d000 */
[----:B------:R-:W-:Y:S01]  /*48b0*/  FMNMX.FTZ R6, R149, R0, !PT ;  /* 0x0000000095067209 */ /* 0x000fe20007810000 */
[----:B------:R-:W-:-:S03]  /*48c0*/  FMUL.FTZ R0, R70, c[0x0][0x23c] ;  /* 0x00008f0046007a20 */ /* 0x000fc60000410000 */
[----:B------:R-:W-:Y:S02]  /*48d0*/  FMNMX.FTZ R6, R148, R6, !PT ;  /* 0x0000000694067209 */ /* 0x000fe40007810000 */
[----:B------:R-:W-:Y:S02]  /*48e0*/  FSEL R0, R0, RZ, P0 ;  /* 0x000000ff00007208 */ /* 0x000fe40000000000 */
[----:B------:R-:W-:Y:S02]  /*48f0*/  FMNMX.FTZ R12, R144, R6, !PT ;  /* 0x00000006900c7209 */ /* 0x000fe40007810000 */
[----:B---3--:R-:W-:Y:S01]  /*4900*/  FMNMX.FTZ R3, R3, R13, !PT ;  /* 0x0000000d03037209 */ /* 0x008fe20007810000 */
[----:B------:R-:W-:Y:S01]  /*4910*/  FFMA.FTZ R6, R20, c[0x0][0x23c], -R0 ;  /* 0x00008f0014067a23 */ /* 0x000fe20000010800 */
[----:B------:R-:W-:Y:S02]  /*4920*/  FMNMX.FTZ R12, R142, R12, !PT ;  /* 0x0000000c8e0c7209 */ /* 0x000fe40007810000 */
[----:B-1----:R-:W-:Y:S01]  /*4930*/  FMNMX.FTZ R2, R2, R14, !PT ;  /* 0x0000000e02027209 */ /* 0x002fe20007810000 */
[----:B------:R1:W-:Y:S01]  /*4940*/  MUFU.EX2 R214, R6 ;  /* 0x0000000600d67308 */ /* 0x0003e20000000800 */
[----:B------:R-:W2:Y:S02]  /*4950*/  SHFL.BFLY PT, R16, R3, 0x1, 0x1f ;  /* 0x0c201f0003107f89 */ /* 0x000ea400000e0000 */
[C---:B------:R-:W-:Y:S01]  /*4960*/  FSETP.NEU.FTZ.AND P0, PT, R2.reuse, -INF , PT ;  /* 0xff8000000200780b */ /* 0x040fe20003f1d000 */
[----:B------:R-:W-:-:S05]  /*4970*/  FMUL.FTZ R13, R2, c[0x0][0x23c] ;  /* 0x00008f00020d7a20 */ /* 0x000fca0000410000 */
[----:B------:R-:W-:-:S05]  /*4980*/  FSEL R13, R13, RZ, P0 ;  /* 0x000000ff0d0d7208 */ /* 0x000fca0000000000 */
[----:B------:R-:W-:Y:S01]  /*4990*/  FFMA.FTZ R14, R54, c[0x0][0x23c], -R13 ;  /* 0x00008f00360e7a23 */ /* 0x000fe2000001080d */
[----:B-1----:R-:W-:Y:S01]  /*49a0*/  FMNMX.FTZ R6, R153, R12, !PT ;  /* 0x0000000c99067209 */ /* 0x002fe20007810000 */
[----:B------:R-:W-:Y:S02]  /*49b0*/  FFMA.FTZ R12, R72, c[0x0][0x23c], -R0 ;  /* 0x00008f00480c7a23 */ /* 0x000fe40000010800 */
[----:B------:R1:W-:Y:S01]  /*49c0*/  MUFU.EX2 R209, R14 ;  /* 0x0000000e00d17308 */ /* 0x0003e20000000800 */
[----:B------:R-:W-:Y:S02]  /*49d0*/  FMNMX.FTZ R6, R152, R6, !PT ;  /* 0x0000000698067209 */ /* 0x000fe40007810000 */
[----:B--2---:R-:W-:-:S05]  /*49e0*/  FMNMX.FTZ R3, R3, R16, !PT ;  /* 0x0000001003037209 */ /* 0x004fca0007810000 */
[----:B------:R2:W3:Y:S01]  /*49f0*/  MUFU.EX2 R211, R12 ;  /* 0x0000000c00d37308 */ /* 0x0004e20000000800 */
[----:B------:R-:W-:Y:S01]  /*4a00*/  FSETP.NEU.FTZ.AND P0, PT, R3, -INF , PT ;  /* 0xff8000000300780b */ /* 0x000fe20003f1d000 */
[----:B-1----:R-:W-:-:S06]  /*4a10*/  FFMA.FTZ R14, R52, c[0x0][0x23c], -R13 ;  /* 0x00008f00340e7a23 */ /* 0x002fcc000001080d */
[----:B------:R-:W-:Y:S01]  /*4a20*/  MUFU.EX2 R212, R14 ;  /* 0x0000000e00d47308 */ /* 0x000fe20000000800 */
[----:B--2---:R-:W-:Y:S01]  /*4a30*/  FMNMX.FTZ R12, R151, R6, !PT ;  /* 0x00000006970c7209 */ /* 0x004fe20007810000 */
[----:B------:R-:W-:Y:S01]  /*4a40*/  FFMA.FTZ R6, R55, c[0x0][0x23c], -R0 ;  /* 0x00008f0037067a23 */ /* 0x000fe20000010800 */
[----:B---3--:R-:W-:-:S05]  /*4a50*/  F2FP.PACK_AB R16, R211, R214 ;  /* 0x000000d6d310723e */ /* 0x008fca00000000ff */
[----:B------:R1:W-:Y:S02]  /*4a60*/  MUFU.EX2 R213, R6 ;  /* 0x0000000600d57308 */ /* 0x0003e40000000800 */
[----:B-1----:R-:W-:Y:S01]  /*4a70*/  FMNMX.FTZ R6, R150, R12, !PT ;  /* 0x0000000c96067209 */ /* 0x002fe20007810000 */
[----:B------:R-:W-:-:S04]  /*4a80*/  FFMA.FTZ R12, R21, c[0x0][0x23c], -R13 ;  /* 0x00008f00150c7a23 */ /* 0x000fc8000001080d */
[----:B------:R-:W1:Y:S01]  /*4a90*/  SHFL.BFLY PT, R15, R6, 0x2, 0x1f ;  /* 0x0c401f00060f7f89 */ /* 0x000e6200000e0000 */
[----:B------:R2:W-:Y:S02]  /*4aa0*/  MUFU.EX2 R210, R12 ;  /* 0x0000000c00d27308 */ /* 0x0005e40000000800 */
[----:B--2---:R-:W-:-:S06]  /*4ab0*/  FFMA.FTZ R12, R71, c[0x0][0x23c], -R13 ;  /* 0x00008f00470c7a23 */ /* 0x004fcc000001080d */
[----:B------:R2:W-:Y:S01]  /*4ac0*/  MUFU.EX2 R208, R12 ;  /* 0x0000000c00d07308 */ /* 0x0005e20000000800 */
[----:B-1----:R-:W-:Y:S01]  /*4ad0*/  FMNMX.FTZ R6, R6, R15, !PT ;  /* 0x0000000f06067209 */ /* 0x002fe20007810000 */
[----:B------:R-:W-:-:S06]  /*4ae0*/  FFMA.FTZ R15, R57, c[0x0][0x23c], -R0 ;  /* 0x00008f00390f7a23 */ /* 0x000fcc0000010800 */
[----:B------:R-:W-:Y:S01]  /*4af0*/  MUFU.EX2 R207, R15 ;  /* 0x0000000f00cf7308 */ /* 0x000fe20000000800 */
[----:B--2---:R-:W-:-:S05]  /*4b00*/  FMUL.FTZ R12, R3, c[0x0][0x23c] ;  /* 0x00008f00030c7a20 */ /* 0x004fca0000410000 */
[----:B------:R-:W-:-:S05]  /*4b10*/  FSEL R12, R12, RZ, P0 ;  /* 0x000000ff0c0c7208 */ /* 0x000fca0000000000 */
[--C-:B------:R-:W-:Y:S02]  /*4b20*/  FFMA.FTZ R14, R22, c[0x0][0x23c], -R12.reuse ;  /* 0x00008f00160e7a23 */ /* 0x100fe4000001080c */
[----:B------:R-:W-:Y:S01]  /*4b30*/  LDSM.16.MT88.4 R20, [R189+0x6000] ;  /* 0x00600000bd14783b */ /* 0x000fe20000004200 */
[--C-:B------:R-:W-:Y:S01]  /*4b40*/  FFMA.FTZ R7, R73, c[0x0][0x23c], -R12.reuse ;  /* 0x00008f0049077a23 */ /* 0x100fe2000001080c */
[----:B------:R1:W-:Y:S01]  /*4b50*/  MUFU.EX2 R205, R14 ;  /* 0x0000000e00cd7308 */ /* 0x0003e20000000800 */
[----:B------:R-:W-:-:S07]  /*4b60*/  FFMA.FTZ R4, R56, c[0x0][0x23c], -R12 ;  /* 0x00008f0038047a23 */ /* 0x000fce000001080c */
[----:B------:R2:W3:Y:S01]  /*4b70*/  MUFU.EX2 R202, R7 ;  /* 0x0000000700ca7308 */ /* 0x0004e20000000800 */
[----:B-1----:R-:W1:Y:S07]  /*4b80*/  SHFL.BFLY PT, R14, R6, 0x1, 0x1f ;  /* 0x0c201f00060e7f89 */ /* 0x002e6e00000e0000 */
[----:B------:R4:W-:Y:S01]  /*4b90*/  MUFU.EX2 R206, R4 ;  /* 0x0000000400ce7308 */ /* 0x0009e20000000800 */
[----:B--2---:R-:W-:Y:S01]  /*4ba0*/  FFMA.FTZ R7, R64, c[0x0][0x23c], -R12 ;  /* 0x00008f0040077a23 */ /* 0x004fe2000001080c */
[----:B---3--:R-:W-:-:S06]  /*4bb0*/  F2FP.PACK_AB R5, R202, R205 ;  /* 0x000000cdca05723e */ /* 0x008fcc00000000ff */
[----:B------:R-:W2:Y:S01]  /*4bc0*/  MUFU.EX2 R203, R7 ;  /* 0x0000000700cb7308 */ /* 0x000ea20000000800 */
[----:B----4-:R-:W-:-:S07]  /*4bd0*/  FFMA.FTZ R4, R65, c[0x0][0x23c], -R0 ;  /* 0x00008f0041047a23 */ /* 0x010fce0000010800 */
[----:B------:R3:W4:Y:S01]  /*4be0*/  MUFU.EX2 R201, R4 ;  /* 0x0000000400c97308 */ /* 0x0007220000000800 */
[----:B-1----:R-:W-:Y:S02]  /*4bf0*/  FMNMX.FTZ R69, R6, R14, !PT ;  /* 0x0000000e06457209 */ /* 0x002fe40007810000 */
[----:B------:R-:W-:Y:S02]  /*4c00*/  F2FP.PACK_AB R6, R212, R209 ;  /* 0x000000d1d406723e */ /* 0x000fe400000000ff */
[C---:B------:R-:W-:Y:S01]  /*4c10*/  FSETP.NEU.FTZ.AND P0, PT, R69.reuse, -INF , PT ;  /* 0xff8000004500780b */ /* 0x040fe20003f1d000 */
[----:B------:R-:W-:Y:S01]  /*4c20*/  FMUL.FTZ R14, R69, c[0x0][0x23c] ;  /* 0x00008f00450e7a20 */ /* 0x000fe20000410000 */
[----:B--2---:R-:W-:-:S04]  /*4c30*/  F2FP.PACK_AB R7, R206, R203 ;  /* 0x000000cbce07723e */ /* 0x004fc800000000ff */
[----:B------:R-:W-:Y:S01]  /*4c40*/  FSEL R14, R14, RZ, P0 ;  /* 0x000000ff0e0e7208 */ /* 0x000fe20000000000 */
[----:B---3--:R-:W-:Y:S01]  /*4c50*/  FFMA.FTZ R4, R58, c[0x0][0x23c], -R0 ;  /* 0x00008f003a047a23 */ /* 0x008fe20000010800 */
[----:B----4-:R-:W-:-:S03]  /*4c60*/  F2FP.PACK_AB R18, R201, R213 ;  /* 0x000000d5c912723e */ /* 0x010fc600000000ff */
[----:B------:R-:W-:Y:S01]  /*4c70*/  FFMA.FTZ R15, R32, c[0x0][0x23c], -R14 ;  /* 0x00008f00200f7a23 */ /* 0x000fe2000001080e */
[----:B------:R1:W-:Y:S01]  /*4c80*/  MUFU.EX2 R204, R4 ;  /* 0x0000000400cc7308 */ /* 0x0003e20000000800 */
[----:B------:R-:W-:Y:S07]  /*4c90*/  LDSM.16.MT88.4 R32, [R192+0x6800] ;  /* 0x00680000c020783b */ /* 0x000fee0000004200 */
[----:B------:R2:W-:Y:S01]  /*4ca0*/  MUFU.EX2 R181, R15 ;  /* 0x0000000f00b57308 */ /* 0x0005e20000000800 */
[----:B-1----:R-:W-:-:S07]  /*4cb0*/  F2FP.PACK_AB R4, R208, R210 ;  /* 0x000000d2d004723e */ /* 0x002fce00000000ff */
[----:B------:R-:W-:Y:S01]  /*4cc0*/  HMMA.16816.F32 R80, R4, R20, RZ ;  /* 0x000000140450723c */ /* 0x000fe200000018ff */
[----:B--2---:R-:W-:-:S04]  /*4cd0*/  FFMA.FTZ R15, R84, c[0x0][0x23c], -R14 ;  /* 0x00008f00540f7a23 */ /* 0x004fc8000001080e */
[----:B------:R1:W2:Y:S03]  /*4ce0*/  MUFU.EX2 R176, R15 ;  /* 0x0000000f00b07308 */ /* 0x0002a60000000800 */
[C---:B------:R-:W-:Y:S08]  /*4cf0*/  HMMA.16816.F32 R64, R4.reuse, R24, RZ ;  /* 0x000000180440723c */ /* 0x040ff000000018ff */
[----:B------:R-:W-:Y:S01]  /*4d00*/  HMMA.16816.F32 R56, R4, R28, RZ ;  /* 0x0000001c0438723c */ /* 0x000fe200000018ff */
[----:B-1----:R-:W-:Y:S01]  /*4d10*/  FFMA.FTZ R15, R75, c[0x0][0x23c], -R14 ;  /* 0x00008f004b0f7a23 */ /* 0x002fe2000001080e */
[----:B--2---:R-:W-:-:S06]  /*4d20*/  F2FP.PACK_AB R17, R176, R181 ;  /* 0x000000b5b011723e */ /* 0x004fcc00000000ff */
[C---:B------:R-:W-:Y:S01]  /*4d30*/  HMMA.16816.F32 R48, R4.reuse, R40, RZ ;  /* 0x000000280430723c */ /* 0x040fe200000018ff */
[----:B------:R1:W-:Y:S07]  /*4d40*/  MUFU.EX2 R182, R15 ;  /* 0x0000000f00b67308 */ /* 0x0003ee0000000800 */
[C---:B------:R-:W-:Y:S08]  /*4d50*/  HMMA.16816.F32 R60, R4.reuse, R26, RZ ;  /* 0x0000001a043c723c */ /* 0x040ff000000018ff */
[----:B------:R-:W-:Y:S01]  /*4d60*/  HMMA.16816.F32 R52, R4, R30, RZ ;  /* 0x0000001e0434723c */ /* 0x000fe200000018ff */
[----:B-1----:R-:W-:-:S04]  /*4d70*/  FFMA.FTZ R15, R74, c[0x0][0x23c], -R14 ;  /* 0x00008f004a0f7a23 */ /* 0x002fc8000001080e */
[----:B------:R1:W2:Y:S03]  /*4d80*/  MUFU.EX2 R183, R15 ;  /* 0x0000000f00b77308 */ /* 0x0002a60000000800 */
[C---:B------:R-:W-:Y:S08]  /*4d90*/  HMMA.16816.F32 R72, R4.reuse, R22, RZ ;  /* 0x000000160448723c */ /* 0x040ff000000018ff */
[----:B------:R-:W-:Y:S01]  /*4da0*/  HMMA.16816.F32 R44, R4, R42, RZ ;  /* 0x0000002a042c723c */ /* 0x000fe200000018ff */
[----:B-1----:R-:W-:Y:S01]  /*4db0*/  FFMA.FTZ R15, R79, c[0x0][0x23c], -R13 ;  /* 0x00008f004f0f7a23 */ /* 0x002fe2000001080d */
[----:B--2---:R-:W-:-:S05]  /*4dc0*/  F2FP.PACK_AB R19, R183, R182 ;  /* 0x000000b6b713723e */ /* 0x004fca00000000ff */
[--C-:B------:R-:W-:Y:S01]  /*4dd0*/  FFMA.FTZ R4, R77, c[0x0][0x23c], -R13.reuse ;  /* 0x00008f004d047a23 */ /* 0x100fe2000001080d */
[----:B------:R1:W-:Y:S01]  /*4de0*/  MUFU.EX2 R184, R15 ;  /* 0x0000000f00b87308 */ /* 0x0003e20000000800 */
[C---:B------:R-:W-:Y:S07]  /*4df0*/  HMMA.16816.F32 R88, R16.reuse, R20, RZ ;  /* 0x000000141058723c */ /* 0x040fee00000018ff */
[----:B------:R2:W-:Y:S01]  /*4e00*/  MUFU.EX2 R186, R4 ;  /* 0x0000000400ba7308 */ /* 0x0005e20000000800 */
[----:B------:R-:W-:Y:S01]  /*4e10*/  HMMA.16816.F32 R92, R16, R22, RZ ;  /* 0x00000016105c723c */ /* 0x000fe200000018ff */
[----:B------:R-:W3:Y:S01]  /*4e20*/  LDSM.16.MT88.4 R20, [R189+0x6800] ;  /* 0x00680000bd14783b */ /* 0x000ee20000004200 */
[----:B-1----:R-:W-:-:S05]  /*4e30*/  FFMA.FTZ R15, R78, c[0x0][0x23c], -R13 ;  /* 0x00008f004e0f7a23 */ /* 0x002fca000001080d */
[----:B------:R1:W-:Y:S01]  /*4e40*/  MUFU.EX2 R187, R15 ;  /* 0x0000000f00bb7308 */ /* 0x0003e20000000800 */
[----:B------:R-:W-:Y:S01]  /*4e50*/  HMMA.16816.F32 R104, R16, R26, RZ ;  /* 0x0000001a1068723c */ /* 0x000fe200000018ff */
[----:B--2---:R-:W-:-:S06]  /*4e60*/  FFMA.FTZ R4, R76, c[0x0][0x23c], -R13 ;  /* 0x00008f004c047a23 */ /* 0x004fcc000001080d */
[----:B------:R2:W4:Y:S01]  /*4e70*/  MUFU.EX2 R185, R4 ;  /* 0x0000000400b97308 */ /* 0x0005220000000800 */
[----:B------:R-:W-:Y:S01]  /*4e80*/  HMMA.16816.F32 R76, R16, R28, RZ ;  /* 0x0000001c104c723c */ /* 0x000fe200000018ff */
[----:B-1----:R-:W-:-:S07]  /*4e90*/  FFMA.FTZ R15, R108, c[0x0][0x23c], -R0 ;  /* 0x00008f006c0f7a23 */ /* 0x002fce0000010800 */
[----:B------:R-:W-:Y:S01]  /*4ea0*/  HMMA.16816.F32 R116, R16, R30, RZ ;  /* 0x0000001e1074723c */ /* 0x000fe200000018ff */
[----:B------:R1:W-:Y:S01]  /*4eb0*/  MUFU.EX2 R172, R15 ;  /* 0x0000000f00ac7308 */ /* 0x0003e20000000800 */
[----:B--2---:R-:W-:-:S06]  /*4ec0*/  FFMA.FTZ R4, R85, c[0x0][0x23c], -R12 ;  /* 0x00008f0055047a23 */ /* 0x004fcc000001080c */
[C---:B------:R-:W-:Y:S01]  /*4ed0*/  HMMA.16816.F32 R28, R16.reuse, R40, RZ ;  /* 0x00000028101c723c */ /* 0x040fe200000018ff */
[----:B----4-:R-:W-:Y:S01]  /*4ee0*/  F2FP.PACK_AB R6, R185, R186 ;  /* 0x000000bab906723e */ /* 0x010fe200000000ff */
[----:B------:R2:W-:Y:S06]  /*4ef0*/  MUFU.EX2 R175, R4 ;  /* 0x0000000400af7308 */ /* 0x0005ec0000000800 */
[----:B------:R-:W-:Y:S01]  /*4f00*/  HMMA.16816.F32 R84, R16, R24, RZ ;  /* 0x000000181054723c */ /* 0x000fe200000018ff */
[----:B------:R-:W4:Y:S01]  /*4f10*/  LDSM.16.MT88.4 R24, [R190+0x6800] ;  /* 0x00680000be18783b */ /* 0x000f220000004200 */
[----:B-1----:R-:W-:-:S04]  /*4f20*/  FFMA.FTZ R15, R99, c[0x0][0x23c], -R0 ;  /* 0x00008f00630f7a23 */ /* 0x002fc80000010800 */
[----:B------:R1:W-:Y:S01]  /*4f30*/  MUFU.EX2 R171, R15 ;  /* 0x0000000f00ab7308 */ /* 0x0003e20000000800 */
[----:B--2---:R-:W-:-:S07]  /*4f40*/  FFMA.FTZ R4, R98, c[0x0][0x23c], -R12 ;  /* 0x00008f0062047a23 */ /* 0x004fce000001080c */
[----:B------:R2:W5:Y:S01]  /*4f50*/  MUFU.EX2 R180, R4 ;  /* 0x0000000400b47308 */ /* 0x0005620000000800 */
[----:B-1----:R-:W-:-:S07]  /*4f60*/  FFMA.FTZ R15, R131, c[0x0][0x23c], -R14 ;  /* 0x00008f00830f7a23 */ /* 0x002fce000001080e */
[----:B------:R1:W-:Y:S01]  /*4f70*/  MUFU.EX2 R168, R15 ;  /* 0x0000000f00a87308 */ /* 0x0003e20000000800 */
[----:B--2---:R-:W-:Y:S01]  /*4f80*/  FFMA.FTZ R4, R97, c[0x0][0x23c], -R12 ;  /* 0x00008f0061047a23 */ /* 0x004fe2000001080c */
[----:B-----5:R-:W-:-:S06]  /*4f90*/  F2FP.PACK_AB R5, R180, R175 ;  /* 0x000000afb405723e */ /* 0x020fcc00000000ff */
[----:B------:R2:W-:Y:S01]  /*4fa0*/  MUFU.EX2 R179, R4 ;  /* 0x0000000400b37308 */ /* 0x0005e20000000800 */
[----:B-1----:R-:W-:-:S07]  /*4fb0*/  FFMA.FTZ R15, R130, c[0x0][0x23c], -R14 ;  /* 0x00008f00820f7a23 */ /* 0x002fce000001080e */
        /* <DEDUP_REMOVED lines=10> */
[--C-:B--2---:R-:W-:Y:S02]  /*5060*/  FFMA.FTZ R4, R100, c[0x0][0x23c], -R0.reuse ;  /* 0x00008f0064047a23 */ /* 0x104fe40000010800 */
[----:B------:R-:W-:Y:S01]  /*5070*/  HMMA.16816.F32 R100, R16, R42, RZ ;  /* 0x0000002a1064723c */ /* 0x000fe200000018ff */
[----:B------:R-:W-:Y:S04]  /*5080*/  LDSM.16.MT88.4 R16, [R192+0x7000] ;  /* 0x00700000c010783b */ /* 0x000fe80000004200 */
[----:B------:R2:W5:Y:S01]  /*5090*/  MUFU.EX2 R173, R4 ;  /* 0x0000000400ad7308 */ /* 0x0005620000000800 */
[----:B-1----:R-:W-:-:S07]  /*50a0*/  FFMA.FTZ R15, R121, c[0x0][0x23c], -R0 ;  /* 0x00008f00790f7a23 */ /* 0x002fce0000010800 */
[----:B------:R1:W-:Y:S01]  /*50b0*/  MUFU.EX2 R170, R15 ;  /* 0x0000000f00aa7308 */ /* 0x0003e20000000800 */
[----:B--2---:R-:W-:-:S07]  /*50c0*/  F2FP.PACK_AB R4, R187, R184 ;  /* 0x000000b8bb04723e */ /* 0x004fce00000000ff */
[----:B---3--:R-:W-:Y:S01]  /*50d0*/  HMMA.16816.F32 R112, R4, R20, R80 ;  /* 0x000000140470723c */ /* 0x008fe20000001850 */
[----:B-1----:R-:W-:-:S07]  /*50e0*/  FFMA.FTZ R15, R124, c[0x0][0x23c], -R13 ;  /* 0x00008f007c0f7a23 */ /* 0x002fce000001080d */
[C---:B------:R-:W-:Y:S01]  /*50f0*/  HMMA.16816.F32 R108, R4.reuse, R32, R64 ;  /* 0x00000020046c723c */ /* 0x040fe20000001840 */
[----:B------:R1:W-:Y:S07]  /*5100*/  MUFU.EX2 R164, R15 ;  /* 0x0000000f00a47308 */ /* 0x0003ee0000000800 */
[C---:B------:R-:W-:Y:S08]  /*5110*/  HMMA.16816.F32 R80, R4.reuse, R36, R48 ;  /* 0x000000240450723c */ /* 0x040ff00000001830 */
[----:B------:R-:W-:Y:S01]  /*5120*/  HMMA.16816.F32 R64, R4, R34, R60 ;  /* 0x000000220440723c */ /* 0x000fe2000000183c */
[----:B-1----:R-:W-:-:S04]  /*5130*/  FFMA.FTZ R15, R123, c[0x0][0x23c], -R13 ;  /* 0x00008f007b0f7a23 */ /* 0x002fc8000001080d */
[----:B------:R1:W2:Y:S03]  /*5140*/  MUFU.EX2 R165, R15 ;  /* 0x0000000f00a57308 */ /* 0x0002a60000000800 */
[C---:B----4-:R-:W-:Y:S08]  /*5150*/  HMMA.16816.F32 R96, R4.reuse, R24, R56 ;  /* 0x000000180460723c */ /* 0x050ff00000001838 */
[----:B------:R-:W-:Y:S01]  /*5160*/  HMMA.16816.F32 R72, R4, R22, R72 ;  /* 0x000000160448723c */ /* 0x000fe20000001848 */
[----:B-1----:R-:W-:-:S07]  /*5170*/  FFMA.FTZ R15, R122, c[0x0][0x23c], -R13 ;  /* 0x00008f007a0f7a23 */ /* 0x002fce000001080d */
[C---:B------:R-:W-:Y:S01]  /*5180*/  HMMA.16816.F32 R60, R4.reuse, R26, R52 ;  /* 0x0000001a043c723c */ /* 0x040fe20000001834 */
[----:B------:R1:W-:Y:S07]  /*5190*/  MUFU.EX2 R163, R15 ;  /* 0x0000000f00a37308 */ /* 0x0003ee0000000800 */
[----:B------:R-:W-:Y:S07]  /*51a0*/  HMMA.16816.F32 R48, R4, R38, R44 ;  /* 0x000000260430723c */ /* 0x000fee000000182c */
[----:B------:R-:W-:Y:S01]  /*51b0*/  F2FP.PACK_AB R4, R207, R204 ;  /* 0x000000cccf04723e */ /* 0x000fe200000000ff */
[----:B-1----:R-:W-:Y:S01]  /*51c0*/  FFMA.FTZ R15, R120, c[0x0][0x23c], -R13 ;  /* 0x00008f00780f7a23 */ /* 0x002fe2000001080d */
[----:B------:R-:W-:-:S02]  /*51d0*/  F2FP.PACK_AB R5, R169, R168 ;  /* 0x000000a8a905723e */ /* 0x000fc400000000ff */
[----:B-----5:R-:W-:Y:S01]  /*51e0*/  F2FP.PACK_AB R6, R173, R174 ;  /* 0x000000aead06723e */ /* 0x020fe200000000ff */
[----:B------:R1:W-:Y:S01]  /*51f0*/  MUFU.EX2 R162, R15 ;  /* 0x0000000f00a27308 */ /* 0x0003e20000000800 */
[----:B------:R-:W-:-:S07]  /*5200*/  F2FP.PACK_AB R7, R166, R167 ;  /* 0x000000a7a607723e */ /* 0x000fce00000000ff */
[----:B------:R-:W-:Y:S01]  /*5210*/  HMMA.16816.F32 R56, R4, R20, R88 ;  /* 0x000000140438723c */ /* 0x000fe20000001858 */
[----:B-1----:R-:W-:-:S07]  /*5220*/  FFMA.FTZ R15, R128, c[0x0][0x23c], -R12 ;  /* 0x00008f00800f7a23 */ /* 0x002fce000001080c */
[C---:B------:R-:W-:Y:S01]  /*5230*/  HMMA.16816.F32 R52, R4.reuse, R32, R84 ;  /* 0x000000200434723c */ /* 0x040fe20000001854 */
[----:B------:R1:W-:Y:S07]  /*5240*/  MUFU.EX2 R161, R15 ;  /* 0x0000000f00a17308 */ /* 0x0003ee0000000800 */
[C---:B------:R-:W-:Y:S01]  /*5250*/  HMMA.16816.F32 R128, R4.reuse, R36, R28 ;  /* 0x000000240480723c */ /* 0x040fe2000000181c */
[----:B------:R-:W3:Y:S07]  /*5260*/  LDSM.16.MT88.4 R28, [R189+0x7000] ;  /* 0x00700000bd1c783b */ /* 0x000eee0000004200 */
[----:B------:R-:W-:Y:S01]  /*5270*/  HMMA.16816.F32 R44, R4, R22, R92 ;  /* 0x00000016042c723c */ /* 0x000fe2000000185c */
[----:B------:R-:W4:Y:S01]  /*5280*/  LDSM.16.MT88.4 R20, [R190+0x7000] ;  /* 0x00700000be14783b */ /* 0x000f220000004200 */
[----:B-1----:R-:W-:-:S03]  /*5290*/  FFMA.FTZ R15, R135, c[0x0][0x23c], -R12 ;  /* 0x00008f00870f7a23 */ /* 0x002fc6000001080c */
[----:B------:R-:W-:Y:S01]  /*52a0*/  LDSM.16.MT88.4 R92, [R189+0x7800] ;  /* 0x00780000bd5c783b */ /* 0x000fe20000004200 */
[----:B------:R1:W5:Y:S02]  /*52b0*/  MUFU.EX2 R160, R15 ;  /* 0x0000000f00a07308 */ /* 0x0003640000000800 */
[C---:B------:R-:W-:Y:S01]  /*52c0*/  HMMA.16816.F32 R40, R4.reuse, R34, R104 ;  /* 0x000000220428723c */ /* 0x040fe20000001868 */
[----:B------:R-:W3:Y:S07]  /*52d0*/  LDSM.16.MT88.4 R32, [R191+0x7000] ;  /* 0x00700000bf20783b */ /* 0x000eee0000004200 */
[----:B------:R-:W-:Y:S01]  /*52e0*/  HMMA.16816.F32 R84, R4, R24, R76 ;  /* 0x000000180454723c */ /* 0x000fe2000000184c */
[----:B-1----:R-:W-:-:S07]  /*52f0*/  FFMA.FTZ R15, R132, c[0x0][0x23c], -R12 ;  /* 0x00008f00840f7a23 */ /* 0x002fce000001080c */
[C---:B------:R-:W-:Y:S01]  /*5300*/  HMMA.16816.F32 R24, R4.reuse, R26, R116 ;  /* 0x0000001a0418723c */ /* 0x040fe20000001874 */
[----:B------:R1:W-:Y:S07]  /*5310*/  MUFU.EX2 R159, R15 ;  /* 0x0000000f009f7308 */ /* 0x0003ee0000000800 */
[----:B------:R-:W-:Y:S07]  /*5320*/  HMMA.16816.F32 R36, R4, R38, R100 ;  /* 0x000000260424723c */ /* 0x000fee0000001864 */
[----:B--2---:R-:W-:-:S02]  /*5330*/  F2FP.PACK_AB R4, R165, R164 ;  /* 0x000000a4a504723e */ /* 0x004fc400000000ff */
[----:B-----5:R-:W-:Y:S01]  /*5340*/  F2FP.PACK_AB R5, R160, R161 ;  /* 0x000000a1a005723e */ /* 0x020fe200000000ff */
[----:B-1----:R-:W-:Y:S01]  /*5350*/  FFMA.FTZ R15, R127, c[0x0][0x23c], -R12 ;  /* 0x00008f007f0f7a23 */ /* 0x002fe2000001080c */
[----:B------:R-:W-:-:S03]  /*5360*/  F2FP.PACK_AB R6, R162, R163 ;  /* 0x000000a3a206723e */ /* 0x000fc600000000ff */
[----:B------:R1:W2:Y:S02]  /*5370*/  MUFU.EX2 R158, R15 ;  /* 0x0000000f009e7308 */ /* 0x0002a40000000800 */
[----:B-1----:R-:W-:Y:S01]  /*5380*/  FFMA.FTZ R15, R137, c[0x0][0x23c], -R0 ;  /* 0x00008f00890f7a23 */ /* 0x002fe20000010800 */
[----:B--2---:R-:W-:-:S05]  /*5390*/  F2FP.PACK_AB R7, R158, R159 ;  /* 0x0000009f9e07723e */ /* 0x004fca00000000ff */
[----:B------:R1:W2:Y:S02]  /*53a0*/  MUFU.EX2 R157, R15 ;  /* 0x0000000f009d7308 */ /* 0x0002a40000000800 */
[C---:B---3--:R-:W-:Y:S08]  /*53b0*/  HMMA.16816.F32 R88, R4.reuse, R30, R72 ;  /* 0x0000001e0458723c */ /* 0x048ff00000001848 */
[----:B------:R-:W-:Y:S01]  /*53c0*/  HMMA.16816.F32 R76, R4, R28, R112 ;  /* 0x0000001c044c723c */ /* 0x000fe20000001870 */
[----:B-1----:R-:W-:-:S04]  /*53d0*/  FFMA.FTZ R15, R134, c[0x0][0x23c], -R0 ;  /* 0x00008f00860f7a23 */ /* 0x002fc80000010800 */
[----:B------:R1:W-:Y:S03]  /*53e0*/  MUFU.EX2 R156, R15 ;  /* 0x0000000f009c7308 */ /* 0x0003e60000000800 */
[C---:B------:R-:W-:Y:S01]  /*53f0*/  HMMA.16816.F32 R100, R4.reuse, R16, R108 ;  /* 0x000000100464723c */ /* 0x040fe2000000186c */
[----:B------:R-:W-:Y:S07]  /*5400*/  LDSM.16.MT88.4 R108, [R192+0x7800] ;  /* 0x00780000c06c783b */ /* 0x000fee0000004200 */
[----:B----4-:R-:W-:Y:S01]  /*5410*/  HMMA.16816.F32 R96, R4, R20, R96 ;  /* 0x000000140460723c */ /* 0x010fe20000001860 */
[----:B-1----:R-:W-:-:S07]  /*5420*/  FFMA.FTZ R15, R133, c[0x0][0x23c], -R0 ;  /* 0x00008f00850f7a23 */ /* 0x002fce0000010800 */
[C---:B------:R-:W-:Y:S01]  /*5430*/  HMMA.16816.F32 R64, R4.reuse, R18, R64 ;  /* 0x000000120440723c */ /* 0x040fe20000001840 */
[----:B------:R1:W3:Y:S07]  /*5440*/  MUFU.EX2 R155, R15 ;  /* 0x0000000f009b7308 */ /* 0x0002ee0000000800 */
[C---:B------:R-:W-:Y:S08]  /*5450*/  HMMA.16816.F32 R132, R4.reuse, R32, R80 ;  /* 0x000000200484723c */ /* 0x040ff00000001850 */
[----:B------:R-:W-:Y:S01]  /*5460*/  HMMA.16816.F32 R60, R4, R22, R60 ;  /* 0x00000016043c723c */ /* 0x000fe2000000183c */
[----:B-1----:R-:W-:-:S02]  /*5470*/  FFMA.FTZ R15, R126, c[0x0][0x23c], -R0 ;  /* 0x00008f007e0f7a23 */ /* 0x002fc40000010800 */
[----:B------:R-:W-:Y:S01]  /*5480*/  FFMA.FTZ R0, R136, c[0x0][0x23c], -R0 ;  /* 0x00008f0088007a23 */ /* 0x000fe20000010800 */
[----:B------:R-:W1:Y:S01]  /*5490*/  LDSM.16.MT88.4 R124, [R190+0x7800] ;  /* 0x00780000be7c783b */ /* 0x000e620000004200 */
[----:B------:R4:W-:Y:S03]  /*54a0*/  MUFU.EX2 R154, R15 ;  /* 0x0000000f009a7308 */ /* 0x0009e60000000800 */
[----:B------:R-:W-:Y:S05]  /*54b0*/  HMMA.16816.F32 R48, R4, R34, R48 ;  /* 0x000000220430723c */ /* 0x000fea0000001830 */
[----:B------:R5:W-:Y:S02]  /*54c0*/  MUFU.EX2 R228, R0 ;  /* 0x0000000000e47308 */ /* 0x000be40000000800 */
[----:B------:R-:W-:-:S02]  /*54d0*/  F2FP.PACK_AB R4, R171, R172 ;  /* 0x000000acab04723e */ /* 0x000fc400000000ff */
[----:B--2---:R-:W-:Y:S01]  /*54e0*/  F2FP.PACK_AB R6, R157, R170 ;  /* 0x000000aa9d06723e */ /* 0x004fe200000000ff */
[----:B----4-:R-:W-:-:S04]  /*54f0*/  FFMA.FTZ R15, R149, c[0x0][0x23c], -R14 ;  /* 0x00008f00950f7a23 */ /* 0x010fc8000001080e */
[----:B------:R2:W-:Y:S01]  /*5500*/  MUFU.EX2 R149, R15 ;  /* 0x0000000f00957308 */ /* 0x0005e20000000800 */
[----:B-----5:R-:W-:-:S07]  /*5510*/  FFMA.FTZ R0, R141, c[0x0][0x23c], -R13 ;  /* 0x00008f008d007a23 */ /* 0x020fce000001080d */
[----:B------:R4:W-:Y:S01]  /*5520*/  MUFU.EX2 R72, R0 ;  /* 0x0000000000487308 */ /* 0x0009e20000000800 */
[----:B--2---:R-:W-:-:S07]  /*5530*/  FFMA.FTZ R15, R148, c[0x0][0x23c], -R14 ;  /* 0x00008f00940f7a23 */ /* 0x004fce000001080e */
[----:B------:R2:W5:Y:S01]  /*5540*/  MUFU.EX2 R148, R15 ;  /* 0x0000000f00947308 */ /* 0x0005620000000800 */
[----:B----4-:R-:W-:Y:S01]  /*5550*/  FFMA.FTZ R0, R140, c[0x0][0x23c], -R13 ;  /* 0x00008f008c007a23 */ /* 0x010fe2000001080d */
[----:B---3--:R-:W-:-:S06]  /*5560*/  F2FP.PACK_AB R140, R155, R156 ;  /* 0x0000009c9b8c723e */ /* 0x008fcc00000000ff */
[----:B------:R3:W4:Y:S01]  /*5570*/  MUFU.EX2 R73, R0 ;  /* 0x0000000000497308 */ /* 0x0007220000000800 */
[----:B--2---:R-:W-:Y:S01]  /*5580*/  FFMA.FTZ R15, R144, c[0x0][0x23c], -R14 ;  /* 0x00008f00900f7a23 */ /* 0x004fe2000001080e */
[----:B-----5:R-:W-:-:S06]  /*5590*/  F2FP.PACK_AB R5, R148, R149 ;  /* 0x000000959405723e */ /* 0x020fcc00000000ff */
[----:B------:R2:W-:Y:S01]  /*55a0*/  MUFU.EX2 R75, R15 ;  /* 0x0000000f004b7308 */ /* 0x0005e20000000800 */
[----:B---3--:R-:W-:Y:S01]  /*55b0*/  FFMA.FTZ R0, R139, c[0x0][0x23c], -R13 ;  /* 0x00008f008b007a23 */ /* 0x008fe2000001080d */
[----:B----4-:R-:W-:-:S06]  /*55c0*/  F2FP.PACK_AB R136, R73, R72 ;  /* 0x000000484988723e */ /* 0x010fcc00000000ff */
[----:B------:R3:W-:Y:S01]  /*55d0*/  MUFU.EX2 R71, R0 ;  /* 0x0000000000477308 */ /* 0x0007e20000000800 */
[----:B--2---:R-:W-:Y:S01]  /*55e0*/  FFMA.FTZ R15, R142, c[0x0][0x23c], -R14 ;  /* 0x00008f008e0f7a23 */ /* 0x004fe2000001080e */
[----:B------:R-:W-:-:S06]  /*55f0*/  F2FP.PACK_AB R142, R228, R154 ;  /* 0x0000009ae48e723e */ /* 0x000fcc00000000ff */
[----:B------:R-:W2:Y:S01]  /*5600*/  MUFU.EX2 R74, R15 ;  /* 0x0000000f004a7308 */ /* 0x000ea20000000800 */
[----:B---3--:R-:W-:-:S07]  /*5610*/  FFMA.FTZ R0, R138, c[0x0][0x23c], -R13 ;  /* 0x00008f008a007a23 */ /* 0x008fce000001080d */
[----:B------:R3:W4:Y:S01]  /*5620*/  MUFU.EX2 R230, R0 ;  /* 0x0000000000e67308 */ /* 0x0007220000000800 */
[----:B--2---:R-:W-:-:S07]  /*5630*/  F2FP.PACK_AB R7, R74, R75 ;  /* 0x0000004b4a07723e */ /* 0x004fce00000000ff */
[----:B------:R-:W-:Y:S01]  /*5640*/  HMMA.16816.F32 R56, R4, R28, R56 ;  /* 0x0000001c0438723c */ /* 0x000fe20000001838 */
[----:B---3--:R-:W-:Y:S01]  /*5650*/  FFMA.FTZ R0, R147, c[0x0][0x23c], -R12 ;  /* 0x00008f0093007a23 */ /* 0x008fe2000001080c */
[----:B----4-:R-:W-:-:S03]  /*5660*/  F2FP.PACK_AB R138, R230, R71 ;  /* 0x00000047e68a723e */ /* 0x010fc600000000ff */
[----:B------:R2:W-:Y:S03]  /*5670*/  MUFU.EX2 R29, R0 ;  /* 0x00000000001d7308 */ /* 0x0005e60000000800 */
[C---:B------:R-:W-:Y:S08]  /*5680*/  HMMA.16816.F32 R112, R4.reuse, R20, R84 ;  /* 0x000000140470723c */ /* 0x040ff00000001854 */
[----:B------:R-:W-:Y:S01]  /*5690*/  HMMA.16816.F32 R44, R4, R30, R44 ;  /* 0x0000001e042c723c */ /* 0x000fe2000000182c */
[----:B--2---:R-:W-:-:S07]  /*56a0*/  FFMA.FTZ R0, R146, c[0x0][0x23c], -R12 ;  /* 0x00008f0092007a23 */ /* 0x004fce000001080c */
[C---:B------:R-:W-:Y:S01]  /*56b0*/  HMMA.16816.F32 R52, R4.reuse, R16, R52 ;  /* 0x000000100434723c */ /* 0x040fe20000001834 */
[----:B------:R2:W3:Y:S07]  /*56c0*/  MUFU.EX2 R28, R0 ;  /* 0x00000000001c7308 */ /* 0x0004ee0000000800 */
[C---:B------:R-:W-:Y:S01]  /*56d0*/  HMMA.16816.F32 R40, R4.reuse, R18, R40 ;  /* 0x000000120428723c */ /* 0x040fe20000001828 */
[----:B------:R-:W4:Y:S07]  /*56e0*/  LDSM.16.MT88.4 R16, [R191+0x7800] ;  /* 0x00780000bf10783b */ /* 0x000f2e0000004200 */
[----:B------:R-:W-:Y:S01]  /*56f0*/  HMMA.16816.F32 R24, R4, R22, R24 ;  /* 0x000000160418723c */ /* 0x000fe20000001818 */
[----:B--2---:R-:W-:Y:S01]  /*5700*/  FFMA.FTZ R0, R145, c[0x0][0x23c], -R12 ;  /* 0x00008f0091007a23 */ /* 0x004fe2000001080c */
[----:B---3--:R-:W-:-:S03]  /*5710*/  F2FP.PACK_AB R137, R28, R29 ;  /* 0x0000001d1c89723e */ /* 0x008fc600000000ff */
[----:B------:R2:W-:Y:S03]  /*5720*/  MUFU.EX2 R20, R0 ;  /* 0x0000000000147308 */ /* 0x0005e60000000800 */
[C---:B------:R-:W-:Y:S08]  /*5730*/  HMMA.16816.F32 R128, R4.reuse, R32, R128 ;  /* 0x000000200480723c */ /* 0x040ff00000001880 */
[----:B------:R-:W-:Y:S01]  /*5740*/  HMMA.16816.F32 R36, R4, R34, R36 ;  /* 0x000000220424723c */ /* 0x000fe20000001824 */
[----:B--2---:R-:W-:-:S06]  /*5750*/  FFMA.FTZ R0, R143, c[0x0][0x23c], -R12 ;  /* 0x00008f008f007a23 */ /* 0x004fcc000001080c */
[----:B------:R-:W-:Y:S01]  /*5760*/  FADD.FTZ R4, R181, R176 ;  /* 0x000000b0b5047221 */ /* 0x000fe20000010000 */
[----:B------:R-:W2:Y:S01]  /*5770*/  MUFU.EX2 R231, R0 ;  /* 0x0000000000e77308 */ /* 0x000ea20000000800 */
        /* <DEDUP_REMOVED lines=8> */
[----:B--2---:R-:W-:Y:S01]  /*5800*/  F2FP.PACK_AB R139, R231, R20 ;  /* 0x00000014e78b723e */ /* 0x004fe200000000ff */
[----:B------:R-:W-:Y:S02]  /*5810*/  FFMA.FTZ R0, R153, c[0x0][0x23c], -R14 ;  /* 0x00008f0099007a23 */ /* 0x000fe4000001080e */
[----:B------:R-:W-:Y:S02]  /*5820*/  FADD.FTZ R4, R168, R4 ;  /* 0x00000004a8047221 */ /* 0x000fe40000010000 */
[----:B------:R2:W-:Y:S01]  /*5830*/  MUFU.EX2 R15, R0 ;  /* 0x00000000000f7308 */ /* 0x0005e20000000800 */
[----:B------:R-:W-:Y:S01]  /*5840*/  FADD.FTZ R6, R184, R6 ;  /* 0x00000006b8067221 */ /* 0x000fe20000010000 */
[----:B-1----:R-:W-:Y:S01]  /*5850*/  HMMA.16816.F32 R116, R136, R124, R96 ;  /* 0x0000007c8874723c */ /* 0x002fe20000001860 */
[----:B------:R-:W-:-:S02]  /*5860*/  FADD.FTZ R7, R175, R7 ;  /* 0x00000007af077221 */ /* 0x000fc40000010000 */
[----:B------:R-:W-:-:S05]  /*5870*/  FADD.FTZ R4, R169, R4 ;  /* 0x00000004a9047221 */ /* 0x000fca0000010000 */
[----:B------:R-:W-:Y:S01]  /*5880*/  HMMA.16816.F32 R80, R136, R92, R76 ;  /* 0x0000005c8850723c */ /* 0x000fe2000000184c */
[----:B--2---:R-:W-:-:S07]  /*5890*/  FFMA.FTZ R0, R152, c[0x0][0x23c], -R14 ;  /* 0x00008f0098007a23 */ /* 0x004fce000001080e */
[C---:B------:R-:W-:Y:S01]  /*58a0*/  HMMA.16816.F32 R88, R136.reuse, R94, R88 ;  /* 0x0000005e8858723c */ /* 0x040fe20000001858 */
[----:B------:R1:W2:Y:S07]  /*58b0*/  MUFU.EX2 R13, R0 ;  /* 0x00000000000d7308 */ /* 0x0002ae0000000800 */
[C---:B------:R-:W-:Y:S08]  /*58c0*/  HMMA.16816.F32 R100, R136.reuse, R108, R100 ;  /* 0x0000006c8864723c */ /* 0x040ff00000001864 */
[----:B------:R-:W-:Y:S01]  /*58d0*/  HMMA.16816.F32 R104, R136, R110, R64 ;  /* 0x0000006e8868723c */ /* 0x000fe20000001840 */
[----:B-1----:R-:W-:Y:S01]  /*58e0*/  FFMA.FTZ R0, R151, c[0x0][0x23c], -R14 ;  /* 0x00008f0097007a23 */ /* 0x002fe2000001080e */
[----:B--2---:R-:W-:-:S03]  /*58f0*/  F2FP.PACK_AB R141, R13, R15 ;  /* 0x0000000f0d8d723e */ /* 0x004fc600000000ff */
[----:B------:R1:W-:Y:S03]  /*5900*/  MUFU.EX2 R12, R0 ;  /* 0x00000000000c7308 */ /* 0x0003e60000000800 */
[C---:B------:R-:W-:Y:S08]  /*5910*/  HMMA.16816.F32 R120, R136.reuse, R126, R60 ;  /* 0x0000007e8878723c */ /* 0x040ff0000000183c */
[----:B----4-:R-:W-:Y:S01]  /*5920*/  HMMA.16816.F32 R132, R136, R16, R132 ;  /* 0x000000108884723c */ /* 0x010fe20000001884 */
[----:B-1----:R-:W-:-:S07]  /*5930*/  FFMA.FTZ R0, R150, c[0x0][0x23c], -R14 ;  /* 0x00008f0096007a23 */ /* 0x002fce000001080e */
[----:B------:R-:W-:Y:S01]  /*5940*/  HMMA.16816.F32 R136, R136, R18, R48 ;  /* 0x000000128888723c */ /* 0x000fe20000001830 */
[----:B------:R1:W2:Y:S02]  /*5950*/  MUFU.EX2 R229, R0 ;  /* 0x0000000000e57308 */ /* 0x0002a40000000800 */
[----:B-1----:R-:W-:Y:S01]  /*5960*/  FADD.FTZ R0, R214, R211 ;  /* 0x000000d3d6007221 */ /* 0x002fe20000010000 */
[----:B--2---:R-:W-:-:S03]  /*5970*/  F2FP.PACK_AB R143, R229, R12 ;  /* 0x0000000ce58f723e */ /* 0x004fc600000000ff */
[----:B------:R-:W-:-:S04]  /*5980*/  FADD.FTZ R0, R213, R0 ;  /* 0x00000000d5007221 */ /* 0x000fc80000010000 */
[----:B------:R-:W-:Y:S01]  /*5990*/  FADD.FTZ R0, R201, R0 ;  /* 0x00000000c9007221 */ /* 0x000fe20000010000 */
[----:B------:R-:W-:Y:S03]  /*59a0*/  HMMA.16816.F32 R84, R140, R92, R56 ;  /* 0x0000005c8c54723c */ /* 0x000fe60000001838 */
[----:B------:R-:W-:-:S04]  /*59b0*/  FADD.FTZ R0, R204, R0 ;  /* 0x00000000cc007221 */ /* 0x000fc80000010000 */
        /* <DEDUP_REMOVED lines=89> */
[----:B------:R-:W-:Y:S01]  /*5f50*/  @P0 STS.128 [R200+0x7000], RZ ;  /* 0x007000ffc8000388 */ /* 0x000fe20000000c00 */
[----:B------:R-:W-:Y:S01]  /*5f60*/  I2F R201, R0 ;  /* 0x0000000000c97306 */ /* 0x000fe20000201400 */
[----:B------:R-:W-:Y:S02]  /*5f70*/  IADD3 R176, R0, 0x1, RZ ;  /* 0x0000000100b07810 */ /* 0x000fe40007ffe0ff */
[----:B------:R-:W-:Y:S01]  /*5f80*/  @!PT LDS RZ, [RZ] ;  /* 0x00000000fffff984 */ /* 0x000fe20000000800 */
[----:B------:R-:W-:Y:S01]  /*5f90*/  @!PT LDS RZ, [RZ] ;  /* 0x00000000fffff984 */ /* 0x000fe20000000800 */
[----:B------:R-:W-:Y:S01]  /*5fa0*/  @!PT LDS RZ, [RZ] ;  /* 0x00000000fffff984 */ /* 0x000fe20000000800 */
[----:B------:R2:W-:Y:S02]  /*5fb0*/  @!P0 LDGSTS.E.BYPASS.LTC128B.128 [R200+0x7000], [R12.64] ;  /* 0x070000000cc88fae */ /* 0x0005e4000b901d46 */
[C---:B------:R-:W-:Y:S02]  /*5fc0*/  ISETP.GE.AND P1, PT, R176.reuse, R8, PT ;  /* 0x00000008b000720c */ /* 0x040fe40003f26270 */
[----:B------:R-:W-:Y:S01]  /*5fd0*/  @P0 STS.128 [R200+0x7800], RZ ;  /* 0x007800ffc8000388 */ /* 0x000fe20000000c00 */
[----:B------:R-:W-:Y:S01]  /*5fe0*/  I2F R177, R176 ;  /* 0x000000b000b17306 */ /* 0x000fe20000201400 */
[----:B------:R-:W-:-:S02]  /*5ff0*/  ISETP.GE.AND P5, PT, R176, R10, PT ;  /* 0x0000000ab000720c */ /* 0x000fc40003fa6270 */
[----:B------:R-:W-:Y:S01]  /*6000*/  @!PT LDS RZ, [RZ] ;  /* 0x00000000fffff984 */ /* 0x000fe20000000800 */
[----:B------:R-:W-:Y:S01]  /*6010*/  @!PT LDS RZ, [RZ] ;  /* 0x00000000fffff984 */ /* 0x000fe20000000800 */
[----:B------:R-:W-:Y:S01]  /*6020*/  @!PT LDS RZ, [RZ] ;  /* 0x00000000fffff984 */ /* 0x000fe20000000800 */
[----:B------:R3:W-:Y:S01]  /*6030*/  @!P0 LDGSTS.E.BYPASS.LTC128B.128 [R200+0x7800], [R6.64] ;  /* 0x0780000006c88fae */ /* 0x0007e2000b901d46 */
[C---:B------:R-:W-:Y:S02]  /*6040*/  ISETP.GE.AND P6, PT, R176.reuse, R11, PT ;  /* 0x0000000bb000720c */ /* 0x040fe40003fc6270 */
[-C--:B------:R-:W-:Y:S01]  /*6050*/  ISETP.GE.AND P3, PT, R176, R9.reuse, PT ;  /* 0x00000009b000720c */ /* 0x080fe20003f66270 */
[----:B------:R-:W-:Y:S04]  /*6060*/  LDSM.16.M88.4 R32, [R196+0x2000] ;  /* 0x00200000c420783b */ /* 0x000fe80000000200 */
[----:B------:R-:W-:Y:S04]  /*6070*/  LDSM.16.M88.4 R36, [R196] ;  /* 0x00000000c424783b */ /* 0x000fe80000000200 */
[----:B------:R-:W-:Y:S04]  /*6080*/  LDSM.16.M88.4 R40, [R194+0x4000] ;  /* 0x00400000c228783b */ /* 0x000fe80000000200 */
[----:B------:R-:W-:Y:S04]  /*6090*/  LDSM.16.M88.4 R24, [R199+0x2000] ;  /* 0x00200000c718783b */ /* 0x000fe80000000200 */
[----:B------:R-:W-:Y:S04]  /*60a0*/  LDSM.16.M88.4 R28, [R199] ;  /* 0x00000000c71c783b */ /* 0x000fe80000000200 */
[----:B-1----:R-:W-:Y:S04]  /*60b0*/  LDSM.16.M88.4 R16, [R197+0x2000] ;  /* 0x00200000c510783b */ /* 0x002fe80000000200 */
[----:B---3--:R-:W1:Y:S04]  /*60c0*/  LDSM.16.M88.4 R4, [R188+0x4000] ;  /* 0x00400000bc04783b */ /* 0x008e680000000200 */
[----:B------:R-:W3:Y:S04]  /*60d0*/  LDSM.16.M88.4 R44, [R195] ;  /* 0x00000000c32c783b */ /* 0x000ee80000000200 */
[----:B------:R-:W4:Y:S04]  /*60e0*/  LDSM.16.M88.4 R20, [R197] ;  /* 0x00000000c514783b */ /* 0x000f280000000200 */
[----:B------:R-:W-:Y:S04]  /*60f0*/  LDSM.16.M88.4 R64, [R188+0x5800] ;  /* 0x00580000bc40783b */ /* 0x000fe80000000200 */
[----:B------:R-:W0:Y:S01]  /*6100*/  LDGDEPBAR ;  /* 0x00000000000079af */ /* 0x000e220000000000 */
[C---:B-1----:R-:W-:Y:S08]  /*6110*/  HMMA.16816.F32 R48, R32.reuse, R4, RZ ;  /* 0x000000042030723c */ /* 0x042ff000000018ff */
[-C--:B------:R-:W-:Y:S08]  /*6120*/  HMMA.16816.F32 R52, R32, R6.reuse, RZ ;  /* 0x000000062034723c */ /* 0x080ff000000018ff */
[C---:B------:R-:W-:Y:S08]  /*6130*/  HMMA.16816.F32 R56, R36.reuse, R6, RZ ;  /* 0x000000062438723c */ /* 0x040ff000000018ff */
[----:B--2---:R-:W-:Y:S01]  /*6140*/  HMMA.16816.F32 R12, R36, R4, RZ ;  /* 0x00000004240c723c */ /* 0x004fe200000018ff */
[----:B------:R-:W-:Y:S07]  /*6150*/  LDSM.16.M88.4 R4, [R198+0x2000] ;  /* 0x00200000c604783b */ /* 0x000fee0000000200 */
[C---:B------:R-:W-:Y:S01]  /*6160*/  HMMA.16816.F32 R60, R24.reuse, R40, R48 ;  /* 0x00000028183c723c */ /* 0x040fe20000001830 */
[----:B------:R-:W1:Y:S07]  /*6170*/  LDSM.16.M88.4 R48, [R193] ;  /* 0x00000000c130783b */ /* 0x000e6e0000000200 */
[-C--:B------:R-:W-:Y:S08]  /*6180*/  HMMA.16816.F32 R76, R24, R42.reuse, R52 ;  /* 0x0000002a184c723c */ /* 0x080ff00000001834 */
[C---:B------:R-:W-:Y:S08]  /*6190*/  HMMA.16816.F32 R52, R28.reuse, R42, R56 ;  /* 0x0000002a1c34723c */ /* 0x040ff00000001838 */
[----:B------:R-:W-:Y:S01]  /*61a0*/  HMMA.16816.F32 R72, R28, R40, R12 ;  /* 0x000000281c48723c */ /* 0x000fe2000000180c */
[----:B------:R-:W2:Y:S04]  /*61b0*/  LDSM.16.M88.4 R40, [R188+0x4800] ;  /* 0x00480000bc28783b */ /* 0x000ea80000000200 */
[----:B------:R-:W-:Y:S03]  /*61c0*/  LDSM.16.M88.4 R12, [R198] ;  /* 0x00000000c60c783b */ /* 0x000fe60000000200 */
[C---:B---3--:R-:W-:Y:S01]  /*61d0*/  HMMA.16816.F32 R56, R16.reuse, R44, R60 ;  /* 0x0000002c1038723c */ /* 0x048fe2000000183c */
[----:B------:R-:W3:Y:S07]  /*61e0*/  LDSM.16.M88.4 R60, [R188+0x5000] ;  /* 0x00500000bc3c783b */ /* 0x000eee0000000200 */
[----:B------:R-:W-:Y:S08]  /*61f0*/  HMMA.16816.F32 R172, R16, R46, R76 ;  /* 0x0000002e10ac723c */ /* 0x000ff0000000184c */
[----:B----4-:R-:W-:Y:S08]  /*6200*/  HMMA.16816.F32 R72, R20, R44, R72 ;  /* 0x0000002c1448723c */ /* 0x010ff00000001848 */
[----:B-1----:R-:W-:Y:S01]  /*6210*/  HMMA.16816.F32 R168, R4, R48, R56 ;  /* 0x0000003004a8723c */ /* 0x002fe20000001838 */
[----:B------:R-:W1:Y:S07]  /*6220*/  LDSM.16.M88.4 R56, [R194+0x5000] ;  /* 0x00500000c238783b */ /* 0x000e6e0000000200 */
[----:B------:R-:W-:Y:S01]  /*6230*/  HMMA.16816.F32 R164, R20, R46, R52 ;  /* 0x0000002e14a4723c */ /* 0x000fe20000001834 */
[----:B------:R-:W4:Y:S04]  /*6240*/  LDSM.16.M88.4 R44, [R194+0x4800] ;  /* 0x00480000c22c783b */ /* 0x000f280000000200 */
[----:B------:R-:W5:Y:S03]  /*6250*/  LDSM.16.M88.4 R52, [R194+0x5800] ;  /* 0x00580000c234783b */ /* 0x000f660000000200 */
[C---:B--2---:R-:W-:Y:S08]  /*6260*/  HMMA.16816.F32 R156, R32.reuse, R40, RZ ;  /* 0x00000028209c723c */ /* 0x044ff000000018ff */
[C---:B---3--:R-:W-:Y:S08]  /*6270*/  HMMA.16816.F32 R144, R32.reuse, R62, RZ ;  /* 0x0000003e2090723c */ /* 0x048ff000000018ff */
[C---:B------:R-:W-:Y:S08]  /*6280*/  HMMA.16816.F32 R148, R32.reuse, R60, RZ ;  /* 0x0000003c2094723c */ /* 0x040ff000000018ff */
[C---:B------:R-:W-:Y:S08]  /*6290*/  HMMA.16816.F32 R76, R32.reuse, R64, RZ ;  /* 0x00000040204c723c */ /* 0x040ff000000018ff */
[C---:B------:R-:W-:Y:S08]  /*62a0*/  HMMA.16816.F32 R152, R32.reuse, R42, RZ ;  /* 0x0000002a2098723c */ /* 0x040ff000000018ff */
[----:B------:R-:W-:Y:S08]  /*62b0*/  HMMA.16816.F32 R32, R32, R66, RZ ;  /* 0x000000422020723c */ /* 0x000ff000000018ff */
[----:B------:R-:W-:Y:S08]  /*62c0*/  HMMA.16816.F32 R72, R12, R48, R72 ;  /* 0x000000300c48723c */ /* 0x000ff00000001848 */
[----:B------:R-:W-:Y:S07]  /*62d0*/  HMMA.16816.F32 R160, R36, R40, RZ ;  /* 0x0000002824a0723c */ /* 0x000fee00000018ff */
[----:B------:R-:W-:Y:S01]  /*62e0*/  IADD3 R41, R0, 0x8, RZ ;  /* 0x0000000800297810 */ /* 0x000fe20007ffe0ff */
[----:B-1----:R-:W-:Y:S03]  /*62f0*/  HMMA.16816.F32 R208, R24, R58, R144 ;  /* 0x0000003a18d0723c */ /* 0x002fe60000001890 */
[----:B------:R-:W-:-:S02]  /*6300*/  ISETP.GE.AND P2, PT, R41, R9, PT ;  /* 0x000000092900720c */ /* 0x000fc40003f46270 */
[----:B------:R-:W-:-:S03]  /*6310*/  ISETP.GE.AND P4, PT, R41, R8, PT ;  /* 0x000000082900720c */ /* 0x000fc60003f86270 */
[----:B------:R-:W-:Y:S01]  /*6320*/  HMMA.16816.F32 R144, R12, R50, R164 ;  /* 0x000000320c90723c */ /* 0x000fe200000018a4 */
[----:B------:R-:W-:-:S04]  /*6330*/  FMUL.FTZ R40, R72, c[0x0][0x2ec] ;  /* 0x0000bb0048287a20 */ /* 0x000fc80000410000 */
[----:B------:R1:W-:Y:S03]  /*6340*/  MUFU.TANH R248, R40 ;  /* 0x0000002800f87308 */ /* 0x0003e60000002400 */
[C---:B----4-:R-:W-:Y:S08]  /*6350*/  HMMA.16816.F32 R180, R24.reuse, R44, R156 ;  /* 0x0000002c18b4723c */ /* 0x050ff0000000189c */
[----:B------:R-:W-:Y:S01]  /*6360*/  HMMA.16816.F32 R204, R24, R56, R148 ;  /* 0x0000003818cc723c */ /* 0x000fe20000001894 */
[----:B-1----:R-:W-:-:S07]  /*6370*/  FMUL.FTZ R40, R73, c[0x0][0x2ec] ;  /* 0x0000bb0049287a20 */ /* 0x002fce0000410000 */
[C---:B-----5:R-:W-:Y:S01]  /*6380*/  HMMA.16816.F32 R212, R24.reuse, R52, R76 ;  /* 0x0000003418d4723c */ /* 0x060fe2000000184c */
[----:B------:R1:W-:Y:S07]  /*6390*/  MUFU.TANH R227, R40 ;  /* 0x0000002800e37308 */ /* 0x0003ee0000002400 */
[C---:B------:R-:W-:Y:S08]  /*63a0*/  HMMA.16816.F32 R184, R24.reuse, R46, R152 ;  /* 0x0000002e18b8723c */ /* 0x040ff00000001898 */
[----:B------:R-:W-:Y:S01]  /*63b0*/  HMMA.16816.F32 R216, R24, R54, R32 ;  /* 0x0000003618d8723c */ /* 0x000fe20000001820 */
[----:B------:R-:W2:Y:S01]  /*63c0*/  LDSM.16.M88.4 R24, [R195+0x800] ;  /* 0x00080000c318783b */ /* 0x000ea20000000200 */
[----:B-1----:R-:W-:-:S04]  /*63d0*/  FMUL.FTZ R40, R74, c[0x0][0x2ec] ;  /* 0x0000bb004a287a20 */ /* 0x002fc80000410000 */
[----:B------:R1:W-:Y:S01]  /*63e0*/  MUFU.TANH R247, R40 ;  /* 0x0000002800f77308 */ /* 0x0003e20000002400 */
[----:B------:R-:W-:Y:S01]  /*63f0*/  FMUL.FTZ R32, R169, c[0x0][0x2ec] ;  /* 0x0000bb00a9207a20 */ /* 0x000fe20000410000 */
[----:B------:R-:W-:Y:S06]  /*6400*/  HMMA.16816.F32 R148, R4, R50, R172 ;  /* 0x000000320494723c */ /* 0x000fec00000018ac */
[----:B------:R3:W-:Y:S02]  /*6410*/  MUFU.TANH R225, R32 ;  /* 0x0000002000e17308 */ /* 0x0007e40000002400 */
[----:B------:R-:W-:Y:S01]  /*6420*/  HMMA.16816.F32 R152, R36, R60, RZ ;  /* 0x0000003c2498723c */ /* 0x000fe200000018ff */
[----:B-1----:R-:W-:-:S07]  /*6430*/  FMUL.FTZ R40, R75, c[0x0][0x2ec] ;  /* 0x0000bb004b287a20 */ /* 0x002fce0000410000 */
[----:B------:R-:W-:Y:S01]  /*6440*/  HMMA.16816.F32 R72, R28, R44, R160 ;  /* 0x0000002c1c48723c */ /* 0x000fe200000018a0 */
[----:B------:R1:W-:Y:S01]  /*6450*/  MUFU.TANH R226, R40 ;  /* 0x0000002800e27308 */ /* 0x0003e20000002400 */
[----:B---3--:R-:W-:-:S06]  /*6460*/  FMUL.FTZ R32, R170, c[0x0][0x2ec] ;  /* 0x0000bb00aa207a20 */ /* 0x008fcc0000410000 */
[C---:B------:R-:W-:Y:S01]  /*6470*/  HMMA.16816.F32 R156, R36.reuse, R62, RZ ;  /* 0x0000003e249c723c */ /* 0x040fe200000018ff */
[----:B------:R3:W-:Y:S07]  /*6480*/  MUFU.TANH R232, R32 ;  /* 0x0000002000e87308 */ /* 0x0007ee0000002400 */
[----:B------:R-:W-:Y:S01]  /*6490*/  HMMA.16816.F32 R76, R36, R42, RZ ;  /* 0x0000002a244c723c */ /* 0x000fe200000018ff */
[----:B-1----:R-:W-:-:S04]  /*64a0*/  FMUL.FTZ R40, R168, c[0x0][0x2ec] ;  /* 0x0000bb00a8287a20 */ /* 0x002fc80000410000 */
[----:B------:R1:W-:Y:S02]  /*64b0*/  MUFU.TANH R233, R40 ;  /* 0x0000002800e97308 */ /* 0x0003e40000002400 */
[----:B------:R-:W-:Y:S01]  /*64c0*/  FMUL.FTZ R43, R150, c[0x0][0x2ec] ;  /* 0x0000bb00962b7a20 */ /* 0x000fe20000410000 */
[----:B--2---:R-:W-:Y:S01]  /*64d0*/  HMMA.16816.F32 R48, R20, R24, R72 ;  /* 0x000000181430723c */ /* 0x004fe20000001848 */
[----:B------:R-:W-:Y:S01]  /*64e0*/  IADD3 R42, R0, 0x10, RZ ;  /* 0x00000010002a7810 */ /* 0x000fe20007ffe0ff */
[----:B---3--:R-:W-:-:S04]  /*64f0*/  FMUL.FTZ R32, R171, c[0x0][0x2ec] ;  /* 0x0000bb00ab207a20 */ /* 0x008fc80000410000 */
[----:B------:R2:W-:Y:S02]  /*6500*/  MUFU.TANH R173, R32 ;  /* 0x0000002000ad7308 */ /* 0x0005e40000002400 */
[----:B------:R-:W-:Y:S01]  /*6510*/  HMMA.16816.F32 R60, R36, R64, RZ ;  /* 0x00000040243c723c */ /* 0x000fe200000018ff */
[----:B-1----:R-:W-:-:S05]  /*6520*/  FMUL.FTZ R40, R145, c[0x0][0x2ec] ;  /* 0x0000bb0091287a20 */ /* 0x002fca0000410000 */
[----:B------:R-:W-:Y:S02]  /*6530*/  I2F R75, R41 ;  /* 0x00000029004b7306 */ /* 0x000fe40000201400 */
[----:B------:R-:W-:Y:S01]  /*6540*/  HMMA.16816.F32 R160, R36, R66, RZ ;  /* 0x0000004224a0723c */ /* 0x000fe200000018ff */
[C---:B------:R-:W-:Y:S02]  /*6550*/  IADD3 R64, R0.reuse, 0x19, RZ ;  /* 0x0000001900407810 */ /* 0x040fe40007ffe0ff */
[----:B------:R-:W-:Y:S01]  /*6560*/  IADD3 R65, R0, 0x21, RZ ;  /* 0x0000002100417810 */ /* 0x000fe20007ffe0ff */
[----:B--2---:R-:W-:Y:S02]  /*6570*/  FMUL.FTZ R32, R144, c[0x0][0x2ec] ;  /* 0x0000bb0090207a20 */ /* 0x004fe40000410000 */
[----:B------:R1:W-:Y:S01]  /*6580*/  MUFU.TANH R224, R40 ;  /* 0x0000002800e07308 */ /* 0x0003e20000002400 */
[----:B------:R-:W-:Y:S01]  /*6590*/  FMUL.FTZ R36, R148, c[0x0][0x2ec] ;  /* 0x0000bb0094247a20 */ /* 0x000fe20000410000 */
[----:B------:R-:W-:Y:S01]  /*65a0*/  HMMA.16816.F32 R44, R28, R46, R76 ;  /* 0x0000002e1c2c723c */ /* 0x000fe2000000184c */
[----:B------:R-:W-:-:S05]  /*65b0*/  IADD3 R66, R0, 0x11, RZ ;  /* 0x0000001100427810 */ /* 0x000fca0007ffe0ff */
[----:B------:R2:W-:Y:S02]  /*65c0*/  MUFU.TANH R222, R32 ;  /* 0x0000002000de7308 */ /* 0x0005e40000002400 */
[C---:B------:R-:W-:Y:S06]  /*65d0*/  HMMA.16816.F32 R152, R28.reuse, R56, R152 ;  /* 0x000000381c98723c */ /* 0x040fec0000001898 */
[----:B------:R3:W-:Y:S01]  /*65e0*/  MUFU.TANH R174, R36 ;  /* 0x0000002400ae7308 */ /* 0x0007e20000002400 */
[----:B-1----:R-:W-:Y:S01]  /*65f0*/  FMUL.FTZ R40, R146, c[0x0][0x2ec] ;  /* 0x0000bb0092287a20 */ /* 0x002fe20000410000 */
[----:B------:R-:W-:Y:S01]  /*6600*/  HMMA.16816.F32 R76, R28, R58, R156 ;  /* 0x0000003a1c4c723c */ /* 0x000fe2000000189c */
[----:B------:R-:W-:Y:S01]  /*6610*/  IADD3 R56, R0, 0x18, RZ ;  /* 0x0000001800387810 */ /* 0x000fe20007ffe0ff */
[----:B--2---:R-:W1:Y:S04]  /*6620*/  LDSM.16.M88.4 R32, [R193+0x800] ;  /* 0x00080000c120783b */ /* 0x004e680000000200 */
[----:B------:R2:W-:Y:S02]  /*6630*/  MUFU.TANH R170, R40 ;  /* 0x0000002800aa7308 */ /* 0x0005e40000002400 */
[----:B------:R-:W-:Y:S01]  /*6640*/  HMMA.16816.F32 R44, R20, R26, R44 ;  /* 0x0000001a142c723c */ /* 0x000fe2000000182c */
[----:B---3--:R-:W-:-:S05]  /*6650*/  FMUL.FTZ R36, R149, c[0x0][0x2ec] ;  /* 0x0000bb0095247a20 */ /* 0x008fca0000410000 */
[----:B------:R3:W-:Y:S02]  /*6660*/  MUFU.TANH R167, R43 ;  /* 0x0000002b00a77308 */ /* 0x0007e40000002400 */
[----:B------:R-:W-:Y:S06]  /*6670*/  HMMA.16816.F32 R160, R28, R54, R160 ;  /* 0x000000361ca0723c */ /* 0x000fec00000018a0 */
[----:B------:R4:W-:Y:S01]  /*6680*/  MUFU.TANH R221, R36 ;  /* 0x0000002400dd7308 */ /* 0x0009e20000002400 */
[----:B--2---:R-:W-:-:S07]  /*6690*/  FMUL.FTZ R40, R147, c[0x0][0x2ec] ;  /* 0x0000bb0093287a20 */ /* 0x004fce0000410000 */
[----:B------:R2:W-:Y:S01]  /*66a0*/  MUFU.TANH R223, R40 ;  /* 0x0000002800df7308 */ /* 0x0005e20000002400 */
[C---:B---3--:R-:W-:Y:S01]  /*66b0*/  IADD3 R43, R0.reuse, 0x20, RZ ;  /* 0x00000020002b7810 */ /* 0x048fe20007ffe0ff */
[----:B----4-:R-:W-:Y:S06]  /*66c0*/  HMMA.16816.F32 R36, R16, R24, R180 ;  /* 0x000000181024723c */ /* 0x010fec00000018b4 */
[----:B------:R-:W-:Y:S01]  /*66d0*/  I2F R67, R42 ;  /* 0x0000002a00437306 */ /* 0x000fe20000201400 */
[----:B------:R-:W-:Y:S01]  /*66e0*/  FMUL.FTZ R24, R151, c[0x0][0x2ec] ;  /* 0x0000bb0097187a20 */ /* 0x000fe20000410000 */
[----:B-1----:R-:W-:Y:S01]  /*66f0*/  HMMA.16816.F32 R48, R12, R32, R48 ;  /* 0x000000200c30723c */ /* 0x002fe20000001830 */
[----:B--2---:R-:W-:-:S05]  /*6700*/  IADD3 R40, R0, 0x9, RZ ;  /* 0x0000000900287810 */ /* 0x004fca0007ffe0ff */
[----:B------:R-:W-:Y:S02]  /*6710*/  I2F R74, R66 ;  /* 0x00000042004a7306 */ /* 0x000fe40000201400 */
[----:B------:R-:W-:Y:S06]  /*6720*/  HMMA.16816.F32 R148, R28, R52, R60 ;  /* 0x000000341c94723c */ /* 0x000fec000000183c */
[----:B------:R1:W-:Y:S02]  /*6730*/  MUFU.TANH R169, R24 ;  /* 0x0000001800a97308 */ /* 0x0003e40000002400 */
[----:B------:R-:W-:Y:S01]  /*6740*/  HMMA.16816.F32 R60, R4, R32, R36 ;  /* 0x00000020043c723c */ /* 0x000fe20000001824 */
[----:B------:R-:W2:Y:S05]  /*6750*/  LDSM.16.M88.4 R36, [R195+0x1000] ;  /* 0x00100000c324783b */ /* 0x000eaa0000000200 */
[----:B------:R-:W3:Y:S02]  /*6760*/  I2F R144, R40 ;  /* 0x0000002800907306 */ /* 0x000ee40000201400 */
[----:B------:R-:W-:Y:S01]  /*6770*/  HMMA.16816.F32 R44, R12, R34, R44 ;  /* 0x000000220c2c723c */ /* 0x000fe2000000182c */
[----:B-1----:R-:W-:-:S05]  /*6780*/  FMUL.FTZ R24, R48, c[0x0][0x2ec] ;  /* 0x0000bb0030187a20 */ /* 0x002fca0000410000 */
[----:B------:R-:W-:Y:S08]  /*6790*/  I2F R145, R56 ;  /* 0x0000003800917306 */ /* 0x000ff00000201400 */
[----:B------:R1:W-:Y:S02]  /*67a0*/  MUFU.TANH R171, R24 ;  /* 0x0000001800ab7308 */ /* 0x0003e40000002400 */
[----:B------:R-:W-:-:S06]  /*67b0*/  FMUL.FTZ R28, R61, c[0x0][0x2ec] ;  /* 0x0000bb003d1c7a20 */ /* 0x000fcc0000410000 */
[----:B------:R-:W-:Y:S02]  /*67c0*/  I2F R72, R64 ;  /* 0x0000004000487306 */ /* 0x000fe40000201400 */
[----:B------:R-:W-:Y:S02]  /*67d0*/  FMUL.FTZ R44, R44, c[0x0][0x2ec] ;  /* 0x0000bb002c2c7a20 */ /* 0x000fe40000410000 */
[----:B------:R-:W-:-:S04]  /*67e0*/  FMUL.FTZ R45, R45, c[0x0][0x2ec] ;  /* 0x0000bb002d2d7a20 */ /* 0x000fc80000410000 */
[----:B------:R4:W-:Y:S01]  /*67f0*/  MUFU.TANH R181, R28 ;  /* 0x0000001c00b57308 */ /* 0x0009e20000002400 */
[----:B-1----:R-:W-:Y:S02]  /*6800*/  FMUL.FTZ R24, R49, c[0x0][0x2ec] ;  /* 0x0000bb0031187a20 */ /* 0x002fe40000410000 */
[----:B------:R-:W-:Y:S02]  /*6810*/  FMUL.FTZ R46, R46, c[0x0][0x2ec] ;  /* 0x0000bb002e2e7a20 */ /* 0x000fe40000410000 */
[----:B------:R-:W-:Y:S01]  /*6820*/  FMUL.FTZ R47, R47, c[0x0][0x2ec] ;  /* 0x0000bb002f2f7a20 */ /* 0x000fe20000410000 */
[----:B--2---:R-:W-:Y:S02]  /*6830*/  HMMA.16816.F32 R52, R16, R38, R208 ;  /* 0x000000261034723c */ /* 0x004fe400000018d0 */
[----:B------:R1:W-:Y:S01]  /*6840*/  MUFU.TANH R183, R24 ;  /* 0x0000001800b77308 */ /* 0x0003e20000002400 */
[----:B----4-:R-:W-:-:S07]  /*6850*/  FMUL.FTZ R28, R62, c[0x0][0x2ec] ;  /* 0x0000bb003e1c7a20 */ /* 0x010fce0000410000 */
[----:B------:R-:W-:Y:S01]  /*6860*/  MUFU.TANH R159, R44 ;  /* 0x0000002c009f7308 */ /* 0x000fe20000002400 */
[----:B-1----:R-:W-:-:S07]  /*6870*/  FMUL.FTZ R24, R50, c[0x0][0x2ec] ;  /* 0x0000bb0032187a20 */ /* 0x002fce0000410000 */
[----:B------:R1:W-:Y:S08]  /*6880*/  MUFU.TANH R57, R28 ;  /* 0x0000001c00397308 */ /* 0x0003f00000002400 */
[----:B------:R2:W4:Y:S01]  /*6890*/  MUFU.TANH R164, R24 ;  /* 0x0000001800a47308 */ /* 0x0005220000002400 */
[----:B-1----:R-:W-:Y:S07]  /*68a0*/  HMMA.16816.F32 R28, R20, R36, R152 ;  /* 0x00000024141c723c */ /* 0x002fee0000001898 */
[----:B------:R-:W-:Y:S01]  /*68b0*/  MUFU.TANH R220, R45 ;  /* 0x0000002d00dc7308 */ /* 0x000fe20000002400 */
[----:B--2---:R-:W-:-:S07]  /*68c0*/  FMUL.FTZ R24, R51, c[0x0][0x2ec] ;  /* 0x0000bb0033187a20 */ /* 0x004fce0000410000 */
[----:B------:R-:W-:Y:S01]  /*68d0*/  MUFU.TANH R168, R46 ;  /* 0x0000002e00a87308 */ /* 0x000fe20000002400 */
[----:B------:R-:W-:Y:S07]  /*68e0*/  HMMA.16816.F32 R48, R16, R26, R184 ;  /* 0x0000001a1030723c */ /* 0x000fee00000018b8 */
[----:B------:R1:W-:Y:S08]  /*68f0*/  MUFU.TANH R166, R24 ;  /* 0x0000001800a67308 */ /* 0x0003f00000002400 */
[----:B------:R-:W-:Y:S01]  /*6900*/  MUFU.TANH R202, R47 ;  /* 0x0000002f00ca7308 */ /* 0x000fe20000002400 */
[----:B-1----:R-:W-:-:S08]  /*6910*/  FMUL.FTZ R24, R60, c[0x0][0x2ec] ;  /* 0x0000bb003c187a20 */ /* 0x002fd00000410000 */
[----:B------:R-:W-:Y:S01]  /*6920*/  HMMA.16816.F32 R32, R4, R34, R48 ;  /* 0x000000220420723c */ /* 0x000fe20000001830 */
[----:B------:R-:W-:Y:S06]  /*6930*/  I2F R71, R43 ;  /* 0x0000002b00477306 */ /* 0x000fec0000201400 */
[----:B------:R-:W-:Y:S02]  /*6940*/  FMUL.FTZ R48, R63, c[0x0][0x2ec] ;  /* 0x0000bb003f307a20 */ /* 0x000fe40000410000 */
[----:B------:R1:W2:Y:S08]  /*6950*/  MUFU.TANH R158, R24 ;  /* 0x00000018009e7308 */ /* 0x0002b00000002400 */
[----:B------:R5:W2:Y:S07]  /*6960*/  MUFU.TANH R59, R48 ;  /* 0x00000030003b7308 */ /* 0x000aae0000002400 */
[----:B------:R-:W-:Y:S01]  /*6970*/  FMUL.FTZ R33, R33, c[0x0][0x2ec] ;  /* 0x0000bb0021217a20 */ /* 0x000fe20000410000 */
[----:B-1----:R-:W5:Y:S01]  /*6980*/  LDSM.16.M88.4 R24, [R193+0x1000] ;  /* 0x00100000c118783b */ /* 0x002f620000000200 */
[----:B------:R-:W-:Y:S01]  /*6990*/  FMUL.FTZ R34, R34, c[0x0][0x2ec] ;  /* 0x0000bb0022227a20 */ /* 0x000fe20000410000 */
[----:B------:R-:W-:Y:S01]  /*69a0*/  I2F R73, R65 ;  /* 0x0000004100497306 */ /* 0x000fe20000201400 */
[----:B------:R-:W-:-:S07]  /*69b0*/  FMUL.FTZ R35, R35, c[0x0][0x2ec] ;  /* 0x0000bb0023237a20 */ /* 0x000fce0000410000 */
[----:B------:R-:W-:Y:S08]  /*69c0*/  MUFU.TANH R184, R33 ;  /* 0x0000002100b87308 */ /* 0x000ff00000002400 */
[----:B------:R-:W-:Y:S08]  /*69d0*/  MUFU.TANH R175, R34 ;  /* 0x0000002200af7308 */ /* 0x000ff00000002400 */
[----:B------:R1:W-:Y:S01]  /*69e0*/  MUFU.TANH R186, R35 ;  /* 0x0000002300ba7308 */ /* 0x0003e20000002400 */
[----:B-----5:R-:W-:Y:S07]  /*69f0*/  HMMA.16816.F32 R48, R12, R24, R28 ;  /* 0x000000180c30723c */ /* 0x020fee000000181c */
[----:B------:R-:W-:Y:S01]  /*6a00*/  FMUL.FTZ R28, R32, c[0x0][0x2ec] ;  /* 0x0000bb00201c7a20 */ /* 0x000fe20000410000 */
[----:B------:R-:W-:Y:S01]  /*6a10*/  HMMA.16816.F32 R52, R4, R26, R52 ;  /* 0x0000001a0434723c */ /* 0x000fe20000001834 */
[----:B-1----:R-:W1:Y:S02]  /*6a20*/  LDSM.16.M88.4 R32, [R195+0x1800] ;  /* 0x00180000c320783b */ /* 0x002e640000000200 */
[----:B------:R5:W1:Y:S05]  /*6a30*/  MUFU.TANH R58, R28 ;  /* 0x0000001c003a7308 */ /* 0x000a6a0000002400 */
[----:B-----5:R-:W-:Y:S08]  /*6a40*/  HMMA.16816.F32 R28, R16, R36, R204 ;  /* 0x00000024101c723c */ /* 0x020ff000000018cc */
[----:B------:R-:W-:Y:S01]  /*6a50*/  FMUL.FTZ R36, R48, c[0x0][0x2ec] ;  /* 0x0000bb0030247a20 */ /* 0x000fe20000410000 */
[----:B------:R-:W-:-:S03]  /*6a60*/  IADD3 R37, R0, 0x28, RZ ;  /* 0x0000002800257810 */ /* 0x000fc60007ffe0ff */
[----:B------:R5:W-:Y:S08]  /*6a70*/  MUFU.TANH R180, R36 ;  /* 0x0000002400b47308 */ /* 0x000bf00000002400 */
[----:B------:R-:W-:Y:S04]  /*6a80*/  I2F R61, R37 ;  /* 0x00000025003d7306 */ /* 0x000fe80000201400 */
[----:B------:R-:W-:Y:S01]  /*6a90*/  HMMA.16816.F32 R44, R4, R24, R28 ;  /* 0x00000018042c723c */ /* 0x000fe2000000181c */
[----:B-----5:R-:W-:-:S06]  /*6aa0*/  IADD3 R36, R0, 0x29, RZ ;  /* 0x0000002900247810 */ /* 0x020fcc0007ffe0ff */
[----:B------:R-:W-:Y:S01]  /*6ab0*/  FMUL.FTZ R24, R49, c[0x0][0x2ec] ;  /* 0x0000bb0031187a20 */ /* 0x000fe20000410000 */
[C---:B------:R-:W-:Y:S01]  /*6ac0*/  HMMA.16816.F32 R28, R20.reuse, R38, R76 ;  /* 0x00000026141c723c */ /* 0x040fe2000000184c */
[----:B------:R-:W-:Y:S06]  /*6ad0*/  I2F R60, R36 ;  /* 0x00000024003c7306 */ /* 0x000fec0000201400 */
[-C--:B---3--:R-:W-:Y:S01]  /*6ae0*/  FFMA.FTZ R38, R144, R68.reuse, R221 ;  /* 0x0000004490267223 */ /* 0x088fe200000100dd */
[----:B-1----:R-:W-:Y:S01]  /*6af0*/  HMMA.16816.F32 R76, R20, R32, R148 ;  /* 0x00000020144c723c */ /* 0x002fe20000001894 */
[----:B------:R1:W-:Y:S01]  /*6b00*/  MUFU.TANH R203, R24 ;  /* 0x0000001800cb7308 */ /* 0x0003e20000002400 */
[----:B----4-:R-:W-:-:S06]  /*6b10*/  FFMA.FTZ R39, R67, R68, R164 ;  /* 0x0000004443277223 */ /* 0x010fcc00000100a4 */
[----:B------:R-:W-:Y:S01]  /*6b20*/  FMUL.FTZ R25, R46, c[0x0][0x2ec] ;  /* 0x0000bb002e197a20 */ /* 0x000fe20000410000 */
[----:B------:R-:W-:Y:S03]  /*6b30*/  HMMA.16816.F32 R148, R16, R32, R212 ;  /* 0x000000201094723c */ /* 0x000fe600000018d4 */
[----:B------:R3:W-:Y:S04]  /*6b40*/  MUFU.TANH R165, R25 ;  /* 0x0000001900a57308 */ /* 0x0007e80000002400 */
[----:B--2---:R-:W-:Y:S01]  /*6b50*/  FFMA.FTZ R33, R67, R68, R158 ;  /* 0x0000004443217223 */ /* 0x004fe2000001009e */
[----:B------:R-:W-:Y:S01]  /*6b60*/  IADD3 R32, R0, 0x31, RZ ;  /* 0x0000003100207810 */ /* 0x000fe20007ffe0ff */
[----:B-1----:R-:W-:-:S04]  /*6b70*/  FMUL.FTZ R24, R50, c[0x0][0x2ec] ;  /* 0x0000bb0032187a20 */ /* 0x002fc80000410000 */
[----:B------:R1:W2:Y:S01]  /*6b80*/  MUFU.TANH R179, R24 ;  /* 0x0000001800b37308 */ /* 0x0002a20000002400 */
[----:B---3--:R-:W-:-:S05]  /*6b90*/  FFMA.FTZ R25, R177, R68, R226 ;  /* 0x00000044b1197223 */ /* 0x008fca00000100e2 */
[----:B------:R-:W-:Y:S01]  /*6ba0*/  FSEL R156, R25, -INF , !P3 ;  /* 0xff800000199c7808 */ /* 0x000fe20005800000 */
[----:B------:R-:W-:Y:S01]  /*6bb0*/  FMUL.FTZ R25, R47, c[0x0][0x2ec] ;  /* 0x0000bb002f197a20 */ /* 0x000fe20000410000 */
[----:B------:R-:W-:Y:S01]  /*6bc0*/  ISETP.GE.AND P3, PT, R41, R10, PT ;  /* 0x0000000a2900720c */ /* 0x000fe20003f66270 */
[----:B-1----:R-:W-:Y:S02]  /*6bd0*/  FMUL.FTZ R24, R51, c[0x0][0x2ec] ;  /* 0x0000bb0033187a20 */ /* 0x002fe40000410000 */
[----:B------:R-:W-:Y:S02]  /*6be0*/  HMMA.16816.F32 R48, R12, R26, R28 ;  /* 0x0000001a0c30723c */ /* 0x000fe4000000181c */
[----:B------:R1:W3:Y:S05]  /*6bf0*/  MUFU.TANH R187, R24 ;  /* 0x0000001800bb7308 */ /* 0x0002ea0000002400 */
[----:B------:R-:W-:-:S02]  /*6c00*/  FFMA.FTZ R28, R177, R68, R173 ;  /* 0x00000044b11c7223 */ /* 0x000fc400000100ad */
[----:B------:R-:W-:Y:S01]  /*6c10*/  FFMA.FTZ R26, R144, R68, R224 ;  /* 0x00000044901a7223 */ /* 0x000fe200000100e0 */
[----:B------:R4:W5:Y:S02]  /*6c20*/  MUFU.TANH R173, R25 ;  /* 0x0000001900ad7308 */ /* 0x0009640000002400 */
[----:B------:R-:W-:Y:S02]  /*6c30*/  FSEL R147, R28, -INF , !P5 ;  /* 0xff8000001c937808 */ /* 0x000fe40006800000 */
[----:B------:R-:W-:Y:S01]  /*6c40*/  ISETP.GE.AND P5, PT, R40, R9, PT ;  /* 0x000000092800720c */ /* 0x000fe20003fa6270 */
[----:B-1----:R-:W-:Y:S01]  /*6c50*/  FMUL.FTZ R24, R44, c[0x0][0x2ec] ;  /* 0x0000bb002c187a20 */ /* 0x002fe20000410000 */
[----:B------:R-:W-:-:S03]  /*6c60*/  IADD3 R44, R0, 0x30, RZ ;  /* 0x00000030002c7810 */ /* 0x000fc60007ffe0ff */
[----:B------:R1:W1:Y:S05]  /*6c70*/  MUFU.TANH R172, R24 ;  /* 0x0000001800ac7308 */ /* 0x00026a0000002400 */
[----:B------:R-:W-:Y:S02]  /*6c80*/  FMUL.FTZ R28, R48, c[0x0][0x2ec] ;  /* 0x0000bb00301c7a20 */ /* 0x000fe40000410000 */
[----:B------:R-:W-:Y:S02]  /*6c90*/  FMUL.FTZ R27, R49, c[0x0][0x2ec] ;  /* 0x0000bb00311b7a20 */ /* 0x000fe40000410000 */
[----:B----4-:R-:W-:Y:S01]  /*6ca0*/  FFMA.FTZ R25, R75, R68, R222 ;  /* 0x000000444b197223 */ /* 0x010fe200000100de */
[----:B------:R-:W-:Y:S04]  /*6cb0*/  I2F R62, R44 ;  /* 0x0000002c003e7306 */ /* 0x000fe80000201400 */
[----:B------:R-:W-:-:S02]  /*6cc0*/  FSEL R153, R25, -INF , !P4 ;  /* 0xff80000019997808 */ /* 0x000fc40006000000 */
[----:B------:R-:W-:Y:S02]  /*6cd0*/  ISETP.GE.AND P4, PT, R40, R11, PT ;  /* 0x0000000b2800720c */ /* 0x000fe40003f86270 */
[----:B------:R-:W-:Y:S01]  /*6ce0*/  IADD3 R25, R0, 0x38, RZ ;  /* 0x0000003800197810 */ /* 0x000fe20007ffe0ff */
[----:B-1----:R-:W-:Y:S01]  /*6cf0*/  FMUL.FTZ R24, R45, c[0x0][0x2ec] ;  /* 0x0000bb002d187a20 */ /* 0x002fe20000410000 */
[----:B------:R-:W-:Y:S01]  /*6d00*/  FSEL R46, R38, -INF , !P4 ;  /* 0xff800000262e7808 */ /* 0x000fe20006000000 */
[----:B------:R-:W-:Y:S01]  /*6d10*/  I2F R45, R32 ;  /* 0x00000020002d7306 */ /* 0x000fe20000201400 */
[----:B------:R-:W-:-:S07]  /*6d20*/  ISETP.GE.AND P4, PT, R0, R8, PT ;  /* 0x000000080000720c */ /* 0x000fce0003f86270 */
[----:B------:R1:W-:Y:S02]  /*6d30*/  MUFU.TANH R182, R24 ;  /* 0x0000001800b67308 */ /* 0x0003e40000002400 */
[----:B-1----:R-:W-:-:S05]  /*6d40*/  FFMA.FTZ R24, R177, R68, R227 ;  /* 0x00000044b1187223 */ /* 0x002fca00000100e3 */
[----:B------:R-:W-:Y:S01]  /*6d50*/  FSEL R154, R24, -INF , !P1 ;  /* 0xff800000189a7808 */ /* 0x000fe20004800000 */
[-C--:B------:R-:W-:Y:S01]  /*6d60*/  FFMA.FTZ R24, R177, R68.reuse, R225 ;  /* 0x00000044b1187223 */ /* 0x080fe200000100e1 */
[----:B------:R-:W-:Y:S01]  /*6d70*/  ISETP.GE.AND P1, PT, R41, R11, PT ;  /* 0x0000000b2900720c */ /* 0x000fe20003f26270 */
[----:B------:R-:W-:-:S03]  /*6d80*/  FFMA.FTZ R41, R67, R68, R57 ;  /* 0x0000004443297223 */ /* 0x000fc60000010039 */
[----:B------:R-:W-:Y:S01]  /*6d90*/  FSEL R146, R24, -INF , !P6 ;  /* 0xff80000018927808 */ /* 0x000fe20007000000 */
[C---:B------:R-:W-:Y:S01]  /*6da0*/  FFMA.FTZ R24, R75.reuse, R68, R170 ;  /* 0x000000444b187223 */ /* 0x040fe200000100aa */
[----:B------:R-:W-:Y:S01]  /*6db0*/  ISETP.GE.AND P6, PT, R40, R8, PT ;  /* 0x000000082800720c */ /* 0x000fe20003fc6270 */
[----:B------:R1:W-:Y:S03]  /*6dc0*/  MUFU.TANH R170, R28 ;  /* 0x0000001c00aa7308 */ /* 0x0003e60000002400 */
[----:B------:R-:W-:Y:S01]  /*6dd0*/  FSEL R157, R24, -INF , !P2 ;  /* 0xff800000189d7808 */ /* 0x000fe20005000000 */
[----:B------:R-:W-:Y:S01]  /*6de0*/  FFMA.FTZ R24, R75, R68, R167 ;  /* 0x000000444b187223 */ /* 0x000fe200000100a7 */
[----:B------:R-:W-:Y:S01]  /*6df0*/  ISETP.GE.AND P2, PT, R40, R10, PT ;  /* 0x0000000a2800720c */ /* 0x000fe20003f46270 */
[----:B------:R-:W-:Y:S01]  /*6e00*/  FFMA.FTZ R40, R67, R68, R171 ;  /* 0x0000004443287223 */ /* 0x000fe200000100ab */
[----:B------:R-:W-:-:S02]  /*6e10*/  FSEL R152, R26, -INF , !P6 ;  /* 0xff8000001a987808 */ /* 0x000fc40007000000 */
[----:B------:R-:W-:Y:S01]  /*6e20*/  ISETP.GE.AND P6, PT, R42, R11, PT ;  /* 0x0000000b2a00720c */ /* 0x000fe20003fc6270 */
[----:B------:R-:W-:Y:S03]  /*6e30*/  I2F R26, R25 ;  /* 0x00000019001a7306 */ /* 0x000fe60000201400 */
[----:B------:R-:W-:Y:S01]  /*6e40*/  FSEL R158, R33, -INF , !P6 ;  /* 0xff800000219e7808 */ /* 0x000fe20007000000 */
[----:B------:R-:W-:Y:S01]  /*6e50*/  FFMA.FTZ R33, R74, R68, R166 ;  /* 0x000000444a217223 */ /* 0x000fe200000100a6 */
[----:B------:R-:W-:Y:S01]  /*6e60*/  ISETP.GE.AND P6, PT, R66, R8, PT ;  /* 0x000000084200720c */ /* 0x000fe20003fc6270 */
[----:B-1----:R-:W-:Y:S01]  /*6e70*/  FFMA.FTZ R28, R75, R68, R174 ;  /* 0x000000444b1c7223 */ /* 0x002fe200000100ae */
[----:B------:R-:W-:Y:S01]  /*6e80*/  FSEL R75, R24, -INF , !P3 ;  /* 0xff800000184b7808 */ /* 0x000fe20005800000 */
[----:B------:R1:W-:Y:S01]  /*6e90*/  MUFU.TANH R174, R27 ;  /* 0x0000001b00ae7308 */ /* 0x0003e20000002400 */
[----:B------:R-:W-:Y:S01]  /*6ea0*/  ISETP.GE.AND P3, PT, R42, R9, PT ;  /* 0x000000092a00720c */ /* 0x000fe20003f66270 */
[----:B------:R-:W-:Y:S01]  /*6eb0*/  FMUL.FTZ R24, R50, c[0x0][0x2ec] ;  /* 0x0000bb0032187a20 */ /* 0x000fe20000410000 */
[----:B------:R-:W-:-:S02]  /*6ec0*/  FSEL R63, R28, -INF , !P1 ;  /* 0xff8000001c3f7808 */ /* 0x000fc40004800000 */
[----:B------:R-:W4:Y:S01]  /*6ed0*/  LDSM.16.M88.4 R28, [R193+0x1800] ;  /* 0x00180000c11c783b */ /* 0x000f220000000200 */
[----:B------:R-:W-:Y:S01]  /*6ee0*/  ISETP.GE.AND P1, PT, R42, R8, PT ;  /* 0x000000082a00720c */ /* 0x000fe20003f26270 */
[----:B------:R-:W-:-:S04]  /*6ef0*/  DEPBAR.LE SB0, 0x0 ;  /* 0x000080000000791a */ /* 0x000fc80000000000 */
[----:B------:R2:W2:Y:S01]  /*6f00*/  MUFU.TANH R167, R24 ;  /* 0x0000001800a77308 */ /* 0x0004a20000002400 */
[----:B------:R-:W-:Y:S01]  /*6f10*/  FSEL R185, R39, -INF , !P3 ;  /* 0xff80000027b97808 */ /* 0x000fe20005800000 */
[----:B------:R-:W-:Y:S01]  /*6f20*/  BAR.SYNC.DEFER_BLOCKING 0x0 ;  /* 0x0000000000007b1d */ /* 0x000fe20000010000 */
[----:B------:R-:W-:Y:S01]  /*6f30*/  ISETP.GE.AND P3, PT, R0, R10, PT ;  /* 0x0000000a0000720c */ /* 0x000fe20003f66270 */
[----:B-1----:R-:W-:-:S05]  /*6f40*/  FFMA.FTZ R27, R144, R68, R223 ;  /* 0x00000044901b7223 */ /* 0x002fca00000100df */
[----:B------:R-:W-:Y:S01]  /*6f50*/  FSEL R155, R27, -INF , !P5 ;  /* 0xff8000001b9b7808 */ /* 0x000fe20006800000 */
[----:B------:R-:W-:Y:S01]  /*6f60*/  FFMA.FTZ R27, R144, R68, R169 ;  /* 0x00000044901b7223 */ /* 0x000fe200000100a9 */
[----:B------:R-:W-:Y:S01]  /*6f70*/  ISETP.GE.AND P5, PT, R42, R10, PT ;  /* 0x0000000a2a00720c */ /* 0x000fe20003fa6270 */
[----:B------:R-:W-:Y:S01]  /*6f80*/  FMUL.FTZ R42, R51, c[0x0][0x2ec] ;  /* 0x0000bb00332a7a20 */ /* 0x000fe20000410000 */
[----:B------:R-:W-:Y:S02]  /*6f90*/  FSEL R144, R40, -INF , !P1 ;  /* 0xff80000028907808 */ /* 0x000fe40004800000 */
[----:B------:R-:W-:Y:S01]  /*6fa0*/  FSEL R47, R27, -INF , !P2 ;  /* 0xff8000001b2f7808 */ /* 0x000fe20005000000 */
[----:B------:R-:W-:Y:S01]  /*6fb0*/  FMUL.FTZ R27, R52, c[0x0][0x2ec] ;  /* 0x0000bb00341b7a20 */ /* 0x000fe20000410000 */
[C---:B--2---:R-:W-:Y:S01]  /*6fc0*/  IADD3 R24, R0.reuse, 0x39, RZ ;  /* 0x0000003900187810 */ /* 0x044fe20007ffe0ff */
[----:B------:R-:W-:Y:S01]  /*6fd0*/  MUFU.TANH R169, R42 ;  /* 0x0000002a00a97308 */ /* 0x000fe20000002400 */
[----:B------:R-:W-:-:S02]  /*6fe0*/  ISETP.GE.AND P2, PT, R0, R9, PT ;  /* 0x000000090000720c */ /* 0x000fc40003f46270 */
[----:B------:R-:W-:Y:S01]  /*6ff0*/  ISETP.GE.AND P1, PT, R0, R11, PT ;  /* 0x0000000b0000720c */ /* 0x000fe20003f26270 */
[-C--:B------:R-:W-:Y:S01]  /*7000*/  FFMA.FTZ R0, R74, R68.reuse, R183 ;  /* 0x000000444a007223 */ /* 0x080fe200000100b7 */
[----:B------:R-:W-:Y:S02]  /*7010*/  FSEL R164, R41, -INF , !P5 ;  /* 0xff80000029a47808 */ /* 0x000fe40006800000 */
[----:B------:R-:W-:Y:S01]  /*7020*/  ISETP.GE.AND P5, PT, R66, R9, PT ;  /* 0x000000094200720c */ /* 0x000fe20003fa6270 */
[----:B------:R1:W-:Y:S01]  /*7030*/  MUFU.TANH R166, R27 ;  /* 0x0000001b00a67308 */ /* 0x0003e20000002400 */
[----:B------:R-:W-:Y:S01]  /*7040*/  FSEL R171, R0, -INF , !P6 ;  /* 0xff80000000ab7808 */ /* 0x000fe20007000000 */
[----:B------:R-:W-:Y:S01]  /*7050*/  FFMA.FTZ R0, R74, R68, R59 ;  /* 0x000000444a007223 */ /* 0x000fe2000001003b */
[C---:B------:R-:W-:Y:S02]  /*7060*/  ISETP.GE.AND P6, PT, R66.reuse, R11, PT ;  /* 0x0000000b4200720c */ /* 0x040fe40003fc6270 */
[----:B------:R-:W-:Y:S01]  /*7070*/  FSEL R183, R33, -INF , !P5 ;  /* 0xff80000021b77808 */ /* 0x000fe20006800000 */
[----:B------:R-:W-:Y:S01]  /*7080*/  FMUL.FTZ R33, R53, c[0x0][0x2ec] ;  /* 0x0000bb0035217a20 */ /* 0x000fe20000410000 */
[----:B------:R-:W-:Y:S01]  /*7090*/  ISETP.GE.AND P5, PT, R66, R10, PT ;  /* 0x0000000a4200720c */ /* 0x000fe20003fa6270 */
[----:B----4-:R-:W-:Y:S01]  /*70a0*/  HMMA.16816.F32 R48, R12, R28, R76 ;  /* 0x0000001c0c30723c */ /* 0x010fe2000000184c */
[----:B------:R-:W-:Y:S01]  /*70b0*/  I2F R38, R24 ;  /* 0x0000001800267306 */ /* 0x000fe20000201400 */
[----:B-1----:R-:W-:-:S07]  /*70c0*/  FFMA.FTZ R27, R74, R68, R181 ;  /* 0x000000444a1b7223 */ /* 0x002fce00000100b5 */
[----:B------:R1:W-:Y:S01]  /*70d0*/  MUFU.TANH R76, R33 ;  /* 0x00000021004c7308 */ /* 0x0003e20000002400 */
[----:B------:R-:W-:Y:S01]  /*70e0*/  FSEL R74, R27, -INF , !P6 ;  /* 0xff8000001b4a7808 */ /* 0x000fe20007000000 */
[CC--:B------:R-:W-:Y:S01]  /*70f0*/  FFMA.FTZ R27, R145.reuse, R68.reuse, R159 ;  /* 0x00000044911b7223 */ /* 0x0c0fe2000001009f */
[----:B------:R-:W-:Y:S01]  /*7100*/  FSEL R159, R0, -INF , !P5 ;  /* 0xff800000009f7808 */ /* 0x000fe20006800000 */
[----:B------:R-:W-:Y:S01]  /*7110*/  FFMA.FTZ R0, R145, R68, R168 ;  /* 0x0000004491007223 */ /* 0x000fe200000100a8 */
[C---:B------:R-:W-:Y:S02]  /*7120*/  ISETP.GE.AND P6, PT, R56.reuse, R8, PT ;  /* 0x000000083800720c */ /* 0x040fe40003fc6270 */
[----:B------:R-:W-:Y:S02]  /*7130*/  ISETP.GE.AND P5, PT, R56, R9, PT ;  /* 0x000000093800720c */ /* 0x000fe40003fa6270 */
[----:B------:R-:W-:Y:S01]  /*7140*/  FSEL R168, R27, -INF , !P6 ;  /* 0xff8000001ba87808 */ /* 0x000fe20007000000 */
[CC--:B------:R-:W-:Y:S01]  /*7150*/  FFMA.FTZ R27, R145.reuse, R68.reuse, R58 ;  /* 0x00000044911b7223 */ /* 0x0c0fe2000001003a */
[----:B------:R-:W-:Y:S01]  /*7160*/  FSEL R181, R0, -INF , !P5 ;  /* 0xff80000000b57808 */ /* 0x000fe20006800000 */
[----:B------:R-:W-:Y:S01]  /*7170*/  FFMA.FTZ R0, R145, R68, R175 ;  /* 0x0000004491007223 */ /* 0x000fe200000100af */
[----:B------:R-:W-:Y:S01]  /*7180*/  ISETP.GE.AND P6, PT, R56, R11, PT ;  /* 0x0000000b3800720c */ /* 0x000fe20003fc6270 */
[----:B-1----:R-:W-:Y:S01]  /*7190*/  FMUL.FTZ R33, R54, c[0x0][0x2ec] ;  /* 0x0000bb0036217a20 */ /* 0x002fe20000410000 */
[----:B------:R-:W-:Y:S01]  /*71a0*/  ISETP.GE.AND P5, PT, R56, R10, PT ;  /* 0x0000000a3800720c */ /* 0x000fe20003fa6270 */
[----:B------:R-:W-:Y:S01]  /*71b0*/  FMUL.FTZ R51, R51, c[0x0][0x2ec] ;  /* 0x0000bb0033337a20 */ /* 0x000fe20000410000 */
[----:B------:R-:W-:Y:S01]  /*71c0*/  HMMA.16816.F32 R56, R20, R34, R160 ;  /* 0x000000221438723c */ /* 0x000fe200000018a0 */
[----:B------:R-:W-:Y:S01]  /*71d0*/  FSEL R78, R27, -INF , !P6 ;  /* 0xff8000001b4e7808 */ /* 0x000fe20007000000 */
[----:B------:R-:W1:Y:S01]  /*71e0*/  MUFU.TANH R67, R33 ;  /* 0x0000002100437308 */ /* 0x000e620000002400 */
[----:B------:R-:W-:Y:S01]  /*71f0*/  FSEL R145, R0, -INF , !P5 ;  /* 0xff80000000917808 */ /* 0x000fe20006800000 */
[----:B------:R-:W-:Y:S01]  /*7200*/  FFMA.FTZ R0, R72, R68, R202 ;  /* 0x0000004448007223 */ /* 0x000fe200000100ca */
[----:B------:R-:W-:-:S02]  /*7210*/  ISETP.GE.AND P6, PT, R64, R8, PT ;  /* 0x000000084000720c */ /* 0x000fc40003fc6270 */
[----:B------:R-:W-:Y:S01]  /*7220*/  FMUL.FTZ R20, R55, c[0x0][0x2ec] ;  /* 0x0000bb0037147a20 */ /* 0x000fe20000410000 */
[----:B------:R-:W-:Y:S01]  /*7230*/  ISETP.GE.AND P5, PT, R64, R9, PT ;  /* 0x000000094000720c */ /* 0x000fe20003fa6270 */
[----:B------:R-:W-:Y:S01]  /*7240*/  HMMA.16816.F32 R52, R4, R28, R148 ;  /* 0x0000001c0434723c */ /* 0x000fe20000001894 */
[----:B------:R-:W-:Y:S01]  /*7250*/  FMUL.FTZ R21, R48, c[0x0][0x2ec] ;  /* 0x0000bb0030157a20 */ /* 0x000fe20000410000 */
[----:B------:R2:W4:Y:S01]  /*7260*/  MUFU.TANH R66, R20 ;  /* 0x0000001400427308 */ /* 0x0005220000002400 */
[----:B------:R-:W-:Y:S01]  /*7270*/  FSEL R175, R0, -INF , !P5 ;  /* 0xff80000000af7808 */ /* 0x000fe20006800000 */
[----:B------:R-:W-:Y:S01]  /*7280*/  FFMA.FTZ R0, R72, R68, R186 ;  /* 0x0000004448007223 */ /* 0x000fe200000100ba */
[----:B------:R-:W-:-:S04]  /*7290*/  ISETP.GE.AND P5, PT, R64, R10, PT ;  /* 0x0000000a4000720c */ /* 0x000fc80003fa6270 */
[----:B------:R-:W-:Y:S01]  /*72a0*/  FSEL R79, R0, -INF , !P5 ;  /* 0xff800000004f7808 */ /* 0x000fe20006800000 */
[-C--:B------:R-:W-:Y:S01]  /*72b0*/  FFMA.FTZ R0, R71, R68.reuse, R179 ;  /* 0x0000004447007223 */ /* 0x080fe200000100b3 */
[----:B------:R-:W-:Y:S01]  /*72c0*/  ISETP.GE.AND P5, PT, R43, R9, PT ;  /* 0x000000092b00720c */ /* 0x000fe20003fa6270 */
[----:B------:R1:W-:Y:S03]  /*72d0*/  MUFU.TANH R39, R21 ;  /* 0x0000001500277308 */ /* 0x0003e60000002400 */
[----:B------:R-:W-:Y:S01]  /*72e0*/  FSEL R209, R0, -INF , !P5 ;  /* 0xff80000000d17808 */ /* 0x000fe20006800000 */
[----:B------:R-:W-:Y:S01]  /*72f0*/  FFMA.FTZ R0, R71, R68, R165 ;  /* 0x0000004447007223 */ /* 0x000fe200000100a5 */
[----:B------:R-:W-:Y:S01]  /*7300*/  ISETP.GE.AND P5, PT, R43, R10, PT ;  /* 0x0000000a2b00720c */ /* 0x000fe20003fa6270 */
[-C--:B--2---:R-:W-:Y:S02]  /*7310*/  FFMA.FTZ R20, R72, R68.reuse, R220 ;  /* 0x0000004448147223 */ /* 0x084fe400000100dc */
[----:B------:R-:W-:Y:S01]  /*7320*/  MUFU.TANH R51, R51 ;  /* 0x0000003300337308 */ /* 0x000fe20000002400 */
[----:B------:R-:W-:Y:S01]  /*7330*/  FSEL R179, R0, -INF , !P5 ;  /* 0xff80000000b37808 */ /* 0x000fe20006800000 */
[-C--:B---3--:R-:W-:Y:S01]  /*7340*/  FFMA.FTZ R0, R73, R68.reuse, R187 ;  /* 0x0000004449007223 */ /* 0x088fe200000100bb */
[----:B------:R-:W-:Y:S01]  /*7350*/  FSEL R162, R20, -INF , !P6 ;  /* 0xff80000014a27808 */ /* 0x000fe20007000000 */
[-C--:B------:R-:W-:Y:S01]  /*7360*/  FFMA.FTZ R20, R72, R68.reuse, R184 ;  /* 0x0000004448147223 */ /* 0x080fe200000100b8 */
[----:B------:R-:W-:Y:S01]  /*7370*/  ISETP.GE.AND P6, PT, R64, R11, PT ;  /* 0x0000000b4000720c */ /* 0x000fe20003fc6270 */
[----:B------:R-:W-:Y:S01]  /*7380*/  FMUL.FTZ R52, R52, c[0x0][0x2ec] ;  /* 0x0000bb0034347a20 */ /* 0x000fe20000410000 */
[----:B------:R-:W-:Y:S01]  /*7390*/  ISETP.GE.AND P5, PT, R65, R9, PT ;  /* 0x000000094100720c */ /* 0x000fe20003fa6270 */
[----:B-1----:R-:W-:Y:S01]  /*73a0*/  FMUL.FTZ R21, R49, c[0x0][0x2ec] ;  /* 0x0000bb0031157a20 */ /* 0x002fe20000410000 */
        /* <DEDUP_REMOVED lines=8> */
[----:B------:R-:W-:Y:S01]  /*7430*/  ISETP.GE.AND P6, PT, R43, R11, PT ;  /* 0x0000000b2b00720c */ /* 0x000fe20003fc6270 */
[----:B------:R-:W-:Y:S01]  /*7440*/  FMUL.FTZ R54, R54, c[0x0][0x2ec] ;  /* 0x0000bb0036367a20 */ /* 0x000fe20000410000 */
[----:B------:R-:W-:Y:S01]  /*7450*/  HMMA.16816.F32 R40, R16, R34, R216 ;  /* 0x000000221028723c */ /* 0x000fe200000018d8 */
[----:B------:R-:W-:Y:S01]  /*7460*/  ISETP.GE.AND P5, PT, R65, R10, PT ;  /* 0x0000000a4100720c */ /* 0x000fe20003fa6270 */
[----:B------:R-:W2:Y:S01]  /*7470*/  MUFU.TANH R52, R52 ;  /* 0x0000003400347308 */ /* 0x000ea20000002400 */
[----:B------:R-:W-:Y:S01]  /*7480*/  FSEL R172, R20, -INF , !P6 ;  /* 0xff80000014ac7808 */ /* 0x000fe20007000000 */
[----:B------:R-:W-:Y:S01]  /*7490*/  FMUL.FTZ R53, R53, c[0x0][0x2ec] ;  /* 0x0000bb0035357a20 */ /* 0x000fe20000410000 */
[----:B------:R-:W-:Y:S01]  /*74a0*/  ISETP.GE.AND P6, PT, R65, R8, PT ;  /* 0x000000084100720c */ /* 0x000fe20003fc6270 */
[----:B------:R-:W-:Y:S01]  /*74b0*/  FMUL.FTZ R55, R55, c[0x0][0x2ec] ;  /* 0x0000bb0037377a20 */ /* 0x000fe20000410000 */
[----:B------:R-:W-:Y:S01]  /*74c0*/  FSEL R176, R0, -INF , !P5 ;  /* 0xff80000000b07808 */ /* 0x000fe20006800000 */
[-C--:B------:R-:W-:Y:S01]  /*74d0*/  FFMA.FTZ R16, R73, R68.reuse, R203 ;  /* 0x0000004449107223 */ /* 0x080fe200000100cb */
[----:B------:R-:W-:Y:S01]  /*74e0*/  ISETP.GE.AND P5, PT, R37, R9, PT ;  /* 0x000000092500720c */ /* 0x000fe20003fa6270 */
[----:B-1----:R-:W-:Y:S01]  /*74f0*/  FMUL.FTZ R21, R50, c[0x0][0x2ec] ;  /* 0x0000bb0032157a20 */ /* 0x002fe20000410000 */
[----:B------:R-:W-:Y:S01]  /*7500*/  MUFU.TANH R54, R54 ;  /* 0x0000003600367308 */ /* 0x000fe20000002400 */
[-C--:B------:R-:W-:Y:S01]  /*7510*/  FFMA.FTZ R0, R61, R68.reuse, R167 ;  /* 0x000000443d007223 */ /* 0x080fe200000100a7 */
[----:B------:R-:W-:Y:S01]  /*7520*/  FSEL R161, R16, -INF , !P6 ;  /* 0xff80000010a17808 */ /* 0x000fe20007000000 */
[----:B------:R-:W-:Y:S01]  /*7530*/  FFMA.FTZ R16, R73, R68, R182 ;  /* 0x0000004449107223 */ /* 0x000fe200000100b6 */
[----:B------:R-:W-:-:S02]  /*7540*/  ISETP.GE.AND P6, PT, R65, R11, PT ;  /* 0x0000000b4100720c */ /* 0x000fc40003fc6270 */
[----:B------:R-:W-:Y:S01]  /*7550*/  FSEL R205, R0, -INF , !P5 ;  /* 0xff80000000cd7808 */ /* 0x000fe20006800000 */
[----:B------:R-:W-:Y:S01]  /*7560*/  FFMA.FTZ R0, R61, R68, R67 ;  /* 0x000000443d007223 */ /* 0x000fe20000010043 */
[----:B------:R1:W3:Y:S01]  /*7570*/  MUFU.TANH R27, R21 ;  /* 0x00000015001b7308 */ /* 0x0002e20000002400 */
[----:B------:R-:W-:Y:S02]  /*7580*/  FSEL R165, R16, -INF , !P6 ;  /* 0xff80000010a57808 */ /* 0x000fe40007000000 */
[C---:B------:R-:W-:Y:S02]  /*7590*/  ISETP.GE.AND P6, PT, R37.reuse, R8, PT ;  /* 0x000000082500720c */ /* 0x040fe40003fc6270 */
[----:B------:R-:W-:-:S03]  /*75a0*/  ISETP.GE.AND P5, PT, R37, R10, PT ;  /* 0x0000000a2500720c */ /* 0x000fc60003fa6270 */
[----:B------:R-:W5:Y:S01]  /*75b0*/  MUFU.TANH R53, R53 ;  /* 0x0000003500357308 */ /* 0x000f620000002400 */
[----:B------:R-:W-:Y:S01]  /*75c0*/  FSEL R167, R0, -INF , !P5 ;  /* 0xff80000000a77808 */ /* 0x000fe20006800000 */
[----:B------:R-:W-:Y:S01]  /*75d0*/  FFMA.FTZ R0, R60, R68, R169 ;  /* 0x000000443c007223 */ /* 0x000fe200000100a9 */
[----:B------:R-:W-:-:S04]  /*75e0*/  ISETP.GE.AND P5, PT, R36, R9, PT ;  /* 0x000000092400720c */ /* 0x000fc80003fa6270 */
[----:B------:R-:W-:Y:S01]  /*75f0*/  FSEL R187, R0, -INF , !P5 ;  /* 0xff80000000bb7808 */ /* 0x000fe20006800000 */
[-C--:B-1----:R-:W-:Y:S01]  /*7600*/  HMMA.16816.F32 R20, R12, R30.reuse, R56 ;  /* 0x0000001e0c14723c */ /* 0x082fe20000001838 */
[----:B----4-:R-:W-:Y:S01]  /*7610*/  FFMA.FTZ R0, R60, R68, R66 ;  /* 0x000000443c007223 */ /* 0x010fe20000010042 */
[----:B------:R-:W-:Y:S01]  /*7620*/  ISETP.GE.AND P5, PT, R36, R10, PT ;  /* 0x0000000a2400720c */ /* 0x000fe20003fa6270 */
[----:B------:R-:W1:Y:S03]  /*7630*/  MUFU.TANH R55, R55 ;  /* 0x0000003700377308 */ /* 0x000e660000002400 */
[----:B------:R-:W-:Y:S01]  /*7640*/  FSEL R163, R0, -INF , !P5 ;  /* 0xff80000000a37808 */ /* 0x000fe20006800000 */
[-C--:B------:R-:W-:Y:S01]  /*7650*/  FFMA.FTZ R12, R61, R68.reuse, R170 ;  /* 0x000000443d0c7223 */ /* 0x080fe200000100aa */
[----:B------:R-:W-:Y:S01]  /*7660*/  HMMA.16816.F32 R28, R4, R30, R40 ;  /* 0x0000001e041c723c */ /* 0x000fe20000001828 */
[----:B------:R-:W-:Y:S01]  /*7670*/  ISETP.GE.AND P5, PT, R44, R9, PT ;  /* 0x000000092c00720c */ /* 0x000fe20003fa6270 */
[----:B--2---:R-:W-:-:S02]  /*7680*/  FFMA.FTZ R0, R62, R68, R52 ;  /* 0x000000443e007223 */ /* 0x004fc40000010034 */
[----:B------:R-:W-:Y:S01]  /*7690*/  FSEL R149, R12, -INF , !P6 ;  /* 0xff8000000c957808 */ /* 0x000fe20007000000 */
[-C--:B------:R-:W-:Y:S01]  /*76a0*/  FFMA.FTZ R12, R61, R68.reuse, R166 ;  /* 0x000000443d0c7223 */ /* 0x080fe200000100a6 */
[----:B------:R-:W-:Y:S01]  /*76b0*/  ISETP.GE.AND P6, PT, R37, R11, PT ;  /* 0x0000000b2500720c */ /* 0x000fe20003fc6270 */
[-C--:B------:R-:W-:Y:S02]  /*76c0*/  FFMA.FTZ R4, R60, R68.reuse, R174 ;  /* 0x000000443c047223 */ /* 0x080fe400000100ae */
[----:B------:R-:W-:Y:S01]  /*76d0*/  FFMA.FTZ R5, R62, R68, R39 ;  /* 0x000000443e057223 */ /* 0x000fe20000010027 */
[----:B------:R-:W-:Y:S02]  /*76e0*/  FSEL R150, R12, -INF , !P6 ;  /* 0xff8000000c967808 */ /* 0x000fe40007000000 */
[----:B------:R-:W-:-:S04]  /*76f0*/  ISETP.GE.AND P6, PT, R36, R8, PT ;  /* 0x000000082400720c */ /* 0x000fc80003fc6270 */
[----:B------:R-:W-:Y:S01]  /*7700*/  FSEL R173, R4, -INF , !P6 ;  /* 0xff80000004ad7808 */ /* 0x000fe20007000000 */
[-C--:B------:R-:W-:Y:S01]  /*7710*/  FFMA.FTZ R4, R60, R68.reuse, R76 ;  /* 0x000000443c047223 */ /* 0x080fe2000001004c */
[-C--:B------:R-:W-:Y:S01]  /*7720*/  ISETP.GE.AND P6, PT, R36, R11.reuse, PT ;  /* 0x0000000b2400720c */ /* 0x080fe20003fc6270 */
[----:B------:R-:W-:Y:S02]  /*7730*/  FMUL.FTZ R20, R20, c[0x0][0x2ec] ;  /* 0x0000bb0014147a20 */ /* 0x000fe40000410000 */
[----:B------:R-:W-:Y:S01]  /*7740*/  FMUL.FTZ R22, R22, c[0x0][0x2ec] ;  /* 0x0000bb0016167a20 */ /* 0x000fe20000410000 */
[----:B------:R-:W-:Y:S01]  /*7750*/  FSEL R148, R4, -INF , !P6 ;  /* 0xff80000004947808 */ /* 0x000fe20007000000 */
[----:B---3--:R-:W-:Y:S01]  /*7760*/  FFMA.FTZ R4, R62, R68, R27 ;  /* 0x000000443e047223 */ /* 0x008fe2000001001b */
[----:B------:R-:W-:Y:S01]  /*7770*/  ISETP.GE.AND P6, PT, R44, R8, PT ;  /* 0x000000082c00720c */ /* 0x000fe20003fc6270 */
[----:B------:R-:W-:Y:S01]  /*7780*/  FMUL.FTZ R28, R28, c[0x0][0x2ec] ;  /* 0x0000bb001c1c7a20 */ /* 0x000fe20000410000 */
[----:B------:R-:W2:Y:S01]  /*7790*/  MUFU.TANH R7, R20 ;  /* 0x0000001400077308 */ /* 0x000ea20000002400 */
[----:B------:R-:W-:Y:S01]  /*77a0*/  FMUL.FTZ R12, R30, c[0x0][0x2ec] ;  /* 0x0000bb001e0c7a20 */ /* 0x000fe20000410000 */
[----:B------:R-:W-:Y:S01]  /*77b0*/  FSEL R170, R5, -INF , !P6 ;  /* 0xff80000005aa7808 */ /* 0x000fe20007000000 */
[-C--:B------:R-:W-:Y:S01]  /*77c0*/  FFMA.FTZ R5, R62, R68.reuse, R54 ;  /* 0x000000443e057223 */ /* 0x080fe20000010036 */
[----:B------:R-:W-:Y:S01]  /*77d0*/  ISETP.GE.AND P6, PT, R44, R11, PT ;  /* 0x0000000b2c00720c */ /* 0x000fe20003fc6270 */
[----:B------:R-:W-:Y:S01]  /*77e0*/  FMUL.FTZ R21, R21, c[0x0][0x2ec] ;  /* 0x0000bb0015157a20 */ /* 0x000fe20000410000 */
[----:B------:R-:W-:Y:S01]  /*77f0*/  FSEL R211, R4, -INF , !P5 ;  /* 0xff80000004d37808 */ /* 0x000fe20006800000 */
[C---:B------:R-:W-:Y:S01]  /*7800*/  FFMA.FTZ R4, R45.reuse, R68, R33 ;  /* 0x000000442d047223 */ /* 0x040fe20000010021 */
[----:B------:R-:W-:Y:S01]  /*7810*/  ISETP.GE.AND P5, PT, R44, R10, PT ;  /* 0x0000000a2c00720c */ /* 0x000fe20003fa6270 */
[----:B------:R-:W3:Y:S01]  /*7820*/  MUFU.TANH R28, R28 ;  /* 0x0000001c001c7308 */ /* 0x000ee20000002400 */
[----:B------:R-:W-:Y:S01]  /*7830*/  FSEL R184, R0, -INF , !P6 ;  /* 0xff80000000b87808 */ /* 0x000fe20007000000 */
[-C--:B------:R-:W-:Y:S01]  /*7840*/  FFMA.FTZ R0, R45, R68.reuse, R51 ;  /* 0x000000442d007223 */ /* 0x080fe20000010033 */
[----:B------:R-:W-:Y:S01]  /*7850*/  FSEL R204, R5, -INF , !P5 ;  /* 0xff80000005cc7808 */ /* 0x000fe20006800000 */
[----:B------:R-:W-:Y:S01]  /*7860*/  FMUL.FTZ R23, R23, c[0x0][0x2ec] ;  /* 0x0000bb0017177a20 */ /* 0x000fe20000410000 */
[C---:B------:R-:W-:Y:S01]  /*7870*/  ISETP.GE.AND P5, PT, R32.reuse, R9, PT ;  /* 0x000000092000720c */ /* 0x040fe20003fa6270 */
[C---:B-----5:R-:W-:Y:S01]  /*7880*/  FFMA.FTZ R5, R45.reuse, R68, R53 ;  /* 0x000000442d057223 */ /* 0x060fe20000010035 */
[----:B------:R-:W-:Y:S01]  /*7890*/  ISETP.GE.AND P6, PT, R32, R8, PT ;  /* 0x000000082000720c */ /* 0x000fe20003fc6270 */
[----:B------:R-:W4:Y:S01]  /*78a0*/  MUFU.TANH R6, R22 ;  /* 0x0000001600067308 */ /* 0x000f220000002400 */
[----:B------:R-:W-:Y:S01]  /*78b0*/  FSEL R210, R0, -INF , !P5 ;  /* 0xff80000000d27808 */ /* 0x000fe20006800000 */
[----:B-1----:R-:W-:Y:S01]  /*78c0*/  FFMA.FTZ R0, R45, R68, R55 ;  /* 0x000000442d007223 */ /* 0x002fe20000010037 */
[----:B------:R-:W-:Y:S01]  /*78d0*/  FSEL R169, R4, -INF , !P6 ;  /* 0xff80000004a97808 */ /* 0x000fe20007000000 */
[----:B------:R-:W-:Y:S01]  /*78e0*/  FMUL.FTZ R29, R29, c[0x0][0x2ec] ;  /* 0x0000bb001d1d7a20 */ /* 0x000fe20000410000 */
[CC--:B------:R-:W-:Y:S01]  /*78f0*/  ISETP.GE.AND P6, PT, R32.reuse, R11.reuse, PT ;  /* 0x0000000b2000720c */ /* 0x0c0fe20003fc6270 */
[----:B------:R-:W-:Y:S01]  /*7900*/  FMUL.FTZ R31, R31, c[0x0][0x2ec] ;  /* 0x0000bb001f1f7a20 */ /* 0x000fe20000410000 */
[----:B------:R-:W-:Y:S01]  /*7910*/  ISETP.GE.AND P5, PT, R32, R10, PT ;  /* 0x0000000a2000720c */ /* 0x000fe20003fa6270 */
[----:B------:R-:W1:Y:S01]  /*7920*/  MUFU.TANH R12, R12 ;  /* 0x0000000c000c7308 */ /* 0x000e620000002400 */
[CC--:B--2---:R-:W-:Y:S01]  /*7930*/  FFMA.FTZ R7, R26.reuse, R68.reuse, R7 ;  /* 0x000000441a077223 */ /* 0x0c4fe20000010007 */
[----:B------:R-:W-:Y:S01]  /*7940*/  FSEL R180, R5, -INF , !P6 ;  /* 0xff80000005b47808 */ /* 0x000fe20007000000 */
[-C--:B---3--:R-:W-:Y:S01]  /*7950*/  FFMA.FTZ R4, R26, R68.reuse, R28 ;  /* 0x000000441a047223 */ /* 0x088fe2000001001c */
[----:B------:R-:W-:Y:S01]  /*7960*/  FSEL R203, R0, -INF , !P5 ;  /* 0xff80000000cb7808 */ /* 0x000fe20006800000 */
[----:B------:R-:W-:Y:S01]  /*7970*/  FFMA.FTZ R0, R201, R68, R233 ;  /* 0x00000044c9007223 */ /* 0x000fe200000100e9 */
[----:B------:R-:W-:Y:S01]  /*7980*/  ISETP.GE.AND P6, PT, R25, R8, PT ;  /* 0x000000081900720c */ /* 0x000fe20003fc6270 */
[-C--:B------:R-:W-:Y:S01]  /*7990*/  FFMA.FTZ R5, R201, R68.reuse, R248 ;  /* 0x00000044c9057223 */ /* 0x080fe200000100f8 */
[----:B------:R-:W2:Y:S01]  /*79a0*/  MUFU.TANH R21, R21 ;  /* 0x0000001500157308 */ /* 0x000ea20000002400 */
[-C--:B----4-:R-:W-:Y:S01]  /*79b0*/  FFMA.FTZ R6, R26, R68.reuse, R6 ;  /* 0x000000441a067223 */ /* 0x090fe20000010006 */
[----:B------:R-:W-:Y:S01]  /*79c0*/  FSEL R160, R7, -INF , !P6 ;  /* 0xff80000007a07808 */ /* 0x000fe20007000000 */
[----:B------:R-:W-:Y:S01]  /*79d0*/  FFMA.FTZ R7, R201, R68, R232 ;  /* 0x00000044c9077223 */ /* 0x000fe200000100e8 */
[----:B------:R-:W-:-:S02]  /*79e0*/  ISETP.GE.AND P6, PT, R25, R11, PT ;  /* 0x0000000b1900720c */ /* 0x000fc40003fc6270 */
[----:B------:R-:W-:Y:S02]  /*79f0*/  FSEL R19, R0, -INF , !P1 ;  /* 0xff80000000137808 */ /* 0x000fe40004800000 */
[----:B------:R-:W3:Y:S01]  /*7a00*/  MUFU.TANH R23, R23 ;  /* 0x0000001700177308 */ /* 0x000ee20000002400 */
[----:B------:R-:W-:Y:S01]  /*7a10*/  ISETP.GE.AND P1, PT, R246, 0x3, PT ;  /* 0x00000003f600780c */ /* 0x000fe20003f26270 */
[-C--:B-1----:R-:W-:Y:S01]  /*7a20*/  FFMA.FTZ R26, R26, R68.reuse, R12 ;  /* 0x000000441a1a7223 */ /* 0x082fe2000001000c */
[----:B------:R-:W-:Y:S02]  /*7a30*/  ISETP.GE.AND P5, PT, R25, R9, PT ;  /* 0x000000091900720c */ /* 0x000fe40003fa6270 */
[----:B------:R-:W-:Y:S01]  /*7a40*/  FSEL R177, R4, -INF , !P6 ;  /* 0xff80000004b17808 */ /* 0x000fe20007000000 */
[----:B------:R-:W-:Y:S01]  /*7a50*/  FFMA.FTZ R4, R201, R68, R247 ;  /* 0x00000044c9047223 */ /* 0x000fe200000100f7 */
[----:B------:R-:W-:Y:S01]  /*7a60*/  FSEL R208, R6, -INF , !P5 ;  /* 0xff80000006d07808 */ /* 0x000fe20006800000 */
[----:B------:R-:W1:Y:S01]  /*7a70*/  MUFU.TANH R29, R29 ;  /* 0x0000001d001d7308 */ /* 0x000e620000002400 */
[----:B------:R-:W-:Y:S01]  /*7a80*/  ISETP.GE.AND P5, PT, R25, R10, PT ;  /* 0x0000000a1900720c */ /* 0x000fe20003fa6270 */
[----:B--2---:R-:W-:Y:S01]  /*7a90*/  FFMA.FTZ R6, R38, R68, R21 ;  /* 0x0000004426067223 */ /* 0x004fe20000010015 */
[----:B------:R-:W-:-:S02]  /*7aa0*/  FSEL R18, R5, -INF , !P4 ;  /* 0xff80000005127808 */ /* 0x000fc40006000000 */
[----:B------:R-:W-:Y:S02]  /*7ab0*/  FSEL R36, R4, -INF , !P2 ;  /* 0xff80000004247808 */ /* 0x000fe40005000000 */
[----:B------:R-:W-:Y:S01]  /*7ac0*/  FSEL R186, R26, -INF , !P5 ;  /* 0xff8000001aba7808 */ /* 0x000fe20006800000 */
[----:B------:R-:W2:Y:S01]  /*7ad0*/  MUFU.TANH R31, R31 ;  /* 0x0000001f001f7308 */ /* 0x000ea20000002400 */
[----:B---3--:R-:W-:Y:S01]  /*7ae0*/  FFMA.FTZ R5, R38, R68, R23 ;  /* 0x0000004426057223 */ /* 0x008fe20000010017 */
[C---:B------:R-:W-:Y:S02]  /*7af0*/  ISETP.GE.AND P6, PT, R24.reuse, R8, PT ;  /* 0x000000081800720c */ /* 0x040fe40003fc6270 */
[C---:B------:R-:W-:Y:S02]  /*7b00*/  ISETP.GE.AND P5, PT, R24.reuse, R9, PT ;  /* 0x000000091800720c */ /* 0x040fe40003fa6270 */
[----:B------:R-:W-:Y:S01]  /*7b10*/  ISETP.GE.AND P4, PT, R24, R11, PT ;  /* 0x0000000b1800720c */ /* 0x000fe20003f86270 */
[----:B-1----:R-:W-:Y:S01]  /*7b20*/  FFMA.FTZ R4, R38, R68, R29 ;  /* 0x0000004426047223 */ /* 0x002fe2000001001d */
[----:B------:R-:W-:-:S02]  /*7b30*/  ISETP.GE.AND P2, PT, R24, R10, PT ;  /* 0x0000000a1800720c */ /* 0x000fc40003f46270 */
[----:B------:R-:W-:Y:S02]  /*7b40*/  FSEL R20, R7, -INF , !P3 ;  /* 0xff80000007147808 */ /* 0x000fe40005800000 */
[----:B------:R-:W-:Y:S02]  /*7b50*/  FSEL R166, R6, -INF , !P6 ;  /* 0xff80000006a67808 */ /* 0x000fe40007000000 */
[----:B------:R-:W-:Y:S01]  /*7b60*/  FSEL R206, R5, -INF , !P5 ;  /* 0xff80000005ce7808 */ /* 0x000fe20006800000 */
[----:B--2---:R-:W-:Y:S01]  /*7b70*/  FFMA.FTZ R0, R38, R68, R31 ;  /* 0x0000004426007223 */ /* 0x004fe2000001001f */
[----:B------:R-:W-:-:S04]  /*7b80*/  FSEL R174, R4, -INF , !P4 ;  /* 0xff80000004ae7808 */ /* 0x000fc80006000000 */
[----:B------:R-:W-:Y:S01]  /*7b90*/  FSEL R182, R0, -INF , !P2 ;  /* 0xff80000000b67808 */ /* 0x000fe20005000000 */
[----:B------:R-:W-:Y:S05]  /*7ba0*/  @!P1 BRA `(.L_x_1086) ;  /* 0x0000031000009947 */ /* 0x000fea0003800000 */
[----:B------:R-:W-:Y:S01]  /*7bb0*/  IADD3 R0, R246, -0x3, RZ ;  /* 0xfffffffdf6007810 */ /* 0x000fe20007ffe0ff */
[----:B------:R-:W-:Y:S01]  /*7bc0*/  @!P0 IMAD.MOV.U32 R13, RZ, RZ, c[0x0][0x19c] ;  /* 0x00006700ff0d8624 */ /* 0x000fe200078e00ff */
[----:B------:R1:W-:Y:S01]  /*7bd0*/  @P0 STS.128 [R200+0x4000], RZ ;  /* 0x004000ffc8000388 */ /* 0x0003e20000000c00 */
[----:B------:R-:W-:Y:S01]  /*7be0*/  BSSY B0, `(.L_x_1087) ;  /* 0x000002c000007945 */ /* 0x000fe20003800000 */
[----:B------:R-:W-:Y:S01]  /*7bf0*/  SHF.R.S32.HI R4, RZ, 0x1f, R0 ;  /* 0x0000001fff047819 */ /* 0x000fe20000011400 */
[----:B------:R-:W-:-:S04]  /*7c00*/  IMAD.WIDE.U32 R6, R0, c[0x0][0x198], RZ ;  /* 0x0000660000067a25 */ /* 0x000fc800078e00ff */
[----:B------:R-:W-:-:S04]  /*7c10*/  IMAD R4, R4, c[0x0][0x198], RZ ;  /* 0x0000660004047a24 */ /* 0x000fc800078e02ff */
[----:B------:R-:W-:Y:S01]  /*7c20*/  IMAD R0, R0, c[0x0][0x19c], R4 ;  /* 0x0000670000007a24 */ /* 0x000fe200078e0204 */
[----:B------:R-:W-:-:S03]  /*7c30*/  LEA R4, P2, R6, R242, 0x6 ;  /* 0x000000f206047211 */ /* 0x000fc600078430ff */
[----:B------:R-:W-:Y:S01]  /*7c40*/  IMAD.IADD R5, R7, 0x1, R0 ;  /* 0x0000000107057824 */ /* 0x000fe200078e0200 */
[-C--:B------:R-:W-:Y:S02]  /*7c50*/  @!P0 IADD3 R0, P5, R251, R4.reuse, RZ ;  /* 0x00000004fb008210 */ /* 0x080fe40007fbe0ff */
[----:B------:R-:W-:Y:S02]  /*7c60*/  @!P0 LEA R7, P3, R249, R4, 0x5 ;  /* 0x00000004f9078211 */ /* 0x000fe400078628ff */
[----:B------:R-:W-:Y:S02]  /*7c70*/  LEA.HI.X R5, R6, R239, R5, 0x6, P2 ;  /* 0x000000ef06057211 */ /* 0x000fe400010f3405 */
[----:B------:R-:W-:Y:S02]  /*7c80*/  @!P0 LEA R14, P6, R4, c[0x0][0x168], 0x1 ;  /* 0x00005a00040e8a11 */ /* 0x000fe400078c08ff */
[----:B------:R-:W-:Y:S01]  /*7c90*/  @!P0 LEA R12, P4, R0, c[0x0][0x168], 0x1 ;  /* 0x00005a00000c8a11 */ /* 0x000fe200078808ff */
[----:B------:R-:W-:Y:S01]  /*7ca0*/  @!P0 IMAD.X R17, R250, 0x1, R5, P5 ;  /* 0x00000001fa118824 */ /* 0x000fe200028e0605 */
        /* <DEDUP_REMOVED lines=31> */
.L_x_1088:
[----:B------:R-:W-:Y:S05]  /*7ea0*/  BSYNC B0 ;  /* 0x0000000000007941 */ /* 0x000fea0003800000 */
.L_x_1087:
[----:B------:R-:W0:Y:S02]  /*7eb0*/  LDGDEPBAR ;  /* 0x00000000000079af */ /* 0x000e240000000000 */
.L_x_1086:
        /* <DEDUP_REMOVED lines=76> */
[----:B------:R-:W-:Y:S02]  /*8380*/  FMNMX.FTZ R4, R211, R4, !PT ;  /* 0x00000004d3047209 */ /* 0x000fe40007810000 */
[----:B------:R-:W-:Y:S01]  /*8390*/  FSEL R0, R5, RZ, P4 ;  /* 0x000000ff05007208 */ /* 0x000fe20002000000 */
[----:B------:R-:W-:Y:S01]  /*83a0*/  FMUL.FTZ R13, R202, c[0x0][0x23c] ;  /* 0x00008f00ca0d7a20 */ /* 0x000fe20000410000 */
[----:B------:R-:W-:Y:S02]  /*83b0*/  FMNMX.FTZ R4, R210, R4, !PT ;  /* 0x00000004d2047209 */ /* 0x000fe40007810000 */
[----:B------:R-:W-:Y:S01]  /*83c0*/  FSETP.NEU.FTZ.AND P3, PT, R202, -INF , PT ;  /* 0xff800000ca00780b */ /* 0x000fe20003f7d000 */
[----:B------:R-:W-:Y:S01]  /*83d0*/  FFMA.FTZ R5, R18, c[0x0][0x23c], -R0 ;  /* 0x00008f0012057a23 */ /* 0x000fe20000010800 */
[----:B------:R-:W-:-:S02]  /*83e0*/  FMNMX.FTZ R4, R208, R4, !PT ;  /* 0x00000004d0047209 */ /* 0x000fc40007810000 */
[----:B------:R-:W-:Y:S01]  /*83f0*/  FSEL R13, R13, RZ, P3 ;  /* 0x000000ff0d0d7208 */ /* 0x000fe20001800000 */
[----:B------:R2:W3:Y:S01]  /*8400*/  MUFU.EX2 R16, R5 ;  /* 0x0000000500107308 */ /* 0x0004e20000000800 */
[----:B------:R-:W-:Y:S02]  /*8410*/  FMNMX.FTZ R4, R206, R4, !PT ;  /* 0x00000004ce047209 */ /* 0x000fe40007810000 */
[----:B-1----:R-:W-:-:S03]  /*8420*/  FMNMX.FTZ R201, R6, R12, !PT ;  /* 0x0000000c06c97209 */ /* 0x002fc60007810000 */
[----:B------:R-:W1:Y:S01]  /*8430*/  SHFL.BFLY PT, R6, R4, 0x2, 0x1f ;  /* 0x0c401f0004067f89 */ /* 0x000e6200000e0000 */
[C---:B------:R-:W-:Y:S01]  /*8440*/  FSETP.NEU.FTZ.AND P2, PT, R201.reuse, -INF , PT ;  /* 0xff800000c900780b */ /* 0x040fe20003f5d000 */
[----:B------:R-:W-:-:S05]  /*8450*/  FMUL.FTZ R12, R201, c[0x0][0x23c] ;  /* 0x00008f00c90c7a20 */ /* 0x000fca0000410000 */
[----:B------:R-:W-:Y:S01]  /*8460*/  FSEL R12, R12, RZ, P2 ;  /* 0x000000ff0c0c7208 */ /* 0x000fe20001000000 */
[----:B--2---:R-:W-:-:S04]  /*8470*/  FFMA.FTZ R5, R19, c[0x0][0x23c], -R13 ;  /* 0x00008f0013057a23 */ /* 0x004fc8000001080d */
[----:B------:R2:W4:Y:S01]  /*8480*/  MUFU.EX2 R15, R5 ;  /* 0x00000005000f7308 */ /* 0x0005220000000800 */
[----:B-1----:R-:W-:Y:S01]  /*8490*/  FMNMX.FTZ R4, R4, R6, !PT ;  /* 0x0000000604047209 */ /* 0x002fe20007810000 */
[----:B------:R-:W-:-:S04]  /*84a0*/  FFMA.FTZ R6, R47, c[0x0][0x23c], -R12 ;  /* 0x00008f002f067a23 */ /* 0x000fc8000001080c */
[----:B------:R-:W1:Y:S01]  /*84b0*/  SHFL.BFLY PT, R7, R4, 0x1, 0x1f ;  /* 0x0c201f0004077f89 */ /* 0x000e6200000e0000 */
[----:B--2---:R-:W-:Y:S01]  /*84c0*/  FFMA.FTZ R5, R146, c[0x0][0x23c], -R13 ;  /* 0x00008f0092057a23 */ /* 0x004fe2000001080d */
[----:B---3--:R-:W-:-:S03]  /*84d0*/  MOV R146, R16 ;  /* 0x0000001000927202 */ /* 0x008fc60000000f00 */
[----:B------:R2:W-:Y:S02]  /*84e0*/  MUFU.EX2 R18, R5 ;  /* 0x0000000500127308 */ /* 0x0005e40000000800 */
[----:B--2---:R-:W-:Y:S01]  /*84f0*/  FFMA.FTZ R5, R63, c[0x0][0x23c], -R13 ;  /* 0x00008f003f057a23 */ /* 0x004fe2000001080d */
[----:B-1----:R-:W-:-:S05]  /*8500*/  FMNMX.FTZ R232, R4, R7, !PT ;  /* 0x0000000704e87209 */ /* 0x002fca0007810000 */
[----:B------:R1:W2:Y:S02]  /*8510*/  MUFU.EX2 R14, R5 ;  /* 0x00000005000e7308 */ /* 0x0002a40000000800 */
[----:B-1----:R-:W-:-:S06]  /*8520*/  FFMA.FTZ R5, R46, c[0x0][0x23c], -R13 ;  /* 0x00008f002e057a23 */ /* 0x002fcc000001080d */
[----:B------:R1:W-:Y:S02]  /*8530*/  MUFU.EX2 R17, R5 ;  /* 0x0000000500117308 */ /* 0x0003e40000000800 */
[--C-:B-1----:R-:W-:Y:S02]  /*8540*/  FFMA.FTZ R5, R20, c[0x0][0x23c], -R12.reuse ;  /* 0x00008f0014057a23 */ /* 0x102fe4000001080c */
[----:B------:R-:W1:Y:S04]  /*8550*/  LDSM.16.MT88.4 R20, [R189+0x6000] ;  /* 0x00600000bd14783b */ /* 0x000e680000004200 */
[----:B------:R3:W-:Y:S02]  /*8560*/  MUFU.EX2 R252, R5 ;  /* 0x0000000500fc7308 */ /* 0x0007e40000000800 */
[----:B---3--:R-:W-:Y:S01]  /*8570*/  FFMA.FTZ R5, R147, c[0x0][0x23c], -R12 ;  /* 0x00008f0093057a23 */ /* 0x008fe2000001080c */
[----:B----4-:R-:W-:-:S05]  /*8580*/  MOV R147, R15 ;  /* 0x0000000f00937202 */ /* 0x010fca0000000f00 */
[----:B------:R-:W-:Y:S08]  /*8590*/  MUFU.EX2 R15, R6 ;  /* 0x00000006000f7308 */ /* 0x000ff00000000800 */
[----:B------:R3:W-:Y:S02]  /*85a0*/  MUFU.EX2 R251, R5 ;  /* 0x0000000500fb7308 */ /* 0x0007e40000000800 */
[----:B---3--:R-:W-:-:S06]  /*85b0*/  FFMA.FTZ R5, R75, c[0x0][0x23c], -R12 ;  /* 0x00008f004b057a23 */ /* 0x008fcc000001080c */
[----:B------:R3:W4:Y:S02]  /*85c0*/  MUFU.EX2 R16, R5 ;  /* 0x0000000500107308 */ /* 0x0007240000000800 */
[----:B---3--:R-:W-:-:S05]  /*85d0*/  FSEL R5, R202, RZ, P3 ;  /* 0x000000ffca057208 */ /* 0x008fca0001800000 */
[----:B------:R-:W-:Y:S01]  /*85e0*/  FADD.FTZ R5, R2, -R5 ;  /* 0x8000000502057221 */ /* 0x000fe20000010000 */
[----:B------:R-:W-:Y:S02]  /*85f0*/  FSEL R2, R201, RZ, P2 ;  /* 0x000000ffc9027208 */ /* 0x000fe40001000000 */
[----:B------:R-:W-:Y:S01]  /*8600*/  FSETP.NEU.FTZ.AND P2, PT, R232, -INF , PT ;  /* 0xff800000e800780b */ /* 0x000fe20003f5d000 */
[----:B------:R-:W-:Y:S02]  /*8610*/  FMUL.FTZ R5, R5, c[0x0][0x23c] ;  /* 0x00008f0005057a20 */ /* 0x000fe40000410000 */
[----:B------:R-:W-:Y:S02]  /*8620*/  FADD.FTZ R2, R3, -R2 ;  /* 0x8000000203027221 */ /* 0x000fe40000010000 */
[--C-:B------:R-:W-:Y:S01]  /*8630*/  FFMA.FTZ R3, R153, c[0x0][0x23c], -R0.reuse ;  /* 0x00008f0099037a23 */ /* 0x100fe20000010800 */
[----:B--2---:R-:W-:Y:S01]  /*8640*/  MOV R153, R14 ;  /* 0x0000000e00997202 */ /* 0x004fe20000000f00 */
[----:B------:R-:W-:Y:S01]  /*8650*/  FMUL.FTZ R2, R2, c[0x0][0x23c] ;  /* 0x00008f0002027a20 */ /* 0x000fe20000410000 */
[----:B------:R2:W3:Y:S01]  /*8660*/  MUFU.EX2 R76, R5 ;  /* 0x00000005004c7308 */ /* 0x0004e20000000800 */
[----:B------:R-:W-:Y:S01]  /*8670*/  FFMA.FTZ R14, R152, c[0x0][0x23c], -R0 ;  /* 0x00008f00980e7a23 */ /* 0x000fe20000010800 */
[----:B----4-:R-:W-:-:S02]  /*8680*/  MOV R152, R16 ;  /* 0x0000001000987202 */ /* 0x010fc40000000f00 */
[----:B------:R-:W-:Y:S02]  /*8690*/  F2FP.PACK_AB R6, R17, R153 ;  /* 0x000000991106723e */ /* 0x000fe400000000ff */
[----:B------:R-:W-:Y:S02]  /*86a0*/  F2FP.PACK_AB R7, R15, R152 ;  /* 0x000000980f07723e */ /* 0x000fe400000000ff */
[----:B------:R4:W5:Y:S08]  /*86b0*/  MUFU.EX2 R71, R2 ;  /* 0x0000000200477308 */ /* 0x0009700000000800 */
[----:B------:R1:W-:Y:S01]  /*86c0*/  MUFU.EX2 R248, R3 ;  /* 0x0000000300f87308 */ /* 0x0003e20000000800 */
[----:B--2---:R-:W-:Y:S01]  /*86d0*/  F2FP.PACK_AB R5, R251, R252 ;  /* 0x000000fcfb05723e */ /* 0x004fe200000000ff */
[----:B---3--:R-:W-:-:S02]  /*86e0*/  FMUL.FTZ R80, R80, R76 ;  /* 0x0000004c50507220 */ /* 0x008fc40000410000 */
[-C--:B------:R-:W-:Y:S02]  /*86f0*/  FMUL.FTZ R81, R81, R76.reuse ;  /* 0x0000004c51517220 */ /* 0x080fe40000410000 */
[----:B------:R-:W-:Y:S02]  /*8700*/  FMUL.FTZ R88, R88, R76 ;  /* 0x0000004c58587220 */ /* 0x000fe40000410000 */
[----:B----4-:R-:W-:Y:S01]  /*8710*/  FFMA.FTZ R2, R154, c[0x0][0x23c], -R0 ;  /* 0x00008f009a027a23 */ /* 0x010fe20000010800 */
[----:B------:R-:W-:Y:S01]  /*8720*/  MOV R154, R18 ;  /* 0x00000012009a7202 */ /* 0x000fe20000000f00 */
[----:B------:R-:W-:Y:S01]  /*8730*/  MUFU.EX2 R250, R14 ;  /* 0x0000000e00fa7308 */ /* 0x000fe20000000800 */
[----:B-----5:R-:W-:Y:S02]  /*8740*/  FMUL.FTZ R82, R82, R71 ;  /* 0x0000004752527220 */ /* 0x020fe40000410000 */
[----:B------:R-:W-:Y:S01]  /*8750*/  F2FP.PACK_AB R4, R154, R147 ;  /* 0x000000939a04723e */ /* 0x000fe200000000ff */
[----:B------:R-:W-:Y:S01]  /*8760*/  FMUL.FTZ R83, R83, R71 ;  /* 0x0000004753537220 */ /* 0x000fe20000410000 */
[----:B-1----:R-:W-:Y:S01]  /*8770*/  FSEL R3, R233, RZ, P4 ;  /* 0x000000ffe9037208 */ /* 0x002fe20002000000 */
[----:B------:R-:W-:-:S02]  /*8780*/  FMUL.FTZ R89, R89, R76 ;  /* 0x0000004c59597220 */ /* 0x000fc40000410000 */
[----:B------:R1:W-:Y:S01]  /*8790*/  MUFU.EX2 R249, R2 ;  /* 0x0000000200f97308 */ /* 0x0003e20000000800 */
[-C--:B------:R-:W-:Y:S02]  /*87a0*/  FMUL.FTZ R90, R90, R71.reuse ;  /* 0x000000475a5a7220 */ /* 0x080fe40000410000 */
[C---:B------:R-:W-:Y:S01]  /*87b0*/  HMMA.16816.F32 R60, R4.reuse, R20, R80 ;  /* 0x00000014043c723c */ /* 0x040fe20000001850 */
[----:B------:R-:W-:Y:S02]  /*87c0*/  FMUL.FTZ R91, R91, R71 ;  /* 0x000000475b5b7220 */ /* 0x000fe40000410000 */
[-C--:B------:R-:W-:Y:S02]  /*87d0*/  FMUL.FTZ R100, R100, R76.reuse ;  /* 0x0000004c64647220 */ /* 0x080fe40000410000 */
[-C--:B------:R-:W-:Y:S02]  /*87e0*/  FMUL.FTZ R101, R101, R76.reuse ;  /* 0x0000004c65657220 */ /* 0x080fe40000410000 */
[----:B------:R-:W-:Y:S01]  /*87f0*/  MOV R82, R15 ;  /* 0x0000000f00527202 */ /* 0x000fe20000000f00 */
[-C--:B------:R-:W-:Y:S01]  /*8800*/  FMUL.FTZ R102, R102, R71.reuse ;  /* 0x0000004766667220 */ /* 0x080fe20000410000 */
[----:B------:R-:W-:Y:S01]  /*8810*/  HMMA.16816.F32 R56, R4, R22, R88 ;  /* 0x000000160438723c */ /* 0x000fe20000001858 */
[----:B------:R-:W-:Y:S01]  /*8820*/  FMUL.FTZ R103, R103, R71 ;  /* 0x0000004767677220 */ /* 0x000fe20000410000 */
[----:B------:R-:W-:Y:S01]  /*8830*/  MOV R83, R17 ;  /* 0x0000001100537202 */ /* 0x000fe20000000f00 */
[----:B------:R-:W-:-:S02]  /*8840*/  FMUL.FTZ R104, R104, R76 ;  /* 0x0000004c68687220 */ /* 0x000fc40000410000 */
[----:B-1----:R-:W-:Y:S02]  /*8850*/  FMUL.FTZ R2, R232, c[0x0][0x23c] ;  /* 0x00008f00e8027a20 */ /* 0x002fe40000410000 */
[-C--:B------:R-:W-:Y:S01]  /*8860*/  FMUL.FTZ R105, R105, R76.reuse ;  /* 0x0000004c69697220 */ /* 0x080fe20000410000 */
[----:B------:R-:W-:Y:S01]  /*8870*/  HMMA.16816.F32 R52, R4, R24, R100 ;  /* 0x000000180434723c */ /* 0x000fe20000001864 */
[-C--:B------:R-:W-:Y:S01]  /*8880*/  FMUL.FTZ R106, R106, R71.reuse ;  /* 0x000000476a6a7220 */ /* 0x080fe20000410000 */
[----:B------:R-:W-:Y:S01]  /*8890*/  FSEL R2, R2, RZ, P2 ;  /* 0x000000ff02027208 */ /* 0x000fe20001000000 */
[----:B------:R-:W-:Y:S02]  /*88a0*/  FMUL.FTZ R107, R107, R71 ;  /* 0x000000476b6b7220 */ /* 0x000fe40000410000 */
[----:B------:R-:W-:Y:S02]  /*88b0*/  FMUL.FTZ R116, R116, R76 ;  /* 0x0000004c74747220 */ /* 0x000fe40000410000 */
[----:B------:R-:W-:-:S02]  /*88c0*/  FFMA.FTZ R16, R36, c[0x0][0x23c], -R2 ;  /* 0x00008f0024107a23 */ /* 0x000fc40000010802 */
[--C-:B------:R-:W-:Y:S01]  /*88d0*/  FFMA.FTZ R14, R157, c[0x0][0x23c], -R2.reuse ;  /* 0x00008f009d0e7a23 */ /* 0x100fe20000010802 */
[----:B------:R-:W-:Y:S01]  /*88e0*/  HMMA.16816.F32 R48, R4, R26, R104 ;  /* 0x0000001a0430723c */ /* 0x000fe20000001868 */
[----:B------:R1:W-:Y:S01]  /*88f0*/  MUFU.EX2 R247, R16 ;  /* 0x0000001000f77308 */ /* 0x0003e20000000800 */
[----:B------:R-:W-:Y:S02]  /*8900*/  FFMA.FTZ R15, R156, c[0x0][0x23c], -R2 ;  /* 0x00008f009c0f7a23 */ /* 0x000fe40000010802 */
[-C--:B------:R-:W-:Y:S02]  /*8910*/  FMUL.FTZ R117, R117, R76.reuse ;  /* 0x0000004c75757220 */ /* 0x080fe40000410000 */
[-C--:B------:R-:W-:Y:S02]  /*8920*/  FMUL.FTZ R118, R118, R71.reuse ;  /* 0x0000004776767220 */ /* 0x080fe40000410000 */
[----:B------:R-:W-:Y:S01]  /*8930*/  FMUL.FTZ R119, R119, R71 ;  /* 0x0000004777777220 */ /* 0x000fe20000410000 */
[----:B------:R2:W-:Y:S01]  /*8940*/  MUFU.EX2 R226, R14 ;  /* 0x0000000e00e27308 */ /* 0x0005e20000000800 */
[----:B------:R-:W-:-:S02]  /*8950*/  FMUL.FTZ R120, R120, R76 ;  /* 0x0000004c78787220 */ /* 0x000fc40000410000 */
[-C--:B------:R-:W-:Y:S02]  /*8960*/  FMUL.FTZ R121, R121, R76.reuse ;  /* 0x0000004c79797220 */ /* 0x080fe40000410000 */
[-C--:B------:R-:W-:Y:S01]  /*8970*/  FMUL.FTZ R122, R122, R71.reuse ;  /* 0x000000477a7a7220 */ /* 0x080fe20000410000 */
[C---:B------:R-:W-:Y:S01]  /*8980*/  HMMA.16816.F32 R44, R4.reuse, R28, R116 ;  /* 0x0000001c042c723c */ /* 0x040fe20000001874 */
[----:B------:R-:W-:Y:S01]  /*8990*/  FMUL.FTZ R123, R123, R71 ;  /* 0x000000477b7b7220 */ /* 0x000fe20000410000 */
[----:B------:R3:W-:Y:S01]  /*89a0*/  MUFU.EX2 R227, R15 ;  /* 0x0000000f00e37308 */ /* 0x0007e20000000800 */
[----:B-1----:R-:W-:Y:S01]  /*89b0*/  FADD.FTZ R16, R70, -R3 ;  /* 0x8000000346107221 */ /* 0x002fe20000010000 */
[----:B------:R-:W-:Y:S01]  /*89c0*/  FSEL R3, R232, RZ, P2 ;  /* 0x000000ffe8037208 */ /* 0x000fe20001000000 */
[-C--:B------:R-:W-:Y:S02]  /*89d0*/  FMUL.FTZ R132, R132, R76.reuse ;  /* 0x0000004c84847220 */ /* 0x080fe40000410000 */
[----:B------:R-:W-:Y:S01]  /*89e0*/  FMUL.FTZ R133, R133, R76 ;  /* 0x0000004c85857220 */ /* 0x000fe20000410000 */
[----:B------:R-:W-:Y:S01]  /*89f0*/  HMMA.16816.F32 R40, R4, R30, R120 ;  /* 0x0000001e0428723c */ /* 0x000fe20000001878 */
[----:B------:R-:W-:-:S02]  /*8a00*/  FADD.FTZ R3, R69, -R3 ;  /* 0x8000000345037221 */ /* 0x000fc40000010000 */
[----:B--2---:R-:W-:Y:S02]  /*8a10*/  FMUL.FTZ R14, R16, c[0x0][0x23c] ;  /* 0x00008f00100e7a20 */ /* 0x004fe40000410000 */
[----:B------:R-:W-:Y:S01]  /*8a20*/  FMUL.FTZ R3, R3, c[0x0][0x23c] ;  /* 0x00008f0003037a20 */ /* 0x000fe20000410000 */
[----:B------:R-:W-:Y:S01]  /*8a30*/  LDSM.16.MT88.4 R16, [R191+0x6800] ;  /* 0x00680000bf10783b */ /* 0x000fe20000004200 */
[----:B------:R1:W2:Y:S01]  /*8a40*/  MUFU.EX2 R70, R14 ;  /* 0x0000000e00467308 */ /* 0x0002a20000000800 */
[-C--:B------:R-:W-:Y:S02]  /*8a50*/  FMUL.FTZ R134, R134, R71.reuse ;  /* 0x0000004786867220 */ /* 0x080fe40000410000 */
[----:B---3--:R-:W-:Y:S02]  /*8a60*/  FFMA.FTZ R15, R155, c[0x0][0x23c], -R2 ;  /* 0x00008f009b0f7a23 */ /* 0x008fe40000010802 */
[----:B------:R-:W-:Y:S02]  /*8a70*/  FMUL.FTZ R135, R135, R71 ;  /* 0x0000004787877220 */ /* 0x000fe40000410000 */
[-C--:B------:R-:W-:Y:S01]  /*8a80*/  FMUL.FTZ R136, R136, R76.reuse ;  /* 0x0000004c88887220 */ /* 0x080fe20000410000 */
[----:B------:R3:W4:Y:S01]  /*8a90*/  MUFU.EX2 R69, R3 ;  /* 0x0000000300457308 */ /* 0x0007220000000800 */
[----:B------:R-:W-:-:S02]  /*8aa0*/  FMUL.FTZ R137, R137, R76 ;  /* 0x0000004c89897220 */ /* 0x000fc40000410000 */
[-C--:B------:R-:W-:Y:S01]  /*8ab0*/  FMUL.FTZ R138, R138, R71.reuse ;  /* 0x000000478a8a7220 */ /* 0x080fe20000410000 */
[----:B------:R-:W-:Y:S01]  /*8ac0*/  HMMA.16816.F32 R36, R4, R32, R132 ;  /* 0x000000200424723c */ /* 0x000fe20000001884 */
[----:B------:R-:W-:Y:S02]  /*8ad0*/  FMUL.FTZ R139, R139, R71 ;  /* 0x000000478b8b7220 */ /* 0x000fe40000410000 */
[----:B-1----:R-:W-:Y:S01]  /*8ae0*/  FFMA.FTZ R14, R158, c[0x0][0x23c], -R13 ;  /* 0x00008f009e0e7a23 */ /* 0x002fe2000001080d */
[----:B------:R-:W1:Y:S01]  /*8af0*/  MUFU.EX2 R225, R15 ;  /* 0x0000000f00e17308 */ /* 0x000e620000000800 */
[----:B--2---:R-:W-:-:S03]  /*8b00*/  FMUL.FTZ R84, R84, R70 ;  /* 0x0000004654547220 */ /* 0x004fc60000410000 */
[----:B------:R-:W-:Y:S01]  /*8b10*/  HMMA.16816.F32 R136, R4, R34, R136 ;  /* 0x000000220488723c */ /* 0x000fe20000001888 */
[-C--:B------:R-:W-:Y:S02]  /*8b20*/  FMUL.FTZ R85, R85, R70.reuse ;  /* 0x0000004655557220 */ /* 0x080fe40000410000 */
[----:B------:R-:W-:Y:S02]  /*8b30*/  FMUL.FTZ R92, R92, R70 ;  /* 0x000000465c5c7220 */ /* 0x000fe40000410000 */
[----:B---3--:R-:W-:Y:S01]  /*8b40*/  FFMA.FTZ R3, R144, c[0x0][0x23c], -R0 ;  /* 0x00008f0090037a23 */ /* 0x008fe20000010800 */
[----:B------:R2:W-:Y:S01]  /*8b50*/  MUFU.EX2 R224, R14 ;  /* 0x0000000e00e07308 */ /* 0x0005e20000000800 */
[----:B------:R-:W-:Y:S01]  /*8b60*/  F2FP.PACK_AB R4, R249, R146 ;  /* 0x00000092f904723e */ /* 0x000fe200000000ff */
[----:B----4-:R-:W-:Y:S01]  /*8b70*/  FMUL.FTZ R86, R86, R69 ;  /* 0x0000004556567220 */ /* 0x010fe20000410000 */
[----:B------:R-:W-:Y:S01]  /*8b80*/  F2FP.PACK_AB R5, R227, R247 ;  /* 0x000000f7e305723e */ /* 0x000fe200000000ff */
[-C--:B------:R-:W-:Y:S01]  /*8b90*/  FMUL.FTZ R87, R87, R69.reuse ;  /* 0x0000004557577220 */ /* 0x080fe20000410000 */
[----:B------:R-:W-:Y:S01]  /*8ba0*/  F2FP.PACK_AB R6, R250, R248 ;  /* 0x000000f8fa06723e */ /* 0x000fe200000000ff */
[----:B------:R-:W-:Y:S01]  /*8bb0*/  FMUL.FTZ R93, R93, R70 ;  /* 0x000000465d5d7220 */ /* 0x000fe20000410000 */
[----:B-1----:R-:W-:Y:S01]  /*8bc0*/  F2FP.PACK_AB R7, R225, R226 ;  /* 0x000000e2e107723e */ /* 0x002fe200000000ff */
[----:B------:R1:W-:Y:S01]  /*8bd0*/  MUFU.EX2 R223, R3 ;  /* 0x0000000300df7308 */ /* 0x0003e20000000800 */
[----:B------:R-:W-:-:S02]  /*8be0*/  FMUL.FTZ R94, R94, R69 ;  /* 0x000000455e5e7220 */ /* 0x000fc40000410000 */
[-C--:B------:R-:W-:Y:S02]  /*8bf0*/  FMUL.FTZ R95, R95, R69.reuse ;  /* 0x000000455f5f7220 */ /* 0x080fe40000410000 */
[-C--:B------:R-:W-:Y:S01]  /*8c00*/  FMUL.FTZ R96, R96, R70.reuse ;  /* 0x0000004660607220 */ /* 0x080fe20000410000 */
[C---:B------:R-:W-:Y:S01]  /*8c10*/  HMMA.16816.F32 R84, R4.reuse, R20, R84 ;  /* 0x000000140454723c */ /* 0x040fe20000001854 */
[-C--:B------:R-:W-:Y:S02]  /*8c20*/  FMUL.FTZ R97, R97, R70.reuse ;  /* 0x0000004661617220 */ /* 0x080fe40000410000 */
[--C-:B--2---:R-:W-:Y:S02]  /*8c30*/  FFMA.FTZ R14, R78, c[0x0][0x23c], -R13.reuse ;  /* 0x00008f004e0e7a23 */ /* 0x104fe4000001080d */
[-C--:B------:R-:W-:Y:S02]  /*8c40*/  FMUL.FTZ R98, R98, R69.reuse ;  /* 0x0000004562627220 */ /* 0x080fe40000410000 */
[----:B------:R2:W-:Y:S01]  /*8c50*/  MUFU.EX2 R222, R14 ;  /* 0x0000000e00de7308 */ /* 0x0005e20000000800 */
[----:B------:R-:W-:Y:S01]  /*8c60*/  FMUL.FTZ R99, R99, R69 ;  /* 0x0000004563637220 */ /* 0x000fe20000410000 */
[----:B------:R-:W-:Y:S01]  /*8c70*/  HMMA.16816.F32 R64, R4, R22, R92 ;  /* 0x000000160440723c */ /* 0x000fe2000000185c */
[----:B-1----:R-:W-:Y:S01]  /*8c80*/  FFMA.FTZ R3, R74, c[0x0][0x23c], -R13 ;  /* 0x00008f004a037a23 */ /* 0x002fe2000001080d */
[----:B------:R-:W-:Y:S01]  /*8c90*/  LDSM.16.MT88.4 R20, [R192+0x6800] ;  /* 0x00680000c014783b */ /* 0x000fe20000004200 */
[----:B------:R-:W-:-:S02]  /*8ca0*/  FMUL.FTZ R108, R108, R70 ;  /* 0x000000466c6c7220 */ /* 0x000fc40000410000 */
[-C--:B------:R-:W-:Y:S01]  /*8cb0*/  FMUL.FTZ R109, R109, R70.reuse ;  /* 0x000000466d6d7220 */ /* 0x080fe20000410000 */
[----:B------:R1:W3:Y:S01]  /*8cc0*/  MUFU.EX2 R221, R3 ;  /* 0x0000000300dd7308 */ /* 0x0002e20000000800 */
[-C--:B------:R-:W-:Y:S01]  /*8cd0*/  FMUL.FTZ R110, R110, R69.reuse ;  /* 0x000000456e6e7220 */ /* 0x080fe20000410000 */
[C---:B------:R-:W-:Y:S01]  /*8ce0*/  HMMA.16816.F32 R96, R4.reuse, R24, R96 ;  /* 0x000000180460723c */ /* 0x040fe20000001860 */
[-C--:B------:R-:W-:Y:S01]  /*8cf0*/  FMUL.FTZ R111, R111, R69.reuse ;  /* 0x000000456f6f7220 */ /* 0x080fe20000410000 */
[----:B------:R-:W-:Y:S01]  /*8d00*/  LDSM.16.MT88.4 R92, [R189+0x7800] ;  /* 0x00780000bd5c783b */ /* 0x000fe20000004200 */
[-C--:B------:R-:W-:Y:S02]  /*8d10*/  FMUL.FTZ R112, R112, R70.reuse ;  /* 0x0000004670707220 */ /* 0x080fe40000410000 */
[----:B------:R-:W-:Y:S02]  /*8d20*/  FMUL.FTZ R113, R113, R70 ;  /* 0x0000004671717220 */ /* 0x000fe40000410000 */
[----:B--2---:R-:W-:Y:S01]  /*8d30*/  FFMA.FTZ R14, R164, c[0x0][0x23c], -R12 ;  /* 0x00008f00a40e7a23 */ /* 0x004fe2000001080c */
[----:B------:R-:W-:Y:S01]  /*8d40*/  HMMA.16816.F32 R72, R4, R26, R108 ;  /* 0x0000001a0448723c */ /* 0x000fe2000000186c */
[-C--:B------:R-:W-:Y:S01]  /*8d50*/  FMUL.FTZ R114, R114, R69.reuse ;  /* 0x0000004572727220 */ /* 0x080fe20000410000 */
[----:B------:R-:W-:Y:S01]  /*8d60*/  LDSM.16.MT88.4 R24, [R190+0x6800] ;  /* 0x00680000be18783b */ /* 0x000fe20000004200 */
[----:B------:R2:W-:Y:S01]  /*8d70*/  MUFU.EX2 R219, R14 ;  /* 0x0000000e00db7308 */ /* 0x0005e20000000800 */
[----:B------:R-:W-:-:S02]  /*8d80*/  FMUL.FTZ R115, R115, R69 ;  /* 0x0000004573737220 */ /* 0x000fc40000410000 */
[----:B-1----:R-:W-:Y:S01]  /*8d90*/  FFMA.FTZ R3, R77, c[0x0][0x23c], -R13 ;  /* 0x00008f004d037a23 */ /* 0x002fe2000001080d */
[----:B------:R-:W-:Y:S01]  /*8da0*/  LDSM.16.MT88.4 R108, [R192+0x7800] ;  /* 0x00780000c06c783b */ /* 0x000fe20000004200 */
[-C--:B------:R-:W-:Y:S02]  /*8db0*/  FMUL.FTZ R124, R124, R70.reuse ;  /* 0x000000467c7c7220 */ /* 0x080fe40000410000 */
[-C--:B------:R-:W-:Y:S01]  /*8dc0*/  FMUL.FTZ R125, R125, R70.reuse ;  /* 0x000000467d7d7220 */ /* 0x080fe20000410000 */
[----:B------:R1:W-:Y:S01]  /*8dd0*/  MUFU.EX2 R220, R3 ;  /* 0x0000000300dc7308 */ /* 0x0003e20000000800 */
[-C--:B------:R-:W-:Y:S01]  /*8de0*/  FMUL.FTZ R126, R126, R69.reuse ;  /* 0x000000457e7e7220 */ /* 0x080fe20000410000 */
[----:B------:R-:W-:Y:S01]  /*8df0*/  HMMA.16816.F32 R112, R4, R28, R112 ;  /* 0x0000001c0470723c */ /* 0x000fe20000001870 */
[----:B------:R-:W-:Y:S02]  /*8e00*/  FMUL.FTZ R127, R127, R69 ;  /* 0x000000457f7f7220 */ /* 0x000fe40000410000 */
[----:B------:R-:W-:-:S02]  /*8e10*/  FMUL.FTZ R128, R128, R70 ;  /* 0x0000004680807220 */ /* 0x000fc40000410000 */
[-C--:B------:R-:W-:Y:S02]  /*8e20*/  FMUL.FTZ R129, R129, R70.reuse ;  /* 0x0000004681817220 */ /* 0x080fe40000410000 */
[----:B--2---:R-:W-:Y:S01]  /*8e30*/  FFMA.FTZ R14, R171, c[0x0][0x23c], -R0 ;  /* 0x00008f00ab0e7a23 */ /* 0x004fe20000010800 */
[----:B------:R-:W-:Y:S01]  /*8e40*/  HMMA.16816.F32 R124, R4, R30, R124 ;  /* 0x0000001e047c723c */ /* 0x000fe2000000187c */
[----:B------:R-:W2:Y:S01]  /*8e50*/  LDSM.16.MT88.4 R28, [R189+0x6800] ;  /* 0x00680000bd1c783b */ /* 0x000ea20000004200 */
[-C--:B------:R-:W-:Y:S01]  /*8e60*/  FMUL.FTZ R130, R130, R69.reuse ;  /* 0x0000004582827220 */ /* 0x080fe20000410000 */
[----:B------:R-:W-:Y:S01]  /*8e70*/  MUFU.EX2 R215, R14 ;  /* 0x0000000e00d77308 */ /* 0x000fe20000000800 */
[----:B------:R-:W-:Y:S02]  /*8e80*/  FMUL.FTZ R131, R131, R69 ;  /* 0x0000004583837220 */ /* 0x000fe40000410000 */
[----:B-1----:R-:W-:Y:S02]  /*8e90*/  FFMA.FTZ R3, R159, c[0x0][0x23c], -R12 ;  /* 0x00008f009f037a23 */ /* 0x002fe4000001080c */
[----:B------:R-:W-:-:S02]  /*8ea0*/  FMUL.FTZ R140, R140, R70 ;  /* 0x000000468c8c7220 */ /* 0x000fc40000410000 */
[----:B------:R-:W-:Y:S01]  /*8eb0*/  FMUL.FTZ R141, R141, R70 ;  /* 0x000000468d8d7220 */ /* 0x000fe20000410000 */
[----:B------:R1:W4:Y:S01]  /*8ec0*/  MUFU.EX2 R217, R3 ;  /* 0x0000000300d97308 */ /* 0x0003220000000800 */
[-C--:B------:R-:W-:Y:S01]  /*8ed0*/  FMUL.FTZ R142, R142, R69.reuse ;  /* 0x000000458e8e7220 */ /* 0x080fe20000410000 */
[----:B------:R-:W-:Y:S01]  /*8ee0*/  HMMA.16816.F32 R128, R4, R32, R128 ;  /* 0x000000200480723c */ /* 0x000fe20000001880 */
[----:B------:R-:W-:-:S07]  /*8ef0*/  FMUL.FTZ R143, R143, R69 ;  /* 0x000000458f8f7220 */ /* 0x000fce0000410000 */
[----:B------:R-:W-:Y:S01]  /*8f00*/  HMMA.16816.F32 R140, R4, R34, R140 ;  /* 0x00000022048c723c */ /* 0x000fe2000000188c */
[----:B-1----:R-:W-:-:S06]  /*8f10*/  FFMA.FTZ R3, R145, c[0x0][0x23c], -R12 ;  /* 0x00008f0091037a23 */ /* 0x002fcc000001080c */
[----:B---3--:R-:W-:Y:S02]  /*8f20*/  F2FP.PACK_AB R4, R221, R224 ;  /* 0x000000e0dd04723e */ /* 0x008fe400000000ff */
[----:B----4-:R-:W-:Y:S01]  /*8f30*/  F2FP.PACK_AB R5, R217, R219 ;  /* 0x000000dbd905723e */ /* 0x010fe200000000ff */
[----:B------:R1:W-:Y:S01]  /*8f40*/  MUFU.EX2 R218, R3 ;  /* 0x0000000300da7308 */ /* 0x0003e20000000800 */
[----:B------:R-:W-:Y:S01]  /*8f50*/  F2FP.PACK_AB R6, R220, R222 ;  /* 0x000000dedc06723e */ /* 0x000fe200000000ff */
[----:B-1----:R-:W-:-:S06]  /*8f60*/  FFMA.FTZ R3, R79, c[0x0][0x23c], -R12 ;  /* 0x00008f004f037a23 */ /* 0x002fcc000001080c */
[----:B------:R1:W3:Y:S02]  /*8f70*/  MUFU.EX2 R216, R3 ;  /* 0x0000000300d87308 */ /* 0x0002e40000000800 */
[----:B-1----:R-:W-:Y:S01]  /*8f80*/  FFMA.FTZ R3, R168, c[0x0][0x23c], -R0 ;  /* 0x00008f00a8037a23 */ /* 0x002fe20000010800 */
[----:B---3--:R-:W-:-:S05]  /*8f90*/  F2FP.PACK_AB R7, R216, R218 ;  /* 0x000000dad807723e */ /* 0x008fca00000000ff */
[----:B------:R1:W-:Y:S02]  /*8fa0*/  MUFU.EX2 R214, R3 ;  /* 0x0000000300d67308 */ /* 0x0003e40000000800 */
[C---:B--2---:R-:W-:Y:S08]  /*8fb0*/  HMMA.16816.F32 R60, R4.reuse, R28, R60 ;  /* 0x0000001c043c723c */ /* 0x044ff0000000183c */
        /* <DEDUP_REMOVED lines=13> */
[----:B------:R-:W-:-:S02]  /*9090*/  F2FP.PACK_AB R4, R215, R223 ;  /* 0x000000dfd704723e */ /* 0x000fc400000000ff */
[----:B--2---:R-:W-:Y:S01]  /*90a0*/  F2FP.PACK_AB R6, R213, R214 ;  /* 0x000000d6d506723e */ /* 0x004fe200000000ff */
[----:B-1----:R-:W-:-:S04]  /*90b0*/  FFMA.FTZ R3, R183, c[0x0][0x23c], -R2 ;  /* 0x00008f00b7037a23 */ /* 0x002fc80000010802 */
        /* <DEDUP_REMOVED lines=16> */
[----:B------:R-:W-:Y:S01]  /*91c0*/  LDSM.16.MT88.4 R20, [R190+0x7000] ;  /* 0x00700000be14783b */ /* 0x000fe20000004200 */
[----:B-1----:R-:W-:-:S06]  /*91d0*/  FFMA.FTZ R3, R172, c[0x0][0x23c], -R13 ;  /* 0x00008f00ac037a23 */ /* 0x002fcc000001080d */
[C---:B------:R-:W-:Y:S01]  /*91e0*/  HMMA.16816.F32 R112, R4.reuse, R24, R112 ;  /* 0x000000180470723c */ /* 0x040fe20000001870 */
[----:B------:R-:W-:Y:S01]  /*91f0*/  MOV R172, R82 ;  /* 0x0000005200ac7202 */ /* 0x000fe20000000f00 */
[----:B------:R1:W-:Y:S06]  /*9200*/  MUFU.EX2 R164, R3 ;  /* 0x0000000300a47308 */ /* 0x0003ec0000000800 */
[C---:B------:R-:W-:Y:S01]  /*9210*/  HMMA.16816.F32 R124, R4.reuse, R26, R124 ;  /* 0x0000001a047c723c */ /* 0x040fe2000000187c */
[----:B------:R-:W3:Y:S07]  /*9220*/  LDSM.16.MT88.4 R24, [R192+0x7000] ;  /* 0x00700000c018783b */ /* 0x000eee0000004200 */
[----:B------:R-:W-:Y:S01]  /*9230*/  HMMA.16816.F32 R128, R4, R16, R128 ;  /* 0x000000100480723c */ /* 0x000fe20000001880 */
[----:B-1----:R-:W-:Y:S01]  /*9240*/  FFMA.FTZ R3, R165, c[0x0][0x23c], -R13 ;  /* 0x00008f00a5037a23 */ /* 0x002fe2000001080d */
[----:B------:R-:W-:-:S03]  /*9250*/  MOV R165, R83 ;  /* 0x0000005300a57202 */ /* 0x000fc60000000f00 */
        /* <DEDUP_REMOVED lines=25> */
[----:B------:R1:W4:Y:S04]  /*93f0*/  MUFU.EX2 R154, R3 ;  /* 0x00000003009a7308 */ /* 0x0003280000000800 */
        /* <DEDUP_REMOVED lines=37> */
[----:B------:R-:W-:Y:S01]  /*9650*/  FFMA.FTZ R3, R229, R69, R247 ;  /* 0x00000045e5037223 */ /* 0x000fe200000100f7 */
[----:B------:R-:W-:-:S05]  /*9660*/  MOV R69, R232 ;  /* 0x000000e800457202 */ /* 0x000fca0000000f00 */
        /* <DEDUP_REMOVED lines=11> */
[----:B-1----:R-:W-:Y:S01]  /*9720*/  FFMA.FTZ R0, R186, c[0x0][0x23c], -R12 ;  /* 0x00008f00ba007a23 */ /* 0x002fe2000001080c */
[----:B--2---:R-:W-:-:S03]  /*9730*/  F2FP.PACK_AB R137, R72, R77 ;  /* 0x0000004d4889723e */ /* 0x004fc600000000ff */
[----:B------:R1:W-:Y:S03]  /*9740*/  MUFU.EX2 R67, R0 ;  /* 0x0000000000437308 */ /* 0x0003e60000000800 */
[C---:B------:R-:W-:Y:S01]  /*9750*/  HMMA.16816.F32 R20, R4.reuse, R22, R124 ;  /* 0x000000160414723c */ /* 0x040fe2000000187c */
[----:B------:R-:W2:Y:S07]  /*9760*/  LDSM.16.MT88.4 R124, [R190+0x7800] ;  /* 0x00780000be7c783b */ /* 0x000eae0000004200 */
[----:B------:R-:W-:Y:S01]  /*9770*/  HMMA.16816.F32 R16, R4, R18, R140 ;  /* 0x000000120410723c */ /* 0x000fe2000000188c */
[----:B-1----:R-:W-:-:S06]  /*9780*/  FFMA.FTZ R0, R182, c[0x0][0x23c], -R12 ;  /* 0x00008f00b6007a23 */ /* 0x002fcc000001080c */
[----:B------:R-:W-:Y:S01]  /*9790*/  FFMA.FTZ R4, R228, R70, R173 ;  /* 0x00000046e4047223 */ /* 0x000fe200000100ad */
[----:B------:R-:W1:Y:S01]  /*97a0*/  LDSM.16.MT88.4 R12, [R191+0x7800] ;  /* 0x00780000bf0c783b */ /* 0x000e620000004200 */
[----:B------:R-:W3:Y:S01]  /*97b0*/  MUFU.EX2 R66, R0 ;  /* 0x0000000000427308 */ /* 0x000ee20000000800 */
[----:B------:R-:W-:Y:S01]  /*97c0*/  FADD.FTZ R7, R227, R3 ;  /* 0x00000003e3077221 */ /* 0x000fe20000010000 */
[----:B------:R-:W-:Y:S01]  /*97d0*/  F2FP.PACK_AB R140, R152, R153 ;  /* 0x00000099988c723e */ /* 0x000fe200000000ff */
[----:B------:R-:W-:Y:S01]  /*97e0*/  FADD.FTZ R4, R249, R4 ;  /* 0x00000004f9047221 */ /* 0x000fe20000010000 */
[----:B------:R-:W-:Y:S02]  /*97f0*/  F2FP.PACK_AB R142, R150, R151 ;  /* 0x00000097968e723e */ /* 0x000fe400000000ff */
[----:B------:R-:W-:Y:S01]  /*9800*/  MOV R70, R233 ;  /* 0x000000e900467202 */ /* 0x000fe20000000f00 */
[----:B------:R-:W-:-:S04]  /*9810*/  FADD.FTZ R3, R248, R4 ;  /* 0x00000004f8037221 */ /* 0x000fc80000010000 */
[----:B------:R-:W-:-:S04]  /*9820*/  FADD.FTZ R3, R250, R3 ;  /* 0x00000003fa037221 */ /* 0x000fc80000010000 */
[----:B------:R-:W-:Y:S01]  /*9830*/  FADD.FTZ R3, R223, R3 ;  /* 0x00000003df037221 */ /* 0x000fe20000010000 */
[----:B---3--:R-:W-:Y:S01]  /*9840*/  F2FP.PACK_AB R139, R66, R67 ;  /* 0x00000043428b723e */ /* 0x008fe200000000ff */
[--C-:B------:R-:W-:Y:S02]  /*9850*/  FFMA.FTZ R0, R211, c[0x0][0x23c], -R2.reuse ;  /* 0x00008f00d3007a23 */ /* 0x100fe40000010802 */
[----:B------:R-:W-:Y:S02]  /*9860*/  FADD.FTZ R3, R215, R3 ;  /* 0x00000003d7037221 */ /* 0x000fe40000010000 */
[----:B------:R3:W-:Y:S02]  /*9870*/  MUFU.EX2 R65, R0 ;  /* 0x0000000000417308 */ /* 0x0007e40000000800 */
[C---:B------:R-:W-:Y:S08]  /*9880*/  HMMA.16816.F32 R88, R136.reuse, R94, R56 ;  /* 0x0000005e8858723c */ /* 0x040ff00000001838 */
[----:B------:R-:W-:Y:S01]  /*9890*/  HMMA.16816.F32 R80, R136, R92, R60 ;  /* 0x0000005c8850723c */ /* 0x000fe2000000183c */
[----:B---3--:R-:W-:-:S07]  /*98a0*/  FFMA.FTZ R0, R210, c[0x0][0x23c], -R2 ;  /* 0x00008f00d2007a23 */ /* 0x008fce0000010802 */
[C---:B------:R-:W-:Y:S01]  /*98b0*/  HMMA.16816.F32 R100, R136.reuse, R108, R52 ;  /* 0x0000006c8864723c */ /* 0x040fe20000001834 */
[----:B------:R3:W4:Y:S07]  /*98c0*/  MUFU.EX2 R64, R0 ;  /* 0x0000000000407308 */ /* 0x00072e0000000800 */
[C---:B------:R-:W-:Y:S08]  /*98d0*/  HMMA.16816.F32 R104, R136.reuse, R110, R48 ;  /* 0x0000006e8868723c */ /* 0x040ff00000001830 */
[----:B--2---:R-:W-:Y:S01]  /*98e0*/  HMMA.16816.F32 R116, R136, R124, R44 ;  /* 0x0000007c8874723c */ /* 0x004fe2000000182c */
[--C-:B---3--:R-:W-:Y:S01]  /*98f0*/  FFMA.FTZ R0, R208, c[0x0][0x23c], -R2.reuse ;  /* 0x00008f00d0007a23 */ /* 0x108fe20000010802 */
[----:B----4-:R-:W-:Y:S01]  /*9900*/  F2FP.PACK_AB R141, R64, R65 ;  /* 0x00000041408d723e */ /* 0x010fe200000000ff */
[----:B------:R-:W-:-:S02]  /*9910*/  FFMA.FTZ R2, R206, c[0x0][0x23c], -R2 ;  /* 0x00008f00ce027a23 */ /* 0x000fc40000010802 */
[----:B------:R2:W-:Y:S03]  /*9920*/  MUFU.EX2 R60, R0 ;  /* 0x00000000003c7308 */ /* 0x0005e60000000800 */
[C---:B------:R-:W-:Y:S05]  /*9930*/  HMMA.16816.F32 R120, R136.reuse, R126, R40 ;  /* 0x0000007e8878723c */ /* 0x040fea0000001828 */
[----:B------:R3:W4:Y:S03]  /*9940*/  MUFU.EX2 R56, R2 ;  /* 0x0000000200387308 */ /* 0x0007260000000800 */
[----:B-1----:R-:W-:Y:S01]  /*9950*/  HMMA.16816.F32 R132, R136, R12, R36 ;  /* 0x0000000c8884723c */ /* 0x002fe20000001824 */
[----:B--2---:R-:W-:-:S07]  /*9960*/  FFMA.FTZ R0, R231, R71, R252 ;  /* 0x00000047e7007223 */ /* 0x004fce00000100fc */
[----:B------:R-:W-:Y:S01]  /*9970*/  HMMA.16816.F32 R136, R136, R14, R32 ;  /* 0x0000000e8888723c */ /* 0x000fe20000001820 */
[----:B------:R-:W-:Y:S02]  /*9980*/  FADD.FTZ R5, R251, R0 ;  /* 0x00000000fb057221 */ /* 0x000fe40000010000 */
[----:B---3--:R-:W-:Y:S01]  /*9990*/  FFMA.FTZ R2, R230, R76, R163 ;  /* 0x0000004ce6027223 */ /* 0x008fe200000100a3 */
[----:B----4-:R-:W-:Y:S01]  /*99a0*/  F2FP.PACK_AB R143, R56, R60 ;  /* 0x0000003c388f723e */ /* 0x010fe200000000ff */
        /* <DEDUP_REMOVED lines=61> */
[----:B------:R-:W-:Y:S02]  /*9d80*/  FADD.FTZ R228, R150, R4 ;  /* 0x0000000496e47221 */ /* 0x000fe40000010000 */
[----:B------:R-:W-:Y:S01]  /*9d90*/  FADD.FTZ R231, R66, R0 ;  /* 0x0000000042e77221 */ /* 0x000fe20000010000 */
[----:B------:R-:W-:Y:S05]  /*9da0*/  @!P1 BRA `(.L_x_1085) ;  /* 0x0000412000009947 */ /* 0x000fea0003800000 */
[----:B------:R-:W2:Y:S04]  /*9db0*/  LDL.64 R176, [R1+0x10] ;  /* 0x0000100001b07983 */ /* 0x000ea80000100a00 */
[----:B------:R-:W3:Y:S01]  /*9dc0*/  LDL.64 R166, [R1+0x8] ;  /* 0x0000080001a67983 */ /* 0x000ee20000100a00 */
[----:B------:R-:W-:Y:S01]  /*9dd0*/  IADD3 R203, R246, -0x3, RZ ;  /* 0xfffffffdf6cb7810 */ /* 0x000fe20007ffe0ff */
[----:B------:R-:W-:Y:S01]  /*9de0*/  IMAD.MOV.U32 R172, RZ, RZ, c[0x0][0x1a0] ;  /* 0x00006800ffac7624 */ /* 0x000fe200078e00ff */
[----:B------:R-:W-:-:S04]  /*9df0*/  DEPBAR.LE SB0, 0x0 ;  /* 0x000080000000791a */ /* 0x000fc80000000000 */
[----:B------:R-:W-:Y:S01]  /*9e00*/  SHF.R.S32.HI R0, RZ, 0x1f, R203 ;  /* 0x0000001fff007819 */ /* 0x000fe200000114cb */
[C---:B------:R-:W-:Y:S01]  /*9e10*/  IMAD.WIDE.U32 R6, R203.reuse, c[0x0][0x1a0], RZ ;  /* 0x00006800cb067a25 */ /* 0x040fe200078e00ff */
        /* <DEDUP_REMOVED lines=13> */
[----:B---3--:R-:W-:Y:S02]  /*9ef0*/  LEA.HI.X R3, R6, R167, R3, 0x6, P1 ;  /* 0x000000a706037211 */ /* 0x008fe400008f3403 */
        /* <DEDUP_REMOVED lines=26> */
[C---:B------:R-:W-:Y:S02]  /*a0a0*/  ISETP.GE.AND P5, PT, R0.reuse, R8, PT ;  /* 0x000000080000720c */ /* 0x040fe40003fa6270 */
[----:B------:R-:W-:Y:S01]  /*a0b0*/  @P0 STS.128 [R200+0x7000], RZ ;  /* 0x007000ffc8000388 */ /* 0x000fe20000000c00 */
[C---:B------:R-:W-:Y:S02]  /*a0c0*/  ISETP.GE.AND P1, PT, R0.reuse, R9, PT ;  /* 0x000000090000720c */ /* 0x040fe40003f26270 */
        /* <DEDUP_REMOVED lines=11> */
[----:B------:R-:W-:Y:S04]  /*a180*/  LDSM.16.M88.4 R20, [R188+0x4000] ;  /* 0x00400000bc14783b */ /* 0x000fe80000000200 */
        /* <DEDUP_REMOVED lines=8> */
[----:B------:R-:W5:Y:S04]  /*a210*/  LDSM.16.M88.4 R48, [R194+0x4000] ;  /* 0x00400000c230783b */ /* 0x000f680000000200 */
[----:B------:R-:W-:Y:S04]  /*a220*/  LDSM.16.M88.4 R44, [R194+0x4800] ;  /* 0x00480000c22c783b */ /* 0x000fe80000000200 */
[----:B------:R-:W0:Y:S01]  /*a230*/  LDGDEPBAR ;  /* 0x00000000000079af */ /* 0x000e220000000000 */
[C---:B-1----:R-:W-:Y:S08]  /*a240*/  HMMA.16816.F32 R156, R12.reuse, R20, RZ ;  /* 0x000000140c9c723c */ /* 0x042ff000000018ff */
[----:B------:R-:W-:Y:S08]  /*a250*/  HMMA.16816.F32 R168, R12, R22, RZ ;  /* 0x000000160ca8723c */ /* 0x000ff000000018ff */
[C---:B--2---:R-:W-:Y:S08]  /*a260*/  HMMA.16816.F32 R76, R4.reuse, R20, RZ ;  /* 0x00000014044c723c */ /* 0x044ff000000018ff */
[C---:B------:R-:W-:Y:S01]  /*a270*/  HMMA.16816.F32 R72, R4.reuse, R22, RZ ;  /* 0x000000160448723c */ /* 0x040fe200000018ff */
[----:B------:R-:W1:Y:S07]  /*a280*/  LDSM.16.M88.4 R20, [R199] ;  /* 0x00000000c714783b */ /* 0x000e6e0000000200 */
        /* <DEDUP_REMOVED lines=10> */
[C---:B------:R-:W-:Y:S01]  /*a330*/  HMMA.16816.F32 R164, R12.reuse, R34, RZ ;  /* 0x000000220ca4723c */ /* 0x040fe200000018ff */
[----:B------:R-:W-:Y:S07]  /*a340*/  LDSM.16.M88.4 R32, [R195+0x1000] ;  /* 0x00100000c320783b */ /* 0x000fee0000000200 */
[----:B------:R-:W-:Y:S01]  /*a350*/  HMMA.16816.F32 R24, R12, R26, RZ ;  /* 0x0000001a0c18723c */ /* 0x000fe200000018ff */
[----:B------:R-:W-:Y:S07]  /*a360*/  LDSM.16.M88.4 R12, [R197] ;  /* 0x00000000c50c783b */ /* 0x000fee0000000200 */
[C---:B---3--:R-:W-:Y:S01]  /*a370*/  HMMA.16816.F32 R224, R16.reuse, R40, R56 ;  /* 0x0000002810e0723c */ /* 0x048fe20000001838 */
[----:B------:R-:W2:Y:S07]  /*a380*/  LDSM.16.M88.4 R56, [R195] ;  /* 0x00000000c338783b */ /* 0x000eae0000000200 */
[C---:B----4-:R-:W-:Y:S08]  /*a390*/  HMMA.16816.F32 R172, R16.reuse, R38, R4 ;  /* 0x0000002610ac723c */ /* 0x050ff00000001804 */
[C---:B-----5:R-:W-:Y:S08]  /*a3a0*/  HMMA.16816.F32 R212, R16.reuse, R48, R76 ;  /* 0x0000003010d4723c */ /* 0x060ff0000000184c */
[C---:B------:R-:W-:Y:S01]  /*a3b0*/  HMMA.16816.F32 R248, R16.reuse, R36, R52 ;  /* 0x0000002410f8723c */ /* 0x040fe20000001834 */
[----:B------:R-:W3:Y:S07]  /*a3c0*/  LDSM.16.M88.4 R52, [R195+0x800] ;  /* 0x00080000c334783b */ /* 0x000eee0000000200 */
[----:B------:R-:W-:Y:S01]  /*a3d0*/  HMMA.16816.F32 R204, R16, R50, R72 ;  /* 0x0000003210cc723c */ /* 0x000fe20000001848 */
[----:B------:R-:W-:-:S02]  /*a3e0*/  IMAD.MOV.U32 R71, RZ, RZ, R172 ;  /* 0x000000ffff477224 */ /* 0x000fc400078e00ac */
[----:B------:R-:W-:Y:S02]  /*a3f0*/  IMAD.MOV.U32 R70, RZ, RZ, R173 ;  /* 0x000000ffff467224 */ /* 0x000fe400078e00ad */
[----:B------:R-:W-:Y:S02]  /*a400*/  IMAD.MOV.U32 R3, RZ, RZ, R174 ;  /* 0x000000ffff037224 */ /* 0x000fe400078e00ae */
[----:B------:R-:W-:Y:S01]  /*a410*/  IMAD.MOV.U32 R2, RZ, RZ, R175 ;  /* 0x000000ffff027224 */ /* 0x000fe200078e00af */
[C---:B-1----:R-:W-:Y:S08]  /*a420*/  HMMA.16816.F32 R4, R20.reuse, R48, R156 ;  /* 0x000000301404723c */ /* 0x042ff0000000189c */
[----:B------:R-:W-:Y:S01]  /*a430*/  HMMA.16816.F32 R48, R20, R50, R168 ;  /* 0x000000321430723c */ /* 0x000fe200000018a8 */
[----:B------:R-:W1:Y:S07]  /*a440*/  LDSM.16.M88.4 R168, [R195+0x1800] ;  /* 0x00180000c3a8783b */ /* 0x000e6e0000000200 */
[C---:B------:R-:W-:Y:S08]  /*a450*/  HMMA.16816.F32 R220, R16.reuse, R44, R64 ;  /* 0x0000002c10dc723c */ /* 0x040ff00000001840 */
[C---:B------:R-:W-:Y:S08]  /*a460*/  HMMA.16816.F32 R208, R16.reuse, R46, R60 ;  /* 0x0000002e10d0723c */ /* 0x040ff0000000183c */
[----:B------:R-:W-:Y:S08]  /*a470*/  HMMA.16816.F32 R216, R16, R42, R144 ;  /* 0x0000002a10d8723c */ /* 0x000ff00000001890 */
[C---:B------:R-:W-:Y:S01]  /*a480*/  HMMA.16816.F32 R16, R20.reuse, R44, R152 ;  /* 0x0000002c1410723c */ /* 0x040fe20000001898 */
[----:B------:R-:W-:Y:S07]  /*a490*/  LDSM.16.M88.4 R152, [R193+0x1800] ;  /* 0x00180000c198783b */ /* 0x000fee0000000200 */
[C---:B------:R-:W-:Y:S08]  /*a4a0*/  HMMA.16816.F32 R60, R20.reuse, R40, R148 ;  /* 0x00000028143c723c */ /* 0x040ff00000001894 */
[C---:B------:R-:W-:Y:S08]  /*a4b0*/  HMMA.16816.F32 R44, R20.reuse, R46, R164 ;  /* 0x0000002e142c723c */ /* 0x040ff000000018a4 */
[C---:B------:R-:W-:Y:S01]  /*a4c0*/  HMMA.16816.F32 R148, R20.reuse, R36, R28 ;  /* 0x000000241494723c */ /* 0x040fe2000000181c */
[----:B------:R-:W-:Y:S07]  /*a4d0*/  LDSM.16.M88.4 R28, [R193] ;  /* 0x00000000c11c783b */ /* 0x000fee0000000200 */
[C---:B------:R-:W-:Y:S08]  /*a4e0*/  HMMA.16816.F32 R64, R20.reuse, R42, R160 ;  /* 0x0000002a1440723c */ /* 0x040ff000000018a0 */
[----:B------:R-:W-:Y:S01]  /*a4f0*/  HMMA.16816.F32 R144, R20, R38, R24 ;  /* 0x000000261490723c */ /* 0x000fe20000001818 */
[----:B------:R-:W-:Y:S04]  /*a500*/  LDSM.16.M88.4 R24, [R193+0x800] ;  /* 0x00080000c118783b */ /* 0x000fe80000000200 */
[----:B------:R-:W-:Y:S03]  /*a510*/  LDSM.16.M88.4 R20, [R193+0x1000] ;  /* 0x00100000c114783b */ /* 0x000fe60000000200 */
[C---:B--2---:R-:W-:Y:S01]  /*a520*/  HMMA.16816.F32 R76, R12.reuse, R56, R4 ;  /* 0x000000380c4c723c */ /* 0x044fe20000001804 */
[----:B------:R-:W2:Y:S07]  /*a530*/  LDSM.16.M88.4 R4, [R198] ;  /* 0x00000000c604783b */ /* 0x000eae0000000200 */
[C---:B---3--:R-:W-:Y:S08]  /*a540*/  HMMA.16816.F32 R40, R12.reuse, R54, R44 ;  /* 0x000000360c28723c */ /* 0x048ff0000000182c */
[C---:B------:R-:W-:Y:S01]  /*a550*/  HMMA.16816.F32 R72, R12.reuse, R52, R16 ;  /* 0x000000340c48723c */ /* 0x040fe20000001810 */
[----:B------:R-:W3:Y:S07]  /*a560*/  LDSM.16.M88.4 R16, [R197+0x2000] ;  /* 0x00200000c510783b */ /* 0x000eee0000000200 */
[C---:B------:R-:W-:Y:S08]  /*a570*/  HMMA.16816.F32 R60, R12.reuse, R32, R60 ;  /* 0x000000200c3c723c */ /* 0x040ff0000000183c */
[C---:B------:R-:W-:Y:S08]  /*a580*/  HMMA.16816.F32 R48, R12.reuse, R58, R48 ;  /* 0x0000003a0c30723c */ /* 0x040ff00000001830 */
[C---:B------:R-:W-:Y:S08]  /*a590*/  HMMA.16816.F32 R36, R12.reuse, R34, R64 ;  /* 0x000000220c24723c */ /* 0x040ff00000001840 */
[C---:B-1----:R-:W-:Y:S08]  /*a5a0*/  HMMA.16816.F32 R44, R12.reuse, R168, R148 ;  /* 0x000000a80c2c723c */ /* 0x042ff00000001894 */
[----:B------:R-:W-:Y:S08]  /*a5b0*/  HMMA.16816.F32 R12, R12, R170, R144 ;  /* 0x000000aa0c0c723c */ /* 0x000ff00000001890 */
[C---:B--2---:R-:W-:Y:S08]  /*a5c0*/  HMMA.16816.F32 R184, R4.reuse, R28, R76 ;  /* 0x0000001c04b8723c */ /* 0x044ff0000000184c */
[C---:B------:R-:W-:Y:S08]  /*a5d0*/  HMMA.16816.F32 R180, R4.reuse, R30, R48 ;  /* 0x0000001e04b4723c */ /* 0x040ff00000001830 */
[C---:B------:R-:W-:Y:S01]  /*a5e0*/  HMMA.16816.F32 R176, R4.reuse, R24, R72 ;  /* 0x0000001804b0723c */ /* 0x040fe20000001848 */
[----:B------:R-:W-:Y:S07]  /*a5f0*/  I2F R74, R0 ;  /* 0x00000000004a7306 */ /* 0x000fee0000201400 */
[C---:B------:R-:W-:Y:S07]  /*a600*/  HMMA.16816.F32 R164, R4.reuse, R26, R40 ;  /* 0x0000001a04a4723c */ /* 0x040fee0000001828 */
[C---:B------:R-:W-:Y:S01]  /*a610*/  IADD3 R43, R0.reuse, 0x18, RZ ;  /* 0x00000018002b7810 */ /* 0x040fe20007ffe0ff */
[----:B------:R-:W-:Y:S01]  /*a620*/  HMMA.16816.F32 R156, R4, R20, R60 ;  /* 0x00000014049c723c */ /* 0x000fe2000000183c */
[----:B------:R-:W-:-:S02]  /*a630*/  IADD3 R42, R0, 0x19, RZ ;  /* 0x00000019002a7810 */ /* 0x000fc40007ffe0ff */
[C---:B------:R-:W-:Y:S01]  /*a640*/  IADD3 R41, R0.reuse, 0x21, RZ ;  /* 0x0000002100297810 */ /* 0x040fe20007ffe0ff */
[----:B------:R-:W-:Y:S01]  /*a650*/  I2F R72, R43 ;  /* 0x0000002b00487306 */ /* 0x000fe20000201400 */
[----:B------:R-:W-:-:S03]  /*a660*/  IADD3 R40, R0, 0x38, RZ ;  /* 0x0000003800287810 */ /* 0x000fc60007ffe0ff */
[C---:B------:R-:W-:Y:S04]  /*a670*/  HMMA.16816.F32 R172, R4.reuse, R22, R36 ;  /* 0x0000001604ac723c */ /* 0x040fe80000001824 */
[----:B------:R-:W-:Y:S03]  /*a680*/  I2F R64, R41 ;  /* 0x0000002900407306 */ /* 0x000fe60000201400 */
[C---:B------:R-:W-:Y:S01]  /*a690*/  IADD3 R39, R0.reuse, 0x1, RZ ;  /* 0x0000000100277810 */ /* 0x040fe20007ffe0ff */
[----:B------:R-:W-:Y:S01]  /*a6a0*/  HMMA.16816.F32 R160, R4, R152, R44 ;  /* 0x0000009804a0723c */ /* 0x000fe2000000182c */
[C---:B------:R-:W-:Y:S02]  /*a6b0*/  IADD3 R37, R0.reuse, 0x8, RZ ;  /* 0x0000000800257810 */ /* 0x040fe40007ffe0ff */
[C---:B------:R-:W-:Y:S01]  /*a6c0*/  IADD3 R36, R0.reuse, 0x9, RZ ;  /* 0x0000000900247810 */ /* 0x040fe20007ffe0ff */
[----:B------:R-:W-:Y:S01]  /*a6d0*/  I2F R69, R39 ;  /* 0x0000002700457306 */ /* 0x000fe20000201400 */
[----:B------:R-:W-:-:S02]  /*a6e0*/  IADD3 R38, R0, 0x10, RZ ;  /* 0x0000001000267810 */ /* 0x000fc40007ffe0ff */
[C---:B------:R-:W-:Y:S01]  /*a6f0*/  IADD3 R44, R0.reuse, 0x11, RZ ;  /* 0x00000011002c7810 */ /* 0x040fe20007ffe0ff */
[----:B------:R-:W-:Y:S01]  /*a700*/  HMMA.16816.F32 R148, R4, R154, R12 ;  /* 0x0000009a0494723c */ /* 0x000fe2000000180c */
[----:B------:R-:W1:Y:S01]  /*a710*/  LDSM.16.M88.4 R4, [R198+0x2000] ;  /* 0x00200000c604783b */ /* 0x000e620000000200 */
[----:B------:R-:W-:Y:S01]  /*a720*/  IADD3 R45, R0, 0x20, RZ ;  /* 0x00000020002d7810 */ /* 0x000fe20007ffe0ff */
[----:B------:R-:W-:-:S04]  /*a730*/  DEPBAR.LE SB0, 0x0 ;  /* 0x000080000000791a */ /* 0x000fc80000000000 */
[----:B------:R-:W-:Y:S01]  /*a740*/  I2F R67, R37 ;  /* 0x0000002500437306 */ /* 0x000fe20000201400 */
[----:B---3--:R-:W-:Y:S01]  /*a750*/  HMMA.16816.F32 R12, R16, R56, R212 ;  /* 0x00000038100c723c */ /* 0x008fe200000018d4 */
[-C--:B------:R-:W-:Y:S02]  /*a760*/  ISETP.GE.AND P4, PT, R39, R8.reuse, PT ;  /* 0x000000082700720c */ /* 0x080fe40003f86270 */
[----:B------:R-:W-:-:S04]  /*a770*/  ISETP.GE.AND P6, PT, R37, R8, PT ;  /* 0x000000082500720c */ /* 0x000fc80003fc6270 */
[----:B------:R-:W-:Y:S01]  /*a780*/  I2F R66, R36 ;  /* 0x0000002400427306 */ /* 0x000fe20000201400 */
[C---:B------:R-:W-:Y:S07]  /*a790*/  HMMA.16816.F32 R144, R16.reuse, R34, R216 ;  /* 0x000000221090723c */ /* 0x040fee00000018d8 */
[----:B------:R-:W-:Y:S01]  /*a7a0*/  I2F R65, R38 ;  /* 0x0000002600417306 */ /* 0x000fe20000201400 */
[----:B------:R-:W-:Y:S01]  /*a7b0*/  HMMA.16816.F32 R48, R16, R52, R220 ;  /* 0x000000341030723c */ /* 0x000fe200000018dc */
[----:B------:R-:W-:-:S02]  /*a7c0*/  IADD3 R35, R0, 0x28, RZ ;  /* 0x0000002800237810 */ /* 0x000fc40007ffe0ff */
[----:B------:R-:W-:-:S04]  /*a7d0*/  IADD3 R34, R0, 0x29, RZ ;  /* 0x0000002900227810 */ /* 0x000fc80007ffe0ff */
[----:B------:R-:W-:Y:S01]  /*a7e0*/  IMAD.MOV.U32 R223, RZ, RZ, R2 ;  /* 0x000000ffffdf7224 */ /* 0x000fe200078e0002 */
[C---:B------:R-:W-:Y:S01]  /*a7f0*/  HMMA.16816.F32 R60, R16.reuse, R54, R208 ;  /* 0x00000036103c723c */ /* 0x040fe200000018d0 */
[----:B------:R-:W-:Y:S01]  /*a800*/  FMUL.FTZ R2, R184, c[0x0][0x2ec] ;  /* 0x0000bb00b8027a20 */ /* 0x000fe20000410000 */
[----:B------:R-:W-:Y:S01]  /*a810*/  I2F R73, R44 ;  /* 0x0000002c00497306 */ /* 0x000fe20000201400 */
[----:B------:R-:W-:Y:S02]  /*a820*/  IMAD.MOV.U32 R222, RZ, RZ, R3 ;  /* 0x000000ffffde7224 */ /* 0x000fe400078e0003 */
[----:B------:R-:W-:Y:S02]  /*a830*/  IMAD.MOV.U32 R220, RZ, RZ, R71 ;  /* 0x000000ffffdc7224 */ /* 0x000fe400078e0047 */
[----:B------:R-:W-:Y:S01]  /*a840*/  IMAD.MOV.U32 R221, RZ, RZ, R70 ;  /* 0x000000ffffdd7224 */ /* 0x000fe200078e0046 */
[----:B------:R-:W-:Y:S02]  /*a850*/  HMMA.16816.F32 R56, R16, R58, R204 ;  /* 0x0000003a1038723c */ /* 0x000fe400000018cc */
[----:B------:R2:W3:Y:S06]  /*a860*/  MUFU.TANH R3, R2 ;  /* 0x0000000200037308 */ /* 0x0004ec0000002400 */
[C---:B-1----:R-:W-:Y:S02]  /*a870*/  HMMA.16816.F32 R52, R4.reuse, R28, R12 ;  /* 0x0000001c0434723c */ /* 0x042fe4000000180c */
[----:B------:R-:W-:Y:S06]  /*a880*/  I2F R71, R42 ;  /* 0x0000002a00477306 */ /* 0x000fec0000201400 */
[C---:B------:R-:W-:Y:S01]  /*a890*/  HMMA.16816.F32 R144, R4.reuse, R22, R144 ;  /* 0x000000160490723c */ /* 0x040fe20000001890 */
[----:B--2---:R-:W-:Y:S01]  /*a8a0*/  FMUL.FTZ R2, R185, c[0x0][0x2ec] ;  /* 0x0000bb00b9027a20 */ /* 0x004fe20000410000 */
[----:B------:R-:W-:Y:S06]  /*a8b0*/  I2F R70, R45 ;  /* 0x0000002d00467306 */ /* 0x000fec0000201400 */
[C---:B------:R-:W-:Y:S02]  /*a8c0*/  HMMA.16816.F32 R12, R4.reuse, R24, R48 ;  /* 0x00000018040c723c */ /* 0x040fe40000001830 */
[----:B------:R1:W-:Y:S06]  /*a8d0*/  MUFU.TANH R23, R2 ;  /* 0x0000000200177308 */ /* 0x0003ec0000002400 */
[----:B------:R-:W-:Y:S02]  /*a8e0*/  HMMA.16816.F32 R24, R4, R26, R60 ;  /* 0x0000001a0418723c */ /* 0x000fe4000000183c */
[----:B------:R-:W-:Y:S06]  /*a8f0*/  I2F R48, R34 ;  /* 0x0000002200307306 */ /* 0x000fec0000201400 */
[----:B------:R-:W-:Y:S01]  /*a900*/  HMMA.16816.F32 R76, R16, R32, R224 ;  /* 0x00000020104c723c */ /* 0x000fe200000018e0 */
[----:B------:R-:W-:-:S02]  /*a910*/  FMUL.FTZ R146, R146, c[0x0][0x2ec] ;  /* 0x0000bb0092927a20 */ /* 0x000fc40000410000 */
[----:B-1----:R-:W-:Y:S01]  /*a920*/  FMUL.FTZ R2, R186, c[0x0][0x2ec] ;  /* 0x0000bb00ba027a20 */ /* 0x002fe20000410000 */
[----:B------:R-:W-:Y:S01]  /*a930*/  I2F R22, R40 ;  /* 0x0000002800167306 */ /* 0x000fe20000201400 */
[----:B------:R-:W-:Y:S02]  /*a940*/  FMUL.FTZ R147, R147, c[0x0][0x2ec] ;  /* 0x0000bb0093937a20 */ /* 0x000fe40000410000 */
[C---:B------:R-:W-:Y:S01]  /*a950*/  IADD3 R33, R0.reuse, 0x30, RZ ;  /* 0x0000003000217810 */ /* 0x040fe20007ffe0ff */
[----:B------:R-:W-:Y:S01]  /*a960*/  HMMA.16816.F32 R28, R4, R30, R56 ;  /* 0x0000001e041c723c */ /* 0x000fe20000001838 */
[----:B------:R-:W-:-:S03]  /*a970*/  IADD3 R32, R0, 0x31, RZ ;  /* 0x0000003100207810 */ /* 0x000fc60007ffe0ff */
[----:B------:R1:W-:Y:S08]  /*a980*/  MUFU.TANH R62, R2 ;  /* 0x00000002003e7308 */ /* 0x0003f00000002400 */
[----:B------:R-:W-:Y:S04]  /*a990*/  I2F R47, R33 ;  /* 0x00000021002f7306 */ /* 0x000fe80000201400 */
[----:B------:R-:W-:Y:S01]  /*a9a0*/  HMMA.16816.F32 R76, R4, R20, R76 ;  /* 0x00000014044c723c */ /* 0x000fe2000000184c */
[----:B-1----:R-:W-:-:S03]  /*a9b0*/  FMUL.FTZ R2, R187, c[0x0][0x2ec] ;  /* 0x0000bb00bb027a20 */ /* 0x002fc60000410000 */
[----:B------:R-:W-:Y:S03]  /*a9c0*/  I2F R56, R35 ;  /* 0x0000002300387306 */ /* 0x000fe60000201400 */
[----:B------:R-:W-:Y:S01]  /*a9d0*/  IADD3 R20, R0, 0x39, RZ ;  /* 0x0000003900147810 */ /* 0x000fe20007ffe0ff */
[----:B---3--:R-:W-:Y:S02]  /*a9e0*/  FFMA.FTZ R0, R74, R68, R3 ;  /* 0x000000444a007223 */ /* 0x008fe40000010003 */
[----:B------:R-:W-:Y:S02]  /*a9f0*/  FMUL.FTZ R3, R173, c[0x0][0x2ec] ;  /* 0x0000bb00ad037a20 */ /* 0x000fe40000410000 */
[----:B------:R1:W-:Y:S08]  /*aa00*/  MUFU.TANH R61, R2 ;  /* 0x00000002003d7308 */ /* 0x0003f00000002400 */
[----:B------:R-:W-:Y:S01]  /*aa10*/  I2F R46, R32 ;  /* 0x00000020002e7306 */ /* 0x000fe20000201400 */
[----:B-1----:R-:W-:-:S07]  /*aa20*/  FMUL.FTZ R2, R52, c[0x0][0x2ec] ;  /* 0x0000bb0034027a20 */ /* 0x002fce0000410000 */
[----:B------:R-:W-:Y:S08]  /*aa30*/  MUFU.TANH R146, R146 ;  /* 0x0000009200927308 */ /* 0x000ff00000002400 */
[----:B------:R1:W-:Y:S08]  /*aa40*/  MUFU.TANH R186, R2 ;  /* 0x0000000200ba7308 */ /* 0x0003f00000002400 */
[----:B------:R-:W-:Y:S01]  /*aa50*/  MUFU.TANH R147, R147 ;  /* 0x0000009300937308 */ /* 0x000fe20000002400 */
[----:B-1----:R-:W-:-:S07]  /*aa60*/  FMUL.FTZ R2, R53, c[0x0][0x2ec] ;  /* 0x0000bb0035027a20 */ /* 0x002fce0000410000 */
        /* <DEDUP_REMOVED lines=19> */
[----:B-1----:R-:W-:Y:S01]  /*aba0*/  FMUL.FTZ R2, R31, c[0x0][0x2ec] ;  /* 0x0000bb001f027a20 */ /* 0x002fe20000410000 */
[----:B------:R-:W-:Y:S01]  /*abb0*/  FSEL R31, R0, -INF , !P5 ;  /* 0xff800000001f7808 */ /* 0x000fe20006800000 */
[----:B--2---:R-:W-:Y:S01]  /*abc0*/  FFMA.FTZ R0, R67, R68, R21 ;  /* 0x0000004443007223 */ /* 0x004fe20000010015 */
[----:B------:R-:W-:Y:S01]  /*abd0*/  BAR.SYNC.DEFER_BLOCKING 0x0 ;  /* 0x0000000000007b1d */ /* 0x000fe20000010000 */
[----:B------:R-:W-:-:S03]  /*abe0*/  ISETP.GE.AND P5, PT, R36, R8, PT ;  /* 0x000000082400720c */ /* 0x000fc60003fa6270 */
[----:B------:R-:W-:Y:S02]  /*abf0*/  FSEL R52, R0, -INF , !P6 ;  /* 0xff80000000347808 */ /* 0x000fe40007000000 */
[----:B------:R1:W-:Y:S01]  /*ac00*/  MUFU.TANH R212, R2 ;  /* 0x0000000200d47308 */ /* 0x0003e20000002400 */
[----:B------:R-:W-:Y:S01]  /*ac10*/  ISETP.GE.AND P6, PT, R44, R8, PT ;  /* 0x000000082c00720c */ /* 0x000fe20003fc6270 */
[----:B-1----:R-:W-:-:S06]  /*ac20*/  FMUL.FTZ R2, R176, c[0x0][0x2ec] ;  /* 0x0000bb00b0027a20 */ /* 0x002fcc0000410000 */
[----:B------:R1:W2:Y:S02]  /*ac30*/  MUFU.TANH R29, R2 ;  /* 0x00000002001d7308 */ /* 0x0002a40000002400 */
[----:B-1----:R-:W-:Y:S02]  /*ac40*/  FMUL.FTZ R2, R177, c[0x0][0x2ec] ;  /* 0x0000bb00b1027a20 */ /* 0x002fe40000410000 */
[----:B--2---:R-:W-:-:S04]  /*ac50*/  FFMA.FTZ R0, R65, R68, R29 ;  /* 0x0000004441007223 */ /* 0x004fc8000001001d */
        /* <DEDUP_REMOVED lines=26> */
[----:B------:R-:W-:-:S04]  /*ae00*/  FMUL.FTZ R26, R151, c[0x0][0x2ec] ;  /* 0x0000bb00971a7a20 */ /* 0x000fc80000410000 */
[----:B------:R1:W-:Y:S02]  /*ae10*/  MUFU.TANH R75, R2 ;  /* 0x00000002004b7308 */ /* 0x0003e40000002400 */
[----:B-1----:R-:W-:-:S06]  /*ae20*/  FMUL.FTZ R2, R27, c[0x0][0x2ec] ;  /* 0x0000bb001b027a20 */ /* 0x002fcc0000410000 */
[----:B------:R1:W-:Y:S02]  /*ae30*/  MUFU.TANH R167, R2 ;  /* 0x0000000200a77308 */ /* 0x0003e40000002400 */
[----:B-1----:R-:W-:-:S06]  /*ae40*/  FMUL.FTZ R2, R156, c[0x0][0x2ec] ;  /* 0x0000bb009c027a20 */ /* 0x002fcc0000410000 */
[----:B------:R1:W-:Y:S02]  /*ae50*/  MUFU.TANH R13, R2 ;  /* 0x00000002000d7308 */ /* 0x0003e40000002400 */
        /* <DEDUP_REMOVED lines=11> */
[----:B-1----:R-:W-:-:S06]  /*af10*/  FFMA.FTZ R2, R69, R68, R23 ;  /* 0x0000004445027223 */ /* 0x002fcc0000010017 */
[----:B------:R1:W-:Y:S01]  /*af20*/  MUFU.TANH R23, R3 ;  /* 0x0000000300177308 */ /* 0x0003e20000002400 */
[----:B------:R-:W-:Y:S01]  /*af30*/  FSEL R51, R2, -INF , !P4 ;  /* 0xff80000002337808 */ /* 0x000fe20006000000 */
[----:B------:R-:W-:Y:S01]  /*af40*/  FFMA.FTZ R2, R66, R68, R49 ;  /* 0x0000004442027223 */ /* 0x000fe20000010031 */
[----:B------:R-:W-:-:S04]  /*af50*/  ISETP.GE.AND P4, PT, R38, R8, PT ;  /* 0x000000082600720c */ /* 0x000fc80003f86270 */
[----:B------:R-:W-:Y:S01]  /*af60*/  FSEL R53, R2, -INF , !P5 ;  /* 0xff80000002357808 */ /* 0x000fe20006800000 */
[-C--:B------:R-:W-:Y:S01]  /*af70*/  FFMA.FTZ R2, R73, R68.reuse, R30 ;  /* 0x0000004449027223 */ /* 0x080fe2000001001e */
[----:B------:R-:W-:Y:S01]  /*af80*/  FSEL R156, R0, -INF , !P4 ;  /* 0xff800000009c7808 */ /* 0x000fe20006000000 */
[----:B------:R-:W-:Y:S01]  /*af90*/  FFMA.FTZ R0, R72, R68, R28 ;  /* 0x0000004448007223 */ /* 0x000fe2000001001c */
[-C--:B------:R-:W-:Y:S02]  /*afa0*/  ISETP.GE.AND P5, PT, R43, R8.reuse, PT ;  /* 0x000000082b00720c */ /* 0x080fe40003fa6270 */
[----:B------:R-:W-:Y:S01]  /*afb0*/  FSEL R164, R2, -INF , !P6 ;  /* 0xff80000002a47808 */ /* 0x000fe20007000000 */
[----:B-1----:R-:W-:Y:S01]  /*afc0*/  FMUL.FTZ R3, R160, c[0x0][0x2ec] ;  /* 0x0000bb00a0037a20 */ /* 0x002fe20000410000 */
[----:B------:R-:W-:Y:S01]  /*afd0*/  ISETP.GE.AND P4, PT, R42, R8, PT ;  /* 0x000000082a00720c */ /* 0x000fe20003f86270 */
[-C--:B------:R-:W-:Y:S01]  /*afe0*/  FFMA.FTZ R2, R71, R68.reuse, R14 ;  /* 0x0000004447027223 */ /* 0x080fe2000001000e */
[----:B------:R-:W-:Y:S01]  /*aff0*/  FSEL R165, R0, -INF , !P5 ;  /* 0xff80000000a57808 */ /* 0x000fe20006800000 */
[----:B------:R1:W2:Y:S01]  /*b000*/  MUFU.TANH R21, R3 ;  /* 0x0000000300157308 */ /* 0x0002a20000002400 */
[----:B------:R-:W-:Y:S01]  /*b010*/  FFMA.FTZ R0, R70, R68, R13 ;  /* 0x0000004446007223 */ /* 0x000fe2000001000d */
[----:B------:R-:W-:-:S02]  /*b020*/  ISETP.GE.AND P6, PT, R45, R8, PT ;  /* 0x000000082d00720c */ /* 0x000fc40003fc6270 */
[-C--:B------:R-:W-:Y:S02]  /*b030*/  ISETP.GE.AND P5, PT, R41, R8.reuse, PT ;  /* 0x000000082900720c */ /* 0x080fe40003fa6270 */
[----:B------:R-:W-:Y:S01]  /*b040*/  FSEL R172, R2, -INF , !P4 ;  /* 0xff80000002ac7808 */ /* 0x000fe20006000000 */
[----:B------:R-:W-:Y:S01]  /*b050*/  FMUL.FTZ R2, R149, c[0x0][0x2ec] ;  /* 0x0000bb0095027a20 */ /* 0x000fe20000410000 */
[----:B------:R-:W-:Y:S02]  /*b060*/  FSEL R173, R0, -INF , !P6 ;  /* 0xff80000000ad7808 */ /* 0x000fe40007000000 */
[----:B------:R-:W-:Y:S01]  /*b070*/  FSEL R176, R12, -INF , !P5 ;  /* 0xff8000000cb07808 */ /* 0x000fe20006800000 */
[----:B------:R3:W-:Y:S01]  /*b080*/  MUFU.TANH R13, R2 ;  /* 0x00000002000d7308 */ /* 0x0007e20000002400 */
[-C--:B------:R-:W-:Y:S01]  /*b090*/  ISETP.GE.AND P5, PT, R33, R8.reuse, PT ;  /* 0x000000082100720c */ /* 0x080fe20003fa6270 */
[----:B------:R-:W-:Y:S01]  /*b0a0*/  FMUL.FTZ R12, R162, c[0x0][0x2ec] ;  /* 0x0000bb00a20c7a20 */ /* 0x000fe20000410000 */
[-C--:B------:R-:W-:Y:S01]  /*b0b0*/  ISETP.GE.AND P4, PT, R35, R8.reuse, PT ;  /* 0x000000082300720c */ /* 0x080fe20003f86270 */
[----:B-1----:R-:W-:Y:S01]  /*b0c0*/  FMUL.FTZ R3, R161, c[0x0][0x2ec] ;  /* 0x0000bb00a1037a20 */ /* 0x002fe20000410000 */
[----:B------:R-:W-:Y:S01]  /*b0d0*/  ISETP.GE.AND P6, PT, R34, R8, PT ;  /* 0x000000082200720c */ /* 0x000fe20003fc6270 */
[----:B--2---:R-:W-:-:S02]  /*b0e0*/  FFMA.FTZ R0, R47, R68, R21 ;  /* 0x000000442f007223 */ /* 0x004fc40000010015 */
[----:B------:R-:W-:Y:S03]  /*b0f0*/  MUFU.TANH R12, R12 ;  /* 0x0000000c000c7308 */ /* 0x000fe60000002400 */
[----:B------:R-:W-:Y:S01]  /*b100*/  FSEL R180, R0, -INF , !P5 ;  /* 0xff80000000b47808 */ /* 0x000fe20006800000 */
[----:B------:R-:W-:Y:S01]  /*b110*/  FMUL.FTZ R0, R174, c[0x0][0x2ec] ;  /* 0x0000bb00ae007a20 */ /* 0x000fe20000410000 */
[----:B------:R-:W-:-:S03]  /*b120*/  ISETP.GE.AND P5, PT, R20, R8, PT ;  /* 0x000000081400720c */ /* 0x000fc60003fa6270 */
[----:B------:R1:W-:Y:S01]  /*b130*/  MUFU.TANH R15, R3 ;  /* 0x00000003000f7308 */ /* 0x0003e20000002400 */
[----:B---3--:R-:W-:Y:S02]  /*b140*/  FFMA.FTZ R2, R48, R68, R23 ;  /* 0x0000004430027223 */ /* 0x008fe40000010017 */
[----:B------:R-:W-:-:S03]  /*b150*/  FMUL.FTZ R23, R150, c[0x0][0x2ec] ;  /* 0x0000bb0096177a20 */ /* 0x000fc60000410000 */
[----:B------:R-:W-:Y:S02]  /*b160*/  FSEL R181, R2, -INF , !P6 ;  /* 0xff80000002b57808 */ /* 0x000fe40007000000 */
[----:B------:R-:W2:Y:S01]  /*b170*/  I2F R21, R20 ;  /* 0x0000001400157306 */ /* 0x000ea20000201400 */
[----:B------:R-:W-:Y:S01]  /*b180*/  ISETP.GE.AND P6, PT, R40, R8, PT ;  /* 0x000000082800720c */ /* 0x000fe20003fc6270 */
[----:B-1----:R-:W-:-:S06]  /*b190*/  FMUL.FTZ R3, R148, c[0x0][0x2ec] ;  /* 0x0000bb0094037a20 */ /* 0x002fcc0000410000 */
[----:B------:R1:W-:Y:S01]  /*b1a0*/  MUFU.TANH R25, R0 ;  /* 0x0000000000197308 */ /* 0x0003e20000002400 */
[----:B--2---:R-:W-:-:S07]  /*b1b0*/  FFMA.FTZ R2, R21, R68, R13 ;  /* 0x0000004415027223 */ /* 0x004fce000001000d */
[----:B------:R2:W3:Y:S01]  /*b1c0*/  MUFU.TANH R14, R3 ;  /* 0x00000003000e7308 */ /* 0x0004e20000002400 */
[----:B------:R-:W-:Y:S01]  /*b1d0*/  FSEL R184, R2, -INF , !P5 ;  /* 0xff80000002b87808 */ /* 0x000fe20006800000 */
[-C--:B------:R-:W-:Y:S01]  /*b1e0*/  FFMA.FTZ R2, R67, R68.reuse, R60 ;  /* 0x0000004443027223 */ /* 0x080fe2000001003c */
[----:B------:R-:W-:Y:S01]  /*b1f0*/  ISETP.GE.AND P5, PT, R36, R9, PT ;  /* 0x000000092400720c */ /* 0x000fe20003fa6270 */
[----:B-1----:R-:W-:-:S04]  /*b200*/  FFMA.FTZ R0, R46, R68, R15 ;  /* 0x000000442e007223 */ /* 0x002fc8000001000f */
[----:B------:R-:W-:Y:S01]  /*b210*/  MUFU.TANH R23, R23 ;  /* 0x0000001700177308 */ /* 0x000fe20000002400 */
[----:B------:R-:W-:Y:S02]  /*b220*/  FMUL.FTZ R15, R163, c[0x0][0x2ec] ;  /* 0x0000bb00a30f7a20 */ /* 0x000fe40000410000 */
[----:B--2---:R-:W-:-:S05]  /*b230*/  FFMA.FTZ R3, R56, R68, R24 ;  /* 0x0000004438037223 */ /* 0x004fca0000010018 */
[----:B------:R-:W-:Y:S01]  /*b240*/  MUFU.TANH R24, R15 ;  /* 0x0000000f00187308 */ /* 0x000fe20000002400 */
[----:B------:R-:W-:Y:S01]  /*b250*/  FSEL R177, R3, -INF , !P4 ;  /* 0xff80000003b17808 */ /* 0x000fe20006000000 */
[----:B---3--:R-:W-:Y:S01]  /*b260*/  FFMA.FTZ R3, R22, R68, R14 ;  /* 0x0000004416037223 */ /* 0x008fe2000001000e */
[----:B------:R-:W-:Y:S01]  /*b270*/  ISETP.GE.AND P4, PT, R32, R8, PT ;  /* 0x000000082000720c */ /* 0x000fe20003f86270 */
[----:B------:R-:W-:-:S03]  /*b280*/  FMUL.FTZ R8, R175, c[0x0][0x2ec] ;  /* 0x0000bb00af087a20 */ /* 0x000fc60000410000 */
[----:B------:R-:W-:Y:S01]  /*b290*/  FSEL R182, R0, -INF , !P4 ;  /* 0xff80000000b67808 */ /* 0x000fe20006000000 */
[-C--:B------:R-:W-:Y:S01]  /*b2a0*/  FFMA.FTZ R0, R74, R68.reuse, R62 ;  /* 0x000000444a007223 */ /* 0x080fe2000001003e */
[----:B------:R-:W-:Y:S01]  /*b2b0*/  FSEL R183, R3, -INF , !P6 ;  /* 0xff80000003b77808 */ /* 0x000fe20007000000 */
[-C--:B------:R-:W-:Y:S01]  /*b2c0*/  FFMA.FTZ R3, R69, R68.reuse, R61 ;  /* 0x0000004445037223 */ /* 0x080fe2000001003d */
[-C--:B------:R-:W-:Y:S01]  /*b2d0*/  ISETP.GE.AND P4, PT, R39, R9.reuse, PT ;  /* 0x000000092700720c */ /* 0x080fe20003f86270 */
[----:B------:R-:W1:Y:S01]  /*b2e0*/  MUFU.TANH R13, R8 ;  /* 0x00000008000d7308 */ /* 0x000e620000002400 */
[----:B------:R-:W-:Y:S01]  /*b2f0*/  FSEL R49, R0, -INF , !P1 ;  /* 0xff80000000317808 */ /* 0x000fe20004800000 */
[-C--:B------:R-:W-:Y:S01]  /*b300*/  FFMA.FTZ R0, R66, R68.reuse, R50 ;  /* 0x0000004442007223 */ /* 0x080fe20000010032 */
[-C--:B------:R-:W-:Y:S02]  /*b310*/  ISETP.GE.AND P6, PT, R37, R9.reuse, PT ;  /* 0x000000092500720c */ /* 0x080fe40003fc6270 */
[----:B------:R-:W-:Y:S01]  /*b320*/  FSEL R50, R3, -INF , !P4 ;  /* 0xff80000003327808 */ /* 0x000fe20006000000 */
[-C--:B------:R-:W-:Y:S01]  /*b330*/  FFMA.FTZ R3, R65, R68.reuse, R59 ;  /* 0x0000004441037223 */ /* 0x080fe2000001003b */
[----:B------:R-:W-:Y:S01]  /*b340*/  FSEL R61, R0, -INF , !P5 ;  /* 0xff800000003d7808 */ /* 0x000fe20006800000 */
[-C--:B------:R-:W-:Y:S01]  /*b350*/  FFMA.FTZ R0, R72, R68.reuse, R57 ;  /* 0x0000004448007223 */ /* 0x080fe20000010039 */
[----:B------:R-:W-:Y:S01]  /*b360*/  FSEL R60, R2, -INF , !P6 ;  /* 0xff800000023c7808 */ /* 0x000fe20007000000 */
[----:B------:R-:W-:Y:S01]  /*b370*/  FFMA.FTZ R2, R73, R68, R58 ;  /* 0x0000004449027223 */ /* 0x000fe2000001003a */
[-C--:B------:R-:W-:Y:S01]  /*b380*/  ISETP.GE.AND P6, PT, R43, R9.reuse, PT ;  /* 0x000000092b00720c */ /* 0x080fe20003fc6270 */
[----:B------:R-:W2:Y:S01]  /*b390*/  MUFU.TANH R8, R26 ;  /* 0x0000001a00087308 */ /* 0x000ea20000002400 */
[----:B------:R-:W-:-:S02]  /*b3a0*/  ISETP.GE.AND P1, PT, R38, R9, PT ;  /* 0x000000092600720c */ /* 0x000fc40003f26270 */
[----:B------:R-:W-:Y:S01]  /*b3b0*/  FSEL R160, R0, -INF , !P6 ;  /* 0xff80000000a07808 */ /* 0x000fe20007000000 */
[-C--:B------:R-:W-:Y:S01]  /*b3c0*/  FFMA.FTZ R0, R70, R68.reuse, R54 ;  /* 0x0000004446007223 */ /* 0x080fe20000010036 */
[----:B------:R-:W-:Y:S01]  /*b3d0*/  FSEL R158, R3, -INF , !P1 ;  /* 0xff800000039e7808 */ /* 0x000fe20004800000 */
[-C--:B------:R-:W-:Y:S01]  /*b3e0*/  FFMA.FTZ R3, R71, R68.reuse, R55 ;  /* 0x0000004447037223 */ /* 0x080fe20000010037 */
[-C--:B------:R-:W-:Y:S02]  /*b3f0*/  ISETP.GE.AND P1, PT, R45, R9.reuse, PT ;  /* 0x000000092d00720c */ /* 0x080fe40003f26270 */
[-C--:B------:R-:W-:Y:S02]  /*b400*/  ISETP.GE.AND P4, PT, R44, R9.reuse, PT ;  /* 0x000000092c00720c */ /* 0x080fe40003f86270 */
[----:B------:R-:W-:Y:S01]  /*b410*/  FSEL R174, R0, -INF , !P1 ;  /* 0xff80000000ae7808 */ /* 0x000fe20004800000 */
[----:B------:R-:W-:Y:S01]  /*b420*/  FFMA.FTZ R0, R56, R68, R25 ;  /* 0x0000004438007223 */ /* 0x000fe20000010019 */
[----:B------:R-:W-:-:S02]  /*b430*/  ISETP.GE.AND P6, PT, R35, R9, PT ;  /* 0x000000092300720c */ /* 0x000fc40003fc6270 */
[----:B------:R-:W-:Y:S01]  /*b440*/  FSEL R159, R2, -INF , !P4 ;  /* 0xff800000029f7808 */ /* 0x000fe20006000000 */
[-C--:B------:R-:W-:Y:S01]  /*b450*/  FFMA.FTZ R2, R64, R68.reuse, R27 ;  /* 0x0000004440027223 */ /* 0x080fe2000001001b */
[-C--:B------:R-:W-:Y:S02]  /*b460*/  ISETP.GE.AND P4, PT, R41, R9.reuse, PT ;  /* 0x000000092900720c */ /* 0x080fe40003f86270 */
[----:B------:R-:W-:Y:S01]  /*b470*/  FSEL R178, R0, -INF , !P6 ;  /* 0xff80000000b27808 */ /* 0x000fe20007000000 */
[----:B------:R-:W-:Y:S01]  /*b480*/  FMUL.FTZ R0, R77, c[0x0][0x2ec] ;  /* 0x0000bb004d007a20 */ /* 0x000fe20000410000 */
[-C--:B------:R-:W-:Y:S02]  /*b490*/  ISETP.GE.AND P5, PT, R42, R9.reuse, PT ;  /* 0x000000092a00720c */ /* 0x080fe40003fa6270 */
[----:B------:R-:W-:Y:S01]  /*b4a0*/  FSEL R175, R2, -INF , !P4 ;  /* 0xff80000002af7808 */ /* 0x000fe20006000000 */
[-C--:B------:R-:W-:Y:S01]  /*b4b0*/  FFMA.FTZ R2, R47, R68.reuse, R12 ;  /* 0x000000442f027223 */ /* 0x080fe2000001000c */
[-C--:B------:R-:W-:Y:S01]  /*b4c0*/  ISETP.GE.AND P1, PT, R33, R9.reuse, PT ;  /* 0x000000092100720c */ /* 0x080fe20003f26270 */
[----:B------:R3:W-:Y:S01]  /*b4d0*/  MUFU.TANH R54, R0 ;  /* 0x0000000000367308 */ /* 0x0007e20000002400 */
[----:B------:R-:W-:Y:S01]  /*b4e0*/  FSEL R161, R3, -INF , !P5 ;  /* 0xff80000003a17808 */ /* 0x000fe20006800000 */
[----:B-1----:R-:W-:Y:S01]  /*b4f0*/  FFMA.FTZ R3, R48, R68, R13 ;  /* 0x0000004430037223 */ /* 0x002fe2000001000d */
[-C--:B------:R-:W-:Y:S01]  /*b500*/  ISETP.GE.AND P4, PT, R32, R9.reuse, PT ;  /* 0x000000092000720c */ /* 0x080fe20003f86270 */
[----:B------:R-:W-:Y:S01]  /*b510*/  HMMA.16816.F32 R12, R16, R168, R248 ;  /* 0x000000a8100c723c */ /* 0x000fe200000018f8 */
[----:B------:R-:W-:-:S02]  /*b520*/  ISETP.GE.AND P5, PT, R34, R9, PT ;  /* 0x000000092200720c */ /* 0x000fc40003fa6270 */
[-C--:B------:R-:W-:Y:S02]  /*b530*/  ISETP.GE.AND P6, PT, R40, R9.reuse, PT ;  /* 0x000000092800720c */ /* 0x080fe40003fc6270 */
[----:B------:R-:W-:Y:S01]  /*b540*/  FSEL R179, R3, -INF , !P5 ;  /* 0xff80000003b37808 */ /* 0x000fe20006800000 */
[----:B------:R-:W-:Y:S01]  /*b550*/  FMUL.FTZ R3, R78, c[0x0][0x2ec] ;  /* 0x0000bb004e037a20 */ /* 0x000fe20000410000 */
[----:B------:R-:W-:Y:S01]  /*b560*/  FSEL R169, R2, -INF , !P1 ;  /* 0xff80000002a97808 */ /* 0x000fe20004800000 */
[-C--:B------:R-:W-:Y:S01]  /*b570*/  FFMA.FTZ R2, R22, R68.reuse, R23 ;  /* 0x0000004416027223 */ /* 0x080fe20000010017 */
[----:B------:R-:W-:Y:S01]  /*b580*/  ISETP.GE.AND P5, PT, R20, R9, PT ;  /* 0x000000091400720c */ /* 0x000fe20003fa6270 */
[----:B------:R-:W-:Y:S01]  /*b590*/  HMMA.16816.F32 R16, R16, R170, R220 ;  /* 0x000000aa1010723c */ /* 0x000fe200000018dc */
[-C--:B------:R-:W-:Y:S01]  /*b5a0*/  ISETP.GE.AND P1, PT, R39, R11.reuse, PT ;  /* 0x0000000b2700720c */ /* 0x080fe20003f26270 */
[-C--:B---3--:R-:W-:Y:S01]  /*b5b0*/  FFMA.FTZ R0, R46, R68.reuse, R24 ;  /* 0x000000442e007223 */ /* 0x088fe20000010018 */
[----:B------:R-:W-:Y:S01]  /*b5c0*/  FSEL R185, R2, -INF , !P6 ;  /* 0xff80000002b97808 */ /* 0x000fe20007000000 */
[----:B------:R-:W-:Y:S01]  /*b5d0*/  FFMA.FTZ R2, R74, R68, R186 ;  /* 0x000000444a027223 */ /* 0x000fe200000100ba */
[----:B------:R-:W-:-:S02]  /*b5e0*/  ISETP.GE.AND P6, PT, R37, R11, PT ;  /* 0x0000000b2500720c */ /* 0x000fc40003fc6270 */
[----:B------:R-:W-:Y:S01]  /*b5f0*/  FSEL R168, R0, -INF , !P4 ;  /* 0xff80000000a87808 */ /* 0x000fe20006000000 */
[----:B--2---:R-:W-:Y:S01]  /*b600*/  FFMA.FTZ R0, R21, R68, R8 ;  /* 0x0000004415007223 */ /* 0x004fe20000010008 */
[----:B------:R-:W-:Y:S02]  /*b610*/  ISETP.GE.AND P4, PT, R39, R10, PT ;  /* 0x0000000a2700720c */ /* 0x000fe40003f86270 */
[----:B------:R-:W-:Y:S01]  /*b620*/  FSEL R25, R2, -INF , !P3 ;  /* 0xff80000002197808 */ /* 0x000fe20005800000 */
[-C--:B------:R-:W-:Y:S01]  /*b630*/  FFMA.FTZ R2, R69, R68.reuse, R210 ;  /* 0x0000004445027223 */ /* 0x080fe200000100d2 */
[----:B------:R-:W-:Y:S01]  /*b640*/  FSEL R186, R0, -INF , !P5 ;  /* 0xff80000000ba7808 */ /* 0x000fe20006800000 */
[----:B------:R-:W-:Y:S01]  /*b650*/  FFMA.FTZ R0, R74, R68, R204 ;  /* 0x000000444a007223 */ /* 0x000fe200000100cc */
[----:B------:R-:W-:Y:S01]  /*b660*/  ISETP.GE.AND P5, PT, R37, R10, PT ;  /* 0x0000000a2500720c */ /* 0x000fe20003fa6270 */
[----:B------:R1:W2:Y:S01]  /*b670*/  MUFU.TANH R39, R3 ;  /* 0x0000000300277308 */ /* 0x0002a20000002400 */
        /* <DEDUP_REMOVED lines=10> */
[----:B------:R-:W-:-:S02]  /*b720*/  ISETP.GE.AND P4, PT, R38, R10, PT ;  /* 0x0000000a2600720c */ /* 0x000fc40003f86270 */
[----:B------:R-:W-:Y:S01]  /*b730*/  ISETP.GE.AND P3, PT, R36, R11, PT ;  /* 0x0000000b2400720c */ /* 0x000fe20003f66270 */
[----:B------:R-:W-:Y:S01]  /*b740*/  HMMA.16816.F32 R4, R4, R154, R16 ;  /* 0x0000009a0404723c */ /* 0x000fe20000001810 */
[----:B------:R-:W-:Y:S01]  /*b750*/  FSEL R27, R0, -INF , !P5 ;  /* 0xff800000001b7808 */ /* 0x000fe20006800000 */
[----:B------:R-:W-:Y:S01]  /*b760*/  FFMA.FTZ R0, R66, R68, R212 ;  /* 0x0000004442007223 */ /* 0x000fe200000100d4 */
[----:B------:R-:W-:Y:S01]  /*b770*/  ISETP.GE.AND P5, PT, R44, R10, PT ;  /* 0x0000000a2c00720c */ /* 0x000fe20003fa6270 */
[----:B-1----:R-:W-:Y:S01]  /*b780*/  FMUL.FTZ R3, R79, c[0x0][0x2ec] ;  /* 0x0000bb004f037a20 */ /* 0x002fe20000410000 */
[----:B------:R-:W-:Y:S01]  /*b790*/  FSEL R23, R2, -INF , !P3 ;  /* 0xff80000002177808 */ /* 0x000fe20005800000 */
[CC--:B------:R-:W-:Y:S01]  /*b7a0*/  FFMA.FTZ R2, R65.reuse, R68.reuse, R205 ;  /* 0x0000004441027223 */ /* 0x0c0fe200000100cd */
[----:B------:R-:W-:Y:S01]  /*b7b0*/  FSEL R26, R0, -INF , !P2 ;  /* 0xff800000001a7808 */ /* 0x000fe20005000000 */
[----:B------:R-:W-:Y:S01]  /*b7c0*/  FFMA.FTZ R0, R65, R68, R187 ;  /* 0x0000004441007223 */ /* 0x000fe200000100bb */
[----:B------:R1:W3:Y:S01]  /*b7d0*/  MUFU.TANH R9, R3 ;  /* 0x0000000300097308 */ /* 0x0002e20000002400 */
[----:B------:R-:W-:-:S02]  /*b7e0*/  ISETP.GE.AND P2, PT, R43, R10, PT ;  /* 0x0000000a2b00720c */ /* 0x000fc40003f46270 */
[-C--:B------:R-:W-:Y:S02]  /*b7f0*/  ISETP.GE.AND P1, PT, R38, R11.reuse, PT ;  /* 0x0000000b2600720c */ /* 0x080fe40003f26270 */
[-C--:B------:R-:W-:Y:S02]  /*b800*/  ISETP.GE.AND P6, PT, R44, R11.reuse, PT ;  /* 0x0000000b2c00720c */ /* 0x080fe40003fc6270 */
[----:B------:R-:W-:Y:S01]  /*b810*/  FSEL R66, R2, -INF , !P1 ;  /* 0xff80000002427808 */ /* 0x000fe20004800000 */
[-C--:B------:R-:W-:Y:S01]  /*b820*/  FFMA.FTZ R2, R73, R68.reuse, R209 ;  /* 0x0000004449027223 */ /* 0x080fe200000100d1 */
[-C--:B------:R-:W-:Y:S01]  /*b830*/  ISETP.GE.AND P3, PT, R43, R11.reuse, PT ;  /* 0x0000000b2b00720c */ /* 0x080fe20003f66270 */
[----:B------:R-:W-:Y:S01]  /*b840*/  FMUL.FTZ R14, R14, c[0x0][0x2ec] ;  /* 0x0000bb000e0e7a20 */ /* 0x000fe20000410000 */
[-C--:B------:R-:W-:Y:S01]  /*b850*/  ISETP.GE.AND P1, PT, R42, R11.reuse, PT ;  /* 0x0000000b2a00720c */ /* 0x080fe20003f26270 */
[----:B------:R-:W-:Y:S01]  /*b860*/  FMUL.FTZ R13, R13, c[0x0][0x2ec] ;  /* 0x0000bb000d0d7a20 */ /* 0x000fe20000410000 */
[----:B------:R-:W-:Y:S01]  /*b870*/  FSEL R65, R2, -INF , !P6 ;  /* 0xff80000002417808 */ /* 0x000fe20007000000 */
[-C--:B------:R-:W-:Y:S01]  /*b880*/  FFMA.FTZ R2, R72, R68.reuse, R166 ;  /* 0x0000004448027223 */ /* 0x080fe200000100a6 */
[-C--:B------:R-:W-:Y:S01]  /*b890*/  ISETP.GE.AND P6, PT, R45, R11.reuse, PT ;  /* 0x0000000b2d00720c */ /* 0x080fe20003fc6270 */
[----:B-1----:R-:W-:Y:S01]  /*b8a0*/  FMUL.FTZ R3, R144, c[0x0][0x2ec] ;  /* 0x0000bb0090037a20 */ /* 0x002fe20000410000 */
[----:B------:R-:W-:Y:S01]  /*b8b0*/  FSEL R144, R0, -INF , !P4 ;  /* 0xff80000000907808 */ /* 0x000fe20006000000 */
[----:B------:R-:W-:Y:S01]  /*b8c0*/  FFMA.FTZ R0, R73, R68, R211 ;  /* 0x0000004449007223 */ /* 0x000fe200000100d3 */
[----:B------:R-:W-:Y:S01]  /*b8d0*/  ISETP.GE.AND P4, PT, R42, R10, PT ;  /* 0x0000000a2a00720c */ /* 0x000fe20003f86270 */
[----:B------:R-:W-:Y:S01]  /*b8e0*/  MUFU.TANH R14, R14 ;  /* 0x0000000e000e7308 */ /* 0x000fe20000002400 */
[----:B------:R-:W-:Y:S01]  /*b8f0*/  FSEL R76, R2, -INF , !P3 ;  /* 0xff800000024c7808 */ /* 0x000fe20005800000 */
[-C--:B------:R-:W-:Y:S01]  /*b900*/  FFMA.FTZ R2, R71, R68.reuse, R208 ;  /* 0x0000004447027223 */ /* 0x080fe200000100d0 */
[----:B------:R-:W-:Y:S01]  /*b910*/  FSEL R77, R0, -INF , !P5 ;  /* 0xff800000004d7808 */ /* 0x000fe20006800000 */
[----:B------:R-:W-:Y:S01]  /*b920*/  FFMA.FTZ R0, R72, R68, R75 ;  /* 0x0000004448007223 */ /* 0x000fe2000001004b */
[----:B------:R-:W-:Y:S01]  /*b930*/  ISETP.GE.AND P5, PT, R45, R10, PT ;  /* 0x0000000a2d00720c */ /* 0x000fe20003fa6270 */
[----:B------:R-:W-:Y:S01]  /*b940*/  FMUL.FTZ R12, R12, c[0x0][0x2ec] ;  /* 0x0000bb000c0c7a20 */ /* 0x000fe20000410000 */
[----:B------:R-:W-:Y:S01]  /*b950*/  FSEL R75, R2, -INF , !P1 ;  /* 0xff800000024b7808 */ /* 0x000fe20004800000 */
[----:B------:R1:W4:Y:S01]  /*b960*/  MUFU.TANH R8, R3 ;  /* 0x0000000300087308 */ /* 0x0003220000002400 */
[----:B------:R-:W-:Y:S01]  /*b970*/  FSEL R78, R0, -INF , !P2 ;  /* 0xff800000004e7808 */ /* 0x000fe20005000000 */
[----:B------:R-:W-:Y:S01]  /*b980*/  FFMA.FTZ R0, R71, R68, R167 ;  /* 0x0000004447007223 */ /* 0x000fe200000100a7 */
[C---:B------:R-:W-:Y:S01]  /*b990*/  ISETP.GE.AND P2, PT, R41.reuse, R10, PT ;  /* 0x0000000a2900720c */ /* 0x040fe20003f46270 */
[-C--:B------:R-:W-:Y:S01]  /*b9a0*/  FFMA.FTZ R2, R70, R68.reuse, R63 ;  /* 0x0000004446027223 */ /* 0x080fe2000001003f */
[-C--:B------:R-:W-:Y:S01]  /*b9b0*/  ISETP.GE.AND P3, PT, R41, R11.reuse, PT ;  /* 0x0000000b2900720c */ /* 0x080fe20003f66270 */
[----:B------:R-:W-:Y:S01]  /*b9c0*/  FMUL.FTZ R4, R4, c[0x0][0x2ec] ;  /* 0x0000bb0004047a20 */ /* 0x000fe20000410000 */
[----:B------:R-:W-:Y:S01]  /*b9d0*/  FSEL R79, R0, -INF , !P4 ;  /* 0xff800000004f7808 */ /* 0x000fe20006000000 */
[----:B--2---:R-:W-:Y:S01]  /*b9e0*/  FFMA.FTZ R0, R70, R68, R39 ;  /* 0x0000004446007223 */ /* 0x004fe20000010027 */
[----:B------:R-:W-:Y:S01]  /*b9f0*/  ISETP.GE.AND P4, PT, R35, R10, PT ;  /* 0x0000000a2300720c */ /* 0x000fe20003f86270 */
[----:B------:R-:W2:Y:S01]  /*ba00*/  MUFU.TANH R13, R13 ;  /* 0x0000000d000d7308 */ /* 0x000ea20000002400 */
[----:B------:R-:W-:Y:S01]  /*ba10*/  FSEL R149, R2, -INF , !P6 ;  /* 0xff80000002957808 */ /* 0x000fe20007000000 */
[-C--:B------:R-:W-:Y:S01]  /*ba20*/  FFMA.FTZ R2, R64, R68.reuse, R54 ;  /* 0x0000004440027223 */ /* 0x080fe20000010036 */
[----:B------:R-:W-:Y:S01]  /*ba30*/  FSEL R151, R0, -INF , !P5 ;  /* 0xff80000000977808 */ /* 0x000fe20006800000 */
[----:B---3--:R-:W-:Y:S01]  /*ba40*/  FFMA.FTZ R0, R64, R68, R9 ;  /* 0x0000004440007223 */ /* 0x008fe20000010009 */
[----:B------:R-:W-:Y:S01]  /*ba50*/  ISETP.GE.AND P5, PT, R34, R10, PT ;  /* 0x0000000a2200720c */ /* 0x000fe20003fa6270 */
[----:B-1----:R-:W-:Y:S01]  /*ba60*/  FMUL.FTZ R3, R145, c[0x0][0x2ec] ;  /* 0x0000bb0091037a20 */ /* 0x002fe20000410000 */
[----:B------:R-:W-:Y:S01]  /*ba70*/  FSEL R148, R2, -INF , !P3 ;  /* 0xff80000002947808 */ /* 0x000fe20005800000 */
[----:B------:R1:W-:Y:S01]  /*ba80*/  MUFU.TANH R9, R4 ;  /* 0x0000000400097308 */ /* 0x0003e20000002400 */
[----:B------:R-:W-:Y:S01]  /*ba90*/  FSEL R152, R0, -INF , !P2 ;  /* 0xff80000000987808 */ /* 0x000fe20005000000 */
[C---:B------:R-:W-:Y:S01]  /*baa0*/  FFMA.FTZ R0, R56.reuse, R68, R146 ;  /* 0x0000004438007223 */ /* 0x040fe20000010092 */
[----:B------:R-:W-:Y:S01]  /*bab0*/  ISETP.GE.AND P2, PT, R33, R10, PT ;  /* 0x0000000a2100720c */ /* 0x000fe20003f46270 */
[-C--:B----4-:R-:W-:Y:S01]  /*bac0*/  FFMA.FTZ R2, R56, R68.reuse, R8 ;  /* 0x0000004438027223 */ /* 0x090fe20000010008 */
[-C--:B------:R-:W-:Y:S01]  /*bad0*/  ISETP.GE.AND P1, PT, R35, R11.reuse, PT ;  /* 0x0000000b2300720c */ /* 0x080fe20003f26270 */
[----:B------:R-:W-:Y:S01]  /*bae0*/  FMUL.FTZ R15, R15, c[0x0][0x2ec] ;  /* 0x0000bb000f0f7a20 */ /* 0x000fe20000410000 */
[----:B------:R-:W-:Y:S01]  /*baf0*/  FSEL R150, R0, -INF , !P4 ;  /* 0xff80000000967808 */ /* 0x000fe20006000000 */
[----:B------:R-:W3:Y:S01]  /*bb00*/  MUFU.TANH R36, R3 ;  /* 0x0000000300247308 */ /* 0x000ee20000002400 */
[----:B------:R-:W-:Y:S01]  /*bb10*/  FFMA.FTZ R0, R48, R68, R147 ;  /* 0x0000004430007223 */ /* 0x000fe20000010093 */
[----:B------:R-:W-:Y:S01]  /*bb20*/  FSEL R146, R2, -INF , !P1 ;  /* 0xff80000002927808 */ /* 0x000fe20004800000 */
[----:B------:R-:W-:Y:S01]  /*bb30*/  FMUL.FTZ R5, R5, c[0x0][0x2ec] ;  /* 0x0000bb0005057a20 */ /* 0x000fe20000410000 */
[----:B------:R-:W-:-:S02]  /*bb40*/  ISETP.GE.AND P1, PT, R32, R11, PT ;  /* 0x0000000b2000720c */ /* 0x000fc40003f26270 */
[----:B------:R-:W-:Y:S01]  /*bb50*/  FSEL R147, R0, -INF , !P5 ;  /* 0xff80000000937808 */ /* 0x000fe20006800000 */
[-C--:B------:R-:W-:Y:S01]  /*bb60*/  FFMA.FTZ R0, R47, R68.reuse, R14 ;  /* 0x000000442f007223 */ /* 0x080fe2000001000e */
[----:B------:R-:W4:Y:S01]  /*bb70*/  MUFU.TANH R12, R12 ;  /* 0x0000000c000c7308 */ /* 0x000f220000002400 */
[----:B-1----:R-:W-:Y:S01]  /*bb80*/  FMUL.FTZ R4, R6, c[0x0][0x2ec] ;  /* 0x0000bb0006047a20 */ /* 0x002fe20000410000 */
[-C--:B------:R-:W-:Y:S01]  /*bb90*/  ISETP.GE.AND P6, PT, R34, R11.reuse, PT ;  /* 0x0000000b2200720c */ /* 0x080fe20003fc6270 */
[----:B------:R-:W-:Y:S01]  /*bba0*/  FMUL.FTZ R6, R7, c[0x0][0x2ec] ;  /* 0x0000bb0007067a20 */ /* 0x000fe20000410000 */
[----:B------:R-:W-:Y:S01]  /*bbb0*/  FSEL R166, R0, -INF , !P2 ;  /* 0xff80000000a67808 */ /* 0x000fe20005000000 */
[-C--:B--2---:R-:W-:Y:S01]  /*bbc0*/  FFMA.FTZ R0, R46, R68.reuse, R13 ;  /* 0x000000442e007223 */ /* 0x084fe2000001000d */
[----:B------:R-:W-:Y:S02]  /*bbd0*/  ISETP.GE.AND P3, PT, R33, R11, PT ;  /* 0x0000000b2100720c */ /* 0x000fe40003f66270 */
[----:B------:R-:W1:Y:S01]  /*bbe0*/  MUFU.TANH R4, R4 ;  /* 0x0000000400047308 */ /* 0x000e620000002400 */
[----:B---3--:R-:W-:Y:S01]  /*bbf0*/  FFMA.FTZ R2, R48, R68, R36 ;  /* 0x0000004430027223 */ /* 0x008fe20000010024 */
[----:B------:R-:W-:-:S02]  /*bc00*/  FSEL R153, R0, -INF , !P1 ;  /* 0xff80000000997808 */ /* 0x000fc40004800000 */
[----:B------:R-:W-:Y:S02]  /*bc10*/  ISETP.GE.AND P1, PT, R246, 0x4, PT ;  /* 0x00000004f600780c */ /* 0x000fe40003f26270 */
[----:B------:R-:W-:Y:S02]  /*bc20*/  FSEL R145, R2, -INF , !P6 ;  /* 0xff80000002917808 */ /* 0x000fe40007000000 */
[----:B------:R-:W2:Y:S01]  /*bc30*/  MUFU.TANH R3, R15 ;  /* 0x0000000f00037308 */ /* 0x000ea20000002400 */
[----:B----4-:R-:W-:Y:S01]  /*bc40*/  FFMA.FTZ R2, R47, R68, R12 ;  /* 0x000000442f027223 */ /* 0x010fe2000001000c */
[----:B------:R-:W-:Y:S02]  /*bc50*/  ISETP.GE.AND P4, PT, R32, R10, PT ;  /* 0x0000000a2000720c */ /* 0x000fe40003f86270 */
[----:B------:R-:W-:Y:S02]  /*bc60*/  ISETP.GE.AND P6, PT, R40, R11, PT ;  /* 0x0000000b2800720c */ /* 0x000fe40003fc6270 */
[----:B------:R-:W-:-:S02]  /*bc70*/  FSEL R155, R2, -INF , !P3 ;  /* 0xff800000029b7808 */ /* 0x000fc40005800000 */
[----:B------:R3:W4:Y:S01]  /*bc80*/  MUFU.TANH R8, R5 ;  /* 0x0000000500087308 */ /* 0x0007220000002400 */
[----:B-1----:R-:W-:Y:S01]  /*bc90*/  FFMA.FTZ R2, R22, R68, R4 ;  /* 0x0000004416027223 */ /* 0x002fe20000010004 */
[----:B------:R-:W-:Y:S02]  /*bca0*/  ISETP.GE.AND P5, PT, R20, R11, PT ;  /* 0x0000000b1400720c */ /* 0x000fe40003fa6270 */
[-C--:B------:R-:W-:Y:S02]  /*bcb0*/  ISETP.GE.AND P3, PT, R40, R10.reuse, PT ;  /* 0x0000000a2800720c */ /* 0x080fe40003f66270 */
[----:B------:R-:W-:Y:S02]  /*bcc0*/  ISETP.GE.AND P2, PT, R20, R10, PT ;  /* 0x0000000a1400720c */ /* 0x000fe40003f46270 */
[----:B------:R-:W1:Y:S01]  /*bcd0*/  MUFU.TANH R6, R6 ;  /* 0x0000000600067308 */ /* 0x000e620000002400 */
[----:B--2---:R-:W-:Y:S01]  /*bce0*/  FFMA.FTZ R3, R46, R68, R3 ;  /* 0x000000442e037223 */ /* 0x004fe20000010003 */
[----:B------:R-:W-:-:S04]  /*bcf0*/  FSEL R163, R2, -INF , !P3 ;  /* 0xff80000002a37808 */ /* 0x000fc80005800000 */
[----:B------:R-:W-:Y:S01]  /*bd00*/  FSEL R162, R3, -INF , !P4 ;  /* 0xff80000003a27808 */ /* 0x000fe20006000000 */
[-C--:B---3--:R-:W-:Y:S02]  /*bd10*/  FFMA.FTZ R5, R22, R68.reuse, R9 ;  /* 0x0000004416057223 */ /* 0x088fe40000010009 */
[----:B----4-:R-:W-:-:S03]  /*bd20*/  FFMA.FTZ R4, R21, R68, R8 ;  /* 0x0000004415047223 */ /* 0x010fc60000010008 */
[----:B------:R-:W-:Y:S02]  /*bd30*/  FSEL R154, R5, -INF , !P6 ;  /* 0xff800000059a7808 */ /* 0x000fe40007000000 */
[----:B------:R-:W-:Y:S01]  /*bd40*/  FSEL R157, R4, -INF , !P5 ;  /* 0xff800000049d7808 */ /* 0x000fe20006800000 */
[----:B-1----:R-:W-:-:S05]  /*bd50*/  FFMA.FTZ R0, R21, R68, R6 ;  /* 0x0000004415007223 */ /* 0x002fca0000010006 */
[----:B------:R-:W-:Y:S01]  /*bd60*/  FSEL R167, R0, -INF , !P2 ;  /* 0xff80000000a77808 */ /* 0x000fe20005000000 */
[----:B------:R-:W-:Y:S05]  /*bd70*/  @!P1 BRA `(.L_x_1089) ;  /* 0x0000036000009947 */ /* 0x000fea0003800000 */
[----:B------:R-:W-:Y:S01]  /*bd80*/  IADD3 R0, R246, -0x4, RZ ;  /* 0xfffffffcf6007810 */ /* 0x000fe20007ffe0ff */
[----:B------:R-:W-:Y:S01]  /*bd90*/  IMAD.MOV.U32 R247, RZ, RZ, c[0x0][0x198] ;  /* 0x00006600fff77624 */ /* 0x000fe200078e00ff */
[----:B------:R1:W-:Y:S01]  /*bda0*/  @P0 STS.128 [R200+0x4000], RZ ;  /* 0x004000ffc8000388 */ /* 0x0003e20000000c00 */
[----:B------:R-:W-:Y:S01]  /*bdb0*/  IMAD.MOV.U32 R215, RZ, RZ, c[0x0][0x198] ;  /* 0x00006600ffd77624 */ /* 0x000fe200078e00ff */
[----:B------:R-:W-:Y:S01]  /*bdc0*/  SHF.R.S32.HI R2, RZ, 0x1f, R0 ;  /* 0x0000001fff027819 */ /* 0x000fe20000011400 */
[----:B------:R-:W-:Y:S01]  /*bdd0*/  IMAD.WIDE.U32 R4, R0, c[0x0][0x198], RZ ;  /* 0x0000660000047a25 */ /* 0x000fe200078e00ff */
[----:B------:R-:W-:Y:S03]  /*bde0*/  BSSY B0, `(.L_x_1090) ;  /* 0x000002e000007945 */ /* 0x000fe60003800000 */
[----:B------:R-:W-:-:S02]  /*bdf0*/  IMAD R2, R2, c[0x0][0x198], RZ ;  /* 0x0000660002027a24 */ /* 0x000fc400078e02ff */
[----:B------:R-:W-:Y:S02]  /*be00*/  IMAD.SHL.U32 R252, R247, 0x10, RZ ;  /* 0x00000010f7fc7824 */ /* 0x000fe400078e00ff */
[----:B------:R-:W-:Y:S01]  /*be10*/  IMAD R0, R0, c[0x0][0x19c], R2 ;  /* 0x0000670000007a24 */ /* 0x000fe200078e0202 */
[----:B------:R-:W-:Y:S01]  /*be20*/  LEA R2, P2, R4, R242, 0x6 ;  /* 0x000000f204027211 */ /* 0x000fe200078430ff */
[----:B------:R-:W-:Y:S02]  /*be30*/  @!P0 IMAD.MOV.U32 R7, RZ, RZ, c[0x0][0x19c] ;  /* 0x00006700ff078624 */ /* 0x000fe400078e00ff */
[----:B------:R-:W-:Y:S01]  /*be40*/  IMAD.IADD R3, R5, 0x1, R0 ;  /* 0x0000000105037824 */ /* 0x000fe200078e0200 */
[-C--:B------:R-:W-:Y:S01]  /*be50*/  @!P0 IADD3 R0, P5, R252, R2.reuse, RZ ;  /* 0x00000002fc008210 */ /* 0x080fe20007fbe0ff */
[----:B------:R-:W-:Y:S01]  /*be60*/  IMAD.MOV.U32 R252, RZ, RZ, 0x4 ;  /* 0x00000004fffc7424 */ /* 0x000fe200078e00ff */
[----:B------:R-:W-:Y:S02]  /*be70*/  @!P0 LEA R5, P3, R247, R2, 0x5 ;  /* 0x00000002f7058211 */ /* 0x000fe400078628ff */
[----:B------:R-:W-:-:S02]  /*be80*/  LEA.HI.X R3, R4, R239, R3, 0x6, P2 ;  /* 0x000000ef04037211 */ /* 0x000fc400010f3403 */
[----:B------:R-:W-:Y:S02]  /*be90*/  SHF.L.U64.HI R252, R215, R252, c[0x0][0x19c] ;  /* 0x00006700d7fc7619 */ /* 0x000fe400000102fc */
[----:B------:R-:W-:Y:S02]  /*bea0*/  @!P0 LEA R8, P6, R2, c[0x0][0x168], 0x1 ;  /* 0x00005a0002088a11 */ /* 0x000fe400078c08ff */
[----:B------:R-:W-:Y:S01]  /*beb0*/  @!P0 LEA R6, P4, R0, c[0x0][0x168], 0x1 ;  /* 0x00005a0000068a11 */ /* 0x000fe200078808ff */
[----:B------:R-:W-:Y:S01]  /*bec0*/  @!P0 IMAD.X R11, R252, 0x1, R3, P5 ;  /* 0x00000001fc0b8824 */ /* 0x000fe200028e0603 */
[----:B------:R-:W-:Y:S02]  /*bed0*/  @!P0 LEA R4, P2, R5, c[0x0][0x168], 0x1 ;  /* 0x00005a0005048a11 */ /* 0x000fe400078408ff */
[----:B------:R-:W-:Y:S02]  /*bee0*/  @!P0 LEA.HI.X R10, R247, R3, R7, 0x5, P3 ;  /* 0x00000003f70a8211 */ /* 0x000fe400018f2c07 */
[----:B------:R-:W-:-:S02]  /*bef0*/  @!P0 LEA.HI.X R9, R2, c[0x0][0x16c], R3, 0x1, P6 ;  /* 0x00005b0002098a11 */ /* 0x000fc400030f0c03 */
        /* <DEDUP_REMOVED lines=28> */
.L_x_1091:
[----:B------:R-:W-:Y:S05]  /*c0c0*/  BSYNC B0 ;  /* 0x0000000000007941 */ /* 0x000fea0003800000 */
.L_x_1090:
[----:B------:R-:W0:Y:S02]  /*c0d0*/  LDGDEPBAR ;  /* 0x00000000000079af */ /* 0x000e240000000000 */
.L_x_1089:
[----:B------:R-:W-:Y:S01]  /*c0e0*/  FMNMX.FTZ R0, R233, R31, !PT ;  /* 0x0000001fe9007209 */ /* 0x000fe20007810000 */
[----:B------:R-:W-:Y:S03]  /*c0f0*/  LDSM.16.MT88.4 R16, [R189+0x6000] ;  /* 0x00600000bd10783b */ /* 0x000fe60000004200 */
[----:B-1----:R-:W-:Y:S02]  /*c100*/  FMNMX.FTZ R2, R51, R0, !PT ;  /* 0x0000000033027209 */ /* 0x002fe40007810000 */
        /* <DEDUP_REMOVED lines=57> */
[----:B------:R-:W-:Y:S01]  /*c4a0*/  FMNMX.FTZ R4, R174, R3, !PT ;  /* 0x00000003ae047209 */ /* 0x000fe20007810000 */
[----:B------:R-:W1:Y:S01]  /*c4b0*/  SHFL.BFLY PT, R5, R0, 0x2, 0x1f ;  /* 0x0c401f0000057f89 */ /* 0x000e6200000e0000 */
[----:B--2---:R-:W-:-:S02]  /*c4c0*/  FMNMX.FTZ R2, R2, R6, !PT ;  /* 0x0000000602027209 */ /* 0x004fc40007810000 */
[----:B------:R-:W-:Y:S01]  /*c4d0*/  FMNMX.FTZ R4, R175, R4, !PT ;  /* 0x00000004af047209 */ /* 0x000fe20007810000 */
[----:B------:R-:W2:Y:S03]  /*c4e0*/  SHFL.BFLY PT, R7, R70, 0x1, 0x1f ;  /* 0x0c201f0046077f89 */ /* 0x000ea600000e0000 */
[----:B------:R-:W-:Y:S01]  /*c4f0*/  FMNMX.FTZ R4, R178, R4, !PT ;  /* 0x00000004b2047209 */ /* 0x000fe20007810000 */
[----:B------:R-:W3:Y:S03]  /*c500*/  SHFL.BFLY PT, R6, R2, 0x1, 0x1f ;  /* 0x0c201f0002067f89 */ /* 0x000ee600000e0000 */
[----:B------:R-:W-:-:S04]  /*c510*/  FMNMX.FTZ R4, R179, R4, !PT ;  /* 0x00000004b3047209 */ /* 0x000fc80007810000 */
[----:B------:R-:W-:-:S04]  /*c520*/  FMNMX.FTZ R4, R169, R4, !PT ;  /* 0x00000004a9047209 */ /* 0x000fc80007810000 */
[----:B------:R-:W-:-:S04]  /*c530*/  FMNMX.FTZ R4, R168, R4, !PT ;  /* 0x00000004a8047209 */ /* 0x000fc80007810000 */
[----:B------:R-:W-:Y:S02]  /*c540*/  FMNMX.FTZ R4, R185, R4, !PT ;  /* 0x00000004b9047209 */ /* 0x000fe40007810000 */
[----:B-1----:R-:W-:Y:S02]  /*c550*/  FMNMX.FTZ R3, R0, R5, !PT ;  /* 0x0000000500037209 */ /* 0x002fe40007810000 */
[----:B------:R-:W-:Y:S02]  /*c560*/  FMNMX.FTZ R4, R186, R4, !PT ;  /* 0x00000004ba047209 */ /* 0x000fe40007810000 */
[----:B--2---:R-:W-:Y:S02]  /*c570*/  FMNMX.FTZ R70, R70, R7, !PT ;  /* 0x0000000746467209 */ /* 0x004fe40007810000 */
[----:B------:R-:W1:Y:S01]  /*c580*/  SHFL.BFLY PT, R7, R3, 0x1, 0x1f ;  /* 0x0c201f0003077f89 */ /* 0x000e6200000e0000 */
[----:B---3--:R-:W-:Y:S02]  /*c590*/  FMNMX.FTZ R2, R2, R6, !PT ;  /* 0x0000000602027209 */ /* 0x008fe40007810000 */
[C---:B------:R-:W-:Y:S01]  /*c5a0*/  FMUL.FTZ R0, R70.reuse, c[0x0][0x23c] ;  /* 0x00008f0046007a20 */ /* 0x040fe20000410000 */
[----:B------:R-:W2:Y:S01]  /*c5b0*/  SHFL.BFLY PT, R6, R4, 0x2, 0x1f ;  /* 0x0c401f0004067f89 */ /* 0x000ea200000e0000 */
[----:B------:R-:W-:Y:S01]  /*c5c0*/  FSETP.NEU.FTZ.AND P3, PT, R70, -INF , PT ;  /* 0xff8000004600780b */ /* 0x000fe20003f7d000 */
[C---:B------:R-:W-:Y:S01]  /*c5d0*/  FMUL.FTZ R9, R2.reuse, c[0x0][0x23c] ;  /* 0x00008f0002097a20 */ /* 0x040fe20000410000 */
[----:B------:R-:W-:-:S02]  /*c5e0*/  FSETP.NEU.FTZ.AND P2, PT, R2, -INF , PT ;  /* 0xff8000000200780b */ /* 0x000fc40003f5d000 */
[----:B------:R-:W-:Y:S02]  /*c5f0*/  FSEL R0, R0, RZ, P3 ;  /* 0x000000ff00007208 */ /* 0x000fe40001800000 */
[----:B------:R-:W-:Y:S02]  /*c600*/  FSEL R9, R9, RZ, P2 ;  /* 0x000000ff09097208 */ /* 0x000fe40001000000 */
[----:B------:R-:W-:Y:S01]  /*c610*/  FSEL R12, R70, RZ, P3 ;  /* 0x000000ff460c7208 */ /* 0x000fe20001800000 */
[--C-:B------:R-:W-:Y:S02]  /*c620*/  FFMA.FTZ R5, R31, c[0x0][0x23c], -R0.reuse ;  /* 0x00008f001f057a23 */ /* 0x100fe40000010800 */
[----:B------:R-:W-:Y:S02]  /*c630*/  FFMA.FTZ R11, R53, c[0x0][0x23c], -R0 ;  /* 0x00008f00350b7a23 */ /* 0x000fe40000010800 */
[----:B------:R3:W-:Y:S01]  /*c640*/  MUFU.EX2 R250, R5 ;  /* 0x0000000500fa7308 */ /* 0x0007e20000000800 */
[----:B------:R-:W-:-:S04]  /*c650*/  FADD.FTZ R14, R233, -R12 ;  /* 0x8000000ce90e7221 */ /* 0x000fc80000010000 */
[----:B------:R-:W-:Y:S01]  /*c660*/  FMUL.FTZ R14, R14, c[0x0][0x23c] ;  /* 0x00008f000e0e7a20 */ /* 0x000fe20000410000 */
[----:B-1----:R-:W-:Y:S02]  /*c670*/  FMNMX.FTZ R3, R3, R7, !PT ;  /* 0x0000000703037209 */ /* 0x002fe40007810000 */
[----:B------:R-:W-:Y:S01]  /*c680*/  MUFU.EX2 R223, R11 ;  /* 0x0000000b00df7308 */ /* 0x000fe20000000800 */
[----:B--2---:R-:W-:Y:S02]  /*c690*/  FMNMX.FTZ R4, R4, R6, !PT ;  /* 0x0000000604047209 */ /* 0x004fe40007810000 */
[C---:B------:R-:W-:Y:S01]  /*c6a0*/  FMUL.FTZ R8, R3.reuse, c[0x0][0x23c] ;  /* 0x00008f0003087a20 */ /* 0x040fe20000410000 */
[----:B------:R-:W-:Y:S02]  /*c6b0*/  FSETP.NEU.FTZ.AND P0, PT, R3, -INF , PT ;  /* 0xff8000000300780b */ /* 0x000fe40003f1d000 */
[----:B------:R-:W1:Y:S01]  /*c6c0*/  SHFL.BFLY PT, R10, R4, 0x1, 0x1f ;  /* 0x0c201f00040a7f89 */ /* 0x000e6200000e0000 */
[----:B---3--:R-:W-:Y:S01]  /*c6d0*/  FFMA.FTZ R5, R25, c[0x0][0x23c], -R9 ;  /* 0x00008f0019057a23 */ /* 0x008fe20000010809 */
[----:B------:R-:W-:Y:S01]  /*c6e0*/  FSEL R8, R8, RZ, P0 ;  /* 0x000000ff08087208 */ /* 0x000fe20000000000 */
[----:B------:R-:W2:Y:S04]  /*c6f0*/  MUFU.EX2 R72, R14 ;  /* 0x0000000e00487308 */ /* 0x000ea80000000800 */
[----:B------:R-:W-:-:S04]  /*c700*/  FFMA.FTZ R7, R26, c[0x0][0x23c], -R8 ;  /* 0x00008f001a077a23 */ /* 0x000fc80000010808 */
[----:B------:R3:W-:Y:S08]  /*c710*/  MUFU.EX2 R248, R5 ;  /* 0x0000000500f87308 */ /* 0x0007f00000000800 */
[----:B------:R-:W-:Y:S01]  /*c720*/  MUFU.EX2 R226, R7 ;  /* 0x0000000700e27308 */ /* 0x000fe20000000800 */
[-C--:B--2---:R-:W-:Y:S02]  /*c730*/  FMUL.FTZ R84, R84, R72.reuse ;  /* 0x0000004854547220 */ /* 0x084fe40000410000 */
[----:B------:R-:W-:Y:S01]  /*c740*/  FMUL.FTZ R85, R85, R72 ;  /* 0x0000004855557220 */ /* 0x000fe20000410000 */
[----:B-1----:R-:W-:Y:S01]  /*c750*/  FMNMX.FTZ R69, R4, R10, !PT ;  /* 0x0000000a04457209 */ /* 0x002fe20007810000 */
[----:B------:R-:W-:-:S02]  /*c760*/  FFMA.FTZ R4, R51, c[0x0][0x23c], -R0 ;  /* 0x00008f0033047a23 */ /* 0x000fc40000010800 */
[----:B---3--:R-:W-:Y:S02]  /*c770*/  FFMA.FTZ R5, R28, c[0x0][0x23c], -R9 ;  /* 0x00008f001c057a23 */ /* 0x008fe40000010809 */
[----:B------:R1:W-:Y:S01]  /*c780*/  MUFU.EX2 R222, R4 ;  /* 0x0000000400de7308 */ /* 0x0003e20000000800 */
[-C--:B------:R-:W-:Y:S02]  /*c790*/  FMUL.FTZ R92, R92, R72.reuse ;  /* 0x000000485c5c7220 */ /* 0x080fe40000410000 */
[-C--:B------:R-:W-:Y:S02]  /*c7a0*/  FMUL.FTZ R93, R93, R72.reuse ;  /* 0x000000485d5d7220 */ /* 0x080fe40000410000 */
[-C--:B------:R-:W-:Y:S02]  /*c7b0*/  FMUL.FTZ R96, R96, R72.reuse ;  /* 0x0000004860607220 */ /* 0x080fe40000410000 */
[-C--:B------:R-:W-:Y:S01]  /*c7c0*/  FMUL.FTZ R97, R97, R72.reuse ;  /* 0x0000004861617220 */ /* 0x080fe20000410000 */
[----:B------:R2:W-:Y:S01]  /*c7d0*/  MUFU.EX2 R247, R5 ;  /* 0x0000000500f77308 */ /* 0x0005e20000000800 */
[----:B------:R-:W-:-:S02]  /*c7e0*/  FMUL.FTZ R108, R108, R72 ;  /* 0x000000486c6c7220 */ /* 0x000fc40000410000 */
[-C--:B------:R-:W-:Y:S02]  /*c7f0*/  FMUL.FTZ R109, R109, R72.reuse ;  /* 0x000000486d6d7220 */ /* 0x080fe40000410000 */
[-C--:B------:R-:W-:Y:S02]  /*c800*/  FMUL.FTZ R112, R112, R72.reuse ;  /* 0x0000004870707220 */ /* 0x080fe40000410000 */
[-C--:B------:R-:W-:Y:S02]  /*c810*/  FMUL.FTZ R113, R113, R72.reuse ;  /* 0x0000004871717220 */ /* 0x080fe40000410000 */
[----:B-1----:R-:W-:Y:S02]  /*c820*/  FMUL.FTZ R4, R69, c[0x0][0x23c] ;  /* 0x00008f0045047a20 */ /* 0x002fe40000410000 */
[-C--:B------:R-:W-:Y:S02]  /*c830*/  FMUL.FTZ R124, R124, R72.reuse ;  /* 0x000000487c7c7220 */ /* 0x080fe40000410000 */
[----:B------:R-:W-:-:S02]  /*c840*/  FMUL.FTZ R125, R125, R72 ;  /* 0x000000487d7d7220 */ /* 0x000fc40000410000 */
[-C--:B------:R-:W-:Y:S02]  /*c850*/  FMUL.FTZ R128, R128, R72.reuse ;  /* 0x0000004880807220 */ /* 0x080fe40000410000 */
[--C-:B--2---:R-:W-:Y:S02]  /*c860*/  FFMA.FTZ R5, R24, c[0x0][0x23c], -R9.reuse ;  /* 0x00008f0018057a23 */ /* 0x104fe40000010809 */
[-C--:B------:R-:W-:Y:S02]  /*c870*/  FMUL.FTZ R129, R129, R72.reuse ;  /* 0x0000004881817220 */ /* 0x080fe40000410000 */
[----:B------:R1:W-:Y:S01]  /*c880*/  MUFU.EX2 R249, R5 ;  /* 0x0000000500f97308 */ /* 0x0003e20000000800 */
[-C--:B------:R-:W-:Y:S02]  /*c890*/  FMUL.FTZ R140, R140, R72.reuse ;  /* 0x000000488c8c7220 */ /* 0x080fe40000410000 */
[----:B------:R-:W-:Y:S02]  /*c8a0*/  FMUL.FTZ R141, R141, R72 ;  /* 0x000000488d8d7220 */ /* 0x000fe40000410000 */
[----:B-1----:R-:W-:-:S02]  /*c8b0*/  FFMA.FTZ R5, R23, c[0x0][0x23c], -R9 ;  /* 0x00008f0017057a23 */ /* 0x002fc40000010809 */
[----:B------:R-:W1:Y:S02]  /*c8c0*/  LDSM.16.MT88.4 R20, [R192+0x6000] ;  /* 0x00600000c014783b */ /* 0x000e640000004200 */
[----:B------:R2:W-:Y:S02]  /*c8d0*/  MUFU.EX2 R251, R5 ;  /* 0x0000000500fb7308 */ /* 0x0005e40000000800 */
[----:B--2---:R-:W-:-:S06]  /*c8e0*/  FFMA.FTZ R5, R30, c[0x0][0x23c], -R8 ;  /* 0x00008f001e057a23 */ /* 0x004fcc0000010808 */
[----:B------:R2:W-:Y:S02]  /*c8f0*/  MUFU.EX2 R225, R5 ;  /* 0x0000000500e17308 */ /* 0x0005e40000000800 */
[--C-:B--2---:R-:W-:Y:S02]  /*c900*/  FFMA.FTZ R5, R29, c[0x0][0x23c], -R8.reuse ;  /* 0x00008f001d057a23 */ /* 0x104fe40000010808 */
[----:B------:R-:W-:Y:S04]  /*c910*/  LDSM.16.MT88.4 R28, [R191+0x6000] ;  /* 0x00600000bf1c783b */ /* 0x000fe80000004200 */
[----:B------:R2:W-:Y:S02]  /*c920*/  MUFU.EX2 R224, R5 ;  /* 0x0000000500e07308 */ /* 0x0005e40000000800 */
[----:B--2---:R-:W-:-:S02]  /*c930*/  FFMA.FTZ R5, R27, c[0x0][0x23c], -R8 ;  /* 0x00008f001b057a23 */ /* 0x004fc40000010808 */
[----:B------:R-:W2:Y:S04]  /*c940*/  LDSM.16.MT88.4 R24, [R190+0x6000] ;  /* 0x00600000be18783b */ /* 0x000ea80000004200 */
[----:B------:R3:W4:Y:S02]  /*c950*/  MUFU.EX2 R227, R5 ;  /* 0x0000000500e37308 */ /* 0x0007240000000800 */
[----:B---3--:R-:W-:Y:S02]  /*c960*/  FSEL R5, R2, RZ, P2 ;  /* 0x000000ff02057208 */ /* 0x008fe40001000000 */
[----:B----4-:R-:W-:-:S03]  /*c970*/  F2FP.PACK_AB R7, R226, R227 ;  /* 0x000000e3e207723e */ /* 0x010fc600000000ff */
[----:B------:R-:W-:Y:S01]  /*c980*/  FADD.FTZ R6, R202, -R5 ;  /* 0x80000005ca067221 */ /* 0x000fe20000010000 */
[----:B------:R-:W-:Y:S02]  /*c990*/  FSEL R5, R3, RZ, P0 ;  /* 0x000000ff03057208 */ /* 0x000fe40000000000 */
[----:B------:R-:W-:Y:S01]  /*c9a0*/  FSETP.NEU.FTZ.AND P0, PT, R69, -INF , PT ;  /* 0xff8000004500780b */ /* 0x000fe20003f1d000 */
[----:B------:R-:W-:Y:S02]  /*c9b0*/  FMUL.FTZ R6, R6, c[0x0][0x23c] ;  /* 0x00008f0006067a20 */ /* 0x000fe40000410000 */
[----:B------:R-:W-:Y:S01]  /*c9c0*/  FADD.FTZ R5, R201, -R5 ;  /* 0x80000005c9057221 */ /* 0x000fe20000010000 */
[----:B------:R-:W-:Y:S01]  /*c9d0*/  FSEL R10, R4, RZ, P0 ;  /* 0x000000ff040a7208 */ /* 0x000fe20000000000 */
[----:B------:R3:W4:Y:S01]  /*c9e0*/  MUFU.EX2 R74, R6 ;  /* 0x00000006004a7308 */ /* 0x0007220000000800 */
[----:B------:R-:W-:Y:S01]  /*c9f0*/  F2FP.PACK_AB R4, R247, R248 ;  /* 0x000000f8f704723e */ /* 0x000fe200000000ff */
[----:B------:R-:W-:-:S02]  /*ca00*/  FMUL.FTZ R5, R5, c[0x0][0x23c] ;  /* 0x00008f0005057a20 */ /* 0x000fc40000410000 */
[--C-:B------:R-:W-:Y:S02]  /*ca10*/  FFMA.FTZ R11, R50, c[0x0][0x23c], -R10.reuse ;  /* 0x00008f00320b7a23 */ /* 0x100fe4000001080a */
[--C-:B------:R-:W-:Y:S02]  /*ca20*/  FFMA.FTZ R13, R49, c[0x0][0x23c], -R10.reuse ;  /* 0x00008f00310d7a23 */ /* 0x100fe4000001080a */
[----:B------:R5:W-:Y:S01]  /*ca30*/  MUFU.EX2 R219, R11 ;  /* 0x0000000b00db7308 */ /* 0x000be20000000800 */
[----:B------:R-:W-:-:S07]  /*ca40*/  FFMA.FTZ R12, R61, c[0x0][0x23c], -R10 ;  /* 0x00008f003d0c7a23 */ /* 0x000fce000001080a */
[----:B------:R1:W1:Y:S01]  /*ca50*/  MUFU.EX2 R73, R5 ;  /* 0x0000000500497308 */ /* 0x0002620000000800 */
[----:B---3--:R-:W-:Y:S01]  /*ca60*/  F2FP.PACK_AB R6, R251, R249 ;  /* 0x000000f9fb06723e */ /* 0x008fe200000000ff */
[-C--:B----4-:R-:W-:Y:S02]  /*ca70*/  FMUL.FTZ R80, R80, R74.reuse ;  /* 0x0000004a50507220 */ /* 0x090fe40000410000 */
[-C--:B------:R-:W-:Y:S02]  /*ca80*/  FMUL.FTZ R81, R81, R74.reuse ;  /* 0x0000004a51517220 */ /* 0x080fe40000410000 */
[-C--:B------:R-:W-:Y:S01]  /*ca90*/  FMUL.FTZ R88, R88, R74.reuse ;  /* 0x0000004a58587220 */ /* 0x080fe20000410000 */
[----:B-----5:R-:W-:Y:S01]  /*caa0*/  FSEL R11, R69, RZ, P0 ;  /* 0x000000ff450b7208 */ /* 0x020fe20000000000 */
[----:B------:R3:W-:Y:S01]  /*cab0*/  MUFU.EX2 R220, R13 ;  /* 0x0000000d00dc7308 */ /* 0x0007e20000000800 */
[-C--:B------:R-:W-:Y:S02]  /*cac0*/  FMUL.FTZ R89, R89, R74.reuse ;  /* 0x0000004a59597220 */ /* 0x080fe40000410000 */
[----:B------:R-:W-:-:S02]  /*cad0*/  FMUL.FTZ R100, R100, R74 ;  /* 0x0000004a64647220 */ /* 0x000fc40000410000 */
[----:B------:R-:W-:Y:S02]  /*cae0*/  FADD.FTZ R11, R232, -R11 ;  /* 0x8000000be80b7221 */ /* 0x000fe40000010000 */
[----:B-1----:R-:W-:Y:S01]  /*caf0*/  FFMA.FTZ R5, R52, c[0x0][0x23c], -R0 ;  /* 0x00008f0034057a23 */ /* 0x002fe20000010800 */
[----:B------:R1:W-:Y:S01]  /*cb00*/  MUFU.EX2 R217, R12 ;  /* 0x0000000c00d97308 */ /* 0x0003e20000000800 */
[----:B------:R-:W-:Y:S02]  /*cb10*/  FMUL.FTZ R11, R11, c[0x0][0x23c] ;  /* 0x00008f000b0b7a20 */ /* 0x000fe40000410000 */
[-C--:B------:R-:W-:Y:S02]  /*cb20*/  FMUL.FTZ R82, R82, R73.reuse ;  /* 0x0000004952527220 */ /* 0x080fe40000410000 */
[-C--:B------:R-:W-:Y:S02]  /*cb30*/  FMUL.FTZ R83, R83, R73.reuse ;  /* 0x0000004953537220 */ /* 0x080fe40000410000 */
[----:B------:R-:W-:Y:S01]  /*cb40*/  FMUL.FTZ R90, R90, R73 ;  /* 0x000000495a5a7220 */ /* 0x000fe20000410000 */
[----:B------:R4:W5:Y:S01]  /*cb50*/  MUFU.EX2 R71, R11 ;  /* 0x0000000b00477308 */ /* 0x0009620000000800 */
[----:B---3--:R-:W-:-:S02]  /*cb60*/  FFMA.FTZ R13, R60, c[0x0][0x23c], -R10 ;  /* 0x00008f003c0d7a23 */ /* 0x008fc4000001080a */
[-C--:B------:R-:W-:Y:S02]  /*cb70*/  FMUL.FTZ R91, R91, R73.reuse ;  /* 0x000000495b5b7220 */ /* 0x080fe40000410000 */
[-C--:B------:R-:W-:Y:S02]  /*cb80*/  FMUL.FTZ R101, R101, R74.reuse ;  /* 0x0000004a65657220 */ /* 0x080fe40000410000 */
[-C--:B------:R-:W-:Y:S01]  /*cb90*/  FMUL.FTZ R102, R102, R73.reuse ;  /* 0x0000004966667220 */ /* 0x080fe20000410000 */
[----:B------:R3:W2:Y:S01]  /*cba0*/  MUFU.EX2 R221, R5 ;  /* 0x0000000500dd7308 */ /* 0x0006a20000000800 */
[----:B-1----:R-:W-:Y:S02]  /*cbb0*/  FFMA.FTZ R12, R66, c[0x0][0x23c], -R9 ;  /* 0x00008f00420c7a23 */ /* 0x002fe40000010809 */
[----:B------:R-:W-:Y:S02]  /*cbc0*/  FMUL.FTZ R103, R103, R73 ;  /* 0x0000004967677220 */ /* 0x000fe40000410000 */
[----:B------:R-:W-:-:S02]  /*cbd0*/  FMUL.FTZ R104, R104, R74 ;  /* 0x0000004a68687220 */ /* 0x000fc40000410000 */
[-C--:B------:R-:W-:Y:S01]  /*cbe0*/  FMUL.FTZ R105, R105, R74.reuse ;  /* 0x0000004a69697220 */ /* 0x080fe20000410000 */
[----:B------:R-:W1:Y:S01]  /*cbf0*/  MUFU.EX2 R218, R13 ;  /* 0x0000000d00da7308 */ /* 0x000e620000000800 */
[----:B----4-:R-:W-:Y:S02]  /*cc00*/  FFMA.FTZ R11, R156, c[0x0][0x23c], -R0 ;  /* 0x00008f009c0b7a23 */ /* 0x010fe40000010800 */
[-C--:B------:R-:W-:Y:S02]  /*cc10*/  FMUL.FTZ R106, R106, R73.reuse ;  /* 0x000000496a6a7220 */ /* 0x080fe40000410000 */
[----:B------:R-:W-:Y:S02]  /*cc20*/  FMUL.FTZ R107, R107, R73 ;  /* 0x000000496b6b7220 */ /* 0x000fe40000410000 */
[-C--:B------:R-:W-:Y:S01]  /*cc30*/  FMUL.FTZ R116, R116, R74.reuse ;  /* 0x0000004a74747220 */ /* 0x080fe20000410000 */
[----:B------:R4:W-:Y:S01]  /*cc40*/  MUFU.EX2 R215, R11 ;  /* 0x0000000b00d77308 */ /* 0x0009e20000000800 */
[----:B---3--:R-:W-:Y:S01]  /*cc50*/  F2FP.PACK_AB R5, R224, R225 ;  /* 0x000000e1e005723e */ /* 0x008fe200000000ff */
[----:B------:R-:W-:-:S02]  /*cc60*/  FMUL.FTZ R117, R117, R74 ;  /* 0x0000004a75757220 */ /* 0x000fc40000410000 */
[-C--:B------:R-:W-:Y:S02]  /*cc70*/  FMUL.FTZ R118, R118, R73.reuse ;  /* 0x0000004976767220 */ /* 0x080fe40000410000 */
[-C--:B------:R-:W-:Y:S02]  /*cc80*/  FMUL.FTZ R119, R119, R73.reuse ;  /* 0x0000004977777220 */ /* 0x080fe40000410000 */
[----:B------:R3:W-:Y:S01]  /*cc90*/  MUFU.EX2 R216, R12 ;  /* 0x0000000c00d87308 */ /* 0x0007e20000000800 */
[-C--:B------:R-:W-:Y:S01]  /*cca0*/  FMUL.FTZ R120, R120, R74.reuse ;  /* 0x0000004a78787220 */ /* 0x080fe20000410000 */
[----:B------:R-:W-:Y:S01]  /*ccb0*/  HMMA.16816.F32 R56, R4, R16, R80 ;  /* 0x000000100438723c */ /* 0x000fe20000001850 */
[----:B------:R-:W-:Y:S02]  /*ccc0*/  FMUL.FTZ R121, R121, R74 ;  /* 0x0000004a79797220 */ /* 0x000fe40000410000 */
[-C--:B------:R-:W-:Y:S02]  /*ccd0*/  FMUL.FTZ R122, R122, R73.reuse ;  /* 0x000000497a7a7220 */ /* 0x080fe40000410000 */
[----:B------:R-:W-:-:S02]  /*cce0*/  FMUL.FTZ R123, R123, R73 ;  /* 0x000000497b7b7220 */ /* 0x000fc40000410000 */
[----:B----4-:R-:W-:Y:S01]  /*ccf0*/  FFMA.FTZ R11, R65, c[0x0][0x23c], -R9 ;  /* 0x00008f00410b7a23 */ /* 0x010fe20000010809 */
[C---:B------:R-:W-:Y:S01]  /*cd00*/  HMMA.16816.F32 R52, R4.reuse, R18, R88 ;  /* 0x000000120434723c */ /* 0x040fe20000001858 */
[-C--:B------:R-:W-:Y:S02]  /*cd10*/  FMUL.FTZ R132, R132, R74.reuse ;  /* 0x0000004a84847220 */ /* 0x080fe40000410000 */
[----:B------:R4:W1:Y:S01]  /*cd20*/  MUFU.EX2 R213, R11 ;  /* 0x0000000b00d57308 */ /* 0x0008620000000800 */
[-C--:B------:R-:W-:Y:S02]  /*cd30*/  FMUL.FTZ R133, R133, R74.reuse ;  /* 0x0000004a85857220 */ /* 0x080fe40000410000 */
[-C--:B------:R-:W-:Y:S02]  /*cd40*/  FMUL.FTZ R134, R134, R73.reuse ;  /* 0x0000004986867220 */ /* 0x080fe40000410000 */
[----:B------:R-:W-:Y:S01]  /*cd50*/  FMUL.FTZ R135, R135, R73 ;  /* 0x0000004987877220 */ /* 0x000fe20000410000 */
[----:B------:R-:W-:Y:S01]  /*cd60*/  HMMA.16816.F32 R48, R4, R20, R100 ;  /* 0x000000140430723c */ /* 0x000fe20000001864 */
[----:B------:R-:W-:-:S02]  /*cd70*/  FMUL.FTZ R136, R136, R74 ;  /* 0x0000004a88887220 */ /* 0x000fc40000410000 */
[----:B------:R-:W-:Y:S02]  /*cd80*/  FMUL.FTZ R137, R137, R74 ;  /* 0x0000004a89897220 */ /* 0x000fe40000410000 */
[-C--:B------:R-:W-:Y:S02]  /*cd90*/  FMUL.FTZ R138, R138, R73.reuse ;  /* 0x000000498a8a7220 */ /* 0x080fe40000410000 */
[----:B------:R-:W-:Y:S01]  /*cda0*/  FMUL.FTZ R139, R139, R73 ;  /* 0x000000498b8b7220 */ /* 0x000fe20000410000 */
[----:B------:R-:W-:Y:S01]  /*cdb0*/  HMMA.16816.F32 R44, R4, R22, R104 ;  /* 0x00000016042c723c */ /* 0x000fe20000001868 */
[--C-:B---3--:R-:W-:Y:S02]  /*cdc0*/  FFMA.FTZ R12, R76, c[0x0][0x23c], -R9.reuse ;  /* 0x00008f004c0c7a23 */ /* 0x108fe40000010809 */
[----:B----4-:R-:W-:Y:S02]  /*cdd0*/  FFMA.FTZ R11, R75, c[0x0][0x23c], -R9 ;  /* 0x00008f004b0b7a23 */ /* 0x010fe40000010809 */
[----:B------:R3:W-:Y:S01]  /*cde0*/  MUFU.EX2 R214, R12 ;  /* 0x0000000c00d67308 */ /* 0x0007e20000000800 */
[----:B-----5:R-:W-:-:S02]  /*cdf0*/  FMUL.FTZ R86, R86, R71 ;  /* 0x0000004756567220 */ /* 0x020fc40000410000 */
[C---:B--2---:R-:W-:Y:S01]  /*ce00*/  HMMA.16816.F32 R40, R4.reuse, R24, R116 ;  /* 0x000000180428723c */ /* 0x044fe20000001874 */
[-C--:B------:R-:W-:Y:S02]  /*ce10*/  FMUL.FTZ R87, R87, R71.reuse ;  /* 0x0000004757577220 */ /* 0x080fe40000410000 */
[-C--:B------:R-:W-:Y:S02]  /*ce20*/  FMUL.FTZ R94, R94, R71.reuse ;  /* 0x000000475e5e7220 */ /* 0x080fe40000410000 */
[----:B------:R2:W-:Y:S01]  /*ce30*/  MUFU.EX2 R212, R11 ;  /* 0x0000000b00d47308 */ /* 0x0005e20000000800 */
[-C--:B------:R-:W-:Y:S02]  /*ce40*/  FMUL.FTZ R95, R95, R71.reuse ;  /* 0x000000475f5f7220 */ /* 0x080fe40000410000 */
[----:B------:R-:W-:Y:S01]  /*ce50*/  HMMA.16816.F32 R36, R4, R26, R120 ;  /* 0x0000001a0424723c */ /* 0x000fe20000001878 */
[-C--:B------:R-:W-:Y:S02]  /*ce60*/  FMUL.FTZ R98, R98, R71.reuse ;  /* 0x0000004762627220 */ /* 0x080fe40000410000 */
[----:B------:R-:W-:-:S02]  /*ce70*/  FMUL.FTZ R99, R99, R71 ;  /* 0x0000004763637220 */ /* 0x000fc40000410000 */
[--C-:B---3--:R-:W-:Y:S02]  /*ce80*/  FFMA.FTZ R12, R144, c[0x0][0x23c], -R8.reuse ;  /* 0x00008f00900c7a23 */ /* 0x108fe40000010808 */
[-C--:B------:R-:W-:Y:S01]  /*ce90*/  FMUL.FTZ R110, R110, R71.reuse ;  /* 0x000000476e6e7220 */ /* 0x080fe20000410000 */
[C---:B------:R-:W-:Y:S01]  /*cea0*/  HMMA.16816.F32 R32, R4.reuse, R28, R132 ;  /* 0x0000001c0420723c */ /* 0x040fe20000001884 */
[-C--:B------:R-:W-:Y:S01]  /*ceb0*/  FMUL.FTZ R111, R111, R71.reuse ;  /* 0x000000476f6f7220 */ /* 0x080fe20000410000 */
[----:B------:R3:W-:Y:S01]  /*cec0*/  MUFU.EX2 R211, R12 ;  /* 0x0000000c00d37308 */ /* 0x0007e20000000800 */
[-C--:B------:R-:W-:Y:S02]  /*ced0*/  FMUL.FTZ R114, R114, R71.reuse ;  /* 0x0000004772727220 */ /* 0x080fe40000410000 */
[----:B--2---:R-:W-:Y:S02]  /*cee0*/  FFMA.FTZ R11, R77, c[0x0][0x23c], -R8 ;  /* 0x00008f004d0b7a23 */ /* 0x004fe40000010808 */
[-C--:B------:R-:W-:Y:S01]  /*cef0*/  FMUL.FTZ R115, R115, R71.reuse ;  /* 0x0000004773737220 */ /* 0x080fe20000410000 */
[----:B------:R-:W-:Y:S01]  /*cf00*/  HMMA.16816.F32 R136, R4, R30, R136 ;  /* 0x0000001e0488723c */ /* 0x000fe20000001888 */
[-C--:B------:R-:W-:Y:S01]  /*cf10*/  FMUL.FTZ R126, R126, R71.reuse ;  /* 0x000000477e7e7220 */ /* 0x080fe20000410000 */
[----:B------:R2:W4:Y:S01]  /*cf20*/  MUFU.EX2 R209, R11 ;  /* 0x0000000b00d17308 */ /* 0x0005220000000800 */
[----:B------:R-:W-:-:S02]  /*cf30*/  FMUL.FTZ R127, R127, R71 ;  /* 0x000000477f7f7220 */ /* 0x000fc40000410000 */
[-C--:B------:R-:W-:Y:S02]  /*cf40*/  FMUL.FTZ R130, R130, R71.reuse ;  /* 0x0000004782827220 */ /* 0x080fe40000410000 */
[----:B------:R-:W-:Y:S01]  /*cf50*/  F2FP.PACK_AB R4, R222, R250 ;  /* 0x000000fade04723e */ /* 0x000fe200000000ff */
[----:B------:R-:W-:Y:S01]  /*cf60*/  FMUL.FTZ R131, R131, R71 ;  /* 0x0000004783837220 */ /* 0x000fe20000410000 */
[----:B------:R-:W-:Y:S01]  /*cf70*/  F2FP.PACK_AB R5, R219, R220 ;  /* 0x000000dcdb05723e */ /* 0x000fe200000000ff */
[----:B---3--:R-:W-:Y:S01]  /*cf80*/  FFMA.FTZ R12, R164, c[0x0][0x23c], -R0 ;  /* 0x00008f00a40c7a23 */ /* 0x008fe20000010800 */
[----:B------:R-:W-:Y:S01]  /*cf90*/  F2FP.PACK_AB R6, R223, R221 ;  /* 0x000000dddf06723e */ /* 0x000fe200000000ff */
[-C--:B------:R-:W-:Y:S01]  /*cfa0*/  FMUL.FTZ R142, R142, R71.reuse ;  /* 0x000000478e8e7220 */ /* 0x080fe20000410000 */
[----:B-1----:R-:W-:Y:S01]  /*cfb0*/  F2FP.PACK_AB R7, R217, R218 ;  /* 0x000000dad907723e */ /* 0x002fe200000000ff */
[----:B------:R1:W-:Y:S01]  /*cfc0*/  MUFU.EX2 R207, R12 ;  /* 0x0000000c00cf7308 */ /* 0x0003e20000000800 */
[----:B------:R-:W-:-:S02]  /*cfd0*/  FMUL.FTZ R143, R143, R71 ;  /* 0x000000478f8f7220 */ /* 0x000fc40000410000 */
[----:B--2---:R-:W-:-:S03]  /*cfe0*/  FFMA.FTZ R11, R78, c[0x0][0x23c], -R8 ;  /* 0x00008f004e0b7a23 */ /* 0x004fc60000010808 */
[C---:B------:R-:W-:Y:S02]  /*cff0*/  HMMA.16816.F32 R84, R4.reuse, R16, R84 ;  /* 0x000000100454723c */ /* 0x040fe40000001854 */
[----:B------:R2:W-:Y:S06]  /*d000*/  MUFU.EX2 R210, R11 ;  /* 0x0000000b00d27308 */ /* 0x0005ec0000000800 */
[C---:B------:R-:W-:Y:S01]  /*d010*/  HMMA.16816.F32 R60, R4.reuse, R18, R92 ;  /* 0x00000012043c723c */ /* 0x040fe2000000185c */
[----:B------:R-:W3:Y:S04]  /*d020*/  LDSM.16.MT88.4 R16, [R192+0x6800] ;  /* 0x00680000c010783b */ /* 0x000ee80000004200 */
[----:B-1----:R-:W-:Y:S03]  /*d030*/  LDSM.16.MT88.4 R12, [R191+0x6800] ;  /* 0x00680000bf0c783b */ /* 0x002fe60000004200 */
[----:B------:R-:W-:Y:S01]  /*d040*/  HMMA.16816.F32 R96, R4, R20, R96 ;  /* 0x000000140460723c */ /* 0x000fe20000001860 */
[----:B------:R-:W-:Y:S01]  /*d050*/  LDSM.16.MT88.4 R92, [R189+0x7800] ;  /* 0x00780000bd5c783b */ /* 0x000fe20000004200 */
[----:B--2---:R-:W-:-:S04]  /*d060*/  FFMA.FTZ R11, R79, c[0x0][0x23c], -R8 ;  /* 0x00008f004f0b7a23 */ /* 0x004fc80000010808 */
[----:B------:R1:W2:Y:S02]  /*d070*/  MUFU.EX2 R208, R11 ;  /* 0x0000000b00d07308 */ /* 0x0002a40000000800 */
[C---:B------:R-:W-:Y:S01]  /*d080*/  HMMA.16816.F32 R64, R4.reuse, R22, R108 ;  /* 0x000000160440723c */ /* 0x040fe2000000186c */
[----:B------:R-:W-:Y:S04]  /*d090*/  LDSM.16.MT88.4 R20, [R190+0x6800] ;  /* 0x00680000be14783b */ /* 0x000fe80000004200 */
[----:B------:R-:W-:Y:S03]  /*d0a0*/  LDSM.16.MT88.4 R108, [R192+0x7800] ;  /* 0x00780000c06c783b */ /* 0x000fe60000004200 */
[----:B------:R-:W-:Y:S01]  /*d0b0*/  HMMA.16816.F32 R112, R4, R24, R112 ;  /* 0x000000180470723c */ /* 0x000fe20000001870 */
[----:B-1----:R-:W-:-:S07]  /*d0c0*/  FFMA.FTZ R11, R165, c[0x0][0x23c], -R0 ;  /* 0x00008f00a50b7a23 */ /* 0x002fce0000010800 */
[C---:B------:R-:W-:Y:S01]  /*d0d0*/  HMMA.16816.F32 R124, R4.reuse, R26, R124 ;  /* 0x0000001a047c723c */ /* 0x040fe2000000187c */
[----:B------:R-:W1:Y:S01]  /*d0e0*/  LDSM.16.MT88.4 R24, [R189+0x6800] ;  /* 0x00680000bd18783b */ /* 0x000e620000004200 */
[----:B------:R5:W-:Y:S06]  /*d0f0*/  MUFU.EX2 R206, R11 ;  /* 0x0000000b00ce7308 */ /* 0x000bec0000000800 */
[C---:B------:R-:W-:Y:S08]  /*d100*/  HMMA.16816.F32 R128, R4.reuse, R28, R128 ;  /* 0x0000001c0480723c */ /* 0x040ff00000001880 */
[----:B------:R-:W-:Y:S01]  /*d110*/  HMMA.16816.F32 R140, R4, R30, R140 ;  /* 0x0000001e048c723c */ /* 0x000fe2000000188c */
[----:B-----5:R-:W-:-:S04]  /*d120*/  FFMA.FTZ R11, R172, c[0x0][0x23c], -R0 ;  /* 0x00008f00ac0b7a23 */ /* 0x020fc80000010800 */
[----:B------:R5:W-:Y:S02]  /*d130*/  MUFU.EX2 R205, R11 ;  /* 0x0000000b00cd7308 */ /* 0x000be40000000800 */
[----:B------:R-:W-:Y:S02]  /*d140*/  F2FP.PACK_AB R4, R213, R216 ;  /* 0x000000d8d504723e */ /* 0x000fe400000000ff */
[----:B----4-:R-:W-:Y:S02]  /*d150*/  F2FP.PACK_AB R5, R209, R211 ;  /* 0x000000d3d105723e */ /* 0x010fe400000000ff */
[----:B------:R-:W-:Y:S02]  /*d160*/  F2FP.PACK_AB R6, R212, R214 ;  /* 0x000000d6d406723e */ /* 0x000fe400000000ff */
[----:B--2---:R-:W-:-:S07]  /*d170*/  F2FP.PACK_AB R7, R208, R210 ;  /* 0x000000d2d007723e */ /* 0x004fce00000000ff */
[----:B---3--:R-:W-:Y:S01]  /*d180*/  HMMA.16816.F32 R48, R4, R16, R48 ;  /* 0x000000100430723c */ /* 0x008fe20000001830 */
[----:B-----5:R-:W-:-:S04]  /*d190*/  FFMA.FTZ R11, R173, c[0x0][0x23c], -R0 ;  /* 0x00008f00ad0b7a23 */ /* 0x020fc80000010800 */
[----:B------:R2:W-:Y:S03]  /*d1a0*/  MUFU.EX2 R204, R11 ;  /* 0x0000000b00cc7308 */ /* 0x0005e60000000800 */
[C---:B-1----:R-:W-:Y:S08]  /*d1b0*/  HMMA.16816.F32 R56, R4.reuse, R24, R56 ;  /* 0x000000180438723c */ /* 0x042ff00000001838 */
[----:B------:R-:W-:Y:S01]  /*d1c0*/  HMMA.16816.F32 R52, R4, R26, R52 ;  /* 0x0000001a0434723c */ /* 0x000fe20000001834 */
[----:B--2---:R-:W-:-:S07]  /*d1d0*/  FFMA.FTZ R11, R158, c[0x0][0x23c], -R10 ;  /* 0x00008f009e0b7a23 */ /* 0x004fce000001080a */
[C---:B------:R-:W-:Y:S01]  /*d1e0*/  HMMA.16816.F32 R44, R4.reuse, R18, R44 ;  /* 0x00000012042c723c */ /* 0x040fe2000000182c */
[----:B------:R1:W-:Y:S07]  /*d1f0*/  MUFU.EX2 R202, R11 ;  /* 0x0000000b00ca7308 */ /* 0x0003ee0000000800 */
[C---:B------:R-:W-:Y:S08]  /*d200*/  HMMA.16816.F32 R40, R4.reuse, R20, R40 ;  /* 0x000000140428723c */ /* 0x040ff00000001828 */
[----:B------:R-:W-:Y:S01]  /*d210*/  HMMA.16816.F32 R36, R4, R22, R36 ;  /* 0x000000160424723c */ /* 0x000fe20000001824 */
[----:B-1----:R-:W-:-:S04]  /*d220*/  FFMA.FTZ R11, R159, c[0x0][0x23c], -R10 ;  /* 0x00008f009f0b7a23 */ /* 0x002fc8000001080a */
[----:B------:R1:W2:Y:S03]  /*d230*/  MUFU.EX2 R201, R11 ;  /* 0x0000000b00c97308 */ /* 0x0002a60000000800 */
[C---:B------:R-:W-:Y:S08]  /*d240*/  HMMA.16816.F32 R32, R4.reuse, R12, R32 ;  /* 0x0000000c0420723c */ /* 0x040ff00000001820 */
[----:B------:R-:W-:Y:S01]  /*d250*/  HMMA.16816.F32 R28, R4, R14, R136 ;  /* 0x0000000e041c723c */ /* 0x000fe20000001888 */
[----:B-1----:R-:W-:-:S06]  /*d260*/  FFMA.FTZ R11, R160, c[0x0][0x23c], -R10 ;  /* 0x00008f00a00b7a23 */ /* 0x002fcc000001080a */
[----:B------:R-:W-:Y:S02]  /*d270*/  F2FP.PACK_AB R4, R207, R215 ;  /* 0x000000d7cf04723e */ /* 0x000fe400000000ff */
[----:B--2---:R-:W-:Y:S01]  /*d280*/  F2FP.PACK_AB R5, R201, R202 ;  /* 0x000000cac905723e */ /* 0x004fe200000000ff */
[----:B------:R1:W-:Y:S01]  /*d290*/  MUFU.EX2 R187, R11 ;  /* 0x0000000b00bb7308 */ /* 0x0003e20000000800 */
[----:B------:R-:W-:Y:S01]  /*d2a0*/  F2FP.PACK_AB R6, R205, R206 ;  /* 0x000000cecd06723e */ /* 0x000fe200000000ff */
        /* <DEDUP_REMOVED lines=15> */
[----:B------:R1:W-:Y:S07]  /*d3a0*/  MUFU.EX2 R170, R11 ;  /* 0x0000000b00aa7308 */ /* 0x0003ee0000000800 */
        /* <DEDUP_REMOVED lines=13> */
[----:B----4-:R-:W-:-:S05]  /*d480*/  F2FP.PACK_AB R6, R161, R164 ;  /* 0x000000a4a106723e */ /* 0x010fca00000000ff */
        /* <DEDUP_REMOVED lines=38> */
[----:B---3--:R-:W-:Y:S02]  /*d6f0*/  F2FP.PACK_AB R5, R146, R147 ;  /* 0x000000939205723e */ /* 0x008fe400000000ff */
[----:B------:R-:W-:-:S04]  /*d700*/  MOV R178, R203 ;  /* 0x000000cb00b27202 */ /* 0x000fc80000000f00 */
        /* <DEDUP_REMOVED lines=24> */
[----:B------:R-:W2:Y:S04]  /*d890*/  LDSM.16.MT88.4 R124, [R190+0x7800] ;  /* 0x00780000be7c783b */ /* 0x000ea80000004200 */
[----:B------:R-:W3:Y:S03]  /*d8a0*/  LDSM.16.MT88.4 R16, [R191+0x7800] ;  /* 0x00780000bf10783b */ /* 0x000ee60000004200 */
[----:B------:R-:W-:Y:S01]  /*d8b0*/  HMMA.16816.F32 R12, R4, R14, R140 ;  /* 0x0000000e040c723c */ /* 0x000fe2000000188c */
[----:B-1----:R-:W-:-:S06]  /*d8c0*/  FFMA.FTZ R0, R167, c[0x0][0x23c], -R8 ;  /* 0x00008f00a7007a23 */ /* 0x002fcc0000010808 */
[----:B------:R-:W-:Y:S01]  /*d8d0*/  FFMA.FTZ R6, R228, R72, R250 ;  /* 0x00000048e4067223 */ /* 0x000fe200000100fa */
[----:B------:R-:W-:Y:S01]  /*d8e0*/  F2FP.PACK_AB R140, R150, R151 ;  /* 0x00000097968c723e */ /* 0x000fe200000000ff */
[----:B------:R-:W1:Y:S01]  /*d8f0*/  MUFU.EX2 R62, R0 ;  /* 0x00000000003e7308 */ /* 0x000e620000000800 */
[----:B------:R-:W-:Y:S01]  /*d900*/  FFMA.FTZ R5, R229, R71, R220 ;  /* 0x00000047e5057223 */ /* 0x000fe200000100dc */
[----:B------:R-:W-:Y:S01]  /*d910*/  F2FP.PACK_AB R142, R148, R149 ;  /* 0x00000095948e723e */ /* 0x000fe200000000ff */
[----:B------:R-:W-:Y:S02]  /*d920*/  FFMA.FTZ R4, R230, R74, R248 ;  /* 0x0000004ae6047223 */ /* 0x000fe400000100f8 */
[----:B------:R-:W-:Y:S02]  /*d930*/  FADD.FTZ R6, R222, R6 ;  /* 0x00000006de067221 */ /* 0x000fe40000010000 */
[----:B------:R-:W-:Y:S02]  /*d940*/  FADD.FTZ R8, R219, R5 ;  /* 0x00000005db087221 */ /* 0x000fe40000010000 */
[----:B------:R-:W-:-:S02]  /*d950*/  FADD.FTZ R5, R247, R4 ;  /* 0x00000004f7057221 */ /* 0x000fc40000010000 */
[----:B------:R-:W-:-:S04]  /*d960*/  FADD.FTZ R4, R218, R8 ;  /* 0x00000008da047221 */ /* 0x000fc80000010000 */
[----:B------:R-:W-:Y:S01]  /*d970*/  FADD.FTZ R4, R217, R4 ;  /* 0x00000004d9047221 */ /* 0x000fe20000010000 */
[----:B-1----:R-:W-:Y:S01]  /*d980*/  F2FP.PACK_AB R139, R62, R63 ;  /* 0x0000003f3e8b723e */ /* 0x002fe200000000ff */
[----:B------:R-:W-:Y:S02]  /*d990*/  FFMA.FTZ R0, R169, c[0x0][0x23c], -R10 ;  /* 0x00008f00a9007a23 */ /* 0x000fe4000001080a */
[----:B------:R-:W-:Y:S02]  /*d9a0*/  FADD.FTZ R4, R202, R4 ;  /* 0x00000004ca047221 */ /* 0x000fe40000010000 */
[----:B------:R1:W-:Y:S02]  /*d9b0*/  MUFU.EX2 R61, R0 ;  /* 0x00000000003d7308 */ /* 0x0003e40000000800 */
[----:B------:R-:W-:Y:S01]  /*d9c0*/  FADD.FTZ R4, R201, R4 ;  /* 0x00000004c9047221 */ /* 0x000fe20000010000 */
[----:B------:R-:W-:Y:S01]  /*d9d0*/  HMMA.16816.F32 R80, R136, R92, R56 ;  /* 0x0000005c8850723c */ /* 0x000fe20000001838 */
[----:B------:R-:W-:-:S07]  /*d9e0*/  @P1 IADD3 R201, R246, -0x4, RZ ;  /* 0xfffffffcf6c91810 */ /* 0x000fce0007ffe0ff */
[----:B------:R-:W-:Y:S01]  /*d9f0*/  HMMA.16816.F32 R88, R136, R94, R52 ;  /* 0x0000005e8858723c */ /* 0x000fe20000001834 */
[----:B-1----:R-:W-:-:S07]  /*da00*/  FFMA.FTZ R0, R168, c[0x0][0x23c], -R10 ;  /* 0x00008f00a8007a23 */ /* 0x002fce000001080a */
[C---:B------:R-:W-:Y:S01]  /*da10*/  HMMA.16816.F32 R100, R136.reuse, R108, R48 ;  /* 0x0000006c8864723c */ /* 0x040fe20000001830 */
[----:B------:R1:W4:Y:S07]  /*da20*/  MUFU.EX2 R60, R0 ;  /* 0x00000000003c7308 */ /* 0x00032e0000000800 */
[C---:B------:R-:W-:Y:S08]  /*da30*/  HMMA.16816.F32 R104, R136.reuse, R110, R44 ;  /* 0x0000006e8868723c */ /* 0x040ff0000000182c */
[----:B--2---:R-:W-:Y:S01]  /*da40*/  HMMA.16816.F32 R116, R136, R124, R40 ;  /* 0x0000007c8874723c */ /* 0x004fe20000001828 */
[----:B-1----:R-:W-:Y:S01]  /*da50*/  FFMA.FTZ R0, R185, c[0x0][0x23c], -R10 ;  /* 0x00008f00b9007a23 */ /* 0x002fe2000001080a */
[----:B----4-:R-:W-:-:S03]  /*da60*/  F2FP.PACK_AB R141, R60, R61 ;  /* 0x0000003d3c8d723e */ /* 0x010fc600000000ff */
[----:B------:R1:W-:Y:S03]  /*da70*/  MUFU.EX2 R11, R0 ;  /* 0x00000000000b7308 */ /* 0x0003e60000000800 */
[C---:B------:R-:W-:Y:S08]  /*da80*/  HMMA.16816.F32 R120, R136.reuse, R126, R36 ;  /* 0x0000007e8878723c */ /* 0x040ff00000001824 */
[----:B---3--:R-:W-:Y:S01]  /*da90*/  HMMA.16816.F32 R132, R136, R16, R132 ;  /* 0x000000108884723c */ /* 0x008fe20000001884 */
[----:B-1----:R-:W-:-:S07]  /*daa0*/  FFMA.FTZ R0, R186, c[0x0][0x23c], -R10 ;  /* 0x00008f00ba007a23 */ /* 0x002fce000001080a */
[----:B------:R-:W-:Y:S01]  /*dab0*/  HMMA.16816.F32 R136, R136, R18, R28 ;  /* 0x000000128888723c */ /* 0x000fe2000000181c */
[----:B------:R1:W2:Y:S02]  /*dac0*/  MUFU.EX2 R9, R0 ;  /* 0x0000000000097308 */ /* 0x0002a40000000800 */
        /* <DEDUP_REMOVED lines=64> */
.L_x_1085:
[----:B------:R-:W-:-:S04]  /*ded0*/  IADD3 R201, R178, -0x1, RZ ;  /* 0xffffffffb2c97810 */ /* 0x000fc80007ffe0ff */
.L_x_1092:
[----:B------:R-:W-:-:S13]  /*dee0*/  ISETP.GE.AND P0, PT, R201, RZ, PT ;  /* 0x000000ffc900720c */ /* 0x000fda0003f06270 */
[----:B------:R-:W-:Y:S05]  /*def0*/  @!P0 BRA `(.L_x_1093) ;  /* 0x000039c000008947 */ /* 0x000fea0003800000 */
[----:B------:R-:W-:Y:S01]  /*df00*/  MOV R0, c[0x0][0x1a4] ;  /* 0x0000690000007a02 */ /* 0x000fe20000000f00 */
[----:B------:R-:W-:Y:S01]  /*df10*/  IMAD.MOV.U32 R4, RZ, RZ, c[0x0][0x198] ;  /* 0x00006600ff047624 */ /* 0x000fe200078e00ff */
[----:B------:R-:W-:Y:S01]  /*df20*/  MOV R5, c[0x0][0x1a0] ;  /* 0x0000680000057a02 */ /* 0x000fe20000000f00 */
[----:B------:R-:W-:Y:S01]  /*df30*/  IMAD.MOV.U32 R252, RZ, RZ, c[0x0][0x19c] ;  /* 0x00006700fffc7624 */ /* 0x000fe200078e00ff */
[----:B------:R-:W2:Y:S01]  /*df40*/  LDL.LU.64 R6, [R1+0x8] ;  /* 0x0000080001067983 */ /* 0x000ea20000300a00 */
[----:B------:R-:W-:Y:S01]  /*df50*/  IMAD R251, R0, 0x30, RZ ;  /* 0x0000003000fb7824 */ /* 0x000fe200078e02ff */
[C---:B------:R-:W-:Y:S01]  /*df60*/  SHF.L.U64.HI R250, R5.reuse, 0x5, R0 ;  /* 0x0000000505fa7819 */ /* 0x040fe20000010200 */
[----:B------:R-:W-:Y:S01]  /*df70*/  IMAD R0, R252, 0x30, RZ ;  /* 0x00000030fc007824 */ /* 0x000fe200078e02ff */
[----:B------:R-:W-:Y:S01]  /*df80*/  SHF.L.U64.HI R252, R4, 0x5, R252 ;  /* 0x0000000504fc7819 */ /* 0x000fe200000102fc */
[----:B------:R-:W-:Y:S01]  /*df90*/  IMAD.WIDE.U32 R248, R5, 0x30, RZ ;  /* 0x0000003005f87825 */ /* 0x000fe200078e00ff */
[----:B------:R-:W-:-:S02]  /*dfa0*/  MOV R72, R69 ;  /* 0x0000004500487202 */ /* 0x000fc40000000f00 */
[----:B------:R-:W-:Y:S01]  /*dfb0*/  MOV R74, R3 ;  /* 0x00000003004a7202 */ /* 0x000fe20000000f00 */
[----:B------:R-:W-:Y:S01]  /*dfc0*/  IMAD.WIDE.U32 R246, R4, 0x30, RZ ;  /* 0x0000003004f67825 */ /* 0x000fe200078e00ff */
[----:B------:R-:W-:Y:S01]  /*dfd0*/  IADD3 R251, R251, R249, RZ ;  /* 0x000000f9fbfb7210 */ /* 0x000fe20007ffe0ff */
[----:B------:R-:W3:Y:S01]  /*dfe0*/  LDL.LU.64 R4, [R1+0x10] ;  /* 0x0000100001047983 */ /* 0x000ee20000300a00 */
[----:B------:R-:W-:Y:S01]  /*dff0*/  ISETP.GE.AND P0, PT, R236, c[0x0][0x220], PT ;  /* 0x00008800ec007a0c */ /* 0x000fe20003f06270 */
[----:B------:R-:W-:Y:S02]  /*e000*/  IMAD.MOV.U32 R71, RZ, RZ, R70 ;  /* 0x000000ffff477224 */ /* 0x000fe400078e0046 */
[----:B------:R-:W-:Y:S02]  /*e010*/  IMAD.MOV.U32 R75, RZ, RZ, R2 ;  /* 0x000000ffff4b7224 */ /* 0x000fe400078e0002 */
[----:B------:R-:W-:Y:S01]  /*e020*/  IMAD.IADD R0, R0, 0x1, R247 ;  /* 0x0000000100007824 */ /* 0x000fe200078e02f7 */
[----:B--2---:R-:W-:-:S02]  /*e030*/  MOV R233, R7 ;  /* 0x0000000700e97202 */ /* 0x004fc40000000f00 */
[----:B---3--:R-:W-:Y:S01]  /*e040*/  MOV R232, R4 ;  /* 0x0000000400e87202 */ /* 0x008fe20000000f00 */
[----:B------:R-:W-:Y:S05]  /*e050*/  BRA `(.L_x_1094) ;  /* 0x0000035000007947 */ /* 0x000fea0003800000 */
.L_x_1096:
[----:B------:R1:W-:Y:S01]  /*e060*/  @P0 STS.128 [R200+0x4000], RZ ;  /* 0x004000ffc8000388 */ /* 0x0003e20000000c00 */
[----:B------:R-:W-:Y:S01]  /*e070*/  IADD3 R0, R201, -0x1, RZ ;  /* 0xffffffffc9007810 */ /* 0x000fe20007ffe0ff */
[----:B------:R-:W-:Y:S03]  /*e080*/  IMAD.MOV.U32 R202, RZ, RZ, c[0x0][0x198] ;  /* 0x00006600ffca7624 */ /* 0x000fe600078e00ff */
[----:B------:R-:W-:Y:S01]  /*e090*/  SHF.R.S32.HI R3, RZ, 0x1f, R0 ;  /* 0x0000001fff037819 */ /* 0x000fe20000011400 */
[----:B------:R-:W-:Y:S04]  /*e0a0*/  IMAD.WIDE.U32 R4, R0, c[0x0][0x198], RZ ;  /* 0x0000660000047a25 */ /* 0x000fe800078e00ff */
[----:B------:R-:W-:Y:S02]  /*e0b0*/  IMAD R3, R3, c[0x0][0x198], RZ ;  /* 0x0000660003037a24 */ /* 0x000fe400078e02ff */
[----:B------:R-:W-:Y:S02]  /*e0c0*/  IMAD.SHL.U32 R203, R202, 0x10, RZ ;  /* 0x00000010cacb7824 */ /* 0x000fe400078e00ff */
[----:B------:R-:W-:Y:S01]  /*e0d0*/  IMAD R3, R0, c[0x0][0x19c], R3 ;  /* 0x0000670000037a24 */ /* 0x000fe200078e0203 */
[----:B------:R-:W-:Y:S01]  /*e0e0*/  LEA R0, P3, R4, R242, 0x6 ;  /* 0x000000f204007211 */ /* 0x000fe200078630ff */
[----:B------:R-:W-:Y:S02]  /*e0f0*/  IMAD.SHL.U32 R202, R202, 0x20, RZ ;  /* 0x00000020caca7824 */ /* 0x000fe400078e00ff */
[----:B------:R-:W-:Y:S01]  /*e100*/  IMAD.IADD R3, R5, 0x1, R3 ;  /* 0x0000000105037824 */ /* 0x000fe200078e0203 */
[----:B------:R-:W-:Y:S01]  /*e110*/  @!P0 IADD3 R7, P4, R203, R0, RZ ;  /* 0x00000000cb078210 */ /* 0x000fe20007f9e0ff */
[----:B------:R-:W-:Y:S01]  /*e120*/  IMAD.MOV.U32 R203, RZ, RZ, c[0x0][0x198] ;  /* 0x00006600ffcb7624 */ /* 0x000fe200078e00ff */
[C---:B------:R-:W-:Y:S01]  /*e130*/  @!P0 IADD3 R12, P2, R0.reuse, R202, RZ ;  /* 0x000000ca000c8210 */ /* 0x040fe20007f5e0ff */
[----:B------:R-:W-:Y:S01]  /*e140*/  IMAD.MOV.U32 R202, RZ, RZ, 0x4 ;  /* 0x00000004ffca7424 */ /* 0x000fe200078e00ff */
[----:B------:R-:W-:Y:S02]  /*e150*/  @!P0 LEA R10, P6, R0, c[0x0][0x168], 0x1 ;  /* 0x00005a00000a8a11 */ /* 0x000fe400078c08ff */
[----:B------:R-:W-:Y:S02]  /*e160*/  LEA.HI.X R3, R4, R239, R3, 0x6, P3 ;  /* 0x000000ef04037211 */ /* 0x000fe400018f3403 */
[----:B------:R-:W-:Y:S02]  /*e170*/  SHF.L.U64.HI R202, R203, R202, c[0x0][0x19c] ;  /* 0x00006700cbca7619 */ /* 0x000fe400000102ca */
[--C-:B------:R-:W-:Y:S01]  /*e180*/  @!P0 LEA.HI.X R11, R0, c[0x0][0x16c], R3.reuse, 0x1, P6 ;  /* 0x00005b00000b8a11 */ /* 0x100fe200030f0c03 */
[----:B------:R-:W-:Y:S01]  /*e190*/  @!P0 IMAD.X R13, R3, 0x1, R252, P2 ;  /* 0x00000001030d8824 */ /* 0x000fe200010e06fc */
[C---:B------:R-:W-:Y:S01]  /*e1a0*/  @!P0 LEA R8, P5, R7.reuse, c[0x0][0x168], 0x1 ;  /* 0x00005a0007088a11 */ /* 0x040fe200078a08ff */
[----:B------:R-:W-:Y:S01]  /*e1b0*/  @!P0 IMAD.X R9, R202, 0x1, R3, P4 ;  /* 0x00000001ca098824 */ /* 0x000fe200020e0603 */
[----:B------:R-:W-:Y:S01]  /*e1c0*/  @!P0 LEA R6, P4, R12, c[0x0][0x168], 0x1 ;  /* 0x00005a000c068a11 */ /* 0x000fe200078808ff */
[----:B------:R-:W-:Y:S01]  /*e1d0*/  @!PT LDS RZ, [RZ] ;  /* 0x00000000fffff984 */ /* 0x000fe20000000800 */
[----:B------:R-:W-:Y:S01]  /*e1e0*/  @!PT LDS RZ, [RZ] ;  /* 0x00000000fffff984 */ /* 0x000fe20000000800 */
[----:B------:R-:W-:Y:S01]  /*e1f0*/  @!PT LDS RZ, [RZ] ;  /* 0x00000000fffff984 */ /* 0x000fe20000000800 */
[----:B------:R1:W-:Y:S01]  /*e200*/  @!P0 LDGSTS.E.BYPASS.LTC128B.128 [R200+0x4000], [R10.64] ;  /* 0x040000000ac88fae */ /* 0x0003e2000b901d46 */
[----:B------:R-:W-:Y:S01]  /*e210*/  IMAD.MOV.U32 R202, RZ, RZ, c[0x0][0x19c] ;  /* 0x00006700ffca7624 */ /* 0x000fe200078e00ff */
[----:B------:R-:W-:Y:S02]  /*e220*/  @!P0 IADD3 R5, P3, R0, R246, RZ ;  /* 0x000000f600058210 */ /* 0x000fe40007f7e0ff */
[----:B------:R1:W-:Y:S01]  /*e230*/  @P0 STS.128 [R200+0x4800], RZ ;  /* 0x004800ffc8000388 */ /* 0x0003e20000000c00 */
[----:B------:R-:W-:Y:S01]  /*e240*/  @!P0 LEA.HI.X R9, R7, c[0x0][0x16c], R9, 0x1, P5 ;  /* 0x00005b0007098a11 */ /* 0x000fe200028f0c09 */
[----:B------:R-:W-:Y:S01]  /*e250*/  IMAD R202, R202, 0x30, RZ ;  /* 0x00000030caca7824 */ /* 0x000fe200078e02ff */
[----:B------:R-:W-:Y:S02]  /*e260*/  @!P0 LEA.HI.X R7, R12, c[0x0][0x16c], R13, 0x1, P4 ;  /* 0x00005b000c078a11 */ /* 0x000fe400020f0c0d */
[----:B------:R-:W-:Y:S01]  /*e270*/  @!P0 LEA R4, P2, R5, c[0x0][0x168], 0x1 ;  /* 0x00005a0005048a11 */ /* 0x000fe200078408ff */
[----:B------:R-:W-:Y:S01]  /*e280*/  @!PT LDS RZ, [RZ] ;  /* 0x00000000fffff984 */ /* 0x000fe20000000800 */
[----:B------:R-:W-:Y:S01]  /*e290*/  @!PT LDS RZ, [RZ] ;  /* 0x00000000fffff984 */ /* 0x000fe20000000800 */
[----:B------:R-:W-:Y:S01]  /*e2a0*/  @!PT LDS RZ, [RZ] ;  /* 0x00000000fffff984 */ /* 0x000fe20000000800 */
[----:B------:R1:W-:Y:S01]  /*e2b0*/  @!P0 LDGSTS.E.BYPASS.LTC128B.128 [R200+0x4800], [R8.64] ;  /* 0x0480000008c88fae */ /* 0x0003e2000b901d46 */
[----:B------:R-:W-:Y:S03]  /*e2c0*/  IMAD.IADD R202, R202, 0x1, R247 ;  /* 0x00000001caca7824 */ /* 0x000fe600078e02f7 */
[----:B------:R1:W-:Y:S01]  /*e2d0*/  @P0 STS.128 [R200+0x5000], RZ ;  /* 0x005000ffc8000388 */ /* 0x0003e20000000c00 */
[----:B------:R-:W-:Y:S03]  /*e2e0*/  @!P0 IMAD.X R14, R3, 0x1, R202, P3 ;  /* 0x00000001030e8824 */ /* 0x000fe600018e06ca */
[----:B------:R-:W-:Y:S01]  /*e2f0*/  @!PT LDS RZ, [RZ] ;  /* 0x00000000fffff984 */ /* 0x000fe20000000800 */
[----:B------:R-:W-:Y:S01]  /*e300*/  @!PT LDS RZ, [RZ] ;  /* 0x00000000fffff984 */ /* 0x000fe20000000800 */
[----:B------:R-:W-:Y:S01]  /*e310*/  @!PT LDS RZ, [RZ] ;  /* 0x00000000fffff984 */ /* 0x000fe20000000800 */
[----:B------:R1:W-:Y:S02]  /*e320*/  @!P0 LDGSTS.E.BYPASS.LTC128B.128 [R200+0x5000], [R6.64] ;  /* 0x0500000006c88fae */ /* 0x0003e4000b901d46 */
[----:B------:R-:W-:Y:S02]  /*e330*/  @!P0 LEA.HI.X R5, R5, c[0x0][0x16c], R14, 0x1, P2 ;  /* 0x00005b0005058a11 */ /* 0x000fe400010f0c0e */
[----:B------:R1:W-:Y:S04]  /*e340*/  @P0 STS.128 [R200+0x5800], RZ ;  /* 0x005800ffc8000388 */ /* 0x0003e80000000c00 */
[----:B------:R-:W-:Y:S01]  /*e350*/  @!PT LDS RZ, [RZ] ;  /* 0x00000000fffff984 */ /* 0x000fe20000000800 */
[----:B------:R-:W-:Y:S01]  /*e360*/  @!PT LDS RZ, [RZ] ;  /* 0x00000000fffff984 */ /* 0x000fe20000000800 */
[----:B------:R-:W-:Y:S01]  /*e370*/  @!PT LDS RZ, [RZ] ;  /* 0x00000000fffff984 */ /* 0x000fe20000000800 */
[----:B------:R1:W-:Y:S04]  /*e380*/  @!P0 LDGSTS.E.BYPASS.LTC128B.128 [R200+0x5800], [R4.64] ;  /* 0x0580000004c88fae */ /* 0x0003e8000b901d46 */
[----:B------:R-:W0:Y:S01]  /*e390*/  LDGDEPBAR ;  /* 0x00000000000079af */ /* 0x000e220000000000 */
[----:B------:R-:W-:-:S05]  /*e3a0*/  BRA `(.L_x_1095) ;  /* 0x000010f000007947 */ /* 0x000fca0003800000 */
.L_x_1094:
[----:B------:R-:W-:Y:S04]  /*e3b0*/  DEPBAR.LE SB0, 0x0 ;  /* 0x000080000000791a */ /* 0x000fe80000000000 */
[----:B------:R-:W-:Y:S01]  /*e3c0*/  BAR.SYNC.DEFER_BLOCKING 0x0 ;  /* 0x0000000000007b1d */ /* 0x000fe20000010000 */
[----:B------:R-:W-:Y:S02]  /*e3d0*/  MOV R2, c[0x0][0x1a0] ;  /* 0x0000680000027a02 */ /* 0x000fe40000000f00 */
[----:B------:R-:W-:Y:S02]  /*e3e0*/  MOV R0, 0x6 ;  /* 0x0000000600007802 */ /* 0x000fe40000000f00 */
[----:B------:R-:W-:Y:S02]  /*e3f0*/  SHF.R.S32.HI R4, RZ, 0x1f, R201 ;  /* 0x0000001fff047819 */ /* 0x000fe400000114c9 */
[C---:B------:R-:W-:Y:S02]  /*e400*/  SHF.L.U64.HI R0, R2.reuse, R0, c[0x0][0x1a4] ;  /* 0x0000690002007619 */ /* 0x040fe40000010200 */
[C---:B------:R-:W-:Y:S02]  /*e410*/  SHF.L.U32 R7, R2.reuse, 0x6, RZ ;  /* 0x0000000602077819 */ /* 0x040fe400000006ff */
[----:B------:R-:W-:Y:S01]  /*e420*/  SHF.L.U32 R5, R2, 0x4, RZ ;  /* 0x0000000402057819 */ /* 0x000fe200000006ff */
[----:B------:R-:W-:Y:S01]  /*e430*/  IMAD R0, R0, R201, RZ ;  /* 0x000000c900007224 */ /* 0x000fe200078e02ff */
[----:B------:R-:W-:Y:S01]  /*e440*/  SHF.L.U32 R6, R2, 0x5, RZ ;  /* 0x0000000502067819 */ /* 0x000fe200000006ff */
[-C--:B------:R-:W-:Y:S01]  /*e450*/  IMAD.WIDE.U32 R2, R201, R7.reuse, R232 ;  /* 0x00000007c9027225 */ /* 0x080fe200078e00e8 */
[----:B------:R-:W-:Y:S03]  /*e460*/  MOV R13, 0x4 ;  /* 0x00000004000d7802 */ /* 0x000fe60000000f00 */
[----:B------:R-:W-:Y:S01]  /*e470*/  IMAD R0, R4, R7, R0 ;  /* 0x0000000704007224 */ /* 0x000fe200078e0200 */
[----:B------:R-:W-:Y:S02]  /*e480*/  @!P0 LEA R10, P6, R2, c[0x0][0x170], 0x1 ;  /* 0x00005c00020a8a11 */ /* 0x000fe400078c08ff */
[----:B------:R-:W-:Y:S02]  /*e490*/  @!P0 IADD3 R7, P4, R6, R2, RZ ;  /* 0x0000000206078210 */ /* 0x000fe40007f9e0ff */
[----:B------:R-:W-:Y:S01]  /*e4a0*/  IADD3 R0, R3, R0, RZ ;  /* 0x0000000003007210 */ /* 0x000fe20007ffe0ff */
[----:B------:R-:W-:Y:S01]  /*e4b0*/  @P0 STS.128 [R200+0x6000], RZ ;  /* 0x006000ffc8000388 */ /* 0x000fe20000000c00 */
[----:B------:R-:W-:Y:S02]  /*e4c0*/  MOV R6, c[0x0][0x1a0] ;  /* 0x0000680000067a02 */ /* 0x000fe40000000f00 */
[----:B------:R-:W-:Y:S02]  /*e4d0*/  @!P0 LEA.HI.X R11, R2, c[0x0][0x174], R0, 0x1, P6 ;  /* 0x00005d00020b8a11 */ /* 0x000fe400030f0c00 */
[----:B------:R-:W-:Y:S02]  /*e4e0*/  @!P0 IADD3 R5, P1, R5, R2, RZ ;  /* 0x0000000205058210 */ /* 0x000fe40007f3e0ff */
[----:B------:R-:W-:Y:S01]  /*e4f0*/  SHF.L.U64.HI R13, R6, R13, c[0x0][0x1a4] ;  /* 0x00006900060d7619 */ /* 0x000fe2000001020d */
[----:B------:R-:W-:Y:S01]  /*e500*/  @!PT LDS RZ, [RZ] ;  /* 0x00000000fffff984 */ /* 0x000fe20000000800 */
[----:B------:R-:W-:Y:S01]  /*e510*/  @!PT LDS RZ, [RZ] ;  /* 0x00000000fffff984 */ /* 0x000fe20000000800 */
[----:B------:R-:W-:Y:S01]  /*e520*/  @!PT LDS RZ, [RZ] ;  /* 0x00000000fffff984 */ /* 0x000fe20000000800 */
[----:B------:R1:W-:Y:S01]  /*e530*/  @!P0 LDGSTS.E.BYPASS.LTC128B.128 [R200+0x6000], [R10.64] ;  /* 0x060000000ac88fae */ /* 0x0003e2000b901d46 */
[----:B------:R-:W-:Y:S02]  /*e540*/  @!P0 LEA R8, P5, R5, c[0x0][0x170], 0x1 ;  /* 0x00005c0005088a11 */ /* 0x000fe400078a08ff */
[----:B------:R-:W-:Y:S02]  /*e550*/  @!P0 IADD3.X R3, R13, R0, RZ, P1, !PT ;  /* 0x000000000d038210 */ /* 0x000fe40000ffe4ff */
[----:B------:R-:W-:Y:S02]  /*e560*/  @!P0 LEA R6, P3, R7, c[0x0][0x170], 0x1 ;  /* 0x00005c0007068a11 */ /* 0x000fe400078608ff */
[----:B------:R-:W-:Y:S01]  /*e570*/  @!P0 LEA.HI.X R9, R5, c[0x0][0x174], R3, 0x1, P5 ;  /* 0x00005d0005098a11 */ /* 0x000fe200028f0c03 */
[----:B------:R-:W-:Y:S01]  /*e580*/  @P0 STS.128 [R200+0x6800], RZ ;  /* 0x006800ffc8000388 */ /* 0x000fe20000000c00 */
[----:B------:R-:W-:Y:S02]  /*e590*/  @!P0 IADD3.X R13, R0, R250, RZ, P4, !PT ;  /* 0x000000fa000d8210 */ /* 0x000fe400027fe4ff */
[----:B------:R-:W-:Y:S02]  /*e5a0*/  @!P0 IADD3 R12, P2, R248, R2, RZ ;  /* 0x00000002f80c8210 */ /* 0x000fe40007f5e0ff */
[----:B------:R-:W-:Y:S02]  /*e5b0*/  @!P0 LEA.HI.X R7, R7, c[0x0][0x174], R13, 0x1, P3 ;  /* 0x00005d0007078a11 */ /* 0x000fe400018f0c0d */
[----:B------:R-:W-:Y:S01]  /*e5c0*/  @!P0 LEA R4, P1, R12, c[0x0][0x170], 0x1 ;  /* 0x00005c000c048a11 */ /* 0x000fe200078208ff */
[----:B------:R-:W-:Y:S01]  /*e5d0*/  @!PT LDS RZ, [RZ] ;  /* 0x00000000fffff984 */ /* 0x000fe20000000800 */
[----:B------:R-:W-:Y:S01]  /*e5e0*/  @!PT LDS RZ, [RZ] ;  /* 0x00000000fffff984 */ /* 0x000fe20000000800 */
[----:B------:R-:W-:Y:S01]  /*e5f0*/  @!PT LDS RZ, [RZ] ;  /* 0x00000000fffff984 */ /* 0x000fe20000000800 */
[----:B------:R1:W-:Y:S01]  /*e600*/  @!P0 LDGSTS.E.BYPASS.LTC128B.128 [R200+0x6800], [R8.64] ;  /* 0x0680000008c88fae */ /* 0x0003e2000b901d46 */
[----:B------:R-:W-:Y:S04]  /*e610*/  @!P0 IADD3.X R14, R0, R251, RZ, P2, !PT ;  /* 0x000000fb000e8210 */ /* 0x000fe800017fe4ff */
[----:B------:R-:W-:Y:S02]  /*e620*/  @!P0 LEA.HI.X R5, R12, c[0x0][0x174], R14, 0x1, P1 ;  /* 0x00005d000c058a11 */ /* 0x000fe400008f0c0e */
[----:B------:R-:W-:Y:S01]  /*e630*/  ISETP.GT.AND P1, PT, R201, RZ, PT ;  /* 0x000000ffc900720c */ /* 0x000fe20003f24270 */
        /* <DEDUP_REMOVED lines=25> */
[----:B------:R-:W-:Y:S08]  /*e7d0*/  LDSM.16.M88.4 R176, [R195+0x1000] ;  /* 0x00100000c3b0783b */ /* 0x000ff00000000200 */
[----:B------:R-:W-:Y:S08]  /*e7e0*/  LDSM.16.M88.4 R180, [R195+0x1800] ;  /* 0x00180000c3b4783b */ /* 0x000ff00000000200 */
        /* <DEDUP_REMOVED lines=73> */
[----:B------:R-:W-:Y:S02]  /*ec80*/  FMUL.FTZ R18, R18, c[0x0][0x2ec] ;  /* 0x0000bb0012127a20 */ /* 0x000fe40000410000 */
[----:B------:R-:W-:Y:S01]  /*ec90*/  FMUL.FTZ R19, R19, c[0x0][0x2ec] ;  /* 0x0000bb0013137a20 */ /* 0x000fe20000410000 */
[----:B------:R4:W1:Y:S10]  /*eca0*/  MUFU.TANH R178, R7 ;  /* 0x0000000700b27308 */ /* 0x0008740000002400 */
[----:B------:R-:W1:Y:S10]  /*ecb0*/  MUFU.TANH R176, R8 ;  /* 0x0000000800b07308 */ /* 0x000e740000002400 */
[----:B------:R-:W1:Y:S01]  /*ecc0*/  MUFU.TANH R175, R9 ;  /* 0x0000000900af7308 */ /* 0x000e620000002400 */
[----:B----4-:R-:W4:Y:S09]  /*ecd0*/  LDSM.16.M88.4 R4, [R193+0x800] ;  /* 0x00080000c104783b */ /* 0x010f320000000200 */
[----:B------:R-:W1:Y:S10]  /*ece0*/  MUFU.TANH R171, R10 ;  /* 0x0000000a00ab7308 */ /* 0x000e740000002400 */
[----:B------:R5:W1:Y:S10]  /*ecf0*/  MUFU.TANH R173, R11 ;  /* 0x0000000b00ad7308 */ /* 0x000a740000002400 */
[----:B------:R1:W1:Y:S10]  /*ed00*/  MUFU.TANH R170, R15 ;  /* 0x0000000f00aa7308 */ /* 0x0002740000002400 */
[----:B------:R-:W2:Y:S01]  /*ed10*/  MUFU.TANH R172, R12 ;  /* 0x0000000c00ac7308 */ /* 0x000ea20000002400 */
[----:B-----5:R-:W5:Y:S01]  /*ed20*/  LDSM.16.M88.4 R8, [R193+0x1000] ;  /* 0x00100000c108783b */ /* 0x020f620000000200 */
[-C--:B----4-:R-:W-:Y:S08]  /*ed30*/  HMMA.16816.F32 R20, R156, R4.reuse, R20 ;  /* 0x000000049c14723c */ /* 0x090ff00000001814 */
[----:B------:R-:W4:Y:S01]  /*ed40*/  MUFU.TANH R174, R13 ;  /* 0x0000000d00ae7308 */ /* 0x000f220000002400 */
[C---:B------:R-:W-:Y:S04]  /*ed50*/  HMMA.16816.F32 R24, R76.reuse, R4, R24 ;  /* 0x000000044c18723c */ /* 0x040fe80000001818 */
[----:B-1----:R-:W-:Y:S05]  /*ed60*/  FMUL.FTZ R15, R16, c[0x0][0x2ec] ;  /* 0x0000bb00100f7a20 */ /* 0x002fea0000410000 */
[----:B------:R-:W1:Y:S01]  /*ed70*/  MUFU.TANH R169, R14 ;  /* 0x0000000e00a97308 */ /* 0x000e620000002400 */
[-C--:B------:R-:W-:Y:S08]  /*ed80*/  HMMA.16816.F32 R28, R76, R6.reuse, R28 ;  /* 0x000000064c1c723c */ /* 0x080ff0000000181c */
[C---:B------:R-:W-:Y:S01]  /*ed90*/  HMMA.16816.F32 R32, R156.reuse, R6, R32 ;  /* 0x000000069c20723c */ /* 0x040fe20000001820 */
[----:B------:R-:W1:Y:S01]  /*eda0*/  MUFU.TANH R15, R15 ;  /* 0x0000000f000f7308 */ /* 0x000e620000002400 */
[----:B------:R-:W1:Y:S01]  /*edb0*/  LDSM.16.M88.4 R4, [R193+0x1800] ;  /* 0x00180000c104783b */ /* 0x000e620000000200 */
[----:B------:R-:W-:Y:S04]  /*edc0*/  DEPBAR.LE SB0, 0x0 ;  /* 0x000080000000791a */ /* 0x000fe80000000000 */
[----:B------:R-:W-:Y:S02]  /*edd0*/  FMUL.FTZ R20, R20, c[0x0][0x2ec] ;  /* 0x0000bb0014147a20 */ /* 0x000fe40000410000 */
[----:B------:R-:W-:Y:S02]  /*ede0*/  FMUL.FTZ R21, R21, c[0x0][0x2ec] ;  /* 0x0000bb0015157a20 */ /* 0x000fe40000410000 */
[----:B------:R-:W1:Y:S01]  /*edf0*/  MUFU.TANH R17, R17 ;  /* 0x0000001100117308 */ /* 0x000e620000002400 */
        /* <DEDUP_REMOVED lines=9> */
[----:B------:R5:W2:Y:S01]  /*ee90*/  MUFU.TANH R152, R31 ;  /* 0x0000001f00987308 */ /* 0x000aa20000002400 */
        /* <DEDUP_REMOVED lines=13> */
[----:B-----5:R-:W-:Y:S01]  /*ef70*/  FMUL.FTZ R31, R33, c[0x0][0x2ec] ;  /* 0x0000bb00211f7a20 */ /* 0x020fe20000410000 */
        /* <DEDUP_REMOVED lines=10> */
[----:B------:R1:W1:Y:S03]  /*f020*/  MUFU.TANH R164, R23 ;  /* 0x0000001700a47308 */ /* 0x0002660000002400 */
        /* <DEDUP_REMOVED lines=69> */
[----:B------:R-:W1:Y:S02]  /*f480*/  MUFU.TANH R67, R67 ;  /* 0x0000004300437308 */ /* 0x000e640000002400 */
[----:B-1234-:R-:W-:-:S05]  /*f490*/  @P1 BRA `(.L_x_1096) ;  /* 0xffffebc000001947 */ /* 0x01efca000383ffff */
.L_x_1095:
[----:B------:R-:W2:Y:S02]  /*f4a0*/  S2R R0, SR_TID.X ;  /* 0x0000000000007919 */ /* 0x000ea40000002100 */
[----:B--2---:R-:W-:Y:S04]  /*f4b0*/  SHF.L.U32 R0, R0, 0x1, RZ ;  /* 0x0000000100007819 */ /* 0x004fe800000006ff */
[----:B------:R-:W-:Y:S04]  /*f4c0*/  LOP3.LUT R0, R0, 0x6, RZ, 0xc0, !PT ;  /* 0x0000000600007812 */ /* 0x000fe800078ec0ff */
[----:B------:R-:W-:Y:S04]  /*f4d0*/  LEA R0, R201, R0, 0x6 ;  /* 0x00000000c9007211 */ /* 0x000fe800078e30ff */
[----:B-1----:R-:W1:Y:S01]  /*f4e0*/  I2F R11, R0 ;  /* 0x00000000000b7306 */ /* 0x002e620000201400 */
[C---:B------:R-:W-:Y:S02]  /*f4f0*/  IADD3 R3, R0.reuse, 0x8, RZ ;  /* 0x0000000800037810 */ /* 0x040fe40007ffe0ff */
[C---:B------:R-:W-:Y:S02]  /*f500*/  IADD3 R4, R0.reuse, 0x1, RZ ;  /* 0x0000000100047810 */ /* 0x040fe40007ffe0ff */
[C---:B------:R-:W-:Y:S02]  /*f510*/  IADD3 R9, R0.reuse, 0x10, RZ ;  /* 0x0000001000097810 */ /* 0x040fe40007ffe0ff */
[C---:B------:R-:W-:Y:S02]  /*f520*/  IADD3 R16, R0.reuse, 0x29, RZ ;  /* 0x0000002900107810 */ /* 0x040fe40007ffe0ff */
[C---:B------:R-:W-:Y:S01]  /*f530*/  IADD3 R10, R0.reuse, 0x9, RZ ;  /* 0x00000009000a7810 */ /* 0x040fe20007ffe0ff */
[----:B------:R-:W2:Y:S01]  /*f540*/  I2F R3, R3 ;  /* 0x0000000300037306 */ /* 0x000ea20000201400 */
[C---:B------:R-:W-:Y:S02]  /*f550*/  IADD3 R8, R0.reuse, 0x11, RZ ;  /* 0x0000001100087810 */ /* 0x040fe40007ffe0ff */
[C---:B------:R-:W-:Y:S02]  /*f560*/  IADD3 R7, R0.reuse, 0x18, RZ ;  /* 0x0000001800077810 */ /* 0x040fe40007ffe0ff */
[C---:B------:R-:W-:Y:S02]  /*f570*/  IADD3 R5, R0.reuse, 0x20, RZ ;  /* 0x0000002000057810 */ /* 0x040fe40007ffe0ff */
[C---:B------:R-:W-:Y:S02]  /*f580*/  IADD3 R6, R0.reuse, 0x19, RZ ;  /* 0x0000001900067810 */ /* 0x040fe40007ffe0ff */
[C---:B------:R-:W-:Y:S01]  /*f590*/  IADD3 R13, R0.reuse, 0x21, RZ ;  /* 0x00000021000d7810 */ /* 0x040fe20007ffe0ff */
[----:B------:R-:W3:Y:S01]  /*f5a0*/  I2F R4, R4 ;  /* 0x0000000400047306 */ /* 0x000ee20000201400 */
[C---:B------:R-:W-:Y:S01]  /*f5b0*/  IADD3 R12, R0.reuse, 0x28, RZ ;  /* 0x00000028000c7810 */ /* 0x040fe20007ffe0ff */
[CC--:B-1----:R-:W-:Y:S02]  /*f5c0*/  FFMA.FTZ R22, R11.reuse, R68.reuse, R171 ;  /* 0x000000440b167223 */ /* 0x0c2fe400000100ab */
[CC--:B------:R-:W-:Y:S02]  /*f5d0*/  FFMA.FTZ R14, R11.reuse, R68.reuse, R179 ;  /* 0x000000440b0e7223 */ /* 0x0c0fe400000100b3 */
[CC--:B------:R-:W-:Y:S04]  /*f5e0*/  FFMA.FTZ R18, R11.reuse, R68.reuse, R177 ;  /* 0x000000440b127223 */ /* 0x0c0fe800000100b1 */
[----:B------:R-:W1:Y:S01]  /*f5f0*/  I2F R9, R9 ;  /* 0x0000000900097306 */ /* 0x000e620000201400 */
[-C--:B------:R-:W-:Y:S02]  /*f600*/  FFMA.FTZ R26, R11, R68.reuse, R176 ;  /* 0x000000440b1a7223 */ /* 0x080fe400000100b0 */
[CC--:B--2---:R-:W-:Y:S02]  /*f610*/  FFMA.FTZ R23, R3.reuse, R68.reuse, R169 ;  /* 0x0000004403177223 */ /* 0x0c4fe400000100a9 */
[CC--:B------:R-:W-:Y:S02]  /*f620*/  FFMA.FTZ R15, R3.reuse, R68.reuse, R15 ;  /* 0x00000044030f7223 */ /* 0x0c0fe4000001000f */
[CC--:B------:R-:W-:Y:S03]  /*f630*/  FFMA.FTZ R19, R3.reuse, R68.reuse, R166 ;  /* 0x0000004403137223 */ /* 0x0c0fe600000100a6 */
[----:B------:R2:W4:Y:S01]  /*f640*/  I2F R11, R16 ;  /* 0x00000010000b7306 */ /* 0x0005220000201400 */
[-C--:B------:R-:W-:Y:S01]  /*f650*/  FFMA.FTZ R27, R3, R68.reuse, R172 ;  /* 0x00000044031b7223 */ /* 0x080fe200000100ac */
[----:B------:R-:W-:Y:S01]  /*f660*/  IADD3 R3, R0, 0x31, RZ ;  /* 0x0000003100037810 */ /* 0x000fe20007ffe0ff */
[CC--:B---3--:R-:W-:Y:S02]  /*f670*/  FFMA.FTZ R20, R4.reuse, R68.reuse, R178 ;  /* 0x0000004404147223 */ /* 0x0c8fe400000100b2 */
[CC--:B------:R-:W-:Y:S02]  /*f680*/  FFMA.FTZ R24, R4.reuse, R68.reuse, R173 ;  /* 0x0000004404187223 */ /* 0x0c0fe400000100ad */
[CC--:B------:R-:W-:Y:S03]  /*f690*/  FFMA.FTZ R28, R4.reuse, R68.reuse, R175 ;  /* 0x00000044041c7223 */ /* 0x0c0fe600000100af */
[----:B------:R-:W3:Y:S01]  /*f6a0*/  I2F R10, R10 ;  /* 0x0000000a000a7306 */ /* 0x000ee20000201400 */
[CC--:B-1----:R-:W-:Y:S02]  /*f6b0*/  FFMA.FTZ R30, R9.reuse, R68.reuse, R165 ;  /* 0x00000044091e7223 */ /* 0x0c2fe400000100a5 */
[CC--:B------:R-:W-:Y:S02]  /*f6c0*/  FFMA.FTZ R33, R9.reuse, R68.reuse, R163 ;  /* 0x0000004409217223 */ /* 0x0c0fe400000100a3 */
[CC--:B------:R-:W-:Y:S05]  /*f6d0*/  FFMA.FTZ R41, R9.reuse, R68.reuse, R153 ;  /* 0x0000004409297223 */ /* 0x0c0fea0000010099 */
[----:B------:R-:W1:Y:S01]  /*f6e0*/  I2F R8, R8 ;  /* 0x0000000800087306 */ /* 0x000e620000201400 */
[-C--:B------:R-:W-:Y:S02]  /*f6f0*/  FFMA.FTZ R45, R9, R68.reuse, R162 ;  /* 0x00000044092d7223 */ /* 0x080fe400000100a2 */
[-C--:B--2---:R-:W-:Y:S01]  /*f700*/  FFMA.FTZ R16, R4, R68.reuse, R180 ;  /* 0x0000004404107223 */ /* 0x084fe200000100b4 */
[----:B------:R-:W-:Y:S01]  /*f710*/  IADD3 R4, R0, 0x30, RZ ;  /* 0x0000003000047810 */ /* 0x000fe20007ffe0ff */
[CC--:B----4-:R-:W-:Y:S02]  /*f720*/  FFMA.FTZ R157, R11.reuse, R68.reuse, R37 ;  /* 0x000000440b9d7223 */ /* 0x0d0fe40000010025 */
[-C--:B------:R-:W-:Y:S03]  /*f730*/  FFMA.FTZ R153, R11, R68.reuse, R47 ;  /* 0x000000440b997223 */ /* 0x080fe6000001002f */
[----:B------:R-:W2:Y:S01]  /*f740*/  I2F R9, R3 ;  /* 0x0000000300097306 */ /* 0x000ea20000201400 */
[CC--:B---3--:R-:W-:Y:S02]  /*f750*/  FFMA.FTZ R21, R10.reuse, R68.reuse, R168 ;  /* 0x000000440a157223 */ /* 0x0c8fe400000100a8 */
[CC--:B------:R-:W-:Y:S02]  /*f760*/  FFMA.FTZ R17, R10.reuse, R68.reuse, R17 ;  /* 0x000000440a117223 */ /* 0x0c0fe40000010011 */
[CC--:B------:R-:W-:Y:S05]  /*f770*/  FFMA.FTZ R25, R10.reuse, R68.reuse, R170 ;  /* 0x000000440a197223 */ /* 0x0c0fea00000100aa */
[----:B------:R-:W3:Y:S01]  /*f780*/  I2F R4, R4 ;  /* 0x0000000400047306 */ /* 0x000ee20000201400 */
[-C--:B------:R-:W-:Y:S02]  /*f790*/  FFMA.FTZ R29, R10, R68.reuse, R174 ;  /* 0x000000440a1d7223 */ /* 0x080fe400000100ae */
[CC--:B-1----:R-:W-:Y:S02]  /*f7a0*/  FFMA.FTZ R10, R8.reuse, R68.reuse, R167 ;  /* 0x00000044080a7223 */ /* 0x0c2fe400000100a7 */
[CC--:B------:R-:W-:Y:S02]  /*f7b0*/  FFMA.FTZ R34, R8.reuse, R68.reuse, R164 ;  /* 0x0000004408227223 */ /* 0x0c0fe400000100a4 */
[CC--:B------:R-:W-:Y:S03]  /*f7c0*/  FFMA.FTZ R46, R8.reuse, R68.reuse, R161 ;  /* 0x00000044082e7223 */ /* 0x0c0fe600000100a1 */
[----:B------:R-:W1:Y:S01]  /*f7d0*/  I2F R7, R7 ;  /* 0x0000000700077306 */ /* 0x000e620000201400 */
[-C--:B------:R-:W-:Y:S01]  /*f7e0*/  FFMA.FTZ R42, R8, R68.reuse, R155 ;  /* 0x00000044082a7223 */ /* 0x080fe2000001009b */
[C---:B------:R-:W-:Y:S01]  /*f7f0*/  IADD3 R8, R0.reuse, 0x38, RZ ;  /* 0x0000003800087810 */ /* 0x040fe20007ffe0ff */
[CC--:B--2---:R-:W-:Y:S01]  /*f800*/  FFMA.FTZ R177, R9.reuse, R68.reuse, R53 ;  /* 0x0000004409b17223 */ /* 0x0c4fe20000010035 */
[----:B------:R-:W-:Y:S01]  /*f810*/  IADD3 R3, R0, 0x39, RZ ;  /* 0x0000003900037810 */ /* 0x000fe20007ffe0ff */
[CC--:B------:R-:W-:Y:S01]  /*f820*/  FFMA.FTZ R211, R9.reuse, R68.reuse, R55 ;  /* 0x0000004409d37223 */ /* 0x0c0fe20000010037 */
[----:B------:R-:W-:Y:S01]  /*f830*/  FMNMX.FTZ R0, R14, R71, !PT ;  /* 0x000000470e007209 */ /* 0x000fe20007810000 */
[CC--:B------:R-:W-:Y:S03]  /*f840*/  FFMA.FTZ R225, R9.reuse, R68.reuse, R59 ;  /* 0x0000004409e17223 */ /* 0x0c0fe6000001003b */
[----:B------:R-:W2:Y:S01]  /*f850*/  I2F R5, R5 ;  /* 0x0000000500057306 */ /* 0x000ea20000201400 */
[-C--:B------:R-:W-:Y:S02]  /*f860*/  FFMA.FTZ R210, R9, R68.reuse, R77 ;  /* 0x0000004409d27223 */ /* 0x080fe4000001004d */
[CC--:B---3--:R-:W-:Y:S02]  /*f870*/  FFMA.FTZ R176, R4.reuse, R68.reuse, R52 ;  /* 0x0000004404b07223 */ /* 0x0c8fe40000010034 */
[CC--:B------:R-:W-:Y:S02]  /*f880*/  FFMA.FTZ R213, R4.reuse, R68.reuse, R54 ;  /* 0x0000004404d57223 */ /* 0x0c0fe40000010036 */
[----:B------:R-:W-:Y:S01]  /*f890*/  LDSM.16.MT88.4 R52, [R190+0x6000] ;  /* 0x00600000be34783b */ /* 0x000fe20000004200 */
[CC--:B------:R-:W-:Y:S02]  /*f8a0*/  FFMA.FTZ R226, R4.reuse, R68.reuse, R58 ;  /* 0x0000004404e27223 */ /* 0x0c0fe4000001003a */
[----:B------:R-:W3:Y:S01]  /*f8b0*/  I2F R6, R6 ;  /* 0x0000000600067306 */ /* 0x000ee20000201400 */
[----:B------:R-:W-:Y:S01]  /*f8c0*/  FFMA.FTZ R227, R4, R68, R56 ;  /* 0x0000004404e37223 */ /* 0x000fe20000010038 */
[----:B------:R-:W-:Y:S02]  /*f8d0*/  FMNMX.FTZ R4, R16, R0, !PT ;  /* 0x0000000010047209 */ /* 0x000fe40007810000 */
[----:B------:R-:W-:Y:S01]  /*f8e0*/  FMNMX.FTZ R0, R18, R72, !PT ;  /* 0x0000004812007209 */ /* 0x000fe20007810000 */
[CC--:B-1----:R-:W-:Y:S02]  /*f8f0*/  FFMA.FTZ R32, R7.reuse, R68.reuse, R32 ;  /* 0x0000004407207223 */ /* 0x0c2fe40000010020 */
[-C--:B------:R-:W-:Y:S02]  /*f900*/  FFMA.FTZ R35, R7, R68.reuse, R149 ;  /* 0x0000004407237223 */ /* 0x080fe40000010095 */
[-C--:B------:R-:W-:Y:S01]  /*f910*/  FFMA.FTZ R149, R11, R68.reuse, R51 ;  /* 0x000000440b957223 */ /* 0x080fe20000010033 */
[----:B------:R-:W1:Y:S01]  /*f920*/  I2F R13, R13 ;  /* 0x0000000d000d7306 */ /* 0x000e620000201400 */
[CC--:B------:R-:W-:Y:S02]  /*f930*/  FFMA.FTZ R43, R7.reuse, R68.reuse, R151 ;  /* 0x00000044072b7223 */ /* 0x0c0fe40000010097 */
[-C--:B------:R-:W-:Y:S02]  /*f940*/  FFMA.FTZ R57, R7, R68.reuse, R154 ;  /* 0x0000004407397223 */ /* 0x080fe4000001009a */
[CC--:B--2---:R-:W-:Y:S02]  /*f950*/  FFMA.FTZ R146, R5.reuse, R68.reuse, R146 ;  /* 0x0000004405927223 */ /* 0x0c4fe40000010092 */
[CC--:B------:R-:W-:Y:S02]  /*f960*/  FFMA.FTZ R155, R5.reuse, R68.reuse, R144 ;  /* 0x00000044059b7223 */ /* 0x0c0fe40000010090 */
[CC--:B------:R-:W-:Y:S01]  /*f970*/  FFMA.FTZ R61, R5.reuse, R68.reuse, R148 ;  /* 0x00000044053d7223 */ /* 0x0c0fe20000010094 */
[----:B------:R-:W2:Y:S01]  /*f980*/  I2F R12, R12 ;  /* 0x0000000c000c7306 */ /* 0x000ea20000201400 */
[----:B------:R-:W-:Y:S01]  /*f990*/  FFMA.FTZ R151, R5, R68, R70 ;  /* 0x0000004405977223 */ /* 0x000fe20000010046 */
[----:B------:R-:W-:Y:S01]  /*f9a0*/  FMNMX.FTZ R5, R15, R4, !PT ;  /* 0x000000040f057209 */ /* 0x000fe20007810000 */
[----:B---3--:R-:W-:Y:S01]  /*f9b0*/  FFMA.FTZ R44, R6, R68, R152 ;  /* 0x00000044062c7223 */ /* 0x008fe20000010098 */
[----:B------:R-:W-:Y:S01]  /*f9c0*/  FMNMX.FTZ R4, R20, R0, !PT ;  /* 0x0000000014047209 */ /* 0x000fe20007810000 */
[CC--:B------:R-:W-:Y:S01]  /*f9d0*/  FFMA.FTZ R31, R6.reuse, R68.reuse, R31 ;  /* 0x00000044061f7223 */ /* 0x0c0fe2000001001f */
[----:B------:R-:W-:Y:S01]  /*f9e0*/  FMNMX.FTZ R5, R17, R5, !PT ;  /* 0x0000000511057209 */ /* 0x000fe20007810000 */
[C---:B------:R-:W-:Y:S01]  /*f9f0*/  FFMA.FTZ R40, R6.reuse, R68, R150 ;  /* 0x0000004406287223 */ /* 0x040fe20000010096 */
[----:B------:R-:W-:Y:S02]  /*fa00*/  FMNMX.FTZ R4, R19, R4, !PT ;  /* 0x0000000413047209 */ /* 0x000fe40007810000 */
[----:B------:R-:W3:Y:S01]  /*fa10*/  I2F R8, R8 ;  /* 0x0000000800087306 */ /* 0x000ee20000201400 */
[----:B------:R-:W-:Y:S01]  /*fa20*/  FFMA.FTZ R60, R6, R68, R160 ;  /* 0x00000044063c7223 */ /* 0x000fe200000100a0 */
[----:B------:R-:W-:Y:S02]  /*fa30*/  FMNMX.FTZ R6, R30, R5, !PT ;  /* 0x000000051e067209 */ /* 0x000fe40007810000 */
[----:B------:R-:W-:Y:S01]  /*fa40*/  FMNMX.FTZ R5, R21, R4, !PT ;  /* 0x0000000415057209 */ /* 0x000fe20007810000 */
[C---:B-1----:R-:W-:Y:S01]  /*fa50*/  FFMA.FTZ R62, R13.reuse, R68, R147 ;  /* 0x000000440d3e7223 */ /* 0x042fe20000010093 */
[----:B------:R-:W-:Y:S01]  /*fa60*/  FMNMX.FTZ R6, R10, R6, !PT ;  /* 0x000000060a067209 */ /* 0x000fe20007810000 */
[----:B------:R-:W-:Y:S01]  /*fa70*/  FFMA.FTZ R147, R13, R68, R145 ;  /* 0x000000440d937223 */ /* 0x000fe20000010091 */
[----:B------:R-:W-:Y:S01]  /*fa80*/  FMNMX.FTZ R0, R22, R74, !PT ;  /* 0x0000004a16007209 */ /* 0x000fe20007810000 */
[----:B------:R-:W-:Y:S01]  /*fa90*/  FFMA.FTZ R145, R11, R68, R49 ;  /* 0x000000440b917223 */ /* 0x000fe20000010031 */
[----:B------:R-:W1:Y:S01]  /*faa0*/  I2F R3, R3 ;  /* 0x0000000300037306 */ /* 0x000e620000201400 */
[----:B------:R-:W-:Y:S01]  /*fab0*/  FMNMX.FTZ R6, R32, R6, !PT ;  /* 0x0000000620067209 */ /* 0x000fe20007810000 */
[-C--:B------:R-:W-:Y:S01]  /*fac0*/  FFMA.FTZ R150, R13, R68.reuse, R69 ;  /* 0x000000440d967223 */ /* 0x080fe20000010045 */
[----:B------:R-:W-:Y:S01]  /*fad0*/  FMNMX.FTZ R5, R33, R5, !PT ;  /* 0x0000000521057209 */ /* 0x000fe20007810000 */
[C---:B--2---:R-:W-:Y:S01]  /*fae0*/  FFMA.FTZ R79, R12.reuse, R68, R48 ;  /* 0x000000440c4f7223 */ /* 0x044fe20000010030 */
        /* <DEDUP_REMOVED lines=9> */
[----:B---3--:R-:W-:Y:S01]  /*fb80*/  FFMA.FTZ R180, R8, R68, R64 ;  /* 0x0000004408b47223 */ /* 0x008fe20000010040 */
[----:B------:R-:W-:Y:S01]  /*fb90*/  FMNMX.FTZ R70, R62, R70, !PT ;  /* 0x000000463e467209 */ /* 0x000fe20007810000 */
[----:B------:R-:W-:Y:S01]  /*fba0*/  FFMA.FTZ R219, R8, R68, R66 ;  /* 0x0000004408db7223 */ /* 0x000fe20000010042 */
[----:B------:R-:W-:Y:S01]  /*fbb0*/  FMNMX.FTZ R0, R24, R0, !PT ;  /* 0x0000000018007209 */ /* 0x000fe20007810000 */
[CC--:B------:R-:W-:Y:S01]  /*fbc0*/  FFMA.FTZ R76, R8.reuse, R68.reuse, R76 ;  /* 0x00000044084c7223 */ /* 0x0c0fe2000001004c */
[----:B------:R-:W-:Y:S01]  /*fbd0*/  FMNMX.FTZ R5, R35, R5, !PT ;  /* 0x0000000523057209 */ /* 0x000fe20007810000 */
[----:B------:R-:W-:Y:S01]  /*fbe0*/  FFMA.FTZ R216, R8, R68, R78 ;  /* 0x0000004408d87223 */ /* 0x000fe2000001004e */
[----:B------:R-:W-:Y:S02]  /*fbf0*/  FMNMX.FTZ R4, R27, R4, !PT ;  /* 0x000000041b047209 */ /* 0x000fe40007810000 */
[----:B------:R-:W-:Y:S01]  /*fc00*/  FMNMX.FTZ R70, R79, R70, !PT ;  /* 0x000000464f467209 */ /* 0x000fe20007810000 */
[----:B-1----:R-:W-:Y:S01]  /*fc10*/  FFMA.FTZ R179, R3, R68, R65 ;  /* 0x0000004403b37223 */ /* 0x002fe20000010041 */
[----:B------:R-:W-:Y:S01]  /*fc20*/  FMNMX.FTZ R0, R23, R0, !PT ;  /* 0x0000000017007209 */ /* 0x000fe20007810000 */
[CC--:B------:R-:W-:Y:S01]  /*fc30*/  FFMA.FTZ R218, R3.reuse, R68.reuse, R67 ;  /* 0x0000004403da7223 */ /* 0x0c0fe20000010043 */
[----:B------:R-:W-:Y:S01]  /*fc40*/  FMNMX.FTZ R5, R40, R5, !PT ;  /* 0x0000000528057209 */ /* 0x000fe20007810000 */
[----:B------:R-:W-:Y:S01]  /*fc50*/  FFMA.FTZ R77, R3, R68, R2 ;  /* 0x00000044034d7223 */ /* 0x000fe20000010002 */
[----:B------:R-:W-:Y:S01]  /*fc60*/  FMNMX.FTZ R4, R29, R4, !PT ;  /* 0x000000041d047209 */ /* 0x000fe20007810000 */
[----:B------:R-:W-:Y:S01]  /*fc70*/  FFMA.FTZ R222, R3, R68, R38 ;  /* 0x0000004403de7223 */ /* 0x000fe20000010026 */
        /* <DEDUP_REMOVED lines=35> */
[----:B-1----:R-:W-:Y:S02]  /*feb0*/  FMNMX.FTZ R70, R70, R5, !PT ;  /* 0x0000000546467209 */ /* 0x002fe40007810000 */
[----:B------:R-:W-:Y:S02]  /*fec0*/  FMNMX.FTZ R0, R76, R0, !PT ;  /* 0x000000004c007209 */ /* 0x000fe40007810000 */
[----:B------:R-:W-:Y:S02]  /*fed0*/  FMNMX.FTZ R4, R227, R4, !PT ;  /* 0x00000004e3047209 */ /* 0x000fe40007810000 */
[----:B------:R-:W-:Y:S01]  /*fee0*/  FMNMX.FTZ R0, R77, R0, !PT ;  /* 0x000000004d007209 */ /* 0x000fe20007810000 */
[----:B------:R-:W1:Y:S01]  /*fef0*/  SHFL.BFLY PT, R6, R70, 0x1, 0x1f ;  /* 0x0c201f0046067f89 */ /* 0x000e6200000e0000 */
[----:B------:R-:W-:Y:S04]  /*ff00*/  FMNMX.FTZ R4, R210, R4, !PT ;  /* 0x00000004d2047209 */ /* 0x000fe80007810000 */
[----:B------:R-:W-:Y:S03]  /*ff10*/  FMNMX.FTZ R4, R216, R4, !PT ;  /* 0x00000004d8047209 */ /* 0x000fe60007810000 */
[----:B------:R-:W3:Y:S01]  /*ff20*/  SHFL.BFLY PT, R2, R0, 0x2, 0x1f ;  /* 0x0c401f0000027f89 */ /* 0x000ee200000e0000 */
[----:B------:R-:W-:Y:S02]  /*ff30*/  FMNMX.FTZ R4, R222, R4, !PT ;  /* 0x00000004de047209 */ /* 0x000fe40007810000 */
[----:B--2---:R-:W-:Y:S05]  /*ff40*/  FMNMX.FTZ R69, R69, R7, !PT ;  /* 0x0000000745457209 */ /* 0x004fea0007810000 */
[----:B------:R-:W2:Y:S01]  /*ff50*/  SHFL.BFLY PT, R5, R4, 0x2, 0x1f ;  /* 0x0c401f0004057f89 */ /* 0x000ea200000e0000 */
[----:B-1----:R-:W-:Y:S07]  /*ff60*/  FMNMX.FTZ R70, R70, R6, !PT ;  /* 0x0000000646467209 */ /* 0x002fee0007810000 */
[----:B------:R-:W1:Y:S01]  /*ff70*/  SHFL.BFLY PT, R7, R69, 0x1, 0x1f ;  /* 0x0c201f0045077f89 */ /* 0x000e6200000e0000 */
[----:B------:R-:W-:Y:S02]  /*ff80*/  FSETP.NEU.FTZ.AND P2, PT, R70, -INF , PT ;  /* 0xff8000004600780b */ /* 0x000fe40003f5d000 */
[----:B---3--:R-:W-:Y:S01]  /*ff90*/  FMNMX.FTZ R2, R0, R2, !PT ;  /* 0x0000000200027209 */ /* 0x008fe20007810000 */
[----:B------:R-:W-:Y:S04]  /*ffa0*/  FADD.FTZ R0, -R70, R71 ;  /* 0x0000004746007221 */ /* 0x000fe80000010100 */
[----:B------:R-:W-:Y:S01]  /*ffb0*/  FMUL.FTZ R0, R0, c[0x0][0x23c] ;  /* 0x00008f0000007a20 */ /* 0x000fe20000410000 */
[----:B------:R-:W3:Y:S03]  /*ffc0*/  SHFL.BFLY PT, R3, R2, 0x1, 0x1f ;  /* 0x0c201f0002037f89 */ /* 0x000ee600000e0000 */
[----:B------:R4:W5:Y:S01]  /*ffd0*/  MUFU.EX2 R73, R0 ;  /* 0x0000000000497308 */ /* 0x0009620000000800 */
[----:B--2---:R-:W-:Y:S05]  /*ffe0*/  FMNMX.FTZ R4, R4, R5, !PT ;  /* 0x0000000504047209 */ /* 0x004fea0007810000 */
[----:B------:R-:W2:Y:S01]  /*fff0*/  SHFL.BFLY PT, R5, R4, 0x1, 0x1f ;  /* 0x0c201f0004057f89 */ /* 0x000ea200000e0000 */
[----:B-1----:R-:W-:Y:S02]  /*10000*/  FMNMX.FTZ R69, R69, R7, !PT ;  /* 0x0000000745457209 */ /* 0x002fe40007810000 */
[----:B---3--:R-:W-:Y:S03]  /*10010*/  FMNMX.FTZ R3, R2, R3, !PT ;  /* 0x0000000302037209 */ /* 0x008fe60007810000 */
[----:B----4-:R-:W-:Y:S02]  /*10020*/  FADD.FTZ R0, -R69, R72 ;  /* 0x0000004845007221 */ /* 0x010fe40000010100 */
[----:B------:R-:W-:Y:S02]  /*10030*/  FMUL.FTZ R78, R3, c[0x0][0x23c] ;  /* 0x00008f00034e7a20 */ /* 0x000fe40000410000 */
[----:B------:R-:W-:Y:S02]  /*10040*/  FMUL.FTZ R0, R0, c[0x0][0x23c] ;  /* 0x00008f0000007a20 */ /* 0x000fe40000410000 */
[----:B-----5:R-:W-:Y:S01]  /*10050*/  FMUL.FTZ R48, R73, R124 ;  /* 0x0000007c49307220 */ /* 0x020fe20000410000 */
[----:B--2---:R-:W-:Y:S01]  /*10060*/  FMNMX.FTZ R2, R4, R5, !PT ;  /* 0x0000000504027209 */ /* 0x004fe20007810000 */
[----:B------:R1:W2:Y:S04]  /*10070*/  MUFU.EX2 R72, R0 ;  /* 0x0000000000487308 */ /* 0x0002a80000000800 */
[----:B------:R-:W-:Y:S02]  /*10080*/  FMUL.FTZ R144, R2, c[0x0][0x23c] ;  /* 0x00008f0002907a20 */ /* 0x000fe40000410000 */
[----:B-1----:R-:W-:Y:S02]  /*10090*/  FADD.FTZ R0, -R3, R74 ;  /* 0x0000004a03007221 */ /* 0x002fe40000010100 */
[----:B------:R-:W-:Y:S02]  /*100a0*/  FMUL.FTZ R74, R70, c[0x0][0x23c] ;  /* 0x00008f00464a7a20 */ /* 0x000fe40000410000 */
[----:B------:R-:W-:Y:S02]  /*100b0*/  FMUL.FTZ R0, R0, c[0x0][0x23c] ;  /* 0x00008f0000007a20 */ /* 0x000fe40000410000 */
[----:B--2---:R-:W-:Y:S01]  /*100c0*/  FMUL.FTZ R50, R72, R126 ;  /* 0x0000007e48327220 */ /* 0x004fe20000410000 */
[----:B------:R-:W-:Y:S01]  /*100d0*/  FSEL R74, R74, RZ, P2 ;  /* 0x000000ff4a4a7208 */ /* 0x000fe20001000000 */
[----:B------:R1:W2:Y:S01]  /*100e0*/  MUFU.EX2 R71, R0 ;  /* 0x0000000000477308 */ /* 0x0002a20000000800 */
[----:B------:R-:W-:Y:S01]  /*100f0*/  FSETP.NEU.FTZ.AND P2, PT, R69, -INF , PT ;  /* 0xff8000004500780b */ /* 0x000fe20003f5d000 */
[----:B------:R-:W-:Y:S02]  /*10100*/  FMUL.FTZ R51, R72, R127 ;  /* 0x0000007f48337220 */ /* 0x000fe40000410000 */
[--C-:B------:R-:W-:Y:S02]  /*10110*/  FFMA.FTZ R4, R14, c[0x0][0x23c], -R74.reuse ;  /* 0x00008f000e047a23 */ /* 0x100fe4000001084a */
[--C-:B------:R-:W-:Y:S02]  /*10120*/  FFMA.FTZ R5, R17, c[0x0][0x23c], -R74.reuse ;  /* 0x00008f0011057a23 */ /* 0x100fe4000001084a */
[--C-:B------:R-:W-:Y:S02]  /*10130*/  FFMA.FTZ R7, R32, c[0x0][0x23c], -R74.reuse ;  /* 0x00008f0020077a23 */ /* 0x100fe4000001084a */
[----:B------:R3:W-:Y:S01]  /*10140*/  MUFU.EX2 R220, R4 ;  /* 0x0000000400dc7308 */ /* 0x0007e20000000800 */
[----:B------:R-:W-:Y:S02]  /*10150*/  FMUL.FTZ R32, R73, R108 ;  /* 0x0000006c49207220 */ /* 0x000fe40000410000 */
[--C-:B------:R-:W-:Y:S02]  /*10160*/  FFMA.FTZ R12, R31, c[0x0][0x23c], -R74.reuse ;  /* 0x00008f001f0c7a23 */ /* 0x100fe4000001084a */
[--C-:B------:R-:W-:Y:S05]  /*10170*/  FFMA.FTZ R79, R79, c[0x0][0x23c], -R74.reuse ;  /* 0x00008f004f4f7a23 */ /* 0x100fea000001084a */
[----:B------:R4:W-:Y:S01]  /*10180*/  MUFU.EX2 R224, R5 ;  /* 0x0000000500e07308 */ /* 0x0009e20000000800 */
[----:B-1----:R-:W-:Y:S02]  /*10190*/  FADD.FTZ R0, -R2, R75 ;  /* 0x0000004b02007221 */ /* 0x002fe40000010100 */
[----:B------:R-:W-:Y:S02]  /*101a0*/  FMUL.FTZ R75, R69, c[0x0][0x23c] ;  /* 0x00008f00454b7a20 */ /* 0x000fe40000410000 */
[----:B--2---:R-:W-:Y:S05]  /*101b0*/  FMUL.FTZ R11, R71, R83 ;  /* 0x00000053470b7220 */ /* 0x004fea0000410000 */
[----:B------:R1:W-:Y:S01]  /*101c0*/  MUFU.EX2 R206, R7 ;  /* 0x0000000700ce7308 */ /* 0x0003e20000000800 */
[----:B------:R-:W-:Y:S01]  /*101d0*/  FSEL R75, R75, RZ, P2 ;  /* 0x000000ff4b4b7208 */ /* 0x000fe20001000000 */
[----:B------:R-:W-:Y:S01]  /*101e0*/  FMUL.FTZ R14, R71, R90 ;  /* 0x0000005a470e7220 */ /* 0x000fe20000410000 */
[----:B------:R-:W-:Y:S01]  /*101f0*/  FSETP.NEU.FTZ.AND P2, PT, R3, -INF , PT ;  /* 0xff8000000300780b */ /* 0x000fe20003f5d000 */
[----:B---3--:R-:W-:Y:S02]  /*10200*/  FFMA.FTZ R4, R16, c[0x0][0x23c], -R74 ;  /* 0x00008f0010047a23 */ /* 0x008fe4000001084a */
[--C-:B------:R-:W-:Y:S01]  /*10210*/  FFMA.FTZ R6, R21, c[0x0][0x23c], -R75.reuse ;  /* 0x00008f0015067a23 */ /* 0x100fe2000001084b */
[----:B------:R-:W-:Y:S01]  /*10220*/  FSEL R78, R78, RZ, P2 ;  /* 0x000000ff4e4e7208 */ /* 0x000fe20001000000 */
[----:B------:R-:W-:Y:S01]  /*10230*/  FMUL.FTZ R16, R73, R92 ;  /* 0x0000005c49107220 */ /* 0x000fe20000410000 */
[----:B------:R-:W-:Y:S01]  /*10240*/  FSETP.NEU.FTZ.AND P2, PT, R2, -INF , PT ;  /* 0xff8000000200780b */ /* 0x000fe20003f5d000 */
[----:B------:R2:W-:Y:S01]  /*10250*/  MUFU.EX2 R221, R4 ;  /* 0x0000000400dd7308 */ /* 0x0005e20000000800 */
[--C-:B------:R-:W-:Y:S02]  /*10260*/  FFMA.FTZ R17, R34, c[0x0][0x23c], -R75.reuse ;  /* 0x00008f0022117a23 */ /* 0x100fe4000001084b */
[----:B------:R-:W-:Y:S01]  /*10270*/  FSEL R144, R144, RZ, P2 ;  /* 0x000000ff90907208 */ /* 0x000fe20001000000 */
[--C-:B----4-:R-:W-:Y:S02]  /*10280*/  FFMA.FTZ R5, R22, c[0x0][0x23c], -R78.reuse ;  /* 0x00008f0016057a23 */ /* 0x110fe4000001084e */
[----:B------:R-:W-:Y:S02]  /*10290*/  FMUL.FTZ R34, R72, R110 ;  /* 0x0000006e48227220 */ /* 0x000fe40000410000 */
[----:B------:R-:W-:Y:S02]  /*102a0*/  FFMA.FTZ R76, R76, c[0x0][0x23c], -R78 ;  /* 0x00008f004c4c7a23 */ /* 0x000fe4000001084e */
[----:B------:R3:W-:Y:S01]  /*102b0*/  MUFU.EX2 R217, R6 ;  /* 0x0000000600d97308 */ /* 0x0007e20000000800 */
[----:B------:R-:W-:Y:S02]  /*102c0*/  FFMA.FTZ R49, R46, c[0x0][0x23c], -R144 ;  /* 0x00008f002e317a23 */ /* 0x000fe40000010890 */
[----:B------:R-:W-:Y:S02]  /*102d0*/  FMUL.FTZ R0, R0, c[0x0][0x23c] ;  /* 0x00008f0000007a20 */ /* 0x000fe40000410000 */
[----:B-1----:R-:W-:Y:S02]  /*102e0*/  FMUL.FTZ R7, R72, R87 ;  /* 0x0000005748077220 */ /* 0x002fe40000410000 */
[C---:B------:R-:W-:Y:S02]  /*102f0*/  FMUL.FTZ R59, R71.reuse, R135 ;  /* 0x00000087473b7220 */ /* 0x040fe40000410000 */
[C---:B------:R-:W-:Y:S01]  /*10300*/  FMUL.FTZ R31, R71.reuse, R107 ;  /* 0x0000006b471f7220 */ /* 0x040fe20000410000 */
[----:B------:R1:W-:Y:S01]  /*10310*/  MUFU.EX2 R187, R5 ;  /* 0x0000000500bb7308 */ /* 0x0003e20000000800 */
[C---:B------:R-:W-:Y:S02]  /*10320*/  FMUL.FTZ R58, R71.reuse, R134 ;  /* 0x00000086473a7220 */ /* 0x040fe40000410000 */
[----:B------:R-:W-:Y:S02]  /*10330*/  FMUL.FTZ R46, R71, R122 ;  /* 0x0000007a472e7220 */ /* 0x000fe40000410000 */
[----:B--2---:R-:W-:Y:S02]  /*10340*/  FFMA.FTZ R4, R15, c[0x0][0x23c], -R74 ;  /* 0x00008f000f047a23 */ /* 0x004fe4000001084a */
[C---:B------:R-:W-:Y:S02]  /*10350*/  FMUL.FTZ R15, R71.reuse, R91 ;  /* 0x0000005b470f7220 */ /* 0x040fe40000410000 */
[C---:B------:R-:W-:Y:S01]  /*10360*/  FMUL.FTZ R47, R71.reuse, R123 ;  /* 0x0000007b472f7220 */ /* 0x040fe20000410000 */
[----:B------:R2:W4:Y:S01]  /*10370*/  MUFU.EX2 R223, R4 ;  /* 0x0000000400df7308 */ /* 0x0005220000000800 */
[C---:B------:R-:W-:Y:S02]  /*10380*/  FMUL.FTZ R63, R71.reuse, R139 ;  /* 0x0000008b473f7220 */ /* 0x040fe40000410000 */
[--C-:B------:R-:W-:Y:S02]  /*10390*/  FFMA.FTZ R56, R60, c[0x0][0x23c], -R144.reuse ;  /* 0x00008f003c387a23 */ /* 0x100fe40000010890 */
[----:B---3--:R-:W-:Y:S02]  /*103a0*/  FFMA.FTZ R6, R26, c[0x0][0x23c], -R144 ;  /* 0x00008f001a067a23 */ /* 0x008fe40000010890 */
[----:B------:R-:W-:Y:S02]  /*103b0*/  FMUL.FTZ R26, R71, R102 ;  /* 0x00000066471a7220 */ /* 0x000fe40000410000 */
[----:B------:R-:W-:Y:S01]  /*103c0*/  FFMA.FTZ R60, R61, c[0x0][0x23c], -R74 ;  /* 0x00008f003d3c7a23 */ /* 0x000fe2000001084a */
[----:B------:R3:W-:Y:S01]  /*103d0*/  MUFU.EX2 R184, R6 ;  /* 0x0000000600b87308 */ /* 0x0007e20000000800 */
[----:B-1----:R-:W-:Y:S09]  /*103e0*/  FMUL.FTZ R5, R73, R85 ;  /* 0x0000005549057220 */ /* 0x002ff20000410000 */
[----:B------:R1:W-:Y:S01]  /*103f0*/  MUFU.EX2 R209, R12 ;  /* 0x0000000c00d17308 */ /* 0x0003e20000000800 */
[--C-:B--2---:R-:W-:Y:S02]  /*10400*/  FFMA.FTZ R4, R18, c[0x0][0x23c], -R75.reuse ;  /* 0x00008f0012047a23 */ /* 0x104fe4000001084b */
[C---:B------:R-:W-:Y:S07]  /*10410*/  FMUL.FTZ R18, R72.reuse, R94 ;  /* 0x0000005e48127220 */ /* 0x040fee0000410000 */
[----:B------:R2:W-:Y:S01]  /*10420*/  MUFU.EX2 R212, R4 ;  /* 0x0000000400d47308 */ /* 0x0005e20000000800 */
[----:B---3--:R-:W-:Y:S01]  /*10430*/  FMUL.FTZ R6, R72, R86 ;  /* 0x0000005648067220 */ /* 0x008fe20000410000 */
[----:B----4-:R-:W-:Y:S08]  /*10440*/  F2FP.PACK_AB R86, R224, R223 ;  /* 0x000000dfe056723e */ /* 0x010ff000000000ff */
[----:B------:R-:W3:Y:S01]  /*10450*/  MUFU.EX2 R0, R0 ;  /* 0x0000000000007308 */ /* 0x000ee20000000800 */
[--C-:B-1----:R-:W-:Y:S02]  /*10460*/  FFMA.FTZ R12, R33, c[0x0][0x23c], -R75.reuse ;  /* 0x00008f00210c7a23 */ /* 0x102fe4000001084b */
[----:B------:R-:W-:Y:S02]  /*10470*/  FFMA.FTZ R33, R42, c[0x0][0x23c], -R78 ;  /* 0x00008f002a217a23 */ /* 0x000fe4000001084e */
[----:B------:R-:W-:Y:S05]  /*10480*/  FMUL.FTZ R42, R71, R118 ;  /* 0x00000076472a7220 */ /* 0x000fea0000410000 */
[----:B------:R1:W-:Y:S01]  /*10490*/  MUFU.EX2 R166, R79 ;  /* 0x0000004f00a67308 */ /* 0x0003e20000000800 */
[--C-:B--2---:R-:W-:Y:S09]  /*104a0*/  FFMA.FTZ R4, R20, c[0x0][0x23c], -R75.reuse ;  /* 0x00008f0014047a23 */ /* 0x104ff2000001084b */
[----:B------:R2:W4:Y:S01]  /*104b0*/  MUFU.EX2 R214, R4 ;  /* 0x0000000400d67308 */ /* 0x0005220000000800 */
[C---:B---3--:R-:W-:Y:S02]  /*104c0*/  FMUL.FTZ R8, R0.reuse, R80 ;  /* 0x0000005000087220 */ /* 0x048fe40000410000 */
[C---:B------:R-:W-:Y:S02]  /*104d0*/  FMUL.FTZ R9, R0.reuse, R81 ;  /* 0x0000005100097220 */ /* 0x040fe40000410000 */
[C---:B------:R-:W-:Y:S05]  /*104e0*/  FMUL.FTZ R13, R0.reuse, R89 ;  /* 0x00000059000d7220 */ /* 0x040fea0000410000 */
[----:B------:R3:W-:Y:S01]  /*104f0*/  MUFU.EX2 R183, R12 ;  /* 0x0000000c00b77308 */ /* 0x0007e20000000800 */
[----:B------:R-:W-:Y:S02]  /*10500*/  FMUL.FTZ R61, R0, R137 ;  /* 0x00000089003d7220 */ /* 0x000fe40000410000 */
[----:B-1----:R-:W-:Y:S07]  /*10510*/  FFMA.FTZ R79, R145, c[0x0][0x23c], -R74 ;  /* 0x00008f00914f7a23 */ /* 0x002fee000001084a */
[----:B------:R1:W-:Y:S01]  /*10520*/  MUFU.EX2 R182, R17 ;  /* 0x0000001100b67308 */ /* 0x0003e20000000800 */
[--C-:B--2---:R-:W-:Y:S01]  /*10530*/  FFMA.FTZ R4, R19, c[0x0][0x23c], -R75.reuse ;  /* 0x00008f0013047a23 */ /* 0x104fe2000001084b */
[----:B----4-:R-:W-:Y:S01]  /*10540*/  F2FP.PACK_AB R85, R214, R212 ;  /* 0x000000d4d655723e */ /* 0x010fe200000000ff */
[----:B------:R-:W-:Y:S07]  /*10550*/  FMUL.FTZ R19, R72, R95 ;  /* 0x0000005f48137220 */ /* 0x000fee0000410000 */
[----:B------:R2:W4:Y:S01]  /*10560*/  MUFU.EX2 R215, R4 ;  /* 0x0000000400d77308 */ /* 0x0005220000000800 */
[----:B---3--:R-:W-:Y:S02]  /*10570*/  FMUL.FTZ R12, R0, R88 ;  /* 0x00000058000c7220 */ /* 0x008fe40000410000 */
[----:B------:R-:W-:Y:S07]  /*10580*/  LDSM.16.MT88.4 R88, [R189+0x6800] ;  /* 0x00680000bd58783b */ /* 0x000fee0000004200 */
[----:B------:R3:W-:Y:S01]  /*10590*/  MUFU.EX2 R165, R79 ;  /* 0x0000004f00a57308 */ /* 0x0007e20000000800 */
[----:B-1----:R-:W-:Y:S02]  /*105a0*/  FMUL.FTZ R17, R73, R93 ;  /* 0x0000005d49117220 */ /* 0x002fe40000410000 */
[----:B------:R-:W-:Y:S07]  /*105b0*/  LDSM.16.MT88.4 R92, [R192+0x6800] ;  /* 0x00680000c05c783b */ /* 0x000fee0000004200 */
[----:B------:R1:W-:Y:S01]  /*105c0*/  MUFU.EX2 R174, R33 ;  /* 0x0000002100ae7308 */ /* 0x0003e20000000800 */
[--C-:B--2---:R-:W-:Y:S01]  /*105d0*/  FFMA.FTZ R4, R24, c[0x0][0x23c], -R78.reuse ;  /* 0x00008f0018047a23 */ /* 0x104fe2000001084e */
[----:B----4-:R-:W-:Y:S01]  /*105e0*/  F2FP.PACK_AB R87, R217, R215 ;  /* 0x000000d7d957723e */ /* 0x010fe200000000ff */
[--C-:B------:R-:W-:Y:S02]  /*105f0*/  FFMA.FTZ R24, R40, c[0x0][0x23c], -R75.reuse ;  /* 0x00008f0028187a23 */ /* 0x100fe4000001084b */
[----:B------:R-:W-:Y:S05]  /*10600*/  FFMA.FTZ R40, R44, c[0x0][0x23c], -R78 ;  /* 0x00008f002c287a23 */ /* 0x000fea000001084e */
[----:B------:R2:W4:Y:S01]  /*10610*/  MUFU.EX2 R204, R4 ;  /* 0x0000000400cc7308 */ /* 0x0005220000000800 */
[----:B------:R-:W-:Y:S02]  /*10620*/  FFMA.FTZ R44, R45, c[0x0][0x23c], -R144 ;  /* 0x00008f002d2c7a23 */ /* 0x000fe40000010890 */
[----:B------:R-:W-:Y:S02]  /*10630*/  FMUL.FTZ R45, R0, R121 ;  /* 0x00000079002d7220 */ /* 0x000fe40000410000 */
[--C-:B---3--:R-:W-:Y:S05]  /*10640*/  FFMA.FTZ R79, R146, c[0x0][0x23c], -R75.reuse ;  /* 0x00008f00924f7a23 */ /* 0x108fea000001084b */
[----:B------:R3:W-:Y:S01]  /*10650*/  MUFU.EX2 R178, R24 ;  /* 0x0000001800b27308 */ /* 0x0007e20000000800 */
[----:B-1----:R-:W-:Y:S09]  /*10660*/  FMUL.FTZ R33, R73, R109 ;  /* 0x0000006d49217220 */ /* 0x002ff20000410000 */
[----:B------:R1:W-:Y:S01]  /*10670*/  MUFU.EX2 R164, R79 ;  /* 0x0000004f00a47308 */ /* 0x0003e20000000800 */
[--C-:B--2---:R-:W-:Y:S01]  /*10680*/  FFMA.FTZ R4, R23, c[0x0][0x23c], -R78.reuse ;  /* 0x00008f0017047a23 */ /* 0x104fe2000001084e */
[----:B----4-:R-:W-:Y:S01]  /*10690*/  F2FP.PACK_AB R65, R204, R187 ;  /* 0x000000bbcc41723e */ /* 0x010fe200000000ff */
[----:B------:R-:W2:Y:S07]  /*106a0*/  LDSM.16.MT88.4 R20, [R189+0x6000] ;  /* 0x00600000bd14783b */ /* 0x000eae0000004200 */
[----:B------:R4:W-:Y:S01]  /*106b0*/  MUFU.EX2 R207, R4 ;  /* 0x0000000400cf7308 */ /* 0x0009e20000000800 */
[C---:B---3--:R-:W-:Y:S09]  /*106c0*/  FMUL.FTZ R24, R0.reuse, R100 ;  /* 0x0000006400187220 */ /* 0x048ff20000410000 */
[----:B------:R3:W-:Y:S01]  /*106d0*/  MUFU.EX2 R172, R40 ;  /* 0x0000002800ac7308 */ /* 0x0007e20000000800 */
[--C-:B-1----:R-:W-:Y:S09]  /*106e0*/  FFMA.FTZ R79, R147, c[0x0][0x23c], -R75.reuse ;  /* 0x00008f00934f7a23 */ /* 0x102ff2000001084b */
[----:B------:R1:W-:Y:S01]  /*106f0*/  MUFU.EX2 R135, R79 ;  /* 0x0000004f00877308 */ /* 0x0003e20000000800 */
[----:B----4-:R-:W-:Y:S02]  /*10700*/  FFMA.FTZ R4, R25, c[0x0][0x23c], -R78 ;  /* 0x00008f0019047a23 */ /* 0x010fe4000001084e */
[C---:B------:R-:W-:Y:S07]  /*10710*/  FMUL.FTZ R25, R0.reuse, R101 ;  /* 0x0000006500197220 */ /* 0x040fee0000410000 */
[----:B------:R4:W5:Y:S01]  /*10720*/  MUFU.EX2 R208, R4 ;  /* 0x0000000400d07308 */ /* 0x0009620000000800 */
[----:B---3--:R-:W-:Y:S09]  /*10730*/  FMUL.FTZ R40, R0, R116 ;  /* 0x0000007400287220 */ /* 0x008ff20000410000 */
[----:B------:R3:W-:Y:S01]  /*10740*/  MUFU.EX2 R171, R44 ;  /* 0x0000002c00ab7308 */ /* 0x0007e20000000800 */
[--C-:B-1----:R-:W-:Y:S09]  /*10750*/  FFMA.FTZ R79, R148, c[0x0][0x23c], -R75.reuse ;  /* 0x00008f00944f7a23 */ /* 0x102ff2000001084b */
[----:B------:R1:W-:Y:S01]  /*10760*/  MUFU.EX2 R163, R79 ;  /* 0x0000004f00a37308 */ /* 0x0003e20000000800 */
[----:B----4-:R-:W-:Y:S01]  /*10770*/  FFMA.FTZ R4, R28, c[0x0][0x23c], -R144 ;  /* 0x00008f001c047a23 */ /* 0x010fe20000010890 */
[----:B-----5:R-:W-:Y:S01]  /*10780*/  F2FP.PACK_AB R67, R208, R207 ;  /* 0x000000cfd043723e */ /* 0x020fe200000000ff */
[----:B------:R-:W-:Y:S02]  /*10790*/  FFMA.FTZ R28, R41, c[0x0][0x23c], -R78 ;  /* 0x00008f00291c7a23 */ /* 0x000fe4000001084e */
[C---:B------:R-:W-:Y:S05]  /*107a0*/  FMUL.FTZ R41, R0.reuse, R117 ;  /* 0x0000007500297220 */ /* 0x040fea0000410000 */
[----:B------:R4:W5:Y:S01]  /*107b0*/  MUFU.EX2 R185, R4 ;  /* 0x0000000400b97308 */ /* 0x0009620000000800 */
[C---:B---3--:R-:W-:Y:S09]  /*107c0*/  FMUL.FTZ R44, R0.reuse, R120 ;  /* 0x00000078002c7220 */ /* 0x048ff20000410000 */
[----:B------:R3:W-:Y:S01]  /*107d0*/  MUFU.EX2 R175, R28 ;  /* 0x0000001c00af7308 */ /* 0x0007e20000000800 */
[--C-:B-1----:R-:W-:Y:S09]  /*107e0*/  FFMA.FTZ R79, R149, c[0x0][0x23c], -R75.reuse ;  /* 0x00008f00954f7a23 */ /* 0x102ff2000001084b */
[----:B------:R1:W-:Y:S01]  /*107f0*/  MUFU.EX2 R162, R79 ;  /* 0x0000004f00a27308 */ /* 0x0003e20000000800 */
[----:B----4-:R-:W-:Y:S01]  /*10800*/  FFMA.FTZ R4, R27, c[0x0][0x23c], -R144 ;  /* 0x00008f001b047a23 */ /* 0x010fe20000010890 */
[----:B-----5:R-:W-:Y:S01]  /*10810*/  F2FP.PACK_AB R64, R185, R184 ;  /* 0x000000b8b940723e */ /* 0x020fe200000000ff */
[----:B------:R-:W-:Y:S07]  /*10820*/  FMUL.FTZ R27, R71, R103 ;  /* 0x00000067471b7220 */ /* 0x000fee0000410000 */
[----:B------:R4:W-:Y:S01]  /*10830*/  MUFU.EX2 R186, R4 ;  /* 0x0000000400ba7308 */ /* 0x0009e20000000800 */
[C---:B---3--:R-:W-:Y:S09]  /*10840*/  FMUL.FTZ R28, R0.reuse, R104 ;  /* 0x00000068001c7220 */ /* 0x048ff20000410000 */
[----:B------:R3:W-:Y:S01]  /*10850*/  MUFU.EX2 R170, R49 ;  /* 0x0000003100aa7308 */ /* 0x0007e20000000800 */
[----:B-1----:R-:W-:Y:S09]  /*10860*/  FFMA.FTZ R79, R151, c[0x0][0x23c], -R78 ;  /* 0x00008f00974f7a23 */ /* 0x002ff2000001084e */
[----:B------:R1:W-:Y:S01]  /*10870*/  MUFU.EX2 R168, R60 ;  /* 0x0000003c00a87308 */ /* 0x0003e20000000800 */
[----:B----4-:R-:W-:Y:S02]  /*10880*/  FFMA.FTZ R4, R29, c[0x0][0x23c], -R144 ;  /* 0x00008f001d047a23 */ /* 0x010fe40000010890 */
[----:B------:R-:W-:Y:S07]  /*10890*/  FMUL.FTZ R29, R0, R105 ;  /* 0x00000069001d7220 */ /* 0x000fee0000410000 */
[----:B------:R4:W5:Y:S01]  /*108a0*/  MUFU.EX2 R202, R4 ;  /* 0x0000000400ca7308 */ /* 0x0009620000000800 */
[----:B---3--:R-:W-:Y:S02]  /*108b0*/  FMUL.FTZ R49, R73, R125 ;  /* 0x0000007d49317220 */ /* 0x008fe40000410000 */
[----:B------:R-:W-:Y:S07]  /*108c0*/  LDSM.16.MT88.4 R124, [R190+0x7800] ;  /* 0x00780000be7c783b */ /* 0x000fee0000004200 */
[----:B------:R-:W-:Y:S01]  /*108d0*/  MUFU.EX2 R148, R76 ;  /* 0x0000004c00947308 */ /* 0x000fe20000000800 */
[--C-:B-1----:R-:W-:Y:S02]  /*108e0*/  FFMA.FTZ R60, R62, c[0x0][0x23c], -R74.reuse ;  /* 0x00008f003e3c7a23 */ /* 0x102fe4000001084a */
[C---:B------:R-:W-:Y:S07]  /*108f0*/  FMUL.FTZ R62, R71.reuse, R138 ;  /* 0x0000008a473e7220 */ /* 0x040fee0000410000 */
[----:B------:R1:W-:Y:S01]  /*10900*/  MUFU.EX2 R167, R60 ;  /* 0x0000003c00a77308 */ /* 0x0003e20000000800 */
[--C-:B----4-:R-:W-:Y:S01]  /*10910*/  FFMA.FTZ R4, R30, c[0x0][0x23c], -R74.reuse ;  /* 0x00008f001e047a23 */ /* 0x110fe2000001084a */
[----:B-----5:R-:W-:Y:S01]  /*10920*/  F2FP.PACK_AB R66, R202, R186 ;  /* 0x000000baca42723e */ /* 0x020fe200000000ff */
[C---:B------:R-:W-:Y:S07]  /*10930*/  FMUL.FTZ R30, R71.reuse, R106 ;  /* 0x0000006a471e7220 */ /* 0x040fee0000410000 */
[----:B------:R3:W-:Y:S01]  /*10940*/  MUFU.EX2 R203, R4 ;  /* 0x0000000400cb7308 */ /* 0x0007e20000000800 */
[----:B-1----:R-:W-:Y:S02]  /*10950*/  FMUL.FTZ R60, R0, R136 ;  /* 0x00000088003c7220 */ /* 0x002fe40000410000 */
[----:B---3--:R-:W-:Y:S02]  /*10960*/  FFMA.FTZ R4, R10, c[0x0][0x23c], -R74 ;  /* 0x00008f000a047a23 */ /* 0x008fe4000001084a */
[----:B------:R-:W-:Y:S05]  /*10970*/  FMUL.FTZ R10, R71, R82 ;  /* 0x00000052470a7220 */ /* 0x000fea0000410000 */
[----:B------:R1:W3:Y:S01]  /*10980*/  MUFU.EX2 R205, R4 ;  /* 0x0000000400cd7308 */ /* 0x0002e20000000800 */
[----:B------:R-:W4:Y:S01]  /*10990*/  LDSM.16.MT88.4 R80, [R191+0x6000] ;  /* 0x00600000bf50783b */ /* 0x000f220000004200 */
[----:B-1----:R-:W-:Y:S01]  /*109a0*/  FMUL.FTZ R4, R73, R84 ;  /* 0x0000005449047220 */ /* 0x002fe20000410000 */
[----:B------:R-:W-:Y:S07]  /*109b0*/  F2FP.PACK_AB R84, R221, R220 ;  /* 0x000000dcdd54723e */ /* 0x000fee00000000ff */
[-C--:B--2---:R-:W-:Y:S08]  /*109c0*/  HMMA.16816.F32 R4, R84, R20.reuse, R4 ;  /* 0x000000145404723c */ /* 0x084ff00000001804 */
[C---:B------:R-:W-:Y:S07]  /*109d0*/  HMMA.16816.F32 R8, R64.reuse, R20, R8 ;  /* 0x000000144008723c */ /* 0x040fee0000001808 */
[----:B------:R-:W-:Y:S01]  /*109e0*/  FFMA.FTZ R20, R35, c[0x0][0x23c], -R75 ;  /* 0x00008f0023147a23 */ /* 0x000fe2000001084b */
[-C--:B------:R-:W-:Y:S03]  /*109f0*/  HMMA.16816.F32 R12, R64, R22.reuse, R12 ;  /* 0x00000016400c723c */ /* 0x080fe6000000180c */
[----:B------:R1:W2:Y:S01]  /*10a00*/  MUFU.EX2 R181, R20 ;  /* 0x0000001400b57308 */ /* 0x0002a20000000800 */
[C---:B------:R-:W-:Y:S02]  /*10a10*/  FMUL.FTZ R21, R73.reuse, R97 ;  /* 0x0000006149157220 */ /* 0x040fe40000410000 */
[C---:B------:R-:W-:Y:S02]  /*10a20*/  FMUL.FTZ R35, R72.reuse, R111 ;  /* 0x0000006f48237220 */ /* 0x040fe40000410000 */
[C---:B------:R-:W-:Y:S01]  /*10a30*/  HMMA.16816.F32 R16, R84.reuse, R22, R16 ;  /* 0x000000165410723c */ /* 0x040fe20000001810 */
[----:B------:R-:W-:Y:S06]  /*10a40*/  LDSM.16.MT88.4 R108, [R192+0x7800] ;  /* 0x00780000c06c783b */ /* 0x000fec0000004200 */
[C---:B------:R-:W-:Y:S02]  /*10a50*/  FMUL.FTZ R22, R72.reuse, R98 ;  /* 0x0000006248167220 */ /* 0x040fe40000410000 */
[C---:B------:R-:W-:Y:S03]  /*10a60*/  FMUL.FTZ R23, R72.reuse, R99 ;  /* 0x0000006348177220 */ /* 0x040fe60000410000 */
[----:B-1----:R-:W-:Y:S02]  /*10a70*/  FMUL.FTZ R20, R73, R96 ;  /* 0x0000006049147220 */ /* 0x002fe40000410000 */
[----:B------:R-:W1:Y:S05]  /*10a80*/  LDSM.16.MT88.4 R96, [R190+0x6800] ;  /* 0x00680000be60783b */ /* 0x000e6a0000004200 */
[-C--:B------:R-:W-:Y:S08]  /*10a90*/  HMMA.16816.F32 R20, R84, R36.reuse, R20 ;  /* 0x000000245414723c */ /* 0x080ff00000001814 */
[C---:B------:R-:W-:Y:S07]  /*10aa0*/  HMMA.16816.F32 R24, R64.reuse, R36, R24 ;  /* 0x000000244018723c */ /* 0x040fee0000001818 */
[----:B------:R-:W-:Y:S01]  /*10ab0*/  FFMA.FTZ R36, R43, c[0x0][0x23c], -R78 ;  /* 0x00008f002b247a23 */ /* 0x000fe2000001084e */
[-C--:B------:R-:W-:Y:S03]  /*10ac0*/  HMMA.16816.F32 R28, R64, R38.reuse, R28 ;  /* 0x00000026401c723c */ /* 0x080fe6000000181c */
[----:B------:R5:W1:Y:S01]  /*10ad0*/  MUFU.EX2 R173, R36 ;  /* 0x0000002400ad7308 */ /* 0x000a620000000800 */
[----:B------:R-:W-:Y:S02]  /*10ae0*/  FMUL.FTZ R37, R73, R113 ;  /* 0x0000007149257220 */ /* 0x000fe40000410000 */
[C---:B------:R-:W-:Y:S02]  /*10af0*/  FMUL.FTZ R43, R71.reuse, R119 ;  /* 0x00000077472b7220 */ /* 0x040fe40000410000 */
[C---:B------:R-:W-:Y:S04]  /*10b00*/  HMMA.16816.F32 R32, R84.reuse, R38, R32 ;  /* 0x000000265420723c */ /* 0x040fe80000001820 */
[----:B------:R-:W-:Y:S03]  /*10b10*/  FFMA.FTZ R71, R71, R231, R187 ;  /* 0x000000e747477223 */ /* 0x000fe600000100bb */
[C---:B------:R-:W-:Y:S02]  /*10b20*/  FMUL.FTZ R38, R72.reuse, R114 ;  /* 0x0000007248267220 */ /* 0x040fe40000410000 */
[----:B------:R-:W-:Y:S03]  /*10b30*/  FMUL.FTZ R39, R72, R115 ;  /* 0x0000007348277220 */ /* 0x000fe60000410000 */
[----:B-----5:R-:W-:Y:S07]  /*10b40*/  FMUL.FTZ R36, R73, R112 ;  /* 0x0000007049247220 */ /* 0x020fee0000410000 */
[-C--:B------:R-:W-:Y:S08]  /*10b50*/  HMMA.16816.F32 R36, R84, R52.reuse, R36 ;  /* 0x000000345424723c */ /* 0x080ff00000001824 */
[C---:B------:R-:W-:Y:S07]  /*10b60*/  HMMA.16816.F32 R40, R64.reuse, R52, R40 ;  /* 0x000000344028723c */ /* 0x040fee0000001828 */
[----:B------:R-:W-:Y:S01]  /*10b70*/  FFMA.FTZ R52, R57, c[0x0][0x23c], -R144 ;  /* 0x00008f0039347a23 */ /* 0x000fe20000010890 */
[-C--:B------:R-:W-:Y:S03]  /*10b80*/  HMMA.16816.F32 R44, R64, R54.reuse, R44 ;  /* 0x00000036402c723c */ /* 0x080fe6000000182c */
[----:B------:R5:W-:Y:S01]  /*10b90*/  MUFU.EX2 R169, R52 ;  /* 0x0000003400a97308 */ /* 0x000be20000000800 */
[C---:B------:R-:W-:Y:S02]  /*10ba0*/  FMUL.FTZ R53, R73.reuse, R129 ;  /* 0x0000008149357220 */ /* 0x040fe40000410000 */
[----:B------:R-:W-:Y:S02]  /*10bb0*/  FMUL.FTZ R57, R0, R133 ;  /* 0x0000008500397220 */ /* 0x000fe40000410000 */
[C---:B------:R-:W-:Y:S05]  /*10bc0*/  HMMA.16816.F32 R48, R84.reuse, R54, R48 ;  /* 0x000000365430723c */ /* 0x040fea0000001830 */
[----:B------:R1:W1:Y:S02]  /*10bd0*/  MUFU.EX2 R129, R56 ;  /* 0x0000003800817308 */ /* 0x0002640000000800 */
[C---:B------:R-:W-:Y:S02]  /*10be0*/  FMUL.FTZ R54, R72.reuse, R130 ;  /* 0x0000008248367220 */ /* 0x040fe40000410000 */
[----:B------:R-:W-:Y:S03]  /*10bf0*/  FMUL.FTZ R55, R72, R131 ;  /* 0x0000008348377220 */ /* 0x000fe60000410000 */
[----:B-----5:R-:W-:Y:S03]  /*10c00*/  FMUL.FTZ R52, R73, R128 ;  /* 0x0000008049347220 */ /* 0x020fe60000410000 */
[----:B------:R5:W-:Y:S04]  /*10c10*/  MUFU.EX2 R128, R79 ;  /* 0x0000004f00807308 */ /* 0x000be80000000800 */
[-C--:B----4-:R-:W-:Y:S03]  /*10c20*/  HMMA.16816.F32 R52, R84, R80.reuse, R52 ;  /* 0x000000505434723c */ /* 0x090fe60000001834 */
[C---:B-1----:R-:W-:Y:S02]  /*10c30*/  FMUL.FTZ R56, R0.reuse, R132 ;  /* 0x0000008400387220 */ /* 0x042fe40000410000 */
[----:B------:R-:W-:Y:S04]  /*10c40*/  FFMA.FTZ R0, R0, R230, R184 ;  /* 0x000000e600007223 */ /* 0x000fe800000100b8 */
[----:B------:R-:W-:Y:S01]  /*10c50*/  FADD.FTZ R0, R185, R0 ;  /* 0x00000000b9007221 */ /* 0x000fe20000010000 */
[C---:B------:R-:W-:Y:S07]  /*10c60*/  HMMA.16816.F32 R56, R64.reuse, R80, R56 ;  /* 0x000000504038723c */ /* 0x040fee0000001838 */
[----:B---3--:R-:W-:Y:S01]  /*10c70*/  F2FP.PACK_AB R80, R205, R203 ;  /* 0x000000cbcd50723e */ /* 0x008fe200000000ff */
[-C--:B------:R-:W-:Y:S04]  /*10c80*/  HMMA.16816.F32 R60, R64, R82.reuse, R60 ;  /* 0x00000052403c723c */ /* 0x080fe8000000183c */
[--C-:B-----5:R-:W-:Y:S01]  /*10c90*/  FFMA.FTZ R79, R150, c[0x0][0x23c], -R78.reuse ;  /* 0x00008f00964f7a23 */ /* 0x120fe2000001084e */
[----:B------:R-:W-:Y:S02]  /*10ca0*/  F2FP.PACK_AB R81, R182, R183 ;  /* 0x000000b7b651723e */ /* 0x000fe400000000ff */
[C---:B------:R-:W-:Y:S01]  /*10cb0*/  FMUL.FTZ R64, R73.reuse, R140 ;  /* 0x0000008c49407220 */ /* 0x040fe20000410000 */
[----:B------:R1:W3:Y:S01]  /*10cc0*/  MUFU.EX2 R134, R79 ;  /* 0x0000004f00867308 */ /* 0x0002e20000000800 */
[----:B------:R-:W-:Y:S03]  /*10cd0*/  FMUL.FTZ R65, R73, R141 ;  /* 0x0000008d49417220 */ /* 0x000fe60000410000 */
[C---:B------:R-:W-:Y:S02]  /*10ce0*/  FMUL.FTZ R66, R72.reuse, R142 ;  /* 0x0000008e48427220 */ /* 0x040fe40000410000 */
[----:B------:R-:W-:Y:S07]  /*10cf0*/  FMUL.FTZ R67, R72, R143 ;  /* 0x0000008f48437220 */ /* 0x000fee0000410000 */
[----:B------:R-:W-:Y:S07]  /*10d00*/  HMMA.16816.F32 R64, R84, R82, R64 ;  /* 0x000000525440723c */ /* 0x000fee0000001840 */
[----:B------:R-:W-:Y:S02]  /*10d10*/  F2FP.PACK_AB R82, R209, R206 ;  /* 0x000000ced152723e */ /* 0x000fe400000000ff */
[----:B--2---:R-:W-:Y:S03]  /*10d20*/  F2FP.PACK_AB R83, R178, R181 ;  /* 0x000000b5b253723e */ /* 0x004fe600000000ff */
[----:B-1----:R-:W-:Y:S01]  /*10d30*/  FFMA.FTZ R79, R153, c[0x0][0x23c], -R78 ;  /* 0x00008f00994f7a23 */ /* 0x002fe2000001084e */
[----:B------:R-:W-:Y:S02]  /*10d40*/  F2FP.PACK_AB R85, R174, R175 ;  /* 0x000000afae55723e */ /* 0x000fe400000000ff */
[----:B------:R-:W-:Y:S01]  /*10d50*/  F2FP.PACK_AB R87, R172, R173 ;  /* 0x000000adac57723e */ /* 0x000fe200000000ff */
[-C--:B------:R-:W-:Y:S01]  /*10d60*/  HMMA.16816.F32 R4, R80, R88.reuse, R4 ;  /* 0x000000585004723c */ /* 0x080fe20000001804 */
[----:B------:R1:W-:Y:S04]  /*10d70*/  MUFU.EX2 R160, R79 ;  /* 0x0000004f00a07308 */ /* 0x0003e80000000800 */
[----:B------:R-:W-:Y:S02]  /*10d80*/  F2FP.PACK_AB R84, R170, R171 ;  /* 0x000000abaa54723e */ /* 0x000fe400000000ff */
[----:B------:R-:W-:Y:S07]  /*10d90*/  F2FP.PACK_AB R86, R129, R169 ;  /* 0x000000a98156723e */ /* 0x000fee00000000ff */
[C---:B------:R-:W-:Y:S08]  /*10da0*/  HMMA.16816.F32 R8, R84.reuse, R88, R8 ;  /* 0x000000585408723c */ /* 0x040ff00000001808 */
[-C--:B------:R-:W-:Y:S04]  /*10db0*/  HMMA.16816.F32 R12, R84, R90.reuse, R12 ;  /* 0x0000005a540c723c */ /* 0x080fe8000000180c */
[----:B-1----:R-:W-:Y:S04]  /*10dc0*/  FFMA.FTZ R79, R155, c[0x0][0x23c], -R144 ;  /* 0x00008f009b4f7a23 */ /* 0x002fe80000010890 */
[C---:B------:R-:W-:Y:S01]  /*10dd0*/  HMMA.16816.F32 R16, R80.reuse, R90, R16 ;  /* 0x0000005a5010723c */ /* 0x040fe20000001810 */
[----:B------:R1:W-:Y:S01]  /*10de0*/  MUFU.EX2 R133, R79 ;  /* 0x0000004f00857308 */ /* 0x0003e20000000800 */
[----:B------:R-:W2:Y:S06]  /*10df0*/  LDSM.16.MT88.4 R88, [R191+0x6800] ;  /* 0x00680000bf58783b */ /* 0x000eac0000004200 */
[-C--:B------:R-:W-:Y:S08]  /*10e00*/  HMMA.16816.F32 R20, R80, R92.reuse, R20 ;  /* 0x0000005c5014723c */ /* 0x080ff00000001814 */
[C---:B------:R-:W-:Y:S07]  /*10e10*/  HMMA.16816.F32 R24, R84.reuse, R92, R24 ;  /* 0x0000005c5418723c */ /* 0x040fee0000001818 */
[----:B------:R-:W-:Y:S01]  /*10e20*/  FFMA.FTZ R92, R152, c[0x0][0x23c], -R78 ;  /* 0x00008f00985c7a23 */ /* 0x000fe2000001084e */
[-C--:B------:R-:W-:Y:S03]  /*10e30*/  HMMA.16816.F32 R28, R84, R94.reuse, R28 ;  /* 0x0000005e541c723c */ /* 0x080fe6000000181c */
[----:B------:R4:W5:Y:S01]  /*10e40*/  MUFU.EX2 R161, R92 ;  /* 0x0000005c00a17308 */ /* 0x0009620000000800 */
[--C-:B-1----:R-:W-:Y:S04]  /*10e50*/  FFMA.FTZ R79, R154, c[0x0][0x23c], -R144.reuse ;  /* 0x00008f009a4f7a23 */ /* 0x102fe80000010890 */
[C---:B------:R-:W-:Y:S05]  /*10e60*/  HMMA.16816.F32 R32, R80.reuse, R94, R32 ;  /* 0x0000005e5020723c */ /* 0x040fea0000001820 */
[----:B------:R1:W1:Y:S03]  /*10e70*/  MUFU.EX2 R132, R79 ;  /* 0x0000004f00847308 */ /* 0x0002660000000800 */
[-C--:B------:R-:W-:Y:S08]  /*10e80*/  HMMA.16816.F32 R36, R80, R96.reuse, R36 ;  /* 0x000000605024723c */ /* 0x080ff00000001824 */
[C---:B------:R-:W-:Y:S01]  /*10e90*/  HMMA.16816.F32 R40, R84.reuse, R96, R40 ;  /* 0x000000605428723c */ /* 0x040fe20000001828 */
[----:B----4-:R-:W4:Y:S06]  /*10ea0*/  LDSM.16.MT88.4 R92, [R189+0x7000] ;  /* 0x00700000bd5c783b */ /* 0x010f2c0000004200 */
[--C-:B------:R-:W-:Y:S01]  /*10eb0*/  FFMA.FTZ R96, R156, c[0x0][0x23c], -R144.reuse ;  /* 0x00008f009c607a23 */ /* 0x100fe20000010890 */
[-C--:B------:R-:W-:Y:S03]  /*10ec0*/  HMMA.16816.F32 R44, R84, R98.reuse, R44 ;  /* 0x00000062542c723c */ /* 0x080fe6000000182c */
[----:B------:R3:W-:Y:S01]  /*10ed0*/  MUFU.EX2 R158, R96 ;  /* 0x00000060009e7308 */ /* 0x0007e20000000800 */
[----:B-1----:R-:W-:Y:S04]  /*10ee0*/  FFMA.FTZ R79, R157, c[0x0][0x23c], -R144 ;  /* 0x00008f009d4f7a23 */ /* 0x002fe80000010890 */
[C---:B------:R-:W-:Y:S05]  /*10ef0*/  HMMA.16816.F32 R48, R80.reuse, R98, R48 ;  /* 0x000000625030723c */ /* 0x040fea0000001830 */
[----:B------:R1:W1:Y:S03]  /*10f00*/  MUFU.EX2 R159, R79 ;  /* 0x0000004f009f7308 */ /* 0x0002660000000800 */
[-C--:B--2---:R-:W-:Y:S08]  /*10f10*/  HMMA.16816.F32 R52, R80, R88.reuse, R52 ;  /* 0x000000585034723c */ /* 0x084ff00000001834 */
[C---:B------:R-:W-:Y:S01]  /*10f20*/  HMMA.16816.F32 R56, R84.reuse, R88, R56 ;  /* 0x000000585438723c */ /* 0x040fe20000001838 */
[----:B---3--:R-:W-:Y:S07]  /*10f30*/  LDSM.16.MT88.4 R96, [R190+0x7000] ;  /* 0x00700000be60783b */ /* 0x008fee0000004200 */
[-C--:B------:R-:W-:Y:S04]  /*10f40*/  HMMA.16816.F32 R60, R84, R90.reuse, R60 ;  /* 0x0000005a543c723c */ /* 0x080fe8000000183c */
[--C-:B-1----:R-:W-:Y:S03]  /*10f50*/  FFMA.FTZ R79, R176, c[0x0][0x23c], -R74.reuse ;  /* 0x00008f00b04f7a23 */ /* 0x102fe6000001084a */
[----:B------:R-:W-:Y:S01]  /*10f60*/  F2FP.PACK_AB R85, R134, R128 ;  /* 0x000000808655723e */ /* 0x000fe200000000ff */
[----:B------:R-:W-:Y:S01]  /*10f70*/  HMMA.16816.F32 R64, R80, R90, R64 ;  /* 0x0000005a5040723c */ /* 0x000fe20000001840 */
[----:B------:R1:W-:Y:S01]  /*10f80*/  MUFU.EX2 R157, R79 ;  /* 0x0000004f009d7308 */ /* 0x0003e20000000800 */
[----:B------:R-:W2:Y:S02]  /*10f90*/  LDSM.16.MT88.4 R88, [R192+0x7000] ;  /* 0x00700000c058783b */ /* 0x000ea40000004200 */
[----:B-----5:R-:W-:Y:S02]  /*10fa0*/  F2FP.PACK_AB R87, R160, R161 ;  /* 0x000000a1a057723e */ /* 0x020fe400000000ff */
[----:B------:R-:W-:Y:S02]  /*10fb0*/  F2FP.PACK_AB R84, R132, R133 ;  /* 0x000000858454723e */ /* 0x000fe400000000ff */
[----:B------:R-:W-:Y:S04]  /*10fc0*/  F2FP.PACK_AB R80, R167, R168 ;  /* 0x000000a8a750723e */ /* 0x000fe800000000ff */
[----:B------:R-:W-:Y:S02]  /*10fd0*/  F2FP.PACK_AB R82, R165, R166 ;  /* 0x000000a6a552723e */ /* 0x000fe400000000ff */
[----:B------:R-:W-:Y:S02]  /*10fe0*/  F2FP.PACK_AB R81, R135, R164 ;  /* 0x000000a48751723e */ /* 0x000fe400000000ff */
[----:B------:R-:W-:Y:S02]  /*10ff0*/  F2FP.PACK_AB R83, R162, R163 ;  /* 0x000000a3a253723e */ /* 0x000fe400000000ff */
[----:B------:R-:W-:Y:S05]  /*11000*/  F2FP.PACK_AB R86, R159, R158 ;  /* 0x0000009e9f56723e */ /* 0x000fea00000000ff */
[-C--:B----4-:R-:W-:Y:S03]  /*11010*/  HMMA.16816.F32 R4, R80, R92.reuse, R4 ;  /* 0x0000005c5004723c */ /* 0x090fe60000001804 */
[--C-:B-1----:R-:W-:Y:S04]  /*11020*/  FFMA.FTZ R79, R177, c[0x0][0x23c], -R74.reuse ;  /* 0x00008f00b14f7a23 */ /* 0x102fe8000001084a */
[----:B------:R1:W3:Y:S01]  /*11030*/  MUFU.EX2 R156, R79 ;  /* 0x0000004f009c7308 */ /* 0x0002e20000000800 */
[C---:B------:R-:W-:Y:S08]  /*11040*/  HMMA.16816.F32 R8, R84.reuse, R92, R8 ;  /* 0x0000005c5408723c */ /* 0x040ff00000001808 */
[-C--:B------:R-:W-:Y:S08]  /*11050*/  HMMA.16816.F32 R12, R84, R94.reuse, R12 ;  /* 0x0000005e540c723c */ /* 0x080ff0000000180c */
[C---:B------:R-:W-:Y:S01]  /*11060*/  HMMA.16816.F32 R16, R80.reuse, R94, R16 ;  /* 0x0000005e5010723c */ /* 0x040fe20000001810 */
[----:B------:R-:W4:Y:S03]  /*11070*/  LDSM.16.MT88.4 R92, [R191+0x7000] ;  /* 0x00700000bf5c783b */ /* 0x000f260000004200 */
[--C-:B-1----:R-:W-:Y:S04]  /*11080*/  FFMA.FTZ R79, R180, c[0x0][0x23c], -R74.reuse ;  /* 0x00008f00b44f7a23 */ /* 0x102fe8000001084a */
[-C--:B--2---:R-:W-:Y:S01]  /*11090*/  HMMA.16816.F32 R20, R80, R88.reuse, R20 ;  /* 0x000000585014723c */ /* 0x084fe20000001814 */
[----:B------:R-:W-:Y:S03]  /*110a0*/  MUFU.EX2 R155, R79 ;  /* 0x0000004f009b7308 */ /* 0x000fe60000000800 */
[----:B------:R-:W-:Y:S01]  /*110b0*/  FFMA.FTZ R74, R179, c[0x0][0x23c], -R74 ;  /* 0x00008f00b34a7a23 */ /* 0x000fe2000001084a */
[----:B---3--:R-:W-:Y:S03]  /*110c0*/  F2FP.PACK_AB R140, R156, R157 ;  /* 0x0000009d9c8c723e */ /* 0x008fe600000000ff */
[C---:B------:R-:W-:Y:S03]  /*110d0*/  HMMA.16816.F32 R24, R84.reuse, R88, R24 ;  /* 0x000000585418723c */ /* 0x040fe60000001818 */
[----:B------:R1:W2:Y:S05]  /*110e0*/  MUFU.EX2 R154, R74 ;  /* 0x0000004a009a7308 */ /* 0x0002aa0000000800 */
[-C--:B------:R-:W-:Y:S08]  /*110f0*/  HMMA.16816.F32 R28, R84, R90.reuse, R28 ;  /* 0x0000005a541c723c */ /* 0x080ff0000000181c */
[C---:B------:R-:W-:Y:S08]  /*11100*/  HMMA.16816.F32 R32, R80.reuse, R90, R32 ;  /* 0x0000005a5020723c */ /* 0x040ff00000001820 */
[-C--:B------:R-:W-:Y:S04]  /*11110*/  HMMA.16816.F32 R36, R80, R96.reuse, R36 ;  /* 0x000000605024723c */ /* 0x080fe80000001824 */
[--C-:B-1----:R-:W-:Y:S01]  /*11120*/  FFMA.FTZ R74, R213, c[0x0][0x23c], -R75.reuse ;  /* 0x00008f00d54a7a23 */ /* 0x102fe2000001084b */
[----:B--2---:R-:W-:Y:S03]  /*11130*/  F2FP.PACK_AB R142, R154, R155 ;  /* 0x0000009b9a8e723e */ /* 0x004fe600000000ff */
[C---:B------:R-:W-:Y:S01]  /*11140*/  HMMA.16816.F32 R40, R84.reuse, R96, R40 ;  /* 0x000000605428723c */ /* 0x040fe20000001828 */
[----:B------:R1:W-:Y:S07]  /*11150*/  MUFU.EX2 R152, R74 ;  /* 0x0000004a00987308 */ /* 0x0003ee0000000800 */
[-C--:B------:R-:W-:Y:S08]  /*11160*/  HMMA.16816.F32 R44, R84, R98.reuse, R44 ;  /* 0x00000062542c723c */ /* 0x080ff0000000182c */
[C---:B------:R-:W-:Y:S08]  /*11170*/  HMMA.16816.F32 R48, R80.reuse, R98, R48 ;  /* 0x000000625030723c */ /* 0x040ff00000001830 */
[-C--:B----4-:R-:W-:Y:S04]  /*11180*/  HMMA.16816.F32 R52, R80, R92.reuse, R52 ;  /* 0x0000005c5034723c */ /* 0x090fe80000001834 */
[--C-:B-1----:R-:W-:Y:S04]  /*11190*/  FFMA.FTZ R74, R211, c[0x0][0x23c], -R75.reuse ;  /* 0x00008f00d34a7a23 */ /* 0x102fe8000001084b */
[C---:B------:R-:W-:Y:S01]  /*111a0*/  HMMA.16816.F32 R56, R84.reuse, R92, R56 ;  /* 0x0000005c5438723c */ /* 0x040fe20000001838 */
[----:B------:R1:W2:Y:S07]  /*111b0*/  MUFU.EX2 R153, R74 ;  /* 0x0000004a00997308 */ /* 0x0002ae0000000800 */
[-C--:B------:R-:W-:Y:S08]  /*111c0*/  HMMA.16816.F32 R60, R84, R94.reuse, R60 ;  /* 0x0000005e543c723c */ /* 0x080ff0000000183c */
[----:B------:R-:W-:Y:S04]  /*111d0*/  HMMA.16816.F32 R64, R80, R94, R64 ;  /* 0x0000005e5040723c */ /* 0x000fe80000001840 */
[--C-:B-1----:R-:W-:Y:S02]  /*111e0*/  FFMA.FTZ R74, R219, c[0x0][0x23c], -R75.reuse ;  /* 0x00008f00db4a7a23 */ /* 0x102fe4000001084b */
[----:B------:R-:W-:Y:S02]  /*111f0*/  FFMA.FTZ R75, R218, c[0x0][0x23c], -R75 ;  /* 0x00008f00da4b7a23 */ /* 0x000fe4000001084b */
[----:B------:R1:W-:Y:S01]  /*11200*/  MUFU.EX2 R151, R74 ;  /* 0x0000004a00977308 */ /* 0x0003e20000000800 */
[----:B--2---:R-:W-:Y:S09]  /*11210*/  F2FP.PACK_AB R141, R153, R152 ;  /* 0x00000098998d723e */ /* 0x004ff200000000ff */
[----:B------:R-:W2:Y:S01]  /*11220*/  MUFU.EX2 R150, R75 ;  /* 0x0000004b00967308 */ /* 0x000ea20000000800 */
[--C-:B-1----:R-:W-:Y:S09]  /*11230*/  FFMA.FTZ R74, R226, c[0x0][0x23c], -R78.reuse ;  /* 0x00008f00e24a7a23 */ /* 0x102ff2000001084e */
[----:B------:R1:W-:Y:S01]  /*11240*/  MUFU.EX2 R149, R74 ;  /* 0x0000004a00957308 */ /* 0x0003e20000000800 */
[----:B--2---:R-:W-:Y:S01]  /*11250*/  F2FP.PACK_AB R143, R150, R151 ;  /* 0x00000097968f723e */ /* 0x004fe200000000ff */
[--C-:B-1----:R-:W-:Y:S02]  /*11260*/  FFMA.FTZ R74, R225, c[0x0][0x23c], -R78.reuse ;  /* 0x00008f00e14a7a23 */ /* 0x102fe4000001084e */
[----:B------:R-:W-:Y:S06]  /*11270*/  FFMA.FTZ R78, R77, c[0x0][0x23c], -R78 ;  /* 0x00008f004d4e7a23 */ /* 0x000fec000001084e */
[----:B------:R1:W2:Y:S10]  /*11280*/  MUFU.EX2 R147, R74 ;  /* 0x0000004a00937308 */ /* 0x0002b40000000800 */
[----:B------:R3:W4:Y:S01]  /*11290*/  MUFU.EX2 R146, R78 ;  /* 0x0000004e00927308 */ /* 0x0007220000000800 */
[--C-:B-1----:R-:W-:Y:S01]  /*112a0*/  FFMA.FTZ R74, R227, c[0x0][0x23c], -R144.reuse ;  /* 0x00008f00e34a7a23 */ /* 0x102fe20000010890 */
[----:B--2---:R-:W-:Y:S08]  /*112b0*/  F2FP.PACK_AB R137, R147, R149 ;  /* 0x000000959389723e */ /* 0x004ff000000000ff */
[----:B------:R1:W-:Y:S01]  /*112c0*/  MUFU.EX2 R145, R74 ;  /* 0x0000004a00917308 */ /* 0x0003e20000000800 */
[----:B---3--:R-:W2:Y:S01]  /*112d0*/  LDSM.16.MT88.4 R76, [R189+0x7800] ;  /* 0x00780000bd4c783b */ /* 0x008ea20000004200 */
[----:B----4-:R-:W-:Y:S01]  /*112e0*/  F2FP.PACK_AB R139, R146, R148 ;  /* 0x00000094928b723e */ /* 0x010fe200000000ff */
[--C-:B-1----:R-:W-:Y:S07]  /*112f0*/  FFMA.FTZ R74, R210, c[0x0][0x23c], -R144.reuse ;  /* 0x00008f00d24a7a23 */ /* 0x102fee0000010890 */
[----:B------:R1:W3:Y:S01]  /*11300*/  MUFU.EX2 R75, R74 ;  /* 0x0000004a004b7308 */ /* 0x0002e20000000800 */
[-C--:B--2---:R-:W-:Y:S01]  /*11310*/  HMMA.16816.F32 R84, R140, R76.reuse, R4 ;  /* 0x0000004c8c54723c */ /* 0x084fe20000001804 */
[----:B------:R-:W2:Y:S04]  /*11320*/  LDSM.16.MT88.4 R4, [R191+0x7800] ;  /* 0x00780000bf04783b */ /* 0x000ea80000004200 */
[--C-:B-1----:R-:W-:Y:S01]  /*11330*/  FFMA.FTZ R74, R216, c[0x0][0x23c], -R144.reuse ;  /* 0x00008f00d84a7a23 */ /* 0x102fe20000010890 */
[----:B---3--:R-:W-:Y:S01]  /*11340*/  F2FP.PACK_AB R136, R75, R145 ;  /* 0x000000914b88723e */ /* 0x008fe200000000ff */
[----:B------:R-:W-:Y:S04]  /*11350*/  FFMA.FTZ R144, R222, c[0x0][0x23c], -R144 ;  /* 0x00008f00de907a23 */ /* 0x000fe80000010890 */
[----:B------:R-:W-:Y:S10]  /*11360*/  MUFU.EX2 R74, R74 ;  /* 0x0000004a004a7308 */ /* 0x000ff40000000800 */
[----:B------:R-:W1:Y:S02]  /*11370*/  MUFU.EX2 R144, R144 ;  /* 0x0000009000907308 */ /* 0x000e640000000800 */
[----:B-1----:R-:W-:Y:S07]  /*11380*/  F2FP.PACK_AB R138, R144, R74 ;  /* 0x0000004a908a723e */ /* 0x002fee00000000ff */
[C---:B------:R-:W-:Y:S07]  /*11390*/  HMMA.16816.F32 R80, R136.reuse, R76, R8 ;  /* 0x0000004c8850723c */ /* 0x040fee0000001808 */
[----:B------:R-:W-:Y:S01]  /*113a0*/  FFMA.FTZ R9, R73, R228, R220 ;  /* 0x000000e449097223 */ /* 0x000fe200000100dc */
[-C--:B------:R-:W-:Y:S04]  /*113b0*/  HMMA.16816.F32 R88, R136, R78.reuse, R12 ;  /* 0x0000004e8858723c */ /* 0x080fe8000000180c */
[----:B------:R-:W-:Y:S01]  /*113c0*/  FFMA.FTZ R8, R72, R229, R212 ;  /* 0x000000e548087223 */ /* 0x000fe200000100d4 */
[----:B------:R-:W-:Y:S01]  /*113d0*/  MOV R72, R69 ;  /* 0x0000004500487202 */ /* 0x000fe20000000f00 */
        /* <DEDUP_REMOVED lines=42> */
[----:B------:R-:W-:Y:S02]  /*11680*/  FADD.FTZ R10, R134, R10 ;  /* 0x0000000a860a7221 */ /* 0x000fe40000010000 */
[----:B------:R-:W-:Y:S03]  /*11690*/  FADD.FTZ R11, R167, R9 ;  /* 0x00000009a70b7221 */ /* 0x000fe60000010000 */
        /* <DEDUP_REMOVED lines=26> */
[----:B------:R-:W-:Y:S01]  /*11840*/  IADD3 R0, R201, -0x1, RZ ;  /* 0xffffffffc9007810 */ /* 0x000fe20007ffe0ff */
[----:B------:R-:W-:Y:S01]  /*11850*/  FADD.FTZ R231, R146, R5 ;  /* 0x0000000592e77221 */ /* 0x000fe20000010000 */
[----:B------:R-:W-:Y:S01]  /*11860*/  MOV R74, R3 ;  /* 0x00000003004a7202 */ /* 0x000fe20000000f00 */
[----:B------:R-:W-:Y:S01]  /*11870*/  FADD.FTZ R228, R154, R7 ;  /* 0x000000079ae47221 */ /* 0x000fe20000010000 */
[----:B------:R-:W-:Y:S01]  /*11880*/  MOV R201, R0 ;  /* 0x0000000000c97202 */ /* 0x000fe20000000f00 */
[----:B------:R-:W-:Y:S02]  /*11890*/  FADD.FTZ R229, R150, R6 ;  /* 0x0000000696e57221 */ /* 0x000fe40000010000 */
[----:B------:R-:W-:Y:S01]  /*118a0*/  FADD.FTZ R230, R144, R4 ;  /* 0x0000000490e67221 */ /* 0x000fe20000010000 */
[----:B------:R-:W-:-:S05]  /*118b0*/  @P1 BRA `(.L_x_1094) ;  /* 0xffffcaf000001947 */ /* 0x000fca000383ffff */
.L_x_1093:
[----:B------:R-:W1:Y:S01]  /*118c0*/  SHFL.BFLY PT, R4, R228, 0x2, 0x1f ;  /* 0x0c401f00e4047f89 */ /* 0x000e6200000e0000 */
[----:B------:R-:W-:Y:S01]  /*118d0*/  ISETP.NE.AND P0, PT, R245, -0x1, PT ;  /* 0xfffffffff500780c */ /* 0x000fe20003f05270 */
[----:B------:R-:W2:Y:S01]  /*118e0*/  LDC.U8 R45, c[0x0][0x329] ;  /* 0x0000ca40ff2d7b82 */ /* 0x000ea20000000000 */
[----:B------:R-:W-:Y:S01]  /*118f0*/  MOV R29, 0x20 ;  /* 0x00000020001d7802 */ /* 0x000fe20000000f00 */
[----:B------:R-:W3:Y:S01]  /*11900*/  SHFL.BFLY PT, R0, R229, 0x2, 0x1f ;  /* 0x0c401f00e5007f89 */ /* 0x000ee200000e0000 */
[----:B------:R-:W-:Y:S03]  /*11910*/  BSSY B0, `(.L_x_1097) ;  /* 0x0000122000007945 */ /* 0x000fe60003800000 */
        /* <DEDUP_REMOVED lines=12> */
[CC--:B------:R-:W-:Y:S02]  /*119e0*/  LEA.HI R21, R44.reuse, R54.reuse, RZ, 0x2 ;  /* 0x000000362c157211 */ /* 0x0c0fe400078f10ff */
[----:B------:R-:W-:Y:S01]  /*119f0*/  LEA.HI R44, R44, R54, RZ, 0x5 ;  /* 0x000000362c2c7211 */ /* 0x000fe200078f28ff */
[----:B-1----:R-:W-:Y:S02]  /*11a00*/  FADD.FTZ R40, R4, R5 ;  /* 0x0000000504287221 */ /* 0x002fe40000010000 */
[----:B------:R-:W-:-:S03]  /*11a10*/  @P0 IMAD.WIDE.U32 R4, R245, c[0x0][0x1e8], RZ ;  /* 0x00007a00f5040a25 */ /* 0x000fc600078e00ff */
[----:B------:R-:W-:Y:S01]  /*11a20*/  FSETP.NE.FTZ.AND P6, PT, R40, RZ, PT ;  /* 0x000000ff2800720b */ /* 0x000fe20003fd5000 */
[----:B---3--:R-:W-:Y:S01]  /*11a30*/  FADD.FTZ R41, R0, R9 ;  /* 0x0000000900297221 */ /* 0x008fe20000010000 */
[----:B------:R-:W-:Y:S01]  /*11a40*/  MOV R0, 0x3f800000 ;  /* 0x3f80000000007802 */ /* 0x000fe20000000f00 */
[----:B----4-:R-:W-:Y:S01]  /*11a50*/  FADD.FTZ R42, R7, R8 ;  /* 0x00000008072a7221 */ /* 0x010fe20000010000 */
[----:B------:R-:W-:Y:S01]  /*11a60*/  @P0 MOV R52, R4 ;  /* 0x0000000400340202 */ /* 0x000fe20000000f00 */
[----:B------:R-:W-:Y:S01]  /*11a70*/  @P0 IMAD R53, R245, c[0x0][0x1ec], R5 ;  /* 0x00007b00f5350a24 */ /* 0x000fe200078e0205 */
[----:B------:R-:W-:Y:S01]  /*11a80*/  FSETP.NE.FTZ.AND P5, PT, R41, RZ, PT ;  /* 0x000000ff2900720b */ /* 0x000fe20003fb5000 */
[----:B--2---:R-:W-:Y:S01]  /*11a90*/  FADD.FTZ R43, R6, R10 ;  /* 0x0000000a062b7221 */ /* 0x004fe20000010000 */
[----:B------:R-:W-:Y:S02]  /*11aa0*/  FSETP.NE.FTZ.AND P4, PT, R42, RZ, PT ;  /* 0x000000ff2a00720b */ /* 0x000fe40003f95000 */
[----:B------:R-:W-:-:S02]  /*11ab0*/  MOV R5, 0x3f800000 ;  /* 0x3f80000000057802 */ /* 0x000fc40000000f00 */
[----:B------:R-:W-:Y:S01]  /*11ac0*/  MOV R4, 0x3f800000 ;  /* 0x3f80000000047802 */ /* 0x000fe20000000f00 */
[----:B------:R-:W1:Y:S01]  /*11ad0*/  @P6 MUFU.RCP R0, R40 ;  /* 0x0000002800006308 */ /* 0x000e620000001000 */
[----:B------:R-:W-:Y:S02]  /*11ae0*/  FSETP.NE.FTZ.AND P3, PT, R43, RZ, PT ;  /* 0x000000ff2b00720b */ /* 0x000fe40003f75000 */
[----:B------:R-:W-:Y:S02]  /*11af0*/  LOP3.LUT R9, R21, 0x3ffffffc, RZ, 0xc0, !PT ;  /* 0x3ffffffc15097812 */ /* 0x000fe400078ec0ff */
[----:B------:R-:W-:Y:S02]  /*11b00*/  SHF.R.S32.HI R8, RZ, 0x5, R44 ;  /* 0x00000005ff087819 */ /* 0x000fe4000001142c */
[----:B------:R-:W-:Y:S01]  /*11b10*/  IADD3 R7, -R9, R54, RZ ;  /* 0x0000003609077210 */ /* 0x000fe20007ffe1ff */
[----:B------:R-:W2:Y:S04]  /*11b20*/  @P5 MUFU.RCP R5, R41 ;  /* 0x0000002900055308 */ /* 0x000ea80000001000 */
[----:B------:R-:W-:-:S04]  /*11b30*/  IMAD R8, R8, 0x200, R7 ;  /* 0x0000020008087824 */ /* 0x000fc800078e0207 */
[----:B------:R-:W3:Y:S01]  /*11b40*/  @P4 MUFU.RCP R4, R42 ;  /* 0x0000002a00044308 */ /* 0x000ee20000001000 */
[C---:B-1----:R-:W-:Y:S02]  /*11b50*/  FMUL.FTZ R84, R0.reuse, R84 ;  /* 0x0000005400547220 */ /* 0x042fe40000410000 */
[C---:B------:R-:W-:Y:S02]  /*11b60*/  FMUL.FTZ R9, R0.reuse, R85 ;  /* 0x0000005500097220 */ /* 0x040fe40000410000 */
[C---:B------:R-:W-:Y:S02]  /*11b70*/  FMUL.FTZ R92, R0.reuse, R92 ;  /* 0x0000005c005c7220 */ /* 0x040fe40000410000 */
[C---:B------:R-:W-:Y:S01]  /*11b80*/  FMUL.FTZ R6, R0.reuse, R93 ;  /* 0x0000005d00067220 */ /* 0x040fe20000410000 */
        /* <DEDUP_REMOVED lines=19> */
[C---:B--2---:R-:W-:Y:S01]  /*11cc0*/  FMUL.FTZ R86, R5.reuse, R86 ;  /* 0x0000005605567220 */ /* 0x044fe20000410000 */
        /* <DEDUP_REMOVED lines=25> */
[C---:B---3--:R-:W-:Y:S01]  /*11e60*/  FMUL.FTZ R80, R4.reuse, R80 ;  /* 0x0000005004507220 */ /* 0x048fe20000410000 */
        /* <DEDUP_REMOVED lines=55> */
[----:B------:R-:W-:Y:S01]  /*121e0*/  ISETP.NE.U32.AND P1, PT, R5, 0x1, PT ;  /* 0x000000010500780c */ /* 0x000fe20003f25070 */
[----:B------:R-:W-:Y:S01]  /*121f0*/  IMAD.MOV.U32 R5, RZ, RZ, -0x10 ;  /* 0xfffffff0ff057424 */ /* 0x000fe200078e00ff */
[----:B------:R-:W-:Y:S02]  /*12200*/  LEA.HI R4, R4, R4, RZ, 0x1d ;  /* 0x0000000404047211 */ /* 0x000fe400078fe8ff */
[----:B------:R-:W-:Y:S02]  /*12210*/  F2FP.PACK_AB R31, R139, R31 ;  /* 0x0000001f8b1f723e */ /* 0x000fe400000000ff */
[----:B------:R-:W-:Y:S02]  /*12220*/  LEA R4, R8, R4, 0x1 ;  /* 0x0000000408047211 */ /* 0x000fe400078e08ff */
[----:B------:R-:W-:-:S02]  /*12230*/  SEL R8, R5, 0x10, !P1 ;  /* 0x0000001005087807 */ /* 0x000fc40004800000 */
[----:B------:R-:W-:Y:S02]  /*12240*/  R2P PR, R0, 0x6 ;  /* 0x0000000600007804 */ /* 0x000fe40000000000 */
[----:B------:R-:W-:-:S03]  /*12250*/  SHF.L.U32 R4, R4, 0x1, RZ ;  /* 0x0000000104047819 */ /* 0x000fc600000006ff */
[----:B------:R-:W-:Y:S02]  /*12260*/  SEL R29, R29, 0xffffffe0, !P1 ;  /* 0xffffffe01d1d7807 */ /* 0x000fe40004800000 */
[C---:B------:R-:W-:Y:S01]  /*12270*/  IADD3 R5, R4.reuse, R8, RZ ;  /* 0x0000000804057210 */ /* 0x040fe20007ffe0ff */
[----:B------:R1:W-:Y:S01]  /*12280*/  STS [R4], R9 ;  /* 0x0000000904007388 */ /* 0x0003e20000000800 */
[C---:B------:R-:W-:Y:S02]  /*12290*/  IADD3 R0, R4.reuse, 0x40, RZ ;  /* 0x0000004004007810 */ /* 0x040fe40007ffe0ff */
[----:B------:R-:W-:Y:S01]  /*122a0*/  ISETP.NE.AND P1, PT, R45, RZ, PT ;  /* 0x000000ff2d00720c */ /* 0x000fe20003f25270 */
[----:B------:R2:W-:Y:S01]  /*122b0*/  STS [R4+0x400], R7 ;  /* 0x0004000704007388 */ /* 0x0005e20000000800 */
[----:B------:R-:W-:-:S03]  /*122c0*/  @P2 IADD3 R0, R4, -0x40, RZ ;  /* 0xffffffc004002810 */ /* 0x000fc60007ffe0ff */
[----:B------:R3:W-:Y:S04]  /*122d0*/  STS [R5], R6 ;  /* 0x0000000605007388 */ /* 0x0007e80000000800 */
[----:B------:R4:W-:Y:S04]  /*122e0*/  STS [R5+0x400], R10 ;  /* 0x0004000a05007388 */ /* 0x0009e80000000800 */
[----:B------:R-:W-:Y:S04]  /*122f0*/  STS [R4+0x2000], R11 ;  /* 0x0020000b04007388 */ /* 0x000fe80000000800 */
[----:B------:R5:W-:Y:S04]  /*12300*/  STS [R4+0x2400], R12 ;  /* 0x0024000c04007388 */ /* 0x000be80000000800 */
[----:B------:R-:W-:Y:S01]  /*12310*/  STS [R5+0x2000], R19 ;  /* 0x0020001305007388 */ /* 0x000fe20000000800 */
[----:B-1----:R-:W-:-:S03]  /*12320*/  IADD3 R9, R29, 0x400, R0 ;  /* 0x000004001d097810 */ /* 0x002fc60007ffe000 */
[----:B------:R1:W-:Y:S01]  /*12330*/  STS [R5+0x2400], R18 ;  /* 0x0024001205007388 */ /* 0x0003e20000000800 */
[----:B--2---:R-:W-:Y:S01]  /*12340*/  IMAD.IADD R7, R4, 0x1, R29 ;  /* 0x0000000104077824 */ /* 0x004fe200078e021d */
[C---:B------:R-:W-:Y:S02]  /*12350*/  IADD3 R9, R8.reuse, R9, RZ ;  /* 0x0000000908097210 */ /* 0x040fe40007ffe0ff */
[----:B---3--:R-:W-:Y:S02]  /*12360*/  IADD3 R6, R5, R29, RZ ;  /* 0x0000001d05067210 */ /* 0x008fe40007ffe0ff */
[----:B------:R2:W-:Y:S01]  /*12370*/  STS [R7], R17 ;  /* 0x0000001107007388 */ /* 0x0005e20000000800 */
[----:B----4-:R-:W3:Y:S03]  /*12380*/  LDC.U8 R10, c[0x0][0x328] ;  /* 0x0000ca00ff0a7b82 */ /* 0x010ee60000000000 */
[----:B------:R4:W-:Y:S04]  /*12390*/  STS [R7+0x400], R16 ;  /* 0x0004001007007388 */ /* 0x0009e80000000800 */
[----:B------:R4:W-:Y:S01]  /*123a0*/  STS [R6], R14 ;  /* 0x0000000e06007388 */ /* 0x0009e20000000800 */
[----:B-----5:R-:W-:-:S03]  /*123b0*/  IADD3 R4, R8, R0, RZ ;  /* 0x0000000008047210 */ /* 0x020fc60007ffe0ff */
[----:B------:R5:W-:Y:S01]  /*123c0*/  STS [R6+0x400], R13 ;  /* 0x0004000d06007388 */ /* 0x000be20000000800 */
[----:B------:R-:W4:Y:S03]  /*123d0*/  @P6 MUFU.LG2 R12, R40 ;  /* 0x00000028000c6308 */ /* 0x000f260000000c00 */
[----:B------:R-:W-:Y:S01]  /*123e0*/  STS [R7+0x2000], R15 ;  /* 0x0020000f07007388 */ /* 0x000fe20000000800 */
[----:B-1----:R-:W-:-:S03]  /*123f0*/  IMAD.IADD R5, R29, 0x1, R4 ;  /* 0x000000011d057824 */ /* 0x002fc600078e0204 */
[----:B------:R1:W-:Y:S01]  /*12400*/  STS [R7+0x2400], R21 ;  /* 0x0024001507007388 */ /* 0x0003e20000000800 */
[----:B------:R-:W-:-:S03]  /*12410*/  MOV R18, 0x7f800000 ;  /* 0x7f80000000127802 */ /* 0x000fc60000000f00 */
[----:B------:R-:W-:Y:S01]  /*12420*/  STS [R6+0x2000], R20 ;  /* 0x0020001406007388 */ /* 0x000fe20000000800 */
[----:B--2---:R-:W-:Y:S02]  /*12430*/  MOV R17, 0x7f800000 ;  /* 0x7f80000000117802 */ /* 0x004fe40000000f00 */
[----:B---3--:R-:W-:Y:S01]  /*12440*/  ISETP.NE.AND P2, PT, R10, RZ, PT ;  /* 0x000000ff0a00720c */ /* 0x008fe20003f45270 */
[----:B------:R-:W-:Y:S01]  /*12450*/  STS [R6+0x2400], R28 ;  /* 0x0024001c06007388 */ /* 0x000fe20000000800 */
[----:B----4-:R-:W-:-:S03]  /*12460*/  MOV R16, 0x7f800000 ;  /* 0x7f80000000107802 */ /* 0x010fc60000000f00 */
[----:B------:R-:W-:Y:S01]  /*12470*/  STS [R0], R27 ;  /* 0x0000001b00007388 */ /* 0x000fe20000000800 */
[----:B------:R-:W-:Y:S03]  /*12480*/  @P5 MUFU.LG2 R14, R41 ;  /* 0x00000029000e5308 */ /* 0x000fe60000000c00 */
[----:B------:R-:W-:Y:S04]  /*12490*/  STS [R0+0x400], R26 ;  /* 0x0004001a00007388 */ /* 0x000fe80000000800 */
[----:B------:R-:W-:Y:S01]  /*124a0*/  STS [R4], R23 ;  /* 0x0000001704007388 */ /* 0x000fe20000000800 */
[----:B-----5:R-:W2:Y:S03]  /*124b0*/  @P4 MUFU.LG2 R13, R42 ;  /* 0x0000002a000d4308 */ /* 0x020ea60000000c00 */
[----:B------:R-:W-:Y:S01]  /*124c0*/  STS [R4+0x400], R22 ;  /* 0x0004001604007388 */ /* 0x000fe20000000800 */
[----:B-1----:R-:W-:-:S03]  /*124d0*/  @P1 MOV R7, c[0x0][0x210] ;  /* 0x0000840000071a02 */ /* 0x002fc60000000f00 */
[----:B------:R-:W-:Y:S02]  /*124e0*/  STS [R0+0x2000], R25 ;  /* 0x0020001900007388 */ /* 0x000fe40000000800 */
[----:B------:R-:W-:Y:S02]  /*124f0*/  @P1 IMAD R7, R7, c[0x0][0x214], RZ ;  /* 0x0000850007071a24 */ /* 0x000fe400078e02ff */
[----:B------:R1:W-:Y:S04]  /*12500*/  STS [R0+0x2400], R24 ;  /* 0x0024001800007388 */ /* 0x0003e80000000800 */
[----:B------:R-:W-:Y:S04]  /*12510*/  STS [R4+0x2000], R34 ;  /* 0x0020002204007388 */ /* 0x000fe80000000800 */
[----:B------:R3:W-:Y:S04]  /*12520*/  STS [R4+0x2400], R36 ;  /* 0x0024002404007388 */ /* 0x0007e80000000800 */
[----:B------:R-:W4:Y:S04]  /*12530*/  S2R R11, SR_CTAID.Y ;  /* 0x00000000000b7919 */ /* 0x000f280000002600 */
[----:B------:R-:W5:Y:S04]  /*12540*/  S2R R15, SR_CTAID.X ;  /* 0x00000000000f7919 */ /* 0x000f680000002500 */
[----:B------:R-:W2:Y:S01]  /*12550*/  S2R R19, SR_CTAID.Z ;  /* 0x0000000000137919 */ /* 0x000ea20000002700 */
[----:B-1----:R-:W-:-:S05]  /*12560*/  IADD3 R0, R29, R0, RZ ;  /* 0x000000001d007210 */ /* 0x002fca0007ffe0ff */
[----:B------:R-:W-:Y:S01]  /*12570*/  STS [R0], R38 ;  /* 0x0000002600007388 */ /* 0x000fe20000000800 */
[----:B---3--:R-:W-:-:S03]  /*12580*/  @!P1 MOV R4, c[0x0][0x214] ;  /* 0x0000850000049a02 */ /* 0x008fc60000000f00 */
[----:B------:R-:W-:Y:S01]  /*12590*/  STS [R0+0x400], R35 ;  /* 0x0004002300007388 */ /* 0x000fe20000000800 */
[----:B------:R-:W-:-:S03]  /*125a0*/  @!P1 SEL R7, R4, c[0x0][0x234], !P2 ;  /* 0x00008d0004079a07 */ /* 0x000fc60005000000 */
[----:B------:R-:W-:Y:S01]  /*125b0*/  STS [R5], R30 ;  /* 0x0000001e05007388 */ /* 0x000fe20000000800 */
[----:B------:R-:W-:Y:S02]  /*125c0*/  ISETP.NE.OR P2, PT, R45, RZ, !P2 ;  /* 0x000000ff2d00720c */ /* 0x000fe40005745670 */
[----:B------:R-:W-:Y:S01]  /*125d0*/  LOP3.LUT R4, R44, 0xffffffe0, RZ, 0xc0, !PT ;  /* 0xffffffe02c047812 */ /* 0x000fe200078ec0ff */
[----:B------:R-:W-:Y:S03]  /*125e0*/  STS [R9], R33 ;  /* 0x0000002109007388 */ /* 0x000fe60000000800 */
[----:B------:R-:W-:Y:S01]  /*125f0*/  IADD3 R10, -R4, R54, RZ ;  /* 0x00000036040a7210 */ /* 0x000fe20007ffe1ff */
[----:B------:R-:W-:Y:S04]  /*12600*/  STS [R0+0x2000], R39 ;  /* 0x0020002700007388 */ /* 0x000fe80000000800 */
[----:B------:R1:W-:Y:S02]  /*12610*/  STS [R0+0x2400], R37 ;  /* 0x0024002500007388 */ /* 0x0003e40000000800 */
[----:B----4-:R-:W-:-:S02]  /*12620*/  @!P2 IMAD R6, R11, c[0x0][0x214], RZ ;  /* 0x000085000b06aa24 */ /* 0x010fc400078e02ff */
[----:B------:R3:W-:Y:S04]  /*12630*/  STS [R5+0x2000], R32 ;  /* 0x0020002005007388 */ /* 0x0007e80000000800 */
[----:B------:R4:W-:Y:S04]  /*12640*/  STS [R9+0x2000], R31 ;  /* 0x0020001f09007388 */ /* 0x0009e80000000800 */
[----:B------:R-:W-:Y:S01]  /*12650*/  BAR.SYNC.DEFER_BLOCKING 0x0 ;  /* 0x0000000000007b1d */ /* 0x000fe20000010000 */
[----:B-1----:R-:W-:Y:S01]  /*12660*/  @P1 MOV R0, 0x1 ;  /* 0x0000000100001802 */ /* 0x002fe20000000f00 */
[----:B------:R-:W-:Y:S01]  /*12670*/  @!P1 IMAD R0, R7, c[0x0][0x1c0], RZ ;  /* 0x0000700007009a24 */ /* 0x000fe200078e02ff */
[----:B---3--:R-:W-:-:S03]  /*12680*/  @!P0 SHF.R.S32.HI R5, RZ, 0x1f, R11 ;  /* 0x0000001fff058819 */ /* 0x008fc6000001140b */
[C---:B------:R-:W-:Y:S02]  /*12690*/  IMAD R0, R11.reuse, R0, RZ ;  /* 0x000000000b007224 */ /* 0x040fe400078e02ff */
[----:B----4-:R-:W-:-:S03]  /*126a0*/  @!P0 IMAD.WIDE.U32 R8, R11, c[0x0][0x1e0], RZ ;  /* 0x000078000b088a25 */ /* 0x010fc600078e00ff */
[----:B------:R-:W-:Y:S01]  /*126b0*/  SEL R0, R0, RZ, P2 ;  /* 0x000000ff00007207 */ /* 0x000fe20001000000 */
[----:B------:R1:W3:Y:S01]  /*126c0*/  LDS.128 R20, [R200] ;  /* 0x00000000c8147984 */ /* 0x0002e20000000c00 */
[----:B------:R-:W-:Y:S01]  /*126d0*/  @!P0 IMAD R5, R5, c[0x0][0x1e0], RZ ;  /* 0x0000780005058a24 */ /* 0x000fe200078e02ff */
[----:B------:R-:W-:Y:S02]  /*126e0*/  @!P0 MOV R52, R8 ;  /* 0x0000000800348202 */ /* 0x000fe40000000f00 */
[----:B------:R1:W4:Y:S01]  /*126f0*/  LDS.128 R24, [R200+0x800] ;  /* 0x00080000c8187984 */ /* 0x0003220000000c00 */
[----:B------:R-:W-:Y:S01]  /*12700*/  @!P0 IMAD R5, R11, c[0x0][0x1e4], R5 ;  /* 0x000079000b058a24 */ /* 0x000fe200078e0205 */
[----:B------:R-:W-:Y:S01]  /*12710*/  @!P2 SEL R8, R6, R245, !P0 ;  /* 0x000000f50608a207 */ /* 0x000fe20004000000 */
[----:B------:R-:W1:Y:S01]  /*12720*/  @P3 MUFU.LG2 R11, R43 ;  /* 0x0000002b000b3308 */ /* 0x000e620000000c00 */
[----:B------:R1:W3:Y:S01]  /*12730*/  LDS.128 R28, [R200+0x1000] ;  /* 0x00100000c81c7984 */ /* 0x0002e20000000c00 */
[----:B------:R-:W-:Y:S01]  /*12740*/  @P1 MOV R6, c[0x0][0x210] ;  /* 0x0000840000061a02 */ /* 0x000fe20000000f00 */
[----:B------:R-:W-:Y:S01]  /*12750*/  @!P0 IMAD.IADD R53, R9, 0x1, R5 ;  /* 0x0000000109358824 */ /* 0x000fe200078e0205 */
[----:B------:R-:W-:Y:S01]  /*12760*/  @!P1 MOV R6, 0x1 ;  /* 0x0000000100069802 */ /* 0x000fe20000000f00 */
[----:B------:R3:W3:Y:S01]  /*12770*/  LDS.128 R32, [R200+0x1800] ;  /* 0x00180000c8207984 */ /* 0x0006e20000000c00 */
[----:B------:R-:W-:Y:S01]  /*12780*/  CS2R R4, SRZ ;  /* 0x0000000000047805 */ /* 0x000fe2000001ff00 */
[----:B------:R-:W-:Y:S01]  /*12790*/  LOP3.LUT P0, RZ, R10, 0x3, RZ, 0xc0, !PT ;  /* 0x000000030aff7812 */ /* 0x000fe2000780c0ff */
[--C-:B------:R-:W-:Y:S01]  /*127a0*/  @!P2 IMAD.MOV.U32 R4, RZ, RZ, R8.reuse ;  /* 0x000000ffff04a224 */ /* 0x100fe200078e0008 */
[----:B------:R3:W3:Y:S01]  /*127b0*/  LDS.128 R36, [R200+0x2000] ;  /* 0x00200000c8247984 */ /* 0x0006e20000000c00 */
[----:B------:R-:W-:Y:S01]  /*127c0*/  @!P2 SHF.R.S32.HI R5, RZ, 0x1f, R8 ;  /* 0x0000001fff05a819 */ /* 0x000fe20000011408 */
[----:B-----5:R-:W-:Y:S01]  /*127d0*/  IMAD R8, R15, R6, RZ ;  /* 0x000000060f087224 */ /* 0x020fe200078e02ff */
[----:B------:R-:W-:Y:S01]  /*127e0*/  MOV R15, 0x7f800000 ;  /* 0x7f800000000f7802 */ /* 0x000fe20000000f00 */
[----:B------:R3:W3:Y:S01]  /*127f0*/  LDS.128 R44, [R200+0x2800] ;  /* 0x00280000c82c7984 */ /* 0x0006e20000000c00 */
[----:B------:R-:W-:-:S02]  /*12800*/  @P6 FMUL.FTZ R9, R12, 0.69314718246459960938 ;  /* 0x3f3172180c096820 */ /* 0x000fc40000410000 */
[----:B--2---:R-:W-:Y:S01]  /*12810*/  IMAD R0, R19, R7, R0 ;  /* 0x0000000713007224 */ /* 0x004fe200078e0200 */
[----:B------:R2:W2:Y:S01]  /*12820*/  LDS.128 R48, [R200+0x3000] ;  /* 0x00300000c8307984 */ /* 0x0004a20000000c00 */
[----:B------:R-:W-:Y:S01]  /*12830*/  SHF.L.U32 R12, R8, 0x7, RZ ;  /* 0x00000007080c7819 */ /* 0x000fe200000006ff */
[----:B------:R-:W-:Y:S02]  /*12840*/  @P6 FFMA.FTZ R18, R70, c[0x0][0x238], R9 ;  /* 0x00008e0046126a23 */ /* 0x000fe40000010009 */
[----:B------:R-:W2:Y:S01]  /*12850*/  LDS.128 R200, [R200+0x3800] ;  /* 0x00380000c8c87984 */ /* 0x000ea20000000c00 */
[----:B------:R-:W-:Y:S01]  /*12860*/  @P4 FMUL.FTZ R9, R13, 0.69314718246459960938 ;  /* 0x3f3172180d094820 */ /* 0x000fe20000410000 */
[----:B------:R-:W-:Y:S01]  /*12870*/  IADD3 R7, P2, P1, R12, R4, R0 ;  /* 0x000000040c077210 */ /* 0x000fe2000795e000 */
[----:B------:R-:W-:Y:S01]  /*12880*/  @P5 FMUL.FTZ R10, R14, 0.69314718246459960938 ;  /* 0x3f3172180e0a5820 */ /* 0x000fe20000410000 */
[----:B------:R-:W-:Y:S01]  /*12890*/  SHF.R.S32.HI R4, RZ, 0x1f, R12 ;  /* 0x0000001fff047819 */ /* 0x000fe2000001140c */
[----:B-1----:R-:W-:Y:S01]  /*128a0*/  @P3 FMUL.FTZ R8, R11, 0.69314718246459960938 ;  /* 0x3f3172180b083820 */ /* 0x002fe20000410000 */
[----:B------:R-:W-:Y:S01]  /*128b0*/  SHF.R.S32.HI R0, RZ, 0x1f, R0 ;  /* 0x0000001fff007819 */ /* 0x000fe20000011400 */
[----:B------:R-:W-:-:S02]  /*128c0*/  @P4 FFMA.FTZ R15, R2, c[0x0][0x238], R9 ;  /* 0x00008e00020f4a23 */ /* 0x000fc40000010009 */
[----:B------:R-:W-:Y:S01]  /*128d0*/  @P5 FFMA.FTZ R17, R69, c[0x0][0x238], R10 ;  /* 0x00008e0045115a23 */ /* 0x000fe2000001000a */
[----:B------:R-:W-:Y:S01]  /*128e0*/  IADD3.X R2, R4, R5, R0, P2, P1 ;  /* 0x0000000504027210 */ /* 0x000fe200017e2400 */
[----:B------:R-:W-:Y:S01]  /*128f0*/  @P3 FFMA.FTZ R16, R3, c[0x0][0x238], R8 ;  /* 0x00008e0003103a23 */ /* 0x000fe20000010008 */
[----:B------:R-:W-:Y:S05]  /*12900*/  @P0 BRA `(.L_x_1098) ;  /* 0x0000022000000947 */ /* 0x000fea0003800000 */
[----:B------:R-:W5:Y:S04]  /*12910*/  LDL.LU R56, [R1+0x20] ;  /* 0x0000200001387983 */ /* 0x000f680000300800 */
[----:B------:R-:W5:Y:S02]  /*12920*/  LDL.LU R55, [R1+0x34] ;  /* 0x0000340001377983 */ /* 0x000f640000300800 */
[----:B-----5:R-:W-:-:S05]  /*12930*/  IMAD R0, R55, 0x10, R56 ;  /* 0x0000001037007824 */ /* 0x020fca00078e0238 */
[CC--:B------:R-:W-:Y:S02]  /*12940*/  ISETP.GE.AND P6, PT, R0.reuse, R244.reuse, PT ;  /* 0x000000f40000720c */ /* 0x0c0fe40003fc6270 */
[C---:B------:R-:W-:Y:S02]  /*12950*/  IADD3 R4, R0.reuse, 0x8, RZ ;  /* 0x0000000800047810 */ /* 0x040fe40007ffe0ff */
[----:B------:R-:W-:Y:S02]  /*12960*/  IADD3 R3, R0, 0x40, RZ ;  /* 0x0000004000037810 */ /* 0x000fe40007ffe0ff */
[-C--:B------:R-:W-:Y:S02]  /*12970*/  ISETP.GE.AND P5, PT, R4, R244.reuse, PT ;  /* 0x000000f40400720c */ /* 0x080fe40003fa6270 */
[----:B------:R-:W-:Y:S02]  /*12980*/  IADD3 R5, R0, 0x48, RZ ;  /* 0x0000004800057810 */ /* 0x000fe40007ffe0ff */
[----:B------:R-:W-:-:S02]  /*12990*/  ISETP.GE.AND P4, PT, R3, R244, PT ;  /* 0x000000f40300720c */ /* 0x000fc40003f86270 */
[----:B------:R-:W-:Y:S01]  /*129a0*/  ISETP.GE.AND P3, PT, R5, R244, PT ;  /* 0x000000f40500720c */ /* 0x000fe20003f66270 */
[----:B------:R-:W-:-:S05]  /*129b0*/  @!P6 IMAD R0, R0, R6, RZ ;  /* 0x000000060000e224 */ /* 0x000fca00078e02ff */
[----:B------:R-:W-:Y:S01]  /*129c0*/  @!P6 IADD3 R9, P0, R0, R7, RZ ;  /* 0x000000070009e210 */ /* 0x000fe20007f1e0ff */
[----:B------:R-:W-:-:S03]  /*129d0*/  @!P5 IMAD R4, R4, R6, RZ ;  /* 0x000000060404d224 */ /* 0x000fc600078e02ff */
[----:B------:R-:W-:Y:S01]  /*129e0*/  @!P6 LEA.HI.X.SX32 R10, R0, R2, 0x1, P0 ;  /* 0x00000002000ae211 */ /* 0x000fe200000f0eff */
[-C--:B------:R-:W-:Y:S01]  /*129f0*/  @!P4 IMAD R11, R3, R6.reuse, RZ ;  /* 0x00000006030bc224 */ /* 0x080fe200078e02ff */
[CC--:B------:R-:W-:Y:S01]  /*12a00*/  @!P5 IADD3 R0, P2, R4.reuse, R7.reuse, RZ ;  /* 0x000000070400d210 */ /* 0x0c0fe20007f5e0ff */
[----:B------:R-:W-:Y:S01]  /*12a10*/  @!P3 IMAD R3, R5, R6, RZ ;  /* 0x000000060503b224 */ /* 0x000fe200078e02ff */
[C---:B------:R-:W-:Y:S02]  /*12a20*/  @!P6 LEA R8, P0, R9.reuse, c[0x0][0x200], 0x2 ;  /* 0x000080000908ea11 */ /* 0x040fe400078010ff */
[----:B------:R-:W-:Y:S02]  /*12a30*/  @!P5 LEA.HI.X.SX32 R4, R4, R2, 0x1, P2 ;  /* 0x000000020404d211 */ /* 0x000fe400010f0eff */
[----:B------:R-:W-:Y:S02]  /*12a40*/  @!P6 LEA.HI.X R9, R9, c[0x0][0x204], R10, 0x2, P0 ;  /* 0x000081000909ea11 */ /* 0x000fe400000f140a */
[----:B------:R-:W-:-:S02]  /*12a50*/  @!P4 IADD3 R5, P1, R11, R7, RZ ;  /* 0x000000070b05c210 */ /* 0x000fc40007f3e0ff */
[C---:B------:R-:W-:Y:S01]  /*12a60*/  @!P5 LEA R6, P2, R0.reuse, c[0x0][0x200], 0x2 ;  /* 0x000080000006da11 */ /* 0x040fe200078410ff */
[----:B------:R1:W-:Y:S01]  /*12a70*/  @!P6 STG.E [R8.64], R18 ;  /* 0x000000120800e986 */ /* 0x0003e2000c101906 */
        /* <DEDUP_REMOVED lines=11> */
.L_x_1098:
[----:B------:R-:W-:Y:S05]  /*12b30*/  BSYNC B0 ;  /* 0x0000000000007941 */ /* 0x000fea0003800000 */
.L_x_1097:
[C---:B-1----:R-:W-:Y:S01]  /*12b40*/  IADD3 R2, P0, R236.reuse, R52, RZ ;  /* 0x00000034ec027210 */ /* 0x042fe20007f1e0ff */
[----:B------:R-:W-:Y:S01]  /*12b50*/  BSSY B0, `(.L_x_1099) ;  /* 0x0000012000007945 */ /* 0x000fe20003800000 */
[----:B------:R-:W-:Y:S02]  /*12b60*/  ISETP.GE.AND P1, PT, R236, c[0x0][0x220], PT ;  /* 0x00008800ec007a0c */ /* 0x000fe40003f26270 */
[----:B------:R-:W-:Y:S01]  /*12b70*/  SHF.R.S32.HI R0, RZ, 0x1f, R19 ;  /* 0x0000001fff007819 */ /* 0x000fe20000011413 */
[----:B------:R-:W-:Y:S01]  /*12b80*/  IMAD.X R3, R237, 0x1, R53, P0 ;  /* 0x00000001ed037824 */ /* 0x000fe200000e0635 */
[----:B------:R-:W-:-:S03]  /*12b90*/  ISETP.GE.OR P0, PT, R240, R244, P1 ;  /* 0x000000f4f000720c */ /* 0x000fc60000f06670 */
        /* <DEDUP_REMOVED lines=13> */
.L_x_1100:
[----:B------:R-:W-:Y:S05]  /*12c70*/  BSYNC B0 ;  /* 0x0000000000007941 */ /* 0x000fea0003800000 */
.L_x_1099:
[----:B------:R-:W5:Y:S01]  /*12c80*/  LDL.LU R0, [R1+0x18] ;  /* 0x0000180001007983 */ /* 0x000f620000300800 */
[----:B------:R-:W-:Y:S01]  /*12c90*/  BSSY B0, `(.L_x_1101) ;  /* 0x000000e000007945 */ /* 0x000fe20003800000 */
[----:B-----5:R-:W-:-:S13]  /*12ca0*/  ISETP.GE.OR P0, PT, R0, R244, P1 ;  /* 0x000000f40000720c */ /* 0x020fda0000f06670 */
        /* <DEDUP_REMOVED lines=12> */
.L_x_1102:
[----:B------:R-:W-:Y:S05]  /*12d70*/  BSYNC B0 ;  /* 0x0000000000007941 */ /* 0x000fea0003800000 */
.L_x_1101:
[----:B------:R-:W5:Y:S01]  /*12d80*/  LDL.LU R0, [R1] ;  /* 0x0000000001007983 */ /* 0x000f620000300800 */
        /* <DEDUP_REMOVED lines=14> */
.L_x_1104:
[----:B------:R-:W-:Y:S05]  /*12e70*/  BSYNC B0 ;  /* 0x0000000000007941 */ /* 0x000fea0003800000 */
.L_x_1103:
        /* <DEDUP_REMOVED lines=15> */
.L_x_1106:
[----:B------:R-:W-:Y:S05]  /*12f70*/  BSYNC B0 ;  /* 0x0000000000007941 */ /* 0x000fea0003800000 */
.L_x_1105:
        /* <DEDUP_REMOVED lines=15> */
.L_x_1108:
[----:B------:R-:W-:Y:S05]  /*13070*/  BSYNC B0 ;  /* 0x0000000000007941 */ /* 0x000fea0003800000 */
.L_x_1107:
        /* <DEDUP_REMOVED lines=15> */
.L_x_1110:
[----:B------:R-:W-:Y:S05]  /*13170*/  BSYNC B0 ;  /* 0x0000000000007941 */ /* 0x000fea0003800000 */
.L_x_1109:
        /* <DEDUP_REMOVED lines=15> */
.L_x_1112:
[----:B------:R-:W-:Y:S05]  /*13270*/  BSYNC B0 ;  /* 0x0000000000007941 */ /* 0x000fea0003800000 */
.L_x_1111:
[----:B------:R-:W5:Y:S02]  /*13280*/  LDL.LU R0, [R1+0x24] ;  /* 0x0000240001007983 */ /* 0x000f640000300800 */
[----:B-----5:R-:W-:-:S13]  /*13290*/  ISETP.GE.OR P1, PT, R0, R244, P1 ;  /* 0x000000f40000720c */ /* 0x020fda0000f26670 */
[----:B------:R-:W-:Y:S05]  /*132a0*/  @P1 EXIT ;  /* 0x000000000000194d */ /* 0x000fea0003800000 */
        /* <DEDUP_REMOVED lines=10> */
[----:B--2---:R-:W-:Y:S01]  /*13350*/  STG.E.128 [R2.64], R200 ;  /* 0x000000c802007986 */ /* 0x004fe2000c101d06 */
[----:B------:R-:W-:Y:S05]  /*13360*/  EXIT ;  /* 0x000000000000794d */ /* 0x000fea0003800000 */
.L_x_1047:
        /* <DEDUP_REMOVED lines=14> */
[----:B-1----:R-:W-:Y:S02]  /*13450*/  ISETP.NE.AND P0, PT, R4, RZ, PT ;  /* 0x000000ff0400720c */ /* 0x002fe40003f05270 */
[----:B--2---:R-:W-:Y:S02]  /*13460*/  ISETP.NE.AND P3, PT, R0, RZ, PT ;  /* 0x000000ff0000720c */ /* 0x004fe40003f65270 */
[----:B------:R-:W-:-:S02]  /*13470*/  @!P4 SHF.R.S32.HI R0, RZ, 0x1f, R25 ;  /* 0x0000001fff00c819 */ /* 0x000fc40000011419 */
[----:B------:R-:W-:-:S07]  /*13480*/  ISETP.NE.OR P2, PT, R4, RZ, !P3 ;  /* 0x000000ff0400720c */ /* 0x000fce0005f45670 */
[----:B------:R-:W-:Y:S01]  /*13490*/  @P0 IMAD.MOV.U32 R8, RZ, RZ, c[0x0][0x210] ;  /* 0x00008400ff080624 */ /* 0x000fe200078e00ff */
[----:B------:R-:W-:Y:S01]  /*134a0*/  @P0 MOV R15, c[0x0][0x210] ;  /* 0x00008400000f0a02 */ /* 0x000fe20000000f00 */
[----:B------:R-:W-:Y:S01]  /*134b0*/  @!P4 IMAD R0, R0, c[0x0][0x1e0], RZ ;  /* 0x000078000000ca24 */ /* 0x000fe200078e02ff */
[----:B------:R-:W-:Y:S01]  /*134c0*/  ISETP.NE.OR P1, PT, R245, -0x1, P2 ;  /* 0xfffffffff500780c */ /* 0x000fe20001725670 */
[----:B------:R-:W-:Y:S02]  /*134d0*/  @!P0 IMAD.MOV.U32 R6, RZ, RZ, c[0x0][0x214] ;  /* 0x00008500ff068624 */ /* 0x000fe400078e00ff */
        /* <DEDUP_REMOVED lines=11> */
[C---:B------:R-:W-:Y:S01]  /*13590*/  IADD3 R4, P3, R0.reuse, R4, RZ ;  /* 0x0000000400047210 */ /* 0x040fe20007f7e0ff */
[C---:B------:R-:W-:Y:S01]  /*135a0*/  @!P1 IMAD R245, R25.reuse, c[0x0][0x214], RZ ;  /* 0x0000850019f59a24 */ /* 0x040fe200078e02ff */
[C---:B------:R-:W-:Y:S01]  /*135b0*/  ISETP.GE.AND P1, PT, R0.reuse, c[0x0][0x220], PT ;  /* 0x0000880000007a0c */ /* 0x040fe20003f26270 */
[----:B------:R-:W-:Y:S01]  /*135c0*/  IMAD R6, R25, R6, RZ ;  /* 0x0000000619067224 */ /* 0x000fe200078e02ff */
[----:B------:R-:W-:Y:S01]  /*135d0*/  LEA.HI.X.SX32 R5, R0, R5, 0x1, P3 ;  /* 0x0000000500057211 */ /* 0x000fe200018f0eff */
[----:B------:R-:W-:Y:S01]  /*135e0*/  IMAD R0, R7, c[0x0][0x1f0], RZ ;  /* 0x00007c0007007a24 */ /* 0x000fe200078e02ff */
[-C--:B------:R-:W-:Y:S01]  /*135f0*/  ISETP.GE.OR P3, PT, R10, R14.reuse, P1 ;  /* 0x0000000e0a00720c */ /* 0x080fe20000f66670 */
[----:B------:R-:W-:Y:S01]  /*13600*/  @!P0 IMAD.MOV.U32 R15, RZ, RZ, 0x1 ;  /* 0x00000001ff0f8424 */ /* 0x000fe200078e00ff */
[----:B------:R-:W-:Y:S01]  /*13610*/  SEL R7, R6, RZ, P2 ;  /* 0x000000ff06077207 */ /* 0x000fe20001000000 */
[----:B------:R-:W-:Y:S01]  /*13620*/  IMAD R9, R16, c[0x0][0x1f4], R0 ;  /* 0x00007d0010097a24 */ /* 0x000fe200078e0200 */
[----:B------:R-:W-:Y:S01]  /*13630*/  ISETP.GE.AND P0, PT, R10, R14, PT ;  /* 0x0000000e0a00720c */ /* 0x000fe20003f06270 */
[--C-:B------:R-:W-:Y:S01]  /*13640*/  @!P2 IMAD.MOV.U32 R2, RZ, RZ, R245.reuse ;  /* 0x000000ffff02a224 */ /* 0x100fe200078e00f5 */
[----:B------:R-:W-:Y:S01]  /*13650*/  @!P2 SHF.R.S32.HI R3, RZ, 0x1f, R245 ;  /* 0x0000001fff03a819 */ /* 0x000fe200000114f5 */
[----:B------:R-:W-:Y:S01]  /*13660*/  IMAD R6, R28, R15, RZ ;  /* 0x0000000f1c067224 */ /* 0x000fe200078e02ff */
[----:B------:R-:W-:Y:S01]  /*13670*/  P2R R27, PR, RZ, 0x1 ;  /* 0x00000001ff1b7803 */ /* 0x000fe20000000000 */
[----:B------:R-:W-:-:S02]  /*13680*/  IMAD R0, R16, R8, R7 ;  /* 0x0000000810007224 */ /* 0x000fc400078e0207 */
[----:B------:R-:W-:Y:S01]  /*13690*/  IMAD.WIDE.U32 R12, R16, c[0x0][0x1f0], R4 ;  /* 0x00007c00100c7a25 */ /* 0x000fe200078e0004 */
[----:B------:R-:W-:Y:S02]  /*136a0*/  SHF.R.S32.HI R4, RZ, 0x1f, R6 ;  /* 0x0000001fff047819 */ /* 0x000fe40000011406 */
[----:B------:R-:W-:Y:S01]  /*136b0*/  IADD3 R17, P2, P0, R6, R2, R0 ;  /* 0x0000000206117210 */ /* 0x000fe2000785e000 */
[----:B------:R-:W-:Y:S01]  /*136c0*/  IMAD.WIDE R6, R234, 0x80, R10 ;  /* 0x00000080ea067825 */ /* 0x000fe200078e020a */
[----:B------:R-:W-:-:S03]  /*136d0*/  SHF.R.S32.HI R0, RZ, 0x1f, R0 ;  /* 0x0000001fff007819 */ /* 0x000fc60000011400 */
[----:B------:R-:W-:Y:S01]  /*136e0*/  IMAD.IADD R9, R9, 0x1, R13 ;  /* 0x0000000109097824 */ /* 0x000fe200078e020d */
        /* <DEDUP_REMOVED lines=10> */
.L_x_1114:
[----:B------:R-:W-:Y:S05]  /*13790*/  BSYNC B0 ;  /* 0x0000000000007941 */ /* 0x000fea0003800000 */
.L_x_1113:
        /* <DEDUP_REMOVED lines=17> */
.L_x_1116:
[----:B------:R-:W-:Y:S05]  /*138b0*/  BSYNC B0 ;  /* 0x0000000000007941 */ /* 0x000fea0003800000 */
.L_x_1115:
        /* <DEDUP_REMOVED lines=16> */
.L_x_1118:
[----:B------:R-:W-:Y:S05]  /*139c0*/  BSYNC B0 ;  /* 0x0000000000007941 */ /* 0x000fea0003800000 */
.L_x_1117:
        /* <DEDUP_REMOVED lines=16> */
.L_x_1120:
[----:B------:R-:W-:Y:S05]  /*13ad0*/  BSYNC B0 ;  /* 0x0000000000007941 */ /* 0x000fea0003800000 */
.L_x_1119:
        /* <DEDUP_REMOVED lines=16> */
.L_x_1122:
[----:B------:R-:W-:Y:S05]  /*13be0*/  BSYNC B0 ;  /* 0x0000000000007941 */ /* 0x000fea0003800000 */
.L_x_1121:
        /* <DEDUP_REMOVED lines=16> */
.L_x_1124:
[----:B------:R-:W-:Y:S05]  /*13cf0*/  BSYNC B0 ;  /* 0x0000000000007941 */ /* 0x000fea0003800000 */
.L_x_1123:
        /* <DEDUP_REMOVED lines=16> */
.L_x_1126:
[----:B------:R-:W-:Y:S05]  /*13e00*/  BSYNC B0 ;  /* 0x0000000000007941 */ /* 0x000fea0003800000 */
.L_x_1125:
        /* <DEDUP_REMOVED lines=16> */
.L_x_1128:
[----:B------:R-:W-:Y:S05]  /*13f10*/  BSYNC B0 ;  /* 0x0000000000007941 */ /* 0x000fea0003800000 */
.L_x_1127:
        /* <DEDUP_REMOVED lines=72> */
.L_x_1129:
        /* <DEDUP_REMOVED lines=14> */
.L_x_1147:


//--------------------- .nv.shared._ZN5flash16flash_fwd_kernelI23Flash_fwd_kernel_traitsILi64ELi128ELi128ELi4ELb0ELb0EN7cutlass6half_tE19Flash_kernel_traitsILi64ELi128ELi128ELi4ES3_EELb0ELb1ELb0ELb0ELb1ELb1ELb0ELb0EEEvNS_16Flash_fwd_paramsE --------------------------
	.section	.nv.shared._ZN5flash16flash_fwd_kernelI23Flash_fwd_kernel_traitsILi64ELi128ELi128ELi4ELb0ELb0EN7cutlass6half_tE19Flash_kernel_traitsILi64ELi128ELi128ELi4ES3_EELb0ELb1ELb0ELb0ELb1ELb1ELb0ELb0EEEvNS_16Flash_fwd_paramsE,"aw",@nobits
	.sectionflags	@""
	.align	16


//--------------------- .nv.global                --------------------------
	.section	.nv.global,"aw",@nobits
.nv.global:
	.type		_ZN72_INTERNAL_aa5abc54_36_flash_fwd_hdim64_fp16_causal_sm80_cu_e763cb1e_28414cute1_E,@object
	.size		_ZN72_INTERNAL_aa5abc54_36_flash_fwd_hdim64_fp16_causal_sm80_cu_e763cb1e_28414cute1_E,(_ZN72_INTERNAL_aa5abc54_36_flash_fwd_hdim64_fp16_causal_sm80_cu_e763cb1e_28414cuda3std3__45__cpo6cbeginE - _ZN72_INTERNAL_aa5abc54_36_flash_fwd_hdim64_fp16_causal_sm80_cu_e763cb1e_28414cute1_E)
_ZN72_INTERNAL_aa5abc54_36_flash_fwd_hdim64_fp16_causal_sm80_cu_e763cb1e_28414cute1_E:
	.zero		1
	.type		_ZN72_INTERNAL_aa5abc54_36_flash_fwd_hdim64_fp16_causal_sm80_cu_e763cb1e_28414cuda3std3__45__cpo6cbeginE,@object
	.size		_ZN72_INTERNAL_aa5abc54_36_flash_fwd_hdim64_fp16_causal_sm80_cu_e763cb1e_28414cuda3std3__45__cpo6cbeginE,(_ZN72_INTERNAL_aa5abc54_36_flash_fwd_hdim64_fp16_causal_sm80_cu_e763cb1e_28414cuda3std3__48in_placeE - _ZN72_INTERNAL_aa5abc54_36_flash_fwd_hdim64_fp16_causal_sm80_cu_e763cb1e_28414cuda3std3__45__cpo6cbeginE)
_ZN72_INTERNAL_aa5abc54_36_flash_fwd_hdim64_fp16_causal_sm80_cu_e763cb1e_28414cuda3std3__45__cpo6cbeginE:
	.zero		1
	.type		_ZN72_INTERNAL_aa5abc54_36_flash_fwd_hdim64_fp16_causal_sm80_cu_e763cb1e_28414cuda3std3__48in_placeE,@object
	.size		_ZN72_INTERNAL_aa5abc54_36_flash_fwd_hdim64_fp16_causal_sm80_cu_e763cb1e_28414cuda3std3__48in_placeE,(_ZN72_INTERNAL_aa5abc54_36_flash_fwd_hdim64_fp16_causal_sm80_cu_e763cb1e_28414cuda3std6ranges3__45__cpo9iter_moveE - _ZN72_INTERNAL_aa5abc54_36_flash_fwd_hdim64_fp16_causal_sm80_cu_e763cb1e_28414cuda3std3__48in_placeE)
_ZN72_INTERNAL_aa5abc54_36_flash_fwd_hdim64_fp16_causal_sm80_cu_e763cb1e_28414cuda3std3__48in_placeE:
	.zero		1
	.type		_ZN72_INTERNAL_aa5abc54_36_flash_fwd_hdim64_fp16_causal_sm80_cu_e763cb1e_28414cuda3std6ranges3__45__cpo9iter_moveE,@object
	.size		_ZN72_INTERNAL_aa5abc54_36_flash_fwd_hdim64_fp16_causal_sm80_cu_e763cb1e_28414cuda3std6ranges3__45__cpo9iter_moveE,(_ZN72_INTERNAL_aa5abc54_36_flash_fwd_hdim64_fp16_causal_sm80_cu_e763cb1e_28414cuda3std3__45__cpo5beginE - _ZN72_INTERNAL_aa5abc54_36_flash_fwd_hdim64_fp16_causal_sm80_cu_e763cb1e_28414cuda3std6ranges3__45__cpo9iter_moveE)
_ZN72_INTERNAL_aa5abc54_36_flash_fwd_hdim64_fp16_causal_sm80_cu_e763cb1e_28414cuda3std6ranges3__45__cpo9iter_moveE:
	.zero		1
	.type		_ZN72_INTERNAL_aa5abc54_36_flash_fwd_hdim64_fp16_causal_sm80_cu_e763cb1e_28414cuda3std3__45__cpo5beginE,@object
	.size		_ZN72_INTERNAL_aa5abc54_36_flash_fwd_hdim64_fp16_causal_sm80_cu_e763cb1e_28414cuda3std3__45__cpo5beginE,(_ZN72_INTERNAL_aa5abc54_36_flash_fwd_hdim64_fp16_causal_sm80_cu_e763cb1e_28414cuda3std3__474_GLOBAL__N__aa5abc54_36_flash_fwd_hdim64_fp16_causal_sm80_cu_e763cb1e_28416ignoreE - _ZN72_INTERNAL_aa5abc54_36_flash_fwd_hdim64_fp16_causal_sm80_cu_e763cb1e_28414cuda3std3__45__cpo5beginE)
_ZN72_INTERNAL_aa5abc54_36_flash_fwd_hdim64_fp16_causal_sm80_cu_e763cb1e_28414cuda3std3__45__cpo5beginE:
	.zero		1
	.type		_ZN72_INTERNAL_aa5abc54_36_flash_fwd_hdim64_fp16_causal_sm80_cu_e763cb1e_28414cuda3std3__474_GLOBAL__N__aa5abc54_36_flash_fwd_hdim64_fp16_causal_sm80_cu_e763cb1e_28416ignoreE,@object
	.size		_ZN72_INTERNAL_aa5abc54_36_flash_fwd_hdim64_fp16_causal_sm80_cu_e763cb1e_28414cuda3std3__474_GLOBAL__N__aa5abc54_36_flash_fwd_hdim64_fp16_causal_sm80_cu_e763cb1e_28416ignoreE,(_ZN72_INTERNAL_aa5abc54_36_flash_fwd_hdim64_fp16_causal_sm80_cu_e763cb1e_28414cute7productE - _ZN72_INTERNAL_aa5abc54_36_flash_fwd_hdim64_fp16_causal_sm80_cu_e763cb1e_28414cuda3std3__474_GLOBAL__N__aa5abc54_36_flash_fwd_hdim64_fp16_causal_sm80_cu_e763cb1e_28416ignoreE)
_ZN72_INTERNAL_aa5abc54_36_flash_fwd_hdim64_fp16_causal_sm80_cu_e763cb1e_28414cuda3std3__474_GLOBAL__N__aa5abc54_36_flash_fwd_hdim64_fp16_causal_sm80_cu_e763cb1e_28416ignoreE:
	.zero		1
	.type		_ZN72_INTERNAL_aa5abc54_36_flash_fwd_hdim64_fp16_causal_sm80_cu_e763cb1e_28414cute7productE,@object
	.size		_ZN72_INTERNAL_aa5abc54_36_flash_fwd_hdim64_fp16_causal_sm80_cu_e763cb1e_28414cute7productE,(_ZN72_INTERNAL_aa5abc54_36_flash_fwd_hdim64_fp16_causal_sm80_cu_e763cb1e_28414cuda3std3__45__cpo3endE - _ZN72_INTERNAL_aa5abc54_36_flash_fwd_hdim64_fp16_causal_sm80_cu_e763cb1e_28414cute7productE)
_ZN72_INTERNAL_aa5abc54_36_flash_fwd_hdim64_fp16_causal_sm80_cu_e763cb1e_28414cute7productE:
	.zero		1
	.type		_ZN72_INTERNAL_aa5abc54_36_flash_fwd_hdim64_fp16_causal_sm80_cu_e763cb1e_28414cuda3std3__45__cpo3endE,@object
	.size		_ZN72_INTERNAL_aa5abc54_36_flash_fwd_hdim64_fp16_causal_sm80_cu_e763cb1e_28414cuda3std3__45__cpo3endE,(_ZN72_INTERNAL_aa5abc54_36_flash_fwd_hdim64_fp16_causal_sm80_cu_e763cb1e_28414cuda3std3__419piecewise_constructE - _ZN72_INTERNAL_aa5abc54_36_flash_fwd_hdim64_fp16_causal_sm80_cu_e763cb1e_28414cuda3std3__45__cpo3endE)
_ZN72_INTERNAL_aa5abc54_36_flash_fwd_hdim64_fp16_causal_sm80_cu_e763cb1e_28414cuda3std3__45__cpo3endE:
	.zero		1
	.type		_ZN72_INTERNAL_aa5abc54_36_flash_fwd_hdim64_fp16_causal_sm80_cu_e763cb1e_28414cuda3std3__419piecewise_constructE,@object
	.size		_ZN72_INTERNAL_aa5abc54_36_flash_fwd_hdim64_fp16_causal_sm80_cu_e763cb1e_28414cuda3std3__419piecewise_constructE,(_ZN72_INTERNAL_aa5abc54_36_flash_fwd_hdim64_fp16_causal_sm80_cu_e763cb1e_28414cuda3std3__45__cpo4cendE - _ZN72_INTERNAL_aa5abc54_36_flash_fwd_hdim64_fp16_causal_sm80_cu_e763cb1e_28414cuda3std3__419piecewise_constructE)
_ZN72_INTERNAL_aa5abc54_36_flash_fwd_hdim64_fp16_causal_sm80_cu_e763cb1e_28414cuda3std3__419piecewise_constructE:
	.zero		1
	.type		_ZN72_INTERNAL_aa5abc54_36_flash_fwd_hdim64_fp16_causal_sm80_cu_e763cb1e_28414cuda3std3__45__cpo4cendE,@object
	.size		_ZN72_INTERNAL_aa5abc54_36_flash_fwd_hdim64_fp16_causal_sm80_cu_e763cb1e_28414cuda3std3__45__cpo4cendE,(_ZN72_INTERNAL_aa5abc54_36_flash_fwd_hdim64_fp16_causal_sm80_cu_e763cb1e_28414cuda3std6ranges3__45__cpo4swapE - _ZN72_INTERNAL_aa5abc54_36_flash_fwd_hdim64_fp16_causal_sm80_cu_e763cb1e_28414cuda3std3__45__cpo4cendE)
_ZN72_INTERNAL_aa5abc54_36_flash_fwd_hdim64_fp16_causal_sm80_cu_e763cb1e_28414cuda3std3__45__cpo4cendE:
	.zero		1
	.type		_ZN72_INTERNAL_aa5abc54_36_flash_fwd_hdim64_fp16_causal_sm80_cu_e763cb1e_28414cuda3std6ranges3__45__cpo4swapE,@object
	.size		_ZN72_INTERNAL_aa5abc54_36_flash_fwd_hdim64_fp16_causal_sm80_cu_e763cb1e_28414cuda3std6ranges3__45__cpo4swapE,(.L_7 - _ZN72_INTERNAL_aa5abc54_36_flash_fwd_hdim64_fp16_causal_sm80_cu_e763cb1e_28414cuda3std6ranges3__45__cpo4swapE)
_ZN72_INTERNAL_aa5abc54_36_flash_fwd_hdim64_fp16_causal_sm80_cu_e763cb1e_28414cuda3std6ranges3__45__cpo4swapE:
	.zero		1
.L_7:


//--------------------- .nv.shared._ZN5flash16flash_fwd_kernelI23Flash_fwd_kernel_traitsILi64ELi128ELi128ELi4ELb0ELb0EN7cutlass6half_tE19Flash_kernel_traitsILi64ELi128ELi128ELi4ES3_EELb0ELb1ELb0ELb0ELb1ELb1ELb1ELb0EEEvNS_16Flash_fwd_paramsE --------------------------
	.section	.nv.shared._ZN5flash16flash_fwd_kernelI23Flash_fwd_kernel_traitsILi64ELi128ELi128ELi4ELb0ELb0EN7cutlass6half_tE19Flash_kernel_traitsILi64ELi128ELi128ELi4ES3_EELb0ELb1ELb0ELb0ELb1ELb1ELb1ELb0EEEvNS_16Flash_fwd_paramsE,"aw",@nobits
	.sectionflags	@""
	.align	16


//--------------------- .nv.shared._ZN5flash16flash_fwd_kernelI23Flash_fwd_kernel_traitsILi64ELi128ELi128ELi4ELb0ELb0EN7cutlass6half_tE19Flash_kernel_traitsILi64ELi128ELi128ELi4ES3_EELb0ELb1ELb0ELb0ELb0ELb1ELb0ELb0EEEvNS_16Flash_fwd_paramsE --------------------------
	.section	.nv.shared._ZN5flash16flash_fwd_kernelI23Flash_fwd_kernel_traitsILi64ELi128ELi128ELi4ELb0ELb0EN7cutlass6half_tE19Flash_kernel_traitsILi64ELi128ELi128ELi4ES3_EELb0ELb1ELb0ELb0ELb0ELb1ELb0ELb0EEEvNS_16Flash_fwd_paramsE,"aw",@nobits
	.sectionflags	@""
	.align	16


//--------------------- .nv.shared._ZN5flash16flash_fwd_kernelI23Flash_fwd_kernel_traitsILi64ELi128ELi128ELi4ELb0ELb0EN7cutlass6half_tE19Flash_kernel_traitsILi64ELi128ELi128ELi4ES3_EELb0ELb1ELb0ELb0ELb0ELb1ELb1ELb0EEEvNS_16Flash_fwd_paramsE --------------------------
	.section	.nv.shared._ZN5flash16flash_fwd_kernelI23Flash_fwd_kernel_traitsILi64ELi128ELi128ELi4ELb0ELb0EN7cutlass6half_tE19Flash_kernel_traitsILi64ELi128ELi128ELi4ES3_EELb0ELb1ELb0ELb0ELb0ELb1ELb1ELb0EEEvNS_16Flash_fwd_paramsE,"aw",@nobits
	.sectionflags	@""
	.align	16


//--------------------- .nv.shared._ZN5flash16flash_fwd_kernelI23Flash_fwd_kernel_traitsILi64ELi128ELi128ELi4ELb0ELb0EN7cutlass6half_tE19Flash_kernel_traitsILi64ELi128ELi128ELi4ES3_EELb0ELb1ELb0ELb0ELb0ELb0ELb0ELb0EEEvNS_16Flash_fwd_paramsE --------------------------
	.section	.nv.shared._ZN5flash16flash_fwd_kernelI23Flash_fwd_kernel_traitsILi64ELi128ELi128ELi4ELb0ELb0EN7cutlass6half_tE19Flash_kernel_traitsILi64ELi128ELi128ELi4ES3_EELb0ELb1ELb0ELb0ELb0ELb0ELb0ELb0EEEvNS_16Flash_fwd_paramsE,"aw",@nobits
	.sectionflags	@""
	.align	16


//--------------------- .nv.shared._ZN5flash16flash_fwd_kernelI23Flash_fwd_kernel_traitsILi64ELi128ELi128ELi4ELb0ELb0EN7cutlass6half_tE19Flash_kernel_traitsILi64ELi128ELi128ELi4ES3_EELb0ELb1ELb0ELb0ELb0ELb0ELb1ELb0EEEvNS_16Flash_fwd_paramsE --------------------------
	.section	.nv.shared._ZN5flash16flash_fwd_kernelI23Flash_fwd_kernel_traitsILi64ELi128ELi128ELi4ELb0ELb0EN7cutlass6half_tE19Flash_kernel_traitsILi64ELi128ELi128ELi4ES3_EELb0ELb1ELb0ELb0ELb0ELb0ELb1ELb0EEEvNS_16Flash_fwd_paramsE,"aw",@nobits
	.sectionflags	@""
	.align	16


//--------------------- .nv.shared._ZN5flash16flash_fwd_kernelI23Flash_fwd_kernel_traitsILi64ELi128ELi128ELi4ELb0ELb0EN7cutlass6half_tE19Flash_kernel_traitsILi64ELi128ELi128ELi4ES3_EELb0ELb1ELb0ELb1ELb0ELb0ELb0ELb0EEEvNS_16Flash_fwd_paramsE --------------------------
	.section	.nv.shared._ZN5flash16flash_fwd_kernelI23Flash_fwd_kernel_traitsILi64ELi128ELi128ELi4ELb0ELb0EN7cutlass6half_tE19Flash_kernel_traitsILi64ELi128ELi128ELi4ES3_EELb0ELb1ELb0ELb1ELb0ELb0ELb0ELb0EEEvNS_16Flash_fwd_paramsE,"aw",@nobits
	.sectionflags	@""
	.align	16


//--------------------- .nv.shared._ZN5flash16flash_fwd_kernelI23Flash_fwd_kernel_traitsILi64ELi128ELi128ELi4ELb0ELb0EN7cutlass6half_tE19Flash_kernel_traitsILi64ELi128ELi128ELi4ES3_EELb0ELb1ELb0ELb1ELb0ELb0ELb1ELb0EEEvNS_16Flash_fwd_paramsE --------------------------
	.section	.nv.shared._ZN5flash16flash_fwd_kernelI23Flash_fwd_kernel_traitsILi64ELi128ELi128ELi4ELb0ELb0EN7cutlass6half_tE19Flash_kernel_traitsILi64ELi128ELi128ELi4ES3_EELb0ELb1ELb0ELb1ELb0ELb0ELb1ELb0EEEvNS_16Flash_fwd_paramsE,"aw",@nobits
	.sectionflags	@""
	.align	16


//--------------------- .nv.shared._ZN5flash16flash_fwd_kernelI23Flash_fwd_kernel_traitsILi64ELi128ELi64ELi4ELb0ELb0EN7cutlass6half_tE19Flash_kernel_traitsILi64ELi128ELi64ELi4ES3_EELb1ELb1ELb0ELb0ELb0ELb0ELb0ELb0EEEvNS_16Flash_fwd_paramsE --------------------------
	.section	.nv.shared._ZN5flash16flash_fwd_kernelI23Flash_fwd_kernel_traitsILi64ELi128ELi64ELi4ELb0ELb0EN7cutlass6half_tE19Flash_kernel_traitsILi64ELi128ELi64ELi4ES3_EELb1ELb1ELb0ELb0ELb0ELb0ELb0ELb0EEEvNS_16Flash_fwd_paramsE,"aw",@nobits
	.sectionflags	@""
	.align	16


//--------------------- .nv.shared._ZN5flash16flash_fwd_kernelI23Flash_fwd_kernel_traitsILi64ELi128ELi64ELi4ELb0ELb0EN7cutlass6half_tE19Flash_kernel_traitsILi64ELi128ELi64ELi4ES3_EELb1ELb1ELb0ELb0ELb1ELb1ELb0ELb0EEEvNS_16Flash_fwd_paramsE --------------------------
	.section	.nv.shared._ZN5flash16flash_fwd_kernelI23Flash_fwd_kernel_traitsILi64ELi128ELi64ELi4ELb0ELb0EN7cutlass6half_tE19Flash_kernel_traitsILi64ELi128ELi64ELi4ES3_EELb1ELb1ELb0ELb0ELb1ELb1ELb0ELb0EEEvNS_16Flash_fwd_paramsE,"aw",@nobits
	.sectionflags	@""
	.align	16


//--------------------- .nv.shared._ZN5flash16flash_fwd_kernelI23Flash_fwd_kernel_traitsILi64ELi128ELi64ELi4ELb0ELb0EN7cutlass6half_tE19Flash_kernel_traitsILi64ELi128ELi64ELi4ES3_EELb0ELb1ELb0ELb0ELb1ELb1ELb1ELb0EEEvNS_16Flash_fwd_paramsE --------------------------
	.section	.nv.shared._ZN5flash16flash_fwd_kernelI23Flash_fwd_kernel_traitsILi64ELi128ELi64ELi4ELb0ELb0EN7cutlass6half_tE19Flash_kernel_traitsILi64ELi128ELi64ELi4ES3_EELb0ELb1ELb0ELb0ELb1ELb1ELb1ELb0EEEvNS_16Flash_fwd_paramsE,"aw",@nobits
	.sectionflags	@""
	.align	16


//--------------------- .nv.shared._ZN5flash16flash_fwd_kernelI23Flash_fwd_kernel_traitsILi64ELi128ELi64ELi4ELb0ELb0EN7cutlass6half_tE19Flash_kernel_traitsILi64ELi128ELi64ELi4ES3_EELb1ELb1ELb0ELb0ELb0ELb1ELb0ELb0EEEvNS_16Flash_fwd_paramsE --------------------------
	.section	.nv.shared._ZN5flash16flash_fwd_kernelI23Flash_fwd_kernel_traitsILi64ELi128ELi64ELi4ELb0ELb0EN7cutlass6half_tE19Flash_kernel_traitsILi64ELi128ELi64ELi4ES3_EELb1ELb1ELb0ELb0ELb0ELb1ELb0ELb0EEEvNS_16Flash_fwd_paramsE,"aw",@nobits
	.sectionflags	@""
	.align	16


//--------------------- .nv.shared._ZN5flash16flash_fwd_kernelI23Flash_fwd_kernel_traitsILi64ELi128ELi64ELi4ELb0ELb0EN7cutlass6half_tE19Flash_kernel_traitsILi64ELi128ELi64ELi4ES3_EELb0ELb1ELb0ELb0ELb0ELb1ELb1ELb0EEEvNS_16Flash_fwd_paramsE --------------------------
	.section	.nv.shared._ZN5flash16flash_fwd_kernelI23Flash_fwd_kernel_traitsILi64ELi128ELi64ELi4ELb0ELb0EN7cutlass6half_tE19Flash_kernel_traitsILi64ELi128ELi64ELi4ES3_EELb0ELb1ELb0ELb0ELb0ELb1ELb1ELb0EEEvNS_16Flash_fwd_paramsE,"aw",@nobits
	.sectionflags	@""
	.align	16


//--------------------- .nv.shared._ZN5flash16flash_fwd_kernelI23Flash_fwd_kernel_traitsILi64ELi128ELi64ELi4ELb0ELb0EN7cutlass6half_tE19Flash_kernel_traitsILi64ELi128ELi64ELi4ES3_EELb1ELb1ELb0ELb1ELb0ELb0ELb0ELb0EEEvNS_16Flash_fwd_paramsE --------------------------
	.section	.nv.shared._ZN5flash16flash_fwd_kernelI23Flash_fwd_kernel_traitsILi64ELi128ELi64ELi4ELb0ELb0EN7cutlass6half_tE19Flash_kernel_traitsILi64ELi128ELi64ELi4ES3_EELb1ELb1ELb0ELb1ELb0ELb0ELb0ELb0EEEvNS_16Flash_fwd_paramsE,"aw",@nobits
	.sectionflags	@""
	.align	16


//--------------------- .nv.shared._ZN5flash16flash_fwd_kernelI23Flash_fwd_kernel_traitsILi64ELi128ELi64ELi4ELb0ELb0EN7cutlass6half_tE19Flash_kernel_traitsILi64ELi128ELi64ELi4ES3_EELb1ELb1ELb0ELb0ELb0ELb0ELb0ELb1EEEvNS_16Flash_fwd_paramsE --------------------------
	.section	.nv.shared._ZN5flash16flash_fwd_kernelI23Flash_fwd_kernel_traitsILi64ELi128ELi64ELi4ELb0ELb0EN7cutlass6half_tE19Flash_kernel_traitsILi64ELi128ELi64ELi4ES3_EELb1ELb1ELb0ELb0ELb0ELb0ELb0ELb1EEEvNS_16Flash_fwd_paramsE,"aw",@nobits
	.sectionflags	@""
	.align	16


//--------------------- .nv.shared._ZN5flash16flash_fwd_kernelI23Flash_fwd_kernel_traitsILi64ELi128ELi64ELi4ELb0ELb0EN7cutlass6half_tE19Flash_kernel_traitsILi64ELi128ELi64ELi4ES3_EELb0ELb1ELb0ELb0ELb0ELb0ELb1ELb0EEEvNS_16Flash_fwd_paramsE --------------------------
	.section	.nv.shared._ZN5flash16flash_fwd_kernelI23Flash_fwd_kernel_traitsILi64ELi128ELi64ELi4ELb0ELb0EN7cutlass6half_tE19Flash_kernel_traitsILi64ELi128ELi64ELi4ES3_EELb0ELb1ELb0ELb0ELb0ELb0ELb1ELb0EEEvNS_16Flash_fwd_paramsE,"aw",@nobits
	.sectionflags	@""
	.align	16


//--------------------- .nv.shared._ZN5flash16flash_fwd_kernelI23Flash_fwd_kernel_traitsILi64ELi128ELi64ELi4ELb0ELb0EN7cutlass6half_tE19Flash_kernel_traitsILi64ELi128ELi64ELi4ES3_EELb1ELb1ELb0ELb1ELb0ELb0ELb0ELb1EEEvNS_16Flash_fwd_paramsE --------------------------
	.section	.nv.shared._ZN5flash16flash_fwd_kernelI23Flash_fwd_kernel_traitsILi64ELi128ELi64ELi4ELb0ELb0EN7cutlass6half_tE19Flash_kernel_traitsILi64ELi128ELi64ELi4ES3_EELb1ELb1ELb0ELb1ELb0ELb0ELb0ELb1EEEvNS_16Flash_fwd_paramsE,"aw",@nobits
	.sectionflags	@""
	.align	16


//--------------------- .nv.shared._ZN5flash16flash_fwd_kernelI23Flash_fwd_kernel_traitsILi64ELi128ELi64ELi4ELb0ELb0EN7cutlass6half_tE19Flash_kernel_traitsILi64ELi128ELi64ELi4ES3_EELb0ELb1ELb0ELb1ELb0ELb0ELb1ELb0EEEvNS_16Flash_fwd_paramsE --------------------------
	.section	.nv.shared._ZN5flash16flash_fwd_kernelI23Flash_fwd_kernel_traitsILi64ELi128ELi64ELi4ELb0ELb0EN7cutlass6half_tE19Flash_kernel_traitsILi64ELi128ELi64ELi4ES3_EELb0ELb1ELb0ELb1ELb0ELb0ELb1ELb0EEEvNS_16Flash_fwd_paramsE,"aw",@nobits
	.sectionflags	@""
	.align	16
